	.target	sm_80

	.elftype	@"ET_EXEC"


//--------------------- .note.nv.tkinfo           --------------------------
	.section	.note.nv.tkinfo,"",@"SHT_NOTE"
	.sectionflags	@"SHF_NOTE_NV_TKINFO"
	.tkinfo
        /*0018*/ 	.word	0x00000002
        /*0030*/ 	.string	""
        /*0030*/ 	.string	"ptxas"
        /*0030*/ 	.string	"Cuda compilation tools, release 13.0, V13.0.88"
        /*0030*/ 	.string	"Build cuda_13.0.r13.0/compiler.36424714_0"
        /*0030*/ 	.string	"-arch sm_80 -m 64 "



//--------------------- .note.nv.cuinfo           --------------------------
	.section	.note.nv.cuinfo,"",@"SHT_NOTE"
	.sectionflags	@"SHF_NOTE_NV_CUINFO"
        /*0018*/ 	.short	0x0002
        /*001a*/ 	.short	0x0050
        /*001c*/ 	.short	0x0082
	.zero		2


//--------------------- .nv.info                  --------------------------
	.section	.nv.info,"",@"SHT_CUDA_INFO"
	.align	4


	//----- nvinfo : EIATTR_REGCOUNT
	.align		4
        /*0000*/ 	.byte	0x04, 0x2f
        /*0002*/ 	.short	(.L_10 - .L_9)
	.align		4
.L_9:
        /*0004*/ 	.word	index@(_ZN10layer_norm13ln_fwd_kernelINS_13Kernel_traitsIfffffjLj6144ELj1ELj1ELj8ELj16ENS_18Kernel_traits_baseILj6144EfffffjLj256EEEEELb1ELb1ELb1ELb1EEEvNS_9FwdParamsE)
        /*0008*/ 	.word	0x0000009f


	//----- nvinfo : EIATTR_FRAME_SIZE
	.align		4
.L_10:
        /*000c*/ 	.byte	0x04, 0x11
        /*000e*/ 	.short	(.L_12 - .L_11)
	.align		4
.L_11:
        /*0010*/ 	.word	index@($__internal_159_$__cuda_sm70_shflsync_bfly_p)
        /*0014*/ 	.word	0x00000000


	//----- nvinfo : EIATTR_FRAME_SIZE
	.align		4
.L_12:
        /*0018*/ 	.byte	0x04, 0x11
        /*001a*/ 	.short	(.L_14 - .L_13)
	.align		4
.L_13:
        /*001c*/ 	.word	index@(_ZN10layer_norm13ln_fwd_kernelINS_13Kernel_traitsIfffffjLj6144ELj1ELj1ELj8ELj16ENS_18Kernel_traits_baseILj6144EfffffjLj256EEEEELb1ELb1ELb1ELb1EEEvNS_9FwdParamsE)
        /*0020*/ 	.word	0x00000000


	//----- nvinfo : EIATTR_REGCOUNT
	.align		4
.L_14:
        /*0024*/ 	.byte	0x04, 0x2f
        /*0026*/ 	.short	(.L_16 - .L_15)
	.align		4
.L_15:
        /*0028*/ 	.word	index@(_ZN10layer_norm13ln_fwd_kernelINS_13Kernel_traitsIfffffjLj6144ELj1ELj1ELj8ELj16ENS_18Kernel_traits_baseILj6144EfffffjLj256EEEEELb1ELb1ELb1ELb0EEEvNS_9FwdParamsE)
        /*002c*/ 	.word	0x000000a7


	//----- nvinfo : EIATTR_FRAME_SIZE
	.align		4
.L_16:
        /*0030*/ 	.byte	0x04, 0x11
        /*0032*/ 	.short	(.L_18 - .L_17)
	.align		4
.L_17:
        /*0034*/ 	.word	index@($__internal_158_$__cuda_sm70_shflsync_bfly_p)
        /*0038*/ 	.word	0x00000000


	//----- nvinfo : EIATTR_FRAME_SIZE
	.align		4
.L_18:
        /*003c*/ 	.byte	0x04, 0x11
        /*003e*/ 	.short	(.L_20 - .L_19)
	.align		4
.L_19:
        /*0040*/ 	.word	index@(_ZN10layer_norm13ln_fwd_kernelINS_13Kernel_traitsIfffffjLj6144ELj1ELj1ELj8ELj16ENS_18Kernel_traits_baseILj6144EfffffjLj256EEEEELb1ELb1ELb1ELb0EEEvNS_9FwdParamsE)
        /*0044*/ 	.word	0x00000000


	//----- nvinfo : EIATTR_REGCOUNT
	.align		4
.L_20:
        /*0048*/ 	.byte	0x04, 0x2f
        /*004a*/ 	.short	(.L_22 - .L_21)
	.align		4
.L_21:
        /*004c*/ 	.word	index@(_ZN10layer_norm13ln_fwd_kernelINS_13Kernel_traitsIfffffjLj6144ELj1ELj1ELj8ELj16ENS_18Kernel_traits_baseILj6144EfffffjLj256EEEEELb1ELb1ELb0ELb1EEEvNS_9FwdParamsE)
        /*0050*/ 	.word	0x00000080


	//----- nvinfo : EIATTR_FRAME_SIZE
	.align		4
.L_22:
        /*0054*/ 	.byte	0x04, 0x11
        /*0056*/ 	.short	(.L_24 - .L_23)
	.align		4
.L_23:
        /*0058*/ 	.word	index@($__internal_157_$__cuda_sm70_shflsync_bfly_p)
        /*005c*/ 	.word	0x00000000


	//----- nvinfo : EIATTR_FRAME_SIZE
	.align		4
.L_24:
        /*0060*/ 	.byte	0x04, 0x11
        /*0062*/ 	.short	(.L_26 - .L_25)
	.align		4
.L_25:
        /*0064*/ 	.word	index@(_ZN10layer_norm13ln_fwd_kernelINS_13Kernel_traitsIfffffjLj6144ELj1ELj1ELj8ELj16ENS_18Kernel_traits_baseILj6144EfffffjLj256EEEEELb1ELb1ELb0ELb1EEEvNS_9FwdParamsE)
        /*0068*/ 	.word	0x00000000


	//----- nvinfo : EIATTR_REGCOUNT
	.align		4
.L_26:
        /*006c*/ 	.byte	0x04, 0x2f
        /*006e*/ 	.short	(.L_28 - .L_27)
	.align		4
.L_27:
        /*0070*/ 	.word	index@(_ZN10layer_norm13ln_fwd_kernelINS_13Kernel_traitsIfffffjLj6144ELj1ELj1ELj8ELj16ENS_18Kernel_traits_baseILj6144EfffffjLj256EEEEELb1ELb1ELb0ELb0EEEvNS_9FwdParamsE)
        /*0074*/ 	.word	0x0000008b


	//----- nvinfo : EIATTR_FRAME_SIZE
	.align		4
.L_28:
        /*0078*/ 	.byte	0x04, 0x11
        /*007a*/ 	.short	(.L_30 - .L_29)
	.align		4
.L_29:
        /*007c*/ 	.word	index@($__internal_156_$__cuda_sm70_shflsync_bfly_p)
        /*0080*/ 	.word	0x00000000


	//----- nvinfo : EIATTR_FRAME_SIZE
	.align		4
.L_30:
        /*0084*/ 	.byte	0x04, 0x11
        /*0086*/ 	.short	(.L_32 - .L_31)
	.align		4
.L_31:
        /*0088*/ 	.word	index@(_ZN10layer_norm13ln_fwd_kernelINS_13Kernel_traitsIfffffjLj6144ELj1ELj1ELj8ELj16ENS_18Kernel_traits_baseILj6144EfffffjLj256EEEEELb1ELb1ELb0ELb0EEEvNS_9FwdParamsE)
        /*008c*/ 	.word	0x00000000


	//----- nvinfo : EIATTR_REGCOUNT
	.align		4
.L_32:
        /*0090*/ 	.byte	0x04, 0x2f
        /*0092*/ 	.short	(.L_34 - .L_33)
	.align		4
.L_33:
        /*0094*/ 	.word	index@(_ZN10layer_norm13ln_fwd_kernelINS_13Kernel_traitsIfffffjLj6144ELj1ELj1ELj8ELj16ENS_18Kernel_traits_baseILj6144EfffffjLj256EEEEELb1ELb0ELb1ELb1EEEvNS_9FwdParamsE)
        /*0098*/ 	.word	0x0000007f


	//----- nvinfo : EIATTR_FRAME_SIZE
	.align		4
.L_34:
        /*009c*/ 	.byte	0x04, 0x11
        /*009e*/ 	.short	(.L_36 - .L_35)
	.align		4
.L_35:
        /*00a0*/ 	.word	index@($__internal_155_$__cuda_sm70_shflsync_bfly_p)
        /*00a4*/ 	.word	0x00000000


	//----- nvinfo : EIATTR_FRAME_SIZE
	.align		4
.L_36:
        /*00a8*/ 	.byte	0x04, 0x11
        /*00aa*/ 	.short	(.L_38 - .L_37)
	.align		4
.L_37:
        /*00ac*/ 	.word	index@(_ZN10layer_norm13ln_fwd_kernelINS_13Kernel_traitsIfffffjLj6144ELj1ELj1ELj8ELj16ENS_18Kernel_traits_baseILj6144EfffffjLj256EEEEELb1ELb0ELb1ELb1EEEvNS_9FwdParamsE)
        /*00b0*/ 	.word	0x00000000


	//----- nvinfo : EIATTR_REGCOUNT
	.align		4
.L_38:
        /*00b4*/ 	.byte	0x04, 0x2f
        /*00b6*/ 	.short	(.L_40 - .L_39)
	.align		4
.L_39:
        /*00b8*/ 	.word	index@(_ZN10layer_norm13ln_fwd_kernelINS_13Kernel_traitsIfffffjLj6144ELj1ELj1ELj8ELj16ENS_18Kernel_traits_baseILj6144EfffffjLj256EEEEELb1ELb0ELb1ELb0EEEvNS_9FwdParamsE)
        /*00bc*/ 	.word	0x0000007c


	//----- nvinfo : EIATTR_FRAME_SIZE
	.align		4
.L_40:
        /*00c0*/ 	.byte	0x04, 0x11
        /*00c2*/ 	.short	(.L_42 - .L_41)
	.align		4
.L_41:
        /*00c4*/ 	.word	index@($__internal_154_$__cuda_sm70_shflsync_bfly_p)
        /*00c8*/ 	.word	0x00000000


	//----- nvinfo : EIATTR_FRAME_SIZE
	.align		4
.L_42:
        /*00cc*/ 	.byte	0x04, 0x11
        /*00ce*/ 	.short	(.L_44 - .L_43)
	.align		4
.L_43:
        /*00d0*/ 	.word	index@(_ZN10layer_norm13ln_fwd_kernelINS_13Kernel_traitsIfffffjLj6144ELj1ELj1ELj8ELj16ENS_18Kernel_traits_baseILj6144EfffffjLj256EEEEELb1ELb0ELb1ELb0EEEvNS_9FwdParamsE)
        /*00d4*/ 	.word	0x00000000


	//----- nvinfo : EIATTR_REGCOUNT
	.align		4
.L_44:
        /*00d8*/ 	.byte	0x04, 0x2f
        /*00da*/ 	.short	(.L_46 - .L_45)
	.align		4
.L_45:
        /*00dc*/ 	.word	index@(_ZN10layer_norm13ln_fwd_kernelINS_13Kernel_traitsIfffffjLj6144ELj1ELj1ELj8ELj16ENS_18Kernel_traits_baseILj6144EfffffjLj256EEEEELb1ELb0ELb0ELb1EEEvNS_9FwdParamsE)
        /*00e0*/ 	.word	0x0000007f


	//----- nvinfo : EIATTR_FRAME_SIZE
	.align		4
.L_46:
        /*00e4*/ 	.byte	0x04, 0x11
        /*00e6*/ 	.short	(.L_48 - .L_47)
	.align		4
.L_47:
        /*00e8*/ 	.word	index@($__internal_153_$__cuda_sm70_shflsync_bfly_p)
        /*00ec*/ 	.word	0x00000000


	//----- nvinfo : EIATTR_FRAME_SIZE
	.align		4
.L_48:
        /*00f0*/ 	.byte	0x04, 0x11
        /*00f2*/ 	.short	(.L_50 - .L_49)
	.align		4
.L_49:
        /*00f4*/ 	.word	index@(_ZN10layer_norm13ln_fwd_kernelINS_13Kernel_traitsIfffffjLj6144ELj1ELj1ELj8ELj16ENS_18Kernel_traits_baseILj6144EfffffjLj256EEEEELb1ELb0ELb0ELb1EEEvNS_9FwdParamsE)
        /*00f8*/ 	.word	0x00000000


	//----- nvinfo : EIATTR_REGCOUNT
	.align		4
.L_50:
        /*00fc*/ 	.byte	0x04, 0x2f
        /*00fe*/ 	.short	(.L_52 - .L_51)
	.align		4
.L_51:
        /*0100*/ 	.word	index@(_ZN10layer_norm13ln_fwd_kernelINS_13Kernel_traitsIfffffjLj6144ELj1ELj1ELj8ELj16ENS_18Kernel_traits_baseILj6144EfffffjLj256EEEEELb1ELb0ELb0ELb0EEEvNS_9FwdParamsE)
        /*0104*/ 	.word	0x00000074


	//----- nvinfo : EIATTR_FRAME_SIZE
	.align		4
.L_52:
        /*0108*/ 	.byte	0x04, 0x11
        /*010a*/ 	.short	(.L_54 - .L_53)
	.align		4
.L_53:
        /*010c*/ 	.word	index@($__internal_152_$__cuda_sm70_shflsync_bfly_p)
        /*0110*/ 	.word	0x00000000


	//----- nvinfo : EIATTR_FRAME_SIZE
	.align		4
.L_54:
        /*0114*/ 	.byte	0x04, 0x11
        /*0116*/ 	.short	(.L_56 - .L_55)
	.align		4
.L_55:
        /*0118*/ 	.word	index@(_ZN10layer_norm13ln_fwd_kernelINS_13Kernel_traitsIfffffjLj6144ELj1ELj1ELj8ELj16ENS_18Kernel_traits_baseILj6144EfffffjLj256EEEEELb1ELb0ELb0ELb0EEEvNS_9FwdParamsE)
        /*011c*/ 	.word	0x00000000


	//----- nvinfo : EIATTR_REGCOUNT
	.align		4
.L_56:
        /*0120*/ 	.byte	0x04, 0x2f
        /*0122*/ 	.short	(.L_58 - .L_57)
	.align		4
.L_57:
        /*0124*/ 	.word	index@(_ZN10layer_norm13ln_fwd_kernelINS_13Kernel_traitsIfffffjLj6144ELj1ELj1ELj8ELj16ENS_18Kernel_traits_baseILj6144EfffffjLj256EEEEELb0ELb1ELb1ELb1EEEvNS_9FwdParamsE)
        /*0128*/ 	.word	0x0000007f


	//----- nvinfo : EIATTR_FRAME_SIZE
	.align		4
.L_58:
        /*012c*/ 	.byte	0x04, 0x11
        /*012e*/ 	.short	(.L_60 - .L_59)
	.align		4
.L_59:
        /*0130*/ 	.word	index@($__internal_151_$__cuda_sm70_shflsync_bfly_p)
        /*0134*/ 	.word	0x00000000


	//----- nvinfo : EIATTR_FRAME_SIZE
	.align		4
.L_60:
        /*0138*/ 	.byte	0x04, 0x11
        /*013a*/ 	.short	(.L_62 - .L_61)
	.align		4
.L_61:
        /*013c*/ 	.word	index@(_ZN10layer_norm13ln_fwd_kernelINS_13Kernel_traitsIfffffjLj6144ELj1ELj1ELj8ELj16ENS_18Kernel_traits_baseILj6144EfffffjLj256EEEEELb0ELb1ELb1ELb1EEEvNS_9FwdParamsE)
        /*0140*/ 	.word	0x00000000


	//----- nvinfo : EIATTR_REGCOUNT
	.align		4
.L_62:
        /*0144*/ 	.byte	0x04, 0x2f
        /*0146*/ 	.short	(.L_64 - .L_63)
	.align		4
.L_63:
        /*0148*/ 	.word	index@(_ZN10layer_norm13ln_fwd_kernelINS_13Kernel_traitsIfffffjLj6144ELj1ELj1ELj8ELj16ENS_18Kernel_traits_baseILj6144EfffffjLj256EEEEELb0ELb1ELb1ELb0EEEvNS_9FwdParamsE)
        /*014c*/ 	.word	0x00000080


	//----- nvinfo : EIATTR_FRAME_SIZE
	.align		4
.L_64:
        /*0150*/ 	.byte	0x04, 0x11
        /*0152*/ 	.short	(.L_66 - .L_65)
	.align		4
.L_65:
        /*0154*/ 	.word	index@($__internal_150_$__cuda_sm70_shflsync_bfly_p)
        /*0158*/ 	.word	0x00000000


	//----- nvinfo : EIATTR_FRAME_SIZE
	.align		4
.L_66:
        /*015c*/ 	.byte	0x04, 0x11
        /*015e*/ 	.short	(.L_68 - .L_67)
	.align		4
.L_67:
        /*0160*/ 	.word	index@(_ZN10layer_norm13ln_fwd_kernelINS_13Kernel_traitsIfffffjLj6144ELj1ELj1ELj8ELj16ENS_18Kernel_traits_baseILj6144EfffffjLj256EEEEELb0ELb1ELb1ELb0EEEvNS_9FwdParamsE)
        /*0164*/ 	.word	0x00000000


	//----- nvinfo : EIATTR_REGCOUNT
	.align		4
.L_68:
        /*0168*/ 	.byte	0x04, 0x2f
        /*016a*/ 	.short	(.L_70 - .L_69)
	.align		4
.L_69:
        /*016c*/ 	.word	index@(_ZN10layer_norm13ln_fwd_kernelINS_13Kernel_traitsIfffffjLj6144ELj1ELj1ELj8ELj16ENS_18Kernel_traits_baseILj6144EfffffjLj256EEEEELb0ELb1ELb0ELb1EEEvNS_9FwdParamsE)
        /*0170*/ 	.word	0x00000090


	//----- nvinfo : EIATTR_FRAME_SIZE
	.align		4
.L_70:
        /*0174*/ 	.byte	0x04, 0x11
        /*0176*/ 	.short	(.L_72 - .L_71)
	.align		4
.L_71:
        /*0178*/ 	.word	index@($__internal_149_$__cuda_sm70_shflsync_bfly_p)
        /*017c*/ 	.word	0x00000000


	//----- nvinfo : EIATTR_FRAME_SIZE
	.align		4
.L_72:
        /*0180*/ 	.byte	0x04, 0x11
        /*0182*/ 	.short	(.L_74 - .L_73)
	.align		4
.L_73:
        /*0184*/ 	.word	index@(_ZN10layer_norm13ln_fwd_kernelINS_13Kernel_traitsIfffffjLj6144ELj1ELj1ELj8ELj16ENS_18Kernel_traits_baseILj6144EfffffjLj256EEEEELb0ELb1ELb0ELb1EEEvNS_9FwdParamsE)
        /*0188*/ 	.word	0x00000000


	//----- nvinfo : EIATTR_REGCOUNT
	.align		4
.L_74:
        /*018c*/ 	.byte	0x04, 0x2f
        /*018e*/ 	.short	(.L_76 - .L_75)
	.align		4
.L_75:
        /*0190*/ 	.word	index@(_ZN10layer_norm13ln_fwd_kernelINS_13Kernel_traitsIfffffjLj6144ELj1ELj1ELj8ELj16ENS_18Kernel_traits_baseILj6144EfffffjLj256EEEEELb0ELb1ELb0ELb0EEEvNS_9FwdParamsE)
        /*0194*/ 	.word	0x0000007c


	//----- nvinfo : EIATTR_FRAME_SIZE
	.align		4
.L_76:
        /*0198*/ 	.byte	0x04, 0x11
        /*019a*/ 	.short	(.L_78 - .L_77)
	.align		4
.L_77:
        /*019c*/ 	.word	index@($__internal_148_$__cuda_sm70_shflsync_bfly_p)
        /*01a0*/ 	.word	0x00000000


	//----- nvinfo : EIATTR_FRAME_SIZE
	.align		4
.L_78:
        /*01a4*/ 	.byte	0x04, 0x11
        /*01a6*/ 	.short	(.L_80 - .L_79)
	.align		4
.L_79:
        /*01a8*/ 	.word	index@(_ZN10layer_norm13ln_fwd_kernelINS_13Kernel_traitsIfffffjLj6144ELj1ELj1ELj8ELj16ENS_18Kernel_traits_baseILj6144EfffffjLj256EEEEELb0ELb1ELb0ELb0EEEvNS_9FwdParamsE)
        /*01ac*/ 	.word	0x00000000


	//----- nvinfo : EIATTR_REGCOUNT
	.align		4
.L_80:
        /*01b0*/ 	.byte	0x04, 0x2f
        /*01b2*/ 	.short	(.L_82 - .L_81)
	.align		4
.L_81:
        /*01b4*/ 	.word	index@(_ZN10layer_norm13ln_fwd_kernelINS_13Kernel_traitsIfffffjLj6144ELj1ELj1ELj8ELj16ENS_18Kernel_traits_baseILj6144EfffffjLj256EEEEELb0ELb0ELb1ELb1EEEvNS_9FwdParamsE)
        /*01b8*/ 	.word	0x0000006a


	//----- nvinfo : EIATTR_FRAME_SIZE
	.align		4
.L_82:
        /*01bc*/ 	.byte	0x04, 0x11
        /*01be*/ 	.short	(.L_84 - .L_83)
	.align		4
.L_83:
        /*01c0*/ 	.word	index@($__internal_147_$__cuda_sm70_shflsync_bfly_p)
        /*01c4*/ 	.word	0x00000000


	//----- nvinfo : EIATTR_FRAME_SIZE
	.align		4
.L_84:
        /*01c8*/ 	.byte	0x04, 0x11
        /*01ca*/ 	.short	(.L_86 - .L_85)
	.align		4
.L_85:
        /*01cc*/ 	.word	index@(_ZN10layer_norm13ln_fwd_kernelINS_13Kernel_traitsIfffffjLj6144ELj1ELj1ELj8ELj16ENS_18Kernel_traits_baseILj6144EfffffjLj256EEEEELb0ELb0ELb1ELb1EEEvNS_9FwdParamsE)
        /*01d0*/ 	.word	0x00000000


	//----- nvinfo : EIATTR_REGCOUNT
	.align		4
.L_86:
        /*01d4*/ 	.byte	0x04, 0x2f
        /*01d6*/ 	.short	(.L_88 - .L_87)
	.align		4
.L_87:
        /*01d8*/ 	.word	index@(_ZN10layer_norm13ln_fwd_kernelINS_13Kernel_traitsIfffffjLj6144ELj1ELj1ELj8ELj16ENS_18Kernel_traits_baseILj6144EfffffjLj256EEEEELb0ELb0ELb1ELb0EEEvNS_9FwdParamsE)
        /*01dc*/ 	.word	0x0000006c


	//----- nvinfo : EIATTR_FRAME_SIZE
	.align		4
.L_88:
        /*01e0*/ 	.byte	0x04, 0x11
        /*01e2*/ 	.short	(.L_90 - .L_89)
	.align		4
.L_89:
        /*01e4*/ 	.word	index@($__internal_146_$__cuda_sm70_shflsync_bfly_p)
        /*01e8*/ 	.word	0x00000000


	//----- nvinfo : EIATTR_FRAME_SIZE
	.align		4
.L_90:
        /*01ec*/ 	.byte	0x04, 0x11
        /*01ee*/ 	.short	(.L_92 - .L_91)
	.align		4
.L_91:
        /*01f0*/ 	.word	index@(_ZN10layer_norm13ln_fwd_kernelINS_13Kernel_traitsIfffffjLj6144ELj1ELj1ELj8ELj16ENS_18Kernel_traits_baseILj6144EfffffjLj256EEEEELb0ELb0ELb1ELb0EEEvNS_9FwdParamsE)
        /*01f4*/ 	.word	0x00000000


	//----- nvinfo : EIATTR_REGCOUNT
	.align		4
.L_92:
        /*01f8*/ 	.byte	0x04, 0x2f
        /*01fa*/ 	.short	(.L_94 - .L_93)
	.align		4
.L_93:
        /*01fc*/ 	.word	index@(_ZN10layer_norm13ln_fwd_kernelINS_13Kernel_traitsIfffffjLj6144ELj1ELj1ELj8ELj16ENS_18Kernel_traits_baseILj6144EfffffjLj256EEEEELb0ELb0ELb0ELb1EEEvNS_9FwdParamsE)
        /*0200*/ 	.word	0x00000080


	//----- nvinfo : EIATTR_FRAME_SIZE
	.align		4
.L_94:
        /*0204*/ 	.byte	0x04, 0x11
        /*0206*/ 	.short	(.L_96 - .L_95)
	.align		4
.L_95:
        /*0208*/ 	.word	index@($__internal_145_$__cuda_sm70_shflsync_bfly_p)
        /*020c*/ 	.word	0x00000000


	//----- nvinfo : EIATTR_FRAME_SIZE
	.align		4
.L_96:
        /*0210*/ 	.byte	0x04, 0x11
        /*0212*/ 	.short	(.L_98 - .L_97)
	.align		4
.L_97:
        /*0214*/ 	.word	index@(_ZN10layer_norm13ln_fwd_kernelINS_13Kernel_traitsIfffffjLj6144ELj1ELj1ELj8ELj16ENS_18Kernel_traits_baseILj6144EfffffjLj256EEEEELb0ELb0ELb0ELb1EEEvNS_9FwdParamsE)
        /*0218*/ 	.word	0x00000000


	//----- nvinfo : EIATTR_REGCOUNT
	.align		4
.L_98:
        /*021c*/ 	.byte	0x04, 0x2f
        /*021e*/ 	.short	(.L_100 - .L_99)
	.align		4
.L_99:
        /*0220*/ 	.word	index@(_ZN10layer_norm13ln_fwd_kernelINS_13Kernel_traitsIfffffjLj6144ELj1ELj1ELj8ELj16ENS_18Kernel_traits_baseILj6144EfffffjLj256EEEEELb0ELb0ELb0ELb0EEEvNS_9FwdParamsE)
        /*0224*/ 	.word	0x00000071


	//----- nvinfo : EIATTR_FRAME_SIZE
	.align		4
.L_100:
        /*0228*/ 	.byte	0x04, 0x11
        /*022a*/ 	.short	(.L_102 - .L_101)
	.align		4
.L_101:
        /*022c*/ 	.word	index@($__internal_144_$__cuda_sm70_shflsync_bfly_p)
        /*0230*/ 	.word	0x00000000


	//----- nvinfo : EIATTR_FRAME_SIZE
	.align		4
.L_102:
        /*0234*/ 	.byte	0x04, 0x11
        /*0236*/ 	.short	(.L_104 - .L_103)
	.align		4
.L_103:
        /*0238*/ 	.word	index@(_ZN10layer_norm13ln_fwd_kernelINS_13Kernel_traitsIfffffjLj6144ELj1ELj1ELj8ELj16ENS_18Kernel_traits_baseILj6144EfffffjLj256EEEEELb0ELb0ELb0ELb0EEEvNS_9FwdParamsE)
        /*023c*/ 	.word	0x00000000


	//----- nvinfo : EIATTR_REGCOUNT
	.align		4
.L_104:
        /*0240*/ 	.byte	0x04, 0x2f
        /*0242*/ 	.short	(.L_106 - .L_105)
	.align		4
.L_105:
        /*0244*/ 	.word	index@(_ZN10layer_norm13ln_fwd_kernelINS_13Kernel_traitsI6__halfffffjLj6144ELj1ELj1ELj8ELj16ENS_18Kernel_traits_baseILj6144ES2_ffffjLj256EEEEELb1ELb1ELb1ELb1EEEvNS_9FwdParamsE)
        /*0248*/ 	.word	0x000000a0


	//----- nvinfo : EIATTR_FRAME_SIZE
	.align		4
.L_106:
        /*024c*/ 	.byte	0x04, 0x11
        /*024e*/ 	.short	(.L_108 - .L_107)
	.align		4
.L_107:
        /*0250*/ 	.word	index@($__internal_143_$__cuda_sm70_shflsync_bfly_p)
        /*0254*/ 	.word	0x00000000


	//----- nvinfo : EIATTR_FRAME_SIZE
	.align		4
.L_108:
        /*0258*/ 	.byte	0x04, 0x11
        /*025a*/ 	.short	(.L_110 - .L_109)
	.align		4
.L_109:
        /*025c*/ 	.word	index@(_ZN10layer_norm13ln_fwd_kernelINS_13Kernel_traitsI6__halfffffjLj6144ELj1ELj1ELj8ELj16ENS_18Kernel_traits_baseILj6144ES2_ffffjLj256EEEEELb1ELb1ELb1ELb1EEEvNS_9FwdParamsE)
        /*0260*/ 	.word	0x00000000


	//----- nvinfo : EIATTR_REGCOUNT
	.align		4
.L_110:
        /*0264*/ 	.byte	0x04, 0x2f
        /*0266*/ 	.short	(.L_112 - .L_111)
	.align		4
.L_111:
        /*0268*/ 	.word	index@(_ZN10layer_norm13ln_fwd_kernelINS_13Kernel_traitsI6__halfffffjLj6144ELj1ELj1ELj8ELj16ENS_18Kernel_traits_baseILj6144ES2_ffffjLj256EEEEELb1ELb1ELb1ELb0EEEvNS_9FwdParamsE)
        /*026c*/ 	.word	0x000000ab


	//----- nvinfo : EIATTR_FRAME_SIZE
	.align		4
.L_112:
        /*0270*/ 	.byte	0x04, 0x11
        /*0272*/ 	.short	(.L_114 - .L_113)
	.align		4
.L_113:
        /*0274*/ 	.word	index@($__internal_142_$__cuda_sm70_shflsync_bfly_p)
        /*0278*/ 	.word	0x00000000


	//----- nvinfo : EIATTR_FRAME_SIZE
	.align		4
.L_114:
        /*027c*/ 	.byte	0x04, 0x11
        /*027e*/ 	.short	(.L_116 - .L_115)
	.align		4
.L_115:
        /*0280*/ 	.word	index@(_ZN10layer_norm13ln_fwd_kernelINS_13Kernel_traitsI6__halfffffjLj6144ELj1ELj1ELj8ELj16ENS_18Kernel_traits_baseILj6144ES2_ffffjLj256EEEEELb1ELb1ELb1ELb0EEEvNS_9FwdParamsE)
        /*0284*/ 	.word	0x00000000


	//----- nvinfo : EIATTR_REGCOUNT
	.align		4
.L_116:
        /*0288*/ 	.byte	0x04, 0x2f
        /*028a*/ 	.short	(.L_118 - .L_117)
	.align		4
.L_117:
        /*028c*/ 	.word	index@(_ZN10layer_norm13ln_fwd_kernelINS_13Kernel_traitsI6__halfffffjLj6144ELj1ELj1ELj8ELj16ENS_18Kernel_traits_baseILj6144ES2_ffffjLj256EEEEELb1ELb1ELb0ELb1EEEvNS_9FwdParamsE)
        /*0290*/ 	.word	0x00000080


	//----- nvinfo : EIATTR_FRAME_SIZE
	.align		4
.L_118:
        /*0294*/ 	.byte	0x04, 0x11
        /*0296*/ 	.short	(.L_120 - .L_119)
	.align		4
.L_119:
        /*0298*/ 	.word	index@($__internal_141_$__cuda_sm70_shflsync_bfly_p)
        /*029c*/ 	.word	0x00000000


	//----- nvinfo : EIATTR_FRAME_SIZE
	.align		4
.L_120:
        /*02a0*/ 	.byte	0x04, 0x11
        /*02a2*/ 	.short	(.L_122 - .L_121)
	.align		4
.L_121:
        /*02a4*/ 	.word	index@(_ZN10layer_norm13ln_fwd_kernelINS_13Kernel_traitsI6__halfffffjLj6144ELj1ELj1ELj8ELj16ENS_18Kernel_traits_baseILj6144ES2_ffffjLj256EEEEELb1ELb1ELb0ELb1EEEvNS_9FwdParamsE)
        /*02a8*/ 	.word	0x00000000


	//----- nvinfo : EIATTR_REGCOUNT
	.align		4
.L_122:
        /*02ac*/ 	.byte	0x04, 0x2f
        /*02ae*/ 	.short	(.L_124 - .L_123)
	.align		4
.L_123:
        /*02b0*/ 	.word	index@(_ZN10layer_norm13ln_fwd_kernelINS_13Kernel_traitsI6__halfffffjLj6144ELj1ELj1ELj8ELj16ENS_18Kernel_traits_baseILj6144ES2_ffffjLj256EEEEELb1ELb1ELb0ELb0EEEvNS_9FwdParamsE)
        /*02b4*/ 	.word	0x00000080


	//----- nvinfo : EIATTR_FRAME_SIZE
	.align		4
.L_124:
        /*02b8*/ 	.byte	0x04, 0x11
        /*02ba*/ 	.short	(.L_126 - .L_125)
	.align		4
.L_125:
        /*02bc*/ 	.word	index@($__internal_140_$__cuda_sm70_shflsync_bfly_p)
        /*02c0*/ 	.word	0x00000000


	//----- nvinfo : EIATTR_FRAME_SIZE
	.align		4
.L_126:
        /*02c4*/ 	.byte	0x04, 0x11
        /*02c6*/ 	.short	(.L_128 - .L_127)
	.align		4
.L_127:
        /*02c8*/ 	.word	index@(_ZN10layer_norm13ln_fwd_kernelINS_13Kernel_traitsI6__halfffffjLj6144ELj1ELj1ELj8ELj16ENS_18Kernel_traits_baseILj6144ES2_ffffjLj256EEEEELb1ELb1ELb0ELb0EEEvNS_9FwdParamsE)
        /*02cc*/ 	.word	0x00000010


	//----- nvinfo : EIATTR_REGCOUNT
	.align		4
.L_128:
        /*02d0*/ 	.byte	0x04, 0x2f
        /*02d2*/ 	.short	(.L_130 - .L_129)
	.align		4
.L_129:
        /*02d4*/ 	.word	index@(_ZN10layer_norm13ln_fwd_kernelINS_13Kernel_traitsI6__halfffffjLj6144ELj1ELj1ELj8ELj16ENS_18Kernel_traits_baseILj6144ES2_ffffjLj256EEEEELb1ELb0ELb1ELb1EEEvNS_9FwdParamsE)
        /*02d8*/ 	.word	0x0000007f


	//----- nvinfo : EIATTR_FRAME_SIZE
	.align		4
.L_130:
        /*02dc*/ 	.byte	0x04, 0x11
        /*02de*/ 	.short	(.L_132 - .L_131)
	.align		4
.L_131:
        /*02e0*/ 	.word	index@($__internal_139_$__cuda_sm70_shflsync_bfly_p)
        /*02e4*/ 	.word	0x00000000


	//----- nvinfo : EIATTR_FRAME_SIZE
	.align		4
.L_132:
        /*02e8*/ 	.byte	0x04, 0x11
        /*02ea*/ 	.short	(.L_134 - .L_133)
	.align		4
.L_133:
        /*02ec*/ 	.word	index@(_ZN10layer_norm13ln_fwd_kernelINS_13Kernel_traitsI6__halfffffjLj6144ELj1ELj1ELj8ELj16ENS_18Kernel_traits_baseILj6144ES2_ffffjLj256EEEEELb1ELb0ELb1ELb1EEEvNS_9FwdParamsE)
        /*02f0*/ 	.word	0x00000000


	//----- nvinfo : EIATTR_REGCOUNT
	.align		4
.L_134:
        /*02f4*/ 	.byte	0x04, 0x2f
        /*02f6*/ 	.short	(.L_136 - .L_135)
	.align		4
.L_135:
        /*02f8*/ 	.word	index@(_ZN10layer_norm13ln_fwd_kernelINS_13Kernel_traitsI6__halfffffjLj6144ELj1ELj1ELj8ELj16ENS_18Kernel_traits_baseILj6144ES2_ffffjLj256EEEEELb1ELb0ELb1ELb0EEEvNS_9FwdParamsE)
        /*02fc*/ 	.word	0x0000007c


	//----- nvinfo : EIATTR_FRAME_SIZE
	.align		4
.L_136:
        /*0300*/ 	.byte	0x04, 0x11
        /*0302*/ 	.short	(.L_138 - .L_137)
	.align		4
.L_137:
        /*0304*/ 	.word	index@($__internal_138_$__cuda_sm70_shflsync_bfly_p)
        /*0308*/ 	.word	0x00000000


	//----- nvinfo : EIATTR_FRAME_SIZE
	.align		4
.L_138:
        /*030c*/ 	.byte	0x04, 0x11
        /*030e*/ 	.short	(.L_140 - .L_139)
	.align		4
.L_139:
        /*0310*/ 	.word	index@(_ZN10layer_norm13ln_fwd_kernelINS_13Kernel_traitsI6__halfffffjLj6144ELj1ELj1ELj8ELj16ENS_18Kernel_traits_baseILj6144ES2_ffffjLj256EEEEELb1ELb0ELb1ELb0EEEvNS_9FwdParamsE)
        /*0314*/ 	.word	0x00000000


	//----- nvinfo : EIATTR_REGCOUNT
	.align		4
.L_140:
        /*0318*/ 	.byte	0x04, 0x2f
        /*031a*/ 	.short	(.L_142 - .L_141)
	.align		4
.L_141:
        /*031c*/ 	.word	index@(_ZN10layer_norm13ln_fwd_kernelINS_13Kernel_traitsI6__halfffffjLj6144ELj1ELj1ELj8ELj16ENS_18Kernel_traits_baseILj6144ES2_ffffjLj256EEEEELb1ELb0ELb0ELb1EEEvNS_9FwdParamsE)
        /*0320*/ 	.word	0x0000007f


	//----- nvinfo : EIATTR_FRAME_SIZE
	.align		4
.L_142:
        /*0324*/ 	.byte	0x04, 0x11
        /*0326*/ 	.short	(.L_144 - .L_143)
	.align		4
.L_143:
        /*0328*/ 	.word	index@($__internal_137_$__cuda_sm70_shflsync_bfly_p)
        /*032c*/ 	.word	0x00000000


	//----- nvinfo : EIATTR_FRAME_SIZE
	.align		4
.L_144:
        /*0330*/ 	.byte	0x04, 0x11
        /*0332*/ 	.short	(.L_146 - .L_145)
	.align		4
.L_145:
        /*0334*/ 	.word	index@(_ZN10layer_norm13ln_fwd_kernelINS_13Kernel_traitsI6__halfffffjLj6144ELj1ELj1ELj8ELj16ENS_18Kernel_traits_baseILj6144ES2_ffffjLj256EEEEELb1ELb0ELb0ELb1EEEvNS_9FwdParamsE)
        /*0338*/ 	.word	0x00000000


	//----- nvinfo : EIATTR_REGCOUNT
	.align		4
.L_146:
        /*033c*/ 	.byte	0x04, 0x2f
        /*033e*/ 	.short	(.L_148 - .L_147)
	.align		4
.L_147:
        /*0340*/ 	.word	index@(_ZN10layer_norm13ln_fwd_kernelINS_13Kernel_traitsI6__halfffffjLj6144ELj1ELj1ELj8ELj16ENS_18Kernel_traits_baseILj6144ES2_ffffjLj256EEEEELb1ELb0ELb0ELb0EEEvNS_9FwdParamsE)
        /*0344*/ 	.word	0x00000074


	//----- nvinfo : EIATTR_FRAME_SIZE
	.align		4
.L_148:
        /*0348*/ 	.byte	0x04, 0x11
        /*034a*/ 	.short	(.L_150 - .L_149)
	.align		4
.L_149:
        /*034c*/ 	.word	index@($__internal_136_$__cuda_sm70_shflsync_bfly_p)
        /*0350*/ 	.word	0x00000000


	//----- nvinfo : EIATTR_FRAME_SIZE
	.align		4
.L_150:
        /*0354*/ 	.byte	0x04, 0x11
        /*0356*/ 	.short	(.L_152 - .L_151)
	.align		4
.L_151:
        /*0358*/ 	.word	index@(_ZN10layer_norm13ln_fwd_kernelINS_13Kernel_traitsI6__halfffffjLj6144ELj1ELj1ELj8ELj16ENS_18Kernel_traits_baseILj6144ES2_ffffjLj256EEEEELb1ELb0ELb0ELb0EEEvNS_9FwdParamsE)
        /*035c*/ 	.word	0x00000000


	//----- nvinfo : EIATTR_REGCOUNT
	.align		4
.L_152:
        /*0360*/ 	.byte	0x04, 0x2f
        /*0362*/ 	.short	(.L_154 - .L_153)
	.align		4
.L_153:
        /*0364*/ 	.word	index@(_ZN10layer_norm13ln_fwd_kernelINS_13Kernel_traitsI6__halfffffjLj6144ELj1ELj1ELj8ELj16ENS_18Kernel_traits_baseILj6144ES2_ffffjLj256EEEEELb0ELb1ELb1ELb1EEEvNS_9FwdParamsE)
        /*0368*/ 	.word	0x00000080


	//----- nvinfo : EIATTR_FRAME_SIZE
	.align		4
.L_154:
        /*036c*/ 	.byte	0x04, 0x11
        /*036e*/ 	.short	(.L_156 - .L_155)
	.align		4
.L_155:
        /*0370*/ 	.word	index@($__internal_135_$__cuda_sm70_shflsync_bfly_p)
        /*0374*/ 	.word	0x00000000


	//----- nvinfo : EIATTR_FRAME_SIZE
	.align		4
.L_156:
        /*0378*/ 	.byte	0x04, 0x11
        /*037a*/ 	.short	(.L_158 - .L_157)
	.align		4
.L_157:
        /*037c*/ 	.word	index@(_ZN10layer_norm13ln_fwd_kernelINS_13Kernel_traitsI6__halfffffjLj6144ELj1ELj1ELj8ELj16ENS_18Kernel_traits_baseILj6144ES2_ffffjLj256EEEEELb0ELb1ELb1ELb1EEEvNS_9FwdParamsE)
        /*0380*/ 	.word	0x00000000


	//----- nvinfo : EIATTR_REGCOUNT
	.align		4
.L_158:
        /*0384*/ 	.byte	0x04, 0x2f
        /*0386*/ 	.short	(.L_160 - .L_159)
	.align		4
.L_159:
        /*0388*/ 	.word	index@(_ZN10layer_norm13ln_fwd_kernelINS_13Kernel_traitsI6__halfffffjLj6144ELj1ELj1ELj8ELj16ENS_18Kernel_traits_baseILj6144ES2_ffffjLj256EEEEELb0ELb1ELb1ELb0EEEvNS_9FwdParamsE)
        /*038c*/ 	.word	0x00000080


	//----- nvinfo : EIATTR_FRAME_SIZE
	.align		4
.L_160:
        /*0390*/ 	.byte	0x04, 0x11
        /*0392*/ 	.short	(.L_162 - .L_161)
	.align		4
.L_161:
        /*0394*/ 	.word	index@($__internal_134_$__cuda_sm70_shflsync_bfly_p)
        /*0398*/ 	.word	0x00000000


	//----- nvinfo : EIATTR_FRAME_SIZE
	.align		4
.L_162:
        /*039c*/ 	.byte	0x04, 0x11
        /*039e*/ 	.short	(.L_164 - .L_163)
	.align		4
.L_163:
        /*03a0*/ 	.word	index@(_ZN10layer_norm13ln_fwd_kernelINS_13Kernel_traitsI6__halfffffjLj6144ELj1ELj1ELj8ELj16ENS_18Kernel_traits_baseILj6144ES2_ffffjLj256EEEEELb0ELb1ELb1ELb0EEEvNS_9FwdParamsE)
        /*03a4*/ 	.word	0x00000000


	//----- nvinfo : EIATTR_REGCOUNT
	.align		4
.L_164:
        /*03a8*/ 	.byte	0x04, 0x2f
        /*03aa*/ 	.short	(.L_166 - .L_165)
	.align		4
.L_165:
        /*03ac*/ 	.word	index@(_ZN10layer_norm13ln_fwd_kernelINS_13Kernel_traitsI6__halfffffjLj6144ELj1ELj1ELj8ELj16ENS_18Kernel_traits_baseILj6144ES2_ffffjLj256EEEEELb0ELb1ELb0ELb1EEEvNS_9FwdParamsE)
        /*03b0*/ 	.word	0x0000007f


	//----- nvinfo : EIATTR_FRAME_SIZE
	.align		4
.L_166:
        /*03b4*/ 	.byte	0x04, 0x11
        /*03b6*/ 	.short	(.L_168 - .L_167)
	.align		4
.L_167:
        /*03b8*/ 	.word	index@($__internal_133_$__cuda_sm70_shflsync_bfly_p)
        /*03bc*/ 	.word	0x00000000


	//----- nvinfo : EIATTR_FRAME_SIZE
	.align		4
.L_168:
        /*03c0*/ 	.byte	0x04, 0x11
        /*03c2*/ 	.short	(.L_170 - .L_169)
	.align		4
.L_169:
        /*03c4*/ 	.word	index@(_ZN10layer_norm13ln_fwd_kernelINS_13Kernel_traitsI6__halfffffjLj6144ELj1ELj1ELj8ELj16ENS_18Kernel_traits_baseILj6144ES2_ffffjLj256EEEEELb0ELb1ELb0ELb1EEEvNS_9FwdParamsE)
        /*03c8*/ 	.word	0x00000000


	//----- nvinfo : EIATTR_REGCOUNT
	.align		4
.L_170:
        /*03cc*/ 	.byte	0x04, 0x2f
        /*03ce*/ 	.short	(.L_172 - .L_171)
	.align		4
.L_171:
        /*03d0*/ 	.word	index@(_ZN10layer_norm13ln_fwd_kernelINS_13Kernel_traitsI6__halfffffjLj6144ELj1ELj1ELj8ELj16ENS_18Kernel_traits_baseILj6144ES2_ffffjLj256EEEEELb0ELb1ELb0ELb0EEEvNS_9FwdParamsE)
        /*03d4*/ 	.word	0x0000007d


	//----- nvinfo : EIATTR_FRAME_SIZE
	.align		4
.L_172:
        /*03d8*/ 	.byte	0x04, 0x11
        /*03da*/ 	.short	(.L_174 - .L_173)
	.align		4
.L_173:
        /*03dc*/ 	.word	index@($__internal_132_$__cuda_sm70_shflsync_bfly_p)
        /*03e0*/ 	.word	0x00000000


	//----- nvinfo : EIATTR_FRAME_SIZE
	.align		4
.L_174:
        /*03e4*/ 	.byte	0x04, 0x11
        /*03e6*/ 	.short	(.L_176 - .L_175)
	.align		4
.L_175:
        /*03e8*/ 	.word	index@(_ZN10layer_norm13ln_fwd_kernelINS_13Kernel_traitsI6__halfffffjLj6144ELj1ELj1ELj8ELj16ENS_18Kernel_traits_baseILj6144ES2_ffffjLj256EEEEELb0ELb1ELb0ELb0EEEvNS_9FwdParamsE)
        /*03ec*/ 	.word	0x00000000


	//----- nvinfo : EIATTR_REGCOUNT
	.align		4
.L_176:
        /*03f0*/ 	.byte	0x04, 0x2f
        /*03f2*/ 	.short	(.L_178 - .L_177)
	.align		4
.L_177:
        /*03f4*/ 	.word	index@(_ZN10layer_norm13ln_fwd_kernelINS_13Kernel_traitsI6__halfffffjLj6144ELj1ELj1ELj8ELj16ENS_18Kernel_traits_baseILj6144ES2_ffffjLj256EEEEELb0ELb0ELb1ELb1EEEvNS_9FwdParamsE)
        /*03f8*/ 	.word	0x00000073


	//----- nvinfo : EIATTR_FRAME_SIZE
	.align		4
.L_178:
        /*03fc*/ 	.byte	0x04, 0x11
        /*03fe*/ 	.short	(.L_180 - .L_179)
	.align		4
.L_179:
        /*0400*/ 	.word	index@($__internal_131_$__cuda_sm70_shflsync_bfly_p)
        /*0404*/ 	.word	0x00000000


	//----- nvinfo : EIATTR_FRAME_SIZE
	.align		4
.L_180:
        /*0408*/ 	.byte	0x04, 0x11
        /*040a*/ 	.short	(.L_182 - .L_181)
	.align		4
.L_181:
        /*040c*/ 	.word	index@(_ZN10layer_norm13ln_fwd_kernelINS_13Kernel_traitsI6__halfffffjLj6144ELj1ELj1ELj8ELj16ENS_18Kernel_traits_baseILj6144ES2_ffffjLj256EEEEELb0ELb0ELb1ELb1EEEvNS_9FwdParamsE)
        /*0410*/ 	.word	0x00000000


	//----- nvinfo : EIATTR_REGCOUNT
	.align		4
.L_182:
        /*0414*/ 	.byte	0x04, 0x2f
        /*0416*/ 	.short	(.L_184 - .L_183)
	.align		4
.L_183:
        /*0418*/ 	.word	index@(_ZN10layer_norm13ln_fwd_kernelINS_13Kernel_traitsI6__halfffffjLj6144ELj1ELj1ELj8ELj16ENS_18Kernel_traits_baseILj6144ES2_ffffjLj256EEEEELb0ELb0ELb1ELb0EEEvNS_9FwdParamsE)
        /*041c*/ 	.word	0x0000006c


	//----- nvinfo : EIATTR_FRAME_SIZE
	.align		4
.L_184:
        /*0420*/ 	.byte	0x04, 0x11
        /*0422*/ 	.short	(.L_186 - .L_185)
	.align		4
.L_185:
        /*0424*/ 	.word	index@($__internal_130_$__cuda_sm70_shflsync_bfly_p)
        /*0428*/ 	.word	0x00000000


	//----- nvinfo : EIATTR_FRAME_SIZE
	.align		4
.L_186:
        /*042c*/ 	.byte	0x04, 0x11
        /*042e*/ 	.short	(.L_188 - .L_187)
	.align		4
.L_187:
        /*0430*/ 	.word	index@(_ZN10layer_norm13ln_fwd_kernelINS_13Kernel_traitsI6__halfffffjLj6144ELj1ELj1ELj8ELj16ENS_18Kernel_traits_baseILj6144ES2_ffffjLj256EEEEELb0ELb0ELb1ELb0EEEvNS_9FwdParamsE)
        /*0434*/ 	.word	0x00000000


	//----- nvinfo : EIATTR_REGCOUNT
	.align		4
.L_188:
        /*0438*/ 	.byte	0x04, 0x2f
        /*043a*/ 	.short	(.L_190 - .L_189)
	.align		4
.L_189:
        /*043c*/ 	.word	index@(_ZN10layer_norm13ln_fwd_kernelINS_13Kernel_traitsI6__halfffffjLj6144ELj1ELj1ELj8ELj16ENS_18Kernel_traits_baseILj6144ES2_ffffjLj256EEEEELb0ELb0ELb0ELb1EEEvNS_9FwdParamsE)
        /*0440*/ 	.word	0x0000007f


	//----- nvinfo : EIATTR_FRAME_SIZE
	.align		4
.L_190:
        /*0444*/ 	.byte	0x04, 0x11
        /*0446*/ 	.short	(.L_192 - .L_191)
	.align		4
.L_191:
        /*0448*/ 	.word	index@($__internal_129_$__cuda_sm70_shflsync_bfly_p)
        /*044c*/ 	.word	0x00000000


	//----- nvinfo : EIATTR_FRAME_SIZE
	.align		4
.L_192:
        /*0450*/ 	.byte	0x04, 0x11
        /*0452*/ 	.short	(.L_194 - .L_193)
	.align		4
.L_193:
        /*0454*/ 	.word	index@(_ZN10layer_norm13ln_fwd_kernelINS_13Kernel_traitsI6__halfffffjLj6144ELj1ELj1ELj8ELj16ENS_18Kernel_traits_baseILj6144ES2_ffffjLj256EEEEELb0ELb0ELb0ELb1EEEvNS_9FwdParamsE)
        /*0458*/ 	.word	0x00000000


	//----- nvinfo : EIATTR_REGCOUNT
	.align		4
.L_194:
        /*045c*/ 	.byte	0x04, 0x2f
        /*045e*/ 	.short	(.L_196 - .L_195)
	.align		4
.L_195:
        /*0460*/ 	.word	index@(_ZN10layer_norm13ln_fwd_kernelINS_13Kernel_traitsI6__halfffffjLj6144ELj1ELj1ELj8ELj16ENS_18Kernel_traits_baseILj6144ES2_ffffjLj256EEEEELb0ELb0ELb0ELb0EEEvNS_9FwdParamsE)
        /*0464*/ 	.word	0x00000080


	//----- nvinfo : EIATTR_FRAME_SIZE
	.align		4
.L_196:
        /*0468*/ 	.byte	0x04, 0x11
        /*046a*/ 	.short	(.L_198 - .L_197)
	.align		4
.L_197:
        /*046c*/ 	.word	index@($__internal_128_$__cuda_sm70_shflsync_bfly_p)
        /*0470*/ 	.word	0x00000000


	//----- nvinfo : EIATTR_FRAME_SIZE
	.align		4
.L_198:
        /*0474*/ 	.byte	0x04, 0x11
        /*0476*/ 	.short	(.L_200 - .L_199)
	.align		4
.L_199:
        /*0478*/ 	.word	index@(_ZN10layer_norm13ln_fwd_kernelINS_13Kernel_traitsI6__halfffffjLj6144ELj1ELj1ELj8ELj16ENS_18Kernel_traits_baseILj6144ES2_ffffjLj256EEEEELb0ELb0ELb0ELb0EEEvNS_9FwdParamsE)
        /*047c*/ 	.word	0x00000000


	//----- nvinfo : EIATTR_REGCOUNT
	.align		4
.L_200:
        /*0480*/ 	.byte	0x04, 0x2f
        /*0482*/ 	.short	(.L_202 - .L_201)
	.align		4
.L_201:
        /*0484*/ 	.word	index@(_ZN10layer_norm13ln_fwd_kernelINS_13Kernel_traitsIf6__halffS2_fjLj6144ELj1ELj1ELj8ELj16ENS_18Kernel_traits_baseILj6144EfS2_fS2_fjLj256EEEEELb1ELb1ELb1ELb1EEEvNS_9FwdParamsE)
        /*0488*/ 	.word	0x000000a8


	//----- nvinfo : EIATTR_FRAME_SIZE
	.align		4
.L_202:
        /*048c*/ 	.byte	0x04, 0x11
        /*048e*/ 	.short	(.L_204 - .L_203)
	.align		4
.L_203:
        /*0490*/ 	.word	index@($__internal_127_$__cuda_sm70_shflsync_bfly_p)
        /*0494*/ 	.word	0x00000000


	//----- nvinfo : EIATTR_FRAME_SIZE
	.align		4
.L_204:
        /*0498*/ 	.byte	0x04, 0x11
        /*049a*/ 	.short	(.L_206 - .L_205)
	.align		4
.L_205:
        /*049c*/ 	.word	index@(_ZN10layer_norm13ln_fwd_kernelINS_13Kernel_traitsIf6__halffS2_fjLj6144ELj1ELj1ELj8ELj16ENS_18Kernel_traits_baseILj6144EfS2_fS2_fjLj256EEEEELb1ELb1ELb1ELb1EEEvNS_9FwdParamsE)
        /*04a0*/ 	.word	0x00000000


	//----- nvinfo : EIATTR_REGCOUNT
	.align		4
.L_206:
        /*04a4*/ 	.byte	0x04, 0x2f
        /*04a6*/ 	.short	(.L_208 - .L_207)
	.align		4
.L_207:
        /*04a8*/ 	.word	index@(_ZN10layer_norm13ln_fwd_kernelINS_13Kernel_traitsIf6__halffS2_fjLj6144ELj1ELj1ELj8ELj16ENS_18Kernel_traits_baseILj6144EfS2_fS2_fjLj256EEEEELb1ELb1ELb1ELb0EEEvNS_9FwdParamsE)
        /*04ac*/ 	.word	0x000000aa


	//----- nvinfo : EIATTR_FRAME_SIZE
	.align		4
.L_208:
        /*04b0*/ 	.byte	0x04, 0x11
        /*04b2*/ 	.short	(.L_210 - .L_209)
	.align		4
.L_209:
        /*04b4*/ 	.word	index@($__internal_126_$__cuda_sm70_shflsync_bfly_p)
        /*04b8*/ 	.word	0x00000000


	//----- nvinfo : EIATTR_FRAME_SIZE
	.align		4
.L_210:
        /*04bc*/ 	.byte	0x04, 0x11
        /*04be*/ 	.short	(.L_212 - .L_211)
	.align		4
.L_211:
        /*04c0*/ 	.word	index@(_ZN10layer_norm13ln_fwd_kernelINS_13Kernel_traitsIf6__halffS2_fjLj6144ELj1ELj1ELj8ELj16ENS_18Kernel_traits_baseILj6144EfS2_fS2_fjLj256EEEEELb1ELb1ELb1ELb0EEEvNS_9FwdParamsE)
        /*04c4*/ 	.word	0x00000000


	//----- nvinfo : EIATTR_REGCOUNT
	.align		4
.L_212:
        /*04c8*/ 	.byte	0x04, 0x2f
        /*04ca*/ 	.short	(.L_214 - .L_213)
	.align		4
.L_213:
        /*04cc*/ 	.word	index@(_ZN10layer_norm13ln_fwd_kernelINS_13Kernel_traitsIf6__halffS2_fjLj6144ELj1ELj1ELj8ELj16ENS_18Kernel_traits_baseILj6144EfS2_fS2_fjLj256EEEEELb1ELb1ELb0ELb1EEEvNS_9FwdParamsE)
        /*04d0*/ 	.word	0x0000008b


	//----- nvinfo : EIATTR_FRAME_SIZE
	.align		4
.L_214:
        /*04d4*/ 	.byte	0x04, 0x11
        /*04d6*/ 	.short	(.L_216 - .L_215)
	.align		4
.L_215:
        /*04d8*/ 	.word	index@($__internal_125_$__cuda_sm70_shflsync_bfly_p)
        /*04dc*/ 	.word	0x00000000


	//----- nvinfo : EIATTR_FRAME_SIZE
	.align		4
.L_216:
        /*04e0*/ 	.byte	0x04, 0x11
        /*04e2*/ 	.short	(.L_218 - .L_217)
	.align		4
.L_217:
        /*04e4*/ 	.word	index@(_ZN10layer_norm13ln_fwd_kernelINS_13Kernel_traitsIf6__halffS2_fjLj6144ELj1ELj1ELj8ELj16ENS_18Kernel_traits_baseILj6144EfS2_fS2_fjLj256EEEEELb1ELb1ELb0ELb1EEEvNS_9FwdParamsE)
        /*04e8*/ 	.word	0x00000000


	//----- nvinfo : EIATTR_REGCOUNT
	.align		4
.L_218:
        /*04ec*/ 	.byte	0x04, 0x2f
        /*04ee*/ 	.short	(.L_220 - .L_219)
	.align		4
.L_219:
        /*04f0*/ 	.word	index@(_ZN10layer_norm13ln_fwd_kernelINS_13Kernel_traitsIf6__halffS2_fjLj6144ELj1ELj1ELj8ELj16ENS_18Kernel_traits_baseILj6144EfS2_fS2_fjLj256EEEEELb1ELb1ELb0ELb0EEEvNS_9FwdParamsE)
        /*04f4*/ 	.word	0x000000a1


	//----- nvinfo : EIATTR_FRAME_SIZE
	.align		4
.L_220:
        /*04f8*/ 	.byte	0x04, 0x11
        /*04fa*/ 	.short	(.L_222 - .L_221)
	.align		4
.L_221:
        /*04fc*/ 	.word	index@($__internal_124_$__cuda_sm70_shflsync_bfly_p)
        /*0500*/ 	.word	0x00000000


	//----- nvinfo : EIATTR_FRAME_SIZE
	.align		4
.L_222:
        /*0504*/ 	.byte	0x04, 0x11
        /*0506*/ 	.short	(.L_224 - .L_223)
	.align		4
.L_223:
        /*0508*/ 	.word	index@(_ZN10layer_norm13ln_fwd_kernelINS_13Kernel_traitsIf6__halffS2_fjLj6144ELj1ELj1ELj8ELj16ENS_18Kernel_traits_baseILj6144EfS2_fS2_fjLj256EEEEELb1ELb1ELb0ELb0EEEvNS_9FwdParamsE)
        /*050c*/ 	.word	0x00000000


	//----- nvinfo : EIATTR_REGCOUNT
	.align		4
.L_224:
        /*0510*/ 	.byte	0x04, 0x2f
        /*0512*/ 	.short	(.L_226 - .L_225)
	.align		4
.L_225:
        /*0514*/ 	.word	index@(_ZN10layer_norm13ln_fwd_kernelINS_13Kernel_traitsIf6__halffS2_fjLj6144ELj1ELj1ELj8ELj16ENS_18Kernel_traits_baseILj6144EfS2_fS2_fjLj256EEEEELb1ELb0ELb1ELb1EEEvNS_9FwdParamsE)
        /*0518*/ 	.word	0x0000007f


	//----- nvinfo : EIATTR_FRAME_SIZE
	.align		4
.L_226:
        /*051c*/ 	.byte	0x04, 0x11
        /*051e*/ 	.short	(.L_228 - .L_227)
	.align		4
.L_227:
        /*0520*/ 	.word	index@($__internal_123_$__cuda_sm70_shflsync_bfly_p)
        /*0524*/ 	.word	0x00000000


	//----- nvinfo : EIATTR_FRAME_SIZE
	.align		4
.L_228:
        /*0528*/ 	.byte	0x04, 0x11
        /*052a*/ 	.short	(.L_230 - .L_229)
	.align		4
.L_229:
        /*052c*/ 	.word	index@(_ZN10layer_norm13ln_fwd_kernelINS_13Kernel_traitsIf6__halffS2_fjLj6144ELj1ELj1ELj8ELj16ENS_18Kernel_traits_baseILj6144EfS2_fS2_fjLj256EEEEELb1ELb0ELb1ELb1EEEvNS_9FwdParamsE)
        /*0530*/ 	.word	0x00000000


	//----- nvinfo : EIATTR_REGCOUNT
	.align		4
.L_230:
        /*0534*/ 	.byte	0x04, 0x2f
        /*0536*/ 	.short	(.L_232 - .L_231)
	.align		4
.L_231:
        /*0538*/ 	.word	index@(_ZN10layer_norm13ln_fwd_kernelINS_13Kernel_traitsIf6__halffS2_fjLj6144ELj1ELj1ELj8ELj16ENS_18Kernel_traits_baseILj6144EfS2_fS2_fjLj256EEEEELb1ELb0ELb1ELb0EEEvNS_9FwdParamsE)
        /*053c*/ 	.word	0x0000007f


	//----- nvinfo : EIATTR_FRAME_SIZE
	.align		4
.L_232:
        /*0540*/ 	.byte	0x04, 0x11
        /*0542*/ 	.short	(.L_234 - .L_233)
	.align		4
.L_233:
        /*0544*/ 	.word	index@($__internal_122_$__cuda_sm70_shflsync_bfly_p)
        /*0548*/ 	.word	0x00000000


	//----- nvinfo : EIATTR_FRAME_SIZE
	.align		4
.L_234:
        /*054c*/ 	.byte	0x04, 0x11
        /*054e*/ 	.short	(.L_236 - .L_235)
	.align		4
.L_235:
        /*0550*/ 	.word	index@(_ZN10layer_norm13ln_fwd_kernelINS_13Kernel_traitsIf6__halffS2_fjLj6144ELj1ELj1ELj8ELj16ENS_18Kernel_traits_baseILj6144EfS2_fS2_fjLj256EEEEELb1ELb0ELb1ELb0EEEvNS_9FwdParamsE)
        /*0554*/ 	.word	0x00000000


	//----- nvinfo : EIATTR_REGCOUNT
	.align		4
.L_236:
        /*0558*/ 	.byte	0x04, 0x2f
        /*055a*/ 	.short	(.L_238 - .L_237)
	.align		4
.L_237:
        /*055c*/ 	.word	index@(_ZN10layer_norm13ln_fwd_kernelINS_13Kernel_traitsIf6__halffS2_fjLj6144ELj1ELj1ELj8ELj16ENS_18Kernel_traits_baseILj6144EfS2_fS2_fjLj256EEEEELb1ELb0ELb0ELb1EEEvNS_9FwdParamsE)
        /*0560*/ 	.word	0x0000007b


	//----- nvinfo : EIATTR_FRAME_SIZE
	.align		4
.L_238:
        /*0564*/ 	.byte	0x04, 0x11
        /*0566*/ 	.short	(.L_240 - .L_239)
	.align		4
.L_239:
        /*0568*/ 	.word	index@($__internal_121_$__cuda_sm70_shflsync_bfly_p)
        /*056c*/ 	.word	0x00000000


	//----- nvinfo : EIATTR_FRAME_SIZE
	.align		4
.L_240:
        /*0570*/ 	.byte	0x04, 0x11
        /*0572*/ 	.short	(.L_242 - .L_241)
	.align		4
.L_241:
        /*0574*/ 	.word	index@(_ZN10layer_norm13ln_fwd_kernelINS_13Kernel_traitsIf6__halffS2_fjLj6144ELj1ELj1ELj8ELj16ENS_18Kernel_traits_baseILj6144EfS2_fS2_fjLj256EEEEELb1ELb0ELb0ELb1EEEvNS_9FwdParamsE)
        /*0578*/ 	.word	0x00000000


	//----- nvinfo : EIATTR_REGCOUNT
	.align		4
.L_242:
        /*057c*/ 	.byte	0x04, 0x2f
        /*057e*/ 	.short	(.L_244 - .L_243)
	.align		4
.L_243:
        /*0580*/ 	.word	index@(_ZN10layer_norm13ln_fwd_kernelINS_13Kernel_traitsIf6__halffS2_fjLj6144ELj1ELj1ELj8ELj16ENS_18Kernel_traits_baseILj6144EfS2_fS2_fjLj256EEEEELb1ELb0ELb0ELb0EEEvNS_9FwdParamsE)
        /*0584*/ 	.word	0x00000078


	//----- nvinfo : EIATTR_FRAME_SIZE
	.align		4
.L_244:
        /*0588*/ 	.byte	0x04, 0x11
        /*058a*/ 	.short	(.L_246 - .L_245)
	.align		4
.L_245:
        /*058c*/ 	.word	index@($__internal_120_$__cuda_sm70_shflsync_bfly_p)
        /*0590*/ 	.word	0x00000000


	//----- nvinfo : EIATTR_FRAME_SIZE
	.align		4
.L_246:
        /*0594*/ 	.byte	0x04, 0x11
        /*0596*/ 	.short	(.L_248 - .L_247)
	.align		4
.L_247:
        /*0598*/ 	.word	index@(_ZN10layer_norm13ln_fwd_kernelINS_13Kernel_traitsIf6__halffS2_fjLj6144ELj1ELj1ELj8ELj16ENS_18Kernel_traits_baseILj6144EfS2_fS2_fjLj256EEEEELb1ELb0ELb0ELb0EEEvNS_9FwdParamsE)
        /*059c*/ 	.word	0x00000000


	//----- nvinfo : EIATTR_REGCOUNT
	.align		4
.L_248:
        /*05a0*/ 	.byte	0x04, 0x2f
        /*05a2*/ 	.short	(.L_250 - .L_249)
	.align		4
.L_249:
        /*05a4*/ 	.word	index@(_ZN10layer_norm13ln_fwd_kernelINS_13Kernel_traitsIf6__halffS2_fjLj6144ELj1ELj1ELj8ELj16ENS_18Kernel_traits_baseILj6144EfS2_fS2_fjLj256EEEEELb0ELb1ELb1ELb1EEEvNS_9FwdParamsE)
        /*05a8*/ 	.word	0x00000080


	//----- nvinfo : EIATTR_FRAME_SIZE
	.align		4
.L_250:
        /*05ac*/ 	.byte	0x04, 0x11
        /*05ae*/ 	.short	(.L_252 - .L_251)
	.align		4
.L_251:
        /*05b0*/ 	.word	index@($__internal_119_$__cuda_sm70_shflsync_bfly_p)
        /*05b4*/ 	.word	0x00000000


	//----- nvinfo : EIATTR_FRAME_SIZE
	.align		4
.L_252:
        /*05b8*/ 	.byte	0x04, 0x11
        /*05ba*/ 	.short	(.L_254 - .L_253)
	.align		4
.L_253:
        /*05bc*/ 	.word	index@(_ZN10layer_norm13ln_fwd_kernelINS_13Kernel_traitsIf6__halffS2_fjLj6144ELj1ELj1ELj8ELj16ENS_18Kernel_traits_baseILj6144EfS2_fS2_fjLj256EEEEELb0ELb1ELb1ELb1EEEvNS_9FwdParamsE)
        /*05c0*/ 	.word	0x00000000


	//----- nvinfo : EIATTR_REGCOUNT
	.align		4
.L_254:
        /*05c4*/ 	.byte	0x04, 0x2f
        /*05c6*/ 	.short	(.L_256 - .L_255)
	.align		4
.L_255:
        /*05c8*/ 	.word	index@(_ZN10layer_norm13ln_fwd_kernelINS_13Kernel_traitsIf6__halffS2_fjLj6144ELj1ELj1ELj8ELj16ENS_18Kernel_traits_baseILj6144EfS2_fS2_fjLj256EEEEELb0ELb1ELb1ELb0EEEvNS_9FwdParamsE)
        /*05cc*/ 	.word	0x00000080


	//----- nvinfo : EIATTR_FRAME_SIZE
	.align		4
.L_256:
        /*05d0*/ 	.byte	0x04, 0x11
        /*05d2*/ 	.short	(.L_258 - .L_257)
	.align		4
.L_257:
        /*05d4*/ 	.word	index@($__internal_118_$__cuda_sm70_shflsync_bfly_p)
        /*05d8*/ 	.word	0x00000000


	//----- nvinfo : EIATTR_FRAME_SIZE
	.align		4
.L_258:
        /*05dc*/ 	.byte	0x04, 0x11
        /*05de*/ 	.short	(.L_260 - .L_259)
	.align		4
.L_259:
        /*05e0*/ 	.word	index@(_ZN10layer_norm13ln_fwd_kernelINS_13Kernel_traitsIf6__halffS2_fjLj6144ELj1ELj1ELj8ELj16ENS_18Kernel_traits_baseILj6144EfS2_fS2_fjLj256EEEEELb0ELb1ELb1ELb0EEEvNS_9FwdParamsE)
        /*05e4*/ 	.word	0x00000000


	//----- nvinfo : EIATTR_REGCOUNT
	.align		4
.L_260:
        /*05e8*/ 	.byte	0x04, 0x2f
        /*05ea*/ 	.short	(.L_262 - .L_261)
	.align		4
.L_261:
        /*05ec*/ 	.word	index@(_ZN10layer_norm13ln_fwd_kernelINS_13Kernel_traitsIf6__halffS2_fjLj6144ELj1ELj1ELj8ELj16ENS_18Kernel_traits_baseILj6144EfS2_fS2_fjLj256EEEEELb0ELb1ELb0ELb1EEEvNS_9FwdParamsE)
        /*05f0*/ 	.word	0x00000080


	//----- nvinfo : EIATTR_FRAME_SIZE
	.align		4
.L_262:
        /*05f4*/ 	.byte	0x04, 0x11
        /*05f6*/ 	.short	(.L_264 - .L_263)
	.align		4
.L_263:
        /*05f8*/ 	.word	index@($__internal_117_$__cuda_sm70_shflsync_bfly_p)
        /*05fc*/ 	.word	0x00000000


	//----- nvinfo : EIATTR_FRAME_SIZE
	.align		4
.L_264:
        /*0600*/ 	.byte	0x04, 0x11
        /*0602*/ 	.short	(.L_266 - .L_265)
	.align		4
.L_265:
        /*0604*/ 	.word	index@(_ZN10layer_norm13ln_fwd_kernelINS_13Kernel_traitsIf6__halffS2_fjLj6144ELj1ELj1ELj8ELj16ENS_18Kernel_traits_baseILj6144EfS2_fS2_fjLj256EEEEELb0ELb1ELb0ELb1EEEvNS_9FwdParamsE)
        /*0608*/ 	.word	0x00000000


	//----- nvinfo : EIATTR_REGCOUNT
	.align		4
.L_266:
        /*060c*/ 	.byte	0x04, 0x2f
        /*060e*/ 	.short	(.L_268 - .L_267)
	.align		4
.L_267:
        /*0610*/ 	.word	index@(_ZN10layer_norm13ln_fwd_kernelINS_13Kernel_traitsIf6__halffS2_fjLj6144ELj1ELj1ELj8ELj16ENS_18Kernel_traits_baseILj6144EfS2_fS2_fjLj256EEEEELb0ELb1ELb0ELb0EEEvNS_9FwdParamsE)
        /*0614*/ 	.word	0x00000080


	//----- nvinfo : EIATTR_FRAME_SIZE
	.align		4
.L_268:
        /*0618*/ 	.byte	0x04, 0x11
        /*061a*/ 	.short	(.L_270 - .L_269)
	.align		4
.L_269:
        /*061c*/ 	.word	index@($__internal_116_$__cuda_sm70_shflsync_bfly_p)
        /*0620*/ 	.word	0x00000000


	//----- nvinfo : EIATTR_FRAME_SIZE
	.align		4
.L_270:
        /*0624*/ 	.byte	0x04, 0x11
        /*0626*/ 	.short	(.L_272 - .L_271)
	.align		4
.L_271:
        /*0628*/ 	.word	index@(_ZN10layer_norm13ln_fwd_kernelINS_13Kernel_traitsIf6__halffS2_fjLj6144ELj1ELj1ELj8ELj16ENS_18Kernel_traits_baseILj6144EfS2_fS2_fjLj256EEEEELb0ELb1ELb0ELb0EEEvNS_9FwdParamsE)
        /*062c*/ 	.word	0x00000000


	//----- nvinfo : EIATTR_REGCOUNT
	.align		4
.L_272:
        /*0630*/ 	.byte	0x04, 0x2f
        /*0632*/ 	.short	(.L_274 - .L_273)
	.align		4
.L_273:
        /*0634*/ 	.word	index@(_ZN10layer_norm13ln_fwd_kernelINS_13Kernel_traitsIf6__halffS2_fjLj6144ELj1ELj1ELj8ELj16ENS_18Kernel_traits_baseILj6144EfS2_fS2_fjLj256EEEEELb0ELb0ELb1ELb1EEEvNS_9FwdParamsE)
        /*0638*/ 	.word	0x00000073


	//----- nvinfo : EIATTR_FRAME_SIZE
	.align		4
.L_274:
        /*063c*/ 	.byte	0x04, 0x11
        /*063e*/ 	.short	(.L_276 - .L_275)
	.align		4
.L_275:
        /*0640*/ 	.word	index@($__internal_115_$__cuda_sm70_shflsync_bfly_p)
        /*0644*/ 	.word	0x00000000


	//----- nvinfo : EIATTR_FRAME_SIZE
	.align		4
.L_276:
        /*0648*/ 	.byte	0x04, 0x11
        /*064a*/ 	.short	(.L_278 - .L_277)
	.align		4
.L_277:
        /*064c*/ 	.word	index@(_ZN10layer_norm13ln_fwd_kernelINS_13Kernel_traitsIf6__halffS2_fjLj6144ELj1ELj1ELj8ELj16ENS_18Kernel_traits_baseILj6144EfS2_fS2_fjLj256EEEEELb0ELb0ELb1ELb1EEEvNS_9FwdParamsE)
        /*0650*/ 	.word	0x00000000


	//----- nvinfo : EIATTR_REGCOUNT
	.align		4
.L_278:
        /*0654*/ 	.byte	0x04, 0x2f
        /*0656*/ 	.short	(.L_280 - .L_279)
	.align		4
.L_279:
        /*0658*/ 	.word	index@(_ZN10layer_norm13ln_fwd_kernelINS_13Kernel_traitsIf6__halffS2_fjLj6144ELj1ELj1ELj8ELj16ENS_18Kernel_traits_baseILj6144EfS2_fS2_fjLj256EEEEELb0ELb0ELb1ELb0EEEvNS_9FwdParamsE)
        /*065c*/ 	.word	0x0000006f


	//----- nvinfo : EIATTR_FRAME_SIZE
	.align		4
.L_280:
        /*0660*/ 	.byte	0x04, 0x11
        /*0662*/ 	.short	(.L_282 - .L_281)
	.align		4
.L_281:
        /*0664*/ 	.word	index@($__internal_114_$__cuda_sm70_shflsync_bfly_p)
        /*0668*/ 	.word	0x00000000


	//----- nvinfo : EIATTR_FRAME_SIZE
	.align		4
.L_282:
        /*066c*/ 	.byte	0x04, 0x11
        /*066e*/ 	.short	(.L_284 - .L_283)
	.align		4
.L_283:
        /*0670*/ 	.word	index@(_ZN10layer_norm13ln_fwd_kernelINS_13Kernel_traitsIf6__halffS2_fjLj6144ELj1ELj1ELj8ELj16ENS_18Kernel_traits_baseILj6144EfS2_fS2_fjLj256EEEEELb0ELb0ELb1ELb0EEEvNS_9FwdParamsE)
        /*0674*/ 	.word	0x00000000


	//----- nvinfo : EIATTR_REGCOUNT
	.align		4
.L_284:
        /*0678*/ 	.byte	0x04, 0x2f
        /*067a*/ 	.short	(.L_286 - .L_285)
	.align		4
.L_285:
        /*067c*/ 	.word	index@(_ZN10layer_norm13ln_fwd_kernelINS_13Kernel_traitsIf6__halffS2_fjLj6144ELj1ELj1ELj8ELj16ENS_18Kernel_traits_baseILj6144EfS2_fS2_fjLj256EEEEELb0ELb0ELb0ELb1EEEvNS_9FwdParamsE)
        /*0680*/ 	.word	0x00000072


	//----- nvinfo : EIATTR_FRAME_SIZE
	.align		4
.L_286:
        /*0684*/ 	.byte	0x04, 0x11
        /*0686*/ 	.short	(.L_288 - .L_287)
	.align		4
.L_287:
        /*0688*/ 	.word	index@($__internal_113_$__cuda_sm70_shflsync_bfly_p)
        /*068c*/ 	.word	0x00000000


	//----- nvinfo : EIATTR_FRAME_SIZE
	.align		4
.L_288:
        /*0690*/ 	.byte	0x04, 0x11
        /*0692*/ 	.short	(.L_290 - .L_289)
	.align		4
.L_289:
        /*0694*/ 	.word	index@(_ZN10layer_norm13ln_fwd_kernelINS_13Kernel_traitsIf6__halffS2_fjLj6144ELj1ELj1ELj8ELj16ENS_18Kernel_traits_baseILj6144EfS2_fS2_fjLj256EEEEELb0ELb0ELb0ELb1EEEvNS_9FwdParamsE)
        /*0698*/ 	.word	0x00000000


	//----- nvinfo : EIATTR_REGCOUNT
	.align		4
.L_290:
        /*069c*/ 	.byte	0x04, 0x2f
        /*069e*/ 	.short	(.L_292 - .L_291)
	.align		4
.L_291:
        /*06a0*/ 	.word	index@(_ZN10layer_norm13ln_fwd_kernelINS_13Kernel_traitsIf6__halffS2_fjLj6144ELj1ELj1ELj8ELj16ENS_18Kernel_traits_baseILj6144EfS2_fS2_fjLj256EEEEELb0ELb0ELb0ELb0EEEvNS_9FwdParamsE)
        /*06a4*/ 	.word	0x0000006c


	//----- nvinfo : EIATTR_FRAME_SIZE
	.align		4
.L_292:
        /*06a8*/ 	.byte	0x04, 0x11
        /*06aa*/ 	.short	(.L_294 - .L_293)
	.align		4
.L_293:
        /*06ac*/ 	.word	index@($__internal_112_$__cuda_sm70_shflsync_bfly_p)
        /*06b0*/ 	.word	0x00000000


	//----- nvinfo : EIATTR_FRAME_SIZE
	.align		4
.L_294:
        /*06b4*/ 	.byte	0x04, 0x11
        /*06b6*/ 	.short	(.L_296 - .L_295)
	.align		4
.L_295:
        /*06b8*/ 	.word	index@(_ZN10layer_norm13ln_fwd_kernelINS_13Kernel_traitsIf6__halffS2_fjLj6144ELj1ELj1ELj8ELj16ENS_18Kernel_traits_baseILj6144EfS2_fS2_fjLj256EEEEELb0ELb0ELb0ELb0EEEvNS_9FwdParamsE)
        /*06bc*/ 	.word	0x00000000


	//----- nvinfo : EIATTR_REGCOUNT
	.align		4
.L_296:
        /*06c0*/ 	.byte	0x04, 0x2f
        /*06c2*/ 	.short	(.L_298 - .L_297)
	.align		4
.L_297:
        /*06c4*/ 	.word	index@(_ZN10layer_norm13ln_fwd_kernelINS_13Kernel_traitsI6__halfS2_fS2_fjLj6144ELj1ELj1ELj8ELj16ENS_18Kernel_traits_baseILj6144ES2_S2_fS2_fjLj256EEEEELb1ELb1ELb1ELb1EEEvNS_9FwdParamsE)
        /*06c8*/ 	.word	0x0000007f


	//----- nvinfo : EIATTR_FRAME_SIZE
	.align		4
.L_298:
        /*06cc*/ 	.byte	0x04, 0x11
        /*06ce*/ 	.short	(.L_300 - .L_299)
	.align		4
.L_299:
        /*06d0*/ 	.word	index@($__internal_111_$__cuda_sm70_shflsync_bfly_p)
        /*06d4*/ 	.word	0x00000000


	//----- nvinfo : EIATTR_FRAME_SIZE
	.align		4
.L_300:
        /*06d8*/ 	.byte	0x04, 0x11
        /*06da*/ 	.short	(.L_302 - .L_301)
	.align		4
.L_301:
        /*06dc*/ 	.word	index@(_ZN10layer_norm13ln_fwd_kernelINS_13Kernel_traitsI6__halfS2_fS2_fjLj6144ELj1ELj1ELj8ELj16ENS_18Kernel_traits_baseILj6144ES2_S2_fS2_fjLj256EEEEELb1ELb1ELb1ELb1EEEvNS_9FwdParamsE)
        /*06e0*/ 	.word	0x00000000


	//----- nvinfo : EIATTR_REGCOUNT
	.align		4
.L_302:
        /*06e4*/ 	.byte	0x04, 0x2f
        /*06e6*/ 	.short	(.L_304 - .L_303)
	.align		4
.L_303:
        /*06e8*/ 	.word	index@(_ZN10layer_norm13ln_fwd_kernelINS_13Kernel_traitsI6__halfS2_fS2_fjLj6144ELj1ELj1ELj8ELj16ENS_18Kernel_traits_baseILj6144ES2_S2_fS2_fjLj256EEEEELb1ELb1ELb1ELb0EEEvNS_9FwdParamsE)
        /*06ec*/ 	.word	0x000000aa


	//----- nvinfo : EIATTR_FRAME_SIZE
	.align		4
.L_304:
        /*06f0*/ 	.byte	0x04, 0x11
        /*06f2*/ 	.short	(.L_306 - .L_305)
	.align		4
.L_305:
        /*06f4*/ 	.word	index@($__internal_110_$__cuda_sm70_shflsync_bfly_p)
        /*06f8*/ 	.word	0x00000000


	//----- nvinfo : EIATTR_FRAME_SIZE
	.align		4
.L_306:
        /*06fc*/ 	.byte	0x04, 0x11
        /*06fe*/ 	.short	(.L_308 - .L_307)
	.align		4
.L_307:
        /*0700*/ 	.word	index@(_ZN10layer_norm13ln_fwd_kernelINS_13Kernel_traitsI6__halfS2_fS2_fjLj6144ELj1ELj1ELj8ELj16ENS_18Kernel_traits_baseILj6144ES2_S2_fS2_fjLj256EEEEELb1ELb1ELb1ELb0EEEvNS_9FwdParamsE)
        /*0704*/ 	.word	0x00000000


	//----- nvinfo : EIATTR_REGCOUNT
	.align		4
.L_308:
        /*0708*/ 	.byte	0x04, 0x2f
        /*070a*/ 	.short	(.L_310 - .L_309)
	.align		4
.L_309:
        /*070c*/ 	.word	index@(_ZN10layer_norm13ln_fwd_kernelINS_13Kernel_traitsI6__halfS2_fS2_fjLj6144ELj1ELj1ELj8ELj16ENS_18Kernel_traits_baseILj6144ES2_S2_fS2_fjLj256EEEEELb1ELb1ELb0ELb1EEEvNS_9FwdParamsE)
        /*0710*/ 	.word	0x0000007d


	//----- nvinfo : EIATTR_FRAME_SIZE
	.align		4
.L_310:
        /*0714*/ 	.byte	0x04, 0x11
        /*0716*/ 	.short	(.L_312 - .L_311)
	.align		4
.L_311:
        /*0718*/ 	.word	index@($__internal_109_$__cuda_sm70_shflsync_bfly_p)
        /*071c*/ 	.word	0x00000000


	//----- nvinfo : EIATTR_FRAME_SIZE
	.align		4
.L_312:
        /*0720*/ 	.byte	0x04, 0x11
        /*0722*/ 	.short	(.L_314 - .L_313)
	.align		4
.L_313:
        /*0724*/ 	.word	index@(_ZN10layer_norm13ln_fwd_kernelINS_13Kernel_traitsI6__halfS2_fS2_fjLj6144ELj1ELj1ELj8ELj16ENS_18Kernel_traits_baseILj6144ES2_S2_fS2_fjLj256EEEEELb1ELb1ELb0ELb1EEEvNS_9FwdParamsE)
        /*0728*/ 	.word	0x00000000


	//----- nvinfo : EIATTR_REGCOUNT
	.align		4
.L_314:
        /*072c*/ 	.byte	0x04, 0x2f
        /*072e*/ 	.short	(.L_316 - .L_315)
	.align		4
.L_315:
        /*0730*/ 	.word	index@(_ZN10layer_norm13ln_fwd_kernelINS_13Kernel_traitsI6__halfS2_fS2_fjLj6144ELj1ELj1ELj8ELj16ENS_18Kernel_traits_baseILj6144ES2_S2_fS2_fjLj256EEEEELb1ELb1ELb0ELb0EEEvNS_9FwdParamsE)
        /*0734*/ 	.word	0x000000a1


	//----- nvinfo : EIATTR_FRAME_SIZE
	.align		4
.L_316:
        /*0738*/ 	.byte	0x04, 0x11
        /*073a*/ 	.short	(.L_318 - .L_317)
	.align		4
.L_317:
        /*073c*/ 	.word	index@($__internal_108_$__cuda_sm70_shflsync_bfly_p)
        /*0740*/ 	.word	0x00000000


	//----- nvinfo : EIATTR_FRAME_SIZE
	.align		4
.L_318:
        /*0744*/ 	.byte	0x04, 0x11
        /*0746*/ 	.short	(.L_320 - .L_319)
	.align		4
.L_319:
        /*0748*/ 	.word	index@(_ZN10layer_norm13ln_fwd_kernelINS_13Kernel_traitsI6__halfS2_fS2_fjLj6144ELj1ELj1ELj8ELj16ENS_18Kernel_traits_baseILj6144ES2_S2_fS2_fjLj256EEEEELb1ELb1ELb0ELb0EEEvNS_9FwdParamsE)
        /*074c*/ 	.word	0x00000000


	//----- nvinfo : EIATTR_REGCOUNT
	.align		4
.L_320:
        /*0750*/ 	.byte	0x04, 0x2f
        /*0752*/ 	.short	(.L_322 - .L_321)
	.align		4
.L_321:
        /*0754*/ 	.word	index@(_ZN10layer_norm13ln_fwd_kernelINS_13Kernel_traitsI6__halfS2_fS2_fjLj6144ELj1ELj1ELj8ELj16ENS_18Kernel_traits_baseILj6144ES2_S2_fS2_fjLj256EEEEELb1ELb0ELb1ELb1EEEvNS_9FwdParamsE)
        /*0758*/ 	.word	0x0000007f


	//----- nvinfo : EIATTR_FRAME_SIZE
	.align		4
.L_322:
        /*075c*/ 	.byte	0x04, 0x11
        /*075e*/ 	.short	(.L_324 - .L_323)
	.align		4
.L_323:
        /*0760*/ 	.word	index@($__internal_107_$__cuda_sm70_shflsync_bfly_p)
        /*0764*/ 	.word	0x00000000


	//----- nvinfo : EIATTR_FRAME_SIZE
	.align		4
.L_324:
        /*0768*/ 	.byte	0x04, 0x11
        /*076a*/ 	.short	(.L_326 - .L_325)
	.align		4
.L_325:
        /*076c*/ 	.word	index@(_ZN10layer_norm13ln_fwd_kernelINS_13Kernel_traitsI6__halfS2_fS2_fjLj6144ELj1ELj1ELj8ELj16ENS_18Kernel_traits_baseILj6144ES2_S2_fS2_fjLj256EEEEELb1ELb0ELb1ELb1EEEvNS_9FwdParamsE)
        /*0770*/ 	.word	0x00000000


	//----- nvinfo : EIATTR_REGCOUNT
	.align		4
.L_326:
        /*0774*/ 	.byte	0x04, 0x2f
        /*0776*/ 	.short	(.L_328 - .L_327)
	.align		4
.L_327:
        /*0778*/ 	.word	index@(_ZN10layer_norm13ln_fwd_kernelINS_13Kernel_traitsI6__halfS2_fS2_fjLj6144ELj1ELj1ELj8ELj16ENS_18Kernel_traits_baseILj6144ES2_S2_fS2_fjLj256EEEEELb1ELb0ELb1ELb0EEEvNS_9FwdParamsE)
        /*077c*/ 	.word	0x0000007f


	//----- nvinfo : EIATTR_FRAME_SIZE
	.align		4
.L_328:
        /*0780*/ 	.byte	0x04, 0x11
        /*0782*/ 	.short	(.L_330 - .L_329)
	.align		4
.L_329:
        /*0784*/ 	.word	index@($__internal_106_$__cuda_sm70_shflsync_bfly_p)
        /*0788*/ 	.word	0x00000000


	//----- nvinfo : EIATTR_FRAME_SIZE
	.align		4
.L_330:
        /*078c*/ 	.byte	0x04, 0x11
        /*078e*/ 	.short	(.L_332 - .L_331)
	.align		4
.L_331:
        /*0790*/ 	.word	index@(_ZN10layer_norm13ln_fwd_kernelINS_13Kernel_traitsI6__halfS2_fS2_fjLj6144ELj1ELj1ELj8ELj16ENS_18Kernel_traits_baseILj6144ES2_S2_fS2_fjLj256EEEEELb1ELb0ELb1ELb0EEEvNS_9FwdParamsE)
        /*0794*/ 	.word	0x00000000


	//----- nvinfo : EIATTR_REGCOUNT
	.align		4
.L_332:
        /*0798*/ 	.byte	0x04, 0x2f
        /*079a*/ 	.short	(.L_334 - .L_333)
	.align		4
.L_333:
        /*079c*/ 	.word	index@(_ZN10layer_norm13ln_fwd_kernelINS_13Kernel_traitsI6__halfS2_fS2_fjLj6144ELj1ELj1ELj8ELj16ENS_18Kernel_traits_baseILj6144ES2_S2_fS2_fjLj256EEEEELb1ELb0ELb0ELb1EEEvNS_9FwdParamsE)
        /*07a0*/ 	.word	0x0000007d


	//----- nvinfo : EIATTR_FRAME_SIZE
	.align		4
.L_334:
        /*07a4*/ 	.byte	0x04, 0x11
        /*07a6*/ 	.short	(.L_336 - .L_335)
	.align		4
.L_335:
        /*07a8*/ 	.word	index@($__internal_105_$__cuda_sm70_shflsync_bfly_p)
        /*07ac*/ 	.word	0x00000000


	//----- nvinfo : EIATTR_FRAME_SIZE
	.align		4
.L_336:
        /*07b0*/ 	.byte	0x04, 0x11
        /*07b2*/ 	.short	(.L_338 - .L_337)
	.align		4
.L_337:
        /*07b4*/ 	.word	index@(_ZN10layer_norm13ln_fwd_kernelINS_13Kernel_traitsI6__halfS2_fS2_fjLj6144ELj1ELj1ELj8ELj16ENS_18Kernel_traits_baseILj6144ES2_S2_fS2_fjLj256EEEEELb1ELb0ELb0ELb1EEEvNS_9FwdParamsE)
        /*07b8*/ 	.word	0x00000000


	//----- nvinfo : EIATTR_REGCOUNT
	.align		4
.L_338:
        /*07bc*/ 	.byte	0x04, 0x2f
        /*07be*/ 	.short	(.L_340 - .L_339)
	.align		4
.L_339:
        /*07c0*/ 	.word	index@(_ZN10layer_norm13ln_fwd_kernelINS_13Kernel_traitsI6__halfS2_fS2_fjLj6144ELj1ELj1ELj8ELj16ENS_18Kernel_traits_baseILj6144ES2_S2_fS2_fjLj256EEEEELb1ELb0ELb0ELb0EEEvNS_9FwdParamsE)
        /*07c4*/ 	.word	0x00000077


	//----- nvinfo : EIATTR_FRAME_SIZE
	.align		4
.L_340:
        /*07c8*/ 	.byte	0x04, 0x11
        /*07ca*/ 	.short	(.L_342 - .L_341)
	.align		4
.L_341:
        /*07cc*/ 	.word	index@($__internal_104_$__cuda_sm70_shflsync_bfly_p)
        /*07d0*/ 	.word	0x00000000


	//----- nvinfo : EIATTR_FRAME_SIZE
	.align		4
.L_342:
        /*07d4*/ 	.byte	0x04, 0x11
        /*07d6*/ 	.short	(.L_344 - .L_343)
	.align		4
.L_343:
        /*07d8*/ 	.word	index@(_ZN10layer_norm13ln_fwd_kernelINS_13Kernel_traitsI6__halfS2_fS2_fjLj6144ELj1ELj1ELj8ELj16ENS_18Kernel_traits_baseILj6144ES2_S2_fS2_fjLj256EEEEELb1ELb0ELb0ELb0EEEvNS_9FwdParamsE)
        /*07dc*/ 	.word	0x00000000


	//----- nvinfo : EIATTR_REGCOUNT
	.align		4
.L_344:
        /*07e0*/ 	.byte	0x04, 0x2f
        /*07e2*/ 	.short	(.L_346 - .L_345)
	.align		4
.L_345:
        /*07e4*/ 	.word	index@(_ZN10layer_norm13ln_fwd_kernelINS_13Kernel_traitsI6__halfS2_fS2_fjLj6144ELj1ELj1ELj8ELj16ENS_18Kernel_traits_baseILj6144ES2_S2_fS2_fjLj256EEEEELb0ELb1ELb1ELb1EEEvNS_9FwdParamsE)
        /*07e8*/ 	.word	0x00000078


	//----- nvinfo : EIATTR_FRAME_SIZE
	.align		4
.L_346:
        /*07ec*/ 	.byte	0x04, 0x11
        /*07ee*/ 	.short	(.L_348 - .L_347)
	.align		4
.L_347:
        /*07f0*/ 	.word	index@($__internal_103_$__cuda_sm70_shflsync_bfly_p)
        /*07f4*/ 	.word	0x00000000


	//----- nvinfo : EIATTR_FRAME_SIZE
	.align		4
.L_348:
        /*07f8*/ 	.byte	0x04, 0x11
        /*07fa*/ 	.short	(.L_350 - .L_349)
	.align		4
.L_349:
        /*07fc*/ 	.word	index@(_ZN10layer_norm13ln_fwd_kernelINS_13Kernel_traitsI6__halfS2_fS2_fjLj6144ELj1ELj1ELj8ELj16ENS_18Kernel_traits_baseILj6144ES2_S2_fS2_fjLj256EEEEELb0ELb1ELb1ELb1EEEvNS_9FwdParamsE)
        /*0800*/ 	.word	0x00000000


	//----- nvinfo : EIATTR_REGCOUNT
	.align		4
.L_350:
        /*0804*/ 	.byte	0x04, 0x2f
        /*0806*/ 	.short	(.L_352 - .L_351)
	.align		4
.L_351:
        /*0808*/ 	.word	index@(_ZN10layer_norm13ln_fwd_kernelINS_13Kernel_traitsI6__halfS2_fS2_fjLj6144ELj1ELj1ELj8ELj16ENS_18Kernel_traits_baseILj6144ES2_S2_fS2_fjLj256EEEEELb0ELb1ELb1ELb0EEEvNS_9FwdParamsE)
        /*080c*/ 	.word	0x00000080


	//----- nvinfo : EIATTR_FRAME_SIZE
	.align		4
.L_352:
        /*0810*/ 	.byte	0x04, 0x11
        /*0812*/ 	.short	(.L_354 - .L_353)
	.align		4
.L_353:
        /*0814*/ 	.word	index@($__internal_102_$__cuda_sm70_shflsync_bfly_p)
        /*0818*/ 	.word	0x00000000


	//----- nvinfo : EIATTR_FRAME_SIZE
	.align		4
.L_354:
        /*081c*/ 	.byte	0x04, 0x11
        /*081e*/ 	.short	(.L_356 - .L_355)
	.align		4
.L_355:
        /*0820*/ 	.word	index@(_ZN10layer_norm13ln_fwd_kernelINS_13Kernel_traitsI6__halfS2_fS2_fjLj6144ELj1ELj1ELj8ELj16ENS_18Kernel_traits_baseILj6144ES2_S2_fS2_fjLj256EEEEELb0ELb1ELb1ELb0EEEvNS_9FwdParamsE)
        /*0824*/ 	.word	0x00000000


	//----- nvinfo : EIATTR_REGCOUNT
	.align		4
.L_356:
        /*0828*/ 	.byte	0x04, 0x2f
        /*082a*/ 	.short	(.L_358 - .L_357)
	.align		4
.L_357:
        /*082c*/ 	.word	index@(_ZN10layer_norm13ln_fwd_kernelINS_13Kernel_traitsI6__halfS2_fS2_fjLj6144ELj1ELj1ELj8ELj16ENS_18Kernel_traits_baseILj6144ES2_S2_fS2_fjLj256EEEEELb0ELb1ELb0ELb1EEEvNS_9FwdParamsE)
        /*0830*/ 	.word	0x00000080


	//----- nvinfo : EIATTR_FRAME_SIZE
	.align		4
.L_358:
        /*0834*/ 	.byte	0x04, 0x11
        /*0836*/ 	.short	(.L_360 - .L_359)
	.align		4
.L_359:
        /*0838*/ 	.word	index@($__internal_101_$__cuda_sm70_shflsync_bfly_p)
        /*083c*/ 	.word	0x00000000


	//----- nvinfo : EIATTR_FRAME_SIZE
	.align		4
.L_360:
        /*0840*/ 	.byte	0x04, 0x11
        /*0842*/ 	.short	(.L_362 - .L_361)
	.align		4
.L_361:
        /*0844*/ 	.word	index@(_ZN10layer_norm13ln_fwd_kernelINS_13Kernel_traitsI6__halfS2_fS2_fjLj6144ELj1ELj1ELj8ELj16ENS_18Kernel_traits_baseILj6144ES2_S2_fS2_fjLj256EEEEELb0ELb1ELb0ELb1EEEvNS_9FwdParamsE)
        /*0848*/ 	.word	0x00000000


	//----- nvinfo : EIATTR_REGCOUNT
	.align		4
.L_362:
        /*084c*/ 	.byte	0x04, 0x2f
        /*084e*/ 	.short	(.L_364 - .L_363)
	.align		4
.L_363:
        /*0850*/ 	.word	index@(_ZN10layer_norm13ln_fwd_kernelINS_13Kernel_traitsI6__halfS2_fS2_fjLj6144ELj1ELj1ELj8ELj16ENS_18Kernel_traits_baseILj6144ES2_S2_fS2_fjLj256EEEEELb0ELb1ELb0ELb0EEEvNS_9FwdParamsE)
        /*0854*/ 	.word	0x00000080


	//----- nvinfo : EIATTR_FRAME_SIZE
	.align		4
.L_364:
        /*0858*/ 	.byte	0x04, 0x11
        /*085a*/ 	.short	(.L_366 - .L_365)
	.align		4
.L_365:
        /*085c*/ 	.word	index@($__internal_100_$__cuda_sm70_shflsync_bfly_p)
        /*0860*/ 	.word	0x00000000


	//----- nvinfo : EIATTR_FRAME_SIZE
	.align		4
.L_366:
        /*0864*/ 	.byte	0x04, 0x11
        /*0866*/ 	.short	(.L_368 - .L_367)
	.align		4
.L_367:
        /*0868*/ 	.word	index@(_ZN10layer_norm13ln_fwd_kernelINS_13Kernel_traitsI6__halfS2_fS2_fjLj6144ELj1ELj1ELj8ELj16ENS_18Kernel_traits_baseILj6144ES2_S2_fS2_fjLj256EEEEELb0ELb1ELb0ELb0EEEvNS_9FwdParamsE)
        /*086c*/ 	.word	0x00000000


	//----- nvinfo : EIATTR_REGCOUNT
	.align		4
.L_368:
        /*0870*/ 	.byte	0x04, 0x2f
        /*0872*/ 	.short	(.L_370 - .L_369)
	.align		4
.L_369:
        /*0874*/ 	.word	index@(_ZN10layer_norm13ln_fwd_kernelINS_13Kernel_traitsI6__halfS2_fS2_fjLj6144ELj1ELj1ELj8ELj16ENS_18Kernel_traits_baseILj6144ES2_S2_fS2_fjLj256EEEEELb0ELb0ELb1ELb1EEEvNS_9FwdParamsE)
        /*0878*/ 	.word	0x0000006a


	//----- nvinfo : EIATTR_FRAME_SIZE
	.align		4
.L_370:
        /*087c*/ 	.byte	0x04, 0x11
        /*087e*/ 	.short	(.L_372 - .L_371)
	.align		4
.L_371:
        /*0880*/ 	.word	index@($__internal_99_$__cuda_sm70_shflsync_bfly_p)
        /*0884*/ 	.word	0x00000000


	//----- nvinfo : EIATTR_FRAME_SIZE
	.align		4
.L_372:
        /*0888*/ 	.byte	0x04, 0x11
        /*088a*/ 	.short	(.L_374 - .L_373)
	.align		4
.L_373:
        /*088c*/ 	.word	index@(_ZN10layer_norm13ln_fwd_kernelINS_13Kernel_traitsI6__halfS2_fS2_fjLj6144ELj1ELj1ELj8ELj16ENS_18Kernel_traits_baseILj6144ES2_S2_fS2_fjLj256EEEEELb0ELb0ELb1ELb1EEEvNS_9FwdParamsE)
        /*0890*/ 	.word	0x00000000


	//----- nvinfo : EIATTR_REGCOUNT
	.align		4
.L_374:
        /*0894*/ 	.byte	0x04, 0x2f
        /*0896*/ 	.short	(.L_376 - .L_375)
	.align		4
.L_375:
        /*0898*/ 	.word	index@(_ZN10layer_norm13ln_fwd_kernelINS_13Kernel_traitsI6__halfS2_fS2_fjLj6144ELj1ELj1ELj8ELj16ENS_18Kernel_traits_baseILj6144ES2_S2_fS2_fjLj256EEEEELb0ELb0ELb1ELb0EEEvNS_9FwdParamsE)
        /*089c*/ 	.word	0x0000006f


	//----- nvinfo : EIATTR_FRAME_SIZE
	.align		4
.L_376:
        /*08a0*/ 	.byte	0x04, 0x11
        /*08a2*/ 	.short	(.L_378 - .L_377)
	.align		4
.L_377:
        /*08a4*/ 	.word	index@($__internal_98_$__cuda_sm70_shflsync_bfly_p)
        /*08a8*/ 	.word	0x00000000


	//----- nvinfo : EIATTR_FRAME_SIZE
	.align		4
.L_378:
        /*08ac*/ 	.byte	0x04, 0x11
        /*08ae*/ 	.short	(.L_380 - .L_379)
	.align		4
.L_379:
        /*08b0*/ 	.word	index@(_ZN10layer_norm13ln_fwd_kernelINS_13Kernel_traitsI6__halfS2_fS2_fjLj6144ELj1ELj1ELj8ELj16ENS_18Kernel_traits_baseILj6144ES2_S2_fS2_fjLj256EEEEELb0ELb0ELb1ELb0EEEvNS_9FwdParamsE)
        /*08b4*/ 	.word	0x00000000


	//----- nvinfo : EIATTR_REGCOUNT
	.align		4
.L_380:
        /*08b8*/ 	.byte	0x04, 0x2f
        /*08ba*/ 	.short	(.L_382 - .L_381)
	.align		4
.L_381:
        /*08bc*/ 	.word	index@(_ZN10layer_norm13ln_fwd_kernelINS_13Kernel_traitsI6__halfS2_fS2_fjLj6144ELj1ELj1ELj8ELj16ENS_18Kernel_traits_baseILj6144ES2_S2_fS2_fjLj256EEEEELb0ELb0ELb0ELb1EEEvNS_9FwdParamsE)
        /*08c0*/ 	.word	0x0000006b


	//----- nvinfo : EIATTR_FRAME_SIZE
	.align		4
.L_382:
        /*08c4*/ 	.byte	0x04, 0x11
        /*08c6*/ 	.short	(.L_384 - .L_383)
	.align		4
.L_383:
        /*08c8*/ 	.word	index@($__internal_97_$__cuda_sm70_shflsync_bfly_p)
        /*08cc*/ 	.word	0x00000000


	//----- nvinfo : EIATTR_FRAME_SIZE
	.align		4
.L_384:
        /*08d0*/ 	.byte	0x04, 0x11
        /*08d2*/ 	.short	(.L_386 - .L_385)
	.align		4
.L_385:
        /*08d4*/ 	.word	index@(_ZN10layer_norm13ln_fwd_kernelINS_13Kernel_traitsI6__halfS2_fS2_fjLj6144ELj1ELj1ELj8ELj16ENS_18Kernel_traits_baseILj6144ES2_S2_fS2_fjLj256EEEEELb0ELb0ELb0ELb1EEEvNS_9FwdParamsE)
        /*08d8*/ 	.word	0x00000000


	//----- nvinfo : EIATTR_REGCOUNT
	.align		4
.L_386:
        /*08dc*/ 	.byte	0x04, 0x2f
        /*08de*/ 	.short	(.L_388 - .L_387)
	.align		4
.L_387:
        /*08e0*/ 	.word	index@(_ZN10layer_norm13ln_fwd_kernelINS_13Kernel_traitsI6__halfS2_fS2_fjLj6144ELj1ELj1ELj8ELj16ENS_18Kernel_traits_baseILj6144ES2_S2_fS2_fjLj256EEEEELb0ELb0ELb0ELb0EEEvNS_9FwdParamsE)
        /*08e4*/ 	.word	0x0000006c


	//----- nvinfo : EIATTR_FRAME_SIZE
	.align		4
.L_388:
        /*08e8*/ 	.byte	0x04, 0x11
        /*08ea*/ 	.short	(.L_390 - .L_389)
	.align		4
.L_389:
        /*08ec*/ 	.word	index@($__internal_96_$__cuda_sm70_shflsync_bfly_p)
        /*08f0*/ 	.word	0x00000000


	//----- nvinfo : EIATTR_FRAME_SIZE
	.align		4
.L_390:
        /*08f4*/ 	.byte	0x04, 0x11
        /*08f6*/ 	.short	(.L_392 - .L_391)
	.align		4
.L_391:
        /*08f8*/ 	.word	index@(_ZN10layer_norm13ln_fwd_kernelINS_13Kernel_traitsI6__halfS2_fS2_fjLj6144ELj1ELj1ELj8ELj16ENS_18Kernel_traits_baseILj6144ES2_S2_fS2_fjLj256EEEEELb0ELb0ELb0ELb0EEEvNS_9FwdParamsE)
        /*08fc*/ 	.word	0x00000000


	//----- nvinfo : EIATTR_REGCOUNT
	.align		4
.L_392:
        /*0900*/ 	.byte	0x04, 0x2f
        /*0902*/ 	.short	(.L_394 - .L_393)
	.align		4
.L_393:
        /*0904*/ 	.word	index@(_ZN10layer_norm13ln_fwd_kernelINS_13Kernel_traitsIf6__halfS2_S2_fjLj6144ELj1ELj1ELj8ELj16ENS_18Kernel_traits_baseILj6144EfS2_S2_S2_fjLj256EEEEELb1ELb1ELb1ELb1EEEvNS_9FwdParamsE)
        /*0908*/ 	.word	0x000000a3


	//----- nvinfo : EIATTR_FRAME_SIZE
	.align		4
.L_394:
        /*090c*/ 	.byte	0x04, 0x11
        /*090e*/ 	.short	(.L_396 - .L_395)
	.align		4
.L_395:
        /*0910*/ 	.word	index@($__internal_95_$__cuda_sm70_shflsync_bfly_p)
        /*0914*/ 	.word	0x00000000


	//----- nvinfo : EIATTR_FRAME_SIZE
	.align		4
.L_396:
        /*0918*/ 	.byte	0x04, 0x11
        /*091a*/ 	.short	(.L_398 - .L_397)
	.align		4
.L_397:
        /*091c*/ 	.word	index@(_ZN10layer_norm13ln_fwd_kernelINS_13Kernel_traitsIf6__halfS2_S2_fjLj6144ELj1ELj1ELj8ELj16ENS_18Kernel_traits_baseILj6144EfS2_S2_S2_fjLj256EEEEELb1ELb1ELb1ELb1EEEvNS_9FwdParamsE)
        /*0920*/ 	.word	0x00000000


	//----- nvinfo : EIATTR_REGCOUNT
	.align		4
.L_398:
        /*0924*/ 	.byte	0x04, 0x2f
        /*0926*/ 	.short	(.L_400 - .L_399)
	.align		4
.L_399:
        /*0928*/ 	.word	index@(_ZN10layer_norm13ln_fwd_kernelINS_13Kernel_traitsIf6__halfS2_S2_fjLj6144ELj1ELj1ELj8ELj16ENS_18Kernel_traits_baseILj6144EfS2_S2_S2_fjLj256EEEEELb1ELb1ELb1ELb0EEEvNS_9FwdParamsE)
        /*092c*/ 	.word	0x000000a8


	//----- nvinfo : EIATTR_FRAME_SIZE
	.align		4
.L_400:
        /*0930*/ 	.byte	0x04, 0x11
        /*0932*/ 	.short	(.L_402 - .L_401)
	.align		4
.L_401:
        /*0934*/ 	.word	index@($__internal_94_$__cuda_sm70_shflsync_bfly_p)
        /*0938*/ 	.word	0x00000000


	//----- nvinfo : EIATTR_FRAME_SIZE
	.align		4
.L_402:
        /*093c*/ 	.byte	0x04, 0x11
        /*093e*/ 	.short	(.L_404 - .L_403)
	.align		4
.L_403:
        /*0940*/ 	.word	index@(_ZN10layer_norm13ln_fwd_kernelINS_13Kernel_traitsIf6__halfS2_S2_fjLj6144ELj1ELj1ELj8ELj16ENS_18Kernel_traits_baseILj6144EfS2_S2_S2_fjLj256EEEEELb1ELb1ELb1ELb0EEEvNS_9FwdParamsE)
        /*0944*/ 	.word	0x00000000


	//----- nvinfo : EIATTR_REGCOUNT
	.align		4
.L_404:
        /*0948*/ 	.byte	0x04, 0x2f
        /*094a*/ 	.short	(.L_406 - .L_405)
	.align		4
.L_405:
        /*094c*/ 	.word	index@(_ZN10layer_norm13ln_fwd_kernelINS_13Kernel_traitsIf6__halfS2_S2_fjLj6144ELj1ELj1ELj8ELj16ENS_18Kernel_traits_baseILj6144EfS2_S2_S2_fjLj256EEEEELb1ELb1ELb0ELb1EEEvNS_9FwdParamsE)
        /*0950*/ 	.word	0x0000008f


	//----- nvinfo : EIATTR_FRAME_SIZE
	.align		4
.L_406:
        /*0954*/ 	.byte	0x04, 0x11
        /*0956*/ 	.short	(.L_408 - .L_407)
	.align		4
.L_407:
        /*0958*/ 	.word	index@($__internal_93_$__cuda_sm70_shflsync_bfly_p)
        /*095c*/ 	.word	0x00000000


	//----- nvinfo : EIATTR_FRAME_SIZE
	.align		4
.L_408:
        /*0960*/ 	.byte	0x04, 0x11
        /*0962*/ 	.short	(.L_410 - .L_409)
	.align		4
.L_409:
        /*0964*/ 	.word	index@(_ZN10layer_norm13ln_fwd_kernelINS_13Kernel_traitsIf6__halfS2_S2_fjLj6144ELj1ELj1ELj8ELj16ENS_18Kernel_traits_baseILj6144EfS2_S2_S2_fjLj256EEEEELb1ELb1ELb0ELb1EEEvNS_9FwdParamsE)
        /*0968*/ 	.word	0x00000000


	//----- nvinfo : EIATTR_REGCOUNT
	.align		4
.L_410:
        /*096c*/ 	.byte	0x04, 0x2f
        /*096e*/ 	.short	(.L_412 - .L_411)
	.align		4
.L_411:
        /*0970*/ 	.word	index@(_ZN10layer_norm13ln_fwd_kernelINS_13Kernel_traitsIf6__halfS2_S2_fjLj6144ELj1ELj1ELj8ELj16ENS_18Kernel_traits_baseILj6144EfS2_S2_S2_fjLj256EEEEELb1ELb1ELb0ELb0EEEvNS_9FwdParamsE)
        /*0974*/ 	.word	0x00000087


	//----- nvinfo : EIATTR_FRAME_SIZE
	.align		4
.L_412:
        /*0978*/ 	.byte	0x04, 0x11
        /*097a*/ 	.short	(.L_414 - .L_413)
	.align		4
.L_413:
        /*097c*/ 	.word	index@($__internal_92_$__cuda_sm70_shflsync_bfly_p)
        /*0980*/ 	.word	0x00000000


	//----- nvinfo : EIATTR_FRAME_SIZE
	.align		4
.L_414:
        /*0984*/ 	.byte	0x04, 0x11
        /*0986*/ 	.short	(.L_416 - .L_415)
	.align		4
.L_415:
        /*0988*/ 	.word	index@(_ZN10layer_norm13ln_fwd_kernelINS_13Kernel_traitsIf6__halfS2_S2_fjLj6144ELj1ELj1ELj8ELj16ENS_18Kernel_traits_baseILj6144EfS2_S2_S2_fjLj256EEEEELb1ELb1ELb0ELb0EEEvNS_9FwdParamsE)
        /*098c*/ 	.word	0x00000000


	//----- nvinfo : EIATTR_REGCOUNT
	.align		4
.L_416:
        /*0990*/ 	.byte	0x04, 0x2f
        /*0992*/ 	.short	(.L_418 - .L_417)
	.align		4
.L_417:
        /*0994*/ 	.word	index@(_ZN10layer_norm13ln_fwd_kernelINS_13Kernel_traitsIf6__halfS2_S2_fjLj6144ELj1ELj1ELj8ELj16ENS_18Kernel_traits_baseILj6144EfS2_S2_S2_fjLj256EEEEELb1ELb0ELb1ELb1EEEvNS_9FwdParamsE)
        /*0998*/ 	.word	0x00000080


	//----- nvinfo : EIATTR_FRAME_SIZE
	.align		4
.L_418:
        /*099c*/ 	.byte	0x04, 0x11
        /*099e*/ 	.short	(.L_420 - .L_419)
	.align		4
.L_419:
        /*09a0*/ 	.word	index@($__internal_91_$__cuda_sm70_shflsync_bfly_p)
        /*09a4*/ 	.word	0x00000000


	//----- nvinfo : EIATTR_FRAME_SIZE
	.align		4
.L_420:
        /*09a8*/ 	.byte	0x04, 0x11
        /*09aa*/ 	.short	(.L_422 - .L_421)
	.align		4
.L_421:
        /*09ac*/ 	.word	index@(_ZN10layer_norm13ln_fwd_kernelINS_13Kernel_traitsIf6__halfS2_S2_fjLj6144ELj1ELj1ELj8ELj16ENS_18Kernel_traits_baseILj6144EfS2_S2_S2_fjLj256EEEEELb1ELb0ELb1ELb1EEEvNS_9FwdParamsE)
        /*09b0*/ 	.word	0x00000000


	//----- nvinfo : EIATTR_REGCOUNT
	.align		4
.L_422:
        /*09b4*/ 	.byte	0x04, 0x2f
        /*09b6*/ 	.short	(.L_424 - .L_423)
	.align		4
.L_423:
        /*09b8*/ 	.word	index@(_ZN10layer_norm13ln_fwd_kernelINS_13Kernel_traitsIf6__halfS2_S2_fjLj6144ELj1ELj1ELj8ELj16ENS_18Kernel_traits_baseILj6144EfS2_S2_S2_fjLj256EEEEELb1ELb0ELb1ELb0EEEvNS_9FwdParamsE)
        /*09bc*/ 	.word	0x0000007b


	//----- nvinfo : EIATTR_FRAME_SIZE
	.align		4
.L_424:
        /*09c0*/ 	.byte	0x04, 0x11
        /*09c2*/ 	.short	(.L_426 - .L_425)
	.align		4
.L_425:
        /*09c4*/ 	.word	index@($__internal_90_$__cuda_sm70_shflsync_bfly_p)
        /*09c8*/ 	.word	0x00000000


	//----- nvinfo : EIATTR_FRAME_SIZE
	.align		4
.L_426:
        /*09cc*/ 	.byte	0x04, 0x11
        /*09ce*/ 	.short	(.L_428 - .L_427)
	.align		4
.L_427:
        /*09d0*/ 	.word	index@(_ZN10layer_norm13ln_fwd_kernelINS_13Kernel_traitsIf6__halfS2_S2_fjLj6144ELj1ELj1ELj8ELj16ENS_18Kernel_traits_baseILj6144EfS2_S2_S2_fjLj256EEEEELb1ELb0ELb1ELb0EEEvNS_9FwdParamsE)
        /*09d4*/ 	.word	0x00000000


	//----- nvinfo : EIATTR_REGCOUNT
	.align		4
.L_428:
        /*09d8*/ 	.byte	0x04, 0x2f
        /*09da*/ 	.short	(.L_430 - .L_429)
	.align		4
.L_429:
        /*09dc*/ 	.word	index@(_ZN10layer_norm13ln_fwd_kernelINS_13Kernel_traitsIf6__halfS2_S2_fjLj6144ELj1ELj1ELj8ELj16ENS_18Kernel_traits_baseILj6144EfS2_S2_S2_fjLj256EEEEELb1ELb0ELb0ELb1EEEvNS_9FwdParamsE)
        /*09e0*/ 	.word	0x0000007d


	//----- nvinfo : EIATTR_FRAME_SIZE
	.align		4
.L_430:
        /*09e4*/ 	.byte	0x04, 0x11
        /*09e6*/ 	.short	(.L_432 - .L_431)
	.align		4
.L_431:
        /*09e8*/ 	.word	index@($__internal_89_$__cuda_sm70_shflsync_bfly_p)
        /*09ec*/ 	.word	0x00000000


	//----- nvinfo : EIATTR_FRAME_SIZE
	.align		4
.L_432:
        /*09f0*/ 	.byte	0x04, 0x11
        /*09f2*/ 	.short	(.L_434 - .L_433)
	.align		4
.L_433:
        /*09f4*/ 	.word	index@(_ZN10layer_norm13ln_fwd_kernelINS_13Kernel_traitsIf6__halfS2_S2_fjLj6144ELj1ELj1ELj8ELj16ENS_18Kernel_traits_baseILj6144EfS2_S2_S2_fjLj256EEEEELb1ELb0ELb0ELb1EEEvNS_9FwdParamsE)
        /*09f8*/ 	.word	0x00000000


	//----- nvinfo : EIATTR_REGCOUNT
	.align		4
.L_434:
        /*09fc*/ 	.byte	0x04, 0x2f
        /*09fe*/ 	.short	(.L_436 - .L_435)
	.align		4
.L_435:
        /*0a00*/ 	.word	index@(_ZN10layer_norm13ln_fwd_kernelINS_13Kernel_traitsIf6__halfS2_S2_fjLj6144ELj1ELj1ELj8ELj16ENS_18Kernel_traits_baseILj6144EfS2_S2_S2_fjLj256EEEEELb1ELb0ELb0ELb0EEEvNS_9FwdParamsE)
        /*0a04*/ 	.word	0x00000078


	//----- nvinfo : EIATTR_FRAME_SIZE
	.align		4
.L_436:
        /*0a08*/ 	.byte	0x04, 0x11
        /*0a0a*/ 	.short	(.L_438 - .L_437)
	.align		4
.L_437:
        /*0a0c*/ 	.word	index@($__internal_88_$__cuda_sm70_shflsync_bfly_p)
        /*0a10*/ 	.word	0x00000000


	//----- nvinfo : EIATTR_FRAME_SIZE
	.align		4
.L_438:
        /*0a14*/ 	.byte	0x04, 0x11
        /*0a16*/ 	.short	(.L_440 - .L_439)
	.align		4
.L_439:
        /*0a18*/ 	.word	index@(_ZN10layer_norm13ln_fwd_kernelINS_13Kernel_traitsIf6__halfS2_S2_fjLj6144ELj1ELj1ELj8ELj16ENS_18Kernel_traits_baseILj6144EfS2_S2_S2_fjLj256EEEEELb1ELb0ELb0ELb0EEEvNS_9FwdParamsE)
        /*0a1c*/ 	.word	0x00000000


	//----- nvinfo : EIATTR_REGCOUNT
	.align		4
.L_440:
        /*0a20*/ 	.byte	0x04, 0x2f
        /*0a22*/ 	.short	(.L_442 - .L_441)
	.align		4
.L_441:
        /*0a24*/ 	.word	index@(_ZN10layer_norm13ln_fwd_kernelINS_13Kernel_traitsIf6__halfS2_S2_fjLj6144ELj1ELj1ELj8ELj16ENS_18Kernel_traits_baseILj6144EfS2_S2_S2_fjLj256EEEEELb0ELb1ELb1ELb1EEEvNS_9FwdParamsE)
        /*0a28*/ 	.word	0x00000080


	//----- nvinfo : EIATTR_FRAME_SIZE
	.align		4
.L_442:
        /*0a2c*/ 	.byte	0x04, 0x11
        /*0a2e*/ 	.short	(.L_444 - .L_443)
	.align		4
.L_443:
        /*0a30*/ 	.word	index@($__internal_87_$__cuda_sm70_shflsync_bfly_p)
        /*0a34*/ 	.word	0x00000000


	//----- nvinfo : EIATTR_FRAME_SIZE
	.align		4
.L_444:
        /*0a38*/ 	.byte	0x04, 0x11
        /*0a3a*/ 	.short	(.L_446 - .L_445)
	.align		4
.L_445:
        /*0a3c*/ 	.word	index@(_ZN10layer_norm13ln_fwd_kernelINS_13Kernel_traitsIf6__halfS2_S2_fjLj6144ELj1ELj1ELj8ELj16ENS_18Kernel_traits_baseILj6144EfS2_S2_S2_fjLj256EEEEELb0ELb1ELb1ELb1EEEvNS_9FwdParamsE)
        /*0a40*/ 	.word	0x00000000


	//----- nvinfo : EIATTR_REGCOUNT
	.align		4
.L_446:
        /*0a44*/ 	.byte	0x04, 0x2f
        /*0a46*/ 	.short	(.L_448 - .L_447)
	.align		4
.L_447:
        /*0a48*/ 	.word	index@(_ZN10layer_norm13ln_fwd_kernelINS_13Kernel_traitsIf6__halfS2_S2_fjLj6144ELj1ELj1ELj8ELj16ENS_18Kernel_traits_baseILj6144EfS2_S2_S2_fjLj256EEEEELb0ELb1ELb1ELb0EEEvNS_9FwdParamsE)
        /*0a4c*/ 	.word	0x00000080


	//----- nvinfo : EIATTR_FRAME_SIZE
	.align		4
.L_448:
        /*0a50*/ 	.byte	0x04, 0x11
        /*0a52*/ 	.short	(.L_450 - .L_449)
	.align		4
.L_449:
        /*0a54*/ 	.word	index@($__internal_86_$__cuda_sm70_shflsync_bfly_p)
        /*0a58*/ 	.word	0x00000000


	//----- nvinfo : EIATTR_FRAME_SIZE
	.align		4
.L_450:
        /*0a5c*/ 	.byte	0x04, 0x11
        /*0a5e*/ 	.short	(.L_452 - .L_451)
	.align		4
.L_451:
        /*0a60*/ 	.word	index@(_ZN10layer_norm13ln_fwd_kernelINS_13Kernel_traitsIf6__halfS2_S2_fjLj6144ELj1ELj1ELj8ELj16ENS_18Kernel_traits_baseILj6144EfS2_S2_S2_fjLj256EEEEELb0ELb1ELb1ELb0EEEvNS_9FwdParamsE)
        /*0a64*/ 	.word	0x00000000


	//----- nvinfo : EIATTR_REGCOUNT
	.align		4
.L_452:
        /*0a68*/ 	.byte	0x04, 0x2f
        /*0a6a*/ 	.short	(.L_454 - .L_453)
	.align		4
.L_453:
        /*0a6c*/ 	.word	index@(_ZN10layer_norm13ln_fwd_kernelINS_13Kernel_traitsIf6__halfS2_S2_fjLj6144ELj1ELj1ELj8ELj16ENS_18Kernel_traits_baseILj6144EfS2_S2_S2_fjLj256EEEEELb0ELb1ELb0ELb1EEEvNS_9FwdParamsE)
        /*0a70*/ 	.word	0x00000080


	//----- nvinfo : EIATTR_FRAME_SIZE
	.align		4
.L_454:
        /*0a74*/ 	.byte	0x04, 0x11
        /*0a76*/ 	.short	(.L_456 - .L_455)
	.align		4
.L_455:
        /*0a78*/ 	.word	index@($__internal_85_$__cuda_sm70_shflsync_bfly_p)
        /*0a7c*/ 	.word	0x00000000


	//----- nvinfo : EIATTR_FRAME_SIZE
	.align		4
.L_456:
        /*0a80*/ 	.byte	0x04, 0x11
        /*0a82*/ 	.short	(.L_458 - .L_457)
	.align		4
.L_457:
        /*0a84*/ 	.word	index@(_ZN10layer_norm13ln_fwd_kernelINS_13Kernel_traitsIf6__halfS2_S2_fjLj6144ELj1ELj1ELj8ELj16ENS_18Kernel_traits_baseILj6144EfS2_S2_S2_fjLj256EEEEELb0ELb1ELb0ELb1EEEvNS_9FwdParamsE)
        /*0a88*/ 	.word	0x00000000


	//----- nvinfo : EIATTR_REGCOUNT
	.align		4
.L_458:
        /*0a8c*/ 	.byte	0x04, 0x2f
        /*0a8e*/ 	.short	(.L_460 - .L_459)
	.align		4
.L_459:
        /*0a90*/ 	.word	index@(_ZN10layer_norm13ln_fwd_kernelINS_13Kernel_traitsIf6__halfS2_S2_fjLj6144ELj1ELj1ELj8ELj16ENS_18Kernel_traits_baseILj6144EfS2_S2_S2_fjLj256EEEEELb0ELb1ELb0ELb0EEEvNS_9FwdParamsE)
        /*0a94*/ 	.word	0x00000080


	//----- nvinfo : EIATTR_FRAME_SIZE
	.align		4
.L_460:
        /*0a98*/ 	.byte	0x04, 0x11
        /*0a9a*/ 	.short	(.L_462 - .L_461)
	.align		4
.L_461:
        /*0a9c*/ 	.word	index@($__internal_84_$__cuda_sm70_shflsync_bfly_p)
        /*0aa0*/ 	.word	0x00000000


	//----- nvinfo : EIATTR_FRAME_SIZE
	.align		4
.L_462:
        /*0aa4*/ 	.byte	0x04, 0x11
        /*0aa6*/ 	.short	(.L_464 - .L_463)
	.align		4
.L_463:
        /*0aa8*/ 	.word	index@(_ZN10layer_norm13ln_fwd_kernelINS_13Kernel_traitsIf6__halfS2_S2_fjLj6144ELj1ELj1ELj8ELj16ENS_18Kernel_traits_baseILj6144EfS2_S2_S2_fjLj256EEEEELb0ELb1ELb0ELb0EEEvNS_9FwdParamsE)
        /*0aac*/ 	.word	0x00000000


	//----- nvinfo : EIATTR_REGCOUNT
	.align		4
.L_464:
        /*0ab0*/ 	.byte	0x04, 0x2f
        /*0ab2*/ 	.short	(.L_466 - .L_465)
	.align		4
.L_465:
        /*0ab4*/ 	.word	index@(_ZN10layer_norm13ln_fwd_kernelINS_13Kernel_traitsIf6__halfS2_S2_fjLj6144ELj1ELj1ELj8ELj16ENS_18Kernel_traits_baseILj6144EfS2_S2_S2_fjLj256EEEEELb0ELb0ELb1ELb1EEEvNS_9FwdParamsE)
        /*0ab8*/ 	.word	0x00000072


	//----- nvinfo : EIATTR_FRAME_SIZE
	.align		4
.L_466:
        /*0abc*/ 	.byte	0x04, 0x11
        /*0abe*/ 	.short	(.L_468 - .L_467)
	.align		4
.L_467:
        /*0ac0*/ 	.word	index@($__internal_83_$__cuda_sm70_shflsync_bfly_p)
        /*0ac4*/ 	.word	0x00000000


	//----- nvinfo : EIATTR_FRAME_SIZE
	.align		4
.L_468:
        /*0ac8*/ 	.byte	0x04, 0x11
        /*0aca*/ 	.short	(.L_470 - .L_469)
	.align		4
.L_469:
        /*0acc*/ 	.word	index@(_ZN10layer_norm13ln_fwd_kernelINS_13Kernel_traitsIf6__halfS2_S2_fjLj6144ELj1ELj1ELj8ELj16ENS_18Kernel_traits_baseILj6144EfS2_S2_S2_fjLj256EEEEELb0ELb0ELb1ELb1EEEvNS_9FwdParamsE)
        /*0ad0*/ 	.word	0x00000000


	//----- nvinfo : EIATTR_REGCOUNT
	.align		4
.L_470:
        /*0ad4*/ 	.byte	0x04, 0x2f
        /*0ad6*/ 	.short	(.L_472 - .L_471)
	.align		4
.L_471:
        /*0ad8*/ 	.word	index@(_ZN10layer_norm13ln_fwd_kernelINS_13Kernel_traitsIf6__halfS2_S2_fjLj6144ELj1ELj1ELj8ELj16ENS_18Kernel_traits_baseILj6144EfS2_S2_S2_fjLj256EEEEELb0ELb0ELb1ELb0EEEvNS_9FwdParamsE)
        /*0adc*/ 	.word	0x0000006c


	//----- nvinfo : EIATTR_FRAME_SIZE
	.align		4
.L_472:
        /*0ae0*/ 	.byte	0x04, 0x11
        /*0ae2*/ 	.short	(.L_474 - .L_473)
	.align		4
.L_473:
        /*0ae4*/ 	.word	index@($__internal_82_$__cuda_sm70_shflsync_bfly_p)
        /*0ae8*/ 	.word	0x00000000


	//----- nvinfo : EIATTR_FRAME_SIZE
	.align		4
.L_474:
        /*0aec*/ 	.byte	0x04, 0x11
        /*0aee*/ 	.short	(.L_476 - .L_475)
	.align		4
.L_475:
        /*0af0*/ 	.word	index@(_ZN10layer_norm13ln_fwd_kernelINS_13Kernel_traitsIf6__halfS2_S2_fjLj6144ELj1ELj1ELj8ELj16ENS_18Kernel_traits_baseILj6144EfS2_S2_S2_fjLj256EEEEELb0ELb0ELb1ELb0EEEvNS_9FwdParamsE)
        /*0af4*/ 	.word	0x00000000


	//----- nvinfo : EIATTR_REGCOUNT
	.align		4
.L_476:
        /*0af8*/ 	.byte	0x04, 0x2f
        /*0afa*/ 	.short	(.L_478 - .L_477)
	.align		4
.L_477:
        /*0afc*/ 	.word	index@(_ZN10layer_norm13ln_fwd_kernelINS_13Kernel_traitsIf6__halfS2_S2_fjLj6144ELj1ELj1ELj8ELj16ENS_18Kernel_traits_baseILj6144EfS2_S2_S2_fjLj256EEEEELb0ELb0ELb0ELb1EEEvNS_9FwdParamsE)
        /*0b00*/ 	.word	0x0000006d


	//----- nvinfo : EIATTR_FRAME_SIZE
	.align		4
.L_478:
        /*0b04*/ 	.byte	0x04, 0x11
        /*0b06*/ 	.short	(.L_480 - .L_479)
	.align		4
.L_479:
        /*0b08*/ 	.word	index@($__internal_81_$__cuda_sm70_shflsync_bfly_p)
        /*0b0c*/ 	.word	0x00000000


	//----- nvinfo : EIATTR_FRAME_SIZE
	.align		4
.L_480:
        /*0b10*/ 	.byte	0x04, 0x11
        /*0b12*/ 	.short	(.L_482 - .L_481)
	.align		4
.L_481:
        /*0b14*/ 	.word	index@(_ZN10layer_norm13ln_fwd_kernelINS_13Kernel_traitsIf6__halfS2_S2_fjLj6144ELj1ELj1ELj8ELj16ENS_18Kernel_traits_baseILj6144EfS2_S2_S2_fjLj256EEEEELb0ELb0ELb0ELb1EEEvNS_9FwdParamsE)
        /*0b18*/ 	.word	0x00000000


	//----- nvinfo : EIATTR_REGCOUNT
	.align		4
.L_482:
        /*0b1c*/ 	.byte	0x04, 0x2f
        /*0b1e*/ 	.short	(.L_484 - .L_483)
	.align		4
.L_483:
        /*0b20*/ 	.word	index@(_ZN10layer_norm13ln_fwd_kernelINS_13Kernel_traitsIf6__halfS2_S2_fjLj6144ELj1ELj1ELj8ELj16ENS_18Kernel_traits_baseILj6144EfS2_S2_S2_fjLj256EEEEELb0ELb0ELb0ELb0EEEvNS_9FwdParamsE)
        /*0b24*/ 	.word	0x0000007e


	//----- nvinfo : EIATTR_FRAME_SIZE
	.align		4
.L_484:
        /*0b28*/ 	.byte	0x04, 0x11
        /*0b2a*/ 	.short	(.L_486 - .L_485)
	.align		4
.L_485:
        /*0b2c*/ 	.word	index@($__internal_80_$__cuda_sm70_shflsync_bfly_p)
        /*0b30*/ 	.word	0x00000000


	//----- nvinfo : EIATTR_FRAME_SIZE
	.align		4
.L_486:
        /*0b34*/ 	.byte	0x04, 0x11
        /*0b36*/ 	.short	(.L_488 - .L_487)
	.align		4
.L_487:
        /*0b38*/ 	.word	index@(_ZN10layer_norm13ln_fwd_kernelINS_13Kernel_traitsIf6__halfS2_S2_fjLj6144ELj1ELj1ELj8ELj16ENS_18Kernel_traits_baseILj6144EfS2_S2_S2_fjLj256EEEEELb0ELb0ELb0ELb0EEEvNS_9FwdParamsE)
        /*0b3c*/ 	.word	0x00000000


	//----- nvinfo : EIATTR_REGCOUNT
	.align		4
.L_488:
        /*0b40*/ 	.byte	0x04, 0x2f
        /*0b42*/ 	.short	(.L_490 - .L_489)
	.align		4
.L_489:
        /*0b44*/ 	.word	index@(_ZN10layer_norm13ln_fwd_kernelINS_13Kernel_traitsIf13__nv_bfloat16fS2_fjLj6144ELj1ELj1ELj8ELj16ENS_18Kernel_traits_baseILj6144EfS2_fS2_fjLj256EEEEELb1ELb1ELb1ELb1EEEvNS_9FwdParamsE)
        /*0b48*/ 	.word	0x000000a8


	//----- nvinfo : EIATTR_FRAME_SIZE
	.align		4
.L_490:
        /*0b4c*/ 	.byte	0x04, 0x11
        /*0b4e*/ 	.short	(.L_492 - .L_491)
	.align		4
.L_491:
        /*0b50*/ 	.word	index@($__internal_79_$__cuda_sm70_shflsync_bfly_p)
        /*0b54*/ 	.word	0x00000000


	//----- nvinfo : EIATTR_FRAME_SIZE
	.align		4
.L_492:
        /*0b58*/ 	.byte	0x04, 0x11
        /*0b5a*/ 	.short	(.L_494 - .L_493)
	.align		4
.L_493:
        /*0b5c*/ 	.word	index@(_ZN10layer_norm13ln_fwd_kernelINS_13Kernel_traitsIf13__nv_bfloat16fS2_fjLj6144ELj1ELj1ELj8ELj16ENS_18Kernel_traits_baseILj6144EfS2_fS2_fjLj256EEEEELb1ELb1ELb1ELb1EEEvNS_9FwdParamsE)
        /*0b60*/ 	.word	0x00000000


	//----- nvinfo : EIATTR_REGCOUNT
	.align		4
.L_494:
        /*0b64*/ 	.byte	0x04, 0x2f
        /*0b66*/ 	.short	(.L_496 - .L_495)
	.align		4
.L_495:
        /*0b68*/ 	.word	index@(_ZN10layer_norm13ln_fwd_kernelINS_13Kernel_traitsIf13__nv_bfloat16fS2_fjLj6144ELj1ELj1ELj8ELj16ENS_18Kernel_traits_baseILj6144EfS2_fS2_fjLj256EEEEELb1ELb1ELb1ELb0EEEvNS_9FwdParamsE)
        /*0b6c*/ 	.word	0x000000aa


	//----- nvinfo : EIATTR_FRAME_SIZE
	.align		4
.L_496:
        /*0b70*/ 	.byte	0x04, 0x11
        /*0b72*/ 	.short	(.L_498 - .L_497)
	.align		4
.L_497:
        /*0b74*/ 	.word	index@($__internal_78_$__cuda_sm70_shflsync_bfly_p)
        /*0b78*/ 	.word	0x00000000


	//----- nvinfo : EIATTR_FRAME_SIZE
	.align		4
.L_498:
        /*0b7c*/ 	.byte	0x04, 0x11
        /*0b7e*/ 	.short	(.L_500 - .L_499)
	.align		4
.L_499:
        /*0b80*/ 	.word	index@(_ZN10layer_norm13ln_fwd_kernelINS_13Kernel_traitsIf13__nv_bfloat16fS2_fjLj6144ELj1ELj1ELj8ELj16ENS_18Kernel_traits_baseILj6144EfS2_fS2_fjLj256EEEEELb1ELb1ELb1ELb0EEEvNS_9FwdParamsE)
        /*0b84*/ 	.word	0x00000000


	//----- nvinfo : EIATTR_REGCOUNT
	.align		4
.L_500:
        /*0b88*/ 	.byte	0x04, 0x2f
        /*0b8a*/ 	.short	(.L_502 - .L_501)
	.align		4
.L_501:
        /*0b8c*/ 	.word	index@(_ZN10layer_norm13ln_fwd_kernelINS_13Kernel_traitsIf13__nv_bfloat16fS2_fjLj6144ELj1ELj1ELj8ELj16ENS_18Kernel_traits_baseILj6144EfS2_fS2_fjLj256EEEEELb1ELb1ELb0ELb1EEEvNS_9FwdParamsE)
        /*0b90*/ 	.word	0x0000008b


	//----- nvinfo : EIATTR_FRAME_SIZE
	.align		4
.L_502:
        /*0b94*/ 	.byte	0x04, 0x11
        /*0b96*/ 	.short	(.L_504 - .L_503)
	.align		4
.L_503:
        /*0b98*/ 	.word	index@($__internal_77_$__cuda_sm70_shflsync_bfly_p)
        /*0b9c*/ 	.word	0x00000000


	//----- nvinfo : EIATTR_FRAME_SIZE
	.align		4
.L_504:
        /*0ba0*/ 	.byte	0x04, 0x11
        /*0ba2*/ 	.short	(.L_506 - .L_505)
	.align		4
.L_505:
        /*0ba4*/ 	.word	index@(_ZN10layer_norm13ln_fwd_kernelINS_13Kernel_traitsIf13__nv_bfloat16fS2_fjLj6144ELj1ELj1ELj8ELj16ENS_18Kernel_traits_baseILj6144EfS2_fS2_fjLj256EEEEELb1ELb1ELb0ELb1EEEvNS_9FwdParamsE)
        /*0ba8*/ 	.word	0x00000000


	//----- nvinfo : EIATTR_REGCOUNT
	.align		4
.L_506:
        /*0bac*/ 	.byte	0x04, 0x2f
        /*0bae*/ 	.short	(.L_508 - .L_507)
	.align		4
.L_507:
        /*0bb0*/ 	.word	index@(_ZN10layer_norm13ln_fwd_kernelINS_13Kernel_traitsIf13__nv_bfloat16fS2_fjLj6144ELj1ELj1ELj8ELj16ENS_18Kernel_traits_baseILj6144EfS2_fS2_fjLj256EEEEELb1ELb1ELb0ELb0EEEvNS_9FwdParamsE)
        /*0bb4*/ 	.word	0x000000a1


	//----- nvinfo : EIATTR_FRAME_SIZE
	.align		4
.L_508:
        /*0bb8*/ 	.byte	0x04, 0x11
        /*0bba*/ 	.short	(.L_510 - .L_509)
	.align		4
.L_509:
        /*0bbc*/ 	.word	index@($__internal_76_$__cuda_sm70_shflsync_bfly_p)
        /*0bc0*/ 	.word	0x00000000


	//----- nvinfo : EIATTR_FRAME_SIZE
	.align		4
.L_510:
        /*0bc4*/ 	.byte	0x04, 0x11
        /*0bc6*/ 	.short	(.L_512 - .L_511)
	.align		4
.L_511:
        /*0bc8*/ 	.word	index@(_ZN10layer_norm13ln_fwd_kernelINS_13Kernel_traitsIf13__nv_bfloat16fS2_fjLj6144ELj1ELj1ELj8ELj16ENS_18Kernel_traits_baseILj6144EfS2_fS2_fjLj256EEEEELb1ELb1ELb0ELb0EEEvNS_9FwdParamsE)
        /*0bcc*/ 	.word	0x00000000


	//----- nvinfo : EIATTR_REGCOUNT
	.align		4
.L_512:
        /*0bd0*/ 	.byte	0x04, 0x2f
        /*0bd2*/ 	.short	(.L_514 - .L_513)
	.align		4
.L_513:
        /*0bd4*/ 	.word	index@(_ZN10layer_norm13ln_fwd_kernelINS_13Kernel_traitsIf13__nv_bfloat16fS2_fjLj6144ELj1ELj1ELj8ELj16ENS_18Kernel_traits_baseILj6144EfS2_fS2_fjLj256EEEEELb1ELb0ELb1ELb1EEEvNS_9FwdParamsE)
        /*0bd8*/ 	.word	0x0000007f


	//----- nvinfo : EIATTR_FRAME_SIZE
	.align		4
.L_514:
        /*0bdc*/ 	.byte	0x04, 0x11
        /*0bde*/ 	.short	(.L_516 - .L_515)
	.align		4
.L_515:
        /*0be0*/ 	.word	index@($__internal_75_$__cuda_sm70_shflsync_bfly_p)
        /*0be4*/ 	.word	0x00000000


	//----- nvinfo : EIATTR_FRAME_SIZE
	.align		4
.L_516:
        /*0be8*/ 	.byte	0x04, 0x11
        /*0bea*/ 	.short	(.L_518 - .L_517)
	.align		4
.L_517:
        /*0bec*/ 	.word	index@(_ZN10layer_norm13ln_fwd_kernelINS_13Kernel_traitsIf13__nv_bfloat16fS2_fjLj6144ELj1ELj1ELj8ELj16ENS_18Kernel_traits_baseILj6144EfS2_fS2_fjLj256EEEEELb1ELb0ELb1ELb1EEEvNS_9FwdParamsE)
        /*0bf0*/ 	.word	0x00000000


	//----- nvinfo : EIATTR_REGCOUNT
	.align		4
.L_518:
        /*0bf4*/ 	.byte	0x04, 0x2f
        /*0bf6*/ 	.short	(.L_520 - .L_519)
	.align		4
.L_519:
        /*0bf8*/ 	.word	index@(_ZN10layer_norm13ln_fwd_kernelINS_13Kernel_traitsIf13__nv_bfloat16fS2_fjLj6144ELj1ELj1ELj8ELj16ENS_18Kernel_traits_baseILj6144EfS2_fS2_fjLj256EEEEELb1ELb0ELb1ELb0EEEvNS_9FwdParamsE)
        /*0bfc*/ 	.word	0x0000007f


	//----- nvinfo : EIATTR_FRAME_SIZE
	.align		4
.L_520:
        /*0c00*/ 	.byte	0x04, 0x11
        /*0c02*/ 	.short	(.L_522 - .L_521)
	.align		4
.L_521:
        /*0c04*/ 	.word	index@($__internal_74_$__cuda_sm70_shflsync_bfly_p)
        /*0c08*/ 	.word	0x00000000


	//----- nvinfo : EIATTR_FRAME_SIZE
	.align		4
.L_522:
        /*0c0c*/ 	.byte	0x04, 0x11
        /*0c0e*/ 	.short	(.L_524 - .L_523)
	.align		4
.L_523:
        /*0c10*/ 	.word	index@(_ZN10layer_norm13ln_fwd_kernelINS_13Kernel_traitsIf13__nv_bfloat16fS2_fjLj6144ELj1ELj1ELj8ELj16ENS_18Kernel_traits_baseILj6144EfS2_fS2_fjLj256EEEEELb1ELb0ELb1ELb0EEEvNS_9FwdParamsE)
        /*0c14*/ 	.word	0x00000000


	//----- nvinfo : EIATTR_REGCOUNT
	.align		4
.L_524:
        /*0c18*/ 	.byte	0x04, 0x2f
        /*0c1a*/ 	.short	(.L_526 - .L_525)
	.align		4
.L_525:
        /*0c1c*/ 	.word	index@(_ZN10layer_norm13ln_fwd_kernelINS_13Kernel_traitsIf13__nv_bfloat16fS2_fjLj6144ELj1ELj1ELj8ELj16ENS_18Kernel_traits_baseILj6144EfS2_fS2_fjLj256EEEEELb1ELb0ELb0ELb1EEEvNS_9FwdParamsE)
        /*0c20*/ 	.word	0x0000007b


	//----- nvinfo : EIATTR_FRAME_SIZE
	.align		4
.L_526:
        /*0c24*/ 	.byte	0x04, 0x11
        /*0c26*/ 	.short	(.L_528 - .L_527)
	.align		4
.L_527:
        /*0c28*/ 	.word	index@($__internal_73_$__cuda_sm70_shflsync_bfly_p)
        /*0c2c*/ 	.word	0x00000000


	//----- nvinfo : EIATTR_FRAME_SIZE
	.align		4
.L_528:
        /*0c30*/ 	.byte	0x04, 0x11
        /*0c32*/ 	.short	(.L_530 - .L_529)
	.align		4
.L_529:
        /*0c34*/ 	.word	index@(_ZN10layer_norm13ln_fwd_kernelINS_13Kernel_traitsIf13__nv_bfloat16fS2_fjLj6144ELj1ELj1ELj8ELj16ENS_18Kernel_traits_baseILj6144EfS2_fS2_fjLj256EEEEELb1ELb0ELb0ELb1EEEvNS_9FwdParamsE)
        /*0c38*/ 	.word	0x00000000


	//----- nvinfo : EIATTR_REGCOUNT
	.align		4
.L_530:
        /*0c3c*/ 	.byte	0x04, 0x2f
        /*0c3e*/ 	.short	(.L_532 - .L_531)
	.align		4
.L_531:
        /*0c40*/ 	.word	index@(_ZN10layer_norm13ln_fwd_kernelINS_13Kernel_traitsIf13__nv_bfloat16fS2_fjLj6144ELj1ELj1ELj8ELj16ENS_18Kernel_traits_baseILj6144EfS2_fS2_fjLj256EEEEELb1ELb0ELb0ELb0EEEvNS_9FwdParamsE)
        /*0c44*/ 	.word	0x00000078


	//----- nvinfo : EIATTR_FRAME_SIZE
	.align		4
.L_532:
        /*0c48*/ 	.byte	0x04, 0x11
        /*0c4a*/ 	.short	(.L_534 - .L_533)
	.align		4
.L_533:
        /*0c4c*/ 	.word	index@($__internal_72_$__cuda_sm70_shflsync_bfly_p)
        /*0c50*/ 	.word	0x00000000


	//----- nvinfo : EIATTR_FRAME_SIZE
	.align		4
.L_534:
        /*0c54*/ 	.byte	0x04, 0x11
        /*0c56*/ 	.short	(.L_536 - .L_535)
	.align		4
.L_535:
        /*0c58*/ 	.word	index@(_ZN10layer_norm13ln_fwd_kernelINS_13Kernel_traitsIf13__nv_bfloat16fS2_fjLj6144ELj1ELj1ELj8ELj16ENS_18Kernel_traits_baseILj6144EfS2_fS2_fjLj256EEEEELb1ELb0ELb0ELb0EEEvNS_9FwdParamsE)
        /*0c5c*/ 	.word	0x00000000


	//----- nvinfo : EIATTR_REGCOUNT
	.align		4
.L_536:
        /*0c60*/ 	.byte	0x04, 0x2f
        /*0c62*/ 	.short	(.L_538 - .L_537)
	.align		4
.L_537:
        /*0c64*/ 	.word	index@(_ZN10layer_norm13ln_fwd_kernelINS_13Kernel_traitsIf13__nv_bfloat16fS2_fjLj6144ELj1ELj1ELj8ELj16ENS_18Kernel_traits_baseILj6144EfS2_fS2_fjLj256EEEEELb0ELb1ELb1ELb1EEEvNS_9FwdParamsE)
        /*0c68*/ 	.word	0x00000080


	//----- nvinfo : EIATTR_FRAME_SIZE
	.align		4
.L_538:
        /*0c6c*/ 	.byte	0x04, 0x11
        /*0c6e*/ 	.short	(.L_540 - .L_539)
	.align		4
.L_539:
        /*0c70*/ 	.word	index@($__internal_71_$__cuda_sm70_shflsync_bfly_p)
        /*0c74*/ 	.word	0x00000000


	//----- nvinfo : EIATTR_FRAME_SIZE
	.align		4
.L_540:
        /*0c78*/ 	.byte	0x04, 0x11
        /*0c7a*/ 	.short	(.L_542 - .L_541)
	.align		4
.L_541:
        /*0c7c*/ 	.word	index@(_ZN10layer_norm13ln_fwd_kernelINS_13Kernel_traitsIf13__nv_bfloat16fS2_fjLj6144ELj1ELj1ELj8ELj16ENS_18Kernel_traits_baseILj6144EfS2_fS2_fjLj256EEEEELb0ELb1ELb1ELb1EEEvNS_9FwdParamsE)
        /*0c80*/ 	.word	0x00000000


	//----- nvinfo : EIATTR_REGCOUNT
	.align		4
.L_542:
        /*0c84*/ 	.byte	0x04, 0x2f
        /*0c86*/ 	.short	(.L_544 - .L_543)
	.align		4
.L_543:
        /*0c88*/ 	.word	index@(_ZN10layer_norm13ln_fwd_kernelINS_13Kernel_traitsIf13__nv_bfloat16fS2_fjLj6144ELj1ELj1ELj8ELj16ENS_18Kernel_traits_baseILj6144EfS2_fS2_fjLj256EEEEELb0ELb1ELb1ELb0EEEvNS_9FwdParamsE)
        /*0c8c*/ 	.word	0x00000080


	//----- nvinfo : EIATTR_FRAME_SIZE
	.align		4
.L_544:
        /*0c90*/ 	.byte	0x04, 0x11
        /*0c92*/ 	.short	(.L_546 - .L_545)
	.align		4
.L_545:
        /*0c94*/ 	.word	index@($__internal_70_$__cuda_sm70_shflsync_bfly_p)
        /*0c98*/ 	.word	0x00000000


	//----- nvinfo : EIATTR_FRAME_SIZE
	.align		4
.L_546:
        /*0c9c*/ 	.byte	0x04, 0x11
        /*0c9e*/ 	.short	(.L_548 - .L_547)
	.align		4
.L_547:
        /*0ca0*/ 	.word	index@(_ZN10layer_norm13ln_fwd_kernelINS_13Kernel_traitsIf13__nv_bfloat16fS2_fjLj6144ELj1ELj1ELj8ELj16ENS_18Kernel_traits_baseILj6144EfS2_fS2_fjLj256EEEEELb0ELb1ELb1ELb0EEEvNS_9FwdParamsE)
        /*0ca4*/ 	.word	0x00000000


	//----- nvinfo : EIATTR_REGCOUNT
	.align		4
.L_548:
        /*0ca8*/ 	.byte	0x04, 0x2f
        /*0caa*/ 	.short	(.L_550 - .L_549)
	.align		4
.L_549:
        /*0cac*/ 	.word	index@(_ZN10layer_norm13ln_fwd_kernelINS_13Kernel_traitsIf13__nv_bfloat16fS2_fjLj6144ELj1ELj1ELj8ELj16ENS_18Kernel_traits_baseILj6144EfS2_fS2_fjLj256EEEEELb0ELb1ELb0ELb1EEEvNS_9FwdParamsE)
        /*0cb0*/ 	.word	0x00000080


	//----- nvinfo : EIATTR_FRAME_SIZE
	.align		4
.L_550:
        /*0cb4*/ 	.byte	0x04, 0x11
        /*0cb6*/ 	.short	(.L_552 - .L_551)
	.align		4
.L_551:
        /*0cb8*/ 	.word	index@($__internal_69_$__cuda_sm70_shflsync_bfly_p)
        /*0cbc*/ 	.word	0x00000000


	//----- nvinfo : EIATTR_FRAME_SIZE
	.align		4
.L_552:
        /*0cc0*/ 	.byte	0x04, 0x11
        /*0cc2*/ 	.short	(.L_554 - .L_553)
	.align		4
.L_553:
        /*0cc4*/ 	.word	index@(_ZN10layer_norm13ln_fwd_kernelINS_13Kernel_traitsIf13__nv_bfloat16fS2_fjLj6144ELj1ELj1ELj8ELj16ENS_18Kernel_traits_baseILj6144EfS2_fS2_fjLj256EEEEELb0ELb1ELb0ELb1EEEvNS_9FwdParamsE)
        /*0cc8*/ 	.word	0x00000000


	//----- nvinfo : EIATTR_REGCOUNT
	.align		4
.L_554:
        /*0ccc*/ 	.byte	0x04, 0x2f
        /*0cce*/ 	.short	(.L_556 - .L_555)
	.align		4
.L_555:
        /*0cd0*/ 	.word	index@(_ZN10layer_norm13ln_fwd_kernelINS_13Kernel_traitsIf13__nv_bfloat16fS2_fjLj6144ELj1ELj1ELj8ELj16ENS_18Kernel_traits_baseILj6144EfS2_fS2_fjLj256EEEEELb0ELb1ELb0ELb0EEEvNS_9FwdParamsE)
        /*0cd4*/ 	.word	0x00000080


	//----- nvinfo : EIATTR_FRAME_SIZE
	.align		4
.L_556:
        /*0cd8*/ 	.byte	0x04, 0x11
        /*0cda*/ 	.short	(.L_558 - .L_557)
	.align		4
.L_557:
        /*0cdc*/ 	.word	index@($__internal_68_$__cuda_sm70_shflsync_bfly_p)
        /*0ce0*/ 	.word	0x00000000


	//----- nvinfo : EIATTR_FRAME_SIZE
	.align		4
.L_558:
        /*0ce4*/ 	.byte	0x04, 0x11
        /*0ce6*/ 	.short	(.L_560 - .L_559)
	.align		4
.L_559:
        /*0ce8*/ 	.word	index@(_ZN10layer_norm13ln_fwd_kernelINS_13Kernel_traitsIf13__nv_bfloat16fS2_fjLj6144ELj1ELj1ELj8ELj16ENS_18Kernel_traits_baseILj6144EfS2_fS2_fjLj256EEEEELb0ELb1ELb0ELb0EEEvNS_9FwdParamsE)
        /*0cec*/ 	.word	0x00000000


	//----- nvinfo : EIATTR_REGCOUNT
	.align		4
.L_560:
        /*0cf0*/ 	.byte	0x04, 0x2f
        /*0cf2*/ 	.short	(.L_562 - .L_561)
	.align		4
.L_561:
        /*0cf4*/ 	.word	index@(_ZN10layer_norm13ln_fwd_kernelINS_13Kernel_traitsIf13__nv_bfloat16fS2_fjLj6144ELj1ELj1ELj8ELj16ENS_18Kernel_traits_baseILj6144EfS2_fS2_fjLj256EEEEELb0ELb0ELb1ELb1EEEvNS_9FwdParamsE)
        /*0cf8*/ 	.word	0x00000073


	//----- nvinfo : EIATTR_FRAME_SIZE
	.align		4
.L_562:
        /*0cfc*/ 	.byte	0x04, 0x11
        /*0cfe*/ 	.short	(.L_564 - .L_563)
	.align		4
.L_563:
        /*0d00*/ 	.word	index@($__internal_67_$__cuda_sm70_shflsync_bfly_p)
        /*0d04*/ 	.word	0x00000000


	//----- nvinfo : EIATTR_FRAME_SIZE
	.align		4
.L_564:
        /*0d08*/ 	.byte	0x04, 0x11
        /*0d0a*/ 	.short	(.L_566 - .L_565)
	.align		4
.L_565:
        /*0d0c*/ 	.word	index@(_ZN10layer_norm13ln_fwd_kernelINS_13Kernel_traitsIf13__nv_bfloat16fS2_fjLj6144ELj1ELj1ELj8ELj16ENS_18Kernel_traits_baseILj6144EfS2_fS2_fjLj256EEEEELb0ELb0ELb1ELb1EEEvNS_9FwdParamsE)
        /*0d10*/ 	.word	0x00000000


	//----- nvinfo : EIATTR_REGCOUNT
	.align		4
.L_566:
        /*0d14*/ 	.byte	0x04, 0x2f
        /*0d16*/ 	.short	(.L_568 - .L_567)
	.align		4
.L_567:
        /*0d18*/ 	.word	index@(_ZN10layer_norm13ln_fwd_kernelINS_13Kernel_traitsIf13__nv_bfloat16fS2_fjLj6144ELj1ELj1ELj8ELj16ENS_18Kernel_traits_baseILj6144EfS2_fS2_fjLj256EEEEELb0ELb0ELb1ELb0EEEvNS_9FwdParamsE)
        /*0d1c*/ 	.word	0x0000006f


	//----- nvinfo : EIATTR_FRAME_SIZE
	.align		4
.L_568:
        /*0d20*/ 	.byte	0x04, 0x11
        /*0d22*/ 	.short	(.L_570 - .L_569)
	.align		4
.L_569:
        /*0d24*/ 	.word	index@($__internal_66_$__cuda_sm70_shflsync_bfly_p)
        /*0d28*/ 	.word	0x00000000


	//----- nvinfo : EIATTR_FRAME_SIZE
	.align		4
.L_570:
        /*0d2c*/ 	.byte	0x04, 0x11
        /*0d2e*/ 	.short	(.L_572 - .L_571)
	.align		4
.L_571:
        /*0d30*/ 	.word	index@(_ZN10layer_norm13ln_fwd_kernelINS_13Kernel_traitsIf13__nv_bfloat16fS2_fjLj6144ELj1ELj1ELj8ELj16ENS_18Kernel_traits_baseILj6144EfS2_fS2_fjLj256EEEEELb0ELb0ELb1ELb0EEEvNS_9FwdParamsE)
        /*0d34*/ 	.word	0x00000000


	//----- nvinfo : EIATTR_REGCOUNT
	.align		4
.L_572:
        /*0d38*/ 	.byte	0x04, 0x2f
        /*0d3a*/ 	.short	(.L_574 - .L_573)
	.align		4
.L_573:
        /*0d3c*/ 	.word	index@(_ZN10layer_norm13ln_fwd_kernelINS_13Kernel_traitsIf13__nv_bfloat16fS2_fjLj6144ELj1ELj1ELj8ELj16ENS_18Kernel_traits_baseILj6144EfS2_fS2_fjLj256EEEEELb0ELb0ELb0ELb1EEEvNS_9FwdParamsE)
        /*0d40*/ 	.word	0x00000072


	//----- nvinfo : EIATTR_FRAME_SIZE
	.align		4
.L_574:
        /*0d44*/ 	.byte	0x04, 0x11
        /*0d46*/ 	.short	(.L_576 - .L_575)
	.align		4
.L_575:
        /*0d48*/ 	.word	index@($__internal_65_$__cuda_sm70_shflsync_bfly_p)
        /*0d4c*/ 	.word	0x00000000


	//----- nvinfo : EIATTR_FRAME_SIZE
	.align		4
.L_576:
        /*0d50*/ 	.byte	0x04, 0x11
        /*0d52*/ 	.short	(.L_578 - .L_577)
	.align		4
.L_577:
        /*0d54*/ 	.word	index@(_ZN10layer_norm13ln_fwd_kernelINS_13Kernel_traitsIf13__nv_bfloat16fS2_fjLj6144ELj1ELj1ELj8ELj16ENS_18Kernel_traits_baseILj6144EfS2_fS2_fjLj256EEEEELb0ELb0ELb0ELb1EEEvNS_9FwdParamsE)
        /*0d58*/ 	.word	0x00000000


	//----- nvinfo : EIATTR_REGCOUNT
	.align		4
.L_578:
        /*0d5c*/ 	.byte	0x04, 0x2f
        /*0d5e*/ 	.short	(.L_580 - .L_579)
	.align		4
.L_579:
        /*0d60*/ 	.word	index@(_ZN10layer_norm13ln_fwd_kernelINS_13Kernel_traitsIf13__nv_bfloat16fS2_fjLj6144ELj1ELj1ELj8ELj16ENS_18Kernel_traits_baseILj6144EfS2_fS2_fjLj256EEEEELb0ELb0ELb0ELb0EEEvNS_9FwdParamsE)
        /*0d64*/ 	.word	0x0000006c


	//----- nvinfo : EIATTR_FRAME_SIZE
	.align		4
.L_580:
        /*0d68*/ 	.byte	0x04, 0x11
        /*0d6a*/ 	.short	(.L_582 - .L_581)
	.align		4
.L_581:
        /*0d6c*/ 	.word	index@($__internal_64_$__cuda_sm70_shflsync_bfly_p)
        /*0d70*/ 	.word	0x00000000


	//----- nvinfo : EIATTR_FRAME_SIZE
	.align		4
.L_582:
        /*0d74*/ 	.byte	0x04, 0x11
        /*0d76*/ 	.short	(.L_584 - .L_583)
	.align		4
.L_583:
        /*0d78*/ 	.word	index@(_ZN10layer_norm13ln_fwd_kernelINS_13Kernel_traitsIf13__nv_bfloat16fS2_fjLj6144ELj1ELj1ELj8ELj16ENS_18Kernel_traits_baseILj6144EfS2_fS2_fjLj256EEEEELb0ELb0ELb0ELb0EEEvNS_9FwdParamsE)
        /*0d7c*/ 	.word	0x00000000


	//----- nvinfo : EIATTR_REGCOUNT
	.align		4
.L_584:
        /*0d80*/ 	.byte	0x04, 0x2f
        /*0d82*/ 	.short	(.L_586 - .L_585)
	.align		4
.L_585:
        /*0d84*/ 	.word	index@(_ZN10layer_norm13ln_fwd_kernelINS_13Kernel_traitsI13__nv_bfloat16S2_fS2_fjLj6144ELj1ELj1ELj8ELj16ENS_18Kernel_traits_baseILj6144ES2_S2_fS2_fjLj256EEEEELb1ELb1ELb1ELb1EEEvNS_9FwdParamsE)
        /*0d88*/ 	.word	0x0000007f


	//----- nvinfo : EIATTR_FRAME_SIZE
	.align		4
.L_586:
        /*0d8c*/ 	.byte	0x04, 0x11
        /*0d8e*/ 	.short	(.L_588 - .L_587)
	.align		4
.L_587:
        /*0d90*/ 	.word	index@($__internal_63_$__cuda_sm70_shflsync_bfly_p)
        /*0d94*/ 	.word	0x00000000


	//----- nvinfo : EIATTR_FRAME_SIZE
	.align		4
.L_588:
        /*0d98*/ 	.byte	0x04, 0x11
        /*0d9a*/ 	.short	(.L_590 - .L_589)
	.align		4
.L_589:
        /*0d9c*/ 	.word	index@(_ZN10layer_norm13ln_fwd_kernelINS_13Kernel_traitsI13__nv_bfloat16S2_fS2_fjLj6144ELj1ELj1ELj8ELj16ENS_18Kernel_traits_baseILj6144ES2_S2_fS2_fjLj256EEEEELb1ELb1ELb1ELb1EEEvNS_9FwdParamsE)
        /*0da0*/ 	.word	0x00000000


	//----- nvinfo : EIATTR_REGCOUNT
	.align		4
.L_590:
        /*0da4*/ 	.byte	0x04, 0x2f
        /*0da6*/ 	.short	(.L_592 - .L_591)
	.align		4
.L_591:
        /*0da8*/ 	.word	index@(_ZN10layer_norm13ln_fwd_kernelINS_13Kernel_traitsI13__nv_bfloat16S2_fS2_fjLj6144ELj1ELj1ELj8ELj16ENS_18Kernel_traits_baseILj6144ES2_S2_fS2_fjLj256EEEEELb1ELb1ELb1ELb0EEEvNS_9FwdParamsE)
        /*0dac*/ 	.word	0x000000aa


	//----- nvinfo : EIATTR_FRAME_SIZE
	.align		4
.L_592:
        /*0db0*/ 	.byte	0x04, 0x11
        /*0db2*/ 	.short	(.L_594 - .L_593)
	.align		4
.L_593:
        /*0db4*/ 	.word	index@($__internal_62_$__cuda_sm70_shflsync_bfly_p)
        /*0db8*/ 	.word	0x00000000


	//----- nvinfo : EIATTR_FRAME_SIZE
	.align		4
.L_594:
        /*0dbc*/ 	.byte	0x04, 0x11
        /*0dbe*/ 	.short	(.L_596 - .L_595)
	.align		4
.L_595:
        /*0dc0*/ 	.word	index@(_ZN10layer_norm13ln_fwd_kernelINS_13Kernel_traitsI13__nv_bfloat16S2_fS2_fjLj6144ELj1ELj1ELj8ELj16ENS_18Kernel_traits_baseILj6144ES2_S2_fS2_fjLj256EEEEELb1ELb1ELb1ELb0EEEvNS_9FwdParamsE)
        /*0dc4*/ 	.word	0x00000000


	//----- nvinfo : EIATTR_REGCOUNT
	.align		4
.L_596:
        /*0dc8*/ 	.byte	0x04, 0x2f
        /*0dca*/ 	.short	(.L_598 - .L_597)
	.align		4
.L_597:
        /*0dcc*/ 	.word	index@(_ZN10layer_norm13ln_fwd_kernelINS_13Kernel_traitsI13__nv_bfloat16S2_fS2_fjLj6144ELj1ELj1ELj8ELj16ENS_18Kernel_traits_baseILj6144ES2_S2_fS2_fjLj256EEEEELb1ELb1ELb0ELb1EEEvNS_9FwdParamsE)
        /*0dd0*/ 	.word	0x0000007f


	//----- nvinfo : EIATTR_FRAME_SIZE
	.align		4
.L_598:
        /*0dd4*/ 	.byte	0x04, 0x11
        /*0dd6*/ 	.short	(.L_600 - .L_599)
	.align		4
.L_599:
        /*0dd8*/ 	.word	index@($__internal_61_$__cuda_sm70_shflsync_bfly_p)
        /*0ddc*/ 	.word	0x00000000


	//----- nvinfo : EIATTR_FRAME_SIZE
	.align		4
.L_600:
        /*0de0*/ 	.byte	0x04, 0x11
        /*0de2*/ 	.short	(.L_602 - .L_601)
	.align		4
.L_601:
        /*0de4*/ 	.word	index@(_ZN10layer_norm13ln_fwd_kernelINS_13Kernel_traitsI13__nv_bfloat16S2_fS2_fjLj6144ELj1ELj1ELj8ELj16ENS_18Kernel_traits_baseILj6144ES2_S2_fS2_fjLj256EEEEELb1ELb1ELb0ELb1EEEvNS_9FwdParamsE)
        /*0de8*/ 	.word	0x00000000


	//----- nvinfo : EIATTR_REGCOUNT
	.align		4
.L_602:
        /*0dec*/ 	.byte	0x04, 0x2f
        /*0dee*/ 	.short	(.L_604 - .L_603)
	.align		4
.L_603:
        /*0df0*/ 	.word	index@(_ZN10layer_norm13ln_fwd_kernelINS_13Kernel_traitsI13__nv_bfloat16S2_fS2_fjLj6144ELj1ELj1ELj8ELj16ENS_18Kernel_traits_baseILj6144ES2_S2_fS2_fjLj256EEEEELb1ELb1ELb0ELb0EEEvNS_9FwdParamsE)
        /*0df4*/ 	.word	0x000000a1


	//----- nvinfo : EIATTR_FRAME_SIZE
	.align		4
.L_604:
        /*0df8*/ 	.byte	0x04, 0x11
        /*0dfa*/ 	.short	(.L_606 - .L_605)
	.align		4
.L_605:
        /*0dfc*/ 	.word	index@($__internal_60_$__cuda_sm70_shflsync_bfly_p)
        /*0e00*/ 	.word	0x00000000


	//----- nvinfo : EIATTR_FRAME_SIZE
	.align		4
.L_606:
        /*0e04*/ 	.byte	0x04, 0x11
        /*0e06*/ 	.short	(.L_608 - .L_607)
	.align		4
.L_607:
        /*0e08*/ 	.word	index@(_ZN10layer_norm13ln_fwd_kernelINS_13Kernel_traitsI13__nv_bfloat16S2_fS2_fjLj6144ELj1ELj1ELj8ELj16ENS_18Kernel_traits_baseILj6144ES2_S2_fS2_fjLj256EEEEELb1ELb1ELb0ELb0EEEvNS_9FwdParamsE)
        /*0e0c*/ 	.word	0x00000000


	//----- nvinfo : EIATTR_REGCOUNT
	.align		4
.L_608:
        /*0e10*/ 	.byte	0x04, 0x2f
        /*0e12*/ 	.short	(.L_610 - .L_609)
	.align		4
.L_609:
        /*0e14*/ 	.word	index@(_ZN10layer_norm13ln_fwd_kernelINS_13Kernel_traitsI13__nv_bfloat16S2_fS2_fjLj6144ELj1ELj1ELj8ELj16ENS_18Kernel_traits_baseILj6144ES2_S2_fS2_fjLj256EEEEELb1ELb0ELb1ELb1EEEvNS_9FwdParamsE)
        /*0e18*/ 	.word	0x0000007f


	//----- nvinfo : EIATTR_FRAME_SIZE
	.align		4
.L_610:
        /*0e1c*/ 	.byte	0x04, 0x11
        /*0e1e*/ 	.short	(.L_612 - .L_611)
	.align		4
.L_611:
        /*0e20*/ 	.word	index@($__internal_59_$__cuda_sm70_shflsync_bfly_p)
        /*0e24*/ 	.word	0x00000000


	//----- nvinfo : EIATTR_FRAME_SIZE
	.align		4
.L_612:
        /*0e28*/ 	.byte	0x04, 0x11
        /*0e2a*/ 	.short	(.L_614 - .L_613)
	.align		4
.L_613:
        /*0e2c*/ 	.word	index@(_ZN10layer_norm13ln_fwd_kernelINS_13Kernel_traitsI13__nv_bfloat16S2_fS2_fjLj6144ELj1ELj1ELj8ELj16ENS_18Kernel_traits_baseILj6144ES2_S2_fS2_fjLj256EEEEELb1ELb0ELb1ELb1EEEvNS_9FwdParamsE)
        /*0e30*/ 	.word	0x00000000


	//----- nvinfo : EIATTR_REGCOUNT
	.align		4
.L_614:
        /*0e34*/ 	.byte	0x04, 0x2f
        /*0e36*/ 	.short	(.L_616 - .L_615)
	.align		4
.L_615:
        /*0e38*/ 	.word	index@(_ZN10layer_norm13ln_fwd_kernelINS_13Kernel_traitsI13__nv_bfloat16S2_fS2_fjLj6144ELj1ELj1ELj8ELj16ENS_18Kernel_traits_baseILj6144ES2_S2_fS2_fjLj256EEEEELb1ELb0ELb1ELb0EEEvNS_9FwdParamsE)
        /*0e3c*/ 	.word	0x0000007f


	//----- nvinfo : EIATTR_FRAME_SIZE
	.align		4
.L_616:
        /*0e40*/ 	.byte	0x04, 0x11
        /*0e42*/ 	.short	(.L_618 - .L_617)
	.align		4
.L_617:
        /*0e44*/ 	.word	index@($__internal_58_$__cuda_sm70_shflsync_bfly_p)
        /*0e48*/ 	.word	0x00000000


	//----- nvinfo : EIATTR_FRAME_SIZE
	.align		4
.L_618:
        /*0e4c*/ 	.byte	0x04, 0x11
        /*0e4e*/ 	.short	(.L_620 - .L_619)
	.align		4
.L_619:
        /*0e50*/ 	.word	index@(_ZN10layer_norm13ln_fwd_kernelINS_13Kernel_traitsI13__nv_bfloat16S2_fS2_fjLj6144ELj1ELj1ELj8ELj16ENS_18Kernel_traits_baseILj6144ES2_S2_fS2_fjLj256EEEEELb1ELb0ELb1ELb0EEEvNS_9FwdParamsE)
        /*0e54*/ 	.word	0x00000000


	//----- nvinfo : EIATTR_REGCOUNT
	.align		4
.L_620:
        /*0e58*/ 	.byte	0x04, 0x2f
        /*0e5a*/ 	.short	(.L_622 - .L_621)
	.align		4
.L_621:
        /*0e5c*/ 	.word	index@(_ZN10layer_norm13ln_fwd_kernelINS_13Kernel_traitsI13__nv_bfloat16S2_fS2_fjLj6144ELj1ELj1ELj8ELj16ENS_18Kernel_traits_baseILj6144ES2_S2_fS2_fjLj256EEEEELb1ELb0ELb0ELb1EEEvNS_9FwdParamsE)
        /*0e60*/ 	.word	0x0000007b


	//----- nvinfo : EIATTR_FRAME_SIZE
	.align		4
.L_622:
        /*0e64*/ 	.byte	0x04, 0x11
        /*0e66*/ 	.short	(.L_624 - .L_623)
	.align		4
.L_623:
        /*0e68*/ 	.word	index@($__internal_57_$__cuda_sm70_shflsync_bfly_p)
        /*0e6c*/ 	.word	0x00000000


	//----- nvinfo : EIATTR_FRAME_SIZE
	.align		4
.L_624:
        /*0e70*/ 	.byte	0x04, 0x11
        /*0e72*/ 	.short	(.L_626 - .L_625)
	.align		4
.L_625:
        /*0e74*/ 	.word	index@(_ZN10layer_norm13ln_fwd_kernelINS_13Kernel_traitsI13__nv_bfloat16S2_fS2_fjLj6144ELj1ELj1ELj8ELj16ENS_18Kernel_traits_baseILj6144ES2_S2_fS2_fjLj256EEEEELb1ELb0ELb0ELb1EEEvNS_9FwdParamsE)
        /*0e78*/ 	.word	0x00000000


	//----- nvinfo : EIATTR_REGCOUNT
	.align		4
.L_626:
        /*0e7c*/ 	.byte	0x04, 0x2f
        /*0e7e*/ 	.short	(.L_628 - .L_627)
	.align		4
.L_627:
        /*0e80*/ 	.word	index@(_ZN10layer_norm13ln_fwd_kernelINS_13Kernel_traitsI13__nv_bfloat16S2_fS2_fjLj6144ELj1ELj1ELj8ELj16ENS_18Kernel_traits_baseILj6144ES2_S2_fS2_fjLj256EEEEELb1ELb0ELb0ELb0EEEvNS_9FwdParamsE)
        /*0e84*/ 	.word	0x00000077


	//----- nvinfo : EIATTR_FRAME_SIZE
	.align		4
.L_628:
        /*0e88*/ 	.byte	0x04, 0x11
        /*0e8a*/ 	.short	(.L_630 - .L_629)
	.align		4
.L_629:
        /*0e8c*/ 	.word	index@($__internal_56_$__cuda_sm70_shflsync_bfly_p)
        /*0e90*/ 	.word	0x00000000


	//----- nvinfo : EIATTR_FRAME_SIZE
	.align		4
.L_630:
        /*0e94*/ 	.byte	0x04, 0x11
        /*0e96*/ 	.short	(.L_632 - .L_631)
	.align		4
.L_631:
        /*0e98*/ 	.word	index@(_ZN10layer_norm13ln_fwd_kernelINS_13Kernel_traitsI13__nv_bfloat16S2_fS2_fjLj6144ELj1ELj1ELj8ELj16ENS_18Kernel_traits_baseILj6144ES2_S2_fS2_fjLj256EEEEELb1ELb0ELb0ELb0EEEvNS_9FwdParamsE)
        /*0e9c*/ 	.word	0x00000000


	//----- nvinfo : EIATTR_REGCOUNT
	.align		4
.L_632:
        /*0ea0*/ 	.byte	0x04, 0x2f
        /*0ea2*/ 	.short	(.L_634 - .L_633)
	.align		4
.L_633:
        /*0ea4*/ 	.word	index@(_ZN10layer_norm13ln_fwd_kernelINS_13Kernel_traitsI13__nv_bfloat16S2_fS2_fjLj6144ELj1ELj1ELj8ELj16ENS_18Kernel_traits_baseILj6144ES2_S2_fS2_fjLj256EEEEELb0ELb1ELb1ELb1EEEvNS_9FwdParamsE)
        /*0ea8*/ 	.word	0x00000076


	//----- nvinfo : EIATTR_FRAME_SIZE
	.align		4
.L_634:
        /*0eac*/ 	.byte	0x04, 0x11
        /*0eae*/ 	.short	(.L_636 - .L_635)
	.align		4
.L_635:
        /*0eb0*/ 	.word	index@($__internal_55_$__cuda_sm70_shflsync_bfly_p)
        /*0eb4*/ 	.word	0x00000000


	//----- nvinfo : EIATTR_FRAME_SIZE
	.align		4
.L_636:
        /*0eb8*/ 	.byte	0x04, 0x11
        /*0eba*/ 	.short	(.L_638 - .L_637)
	.align		4
.L_637:
        /*0ebc*/ 	.word	index@(_ZN10layer_norm13ln_fwd_kernelINS_13Kernel_traitsI13__nv_bfloat16S2_fS2_fjLj6144ELj1ELj1ELj8ELj16ENS_18Kernel_traits_baseILj6144ES2_S2_fS2_fjLj256EEEEELb0ELb1ELb1ELb1EEEvNS_9FwdParamsE)
        /*0ec0*/ 	.word	0x00000000


	//----- nvinfo : EIATTR_REGCOUNT
	.align		4
.L_638:
        /*0ec4*/ 	.byte	0x04, 0x2f
        /*0ec6*/ 	.short	(.L_640 - .L_639)
	.align		4
.L_639:
        /*0ec8*/ 	.word	index@(_ZN10layer_norm13ln_fwd_kernelINS_13Kernel_traitsI13__nv_bfloat16S2_fS2_fjLj6144ELj1ELj1ELj8ELj16ENS_18Kernel_traits_baseILj6144ES2_S2_fS2_fjLj256EEEEELb0ELb1ELb1ELb0EEEvNS_9FwdParamsE)
        /*0ecc*/ 	.word	0x00000080


	//----- nvinfo : EIATTR_FRAME_SIZE
	.align		4
.L_640:
        /*0ed0*/ 	.byte	0x04, 0x11
        /*0ed2*/ 	.short	(.L_642 - .L_641)
	.align		4
.L_641:
        /*0ed4*/ 	.word	index@($__internal_54_$__cuda_sm70_shflsync_bfly_p)
        /*0ed8*/ 	.word	0x00000000


	//----- nvinfo : EIATTR_FRAME_SIZE
	.align		4
.L_642:
        /*0edc*/ 	.byte	0x04, 0x11
        /*0ede*/ 	.short	(.L_644 - .L_643)
	.align		4
.L_643:
        /*0ee0*/ 	.word	index@(_ZN10layer_norm13ln_fwd_kernelINS_13Kernel_traitsI13__nv_bfloat16S2_fS2_fjLj6144ELj1ELj1ELj8ELj16ENS_18Kernel_traits_baseILj6144ES2_S2_fS2_fjLj256EEEEELb0ELb1ELb1ELb0EEEvNS_9FwdParamsE)
        /*0ee4*/ 	.word	0x00000000


	//----- nvinfo : EIATTR_REGCOUNT
	.align		4
.L_644:
        /*0ee8*/ 	.byte	0x04, 0x2f
        /*0eea*/ 	.short	(.L_646 - .L_645)
	.align		4
.L_645:
        /*0eec*/ 	.word	index@(_ZN10layer_norm13ln_fwd_kernelINS_13Kernel_traitsI13__nv_bfloat16S2_fS2_fjLj6144ELj1ELj1ELj8ELj16ENS_18Kernel_traits_baseILj6144ES2_S2_fS2_fjLj256EEEEELb0ELb1ELb0ELb1EEEvNS_9FwdParamsE)
        /*0ef0*/ 	.word	0x00000080


	//----- nvinfo : EIATTR_FRAME_SIZE
	.align		4
.L_646:
        /*0ef4*/ 	.byte	0x04, 0x11
        /*0ef6*/ 	.short	(.L_648 - .L_647)
	.align		4
.L_647:
        /*0ef8*/ 	.word	index@($__internal_53_$__cuda_sm70_shflsync_bfly_p)
        /*0efc*/ 	.word	0x00000000


	//----- nvinfo : EIATTR_FRAME_SIZE
	.align		4
.L_648:
        /*0f00*/ 	.byte	0x04, 0x11
        /*0f02*/ 	.short	(.L_650 - .L_649)
	.align		4
.L_649:
        /*0f04*/ 	.word	index@(_ZN10layer_norm13ln_fwd_kernelINS_13Kernel_traitsI13__nv_bfloat16S2_fS2_fjLj6144ELj1ELj1ELj8ELj16ENS_18Kernel_traits_baseILj6144ES2_S2_fS2_fjLj256EEEEELb0ELb1ELb0ELb1EEEvNS_9FwdParamsE)
        /*0f08*/ 	.word	0x00000000


	//----- nvinfo : EIATTR_REGCOUNT
	.align		4
.L_650:
        /*0f0c*/ 	.byte	0x04, 0x2f
        /*0f0e*/ 	.short	(.L_652 - .L_651)
	.align		4
.L_651:
        /*0f10*/ 	.word	index@(_ZN10layer_norm13ln_fwd_kernelINS_13Kernel_traitsI13__nv_bfloat16S2_fS2_fjLj6144ELj1ELj1ELj8ELj16ENS_18Kernel_traits_baseILj6144ES2_S2_fS2_fjLj256EEEEELb0ELb1ELb0ELb0EEEvNS_9FwdParamsE)
        /*0f14*/ 	.word	0x00000080


	//----- nvinfo : EIATTR_FRAME_SIZE
	.align		4
.L_652:
        /*0f18*/ 	.byte	0x04, 0x11
        /*0f1a*/ 	.short	(.L_654 - .L_653)
	.align		4
.L_653:
        /*0f1c*/ 	.word	index@($__internal_52_$__cuda_sm70_shflsync_bfly_p)
        /*0f20*/ 	.word	0x00000000


	//----- nvinfo : EIATTR_FRAME_SIZE
	.align		4
.L_654:
        /*0f24*/ 	.byte	0x04, 0x11
        /*0f26*/ 	.short	(.L_656 - .L_655)
	.align		4
.L_655:
        /*0f28*/ 	.word	index@(_ZN10layer_norm13ln_fwd_kernelINS_13Kernel_traitsI13__nv_bfloat16S2_fS2_fjLj6144ELj1ELj1ELj8ELj16ENS_18Kernel_traits_baseILj6144ES2_S2_fS2_fjLj256EEEEELb0ELb1ELb0ELb0EEEvNS_9FwdParamsE)
        /*0f2c*/ 	.word	0x00000000


	//----- nvinfo : EIATTR_REGCOUNT
	.align		4
.L_656:
        /*0f30*/ 	.byte	0x04, 0x2f
        /*0f32*/ 	.short	(.L_658 - .L_657)
	.align		4
.L_657:
        /*0f34*/ 	.word	index@(_ZN10layer_norm13ln_fwd_kernelINS_13Kernel_traitsI13__nv_bfloat16S2_fS2_fjLj6144ELj1ELj1ELj8ELj16ENS_18Kernel_traits_baseILj6144ES2_S2_fS2_fjLj256EEEEELb0ELb0ELb1ELb1EEEvNS_9FwdParamsE)
        /*0f38*/ 	.word	0x00000068


	//----- nvinfo : EIATTR_FRAME_SIZE
	.align		4
.L_658:
        /*0f3c*/ 	.byte	0x04, 0x11
        /*0f3e*/ 	.short	(.L_660 - .L_659)
	.align		4
.L_659:
        /*0f40*/ 	.word	index@($__internal_51_$__cuda_sm70_shflsync_bfly_p)
        /*0f44*/ 	.word	0x00000000


	//----- nvinfo : EIATTR_FRAME_SIZE
	.align		4
.L_660:
        /*0f48*/ 	.byte	0x04, 0x11
        /*0f4a*/ 	.short	(.L_662 - .L_661)
	.align		4
.L_661:
        /*0f4c*/ 	.word	index@(_ZN10layer_norm13ln_fwd_kernelINS_13Kernel_traitsI13__nv_bfloat16S2_fS2_fjLj6144ELj1ELj1ELj8ELj16ENS_18Kernel_traits_baseILj6144ES2_S2_fS2_fjLj256EEEEELb0ELb0ELb1ELb1EEEvNS_9FwdParamsE)
        /*0f50*/ 	.word	0x00000000


	//----- nvinfo : EIATTR_REGCOUNT
	.align		4
.L_662:
        /*0f54*/ 	.byte	0x04, 0x2f
        /*0f56*/ 	.short	(.L_664 - .L_663)
	.align		4
.L_663:
        /*0f58*/ 	.word	index@(_ZN10layer_norm13ln_fwd_kernelINS_13Kernel_traitsI13__nv_bfloat16S2_fS2_fjLj6144ELj1ELj1ELj8ELj16ENS_18Kernel_traits_baseILj6144ES2_S2_fS2_fjLj256EEEEELb0ELb0ELb1ELb0EEEvNS_9FwdParamsE)
        /*0f5c*/ 	.word	0x0000006f


	//----- nvinfo : EIATTR_FRAME_SIZE
	.align		4
.L_664:
        /*0f60*/ 	.byte	0x04, 0x11
        /*0f62*/ 	.short	(.L_666 - .L_665)
	.align		4
.L_665:
        /*0f64*/ 	.word	index@($__internal_50_$__cuda_sm70_shflsync_bfly_p)
        /*0f68*/ 	.word	0x00000000


	//----- nvinfo : EIATTR_FRAME_SIZE
	.align		4
.L_666:
        /*0f6c*/ 	.byte	0x04, 0x11
        /*0f6e*/ 	.short	(.L_668 - .L_667)
	.align		4
.L_667:
        /*0f70*/ 	.word	index@(_ZN10layer_norm13ln_fwd_kernelINS_13Kernel_traitsI13__nv_bfloat16S2_fS2_fjLj6144ELj1ELj1ELj8ELj16ENS_18Kernel_traits_baseILj6144ES2_S2_fS2_fjLj256EEEEELb0ELb0ELb1ELb0EEEvNS_9FwdParamsE)
        /*0f74*/ 	.word	0x00000000


	//----- nvinfo : EIATTR_REGCOUNT
	.align		4
.L_668:
        /*0f78*/ 	.byte	0x04, 0x2f
        /*0f7a*/ 	.short	(.L_670 - .L_669)
	.align		4
.L_669:
        /*0f7c*/ 	.word	index@(_ZN10layer_norm13ln_fwd_kernelINS_13Kernel_traitsI13__nv_bfloat16S2_fS2_fjLj6144ELj1ELj1ELj8ELj16ENS_18Kernel_traits_baseILj6144ES2_S2_fS2_fjLj256EEEEELb0ELb0ELb0ELb1EEEvNS_9FwdParamsE)
        /*0f80*/ 	.word	0x0000006b


	//----- nvinfo : EIATTR_FRAME_SIZE
	.align		4
.L_670:
        /*0f84*/ 	.byte	0x04, 0x11
        /*0f86*/ 	.short	(.L_672 - .L_671)
	.align		4
.L_671:
        /*0f88*/ 	.word	index@($__internal_49_$__cuda_sm70_shflsync_bfly_p)
        /*0f8c*/ 	.word	0x00000000


	//----- nvinfo : EIATTR_FRAME_SIZE
	.align		4
.L_672:
        /*0f90*/ 	.byte	0x04, 0x11
        /*0f92*/ 	.short	(.L_674 - .L_673)
	.align		4
.L_673:
        /*0f94*/ 	.word	index@(_ZN10layer_norm13ln_fwd_kernelINS_13Kernel_traitsI13__nv_bfloat16S2_fS2_fjLj6144ELj1ELj1ELj8ELj16ENS_18Kernel_traits_baseILj6144ES2_S2_fS2_fjLj256EEEEELb0ELb0ELb0ELb1EEEvNS_9FwdParamsE)
        /*0f98*/ 	.word	0x00000000


	//----- nvinfo : EIATTR_REGCOUNT
	.align		4
.L_674:
        /*0f9c*/ 	.byte	0x04, 0x2f
        /*0f9e*/ 	.short	(.L_676 - .L_675)
	.align		4
.L_675:
        /*0fa0*/ 	.word	index@(_ZN10layer_norm13ln_fwd_kernelINS_13Kernel_traitsI13__nv_bfloat16S2_fS2_fjLj6144ELj1ELj1ELj8ELj16ENS_18Kernel_traits_baseILj6144ES2_S2_fS2_fjLj256EEEEELb0ELb0ELb0ELb0EEEvNS_9FwdParamsE)
        /*0fa4*/ 	.word	0x0000006b


	//----- nvinfo : EIATTR_FRAME_SIZE
	.align		4
.L_676:
        /*0fa8*/ 	.byte	0x04, 0x11
        /*0faa*/ 	.short	(.L_678 - .L_677)
	.align		4
.L_677:
        /*0fac*/ 	.word	index@($__internal_48_$__cuda_sm70_shflsync_bfly_p)
        /*0fb0*/ 	.word	0x00000000


	//----- nvinfo : EIATTR_FRAME_SIZE
	.align		4
.L_678:
        /*0fb4*/ 	.byte	0x04, 0x11
        /*0fb6*/ 	.short	(.L_680 - .L_679)
	.align		4
.L_679:
        /*0fb8*/ 	.word	index@(_ZN10layer_norm13ln_fwd_kernelINS_13Kernel_traitsI13__nv_bfloat16S2_fS2_fjLj6144ELj1ELj1ELj8ELj16ENS_18Kernel_traits_baseILj6144ES2_S2_fS2_fjLj256EEEEELb0ELb0ELb0ELb0EEEvNS_9FwdParamsE)
        /*0fbc*/ 	.word	0x00000000


	//----- nvinfo : EIATTR_REGCOUNT
	.align		4
.L_680:
        /*0fc0*/ 	.byte	0x04, 0x2f
        /*0fc2*/ 	.short	(.L_682 - .L_681)
	.align		4
.L_681:
        /*0fc4*/ 	.word	index@(_ZN10layer_norm13ln_fwd_kernelINS_13Kernel_traitsIf13__nv_bfloat16S2_S2_fjLj6144ELj1ELj1ELj8ELj16ENS_18Kernel_traits_baseILj6144EfS2_S2_S2_fjLj256EEEEELb1ELb1ELb1ELb1EEEvNS_9FwdParamsE)
        /*0fc8*/ 	.word	0x000000a3


	//----- nvinfo : EIATTR_FRAME_SIZE
	.align		4
.L_682:
        /*0fcc*/ 	.byte	0x04, 0x11
        /*0fce*/ 	.short	(.L_684 - .L_683)
	.align		4
.L_683:
        /*0fd0*/ 	.word	index@($__internal_47_$__cuda_sm70_shflsync_bfly_p)
        /*0fd4*/ 	.word	0x00000000


	//----- nvinfo : EIATTR_FRAME_SIZE
	.align		4
.L_684:
        /*0fd8*/ 	.byte	0x04, 0x11
        /*0fda*/ 	.short	(.L_686 - .L_685)
	.align		4
.L_685:
        /*0fdc*/ 	.word	index@(_ZN10layer_norm13ln_fwd_kernelINS_13Kernel_traitsIf13__nv_bfloat16S2_S2_fjLj6144ELj1ELj1ELj8ELj16ENS_18Kernel_traits_baseILj6144EfS2_S2_S2_fjLj256EEEEELb1ELb1ELb1ELb1EEEvNS_9FwdParamsE)
        /*0fe0*/ 	.word	0x00000000


	//----- nvinfo : EIATTR_REGCOUNT
	.align		4
.L_686:
        /*0fe4*/ 	.byte	0x04, 0x2f
        /*0fe6*/ 	.short	(.L_688 - .L_687)
	.align		4
.L_687:
        /*0fe8*/ 	.word	index@(_ZN10layer_norm13ln_fwd_kernelINS_13Kernel_traitsIf13__nv_bfloat16S2_S2_fjLj6144ELj1ELj1ELj8ELj16ENS_18Kernel_traits_baseILj6144EfS2_S2_S2_fjLj256EEEEELb1ELb1ELb1ELb0EEEvNS_9FwdParamsE)
        /*0fec*/ 	.word	0x000000a8


	//----- nvinfo : EIATTR_FRAME_SIZE
	.align		4
.L_688:
        /*0ff0*/ 	.byte	0x04, 0x11
        /*0ff2*/ 	.short	(.L_690 - .L_689)
	.align		4
.L_689:
        /*0ff4*/ 	.word	index@($__internal_46_$__cuda_sm70_shflsync_bfly_p)
        /*0ff8*/ 	.word	0x00000000


	//----- nvinfo : EIATTR_FRAME_SIZE
	.align		4
.L_690:
        /*0ffc*/ 	.byte	0x04, 0x11
        /*0ffe*/ 	.short	(.L_692 - .L_691)
	.align		4
.L_691:
        /*1000*/ 	.word	index@(_ZN10layer_norm13ln_fwd_kernelINS_13Kernel_traitsIf13__nv_bfloat16S2_S2_fjLj6144ELj1ELj1ELj8ELj16ENS_18Kernel_traits_baseILj6144EfS2_S2_S2_fjLj256EEEEELb1ELb1ELb1ELb0EEEvNS_9FwdParamsE)
        /*1004*/ 	.word	0x00000000


	//----- nvinfo : EIATTR_REGCOUNT
	.align		4
.L_692:
        /*1008*/ 	.byte	0x04, 0x2f
        /*100a*/ 	.short	(.L_694 - .L_693)
	.align		4
.L_693:
        /*100c*/ 	.word	index@(_ZN10layer_norm13ln_fwd_kernelINS_13Kernel_traitsIf13__nv_bfloat16S2_S2_fjLj6144ELj1ELj1ELj8ELj16ENS_18Kernel_traits_baseILj6144EfS2_S2_S2_fjLj256EEEEELb1ELb1ELb0ELb1EEEvNS_9FwdParamsE)
        /*1010*/ 	.word	0x0000008f


	//----- nvinfo : EIATTR_FRAME_SIZE
	.align		4
.L_694:
        /*1014*/ 	.byte	0x04, 0x11
        /*1016*/ 	.short	(.L_696 - .L_695)
	.align		4
.L_695:
        /*1018*/ 	.word	index@($__internal_45_$__cuda_sm70_shflsync_bfly_p)
        /*101c*/ 	.word	0x00000000


	//----- nvinfo : EIATTR_FRAME_SIZE
	.align		4
.L_696:
        /*1020*/ 	.byte	0x04, 0x11
        /*1022*/ 	.short	(.L_698 - .L_697)
	.align		4
.L_697:
        /*1024*/ 	.word	index@(_ZN10layer_norm13ln_fwd_kernelINS_13Kernel_traitsIf13__nv_bfloat16S2_S2_fjLj6144ELj1ELj1ELj8ELj16ENS_18Kernel_traits_baseILj6144EfS2_S2_S2_fjLj256EEEEELb1ELb1ELb0ELb1EEEvNS_9FwdParamsE)
        /*1028*/ 	.word	0x00000000


	//----- nvinfo : EIATTR_REGCOUNT
	.align		4
.L_698:
        /*102c*/ 	.byte	0x04, 0x2f
        /*102e*/ 	.short	(.L_700 - .L_699)
	.align		4
.L_699:
        /*1030*/ 	.word	index@(_ZN10layer_norm13ln_fwd_kernelINS_13Kernel_traitsIf13__nv_bfloat16S2_S2_fjLj6144ELj1ELj1ELj8ELj16ENS_18Kernel_traits_baseILj6144EfS2_S2_S2_fjLj256EEEEELb1ELb1ELb0ELb0EEEvNS_9FwdParamsE)
        /*1034*/ 	.word	0x00000087


	//----- nvinfo : EIATTR_FRAME_SIZE
	.align		4
.L_700:
        /*1038*/ 	.byte	0x04, 0x11
        /*103a*/ 	.short	(.L_702 - .L_701)
	.align		4
.L_701:
        /*103c*/ 	.word	index@($__internal_44_$__cuda_sm70_shflsync_bfly_p)
        /*1040*/ 	.word	0x00000000


	//----- nvinfo : EIATTR_FRAME_SIZE
	.align		4
.L_702:
        /*1044*/ 	.byte	0x04, 0x11
        /*1046*/ 	.short	(.L_704 - .L_703)
	.align		4
.L_703:
        /*1048*/ 	.word	index@(_ZN10layer_norm13ln_fwd_kernelINS_13Kernel_traitsIf13__nv_bfloat16S2_S2_fjLj6144ELj1ELj1ELj8ELj16ENS_18Kernel_traits_baseILj6144EfS2_S2_S2_fjLj256EEEEELb1ELb1ELb0ELb0EEEvNS_9FwdParamsE)
        /*104c*/ 	.word	0x00000000


	//----- nvinfo : EIATTR_REGCOUNT
	.align		4
.L_704:
        /*1050*/ 	.byte	0x04, 0x2f
        /*1052*/ 	.short	(.L_706 - .L_705)
	.align		4
.L_705:
        /*1054*/ 	.word	index@(_ZN10layer_norm13ln_fwd_kernelINS_13Kernel_traitsIf13__nv_bfloat16S2_S2_fjLj6144ELj1ELj1ELj8ELj16ENS_18Kernel_traits_baseILj6144EfS2_S2_S2_fjLj256EEEEELb1ELb0ELb1ELb1EEEvNS_9FwdParamsE)
        /*1058*/ 	.word	0x00000080


	//----- nvinfo : EIATTR_FRAME_SIZE
	.align		4
.L_706:
        /*105c*/ 	.byte	0x04, 0x11
        /*105e*/ 	.short	(.L_708 - .L_707)
	.align		4
.L_707:
        /*1060*/ 	.word	index@($__internal_43_$__cuda_sm70_shflsync_bfly_p)
        /*1064*/ 	.word	0x00000000


	//----- nvinfo : EIATTR_FRAME_SIZE
	.align		4
.L_708:
        /*1068*/ 	.byte	0x04, 0x11
        /*106a*/ 	.short	(.L_710 - .L_709)
	.align		4
.L_709:
        /*106c*/ 	.word	index@(_ZN10layer_norm13ln_fwd_kernelINS_13Kernel_traitsIf13__nv_bfloat16S2_S2_fjLj6144ELj1ELj1ELj8ELj16ENS_18Kernel_traits_baseILj6144EfS2_S2_S2_fjLj256EEEEELb1ELb0ELb1ELb1EEEvNS_9FwdParamsE)
        /*1070*/ 	.word	0x00000000


	//----- nvinfo : EIATTR_REGCOUNT
	.align		4
.L_710:
        /*1074*/ 	.byte	0x04, 0x2f
        /*1076*/ 	.short	(.L_712 - .L_711)
	.align		4
.L_711:
        /*1078*/ 	.word	index@(_ZN10layer_norm13ln_fwd_kernelINS_13Kernel_traitsIf13__nv_bfloat16S2_S2_fjLj6144ELj1ELj1ELj8ELj16ENS_18Kernel_traits_baseILj6144EfS2_S2_S2_fjLj256EEEEELb1ELb0ELb1ELb0EEEvNS_9FwdParamsE)
        /*107c*/ 	.word	0x0000007b


	//----- nvinfo : EIATTR_FRAME_SIZE
	.align		4
.L_712:
        /*1080*/ 	.byte	0x04, 0x11
        /*1082*/ 	.short	(.L_714 - .L_713)
	.align		4
.L_713:
        /*1084*/ 	.word	index@($__internal_42_$__cuda_sm70_shflsync_bfly_p)
        /*1088*/ 	.word	0x00000000


	//----- nvinfo : EIATTR_FRAME_SIZE
	.align		4
.L_714:
        /*108c*/ 	.byte	0x04, 0x11
        /*108e*/ 	.short	(.L_716 - .L_715)
	.align		4
.L_715:
        /*1090*/ 	.word	index@(_ZN10layer_norm13ln_fwd_kernelINS_13Kernel_traitsIf13__nv_bfloat16S2_S2_fjLj6144ELj1ELj1ELj8ELj16ENS_18Kernel_traits_baseILj6144EfS2_S2_S2_fjLj256EEEEELb1ELb0ELb1ELb0EEEvNS_9FwdParamsE)
        /*1094*/ 	.word	0x00000000


	//----- nvinfo : EIATTR_REGCOUNT
	.align		4
.L_716:
        /*1098*/ 	.byte	0x04, 0x2f
        /*109a*/ 	.short	(.L_718 - .L_717)
	.align		4
.L_717:
        /*109c*/ 	.word	index@(_ZN10layer_norm13ln_fwd_kernelINS_13Kernel_traitsIf13__nv_bfloat16S2_S2_fjLj6144ELj1ELj1ELj8ELj16ENS_18Kernel_traits_baseILj6144EfS2_S2_S2_fjLj256EEEEELb1ELb0ELb0ELb1EEEvNS_9FwdParamsE)
        /*10a0*/ 	.word	0x0000007d


	//----- nvinfo : EIATTR_FRAME_SIZE
	.align		4
.L_718:
        /*10a4*/ 	.byte	0x04, 0x11
        /*10a6*/ 	.short	(.L_720 - .L_719)
	.align		4
.L_719:
        /*10a8*/ 	.word	index@($__internal_41_$__cuda_sm70_shflsync_bfly_p)
        /*10ac*/ 	.word	0x00000000


	//----- nvinfo : EIATTR_FRAME_SIZE
	.align		4
.L_720:
        /*10b0*/ 	.byte	0x04, 0x11
        /*10b2*/ 	.short	(.L_722 - .L_721)
	.align		4
.L_721:
        /*10b4*/ 	.word	index@(_ZN10layer_norm13ln_fwd_kernelINS_13Kernel_traitsIf13__nv_bfloat16S2_S2_fjLj6144ELj1ELj1ELj8ELj16ENS_18Kernel_traits_baseILj6144EfS2_S2_S2_fjLj256EEEEELb1ELb0ELb0ELb1EEEvNS_9FwdParamsE)
        /*10b8*/ 	.word	0x00000000


	//----- nvinfo : EIATTR_REGCOUNT
	.align		4
.L_722:
        /*10bc*/ 	.byte	0x04, 0x2f
        /*10be*/ 	.short	(.L_724 - .L_723)
	.align		4
.L_723:
        /*10c0*/ 	.word	index@(_ZN10layer_norm13ln_fwd_kernelINS_13Kernel_traitsIf13__nv_bfloat16S2_S2_fjLj6144ELj1ELj1ELj8ELj16ENS_18Kernel_traits_baseILj6144EfS2_S2_S2_fjLj256EEEEELb1ELb0ELb0ELb0EEEvNS_9FwdParamsE)
        /*10c4*/ 	.word	0x00000078


	//----- nvinfo : EIATTR_FRAME_SIZE
	.align		4
.L_724:
        /*10c8*/ 	.byte	0x04, 0x11
        /*10ca*/ 	.short	(.L_726 - .L_725)
	.align		4
.L_725:
        /*10cc*/ 	.word	index@($__internal_40_$__cuda_sm70_shflsync_bfly_p)
        /*10d0*/ 	.word	0x00000000


	//----- nvinfo : EIATTR_FRAME_SIZE
	.align		4
.L_726:
        /*10d4*/ 	.byte	0x04, 0x11
        /*10d6*/ 	.short	(.L_728 - .L_727)
	.align		4
.L_727:
        /*10d8*/ 	.word	index@(_ZN10layer_norm13ln_fwd_kernelINS_13Kernel_traitsIf13__nv_bfloat16S2_S2_fjLj6144ELj1ELj1ELj8ELj16ENS_18Kernel_traits_baseILj6144EfS2_S2_S2_fjLj256EEEEELb1ELb0ELb0ELb0EEEvNS_9FwdParamsE)
        /*10dc*/ 	.word	0x00000000


	//----- nvinfo : EIATTR_REGCOUNT
	.align		4
.L_728:
        /*10e0*/ 	.byte	0x04, 0x2f
        /*10e2*/ 	.short	(.L_730 - .L_729)
	.align		4
.L_729:
        /*10e4*/ 	.word	index@(_ZN10layer_norm13ln_fwd_kernelINS_13Kernel_traitsIf13__nv_bfloat16S2_S2_fjLj6144ELj1ELj1ELj8ELj16ENS_18Kernel_traits_baseILj6144EfS2_S2_S2_fjLj256EEEEELb0ELb1ELb1ELb1EEEvNS_9FwdParamsE)
        /*10e8*/ 	.word	0x00000080


	//----- nvinfo : EIATTR_FRAME_SIZE
	.align		4
.L_730:
        /*10ec*/ 	.byte	0x04, 0x11
        /*10ee*/ 	.short	(.L_732 - .L_731)
	.align		4
.L_731:
        /*10f0*/ 	.word	index@($__internal_39_$__cuda_sm70_shflsync_bfly_p)
        /*10f4*/ 	.word	0x00000000


	//----- nvinfo : EIATTR_FRAME_SIZE
	.align		4
.L_732:
        /*10f8*/ 	.byte	0x04, 0x11
        /*10fa*/ 	.short	(.L_734 - .L_733)
	.align		4
.L_733:
        /*10fc*/ 	.word	index@(_ZN10layer_norm13ln_fwd_kernelINS_13Kernel_traitsIf13__nv_bfloat16S2_S2_fjLj6144ELj1ELj1ELj8ELj16ENS_18Kernel_traits_baseILj6144EfS2_S2_S2_fjLj256EEEEELb0ELb1ELb1ELb1EEEvNS_9FwdParamsE)
        /*1100*/ 	.word	0x00000000


	//----- nvinfo : EIATTR_REGCOUNT
	.align		4
.L_734:
        /*1104*/ 	.byte	0x04, 0x2f
        /*1106*/ 	.short	(.L_736 - .L_735)
	.align		4
.L_735:
        /*1108*/ 	.word	index@(_ZN10layer_norm13ln_fwd_kernelINS_13Kernel_traitsIf13__nv_bfloat16S2_S2_fjLj6144ELj1ELj1ELj8ELj16ENS_18Kernel_traits_baseILj6144EfS2_S2_S2_fjLj256EEEEELb0ELb1ELb1ELb0EEEvNS_9FwdParamsE)
        /*110c*/ 	.word	0x00000080


	//----- nvinfo : EIATTR_FRAME_SIZE
	.align		4
.L_736:
        /*1110*/ 	.byte	0x04, 0x11
        /*1112*/ 	.short	(.L_738 - .L_737)
	.align		4
.L_737:
        /*1114*/ 	.word	index@($__internal_38_$__cuda_sm70_shflsync_bfly_p)
        /*1118*/ 	.word	0x00000000


	//----- nvinfo : EIATTR_FRAME_SIZE
	.align		4
.L_738:
        /*111c*/ 	.byte	0x04, 0x11
        /*111e*/ 	.short	(.L_740 - .L_739)
	.align		4
.L_739:
        /*1120*/ 	.word	index@(_ZN10layer_norm13ln_fwd_kernelINS_13Kernel_traitsIf13__nv_bfloat16S2_S2_fjLj6144ELj1ELj1ELj8ELj16ENS_18Kernel_traits_baseILj6144EfS2_S2_S2_fjLj256EEEEELb0ELb1ELb1ELb0EEEvNS_9FwdParamsE)
        /*1124*/ 	.word	0x00000000


	//----- nvinfo : EIATTR_REGCOUNT
	.align		4
.L_740:
        /*1128*/ 	.byte	0x04, 0x2f
        /*112a*/ 	.short	(.L_742 - .L_741)
	.align		4
.L_741:
        /*112c*/ 	.word	index@(_ZN10layer_norm13ln_fwd_kernelINS_13Kernel_traitsIf13__nv_bfloat16S2_S2_fjLj6144ELj1ELj1ELj8ELj16ENS_18Kernel_traits_baseILj6144EfS2_S2_S2_fjLj256EEEEELb0ELb1ELb0ELb1EEEvNS_9FwdParamsE)
        /*1130*/ 	.word	0x00000080


	//----- nvinfo : EIATTR_FRAME_SIZE
	.align		4
.L_742:
        /*1134*/ 	.byte	0x04, 0x11
        /*1136*/ 	.short	(.L_744 - .L_743)
	.align		4
.L_743:
        /*1138*/ 	.word	index@($__internal_37_$__cuda_sm70_shflsync_bfly_p)
        /*113c*/ 	.word	0x00000000


	//----- nvinfo : EIATTR_FRAME_SIZE
	.align		4
.L_744:
        /*1140*/ 	.byte	0x04, 0x11
        /*1142*/ 	.short	(.L_746 - .L_745)
	.align		4
.L_745:
        /*1144*/ 	.word	index@(_ZN10layer_norm13ln_fwd_kernelINS_13Kernel_traitsIf13__nv_bfloat16S2_S2_fjLj6144ELj1ELj1ELj8ELj16ENS_18Kernel_traits_baseILj6144EfS2_S2_S2_fjLj256EEEEELb0ELb1ELb0ELb1EEEvNS_9FwdParamsE)
        /*1148*/ 	.word	0x00000000


	//----- nvinfo : EIATTR_REGCOUNT
	.align		4
.L_746:
        /*114c*/ 	.byte	0x04, 0x2f
        /*114e*/ 	.short	(.L_748 - .L_747)
	.align		4
.L_747:
        /*1150*/ 	.word	index@(_ZN10layer_norm13ln_fwd_kernelINS_13Kernel_traitsIf13__nv_bfloat16S2_S2_fjLj6144ELj1ELj1ELj8ELj16ENS_18Kernel_traits_baseILj6144EfS2_S2_S2_fjLj256EEEEELb0ELb1ELb0ELb0EEEvNS_9FwdParamsE)
        /*1154*/ 	.word	0x00000080


	//----- nvinfo : EIATTR_FRAME_SIZE
	.align		4
.L_748:
        /*1158*/ 	.byte	0x04, 0x11
        /*115a*/ 	.short	(.L_750 - .L_749)
	.align		4
.L_749:
        /*115c*/ 	.word	index@($__internal_36_$__cuda_sm70_shflsync_bfly_p)
        /*1160*/ 	.word	0x00000000


	//----- nvinfo : EIATTR_FRAME_SIZE
	.align		4
.L_750:
        /*1164*/ 	.byte	0x04, 0x11
        /*1166*/ 	.short	(.L_752 - .L_751)
	.align		4
.L_751:
        /*1168*/ 	.word	index@(_ZN10layer_norm13ln_fwd_kernelINS_13Kernel_traitsIf13__nv_bfloat16S2_S2_fjLj6144ELj1ELj1ELj8ELj16ENS_18Kernel_traits_baseILj6144EfS2_S2_S2_fjLj256EEEEELb0ELb1ELb0ELb0EEEvNS_9FwdParamsE)
        /*116c*/ 	.word	0x00000000


	//----- nvinfo : EIATTR_REGCOUNT
	.align		4
.L_752:
        /*1170*/ 	.byte	0x04, 0x2f
        /*1172*/ 	.short	(.L_754 - .L_753)
	.align		4
.L_753:
        /*1174*/ 	.word	index@(_ZN10layer_norm13ln_fwd_kernelINS_13Kernel_traitsIf13__nv_bfloat16S2_S2_fjLj6144ELj1ELj1ELj8ELj16ENS_18Kernel_traits_baseILj6144EfS2_S2_S2_fjLj256EEEEELb0ELb0ELb1ELb1EEEvNS_9FwdParamsE)
        /*1178*/ 	.word	0x00000072


	//----- nvinfo : EIATTR_FRAME_SIZE
	.align		4
.L_754:
        /*117c*/ 	.byte	0x04, 0x11
        /*117e*/ 	.short	(.L_756 - .L_755)
	.align		4
.L_755:
        /*1180*/ 	.word	index@($__internal_35_$__cuda_sm70_shflsync_bfly_p)
        /*1184*/ 	.word	0x00000000


	//----- nvinfo : EIATTR_FRAME_SIZE
	.align		4
.L_756:
        /*1188*/ 	.byte	0x04, 0x11
        /*118a*/ 	.short	(.L_758 - .L_757)
	.align		4
.L_757:
        /*118c*/ 	.word	index@(_ZN10layer_norm13ln_fwd_kernelINS_13Kernel_traitsIf13__nv_bfloat16S2_S2_fjLj6144ELj1ELj1ELj8ELj16ENS_18Kernel_traits_baseILj6144EfS2_S2_S2_fjLj256EEEEELb0ELb0ELb1ELb1EEEvNS_9FwdParamsE)
        /*1190*/ 	.word	0x00000000


	//----- nvinfo : EIATTR_REGCOUNT
	.align		4
.L_758:
        /*1194*/ 	.byte	0x04, 0x2f
        /*1196*/ 	.short	(.L_760 - .L_759)
	.align		4
.L_759:
        /*1198*/ 	.word	index@(_ZN10layer_norm13ln_fwd_kernelINS_13Kernel_traitsIf13__nv_bfloat16S2_S2_fjLj6144ELj1ELj1ELj8ELj16ENS_18Kernel_traits_baseILj6144EfS2_S2_S2_fjLj256EEEEELb0ELb0ELb1ELb0EEEvNS_9FwdParamsE)
        /*119c*/ 	.word	0x0000006c


	//----- nvinfo : EIATTR_FRAME_SIZE
	.align		4
.L_760:
        /*11a0*/ 	.byte	0x04, 0x11
        /*11a2*/ 	.short	(.L_762 - .L_761)
	.align		4
.L_761:
        /*11a4*/ 	.word	index@($__internal_34_$__cuda_sm70_shflsync_bfly_p)
        /*11a8*/ 	.word	0x00000000


	//----- nvinfo : EIATTR_FRAME_SIZE
	.align		4
.L_762:
        /*11ac*/ 	.byte	0x04, 0x11
        /*11ae*/ 	.short	(.L_764 - .L_763)
	.align		4
.L_763:
        /*11b0*/ 	.word	index@(_ZN10layer_norm13ln_fwd_kernelINS_13Kernel_traitsIf13__nv_bfloat16S2_S2_fjLj6144ELj1ELj1ELj8ELj16ENS_18Kernel_traits_baseILj6144EfS2_S2_S2_fjLj256EEEEELb0ELb0ELb1ELb0EEEvNS_9FwdParamsE)
        /*11b4*/ 	.word	0x00000000


	//----- nvinfo : EIATTR_REGCOUNT
	.align		4
.L_764:
        /*11b8*/ 	.byte	0x04, 0x2f
        /*11ba*/ 	.short	(.L_766 - .L_765)
	.align		4
.L_765:
        /*11bc*/ 	.word	index@(_ZN10layer_norm13ln_fwd_kernelINS_13Kernel_traitsIf13__nv_bfloat16S2_S2_fjLj6144ELj1ELj1ELj8ELj16ENS_18Kernel_traits_baseILj6144EfS2_S2_S2_fjLj256EEEEELb0ELb0ELb0ELb1EEEvNS_9FwdParamsE)
        /*11c0*/ 	.word	0x0000006d


	//----- nvinfo : EIATTR_FRAME_SIZE
	.align		4
.L_766:
        /*11c4*/ 	.byte	0x04, 0x11
        /*11c6*/ 	.short	(.L_768 - .L_767)
	.align		4
.L_767:
        /*11c8*/ 	.word	index@($__internal_33_$__cuda_sm70_shflsync_bfly_p)
        /*11cc*/ 	.word	0x00000000


	//----- nvinfo : EIATTR_FRAME_SIZE
	.align		4
.L_768:
        /*11d0*/ 	.byte	0x04, 0x11
        /*11d2*/ 	.short	(.L_770 - .L_769)
	.align		4
.L_769:
        /*11d4*/ 	.word	index@(_ZN10layer_norm13ln_fwd_kernelINS_13Kernel_traitsIf13__nv_bfloat16S2_S2_fjLj6144ELj1ELj1ELj8ELj16ENS_18Kernel_traits_baseILj6144EfS2_S2_S2_fjLj256EEEEELb0ELb0ELb0ELb1EEEvNS_9FwdParamsE)
        /*11d8*/ 	.word	0x00000000


	//----- nvinfo : EIATTR_REGCOUNT
	.align		4
.L_770:
        /*11dc*/ 	.byte	0x04, 0x2f
        /*11de*/ 	.short	(.L_772 - .L_771)
	.align		4
.L_771:
        /*11e0*/ 	.word	index@(_ZN10layer_norm13ln_fwd_kernelINS_13Kernel_traitsIf13__nv_bfloat16S2_S2_fjLj6144ELj1ELj1ELj8ELj16ENS_18Kernel_traits_baseILj6144EfS2_S2_S2_fjLj256EEEEELb0ELb0ELb0ELb0EEEvNS_9FwdParamsE)
        /*11e4*/ 	.word	0x0000007e


	//----- nvinfo : EIATTR_FRAME_SIZE
	.align		4
.L_772:
        /*11e8*/ 	.byte	0x04, 0x11
        /*11ea*/ 	.short	(.L_774 - .L_773)
	.align		4
.L_773:
        /*11ec*/ 	.word	index@($__internal_32_$__cuda_sm70_shflsync_bfly_p)
        /*11f0*/ 	.word	0x00000000


	//----- nvinfo : EIATTR_FRAME_SIZE
	.align		4
.L_774:
        /*11f4*/ 	.byte	0x04, 0x11
        /*11f6*/ 	.short	(.L_776 - .L_775)
	.align		4
.L_775:
        /*11f8*/ 	.word	index@(_ZN10layer_norm13ln_fwd_kernelINS_13Kernel_traitsIf13__nv_bfloat16S2_S2_fjLj6144ELj1ELj1ELj8ELj16ENS_18Kernel_traits_baseILj6144EfS2_S2_S2_fjLj256EEEEELb0ELb0ELb0ELb0EEEvNS_9FwdParamsE)
        /*11fc*/ 	.word	0x00000000


	//----- nvinfo : EIATTR_REGCOUNT
	.align		4
.L_776:
        /*1200*/ 	.byte	0x04, 0x2f
        /*1202*/ 	.short	(.L_778 - .L_777)
	.align		4
.L_777:
        /*1204*/ 	.word	index@(_ZN10layer_norm13ln_fwd_kernelINS_13Kernel_traitsI6__halfS2_S2_S2_fjLj6144ELj1ELj1ELj8ELj16ENS_18Kernel_traits_baseILj6144ES2_S2_S2_S2_fjLj256EEEEELb1ELb1ELb1ELb1EEEvNS_9FwdParamsE)
        /*1208*/ 	.word	0x00000080


	//----- nvinfo : EIATTR_FRAME_SIZE
	.align		4
.L_778:
        /*120c*/ 	.byte	0x04, 0x11
        /*120e*/ 	.short	(.L_780 - .L_779)
	.align		4
.L_779:
        /*1210*/ 	.word	index@($__internal_31_$__cuda_sm70_shflsync_bfly_p)
        /*1214*/ 	.word	0x00000000


	//----- nvinfo : EIATTR_FRAME_SIZE
	.align		4
.L_780:
        /*1218*/ 	.byte	0x04, 0x11
        /*121a*/ 	.short	(.L_782 - .L_781)
	.align		4
.L_781:
        /*121c*/ 	.word	index@(_ZN10layer_norm13ln_fwd_kernelINS_13Kernel_traitsI6__halfS2_S2_S2_fjLj6144ELj1ELj1ELj8ELj16ENS_18Kernel_traits_baseILj6144ES2_S2_S2_S2_fjLj256EEEEELb1ELb1ELb1ELb1EEEvNS_9FwdParamsE)
        /*1220*/ 	.word	0x00000000


	//----- nvinfo : EIATTR_REGCOUNT
	.align		4
.L_782:
        /*1224*/ 	.byte	0x04, 0x2f
        /*1226*/ 	.short	(.L_784 - .L_783)
	.align		4
.L_783:
        /*1228*/ 	.word	index@(_ZN10layer_norm13ln_fwd_kernelINS_13Kernel_traitsI6__halfS2_S2_S2_fjLj6144ELj1ELj1ELj8ELj16ENS_18Kernel_traits_baseILj6144ES2_S2_S2_S2_fjLj256EEEEELb1ELb1ELb1ELb0EEEvNS_9FwdParamsE)
        /*122c*/ 	.word	0x000000ac


	//----- nvinfo : EIATTR_FRAME_SIZE
	.align		4
.L_784:
        /*1230*/ 	.byte	0x04, 0x11
        /*1232*/ 	.short	(.L_786 - .L_785)
	.align		4
.L_785:
        /*1234*/ 	.word	index@($__internal_30_$__cuda_sm70_shflsync_bfly_p)
        /*1238*/ 	.word	0x00000000


	//----- nvinfo : EIATTR_FRAME_SIZE
	.align		4
.L_786:
        /*123c*/ 	.byte	0x04, 0x11
        /*123e*/ 	.short	(.L_788 - .L_787)
	.align		4
.L_787:
        /*1240*/ 	.word	index@(_ZN10layer_norm13ln_fwd_kernelINS_13Kernel_traitsI6__halfS2_S2_S2_fjLj6144ELj1ELj1ELj8ELj16ENS_18Kernel_traits_baseILj6144ES2_S2_S2_S2_fjLj256EEEEELb1ELb1ELb1ELb0EEEvNS_9FwdParamsE)
        /*1244*/ 	.word	0x00000000


	//----- nvinfo : EIATTR_REGCOUNT
	.align		4
.L_788:
        /*1248*/ 	.byte	0x04, 0x2f
        /*124a*/ 	.short	(.L_790 - .L_789)
	.align		4
.L_789:
        /*124c*/ 	.word	index@(_ZN10layer_norm13ln_fwd_kernelINS_13Kernel_traitsI6__halfS2_S2_S2_fjLj6144ELj1ELj1ELj8ELj16ENS_18Kernel_traits_baseILj6144ES2_S2_S2_S2_fjLj256EEEEELb1ELb1ELb0ELb1EEEvNS_9FwdParamsE)
        /*1250*/ 	.word	0x0000007f


	//----- nvinfo : EIATTR_FRAME_SIZE
	.align		4
.L_790:
        /*1254*/ 	.byte	0x04, 0x11
        /*1256*/ 	.short	(.L_792 - .L_791)
	.align		4
.L_791:
        /*1258*/ 	.word	index@($__internal_29_$__cuda_sm70_shflsync_bfly_p)
        /*125c*/ 	.word	0x00000000


	//----- nvinfo : EIATTR_FRAME_SIZE
	.align		4
.L_792:
        /*1260*/ 	.byte	0x04, 0x11
        /*1262*/ 	.short	(.L_794 - .L_793)
	.align		4
.L_793:
        /*1264*/ 	.word	index@(_ZN10layer_norm13ln_fwd_kernelINS_13Kernel_traitsI6__halfS2_S2_S2_fjLj6144ELj1ELj1ELj8ELj16ENS_18Kernel_traits_baseILj6144ES2_S2_S2_S2_fjLj256EEEEELb1ELb1ELb0ELb1EEEvNS_9FwdParamsE)
        /*1268*/ 	.word	0x00000000


	//----- nvinfo : EIATTR_REGCOUNT
	.align		4
.L_794:
        /*126c*/ 	.byte	0x04, 0x2f
        /*126e*/ 	.short	(.L_796 - .L_795)
	.align		4
.L_795:
        /*1270*/ 	.word	index@(_ZN10layer_norm13ln_fwd_kernelINS_13Kernel_traitsI6__halfS2_S2_S2_fjLj6144ELj1ELj1ELj8ELj16ENS_18Kernel_traits_baseILj6144ES2_S2_S2_S2_fjLj256EEEEELb1ELb1ELb0ELb0EEEvNS_9FwdParamsE)
        /*1274*/ 	.word	0x00000087


	//----- nvinfo : EIATTR_FRAME_SIZE
	.align		4
.L_796:
        /*1278*/ 	.byte	0x04, 0x11
        /*127a*/ 	.short	(.L_798 - .L_797)
	.align		4
.L_797:
        /*127c*/ 	.word	index@($__internal_28_$__cuda_sm70_shflsync_bfly_p)
        /*1280*/ 	.word	0x00000000


	//----- nvinfo : EIATTR_FRAME_SIZE
	.align		4
.L_798:
        /*1284*/ 	.byte	0x04, 0x11
        /*1286*/ 	.short	(.L_800 - .L_799)
	.align		4
.L_799:
        /*1288*/ 	.word	index@(_ZN10layer_norm13ln_fwd_kernelINS_13Kernel_traitsI6__halfS2_S2_S2_fjLj6144ELj1ELj1ELj8ELj16ENS_18Kernel_traits_baseILj6144ES2_S2_S2_S2_fjLj256EEEEELb1ELb1ELb0ELb0EEEvNS_9FwdParamsE)
        /*128c*/ 	.word	0x00000000


	//----- nvinfo : EIATTR_REGCOUNT
	.align		4
.L_800:
        /*1290*/ 	.byte	0x04, 0x2f
        /*1292*/ 	.short	(.L_802 - .L_801)
	.align		4
.L_801:
        /*1294*/ 	.word	index@(_ZN10layer_norm13ln_fwd_kernelINS_13Kernel_traitsI6__halfS2_S2_S2_fjLj6144ELj1ELj1ELj8ELj16ENS_18Kernel_traits_baseILj6144ES2_S2_S2_S2_fjLj256EEEEELb1ELb0ELb1ELb1EEEvNS_9FwdParamsE)
        /*1298*/ 	.word	0x0000007f


	//----- nvinfo : EIATTR_FRAME_SIZE
	.align		4
.L_802:
        /*129c*/ 	.byte	0x04, 0x11
        /*129e*/ 	.short	(.L_804 - .L_803)
	.align		4
.L_803:
        /*12a0*/ 	.word	index@($__internal_27_$__cuda_sm70_shflsync_bfly_p)
        /*12a4*/ 	.word	0x00000000


	//----- nvinfo : EIATTR_FRAME_SIZE
	.align		4
.L_804:
        /*12a8*/ 	.byte	0x04, 0x11
        /*12aa*/ 	.short	(.L_806 - .L_805)
	.align		4
.L_805:
        /*12ac*/ 	.word	index@(_ZN10layer_norm13ln_fwd_kernelINS_13Kernel_traitsI6__halfS2_S2_S2_fjLj6144ELj1ELj1ELj8ELj16ENS_18Kernel_traits_baseILj6144ES2_S2_S2_S2_fjLj256EEEEELb1ELb0ELb1ELb1EEEvNS_9FwdParamsE)
        /*12b0*/ 	.word	0x00000000


	//----- nvinfo : EIATTR_REGCOUNT
	.align		4
.L_806:
        /*12b4*/ 	.byte	0x04, 0x2f
        /*12b6*/ 	.short	(.L_808 - .L_807)
	.align		4
.L_807:
        /*12b8*/ 	.word	index@(_ZN10layer_norm13ln_fwd_kernelINS_13Kernel_traitsI6__halfS2_S2_S2_fjLj6144ELj1ELj1ELj8ELj16ENS_18Kernel_traits_baseILj6144ES2_S2_S2_S2_fjLj256EEEEELb1ELb0ELb1ELb0EEEvNS_9FwdParamsE)
        /*12bc*/ 	.word	0x00000080


	//----- nvinfo : EIATTR_FRAME_SIZE
	.align		4
.L_808:
        /*12c0*/ 	.byte	0x04, 0x11
        /*12c2*/ 	.short	(.L_810 - .L_809)
	.align		4
.L_809:
        /*12c4*/ 	.word	index@($__internal_26_$__cuda_sm70_shflsync_bfly_p)
        /*12c8*/ 	.word	0x00000000


	//----- nvinfo : EIATTR_FRAME_SIZE
	.align		4
.L_810:
        /*12cc*/ 	.byte	0x04, 0x11
        /*12ce*/ 	.short	(.L_812 - .L_811)
	.align		4
.L_811:
        /*12d0*/ 	.word	index@(_ZN10layer_norm13ln_fwd_kernelINS_13Kernel_traitsI6__halfS2_S2_S2_fjLj6144ELj1ELj1ELj8ELj16ENS_18Kernel_traits_baseILj6144ES2_S2_S2_S2_fjLj256EEEEELb1ELb0ELb1ELb0EEEvNS_9FwdParamsE)
        /*12d4*/ 	.word	0x00000000


	//----- nvinfo : EIATTR_REGCOUNT
	.align		4
.L_812:
        /*12d8*/ 	.byte	0x04, 0x2f
        /*12da*/ 	.short	(.L_814 - .L_813)
	.align		4
.L_813:
        /*12dc*/ 	.word	index@(_ZN10layer_norm13ln_fwd_kernelINS_13Kernel_traitsI6__halfS2_S2_S2_fjLj6144ELj1ELj1ELj8ELj16ENS_18Kernel_traits_baseILj6144ES2_S2_S2_S2_fjLj256EEEEELb1ELb0ELb0ELb1EEEvNS_9FwdParamsE)
        /*12e0*/ 	.word	0x00000080


	//----- nvinfo : EIATTR_FRAME_SIZE
	.align		4
.L_814:
        /*12e4*/ 	.byte	0x04, 0x11
        /*12e6*/ 	.short	(.L_816 - .L_815)
	.align		4
.L_815:
        /*12e8*/ 	.word	index@($__internal_25_$__cuda_sm70_shflsync_bfly_p)
        /*12ec*/ 	.word	0x00000000


	//----- nvinfo : EIATTR_FRAME_SIZE
	.align		4
.L_816:
        /*12f0*/ 	.byte	0x04, 0x11
        /*12f2*/ 	.short	(.L_818 - .L_817)
	.align		4
.L_817:
        /*12f4*/ 	.word	index@(_ZN10layer_norm13ln_fwd_kernelINS_13Kernel_traitsI6__halfS2_S2_S2_fjLj6144ELj1ELj1ELj8ELj16ENS_18Kernel_traits_baseILj6144ES2_S2_S2_S2_fjLj256EEEEELb1ELb0ELb0ELb1EEEvNS_9FwdParamsE)
        /*12f8*/ 	.word	0x00000000


	//----- nvinfo : EIATTR_REGCOUNT
	.align		4
.L_818:
        /*12fc*/ 	.byte	0x04, 0x2f
        /*12fe*/ 	.short	(.L_820 - .L_819)
	.align		4
.L_819:
        /*1300*/ 	.word	index@(_ZN10layer_norm13ln_fwd_kernelINS_13Kernel_traitsI6__halfS2_S2_S2_fjLj6144ELj1ELj1ELj8ELj16ENS_18Kernel_traits_baseILj6144ES2_S2_S2_S2_fjLj256EEEEELb1ELb0ELb0ELb0EEEvNS_9FwdParamsE)
        /*1304*/ 	.word	0x00000073


	//----- nvinfo : EIATTR_FRAME_SIZE
	.align		4
.L_820:
        /*1308*/ 	.byte	0x04, 0x11
        /*130a*/ 	.short	(.L_822 - .L_821)
	.align		4
.L_821:
        /*130c*/ 	.word	index@($__internal_24_$__cuda_sm70_shflsync_bfly_p)
        /*1310*/ 	.word	0x00000000


	//----- nvinfo : EIATTR_FRAME_SIZE
	.align		4
.L_822:
        /*1314*/ 	.byte	0x04, 0x11
        /*1316*/ 	.short	(.L_824 - .L_823)
	.align		4
.L_823:
        /*1318*/ 	.word	index@(_ZN10layer_norm13ln_fwd_kernelINS_13Kernel_traitsI6__halfS2_S2_S2_fjLj6144ELj1ELj1ELj8ELj16ENS_18Kernel_traits_baseILj6144ES2_S2_S2_S2_fjLj256EEEEELb1ELb0ELb0ELb0EEEvNS_9FwdParamsE)
        /*131c*/ 	.word	0x00000000


	//----- nvinfo : EIATTR_REGCOUNT
	.align		4
.L_824:
        /*1320*/ 	.byte	0x04, 0x2f
        /*1322*/ 	.short	(.L_826 - .L_825)
	.align		4
.L_825:
        /*1324*/ 	.word	index@(_ZN10layer_norm13ln_fwd_kernelINS_13Kernel_traitsI6__halfS2_S2_S2_fjLj6144ELj1ELj1ELj8ELj16ENS_18Kernel_traits_baseILj6144ES2_S2_S2_S2_fjLj256EEEEELb0ELb1ELb1ELb1EEEvNS_9FwdParamsE)
        /*1328*/ 	.word	0x0000007c


	//----- nvinfo : EIATTR_FRAME_SIZE
	.align		4
.L_826:
        /*132c*/ 	.byte	0x04, 0x11
        /*132e*/ 	.short	(.L_828 - .L_827)
	.align		4
.L_827:
        /*1330*/ 	.word	index@($__internal_23_$__cuda_sm70_shflsync_bfly_p)
        /*1334*/ 	.word	0x00000000


	//----- nvinfo : EIATTR_FRAME_SIZE
	.align		4
.L_828:
        /*1338*/ 	.byte	0x04, 0x11
        /*133a*/ 	.short	(.L_830 - .L_829)
	.align		4
.L_829:
        /*133c*/ 	.word	index@(_ZN10layer_norm13ln_fwd_kernelINS_13Kernel_traitsI6__halfS2_S2_S2_fjLj6144ELj1ELj1ELj8ELj16ENS_18Kernel_traits_baseILj6144ES2_S2_S2_S2_fjLj256EEEEELb0ELb1ELb1ELb1EEEvNS_9FwdParamsE)
        /*1340*/ 	.word	0x00000000


	//----- nvinfo : EIATTR_REGCOUNT
	.align		4
.L_830:
        /*1344*/ 	.byte	0x04, 0x2f
        /*1346*/ 	.short	(.L_832 - .L_831)
	.align		4
.L_831:
        /*1348*/ 	.word	index@(_ZN10layer_norm13ln_fwd_kernelINS_13Kernel_traitsI6__halfS2_S2_S2_fjLj6144ELj1ELj1ELj8ELj16ENS_18Kernel_traits_baseILj6144ES2_S2_S2_S2_fjLj256EEEEELb0ELb1ELb1ELb0EEEvNS_9FwdParamsE)
        /*134c*/ 	.word	0x00000080


	//----- nvinfo : EIATTR_FRAME_SIZE
	.align		4
.L_832:
        /*1350*/ 	.byte	0x04, 0x11
        /*1352*/ 	.short	(.L_834 - .L_833)
	.align		4
.L_833:
        /*1354*/ 	.word	index@($__internal_22_$__cuda_sm70_shflsync_bfly_p)
        /*1358*/ 	.word	0x00000000


	//----- nvinfo : EIATTR_FRAME_SIZE
	.align		4
.L_834:
        /*135c*/ 	.byte	0x04, 0x11
        /*135e*/ 	.short	(.L_836 - .L_835)
	.align		4
.L_835:
        /*1360*/ 	.word	index@(_ZN10layer_norm13ln_fwd_kernelINS_13Kernel_traitsI6__halfS2_S2_S2_fjLj6144ELj1ELj1ELj8ELj16ENS_18Kernel_traits_baseILj6144ES2_S2_S2_S2_fjLj256EEEEELb0ELb1ELb1ELb0EEEvNS_9FwdParamsE)
        /*1364*/ 	.word	0x00000000


	//----- nvinfo : EIATTR_REGCOUNT
	.align		4
.L_836:
        /*1368*/ 	.byte	0x04, 0x2f
        /*136a*/ 	.short	(.L_838 - .L_837)
	.align		4
.L_837:
        /*136c*/ 	.word	index@(_ZN10layer_norm13ln_fwd_kernelINS_13Kernel_traitsI6__halfS2_S2_S2_fjLj6144ELj1ELj1ELj8ELj16ENS_18Kernel_traits_baseILj6144ES2_S2_S2_S2_fjLj256EEEEELb0ELb1ELb0ELb1EEEvNS_9FwdParamsE)
        /*1370*/ 	.word	0x0000007d


	//----- nvinfo : EIATTR_FRAME_SIZE
	.align		4
.L_838:
        /*1374*/ 	.byte	0x04, 0x11
        /*1376*/ 	.short	(.L_840 - .L_839)
	.align		4
.L_839:
        /*1378*/ 	.word	index@($__internal_21_$__cuda_sm70_shflsync_bfly_p)
        /*137c*/ 	.word	0x00000000


	//----- nvinfo : EIATTR_FRAME_SIZE
	.align		4
.L_840:
        /*1380*/ 	.byte	0x04, 0x11
        /*1382*/ 	.short	(.L_842 - .L_841)
	.align		4
.L_841:
        /*1384*/ 	.word	index@(_ZN10layer_norm13ln_fwd_kernelINS_13Kernel_traitsI6__halfS2_S2_S2_fjLj6144ELj1ELj1ELj8ELj16ENS_18Kernel_traits_baseILj6144ES2_S2_S2_S2_fjLj256EEEEELb0ELb1ELb0ELb1EEEvNS_9FwdParamsE)
        /*1388*/ 	.word	0x00000000


	//----- nvinfo : EIATTR_REGCOUNT
	.align		4
.L_842:
        /*138c*/ 	.byte	0x04, 0x2f
        /*138e*/ 	.short	(.L_844 - .L_843)
	.align		4
.L_843:
        /*1390*/ 	.word	index@(_ZN10layer_norm13ln_fwd_kernelINS_13Kernel_traitsI6__halfS2_S2_S2_fjLj6144ELj1ELj1ELj8ELj16ENS_18Kernel_traits_baseILj6144ES2_S2_S2_S2_fjLj256EEEEELb0ELb1ELb0ELb0EEEvNS_9FwdParamsE)
        /*1394*/ 	.word	0x00000080


	//----- nvinfo : EIATTR_FRAME_SIZE
	.align		4
.L_844:
        /*1398*/ 	.byte	0x04, 0x11
        /*139a*/ 	.short	(.L_846 - .L_845)
	.align		4
.L_845:
        /*139c*/ 	.word	index@($__internal_20_$__cuda_sm70_shflsync_bfly_p)
        /*13a0*/ 	.word	0x00000000


	//----- nvinfo : EIATTR_FRAME_SIZE
	.align		4
.L_846:
        /*13a4*/ 	.byte	0x04, 0x11
        /*13a6*/ 	.short	(.L_848 - .L_847)
	.align		4
.L_847:
        /*13a8*/ 	.word	index@(_ZN10layer_norm13ln_fwd_kernelINS_13Kernel_traitsI6__halfS2_S2_S2_fjLj6144ELj1ELj1ELj8ELj16ENS_18Kernel_traits_baseILj6144ES2_S2_S2_S2_fjLj256EEEEELb0ELb1ELb0ELb0EEEvNS_9FwdParamsE)
        /*13ac*/ 	.word	0x00000000


	//----- nvinfo : EIATTR_REGCOUNT
	.align		4
.L_848:
        /*13b0*/ 	.byte	0x04, 0x2f
        /*13b2*/ 	.short	(.L_850 - .L_849)
	.align		4
.L_849:
        /*13b4*/ 	.word	index@(_ZN10layer_norm13ln_fwd_kernelINS_13Kernel_traitsI6__halfS2_S2_S2_fjLj6144ELj1ELj1ELj8ELj16ENS_18Kernel_traits_baseILj6144ES2_S2_S2_S2_fjLj256EEEEELb0ELb0ELb1ELb1EEEvNS_9FwdParamsE)
        /*13b8*/ 	.word	0x00000074


	//----- nvinfo : EIATTR_FRAME_SIZE
	.align		4
.L_850:
        /*13bc*/ 	.byte	0x04, 0x11
        /*13be*/ 	.short	(.L_852 - .L_851)
	.align		4
.L_851:
        /*13c0*/ 	.word	index@($__internal_19_$__cuda_sm70_shflsync_bfly_p)
        /*13c4*/ 	.word	0x00000000


	//----- nvinfo : EIATTR_FRAME_SIZE
	.align		4
.L_852:
        /*13c8*/ 	.byte	0x04, 0x11
        /*13ca*/ 	.short	(.L_854 - .L_853)
	.align		4
.L_853:
        /*13cc*/ 	.word	index@(_ZN10layer_norm13ln_fwd_kernelINS_13Kernel_traitsI6__halfS2_S2_S2_fjLj6144ELj1ELj1ELj8ELj16ENS_18Kernel_traits_baseILj6144ES2_S2_S2_S2_fjLj256EEEEELb0ELb0ELb1ELb1EEEvNS_9FwdParamsE)
        /*13d0*/ 	.word	0x00000000


	//----- nvinfo : EIATTR_REGCOUNT
	.align		4
.L_854:
        /*13d4*/ 	.byte	0x04, 0x2f
        /*13d6*/ 	.short	(.L_856 - .L_855)
	.align		4
.L_855:
        /*13d8*/ 	.word	index@(_ZN10layer_norm13ln_fwd_kernelINS_13Kernel_traitsI6__halfS2_S2_S2_fjLj6144ELj1ELj1ELj8ELj16ENS_18Kernel_traits_baseILj6144ES2_S2_S2_S2_fjLj256EEEEELb0ELb0ELb1ELb0EEEvNS_9FwdParamsE)
        /*13dc*/ 	.word	0x0000007c


	//----- nvinfo : EIATTR_FRAME_SIZE
	.align		4
.L_856:
        /*13e0*/ 	.byte	0x04, 0x11
        /*13e2*/ 	.short	(.L_858 - .L_857)
	.align		4
.L_857:
        /*13e4*/ 	.word	index@($__internal_18_$__cuda_sm70_shflsync_bfly_p)
        /*13e8*/ 	.word	0x00000000


	//----- nvinfo : EIATTR_FRAME_SIZE
	.align		4
.L_858:
        /*13ec*/ 	.byte	0x04, 0x11
        /*13ee*/ 	.short	(.L_860 - .L_859)
	.align		4
.L_859:
        /*13f0*/ 	.word	index@(_ZN10layer_norm13ln_fwd_kernelINS_13Kernel_traitsI6__halfS2_S2_S2_fjLj6144ELj1ELj1ELj8ELj16ENS_18Kernel_traits_baseILj6144ES2_S2_S2_S2_fjLj256EEEEELb0ELb0ELb1ELb0EEEvNS_9FwdParamsE)
        /*13f4*/ 	.word	0x00000000


	//----- nvinfo : EIATTR_REGCOUNT
	.align		4
.L_860:
        /*13f8*/ 	.byte	0x04, 0x2f
        /*13fa*/ 	.short	(.L_862 - .L_861)
	.align		4
.L_861:
        /*13fc*/ 	.word	index@(_ZN10layer_norm13ln_fwd_kernelINS_13Kernel_traitsI6__halfS2_S2_S2_fjLj6144ELj1ELj1ELj8ELj16ENS_18Kernel_traits_baseILj6144ES2_S2_S2_S2_fjLj256EEEEELb0ELb0ELb0ELb1EEEvNS_9FwdParamsE)
        /*1400*/ 	.word	0x00000074


	//----- nvinfo : EIATTR_FRAME_SIZE
	.align		4
.L_862:
        /*1404*/ 	.byte	0x04, 0x11
        /*1406*/ 	.short	(.L_864 - .L_863)
	.align		4
.L_863:
        /*1408*/ 	.word	index@($__internal_17_$__cuda_sm70_shflsync_bfly_p)
        /*140c*/ 	.word	0x00000000


	//----- nvinfo : EIATTR_FRAME_SIZE
	.align		4
.L_864:
        /*1410*/ 	.byte	0x04, 0x11
        /*1412*/ 	.short	(.L_866 - .L_865)
	.align		4
.L_865:
        /*1414*/ 	.word	index@(_ZN10layer_norm13ln_fwd_kernelINS_13Kernel_traitsI6__halfS2_S2_S2_fjLj6144ELj1ELj1ELj8ELj16ENS_18Kernel_traits_baseILj6144ES2_S2_S2_S2_fjLj256EEEEELb0ELb0ELb0ELb1EEEvNS_9FwdParamsE)
        /*1418*/ 	.word	0x00000000


	//----- nvinfo : EIATTR_REGCOUNT
	.align		4
.L_866:
        /*141c*/ 	.byte	0x04, 0x2f
        /*141e*/ 	.short	(.L_868 - .L_867)
	.align		4
.L_867:
        /*1420*/ 	.word	index@(_ZN10layer_norm13ln_fwd_kernelINS_13Kernel_traitsI6__halfS2_S2_S2_fjLj6144ELj1ELj1ELj8ELj16ENS_18Kernel_traits_baseILj6144ES2_S2_S2_S2_fjLj256EEEEELb0ELb0ELb0ELb0EEEvNS_9FwdParamsE)
        /*1424*/ 	.word	0x0000007a


	//----- nvinfo : EIATTR_FRAME_SIZE
	.align		4
.L_868:
        /*1428*/ 	.byte	0x04, 0x11
        /*142a*/ 	.short	(.L_870 - .L_869)
	.align		4
.L_869:
        /*142c*/ 	.word	index@($__internal_16_$__cuda_sm70_shflsync_bfly_p)
        /*1430*/ 	.word	0x00000000


	//----- nvinfo : EIATTR_FRAME_SIZE
	.align		4
.L_870:
        /*1434*/ 	.byte	0x04, 0x11
        /*1436*/ 	.short	(.L_872 - .L_871)
	.align		4
.L_871:
        /*1438*/ 	.word	index@(_ZN10layer_norm13ln_fwd_kernelINS_13Kernel_traitsI6__halfS2_S2_S2_fjLj6144ELj1ELj1ELj8ELj16ENS_18Kernel_traits_baseILj6144ES2_S2_S2_S2_fjLj256EEEEELb0ELb0ELb0ELb0EEEvNS_9FwdParamsE)
        /*143c*/ 	.word	0x00000000


	//----- nvinfo : EIATTR_REGCOUNT
	.align		4
.L_872:
        /*1440*/ 	.byte	0x04, 0x2f
        /*1442*/ 	.short	(.L_874 - .L_873)
	.align		4
.L_873:
        /*1444*/ 	.word	index@(_ZN10layer_norm13ln_fwd_kernelINS_13Kernel_traitsI13__nv_bfloat16S2_S2_S2_fjLj6144ELj1ELj1ELj8ELj16ENS_18Kernel_traits_baseILj6144ES2_S2_S2_S2_fjLj256EEEEELb1ELb1ELb1ELb1EEEvNS_9FwdParamsE)
        /*1448*/ 	.word	0x00000080


	//----- nvinfo : EIATTR_FRAME_SIZE
	.align		4
.L_874:
        /*144c*/ 	.byte	0x04, 0x11
        /*144e*/ 	.short	(.L_876 - .L_875)
	.align		4
.L_875:
        /*1450*/ 	.word	index@($__internal_15_$__cuda_sm70_shflsync_bfly_p)
        /*1454*/ 	.word	0x00000000


	//----- nvinfo : EIATTR_FRAME_SIZE
	.align		4
.L_876:
        /*1458*/ 	.byte	0x04, 0x11
        /*145a*/ 	.short	(.L_878 - .L_877)
	.align		4
.L_877:
        /*145c*/ 	.word	index@(_ZN10layer_norm13ln_fwd_kernelINS_13Kernel_traitsI13__nv_bfloat16S2_S2_S2_fjLj6144ELj1ELj1ELj8ELj16ENS_18Kernel_traits_baseILj6144ES2_S2_S2_S2_fjLj256EEEEELb1ELb1ELb1ELb1EEEvNS_9FwdParamsE)
        /*1460*/ 	.word	0x00000000


	//----- nvinfo : EIATTR_REGCOUNT
	.align		4
.L_878:
        /*1464*/ 	.byte	0x04, 0x2f
        /*1466*/ 	.short	(.L_880 - .L_879)
	.align		4
.L_879:
        /*1468*/ 	.word	index@(_ZN10layer_norm13ln_fwd_kernelINS_13Kernel_traitsI13__nv_bfloat16S2_S2_S2_fjLj6144ELj1ELj1ELj8ELj16ENS_18Kernel_traits_baseILj6144ES2_S2_S2_S2_fjLj256EEEEELb1ELb1ELb1ELb0EEEvNS_9FwdParamsE)
        /*146c*/ 	.word	0x000000ac


	//----- nvinfo : EIATTR_FRAME_SIZE
	.align		4
.L_880:
        /*1470*/ 	.byte	0x04, 0x11
        /*1472*/ 	.short	(.L_882 - .L_881)
	.align		4
.L_881:
        /*1474*/ 	.word	index@($__internal_14_$__cuda_sm70_shflsync_bfly_p)
        /*1478*/ 	.word	0x00000000


	//----- nvinfo : EIATTR_FRAME_SIZE
	.align		4
.L_882:
        /*147c*/ 	.byte	0x04, 0x11
        /*147e*/ 	.short	(.L_884 - .L_883)
	.align		4
.L_883:
        /*1480*/ 	.word	index@(_ZN10layer_norm13ln_fwd_kernelINS_13Kernel_traitsI13__nv_bfloat16S2_S2_S2_fjLj6144ELj1ELj1ELj8ELj16ENS_18Kernel_traits_baseILj6144ES2_S2_S2_S2_fjLj256EEEEELb1ELb1ELb1ELb0EEEvNS_9FwdParamsE)
        /*1484*/ 	.word	0x00000000


	//----- nvinfo : EIATTR_REGCOUNT
	.align		4
.L_884:
        /*1488*/ 	.byte	0x04, 0x2f
        /*148a*/ 	.short	(.L_886 - .L_885)
	.align		4
.L_885:
        /*148c*/ 	.word	index@(_ZN10layer_norm13ln_fwd_kernelINS_13Kernel_traitsI13__nv_bfloat16S2_S2_S2_fjLj6144ELj1ELj1ELj8ELj16ENS_18Kernel_traits_baseILj6144ES2_S2_S2_S2_fjLj256EEEEELb1ELb1ELb0ELb1EEEvNS_9FwdParamsE)
        /*1490*/ 	.word	0x00000080


	//----- nvinfo : EIATTR_FRAME_SIZE
	.align		4
.L_886:
        /*1494*/ 	.byte	0x04, 0x11
        /*1496*/ 	.short	(.L_888 - .L_887)
	.align		4
.L_887:
        /*1498*/ 	.word	index@($__internal_13_$__cuda_sm70_shflsync_bfly_p)
        /*149c*/ 	.word	0x00000000


	//----- nvinfo : EIATTR_FRAME_SIZE
	.align		4
.L_888:
        /*14a0*/ 	.byte	0x04, 0x11
        /*14a2*/ 	.short	(.L_890 - .L_889)
	.align		4
.L_889:
        /*14a4*/ 	.word	index@(_ZN10layer_norm13ln_fwd_kernelINS_13Kernel_traitsI13__nv_bfloat16S2_S2_S2_fjLj6144ELj1ELj1ELj8ELj16ENS_18Kernel_traits_baseILj6144ES2_S2_S2_S2_fjLj256EEEEELb1ELb1ELb0ELb1EEEvNS_9FwdParamsE)
        /*14a8*/ 	.word	0x00000000


	//----- nvinfo : EIATTR_REGCOUNT
	.align		4
.L_890:
        /*14ac*/ 	.byte	0x04, 0x2f
        /*14ae*/ 	.short	(.L_892 - .L_891)
	.align		4
.L_891:
        /*14b0*/ 	.word	index@(_ZN10layer_norm13ln_fwd_kernelINS_13Kernel_traitsI13__nv_bfloat16S2_S2_S2_fjLj6144ELj1ELj1ELj8ELj16ENS_18Kernel_traits_baseILj6144ES2_S2_S2_S2_fjLj256EEEEELb1ELb1ELb0ELb0EEEvNS_9FwdParamsE)
        /*14b4*/ 	.word	0x00000087


	//----- nvinfo : EIATTR_FRAME_SIZE
	.align		4
.L_892:
        /*14b8*/ 	.byte	0x04, 0x11
        /*14ba*/ 	.short	(.L_894 - .L_893)
	.align		4
.L_893:
        /*14bc*/ 	.word	index@($__internal_12_$__cuda_sm70_shflsync_bfly_p)
        /*14c0*/ 	.word	0x00000000


	//----- nvinfo : EIATTR_FRAME_SIZE
	.align		4
.L_894:
        /*14c4*/ 	.byte	0x04, 0x11
        /*14c6*/ 	.short	(.L_896 - .L_895)
	.align		4
.L_895:
        /*14c8*/ 	.word	index@(_ZN10layer_norm13ln_fwd_kernelINS_13Kernel_traitsI13__nv_bfloat16S2_S2_S2_fjLj6144ELj1ELj1ELj8ELj16ENS_18Kernel_traits_baseILj6144ES2_S2_S2_S2_fjLj256EEEEELb1ELb1ELb0ELb0EEEvNS_9FwdParamsE)
        /*14cc*/ 	.word	0x00000000


	//----- nvinfo : EIATTR_REGCOUNT
	.align		4
.L_896:
        /*14d0*/ 	.byte	0x04, 0x2f
        /*14d2*/ 	.short	(.L_898 - .L_897)
	.align		4
.L_897:
        /*14d4*/ 	.word	index@(_ZN10layer_norm13ln_fwd_kernelINS_13Kernel_traitsI13__nv_bfloat16S2_S2_S2_fjLj6144ELj1ELj1ELj8ELj16ENS_18Kernel_traits_baseILj6144ES2_S2_S2_S2_fjLj256EEEEELb1ELb0ELb1ELb1EEEvNS_9FwdParamsE)
        /*14d8*/ 	.word	0x0000007d


	//----- nvinfo : EIATTR_FRAME_SIZE
	.align		4
.L_898:
        /*14dc*/ 	.byte	0x04, 0x11
        /*14de*/ 	.short	(.L_900 - .L_899)
	.align		4
.L_899:
        /*14e0*/ 	.word	index@($__internal_11_$__cuda_sm70_shflsync_bfly_p)
        /*14e4*/ 	.word	0x00000000


	//----- nvinfo : EIATTR_FRAME_SIZE
	.align		4
.L_900:
        /*14e8*/ 	.byte	0x04, 0x11
        /*14ea*/ 	.short	(.L_902 - .L_901)
	.align		4
.L_901:
        /*14ec*/ 	.word	index@(_ZN10layer_norm13ln_fwd_kernelINS_13Kernel_traitsI13__nv_bfloat16S2_S2_S2_fjLj6144ELj1ELj1ELj8ELj16ENS_18Kernel_traits_baseILj6144ES2_S2_S2_S2_fjLj256EEEEELb1ELb0ELb1ELb1EEEvNS_9FwdParamsE)
        /*14f0*/ 	.word	0x00000000


	//----- nvinfo : EIATTR_REGCOUNT
	.align		4
.L_902:
        /*14f4*/ 	.byte	0x04, 0x2f
        /*14f6*/ 	.short	(.L_904 - .L_903)
	.align		4
.L_903:
        /*14f8*/ 	.word	index@(_ZN10layer_norm13ln_fwd_kernelINS_13Kernel_traitsI13__nv_bfloat16S2_S2_S2_fjLj6144ELj1ELj1ELj8ELj16ENS_18Kernel_traits_baseILj6144ES2_S2_S2_S2_fjLj256EEEEELb1ELb0ELb1ELb0EEEvNS_9FwdParamsE)
        /*14fc*/ 	.word	0x00000080


	//----- nvinfo : EIATTR_FRAME_SIZE
	.align		4
.L_904:
        /*1500*/ 	.byte	0x04, 0x11
        /*1502*/ 	.short	(.L_906 - .L_905)
	.align		4
.L_905:
        /*1504*/ 	.word	index@($__internal_10_$__cuda_sm70_shflsync_bfly_p)
        /*1508*/ 	.word	0x00000000


	//----- nvinfo : EIATTR_FRAME_SIZE
	.align		4
.L_906:
        /*150c*/ 	.byte	0x04, 0x11
        /*150e*/ 	.short	(.L_908 - .L_907)
	.align		4
.L_907:
        /*1510*/ 	.word	index@(_ZN10layer_norm13ln_fwd_kernelINS_13Kernel_traitsI13__nv_bfloat16S2_S2_S2_fjLj6144ELj1ELj1ELj8ELj16ENS_18Kernel_traits_baseILj6144ES2_S2_S2_S2_fjLj256EEEEELb1ELb0ELb1ELb0EEEvNS_9FwdParamsE)
        /*1514*/ 	.word	0x00000000


	//----- nvinfo : EIATTR_REGCOUNT
	.align		4
.L_908:
        /*1518*/ 	.byte	0x04, 0x2f
        /*151a*/ 	.short	(.L_910 - .L_909)
	.align		4
.L_909:
        /*151c*/ 	.word	index@(_ZN10layer_norm13ln_fwd_kernelINS_13Kernel_traitsI13__nv_bfloat16S2_S2_S2_fjLj6144ELj1ELj1ELj8ELj16ENS_18Kernel_traits_baseILj6144ES2_S2_S2_S2_fjLj256EEEEELb1ELb0ELb0ELb1EEEvNS_9FwdParamsE)
        /*1520*/ 	.word	0x00000080


	//----- nvinfo : EIATTR_FRAME_SIZE
	.align		4
.L_910:
        /*1524*/ 	.byte	0x04, 0x11
        /*1526*/ 	.short	(.L_912 - .L_911)
	.align		4
.L_911:
        /*1528*/ 	.word	index@($__internal_9_$__cuda_sm70_shflsync_bfly_p)
        /*152c*/ 	.word	0x00000000


	//----- nvinfo : EIATTR_FRAME_SIZE
	.align		4
.L_912:
        /*1530*/ 	.byte	0x04, 0x11
        /*1532*/ 	.short	(.L_914 - .L_913)
	.align		4
.L_913:
        /*1534*/ 	.word	index@(_ZN10layer_norm13ln_fwd_kernelINS_13Kernel_traitsI13__nv_bfloat16S2_S2_S2_fjLj6144ELj1ELj1ELj8ELj16ENS_18Kernel_traits_baseILj6144ES2_S2_S2_S2_fjLj256EEEEELb1ELb0ELb0ELb1EEEvNS_9FwdParamsE)
        /*1538*/ 	.word	0x00000000


	//----- nvinfo : EIATTR_REGCOUNT
	.align		4
.L_914:
        /*153c*/ 	.byte	0x04, 0x2f
        /*153e*/ 	.short	(.L_916 - .L_915)
	.align		4
.L_915:
        /*1540*/ 	.word	index@(_ZN10layer_norm13ln_fwd_kernelINS_13Kernel_traitsI13__nv_bfloat16S2_S2_S2_fjLj6144ELj1ELj1ELj8ELj16ENS_18Kernel_traits_baseILj6144ES2_S2_S2_S2_fjLj256EEEEELb1ELb0ELb0ELb0EEEvNS_9FwdParamsE)
        /*1544*/ 	.word	0x00000073


	//----- nvinfo : EIATTR_FRAME_SIZE
	.align		4
.L_916:
        /*1548*/ 	.byte	0x04, 0x11
        /*154a*/ 	.short	(.L_918 - .L_917)
	.align		4
.L_917:
        /*154c*/ 	.word	index@($__internal_8_$__cuda_sm70_shflsync_bfly_p)
        /*1550*/ 	.word	0x00000000


	//----- nvinfo : EIATTR_FRAME_SIZE
	.align		4
.L_918:
        /*1554*/ 	.byte	0x04, 0x11
        /*1556*/ 	.short	(.L_920 - .L_919)
	.align		4
.L_919:
        /*1558*/ 	.word	index@(_ZN10layer_norm13ln_fwd_kernelINS_13Kernel_traitsI13__nv_bfloat16S2_S2_S2_fjLj6144ELj1ELj1ELj8ELj16ENS_18Kernel_traits_baseILj6144ES2_S2_S2_S2_fjLj256EEEEELb1ELb0ELb0ELb0EEEvNS_9FwdParamsE)
        /*155c*/ 	.word	0x00000000


	//----- nvinfo : EIATTR_REGCOUNT
	.align		4
.L_920:
        /*1560*/ 	.byte	0x04, 0x2f
        /*1562*/ 	.short	(.L_922 - .L_921)
	.align		4
.L_921:
        /*1564*/ 	.word	index@(_ZN10layer_norm13ln_fwd_kernelINS_13Kernel_traitsI13__nv_bfloat16S2_S2_S2_fjLj6144ELj1ELj1ELj8ELj16ENS_18Kernel_traits_baseILj6144ES2_S2_S2_S2_fjLj256EEEEELb0ELb1ELb1ELb1EEEvNS_9FwdParamsE)
        /*1568*/ 	.word	0x0000007c


	//----- nvinfo : EIATTR_FRAME_SIZE
	.align		4
.L_922:
        /*156c*/ 	.byte	0x04, 0x11
        /*156e*/ 	.short	(.L_924 - .L_923)
	.align		4
.L_923:
        /*1570*/ 	.word	index@($__internal_7_$__cuda_sm70_shflsync_bfly_p)
        /*1574*/ 	.word	0x00000000


	//----- nvinfo : EIATTR_FRAME_SIZE
	.align		4
.L_924:
        /*1578*/ 	.byte	0x04, 0x11
        /*157a*/ 	.short	(.L_926 - .L_925)
	.align		4
.L_925:
        /*157c*/ 	.word	index@(_ZN10layer_norm13ln_fwd_kernelINS_13Kernel_traitsI13__nv_bfloat16S2_S2_S2_fjLj6144ELj1ELj1ELj8ELj16ENS_18Kernel_traits_baseILj6144ES2_S2_S2_S2_fjLj256EEEEELb0ELb1ELb1ELb1EEEvNS_9FwdParamsE)
        /*1580*/ 	.word	0x00000000


	//----- nvinfo : EIATTR_REGCOUNT
	.align		4
.L_926:
        /*1584*/ 	.byte	0x04, 0x2f
        /*1586*/ 	.short	(.L_928 - .L_927)
	.align		4
.L_927:
        /*1588*/ 	.word	index@(_ZN10layer_norm13ln_fwd_kernelINS_13Kernel_traitsI13__nv_bfloat16S2_S2_S2_fjLj6144ELj1ELj1ELj8ELj16ENS_18Kernel_traits_baseILj6144ES2_S2_S2_S2_fjLj256EEEEELb0ELb1ELb1ELb0EEEvNS_9FwdParamsE)
        /*158c*/ 	.word	0x00000080


	//----- nvinfo : EIATTR_FRAME_SIZE
	.align		4
.L_928:
        /*1590*/ 	.byte	0x04, 0x11
        /*1592*/ 	.short	(.L_930 - .L_929)
	.align		4
.L_929:
        /*1594*/ 	.word	index@($__internal_6_$__cuda_sm70_shflsync_bfly_p)
        /*1598*/ 	.word	0x00000000


	//----- nvinfo : EIATTR_FRAME_SIZE
	.align		4
.L_930:
        /*159c*/ 	.byte	0x04, 0x11
        /*159e*/ 	.short	(.L_932 - .L_931)
	.align		4
.L_931:
        /*15a0*/ 	.word	index@(_ZN10layer_norm13ln_fwd_kernelINS_13Kernel_traitsI13__nv_bfloat16S2_S2_S2_fjLj6144ELj1ELj1ELj8ELj16ENS_18Kernel_traits_baseILj6144ES2_S2_S2_S2_fjLj256EEEEELb0ELb1ELb1ELb0EEEvNS_9FwdParamsE)
        /*15a4*/ 	.word	0x00000000


	//----- nvinfo : EIATTR_REGCOUNT
	.align		4
.L_932:
        /*15a8*/ 	.byte	0x04, 0x2f
        /*15aa*/ 	.short	(.L_934 - .L_933)
	.align		4
.L_933:
        /*15ac*/ 	.word	index@(_ZN10layer_norm13ln_fwd_kernelINS_13Kernel_traitsI13__nv_bfloat16S2_S2_S2_fjLj6144ELj1ELj1ELj8ELj16ENS_18Kernel_traits_baseILj6144ES2_S2_S2_S2_fjLj256EEEEELb0ELb1ELb0ELb1EEEvNS_9FwdParamsE)
        /*15b0*/ 	.word	0x0000007e


	//----- nvinfo : EIATTR_FRAME_SIZE
	.align		4
.L_934:
        /*15b4*/ 	.byte	0x04, 0x11
        /*15b6*/ 	.short	(.L_936 - .L_935)
	.align		4
.L_935:
        /*15b8*/ 	.word	index@($__internal_5_$__cuda_sm70_shflsync_bfly_p)
        /*15bc*/ 	.word	0x00000000


	//----- nvinfo : EIATTR_FRAME_SIZE
	.align		4
.L_936:
        /*15c0*/ 	.byte	0x04, 0x11
        /*15c2*/ 	.short	(.L_938 - .L_937)
	.align		4
.L_937:
        /*15c4*/ 	.word	index@(_ZN10layer_norm13ln_fwd_kernelINS_13Kernel_traitsI13__nv_bfloat16S2_S2_S2_fjLj6144ELj1ELj1ELj8ELj16ENS_18Kernel_traits_baseILj6144ES2_S2_S2_S2_fjLj256EEEEELb0ELb1ELb0ELb1EEEvNS_9FwdParamsE)
        /*15c8*/ 	.word	0x00000000


	//----- nvinfo : EIATTR_REGCOUNT
	.align		4
.L_938:
        /*15cc*/ 	.byte	0x04, 0x2f
        /*15ce*/ 	.short	(.L_940 - .L_939)
	.align		4
.L_939:
        /*15d0*/ 	.word	index@(_ZN10layer_norm13ln_fwd_kernelINS_13Kernel_traitsI13__nv_bfloat16S2_S2_S2_fjLj6144ELj1ELj1ELj8ELj16ENS_18Kernel_traits_baseILj6144ES2_S2_S2_S2_fjLj256EEEEELb0ELb1ELb0ELb0EEEvNS_9FwdParamsE)
        /*15d4*/ 	.word	0x0000007f


	//----- nvinfo : EIATTR_FRAME_SIZE
	.align		4
.L_940:
        /*15d8*/ 	.byte	0x04, 0x11
        /*15da*/ 	.short	(.L_942 - .L_941)
	.align		4
.L_941:
        /*15dc*/ 	.word	index@($__internal_4_$__cuda_sm70_shflsync_bfly_p)
        /*15e0*/ 	.word	0x00000000


	//----- nvinfo : EIATTR_FRAME_SIZE
	.align		4
.L_942:
        /*15e4*/ 	.byte	0x04, 0x11
        /*15e6*/ 	.short	(.L_944 - .L_943)
	.align		4
.L_943:
        /*15e8*/ 	.word	index@(_ZN10layer_norm13ln_fwd_kernelINS_13Kernel_traitsI13__nv_bfloat16S2_S2_S2_fjLj6144ELj1ELj1ELj8ELj16ENS_18Kernel_traits_baseILj6144ES2_S2_S2_S2_fjLj256EEEEELb0ELb1ELb0ELb0EEEvNS_9FwdParamsE)
        /*15ec*/ 	.word	0x00000000


	//----- nvinfo : EIATTR_REGCOUNT
	.align		4
.L_944:
        /*15f0*/ 	.byte	0x04, 0x2f
        /*15f2*/ 	.short	(.L_946 - .L_945)
	.align		4
.L_945:
        /*15f4*/ 	.word	index@(_ZN10layer_norm13ln_fwd_kernelINS_13Kernel_traitsI13__nv_bfloat16S2_S2_S2_fjLj6144ELj1ELj1ELj8ELj16ENS_18Kernel_traits_baseILj6144ES2_S2_S2_S2_fjLj256EEEEELb0ELb0ELb1ELb1EEEvNS_9FwdParamsE)
        /*15f8*/ 	.word	0x00000072


	//----- nvinfo : EIATTR_FRAME_SIZE
	.align		4
.L_946:
        /*15fc*/ 	.byte	0x04, 0x11
        /*15fe*/ 	.short	(.L_948 - .L_947)
	.align		4
.L_947:
        /*1600*/ 	.word	index@($__internal_3_$__cuda_sm70_shflsync_bfly_p)
        /*1604*/ 	.word	0x00000000


	//----- nvinfo : EIATTR_FRAME_SIZE
	.align		4
.L_948:
        /*1608*/ 	.byte	0x04, 0x11
        /*160a*/ 	.short	(.L_950 - .L_949)
	.align		4
.L_949:
        /*160c*/ 	.word	index@(_ZN10layer_norm13ln_fwd_kernelINS_13Kernel_traitsI13__nv_bfloat16S2_S2_S2_fjLj6144ELj1ELj1ELj8ELj16ENS_18Kernel_traits_baseILj6144ES2_S2_S2_S2_fjLj256EEEEELb0ELb0ELb1ELb1EEEvNS_9FwdParamsE)
        /*1610*/ 	.word	0x00000000


	//----- nvinfo : EIATTR_REGCOUNT
	.align		4
.L_950:
        /*1614*/ 	.byte	0x04, 0x2f
        /*1616*/ 	.short	(.L_952 - .L_951)
	.align		4
.L_951:
        /*1618*/ 	.word	index@(_ZN10layer_norm13ln_fwd_kernelINS_13Kernel_traitsI13__nv_bfloat16S2_S2_S2_fjLj6144ELj1ELj1ELj8ELj16ENS_18Kernel_traits_baseILj6144ES2_S2_S2_S2_fjLj256EEEEELb0ELb0ELb1ELb0EEEvNS_9FwdParamsE)
        /*161c*/ 	.word	0x0000007c


	//----- nvinfo : EIATTR_FRAME_SIZE
	.align		4
.L_952:
        /*1620*/ 	.byte	0x04, 0x11
        /*1622*/ 	.short	(.L_954 - .L_953)
	.align		4
.L_953:
        /*1624*/ 	.word	index@($__internal_2_$__cuda_sm70_shflsync_bfly_p)
        /*1628*/ 	.word	0x00000000


	//----- nvinfo : EIATTR_FRAME_SIZE
	.align		4
.L_954:
        /*162c*/ 	.byte	0x04, 0x11
        /*162e*/ 	.short	(.L_956 - .L_955)
	.align		4
.L_955:
        /*1630*/ 	.word	index@(_ZN10layer_norm13ln_fwd_kernelINS_13Kernel_traitsI13__nv_bfloat16S2_S2_S2_fjLj6144ELj1ELj1ELj8ELj16ENS_18Kernel_traits_baseILj6144ES2_S2_S2_S2_fjLj256EEEEELb0ELb0ELb1ELb0EEEvNS_9FwdParamsE)
        /*1634*/ 	.word	0x00000000


	//----- nvinfo : EIATTR_REGCOUNT
	.align		4
.L_956:
        /*1638*/ 	.byte	0x04, 0x2f
        /*163a*/ 	.short	(.L_958 - .L_957)
	.align		4
.L_957:
        /*163c*/ 	.word	index@(_ZN10layer_norm13ln_fwd_kernelINS_13Kernel_traitsI13__nv_bfloat16S2_S2_S2_fjLj6144ELj1ELj1ELj8ELj16ENS_18Kernel_traits_baseILj6144ES2_S2_S2_S2_fjLj256EEEEELb0ELb0ELb0ELb1EEEvNS_9FwdParamsE)
        /*1640*/ 	.word	0x00000074


	//----- nvinfo : EIATTR_FRAME_SIZE
	.align		4
.L_958:
        /*1644*/ 	.byte	0x04, 0x11
        /*1646*/ 	.short	(.L_960 - .L_959)
	.align		4
.L_959:
        /*1648*/ 	.word	index@($__internal_1_$__cuda_sm70_shflsync_bfly_p)
        /*164c*/ 	.word	0x00000000


	//----- nvinfo : EIATTR_FRAME_SIZE
	.align		4
.L_960:
        /*1650*/ 	.byte	0x04, 0x11
        /*1652*/ 	.short	(.L_962 - .L_961)
	.align		4
.L_961:
        /*1654*/ 	.word	index@(_ZN10layer_norm13ln_fwd_kernelINS_13Kernel_traitsI13__nv_bfloat16S2_S2_S2_fjLj6144ELj1ELj1ELj8ELj16ENS_18Kernel_traits_baseILj6144ES2_S2_S2_S2_fjLj256EEEEELb0ELb0ELb0ELb1EEEvNS_9FwdParamsE)
        /*1658*/ 	.word	0x00000000


	//----- nvinfo : EIATTR_REGCOUNT
	.align		4
.L_962:
        /*165c*/ 	.byte	0x04, 0x2f
        /*165e*/ 	.short	(.L_964 - .L_963)
	.align		4
.L_963:
        /*1660*/ 	.word	index@(_ZN10layer_norm13ln_fwd_kernelINS_13Kernel_traitsI13__nv_bfloat16S2_S2_S2_fjLj6144ELj1ELj1ELj8ELj16ENS_18Kernel_traits_baseILj6144ES2_S2_S2_S2_fjLj256EEEEELb0ELb0ELb0ELb0EEEvNS_9FwdParamsE)
        /*1664*/ 	.word	0x0000007a


	//----- nvinfo : EIATTR_FRAME_SIZE
	.align		4
.L_964:
        /*1668*/ 	.byte	0x04, 0x11
        /*166a*/ 	.short	(.L_966 - .L_965)
	.align		4
.L_965:
        /*166c*/ 	.word	index@($__internal_0_$__cuda_sm70_shflsync_bfly_p)
        /*1670*/ 	.word	0x00000000


	//----- nvinfo : EIATTR_FRAME_SIZE
	.align		4
.L_966:
        /*1674*/ 	.byte	0x04, 0x11
        /*1676*/ 	.short	(.L_968 - .L_967)
	.align		4
.L_967:
        /*1678*/ 	.word	index@(_ZN10layer_norm13ln_fwd_kernelINS_13Kernel_traitsI13__nv_bfloat16S2_S2_S2_fjLj6144ELj1ELj1ELj8ELj16ENS_18Kernel_traits_baseILj6144ES2_S2_S2_S2_fjLj256EEEEELb0ELb0ELb0ELb0EEEvNS_9FwdParamsE)
        /*167c*/ 	.word	0x00000000


	//----- nvinfo : EIATTR_MIN_STACK_SIZE
	.align		4
.L_968:
        /*1680*/ 	.byte	0x04, 0x12
        /*1682*/ 	.short	(.L_970 - .L_969)
	.align		4
.L_969:
        /*1684*/ 	.word	index@(_ZN10layer_norm13ln_fwd_kernelINS_13Kernel_traitsI13__nv_bfloat16S2_S2_S2_fjLj6144ELj1ELj1ELj8ELj16ENS_18Kernel_traits_baseILj6144ES2_S2_S2_S2_fjLj256EEEEELb0ELb0ELb0ELb0EEEvNS_9FwdParamsE)
        /*1688*/ 	.word	0x00000000


	//----- nvinfo : EIATTR_MIN_STACK_SIZE
	.align		4
.L_970:
        /*168c*/ 	.byte	0x04, 0x12
        /*168e*/ 	.short	(.L_972 - .L_971)
	.align		4
.L_971:
        /*1690*/ 	.word	index@(_ZN10layer_norm13ln_fwd_kernelINS_13Kernel_traitsI13__nv_bfloat16S2_S2_S2_fjLj6144ELj1ELj1ELj8ELj16ENS_18Kernel_traits_baseILj6144ES2_S2_S2_S2_fjLj256EEEEELb0ELb0ELb0ELb1EEEvNS_9FwdParamsE)
        /*1694*/ 	.word	0x00000000


	//----- nvinfo : EIATTR_MIN_STACK_SIZE
	.align		4
.L_972:
        /*1698*/ 	.byte	0x04, 0x12
        /*169a*/ 	.short	(.L_974 - .L_973)
	.align		4
.L_973:
        /*169c*/ 	.word	index@(_ZN10layer_norm13ln_fwd_kernelINS_13Kernel_traitsI13__nv_bfloat16S2_S2_S2_fjLj6144ELj1ELj1ELj8ELj16ENS_18Kernel_traits_baseILj6144ES2_S2_S2_S2_fjLj256EEEEELb0ELb0ELb1ELb0EEEvNS_9FwdParamsE)
        /*16a0*/ 	.word	0x00000000


	//----- nvinfo : EIATTR_MIN_STACK_SIZE
	.align		4
.L_974:
        /*16a4*/ 	.byte	0x04, 0x12
        /*16a6*/ 	.short	(.L_976 - .L_975)
	.align		4
.L_975:
        /*16a8*/ 	.word	index@(_ZN10layer_norm13ln_fwd_kernelINS_13Kernel_traitsI13__nv_bfloat16S2_S2_S2_fjLj6144ELj1ELj1ELj8ELj16ENS_18Kernel_traits_baseILj6144ES2_S2_S2_S2_fjLj256EEEEELb0ELb0ELb1ELb1EEEvNS_9FwdParamsE)
        /*16ac*/ 	.word	0x00000000


	//----- nvinfo : EIATTR_MIN_STACK_SIZE
	.align		4
.L_976:
        /*16b0*/ 	.byte	0x04, 0x12
        /*16b2*/ 	.short	(.L_978 - .L_977)
	.align		4
.L_977:
        /*16b4*/ 	.word	index@(_ZN10layer_norm13ln_fwd_kernelINS_13Kernel_traitsI13__nv_bfloat16S2_S2_S2_fjLj6144ELj1ELj1ELj8ELj16ENS_18Kernel_traits_baseILj6144ES2_S2_S2_S2_fjLj256EEEEELb0ELb1ELb0ELb0EEEvNS_9FwdParamsE)
        /*16b8*/ 	.word	0x00000000


	//----- nvinfo : EIATTR_MIN_STACK_SIZE
	.align		4
.L_978:
        /*16bc*/ 	.byte	0x04, 0x12
        /*16be*/ 	.short	(.L_980 - .L_979)
	.align		4
.L_979:
        /*16c0*/ 	.word	index@(_ZN10layer_norm13ln_fwd_kernelINS_13Kernel_traitsI13__nv_bfloat16S2_S2_S2_fjLj6144ELj1ELj1ELj8ELj16ENS_18Kernel_traits_baseILj6144ES2_S2_S2_S2_fjLj256EEEEELb0ELb1ELb0ELb1EEEvNS_9FwdParamsE)
        /*16c4*/ 	.word	0x00000000


	//----- nvinfo : EIATTR_MIN_STACK_SIZE
	.align		4
.L_980:
        /*16c8*/ 	.byte	0x04, 0x12
        /*16ca*/ 	.short	(.L_982 - .L_981)
	.align		4
.L_981:
        /*16cc*/ 	.word	index@(_ZN10layer_norm13ln_fwd_kernelINS_13Kernel_traitsI13__nv_bfloat16S2_S2_S2_fjLj6144ELj1ELj1ELj8ELj16ENS_18Kernel_traits_baseILj6144ES2_S2_S2_S2_fjLj256EEEEELb0ELb1ELb1ELb0EEEvNS_9FwdParamsE)
        /*16d0*/ 	.word	0x00000000


	//----- nvinfo : EIATTR_MIN_STACK_SIZE
	.align		4
.L_982:
        /*16d4*/ 	.byte	0x04, 0x12
        /*16d6*/ 	.short	(.L_984 - .L_983)
	.align		4
.L_983:
        /*16d8*/ 	.word	index@(_ZN10layer_norm13ln_fwd_kernelINS_13Kernel_traitsI13__nv_bfloat16S2_S2_S2_fjLj6144ELj1ELj1ELj8ELj16ENS_18Kernel_traits_baseILj6144ES2_S2_S2_S2_fjLj256EEEEELb0ELb1ELb1ELb1EEEvNS_9FwdParamsE)
        /*16dc*/ 	.word	0x00000000


	//----- nvinfo : EIATTR_MIN_STACK_SIZE
	.align		4
.L_984:
        /*16e0*/ 	.byte	0x04, 0x12
        /*16e2*/ 	.short	(.L_986 - .L_985)
	.align		4
.L_985:
        /*16e4*/ 	.word	index@(_ZN10layer_norm13ln_fwd_kernelINS_13Kernel_traitsI13__nv_bfloat16S2_S2_S2_fjLj6144ELj1ELj1ELj8ELj16ENS_18Kernel_traits_baseILj6144ES2_S2_S2_S2_fjLj256EEEEELb1ELb0ELb0ELb0EEEvNS_9FwdParamsE)
        /*16e8*/ 	.word	0x00000000


	//----- nvinfo : EIATTR_MIN_STACK_SIZE
	.align		4
.L_986:
        /*16ec*/ 	.byte	0x04, 0x12
        /*16ee*/ 	.short	(.L_988 - .L_987)
	.align		4
.L_987:
        /*16f0*/ 	.word	index@(_ZN10layer_norm13ln_fwd_kernelINS_13Kernel_traitsI13__nv_bfloat16S2_S2_S2_fjLj6144ELj1ELj1ELj8ELj16ENS_18Kernel_traits_baseILj6144ES2_S2_S2_S2_fjLj256EEEEELb1ELb0ELb0ELb1EEEvNS_9FwdParamsE)
        /*16f4*/ 	.word	0x00000000


	//----- nvinfo : EIATTR_MIN_STACK_SIZE
	.align		4
.L_988:
        /*16f8*/ 	.byte	0x04, 0x12
        /*16fa*/ 	.short	(.L_990 - .L_989)
	.align		4
.L_989:
        /*16fc*/ 	.word	index@(_ZN10layer_norm13ln_fwd_kernelINS_13Kernel_traitsI13__nv_bfloat16S2_S2_S2_fjLj6144ELj1ELj1ELj8ELj16ENS_18Kernel_traits_baseILj6144ES2_S2_S2_S2_fjLj256EEEEELb1ELb0ELb1ELb0EEEvNS_9FwdParamsE)
        /*1700*/ 	.word	0x00000000


	//----- nvinfo : EIATTR_MIN_STACK_SIZE
	.align		4
.L_990:
        /*1704*/ 	.byte	0x04, 0x12
        /*1706*/ 	.short	(.L_992 - .L_991)
	.align		4
.L_991:
        /*1708*/ 	.word	index@(_ZN10layer_norm13ln_fwd_kernelINS_13Kernel_traitsI13__nv_bfloat16S2_S2_S2_fjLj6144ELj1ELj1ELj8ELj16ENS_18Kernel_traits_baseILj6144ES2_S2_S2_S2_fjLj256EEEEELb1ELb0ELb1ELb1EEEvNS_9FwdParamsE)
        /*170c*/ 	.word	0x00000000


	//----- nvinfo : EIATTR_MIN_STACK_SIZE
	.align		4
.L_992:
        /*1710*/ 	.byte	0x04, 0x12
        /*1712*/ 	.short	(.L_994 - .L_993)
	.align		4
.L_993:
        /*1714*/ 	.word	index@(_ZN10layer_norm13ln_fwd_kernelINS_13Kernel_traitsI13__nv_bfloat16S2_S2_S2_fjLj6144ELj1ELj1ELj8ELj16ENS_18Kernel_traits_baseILj6144ES2_S2_S2_S2_fjLj256EEEEELb1ELb1ELb0ELb0EEEvNS_9FwdParamsE)
        /*1718*/ 	.word	0x00000000


	//----- nvinfo : EIATTR_MIN_STACK_SIZE
	.align		4
.L_994:
        /*171c*/ 	.byte	0x04, 0x12
        /*171e*/ 	.short	(.L_996 - .L_995)
	.align		4
.L_995:
        /*1720*/ 	.word	index@(_ZN10layer_norm13ln_fwd_kernelINS_13Kernel_traitsI13__nv_bfloat16S2_S2_S2_fjLj6144ELj1ELj1ELj8ELj16ENS_18Kernel_traits_baseILj6144ES2_S2_S2_S2_fjLj256EEEEELb1ELb1ELb0ELb1EEEvNS_9FwdParamsE)
        /*1724*/ 	.word	0x00000000


	//----- nvinfo : EIATTR_MIN_STACK_SIZE
	.align		4
.L_996:
        /*1728*/ 	.byte	0x04, 0x12
        /*172a*/ 	.short	(.L_998 - .L_997)
	.align		4
.L_997:
        /*172c*/ 	.word	index@(_ZN10layer_norm13ln_fwd_kernelINS_13Kernel_traitsI13__nv_bfloat16S2_S2_S2_fjLj6144ELj1ELj1ELj8ELj16ENS_18Kernel_traits_baseILj6144ES2_S2_S2_S2_fjLj256EEEEELb1ELb1ELb1ELb0EEEvNS_9FwdParamsE)
        /*1730*/ 	.word	0x00000000


	//----- nvinfo : EIATTR_MIN_STACK_SIZE
	.align		4
.L_998:
        /*1734*/ 	.byte	0x04, 0x12
        /*1736*/ 	.short	(.L_1000 - .L_999)
	.align		4
.L_999:
        /*1738*/ 	.word	index@(_ZN10layer_norm13ln_fwd_kernelINS_13Kernel_traitsI13__nv_bfloat16S2_S2_S2_fjLj6144ELj1ELj1ELj8ELj16ENS_18Kernel_traits_baseILj6144ES2_S2_S2_S2_fjLj256EEEEELb1ELb1ELb1ELb1EEEvNS_9FwdParamsE)
        /*173c*/ 	.word	0x00000000


	//----- nvinfo : EIATTR_MIN_STACK_SIZE
	.align		4
.L_1000:
        /*1740*/ 	.byte	0x04, 0x12
        /*1742*/ 	.short	(.L_1002 - .L_1001)
	.align		4
.L_1001:
        /*1744*/ 	.word	index@(_ZN10layer_norm13ln_fwd_kernelINS_13Kernel_traitsI6__halfS2_S2_S2_fjLj6144ELj1ELj1ELj8ELj16ENS_18Kernel_traits_baseILj6144ES2_S2_S2_S2_fjLj256EEEEELb0ELb0ELb0ELb0EEEvNS_9FwdParamsE)
        /*1748*/ 	.word	0x00000000


	//----- nvinfo : EIATTR_MIN_STACK_SIZE
	.align		4
.L_1002:
        /*174c*/ 	.byte	0x04, 0x12
        /*174e*/ 	.short	(.L_1004 - .L_1003)
	.align		4
.L_1003:
        /*1750*/ 	.word	index@(_ZN10layer_norm13ln_fwd_kernelINS_13Kernel_traitsI6__halfS2_S2_S2_fjLj6144ELj1ELj1ELj8ELj16ENS_18Kernel_traits_baseILj6144ES2_S2_S2_S2_fjLj256EEEEELb0ELb0ELb0ELb1EEEvNS_9FwdParamsE)
        /*1754*/ 	.word	0x00000000


	//----- nvinfo : EIATTR_MIN_STACK_SIZE
	.align		4
.L_1004:
        /*1758*/ 	.byte	0x04, 0x12
        /*175a*/ 	.short	(.L_1006 - .L_1005)
	.align		4
.L_1005:
        /*175c*/ 	.word	index@(_ZN10layer_norm13ln_fwd_kernelINS_13Kernel_traitsI6__halfS2_S2_S2_fjLj6144ELj1ELj1ELj8ELj16ENS_18Kernel_traits_baseILj6144ES2_S2_S2_S2_fjLj256EEEEELb0ELb0ELb1ELb0EEEvNS_9FwdParamsE)
        /*1760*/ 	.word	0x00000000


	//----- nvinfo : EIATTR_MIN_STACK_SIZE
	.align		4
.L_1006:
        /*1764*/ 	.byte	0x04, 0x12
        /*1766*/ 	.short	(.L_1008 - .L_1007)
	.align		4
.L_1007:
        /*1768*/ 	.word	index@(_ZN10layer_norm13ln_fwd_kernelINS_13Kernel_traitsI6__halfS2_S2_S2_fjLj6144ELj1ELj1ELj8ELj16ENS_18Kernel_traits_baseILj6144ES2_S2_S2_S2_fjLj256EEEEELb0ELb0ELb1ELb1EEEvNS_9FwdParamsE)
        /*176c*/ 	.word	0x00000000


	//----- nvinfo : EIATTR_MIN_STACK_SIZE
	.align		4
.L_1008:
        /*1770*/ 	.byte	0x04, 0x12
        /*1772*/ 	.short	(.L_1010 - .L_1009)
	.align		4
.L_1009:
        /*1774*/ 	.word	index@(_ZN10layer_norm13ln_fwd_kernelINS_13Kernel_traitsI6__halfS2_S2_S2_fjLj6144ELj1ELj1ELj8ELj16ENS_18Kernel_traits_baseILj6144ES2_S2_S2_S2_fjLj256EEEEELb0ELb1ELb0ELb0EEEvNS_9FwdParamsE)
        /*1778*/ 	.word	0x00000000


	//----- nvinfo : EIATTR_MIN_STACK_SIZE
	.align		4
.L_1010:
        /*177c*/ 	.byte	0x04, 0x12
        /*177e*/ 	.short	(.L_1012 - .L_1011)
	.align		4
.L_1011:
        /*1780*/ 	.word	index@(_ZN10layer_norm13ln_fwd_kernelINS_13Kernel_traitsI6__halfS2_S2_S2_fjLj6144ELj1ELj1ELj8ELj16ENS_18Kernel_traits_baseILj6144ES2_S2_S2_S2_fjLj256EEEEELb0ELb1ELb0ELb1EEEvNS_9FwdParamsE)
        /*1784*/ 	.word	0x00000000


	//----- nvinfo : EIATTR_MIN_STACK_SIZE
	.align		4
.L_1012:
        /*1788*/ 	.byte	0x04, 0x12
        /*178a*/ 	.short	(.L_1014 - .L_1013)
	.align		4
.L_1013:
        /*178c*/ 	.word	index@(_ZN10layer_norm13ln_fwd_kernelINS_13Kernel_traitsI6__halfS2_S2_S2_fjLj6144ELj1ELj1ELj8ELj16ENS_18Kernel_traits_baseILj6144ES2_S2_S2_S2_fjLj256EEEEELb0ELb1ELb1ELb0EEEvNS_9FwdParamsE)
        /*1790*/ 	.word	0x00000000


	//----- nvinfo : EIATTR_MIN_STACK_SIZE
	.align		4
.L_1014:
        /*1794*/ 	.byte	0x04, 0x12
        /*1796*/ 	.short	(.L_1016 - .L_1015)
	.align		4
.L_1015:
        /*1798*/ 	.word	index@(_ZN10layer_norm13ln_fwd_kernelINS_13Kernel_traitsI6__halfS2_S2_S2_fjLj6144ELj1ELj1ELj8ELj16ENS_18Kernel_traits_baseILj6144ES2_S2_S2_S2_fjLj256EEEEELb0ELb1ELb1ELb1EEEvNS_9FwdParamsE)
        /*179c*/ 	.word	0x00000000


	//----- nvinfo : EIATTR_MIN_STACK_SIZE
	.align		4
.L_1016:
        /*17a0*/ 	.byte	0x04, 0x12
        /*17a2*/ 	.short	(.L_1018 - .L_1017)
	.align		4
.L_1017:
        /*17a4*/ 	.word	index@(_ZN10layer_norm13ln_fwd_kernelINS_13Kernel_traitsI6__halfS2_S2_S2_fjLj6144ELj1ELj1ELj8ELj16ENS_18Kernel_traits_baseILj6144ES2_S2_S2_S2_fjLj256EEEEELb1ELb0ELb0ELb0EEEvNS_9FwdParamsE)
        /*17a8*/ 	.word	0x00000000


	//----- nvinfo : EIATTR_MIN_STACK_SIZE
	.align		4
.L_1018:
        /*17ac*/ 	.byte	0x04, 0x12
        /*17ae*/ 	.short	(.L_1020 - .L_1019)
	.align		4
.L_1019:
        /*17b0*/ 	.word	index@(_ZN10layer_norm13ln_fwd_kernelINS_13Kernel_traitsI6__halfS2_S2_S2_fjLj6144ELj1ELj1ELj8ELj16ENS_18Kernel_traits_baseILj6144ES2_S2_S2_S2_fjLj256EEEEELb1ELb0ELb0ELb1EEEvNS_9FwdParamsE)
        /*17b4*/ 	.word	0x00000000


	//----- nvinfo : EIATTR_MIN_STACK_SIZE
	.align		4
.L_1020:
        /*17b8*/ 	.byte	0x04, 0x12
        /*17ba*/ 	.short	(.L_1022 - .L_1021)
	.align		4
.L_1021:
        /*17bc*/ 	.word	index@(_ZN10layer_norm13ln_fwd_kernelINS_13Kernel_traitsI6__halfS2_S2_S2_fjLj6144ELj1ELj1ELj8ELj16ENS_18Kernel_traits_baseILj6144ES2_S2_S2_S2_fjLj256EEEEELb1ELb0ELb1ELb0EEEvNS_9FwdParamsE)
        /*17c0*/ 	.word	0x00000000


	//----- nvinfo : EIATTR_MIN_STACK_SIZE
	.align		4
.L_1022:
        /*17c4*/ 	.byte	0x04, 0x12
        /*17c6*/ 	.short	(.L_1024 - .L_1023)
	.align		4
.L_1023:
        /*17c8*/ 	.word	index@(_ZN10layer_norm13ln_fwd_kernelINS_13Kernel_traitsI6__halfS2_S2_S2_fjLj6144ELj1ELj1ELj8ELj16ENS_18Kernel_traits_baseILj6144ES2_S2_S2_S2_fjLj256EEEEELb1ELb0ELb1ELb1EEEvNS_9FwdParamsE)
        /*17cc*/ 	.word	0x00000000


	//----- nvinfo : EIATTR_MIN_STACK_SIZE
	.align		4
.L_1024:
        /*17d0*/ 	.byte	0x04, 0x12
        /*17d2*/ 	.short	(.L_1026 - .L_1025)
	.align		4
.L_1025:
        /*17d4*/ 	.word	index@(_ZN10layer_norm13ln_fwd_kernelINS_13Kernel_traitsI6__halfS2_S2_S2_fjLj6144ELj1ELj1ELj8ELj16ENS_18Kernel_traits_baseILj6144ES2_S2_S2_S2_fjLj256EEEEELb1ELb1ELb0ELb0EEEvNS_9FwdParamsE)
        /*17d8*/ 	.word	0x00000000


	//----- nvinfo : EIATTR_MIN_STACK_SIZE
	.align		4
.L_1026:
        /*17dc*/ 	.byte	0x04, 0x12
        /*17de*/ 	.short	(.L_1028 - .L_1027)
	.align		4
.L_1027:
        /*17e0*/ 	.word	index@(_ZN10layer_norm13ln_fwd_kernelINS_13Kernel_traitsI6__halfS2_S2_S2_fjLj6144ELj1ELj1ELj8ELj16ENS_18Kernel_traits_baseILj6144ES2_S2_S2_S2_fjLj256EEEEELb1ELb1ELb0ELb1EEEvNS_9FwdParamsE)
        /*17e4*/ 	.word	0x00000000


	//----- nvinfo : EIATTR_MIN_STACK_SIZE
	.align		4
.L_1028:
        /*17e8*/ 	.byte	0x04, 0x12
        /*17ea*/ 	.short	(.L_1030 - .L_1029)
	.align		4
.L_1029:
        /*17ec*/ 	.word	index@(_ZN10layer_norm13ln_fwd_kernelINS_13Kernel_traitsI6__halfS2_S2_S2_fjLj6144ELj1ELj1ELj8ELj16ENS_18Kernel_traits_baseILj6144ES2_S2_S2_S2_fjLj256EEEEELb1ELb1ELb1ELb0EEEvNS_9FwdParamsE)
        /*17f0*/ 	.word	0x00000000


	//----- nvinfo : EIATTR_MIN_STACK_SIZE
	.align		4
.L_1030:
        /*17f4*/ 	.byte	0x04, 0x12
        /*17f6*/ 	.short	(.L_1032 - .L_1031)
	.align		4
.L_1031:
        /*17f8*/ 	.word	index@(_ZN10layer_norm13ln_fwd_kernelINS_13Kernel_traitsI6__halfS2_S2_S2_fjLj6144ELj1ELj1ELj8ELj16ENS_18Kernel_traits_baseILj6144ES2_S2_S2_S2_fjLj256EEEEELb1ELb1ELb1ELb1EEEvNS_9FwdParamsE)
        /*17fc*/ 	.word	0x00000000


	//----- nvinfo : EIATTR_MIN_STACK_SIZE
	.align		4
.L_1032:
        /*1800*/ 	.byte	0x04, 0x12
        /*1802*/ 	.short	(.L_1034 - .L_1033)
	.align		4
.L_1033:
        /*1804*/ 	.word	index@(_ZN10layer_norm13ln_fwd_kernelINS_13Kernel_traitsIf13__nv_bfloat16S2_S2_fjLj6144ELj1ELj1ELj8ELj16ENS_18Kernel_traits_baseILj6144EfS2_S2_S2_fjLj256EEEEELb0ELb0ELb0ELb0EEEvNS_9FwdParamsE)
        /*1808*/ 	.word	0x00000000


	//----- nvinfo : EIATTR_MIN_STACK_SIZE
	.align		4
.L_1034:
        /*180c*/ 	.byte	0x04, 0x12
        /*180e*/ 	.short	(.L_1036 - .L_1035)
	.align		4
.L_1035:
        /*1810*/ 	.word	index@(_ZN10layer_norm13ln_fwd_kernelINS_13Kernel_traitsIf13__nv_bfloat16S2_S2_fjLj6144ELj1ELj1ELj8ELj16ENS_18Kernel_traits_baseILj6144EfS2_S2_S2_fjLj256EEEEELb0ELb0ELb0ELb1EEEvNS_9FwdParamsE)
        /*1814*/ 	.word	0x00000000


	//----- nvinfo : EIATTR_MIN_STACK_SIZE
	.align		4
.L_1036:
        /*1818*/ 	.byte	0x04, 0x12
        /*181a*/ 	.short	(.L_1038 - .L_1037)
	.align		4
.L_1037:
        /*181c*/ 	.word	index@(_ZN10layer_norm13ln_fwd_kernelINS_13Kernel_traitsIf13__nv_bfloat16S2_S2_fjLj6144ELj1ELj1ELj8ELj16ENS_18Kernel_traits_baseILj6144EfS2_S2_S2_fjLj256EEEEELb0ELb0ELb1ELb0EEEvNS_9FwdParamsE)
        /*1820*/ 	.word	0x00000000


	//----- nvinfo : EIATTR_MIN_STACK_SIZE
	.align		4
.L_1038:
        /*1824*/ 	.byte	0x04, 0x12
        /*1826*/ 	.short	(.L_1040 - .L_1039)
	.align		4
.L_1039:
        /*1828*/ 	.word	index@(_ZN10layer_norm13ln_fwd_kernelINS_13Kernel_traitsIf13__nv_bfloat16S2_S2_fjLj6144ELj1ELj1ELj8ELj16ENS_18Kernel_traits_baseILj6144EfS2_S2_S2_fjLj256EEEEELb0ELb0ELb1ELb1EEEvNS_9FwdParamsE)
        /*182c*/ 	.word	0x00000000


	//----- nvinfo : EIATTR_MIN_STACK_SIZE
	.align		4
.L_1040:
        /*1830*/ 	.byte	0x04, 0x12
        /*1832*/ 	.short	(.L_1042 - .L_1041)
	.align		4
.L_1041:
        /*1834*/ 	.word	index@(_ZN10layer_norm13ln_fwd_kernelINS_13Kernel_traitsIf13__nv_bfloat16S2_S2_fjLj6144ELj1ELj1ELj8ELj16ENS_18Kernel_traits_baseILj6144EfS2_S2_S2_fjLj256EEEEELb0ELb1ELb0ELb0EEEvNS_9FwdParamsE)
        /*1838*/ 	.word	0x00000000


	//----- nvinfo : EIATTR_MIN_STACK_SIZE
	.align		4
.L_1042:
        /*183c*/ 	.byte	0x04, 0x12
        /*183e*/ 	.short	(.L_1044 - .L_1043)
	.align		4
.L_1043:
        /*1840*/ 	.word	index@(_ZN10layer_norm13ln_fwd_kernelINS_13Kernel_traitsIf13__nv_bfloat16S2_S2_fjLj6144ELj1ELj1ELj8ELj16ENS_18Kernel_traits_baseILj6144EfS2_S2_S2_fjLj256EEEEELb0ELb1ELb0ELb1EEEvNS_9FwdParamsE)
        /*1844*/ 	.word	0x00000000


	//----- nvinfo : EIATTR_MIN_STACK_SIZE
	.align		4
.L_1044:
        /*1848*/ 	.byte	0x04, 0x12
        /*184a*/ 	.short	(.L_1046 - .L_1045)
	.align		4
.L_1045:
        /*184c*/ 	.word	index@(_ZN10layer_norm13ln_fwd_kernelINS_13Kernel_traitsIf13__nv_bfloat16S2_S2_fjLj6144ELj1ELj1ELj8ELj16ENS_18Kernel_traits_baseILj6144EfS2_S2_S2_fjLj256EEEEELb0ELb1ELb1ELb0EEEvNS_9FwdParamsE)
        /*1850*/ 	.word	0x00000000


	//----- nvinfo : EIATTR_MIN_STACK_SIZE
	.align		4
.L_1046:
        /*1854*/ 	.byte	0x04, 0x12
        /*1856*/ 	.short	(.L_1048 - .L_1047)
	.align		4
.L_1047:
        /*1858*/ 	.word	index@(_ZN10layer_norm13ln_fwd_kernelINS_13Kernel_traitsIf13__nv_bfloat16S2_S2_fjLj6144ELj1ELj1ELj8ELj16ENS_18Kernel_traits_baseILj6144EfS2_S2_S2_fjLj256EEEEELb0ELb1ELb1ELb1EEEvNS_9FwdParamsE)
        /*185c*/ 	.word	0x00000000


	//----- nvinfo : EIATTR_MIN_STACK_SIZE
	.align		4
.L_1048:
        /*1860*/ 	.byte	0x04, 0x12
        /*1862*/ 	.short	(.L_1050 - .L_1049)
	.align		4
.L_1049:
        /*1864*/ 	.word	index@(_ZN10layer_norm13ln_fwd_kernelINS_13Kernel_traitsIf13__nv_bfloat16S2_S2_fjLj6144ELj1ELj1ELj8ELj16ENS_18Kernel_traits_baseILj6144EfS2_S2_S2_fjLj256EEEEELb1ELb0ELb0ELb0EEEvNS_9FwdParamsE)
        /*1868*/ 	.word	0x00000000


	//----- nvinfo : EIATTR_MIN_STACK_SIZE
	.align		4
.L_1050:
        /*186c*/ 	.byte	0x04, 0x12
        /*186e*/ 	.short	(.L_1052 - .L_1051)
	.align		4
.L_1051:
        /*1870*/ 	.word	index@(_ZN10layer_norm13ln_fwd_kernelINS_13Kernel_traitsIf13__nv_bfloat16S2_S2_fjLj6144ELj1ELj1ELj8ELj16ENS_18Kernel_traits_baseILj6144EfS2_S2_S2_fjLj256EEEEELb1ELb0ELb0ELb1EEEvNS_9FwdParamsE)
        /*1874*/ 	.word	0x00000000


	//----- nvinfo : EIATTR_MIN_STACK_SIZE
	.align		4
.L_1052:
        /*1878*/ 	.byte	0x04, 0x12
        /*187a*/ 	.short	(.L_1054 - .L_1053)
	.align		4
.L_1053:
        /*187c*/ 	.word	index@(_ZN10layer_norm13ln_fwd_kernelINS_13Kernel_traitsIf13__nv_bfloat16S2_S2_fjLj6144ELj1ELj1ELj8ELj16ENS_18Kernel_traits_baseILj6144EfS2_S2_S2_fjLj256EEEEELb1ELb0ELb1ELb0EEEvNS_9FwdParamsE)
        /*1880*/ 	.word	0x00000000


	//----- nvinfo : EIATTR_MIN_STACK_SIZE
	.align		4
.L_1054:
        /*1884*/ 	.byte	0x04, 0x12
        /*1886*/ 	.short	(.L_1056 - .L_1055)
	.align		4
.L_1055:
        /*1888*/ 	.word	index@(_ZN10layer_norm13ln_fwd_kernelINS_13Kernel_traitsIf13__nv_bfloat16S2_S2_fjLj6144ELj1ELj1ELj8ELj16ENS_18Kernel_traits_baseILj6144EfS2_S2_S2_fjLj256EEEEELb1ELb0ELb1ELb1EEEvNS_9FwdParamsE)
        /*188c*/ 	.word	0x00000000


	//----- nvinfo : EIATTR_MIN_STACK_SIZE
	.align		4
.L_1056:
        /*1890*/ 	.byte	0x04, 0x12
        /*1892*/ 	.short	(.L_1058 - .L_1057)
	.align		4
.L_1057:
        /*1894*/ 	.word	index@(_ZN10layer_norm13ln_fwd_kernelINS_13Kernel_traitsIf13__nv_bfloat16S2_S2_fjLj6144ELj1ELj1ELj8ELj16ENS_18Kernel_traits_baseILj6144EfS2_S2_S2_fjLj256EEEEELb1ELb1ELb0ELb0EEEvNS_9FwdParamsE)
        /*1898*/ 	.word	0x00000000


	//----- nvinfo : EIATTR_MIN_STACK_SIZE
	.align		4
.L_1058:
        /*189c*/ 	.byte	0x04, 0x12
        /*189e*/ 	.short	(.L_1060 - .L_1059)
	.align		4
.L_1059:
        /*18a0*/ 	.word	index@(_ZN10layer_norm13ln_fwd_kernelINS_13Kernel_traitsIf13__nv_bfloat16S2_S2_fjLj6144ELj1ELj1ELj8ELj16ENS_18Kernel_traits_baseILj6144EfS2_S2_S2_fjLj256EEEEELb1ELb1ELb0ELb1EEEvNS_9FwdParamsE)
        /*18a4*/ 	.word	0x00000000


	//----- nvinfo : EIATTR_MIN_STACK_SIZE
	.align		4
.L_1060:
        /*18a8*/ 	.byte	0x04, 0x12
        /*18aa*/ 	.short	(.L_1062 - .L_1061)
	.align		4
.L_1061:
        /*18ac*/ 	.word	index@(_ZN10layer_norm13ln_fwd_kernelINS_13Kernel_traitsIf13__nv_bfloat16S2_S2_fjLj6144ELj1ELj1ELj8ELj16ENS_18Kernel_traits_baseILj6144EfS2_S2_S2_fjLj256EEEEELb1ELb1ELb1ELb0EEEvNS_9FwdParamsE)
        /*18b0*/ 	.word	0x00000000


	//----- nvinfo : EIATTR_MIN_STACK_SIZE
	.align		4
.L_1062:
        /*18b4*/ 	.byte	0x04, 0x12
        /*18b6*/ 	.short	(.L_1064 - .L_1063)
	.align		4
.L_1063:
        /*18b8*/ 	.word	index@(_ZN10layer_norm13ln_fwd_kernelINS_13Kernel_traitsIf13__nv_bfloat16S2_S2_fjLj6144ELj1ELj1ELj8ELj16ENS_18Kernel_traits_baseILj6144EfS2_S2_S2_fjLj256EEEEELb1ELb1ELb1ELb1EEEvNS_9FwdParamsE)
        /*18bc*/ 	.word	0x00000000


	//----- nvinfo : EIATTR_MIN_STACK_SIZE
	.align		4
.L_1064:
        /*18c0*/ 	.byte	0x04, 0x12
        /*18c2*/ 	.short	(.L_1066 - .L_1065)
	.align		4
.L_1065:
        /*18c4*/ 	.word	index@(_ZN10layer_norm13ln_fwd_kernelINS_13Kernel_traitsI13__nv_bfloat16S2_fS2_fjLj6144ELj1ELj1ELj8ELj16ENS_18Kernel_traits_baseILj6144ES2_S2_fS2_fjLj256EEEEELb0ELb0ELb0ELb0EEEvNS_9FwdParamsE)
        /*18c8*/ 	.word	0x00000000


	//----- nvinfo : EIATTR_MIN_STACK_SIZE
	.align		4
.L_1066:
        /*18cc*/ 	.byte	0x04, 0x12
        /*18ce*/ 	.short	(.L_1068 - .L_1067)
	.align		4
.L_1067:
        /*18d0*/ 	.word	index@(_ZN10layer_norm13ln_fwd_kernelINS_13Kernel_traitsI13__nv_bfloat16S2_fS2_fjLj6144ELj1ELj1ELj8ELj16ENS_18Kernel_traits_baseILj6144ES2_S2_fS2_fjLj256EEEEELb0ELb0ELb0ELb1EEEvNS_9FwdParamsE)
        /*18d4*/ 	.word	0x00000000


	//----- nvinfo : EIATTR_MIN_STACK_SIZE
	.align		4
.L_1068:
        /*18d8*/ 	.byte	0x04, 0x12
        /*18da*/ 	.short	(.L_1070 - .L_1069)
	.align		4
.L_1069:
        /*18dc*/ 	.word	index@(_ZN10layer_norm13ln_fwd_kernelINS_13Kernel_traitsI13__nv_bfloat16S2_fS2_fjLj6144ELj1ELj1ELj8ELj16ENS_18Kernel_traits_baseILj6144ES2_S2_fS2_fjLj256EEEEELb0ELb0ELb1ELb0EEEvNS_9FwdParamsE)
        /*18e0*/ 	.word	0x00000000


	//----- nvinfo : EIATTR_MIN_STACK_SIZE
	.align		4
.L_1070:
        /*18e4*/ 	.byte	0x04, 0x12
        /*18e6*/ 	.short	(.L_1072 - .L_1071)
	.align		4
.L_1071:
        /*18e8*/ 	.word	index@(_ZN10layer_norm13ln_fwd_kernelINS_13Kernel_traitsI13__nv_bfloat16S2_fS2_fjLj6144ELj1ELj1ELj8ELj16ENS_18Kernel_traits_baseILj6144ES2_S2_fS2_fjLj256EEEEELb0ELb0ELb1ELb1EEEvNS_9FwdParamsE)
        /*18ec*/ 	.word	0x00000000


	//----- nvinfo : EIATTR_MIN_STACK_SIZE
	.align		4
.L_1072:
        /*18f0*/ 	.byte	0x04, 0x12
        /*18f2*/ 	.short	(.L_1074 - .L_1073)
	.align		4
.L_1073:
        /*18f4*/ 	.word	index@(_ZN10layer_norm13ln_fwd_kernelINS_13Kernel_traitsI13__nv_bfloat16S2_fS2_fjLj6144ELj1ELj1ELj8ELj16ENS_18Kernel_traits_baseILj6144ES2_S2_fS2_fjLj256EEEEELb0ELb1ELb0ELb0EEEvNS_9FwdParamsE)
        /*18f8*/ 	.word	0x00000000


	//----- nvinfo : EIATTR_MIN_STACK_SIZE
	.align		4
.L_1074:
        /*18fc*/ 	.byte	0x04, 0x12
        /*18fe*/ 	.short	(.L_1076 - .L_1075)
	.align		4
.L_1075:
        /*1900*/ 	.word	index@(_ZN10layer_norm13ln_fwd_kernelINS_13Kernel_traitsI13__nv_bfloat16S2_fS2_fjLj6144ELj1ELj1ELj8ELj16ENS_18Kernel_traits_baseILj6144ES2_S2_fS2_fjLj256EEEEELb0ELb1ELb0ELb1EEEvNS_9FwdParamsE)
        /*1904*/ 	.word	0x00000000


	//----- nvinfo : EIATTR_MIN_STACK_SIZE
	.align		4
.L_1076:
        /*1908*/ 	.byte	0x04, 0x12
        /*190a*/ 	.short	(.L_1078 - .L_1077)
	.align		4
.L_1077:
        /*190c*/ 	.word	index@(_ZN10layer_norm13ln_fwd_kernelINS_13Kernel_traitsI13__nv_bfloat16S2_fS2_fjLj6144ELj1ELj1ELj8ELj16ENS_18Kernel_traits_baseILj6144ES2_S2_fS2_fjLj256EEEEELb0ELb1ELb1ELb0EEEvNS_9FwdParamsE)
        /*1910*/ 	.word	0x00000000


	//----- nvinfo : EIATTR_MIN_STACK_SIZE
	.align		4
.L_1078:
        /*1914*/ 	.byte	0x04, 0x12
        /*1916*/ 	.short	(.L_1080 - .L_1079)
	.align		4
.L_1079:
        /*1918*/ 	.word	index@(_ZN10layer_norm13ln_fwd_kernelINS_13Kernel_traitsI13__nv_bfloat16S2_fS2_fjLj6144ELj1ELj1ELj8ELj16ENS_18Kernel_traits_baseILj6144ES2_S2_fS2_fjLj256EEEEELb0ELb1ELb1ELb1EEEvNS_9FwdParamsE)
        /*191c*/ 	.word	0x00000000


	//----- nvinfo : EIATTR_MIN_STACK_SIZE
	.align		4
.L_1080:
        /*1920*/ 	.byte	0x04, 0x12
        /*1922*/ 	.short	(.L_1082 - .L_1081)
	.align		4
.L_1081:
        /*1924*/ 	.word	index@(_ZN10layer_norm13ln_fwd_kernelINS_13Kernel_traitsI13__nv_bfloat16S2_fS2_fjLj6144ELj1ELj1ELj8ELj16ENS_18Kernel_traits_baseILj6144ES2_S2_fS2_fjLj256EEEEELb1ELb0ELb0ELb0EEEvNS_9FwdParamsE)
        /*1928*/ 	.word	0x00000000


	//----- nvinfo : EIATTR_MIN_STACK_SIZE
	.align		4
.L_1082:
        /*192c*/ 	.byte	0x04, 0x12
        /*192e*/ 	.short	(.L_1084 - .L_1083)
	.align		4
.L_1083:
        /*1930*/ 	.word	index@(_ZN10layer_norm13ln_fwd_kernelINS_13Kernel_traitsI13__nv_bfloat16S2_fS2_fjLj6144ELj1ELj1ELj8ELj16ENS_18Kernel_traits_baseILj6144ES2_S2_fS2_fjLj256EEEEELb1ELb0ELb0ELb1EEEvNS_9FwdParamsE)
        /*1934*/ 	.word	0x00000000


	//----- nvinfo : EIATTR_MIN_STACK_SIZE
	.align		4
.L_1084:
        /*1938*/ 	.byte	0x04, 0x12
        /*193a*/ 	.short	(.L_1086 - .L_1085)
	.align		4
.L_1085:
        /*193c*/ 	.word	index@(_ZN10layer_norm13ln_fwd_kernelINS_13Kernel_traitsI13__nv_bfloat16S2_fS2_fjLj6144ELj1ELj1ELj8ELj16ENS_18Kernel_traits_baseILj6144ES2_S2_fS2_fjLj256EEEEELb1ELb0ELb1ELb0EEEvNS_9FwdParamsE)
        /*1940*/ 	.word	0x00000000


	//----- nvinfo : EIATTR_MIN_STACK_SIZE
	.align		4
.L_1086:
        /*1944*/ 	.byte	0x04, 0x12
        /*1946*/ 	.short	(.L_1088 - .L_1087)
	.align		4
.L_1087:
        /*1948*/ 	.word	index@(_ZN10layer_norm13ln_fwd_kernelINS_13Kernel_traitsI13__nv_bfloat16S2_fS2_fjLj6144ELj1ELj1ELj8ELj16ENS_18Kernel_traits_baseILj6144ES2_S2_fS2_fjLj256EEEEELb1ELb0ELb1ELb1EEEvNS_9FwdParamsE)
        /*194c*/ 	.word	0x00000000


	//----- nvinfo : EIATTR_MIN_STACK_SIZE
	.align		4
.L_1088:
        /*1950*/ 	.byte	0x04, 0x12
        /*1952*/ 	.short	(.L_1090 - .L_1089)
	.align		4
.L_1089:
        /*1954*/ 	.word	index@(_ZN10layer_norm13ln_fwd_kernelINS_13Kernel_traitsI13__nv_bfloat16S2_fS2_fjLj6144ELj1ELj1ELj8ELj16ENS_18Kernel_traits_baseILj6144ES2_S2_fS2_fjLj256EEEEELb1ELb1ELb0ELb0EEEvNS_9FwdParamsE)
        /*1958*/ 	.word	0x00000000


	//----- nvinfo : EIATTR_MIN_STACK_SIZE
	.align		4
.L_1090:
        /*195c*/ 	.byte	0x04, 0x12
        /*195e*/ 	.short	(.L_1092 - .L_1091)
	.align		4
.L_1091:
        /*1960*/ 	.word	index@(_ZN10layer_norm13ln_fwd_kernelINS_13Kernel_traitsI13__nv_bfloat16S2_fS2_fjLj6144ELj1ELj1ELj8ELj16ENS_18Kernel_traits_baseILj6144ES2_S2_fS2_fjLj256EEEEELb1ELb1ELb0ELb1EEEvNS_9FwdParamsE)
        /*1964*/ 	.word	0x00000000


	//----- nvinfo : EIATTR_MIN_STACK_SIZE
	.align		4
.L_1092:
        /*1968*/ 	.byte	0x04, 0x12
        /*196a*/ 	.short	(.L_1094 - .L_1093)
	.align		4
.L_1093:
        /*196c*/ 	.word	index@(_ZN10layer_norm13ln_fwd_kernelINS_13Kernel_traitsI13__nv_bfloat16S2_fS2_fjLj6144ELj1ELj1ELj8ELj16ENS_18Kernel_traits_baseILj6144ES2_S2_fS2_fjLj256EEEEELb1ELb1ELb1ELb0EEEvNS_9FwdParamsE)
        /*1970*/ 	.word	0x00000000


	//----- nvinfo : EIATTR_MIN_STACK_SIZE
	.align		4
.L_1094:
        /*1974*/ 	.byte	0x04, 0x12
        /*1976*/ 	.short	(.L_1096 - .L_1095)
	.align		4
.L_1095:
        /*1978*/ 	.word	index@(_ZN10layer_norm13ln_fwd_kernelINS_13Kernel_traitsI13__nv_bfloat16S2_fS2_fjLj6144ELj1ELj1ELj8ELj16ENS_18Kernel_traits_baseILj6144ES2_S2_fS2_fjLj256EEEEELb1ELb1ELb1ELb1EEEvNS_9FwdParamsE)
        /*197c*/ 	.word	0x00000000


	//----- nvinfo : EIATTR_MIN_STACK_SIZE
	.align		4
.L_1096:
        /*1980*/ 	.byte	0x04, 0x12
        /*1982*/ 	.short	(.L_1098 - .L_1097)
	.align		4
.L_1097:
        /*1984*/ 	.word	index@(_ZN10layer_norm13ln_fwd_kernelINS_13Kernel_traitsIf13__nv_bfloat16fS2_fjLj6144ELj1ELj1ELj8ELj16ENS_18Kernel_traits_baseILj6144EfS2_fS2_fjLj256EEEEELb0ELb0ELb0ELb0EEEvNS_9FwdParamsE)
        /*1988*/ 	.word	0x00000000


	//----- nvinfo : EIATTR_MIN_STACK_SIZE
	.align		4
.L_1098:
        /*198c*/ 	.byte	0x04, 0x12
        /*198e*/ 	.short	(.L_1100 - .L_1099)
	.align		4
.L_1099:
        /*1990*/ 	.word	index@(_ZN10layer_norm13ln_fwd_kernelINS_13Kernel_traitsIf13__nv_bfloat16fS2_fjLj6144ELj1ELj1ELj8ELj16ENS_18Kernel_traits_baseILj6144EfS2_fS2_fjLj256EEEEELb0ELb0ELb0ELb1EEEvNS_9FwdParamsE)
        /*1994*/ 	.word	0x00000000


	//----- nvinfo : EIATTR_MIN_STACK_SIZE
	.align		4
.L_1100:
        /*1998*/ 	.byte	0x04, 0x12
        /*199a*/ 	.short	(.L_1102 - .L_1101)
	.align		4
.L_1101:
        /*199c*/ 	.word	index@(_ZN10layer_norm13ln_fwd_kernelINS_13Kernel_traitsIf13__nv_bfloat16fS2_fjLj6144ELj1ELj1ELj8ELj16ENS_18Kernel_traits_baseILj6144EfS2_fS2_fjLj256EEEEELb0ELb0ELb1ELb0EEEvNS_9FwdParamsE)
        /*19a0*/ 	.word	0x00000000


	//----- nvinfo : EIATTR_MIN_STACK_SIZE
	.align		4
.L_1102:
        /*19a4*/ 	.byte	0x04, 0x12
        /*19a6*/ 	.short	(.L_1104 - .L_1103)
	.align		4
.L_1103:
        /*19a8*/ 	.word	index@(_ZN10layer_norm13ln_fwd_kernelINS_13Kernel_traitsIf13__nv_bfloat16fS2_fjLj6144ELj1ELj1ELj8ELj16ENS_18Kernel_traits_baseILj6144EfS2_fS2_fjLj256EEEEELb0ELb0ELb1ELb1EEEvNS_9FwdParamsE)
        /*19ac*/ 	.word	0x00000000


	//----- nvinfo : EIATTR_MIN_STACK_SIZE
	.align		4
.L_1104:
        /*19b0*/ 	.byte	0x04, 0x12
        /*19b2*/ 	.short	(.L_1106 - .L_1105)
	.align		4
.L_1105:
        /*19b4*/ 	.word	index@(_ZN10layer_norm13ln_fwd_kernelINS_13Kernel_traitsIf13__nv_bfloat16fS2_fjLj6144ELj1ELj1ELj8ELj16ENS_18Kernel_traits_baseILj6144EfS2_fS2_fjLj256EEEEELb0ELb1ELb0ELb0EEEvNS_9FwdParamsE)
        /*19b8*/ 	.word	0x00000000


	//----- nvinfo : EIATTR_MIN_STACK_SIZE
	.align		4
.L_1106:
        /*19bc*/ 	.byte	0x04, 0x12
        /*19be*/ 	.short	(.L_1108 - .L_1107)
	.align		4
.L_1107:
        /*19c0*/ 	.word	index@(_ZN10layer_norm13ln_fwd_kernelINS_13Kernel_traitsIf13__nv_bfloat16fS2_fjLj6144ELj1ELj1ELj8ELj16ENS_18Kernel_traits_baseILj6144EfS2_fS2_fjLj256EEEEELb0ELb1ELb0ELb1EEEvNS_9FwdParamsE)
        /*19c4*/ 	.word	0x00000000


	//----- nvinfo : EIATTR_MIN_STACK_SIZE
	.align		4
.L_1108:
        /*19c8*/ 	.byte	0x04, 0x12
        /*19ca*/ 	.short	(.L_1110 - .L_1109)
	.align		4
.L_1109:
        /*19cc*/ 	.word	index@(_ZN10layer_norm13ln_fwd_kernelINS_13Kernel_traitsIf13__nv_bfloat16fS2_fjLj6144ELj1ELj1ELj8ELj16ENS_18Kernel_traits_baseILj6144EfS2_fS2_fjLj256EEEEELb0ELb1ELb1ELb0EEEvNS_9FwdParamsE)
        /*19d0*/ 	.word	0x00000000


	//----- nvinfo : EIATTR_MIN_STACK_SIZE
	.align		4
.L_1110:
        /*19d4*/ 	.byte	0x04, 0x12
        /*19d6*/ 	.short	(.L_1112 - .L_1111)
	.align		4
.L_1111:
        /*19d8*/ 	.word	index@(_ZN10layer_norm13ln_fwd_kernelINS_13Kernel_traitsIf13__nv_bfloat16fS2_fjLj6144ELj1ELj1ELj8ELj16ENS_18Kernel_traits_baseILj6144EfS2_fS2_fjLj256EEEEELb0ELb1ELb1ELb1EEEvNS_9FwdParamsE)
        /*19dc*/ 	.word	0x00000000


	//----- nvinfo : EIATTR_MIN_STACK_SIZE
	.align		4
.L_1112:
        /*19e0*/ 	.byte	0x04, 0x12
        /*19e2*/ 	.short	(.L_1114 - .L_1113)
	.align		4
.L_1113:
        /*19e4*/ 	.word	index@(_ZN10layer_norm13ln_fwd_kernelINS_13Kernel_traitsIf13__nv_bfloat16fS2_fjLj6144ELj1ELj1ELj8ELj16ENS_18Kernel_traits_baseILj6144EfS2_fS2_fjLj256EEEEELb1ELb0ELb0ELb0EEEvNS_9FwdParamsE)
        /*19e8*/ 	.word	0x00000000


	//----- nvinfo : EIATTR_MIN_STACK_SIZE
	.align		4
.L_1114:
        /*19ec*/ 	.byte	0x04, 0x12
        /*19ee*/ 	.short	(.L_1116 - .L_1115)
	.align		4
.L_1115:
        /*19f0*/ 	.word	index@(_ZN10layer_norm13ln_fwd_kernelINS_13Kernel_traitsIf13__nv_bfloat16fS2_fjLj6144ELj1ELj1ELj8ELj16ENS_18Kernel_traits_baseILj6144EfS2_fS2_fjLj256EEEEELb1ELb0ELb0ELb1EEEvNS_9FwdParamsE)
        /*19f4*/ 	.word	0x00000000


	//----- nvinfo : EIATTR_MIN_STACK_SIZE
	.align		4
.L_1116:
        /*19f8*/ 	.byte	0x04, 0x12
        /*19fa*/ 	.short	(.L_1118 - .L_1117)
	.align		4
.L_1117:
        /*19fc*/ 	.word	index@(_ZN10layer_norm13ln_fwd_kernelINS_13Kernel_traitsIf13__nv_bfloat16fS2_fjLj6144ELj1ELj1ELj8ELj16ENS_18Kernel_traits_baseILj6144EfS2_fS2_fjLj256EEEEELb1ELb0ELb1ELb0EEEvNS_9FwdParamsE)
        /*1a00*/ 	.word	0x00000000


	//----- nvinfo : EIATTR_MIN_STACK_SIZE
	.align		4
.L_1118:
        /*1a04*/ 	.byte	0x04, 0x12
        /*1a06*/ 	.short	(.L_1120 - .L_1119)
	.align		4
.L_1119:
        /*1a08*/ 	.word	index@(_ZN10layer_norm13ln_fwd_kernelINS_13Kernel_traitsIf13__nv_bfloat16fS2_fjLj6144ELj1ELj1ELj8ELj16ENS_18Kernel_traits_baseILj6144EfS2_fS2_fjLj256EEEEELb1ELb0ELb1ELb1EEEvNS_9FwdParamsE)
        /*1a0c*/ 	.word	0x00000000


	//----- nvinfo : EIATTR_MIN_STACK_SIZE
	.align		4
.L_1120:
        /*1a10*/ 	.byte	0x04, 0x12
        /*1a12*/ 	.short	(.L_1122 - .L_1121)
	.align		4
.L_1121:
        /*1a14*/ 	.word	index@(_ZN10layer_norm13ln_fwd_kernelINS_13Kernel_traitsIf13__nv_bfloat16fS2_fjLj6144ELj1ELj1ELj8ELj16ENS_18Kernel_traits_baseILj6144EfS2_fS2_fjLj256EEEEELb1ELb1ELb0ELb0EEEvNS_9FwdParamsE)
        /*1a18*/ 	.word	0x00000000


	//----- nvinfo : EIATTR_MIN_STACK_SIZE
	.align		4
.L_1122:
        /*1a1c*/ 	.byte	0x04, 0x12
        /*1a1e*/ 	.short	(.L_1124 - .L_1123)
	.align		4
.L_1123:
        /*1a20*/ 	.word	index@(_ZN10layer_norm13ln_fwd_kernelINS_13Kernel_traitsIf13__nv_bfloat16fS2_fjLj6144ELj1ELj1ELj8ELj16ENS_18Kernel_traits_baseILj6144EfS2_fS2_fjLj256EEEEELb1ELb1ELb0ELb1EEEvNS_9FwdParamsE)
        /*1a24*/ 	.word	0x00000000


	//----- nvinfo : EIATTR_MIN_STACK_SIZE
	.align		4
.L_1124:
        /*1a28*/ 	.byte	0x04, 0x12
        /*1a2a*/ 	.short	(.L_1126 - .L_1125)
	.align		4
.L_1125:
        /*1a2c*/ 	.word	index@(_ZN10layer_norm13ln_fwd_kernelINS_13Kernel_traitsIf13__nv_bfloat16fS2_fjLj6144ELj1ELj1ELj8ELj16ENS_18Kernel_traits_baseILj6144EfS2_fS2_fjLj256EEEEELb1ELb1ELb1ELb0EEEvNS_9FwdParamsE)
        /*1a30*/ 	.word	0x00000000


	//----- nvinfo : EIATTR_MIN_STACK_SIZE
	.align		4
.L_1126:
        /*1a34*/ 	.byte	0x04, 0x12
        /*1a36*/ 	.short	(.L_1128 - .L_1127)
	.align		4
.L_1127:
        /*1a38*/ 	.word	index@(_ZN10layer_norm13ln_fwd_kernelINS_13Kernel_traitsIf13__nv_bfloat16fS2_fjLj6144ELj1ELj1ELj8ELj16ENS_18Kernel_traits_baseILj6144EfS2_fS2_fjLj256EEEEELb1ELb1ELb1ELb1EEEvNS_9FwdParamsE)
        /*1a3c*/ 	.word	0x00000000


	//----- nvinfo : EIATTR_MIN_STACK_SIZE
	.align		4
.L_1128:
        /*1a40*/ 	.byte	0x04, 0x12
        /*1a42*/ 	.short	(.L_1130 - .L_1129)
	.align		4
.L_1129:
        /*1a44*/ 	.word	index@(_ZN10layer_norm13ln_fwd_kernelINS_13Kernel_traitsIf6__halfS2_S2_fjLj6144ELj1ELj1ELj8ELj16ENS_18Kernel_traits_baseILj6144EfS2_S2_S2_fjLj256EEEEELb0ELb0ELb0ELb0EEEvNS_9FwdParamsE)
        /*1a48*/ 	.word	0x00000000


	//----- nvinfo : EIATTR_MIN_STACK_SIZE
	.align		4
.L_1130:
        /*1a4c*/ 	.byte	0x04, 0x12
        /*1a4e*/ 	.short	(.L_1132 - .L_1131)
	.align		4
.L_1131:
        /*1a50*/ 	.word	index@(_ZN10layer_norm13ln_fwd_kernelINS_13Kernel_traitsIf6__halfS2_S2_fjLj6144ELj1ELj1ELj8ELj16ENS_18Kernel_traits_baseILj6144EfS2_S2_S2_fjLj256EEEEELb0ELb0ELb0ELb1EEEvNS_9FwdParamsE)
        /*1a54*/ 	.word	0x00000000


	//----- nvinfo : EIATTR_MIN_STACK_SIZE
	.align		4
.L_1132:
        /*1a58*/ 	.byte	0x04, 0x12
        /*1a5a*/ 	.short	(.L_1134 - .L_1133)
	.align		4
.L_1133:
        /*1a5c*/ 	.word	index@(_ZN10layer_norm13ln_fwd_kernelINS_13Kernel_traitsIf6__halfS2_S2_fjLj6144ELj1ELj1ELj8ELj16ENS_18Kernel_traits_baseILj6144EfS2_S2_S2_fjLj256EEEEELb0ELb0ELb1ELb0EEEvNS_9FwdParamsE)
        /*1a60*/ 	.word	0x00000000


	//----- nvinfo : EIATTR_MIN_STACK_SIZE
	.align		4
.L_1134:
        /*1a64*/ 	.byte	0x04, 0x12
        /*1a66*/ 	.short	(.L_1136 - .L_1135)
	.align		4
.L_1135:
        /*1a68*/ 	.word	index@(_ZN10layer_norm13ln_fwd_kernelINS_13Kernel_traitsIf6__halfS2_S2_fjLj6144ELj1ELj1ELj8ELj16ENS_18Kernel_traits_baseILj6144EfS2_S2_S2_fjLj256EEEEELb0ELb0ELb1ELb1EEEvNS_9FwdParamsE)
        /*1a6c*/ 	.word	0x00000000


	//----- nvinfo : EIATTR_MIN_STACK_SIZE
	.align		4
.L_1136:
        /*1a70*/ 	.byte	0x04, 0x12
        /*1a72*/ 	.short	(.L_1138 - .L_1137)
	.align		4
.L_1137:
        /*1a74*/ 	.word	index@(_ZN10layer_norm13ln_fwd_kernelINS_13Kernel_traitsIf6__halfS2_S2_fjLj6144ELj1ELj1ELj8ELj16ENS_18Kernel_traits_baseILj6144EfS2_S2_S2_fjLj256EEEEELb0ELb1ELb0ELb0EEEvNS_9FwdParamsE)
        /*1a78*/ 	.word	0x00000000


	//----- nvinfo : EIATTR_MIN_STACK_SIZE
	.align		4
.L_1138:
        /*1a7c*/ 	.byte	0x04, 0x12
        /*1a7e*/ 	.short	(.L_1140 - .L_1139)
	.align		4
.L_1139:
        /*1a80*/ 	.word	index@(_ZN10layer_norm13ln_fwd_kernelINS_13Kernel_traitsIf6__halfS2_S2_fjLj6144ELj1ELj1ELj8ELj16ENS_18Kernel_traits_baseILj6144EfS2_S2_S2_fjLj256EEEEELb0ELb1ELb0ELb1EEEvNS_9FwdParamsE)
        /*1a84*/ 	.word	0x00000000


	//----- nvinfo : EIATTR_MIN_STACK_SIZE
	.align		4
.L_1140:
        /*1a88*/ 	.byte	0x04, 0x12
        /*1a8a*/ 	.short	(.L_1142 - .L_1141)
	.align		4
.L_1141:
        /*1a8c*/ 	.word	index@(_ZN10layer_norm13ln_fwd_kernelINS_13Kernel_traitsIf6__halfS2_S2_fjLj6144ELj1ELj1ELj8ELj16ENS_18Kernel_traits_baseILj6144EfS2_S2_S2_fjLj256EEEEELb0ELb1ELb1ELb0EEEvNS_9FwdParamsE)
        /*1a90*/ 	.word	0x00000000


	//----- nvinfo : EIATTR_MIN_STACK_SIZE
	.align		4
.L_1142:
        /*1a94*/ 	.byte	0x04, 0x12
        /*1a96*/ 	.short	(.L_1144 - .L_1143)
	.align		4
.L_1143:
        /*1a98*/ 	.word	index@(_ZN10layer_norm13ln_fwd_kernelINS_13Kernel_traitsIf6__halfS2_S2_fjLj6144ELj1ELj1ELj8ELj16ENS_18Kernel_traits_baseILj6144EfS2_S2_S2_fjLj256EEEEELb0ELb1ELb1ELb1EEEvNS_9FwdParamsE)
        /*1a9c*/ 	.word	0x00000000


	//----- nvinfo : EIATTR_MIN_STACK_SIZE
	.align		4
.L_1144:
        /*1aa0*/ 	.byte	0x04, 0x12
        /*1aa2*/ 	.short	(.L_1146 - .L_1145)
	.align		4
.L_1145:
        /*1aa4*/ 	.word	index@(_ZN10layer_norm13ln_fwd_kernelINS_13Kernel_traitsIf6__halfS2_S2_fjLj6144ELj1ELj1ELj8ELj16ENS_18Kernel_traits_baseILj6144EfS2_S2_S2_fjLj256EEEEELb1ELb0ELb0ELb0EEEvNS_9FwdParamsE)
        /*1aa8*/ 	.word	0x00000000


	//----- nvinfo : EIATTR_MIN_STACK_SIZE
	.align		4
.L_1146:
        /*1aac*/ 	.byte	0x04, 0x12
        /*1aae*/ 	.short	(.L_1148 - .L_1147)
	.align		4
.L_1147:
        /*1ab0*/ 	.word	index@(_ZN10layer_norm13ln_fwd_kernelINS_13Kernel_traitsIf6__halfS2_S2_fjLj6144ELj1ELj1ELj8ELj16ENS_18Kernel_traits_baseILj6144EfS2_S2_S2_fjLj256EEEEELb1ELb0ELb0ELb1EEEvNS_9FwdParamsE)
        /*1ab4*/ 	.word	0x00000000


	//----- nvinfo : EIATTR_MIN_STACK_SIZE
	.align		4
.L_1148:
        /*1ab8*/ 	.byte	0x04, 0x12
        /*1aba*/ 	.short	(.L_1150 - .L_1149)
	.align		4
.L_1149:
        /*1abc*/ 	.word	index@(_ZN10layer_norm13ln_fwd_kernelINS_13Kernel_traitsIf6__halfS2_S2_fjLj6144ELj1ELj1ELj8ELj16ENS_18Kernel_traits_baseILj6144EfS2_S2_S2_fjLj256EEEEELb1ELb0ELb1ELb0EEEvNS_9FwdParamsE)
        /*1ac0*/ 	.word	0x00000000


	//----- nvinfo : EIATTR_MIN_STACK_SIZE
	.align		4
.L_1150:
        /*1ac4*/ 	.byte	0x04, 0x12
        /*1ac6*/ 	.short	(.L_1152 - .L_1151)
	.align		4
.L_1151:
        /*1ac8*/ 	.word	index@(_ZN10layer_norm13ln_fwd_kernelINS_13Kernel_traitsIf6__halfS2_S2_fjLj6144ELj1ELj1ELj8ELj16ENS_18Kernel_traits_baseILj6144EfS2_S2_S2_fjLj256EEEEELb1ELb0ELb1ELb1EEEvNS_9FwdParamsE)
        /*1acc*/ 	.word	0x00000000


	//----- nvinfo : EIATTR_MIN_STACK_SIZE
	.align		4
.L_1152:
        /*1ad0*/ 	.byte	0x04, 0x12
        /*1ad2*/ 	.short	(.L_1154 - .L_1153)
	.align		4
.L_1153:
        /*1ad4*/ 	.word	index@(_ZN10layer_norm13ln_fwd_kernelINS_13Kernel_traitsIf6__halfS2_S2_fjLj6144ELj1ELj1ELj8ELj16ENS_18Kernel_traits_baseILj6144EfS2_S2_S2_fjLj256EEEEELb1ELb1ELb0ELb0EEEvNS_9FwdParamsE)
        /*1ad8*/ 	.word	0x00000000


	//----- nvinfo : EIATTR_MIN_STACK_SIZE
	.align		4
.L_1154:
        /*1adc*/ 	.byte	0x04, 0x12
        /*1ade*/ 	.short	(.L_1156 - .L_1155)
	.align		4
.L_1155:
        /*1ae0*/ 	.word	index@(_ZN10layer_norm13ln_fwd_kernelINS_13Kernel_traitsIf6__halfS2_S2_fjLj6144ELj1ELj1ELj8ELj16ENS_18Kernel_traits_baseILj6144EfS2_S2_S2_fjLj256EEEEELb1ELb1ELb0ELb1EEEvNS_9FwdParamsE)
        /*1ae4*/ 	.word	0x00000000


	//----- nvinfo : EIATTR_MIN_STACK_SIZE
	.align		4
.L_1156:
        /*1ae8*/ 	.byte	0x04, 0x12
        /*1aea*/ 	.short	(.L_1158 - .L_1157)
	.align		4
.L_1157:
        /*1aec*/ 	.word	index@(_ZN10layer_norm13ln_fwd_kernelINS_13Kernel_traitsIf6__halfS2_S2_fjLj6144ELj1ELj1ELj8ELj16ENS_18Kernel_traits_baseILj6144EfS2_S2_S2_fjLj256EEEEELb1ELb1ELb1ELb0EEEvNS_9FwdParamsE)
        /*1af0*/ 	.word	0x00000000


	//----- nvinfo : EIATTR_MIN_STACK_SIZE
	.align		4
.L_1158:
        /*1af4*/ 	.byte	0x04, 0x12
        /*1af6*/ 	.short	(.L_1160 - .L_1159)
	.align		4
.L_1159:
        /*1af8*/ 	.word	index@(_ZN10layer_norm13ln_fwd_kernelINS_13Kernel_traitsIf6__halfS2_S2_fjLj6144ELj1ELj1ELj8ELj16ENS_18Kernel_traits_baseILj6144EfS2_S2_S2_fjLj256EEEEELb1ELb1ELb1ELb1EEEvNS_9FwdParamsE)
        /*1afc*/ 	.word	0x00000000


	//----- nvinfo : EIATTR_MIN_STACK_SIZE
	.align		4
.L_1160:
        /*1b00*/ 	.byte	0x04, 0x12
        /*1b02*/ 	.short	(.L_1162 - .L_1161)
	.align		4
.L_1161:
        /*1b04*/ 	.word	index@(_ZN10layer_norm13ln_fwd_kernelINS_13Kernel_traitsI6__halfS2_fS2_fjLj6144ELj1ELj1ELj8ELj16ENS_18Kernel_traits_baseILj6144ES2_S2_fS2_fjLj256EEEEELb0ELb0ELb0ELb0EEEvNS_9FwdParamsE)
        /*1b08*/ 	.word	0x00000000


	//----- nvinfo : EIATTR_MIN_STACK_SIZE
	.align		4
.L_1162:
        /*1b0c*/ 	.byte	0x04, 0x12
        /*1b0e*/ 	.short	(.L_1164 - .L_1163)
	.align		4
.L_1163:
        /*1b10*/ 	.word	index@(_ZN10layer_norm13ln_fwd_kernelINS_13Kernel_traitsI6__halfS2_fS2_fjLj6144ELj1ELj1ELj8ELj16ENS_18Kernel_traits_baseILj6144ES2_S2_fS2_fjLj256EEEEELb0ELb0ELb0ELb1EEEvNS_9FwdParamsE)
        /*1b14*/ 	.word	0x00000000


	//----- nvinfo : EIATTR_MIN_STACK_SIZE
	.align		4
.L_1164:
        /*1b18*/ 	.byte	0x04, 0x12
        /*1b1a*/ 	.short	(.L_1166 - .L_1165)
	.align		4
.L_1165:
        /*1b1c*/ 	.word	index@(_ZN10layer_norm13ln_fwd_kernelINS_13Kernel_traitsI6__halfS2_fS2_fjLj6144ELj1ELj1ELj8ELj16ENS_18Kernel_traits_baseILj6144ES2_S2_fS2_fjLj256EEEEELb0ELb0ELb1ELb0EEEvNS_9FwdParamsE)
        /*1b20*/ 	.word	0x00000000


	//----- nvinfo : EIATTR_MIN_STACK_SIZE
	.align		4
.L_1166:
        /*1b24*/ 	.byte	0x04, 0x12
        /*1b26*/ 	.short	(.L_1168 - .L_1167)
	.align		4
.L_1167:
        /*1b28*/ 	.word	index@(_ZN10layer_norm13ln_fwd_kernelINS_13Kernel_traitsI6__halfS2_fS2_fjLj6144ELj1ELj1ELj8ELj16ENS_18Kernel_traits_baseILj6144ES2_S2_fS2_fjLj256EEEEELb0ELb0ELb1ELb1EEEvNS_9FwdParamsE)
        /*1b2c*/ 	.word	0x00000000


	//----- nvinfo : EIATTR_MIN_STACK_SIZE
	.align		4
.L_1168:
        /*1b30*/ 	.byte	0x04, 0x12
        /*1b32*/ 	.short	(.L_1170 - .L_1169)
	.align		4
.L_1169:
        /*1b34*/ 	.word	index@(_ZN10layer_norm13ln_fwd_kernelINS_13Kernel_traitsI6__halfS2_fS2_fjLj6144ELj1ELj1ELj8ELj16ENS_18Kernel_traits_baseILj6144ES2_S2_fS2_fjLj256EEEEELb0ELb1ELb0ELb0EEEvNS_9FwdParamsE)
        /*1b38*/ 	.word	0x00000000


	//----- nvinfo : EIATTR_MIN_STACK_SIZE
	.align		4
.L_1170:
        /*1b3c*/ 	.byte	0x04, 0x12
        /*1b3e*/ 	.short	(.L_1172 - .L_1171)
	.align		4
.L_1171:
        /*1b40*/ 	.word	index@(_ZN10layer_norm13ln_fwd_kernelINS_13Kernel_traitsI6__halfS2_fS2_fjLj6144ELj1ELj1ELj8ELj16ENS_18Kernel_traits_baseILj6144ES2_S2_fS2_fjLj256EEEEELb0ELb1ELb0ELb1EEEvNS_9FwdParamsE)
        /*1b44*/ 	.word	0x00000000


	//----- nvinfo : EIATTR_MIN_STACK_SIZE
	.align		4
.L_1172:
        /*1b48*/ 	.byte	0x04, 0x12
        /*1b4a*/ 	.short	(.L_1174 - .L_1173)
	.align		4
.L_1173:
        /*1b4c*/ 	.word	index@(_ZN10layer_norm13ln_fwd_kernelINS_13Kernel_traitsI6__halfS2_fS2_fjLj6144ELj1ELj1ELj8ELj16ENS_18Kernel_traits_baseILj6144ES2_S2_fS2_fjLj256EEEEELb0ELb1ELb1ELb0EEEvNS_9FwdParamsE)
        /*1b50*/ 	.word	0x00000000


	//----- nvinfo : EIATTR_MIN_STACK_SIZE
	.align		4
.L_1174:
        /*1b54*/ 	.byte	0x04, 0x12
        /*1b56*/ 	.short	(.L_1176 - .L_1175)
	.align		4
.L_1175:
        /*1b58*/ 	.word	index@(_ZN10layer_norm13ln_fwd_kernelINS_13Kernel_traitsI6__halfS2_fS2_fjLj6144ELj1ELj1ELj8ELj16ENS_18Kernel_traits_baseILj6144ES2_S2_fS2_fjLj256EEEEELb0ELb1ELb1ELb1EEEvNS_9FwdParamsE)
        /*1b5c*/ 	.word	0x00000000


	//----- nvinfo : EIATTR_MIN_STACK_SIZE
	.align		4
.L_1176:
        /*1b60*/ 	.byte	0x04, 0x12
        /*1b62*/ 	.short	(.L_1178 - .L_1177)
	.align		4
.L_1177:
        /*1b64*/ 	.word	index@(_ZN10layer_norm13ln_fwd_kernelINS_13Kernel_traitsI6__halfS2_fS2_fjLj6144ELj1ELj1ELj8ELj16ENS_18Kernel_traits_baseILj6144ES2_S2_fS2_fjLj256EEEEELb1ELb0ELb0ELb0EEEvNS_9FwdParamsE)
        /*1b68*/ 	.word	0x00000000


	//----- nvinfo : EIATTR_MIN_STACK_SIZE
	.align		4
.L_1178:
        /*1b6c*/ 	.byte	0x04, 0x12
        /*1b6e*/ 	.short	(.L_1180 - .L_1179)
	.align		4
.L_1179:
        /*1b70*/ 	.word	index@(_ZN10layer_norm13ln_fwd_kernelINS_13Kernel_traitsI6__halfS2_fS2_fjLj6144ELj1ELj1ELj8ELj16ENS_18Kernel_traits_baseILj6144ES2_S2_fS2_fjLj256EEEEELb1ELb0ELb0ELb1EEEvNS_9FwdParamsE)
        /*1b74*/ 	.word	0x00000000


	//----- nvinfo : EIATTR_MIN_STACK_SIZE
	.align		4
.L_1180:
        /*1b78*/ 	.byte	0x04, 0x12
        /*1b7a*/ 	.short	(.L_1182 - .L_1181)
	.align		4
.L_1181:
        /*1b7c*/ 	.word	index@(_ZN10layer_norm13ln_fwd_kernelINS_13Kernel_traitsI6__halfS2_fS2_fjLj6144ELj1ELj1ELj8ELj16ENS_18Kernel_traits_baseILj6144ES2_S2_fS2_fjLj256EEEEELb1ELb0ELb1ELb0EEEvNS_9FwdParamsE)
        /*1b80*/ 	.word	0x00000000


	//----- nvinfo : EIATTR_MIN_STACK_SIZE
	.align		4
.L_1182:
        /*1b84*/ 	.byte	0x04, 0x12
        /*1b86*/ 	.short	(.L_1184 - .L_1183)
	.align		4
.L_1183:
        /*1b88*/ 	.word	index@(_ZN10layer_norm13ln_fwd_kernelINS_13Kernel_traitsI6__halfS2_fS2_fjLj6144ELj1ELj1ELj8ELj16ENS_18Kernel_traits_baseILj6144ES2_S2_fS2_fjLj256EEEEELb1ELb0ELb1ELb1EEEvNS_9FwdParamsE)
        /*1b8c*/ 	.word	0x00000000


	//----- nvinfo : EIATTR_MIN_STACK_SIZE
	.align		4
.L_1184:
        /*1b90*/ 	.byte	0x04, 0x12
        /*1b92*/ 	.short	(.L_1186 - .L_1185)
	.align		4
.L_1185:
        /*1b94*/ 	.word	index@(_ZN10layer_norm13ln_fwd_kernelINS_13Kernel_traitsI6__halfS2_fS2_fjLj6144ELj1ELj1ELj8ELj16ENS_18Kernel_traits_baseILj6144ES2_S2_fS2_fjLj256EEEEELb1ELb1ELb0ELb0EEEvNS_9FwdParamsE)
        /*1b98*/ 	.word	0x00000000


	//----- nvinfo : EIATTR_MIN_STACK_SIZE
	.align		4
.L_1186:
        /*1b9c*/ 	.byte	0x04, 0x12
        /*1b9e*/ 	.short	(.L_1188 - .L_1187)
	.align		4
.L_1187:
        /*1ba0*/ 	.word	index@(_ZN10layer_norm13ln_fwd_kernelINS_13Kernel_traitsI6__halfS2_fS2_fjLj6144ELj1ELj1ELj8ELj16ENS_18Kernel_traits_baseILj6144ES2_S2_fS2_fjLj256EEEEELb1ELb1ELb0ELb1EEEvNS_9FwdParamsE)
        /*1ba4*/ 	.word	0x00000000


	//----- nvinfo : EIATTR_MIN_STACK_SIZE
	.align		4
.L_1188:
        /*1ba8*/ 	.byte	0x04, 0x12
        /*1baa*/ 	.short	(.L_1190 - .L_1189)
	.align		4
.L_1189:
        /*1bac*/ 	.word	index@(_ZN10layer_norm13ln_fwd_kernelINS_13Kernel_traitsI6__halfS2_fS2_fjLj6144ELj1ELj1ELj8ELj16ENS_18Kernel_traits_baseILj6144ES2_S2_fS2_fjLj256EEEEELb1ELb1ELb1ELb0EEEvNS_9FwdParamsE)
        /*1bb0*/ 	.word	0x00000000


	//----- nvinfo : EIATTR_MIN_STACK_SIZE
	.align		4
.L_1190:
        /*1bb4*/ 	.byte	0x04, 0x12
        /*1bb6*/ 	.short	(.L_1192 - .L_1191)
	.align		4
.L_1191:
        /*1bb8*/ 	.word	index@(_ZN10layer_norm13ln_fwd_kernelINS_13Kernel_traitsI6__halfS2_fS2_fjLj6144ELj1ELj1ELj8ELj16ENS_18Kernel_traits_baseILj6144ES2_S2_fS2_fjLj256EEEEELb1ELb1ELb1ELb1EEEvNS_9FwdParamsE)
        /*1bbc*/ 	.word	0x00000000


	//----- nvinfo : EIATTR_MIN_STACK_SIZE
	.align		4
.L_1192:
        /*1bc0*/ 	.byte	0x04, 0x12
        /*1bc2*/ 	.short	(.L_1194 - .L_1193)
	.align		4
.L_1193:
        /*1bc4*/ 	.word	index@(_ZN10layer_norm13ln_fwd_kernelINS_13Kernel_traitsIf6__halffS2_fjLj6144ELj1ELj1ELj8ELj16ENS_18Kernel_traits_baseILj6144EfS2_fS2_fjLj256EEEEELb0ELb0ELb0ELb0EEEvNS_9FwdParamsE)
        /*1bc8*/ 	.word	0x00000000


	//----- nvinfo : EIATTR_MIN_STACK_SIZE
	.align		4
.L_1194:
        /*1bcc*/ 	.byte	0x04, 0x12
        /*1bce*/ 	.short	(.L_1196 - .L_1195)
	.align		4
.L_1195:
        /*1bd0*/ 	.word	index@(_ZN10layer_norm13ln_fwd_kernelINS_13Kernel_traitsIf6__halffS2_fjLj6144ELj1ELj1ELj8ELj16ENS_18Kernel_traits_baseILj6144EfS2_fS2_fjLj256EEEEELb0ELb0ELb0ELb1EEEvNS_9FwdParamsE)
        /*1bd4*/ 	.word	0x00000000


	//----- nvinfo : EIATTR_MIN_STACK_SIZE
	.align		4
.L_1196:
        /*1bd8*/ 	.byte	0x04, 0x12
        /*1bda*/ 	.short	(.L_1198 - .L_1197)
	.align		4
.L_1197:
        /*1bdc*/ 	.word	index@(_ZN10layer_norm13ln_fwd_kernelINS_13Kernel_traitsIf6__halffS2_fjLj6144ELj1ELj1ELj8ELj16ENS_18Kernel_traits_baseILj6144EfS2_fS2_fjLj256EEEEELb0ELb0ELb1ELb0EEEvNS_9FwdParamsE)
        /*1be0*/ 	.word	0x00000000


	//----- nvinfo : EIATTR_MIN_STACK_SIZE
	.align		4
.L_1198:
        /*1be4*/ 	.byte	0x04, 0x12
        /*1be6*/ 	.short	(.L_1200 - .L_1199)
	.align		4
.L_1199:
        /*1be8*/ 	.word	index@(_ZN10layer_norm13ln_fwd_kernelINS_13Kernel_traitsIf6__halffS2_fjLj6144ELj1ELj1ELj8ELj16ENS_18Kernel_traits_baseILj6144EfS2_fS2_fjLj256EEEEELb0ELb0ELb1ELb1EEEvNS_9FwdParamsE)
        /*1bec*/ 	.word	0x00000000


	//----- nvinfo : EIATTR_MIN_STACK_SIZE
	.align		4
.L_1200:
        /*1bf0*/ 	.byte	0x04, 0x12
        /*1bf2*/ 	.short	(.L_1202 - .L_1201)
	.align		4
.L_1201:
        /*1bf4*/ 	.word	index@(_ZN10layer_norm13ln_fwd_kernelINS_13Kernel_traitsIf6__halffS2_fjLj6144ELj1ELj1ELj8ELj16ENS_18Kernel_traits_baseILj6144EfS2_fS2_fjLj256EEEEELb0ELb1ELb0ELb0EEEvNS_9FwdParamsE)
        /*1bf8*/ 	.word	0x00000000


	//----- nvinfo : EIATTR_MIN_STACK_SIZE
	.align		4
.L_1202:
        /*1bfc*/ 	.byte	0x04, 0x12
        /*1bfe*/ 	.short	(.L_1204 - .L_1203)
	.align		4
.L_1203:
        /*1c00*/ 	.word	index@(_ZN10layer_norm13ln_fwd_kernelINS_13Kernel_traitsIf6__halffS2_fjLj6144ELj1ELj1ELj8ELj16ENS_18Kernel_traits_baseILj6144EfS2_fS2_fjLj256EEEEELb0ELb1ELb0ELb1EEEvNS_9FwdParamsE)
        /*1c04*/ 	.word	0x00000000


	//----- nvinfo : EIATTR_MIN_STACK_SIZE
	.align		4
.L_1204:
        /*1c08*/ 	.byte	0x04, 0x12
        /*1c0a*/ 	.short	(.L_1206 - .L_1205)
	.align		4
.L_1205:
        /*1c0c*/ 	.word	index@(_ZN10layer_norm13ln_fwd_kernelINS_13Kernel_traitsIf6__halffS2_fjLj6144ELj1ELj1ELj8ELj16ENS_18Kernel_traits_baseILj6144EfS2_fS2_fjLj256EEEEELb0ELb1ELb1ELb0EEEvNS_9FwdParamsE)
        /*1c10*/ 	.word	0x00000000


	//----- nvinfo : EIATTR_MIN_STACK_SIZE
	.align		4
.L_1206:
        /*1c14*/ 	.byte	0x04, 0x12
        /*1c16*/ 	.short	(.L_1208 - .L_1207)
	.align		4
.L_1207:
        /*1c18*/ 	.word	index@(_ZN10layer_norm13ln_fwd_kernelINS_13Kernel_traitsIf6__halffS2_fjLj6144ELj1ELj1ELj8ELj16ENS_18Kernel_traits_baseILj6144EfS2_fS2_fjLj256EEEEELb0ELb1ELb1ELb1EEEvNS_9FwdParamsE)
        /*1c1c*/ 	.word	0x00000000


	//----- nvinfo : EIATTR_MIN_STACK_SIZE
	.align		4
.L_1208:
        /*1c20*/ 	.byte	0x04, 0x12
        /*1c22*/ 	.short	(.L_1210 - .L_1209)
	.align		4
.L_1209:
        /*1c24*/ 	.word	index@(_ZN10layer_norm13ln_fwd_kernelINS_13Kernel_traitsIf6__halffS2_fjLj6144ELj1ELj1ELj8ELj16ENS_18Kernel_traits_baseILj6144EfS2_fS2_fjLj256EEEEELb1ELb0ELb0ELb0EEEvNS_9FwdParamsE)
        /*1c28*/ 	.word	0x00000000


	//----- nvinfo : EIATTR_MIN_STACK_SIZE
	.align		4
.L_1210:
        /*1c2c*/ 	.byte	0x04, 0x12
        /*1c2e*/ 	.short	(.L_1212 - .L_1211)
	.align		4
.L_1211:
        /*1c30*/ 	.word	index@(_ZN10layer_norm13ln_fwd_kernelINS_13Kernel_traitsIf6__halffS2_fjLj6144ELj1ELj1ELj8ELj16ENS_18Kernel_traits_baseILj6144EfS2_fS2_fjLj256EEEEELb1ELb0ELb0ELb1EEEvNS_9FwdParamsE)
        /*1c34*/ 	.word	0x00000000


	//----- nvinfo : EIATTR_MIN_STACK_SIZE
	.align		4
.L_1212:
        /*1c38*/ 	.byte	0x04, 0x12
        /*1c3a*/ 	.short	(.L_1214 - .L_1213)
	.align		4
.L_1213:
        /*1c3c*/ 	.word	index@(_ZN10layer_norm13ln_fwd_kernelINS_13Kernel_traitsIf6__halffS2_fjLj6144ELj1ELj1ELj8ELj16ENS_18Kernel_traits_baseILj6144EfS2_fS2_fjLj256EEEEELb1ELb0ELb1ELb0EEEvNS_9FwdParamsE)
        /*1c40*/ 	.word	0x00000000


	//----- nvinfo : EIATTR_MIN_STACK_SIZE
	.align		4
.L_1214:
        /*1c44*/ 	.byte	0x04, 0x12
        /*1c46*/ 	.short	(.L_1216 - .L_1215)
	.align		4
.L_1215:
        /*1c48*/ 	.word	index@(_ZN10layer_norm13ln_fwd_kernelINS_13Kernel_traitsIf6__halffS2_fjLj6144ELj1ELj1ELj8ELj16ENS_18Kernel_traits_baseILj6144EfS2_fS2_fjLj256EEEEELb1ELb0ELb1ELb1EEEvNS_9FwdParamsE)
        /*1c4c*/ 	.word	0x00000000


	//----- nvinfo : EIATTR_MIN_STACK_SIZE
	.align		4
.L_1216:
        /*1c50*/ 	.byte	0x04, 0x12
        /*1c52*/ 	.short	(.L_1218 - .L_1217)
	.align		4
.L_1217:
        /*1c54*/ 	.word	index@(_ZN10layer_norm13ln_fwd_kernelINS_13Kernel_traitsIf6__halffS2_fjLj6144ELj1ELj1ELj8ELj16ENS_18Kernel_traits_baseILj6144EfS2_fS2_fjLj256EEEEELb1ELb1ELb0ELb0EEEvNS_9FwdParamsE)
        /*1c58*/ 	.word	0x00000000


	//----- nvinfo : EIATTR_MIN_STACK_SIZE
	.align		4
.L_1218:
        /*1c5c*/ 	.byte	0x04, 0x12
        /*1c5e*/ 	.short	(.L_1220 - .L_1219)
	.align		4
.L_1219:
        /*1c60*/ 	.word	index@(_ZN10layer_norm13ln_fwd_kernelINS_13Kernel_traitsIf6__halffS2_fjLj6144ELj1ELj1ELj8ELj16ENS_18Kernel_traits_baseILj6144EfS2_fS2_fjLj256EEEEELb1ELb1ELb0ELb1EEEvNS_9FwdParamsE)
        /*1c64*/ 	.word	0x00000000


	//----- nvinfo : EIATTR_MIN_STACK_SIZE
	.align		4
.L_1220:
        /*1c68*/ 	.byte	0x04, 0x12
        /*1c6a*/ 	.short	(.L_1222 - .L_1221)
	.align		4
.L_1221:
        /*1c6c*/ 	.word	index@(_ZN10layer_norm13ln_fwd_kernelINS_13Kernel_traitsIf6__halffS2_fjLj6144ELj1ELj1ELj8ELj16ENS_18Kernel_traits_baseILj6144EfS2_fS2_fjLj256EEEEELb1ELb1ELb1ELb0EEEvNS_9FwdParamsE)
        /*1c70*/ 	.word	0x00000000


	//----- nvinfo : EIATTR_MIN_STACK_SIZE
	.align		4
.L_1222:
        /*1c74*/ 	.byte	0x04, 0x12
        /*1c76*/ 	.short	(.L_1224 - .L_1223)
	.align		4
.L_1223:
        /*1c78*/ 	.word	index@(_ZN10layer_norm13ln_fwd_kernelINS_13Kernel_traitsIf6__halffS2_fjLj6144ELj1ELj1ELj8ELj16ENS_18Kernel_traits_baseILj6144EfS2_fS2_fjLj256EEEEELb1ELb1ELb1ELb1EEEvNS_9FwdParamsE)
        /*1c7c*/ 	.word	0x00000000


	//----- nvinfo : EIATTR_MIN_STACK_SIZE
	.align		4
.L_1224:
        /*1c80*/ 	.byte	0x04, 0x12
        /*1c82*/ 	.short	(.L_1226 - .L_1225)
	.align		4
.L_1225:
        /*1c84*/ 	.word	index@(_ZN10layer_norm13ln_fwd_kernelINS_13Kernel_traitsI6__halfffffjLj6144ELj1ELj1ELj8ELj16ENS_18Kernel_traits_baseILj6144ES2_ffffjLj256EEEEELb0ELb0ELb0ELb0EEEvNS_9FwdParamsE)
        /*1c88*/ 	.word	0x00000000


	//----- nvinfo : EIATTR_MIN_STACK_SIZE
	.align		4
.L_1226:
        /*1c8c*/ 	.byte	0x04, 0x12
        /*1c8e*/ 	.short	(.L_1228 - .L_1227)
	.align		4
.L_1227:
        /*1c90*/ 	.word	index@(_ZN10layer_norm13ln_fwd_kernelINS_13Kernel_traitsI6__halfffffjLj6144ELj1ELj1ELj8ELj16ENS_18Kernel_traits_baseILj6144ES2_ffffjLj256EEEEELb0ELb0ELb0ELb1EEEvNS_9FwdParamsE)
        /*1c94*/ 	.word	0x00000000


	//----- nvinfo : EIATTR_MIN_STACK_SIZE
	.align		4
.L_1228:
        /*1c98*/ 	.byte	0x04, 0x12
        /*1c9a*/ 	.short	(.L_1230 - .L_1229)
	.align		4
.L_1229:
        /*1c9c*/ 	.word	index@(_ZN10layer_norm13ln_fwd_kernelINS_13Kernel_traitsI6__halfffffjLj6144ELj1ELj1ELj8ELj16ENS_18Kernel_traits_baseILj6144ES2_ffffjLj256EEEEELb0ELb0ELb1ELb0EEEvNS_9FwdParamsE)
        /*1ca0*/ 	.word	0x00000000


	//----- nvinfo : EIATTR_MIN_STACK_SIZE
	.align		4
.L_1230:
        /*1ca4*/ 	.byte	0x04, 0x12
        /*1ca6*/ 	.short	(.L_1232 - .L_1231)
	.align		4
.L_1231:
        /*1ca8*/ 	.word	index@(_ZN10layer_norm13ln_fwd_kernelINS_13Kernel_traitsI6__halfffffjLj6144ELj1ELj1ELj8ELj16ENS_18Kernel_traits_baseILj6144ES2_ffffjLj256EEEEELb0ELb0ELb1ELb1EEEvNS_9FwdParamsE)
        /*1cac*/ 	.word	0x00000000


	//----- nvinfo : EIATTR_MIN_STACK_SIZE
	.align		4
.L_1232:
        /*1cb0*/ 	.byte	0x04, 0x12
        /*1cb2*/ 	.short	(.L_1234 - .L_1233)
	.align		4
.L_1233:
        /*1cb4*/ 	.word	index@(_ZN10layer_norm13ln_fwd_kernelINS_13Kernel_traitsI6__halfffffjLj6144ELj1ELj1ELj8ELj16ENS_18Kernel_traits_baseILj6144ES2_ffffjLj256EEEEELb0ELb1ELb0ELb0EEEvNS_9FwdParamsE)
        /*1cb8*/ 	.word	0x00000000


	//----- nvinfo : EIATTR_MIN_STACK_SIZE
	.align		4
.L_1234:
        /*1cbc*/ 	.byte	0x04, 0x12
        /*1cbe*/ 	.short	(.L_1236 - .L_1235)
	.align		4
.L_1235:
        /*1cc0*/ 	.word	index@(_ZN10layer_norm13ln_fwd_kernelINS_13Kernel_traitsI6__halfffffjLj6144ELj1ELj1ELj8ELj16ENS_18Kernel_traits_baseILj6144ES2_ffffjLj256EEEEELb0ELb1ELb0ELb1EEEvNS_9FwdParamsE)
        /*1cc4*/ 	.word	0x00000000


	//----- nvinfo : EIATTR_MIN_STACK_SIZE
	.align		4
.L_1236:
        /*1cc8*/ 	.byte	0x04, 0x12
        /*1cca*/ 	.short	(.L_1238 - .L_1237)
	.align		4
.L_1237:
        /*1ccc*/ 	.word	index@(_ZN10layer_norm13ln_fwd_kernelINS_13Kernel_traitsI6__halfffffjLj6144ELj1ELj1ELj8ELj16ENS_18Kernel_traits_baseILj6144ES2_ffffjLj256EEEEELb0ELb1ELb1ELb0EEEvNS_9FwdParamsE)
        /*1cd0*/ 	.word	0x00000000


	//----- nvinfo : EIATTR_MIN_STACK_SIZE
	.align		4
.L_1238:
        /*1cd4*/ 	.byte	0x04, 0x12
        /*1cd6*/ 	.short	(.L_1240 - .L_1239)
	.align		4
.L_1239:
        /*1cd8*/ 	.word	index@(_ZN10layer_norm13ln_fwd_kernelINS_13Kernel_traitsI6__halfffffjLj6144ELj1ELj1ELj8ELj16ENS_18Kernel_traits_baseILj6144ES2_ffffjLj256EEEEELb0ELb1ELb1ELb1EEEvNS_9FwdParamsE)
        /*1cdc*/ 	.word	0x00000000


	//----- nvinfo : EIATTR_MIN_STACK_SIZE
	.align		4
.L_1240:
        /*1ce0*/ 	.byte	0x04, 0x12
        /*1ce2*/ 	.short	(.L_1242 - .L_1241)
	.align		4
.L_1241:
        /*1ce4*/ 	.word	index@(_ZN10layer_norm13ln_fwd_kernelINS_13Kernel_traitsI6__halfffffjLj6144ELj1ELj1ELj8ELj16ENS_18Kernel_traits_baseILj6144ES2_ffffjLj256EEEEELb1ELb0ELb0ELb0EEEvNS_9FwdParamsE)
        /*1ce8*/ 	.word	0x00000000


	//----- nvinfo : EIATTR_MIN_STACK_SIZE
	.align		4
.L_1242:
        /*1cec*/ 	.byte	0x04, 0x12
        /*1cee*/ 	.short	(.L_1244 - .L_1243)
	.align		4
.L_1243:
        /*1cf0*/ 	.word	index@(_ZN10layer_norm13ln_fwd_kernelINS_13Kernel_traitsI6__halfffffjLj6144ELj1ELj1ELj8ELj16ENS_18Kernel_traits_baseILj6144ES2_ffffjLj256EEEEELb1ELb0ELb0ELb1EEEvNS_9FwdParamsE)
        /*1cf4*/ 	.word	0x00000000


	//----- nvinfo : EIATTR_MIN_STACK_SIZE
	.align		4
.L_1244:
        /*1cf8*/ 	.byte	0x04, 0x12
        /*1cfa*/ 	.short	(.L_1246 - .L_1245)
	.align		4
.L_1245:
        /*1cfc*/ 	.word	index@(_ZN10layer_norm13ln_fwd_kernelINS_13Kernel_traitsI6__halfffffjLj6144ELj1ELj1ELj8ELj16ENS_18Kernel_traits_baseILj6144ES2_ffffjLj256EEEEELb1ELb0ELb1ELb0EEEvNS_9FwdParamsE)
        /*1d00*/ 	.word	0x00000000


	//----- nvinfo : EIATTR_MIN_STACK_SIZE
	.align		4
.L_1246:
        /*1d04*/ 	.byte	0x04, 0x12
        /*1d06*/ 	.short	(.L_1248 - .L_1247)
	.align		4
.L_1247:
        /*1d08*/ 	.word	index@(_ZN10layer_norm13ln_fwd_kernelINS_13Kernel_traitsI6__halfffffjLj6144ELj1ELj1ELj8ELj16ENS_18Kernel_traits_baseILj6144ES2_ffffjLj256EEEEELb1ELb0ELb1ELb1EEEvNS_9FwdParamsE)
        /*1d0c*/ 	.word	0x00000000


	//----- nvinfo : EIATTR_MIN_STACK_SIZE
	.align		4
.L_1248:
        /*1d10*/ 	.byte	0x04, 0x12
        /*1d12*/ 	.short	(.L_1250 - .L_1249)
	.align		4
.L_1249:
        /*1d14*/ 	.word	index@(_ZN10layer_norm13ln_fwd_kernelINS_13Kernel_traitsI6__halfffffjLj6144ELj1ELj1ELj8ELj16ENS_18Kernel_traits_baseILj6144ES2_ffffjLj256EEEEELb1ELb1ELb0ELb0EEEvNS_9FwdParamsE)
        /*1d18*/ 	.word	0x00000010


	//----- nvinfo : EIATTR_MIN_STACK_SIZE
	.align		4
.L_1250:
        /*1d1c*/ 	.byte	0x04, 0x12
        /*1d1e*/ 	.short	(.L_1252 - .L_1251)
	.align		4
.L_1251:
        /*1d20*/ 	.word	index@(_ZN10layer_norm13ln_fwd_kernelINS_13Kernel_traitsI6__halfffffjLj6144ELj1ELj1ELj8ELj16ENS_18Kernel_traits_baseILj6144ES2_ffffjLj256EEEEELb1ELb1ELb0ELb1EEEvNS_9FwdParamsE)
        /*1d24*/ 	.word	0x00000000


	//----- nvinfo : EIATTR_MIN_STACK_SIZE
	.align		4
.L_1252:
        /*1d28*/ 	.byte	0x04, 0x12
        /*1d2a*/ 	.short	(.L_1254 - .L_1253)
	.align		4
.L_1253:
        /*1d2c*/ 	.word	index@(_ZN10layer_norm13ln_fwd_kernelINS_13Kernel_traitsI6__halfffffjLj6144ELj1ELj1ELj8ELj16ENS_18Kernel_traits_baseILj6144ES2_ffffjLj256EEEEELb1ELb1ELb1ELb0EEEvNS_9FwdParamsE)
        /*1d30*/ 	.word	0x00000000


	//----- nvinfo : EIATTR_MIN_STACK_SIZE
	.align		4
.L_1254:
        /*1d34*/ 	.byte	0x04, 0x12
        /*1d36*/ 	.short	(.L_1256 - .L_1255)
	.align		4
.L_1255:
        /*1d38*/ 	.word	index@(_ZN10layer_norm13ln_fwd_kernelINS_13Kernel_traitsI6__halfffffjLj6144ELj1ELj1ELj8ELj16ENS_18Kernel_traits_baseILj6144ES2_ffffjLj256EEEEELb1ELb1ELb1ELb1EEEvNS_9FwdParamsE)
        /*1d3c*/ 	.word	0x00000000


	//----- nvinfo : EIATTR_MIN_STACK_SIZE
	.align		4
.L_1256:
        /*1d40*/ 	.byte	0x04, 0x12
        /*1d42*/ 	.short	(.L_1258 - .L_1257)
	.align		4
.L_1257:
        /*1d44*/ 	.word	index@(_ZN10layer_norm13ln_fwd_kernelINS_13Kernel_traitsIfffffjLj6144ELj1ELj1ELj8ELj16ENS_18Kernel_traits_baseILj6144EfffffjLj256EEEEELb0ELb0ELb0ELb0EEEvNS_9FwdParamsE)
        /*1d48*/ 	.word	0x00000000


	//----- nvinfo : EIATTR_MIN_STACK_SIZE
	.align		4
.L_1258:
        /*1d4c*/ 	.byte	0x04, 0x12
        /*1d4e*/ 	.short	(.L_1260 - .L_1259)
	.align		4
.L_1259:
        /*1d50*/ 	.word	index@(_ZN10layer_norm13ln_fwd_kernelINS_13Kernel_traitsIfffffjLj6144ELj1ELj1ELj8ELj16ENS_18Kernel_traits_baseILj6144EfffffjLj256EEEEELb0ELb0ELb0ELb1EEEvNS_9FwdParamsE)
        /*1d54*/ 	.word	0x00000000


	//----- nvinfo : EIATTR_MIN_STACK_SIZE
	.align		4
.L_1260:
        /*1d58*/ 	.byte	0x04, 0x12
        /*1d5a*/ 	.short	(.L_1262 - .L_1261)
	.align		4
.L_1261:
        /*1d5c*/ 	.word	index@(_ZN10layer_norm13ln_fwd_kernelINS_13Kernel_traitsIfffffjLj6144ELj1ELj1ELj8ELj16ENS_18Kernel_traits_baseILj6144EfffffjLj256EEEEELb0ELb0ELb1ELb0EEEvNS_9FwdParamsE)
        /*1d60*/ 	.word	0x00000000


	//----- nvinfo : EIATTR_MIN_STACK_SIZE
	.align		4
.L_1262:
        /*1d64*/ 	.byte	0x04, 0x12
        /*1d66*/ 	.short	(.L_1264 - .L_1263)
	.align		4
.L_1263:
        /*1d68*/ 	.word	index@(_ZN10layer_norm13ln_fwd_kernelINS_13Kernel_traitsIfffffjLj6144ELj1ELj1ELj8ELj16ENS_18Kernel_traits_baseILj6144EfffffjLj256EEEEELb0ELb0ELb1ELb1EEEvNS_9FwdParamsE)
        /*1d6c*/ 	.word	0x00000000


	//----- nvinfo : EIATTR_MIN_STACK_SIZE
	.align		4
.L_1264:
        /*1d70*/ 	.byte	0x04, 0x12
        /*1d72*/ 	.short	(.L_1266 - .L_1265)
	.align		4
.L_1265:
        /*1d74*/ 	.word	index@(_ZN10layer_norm13ln_fwd_kernelINS_13Kernel_traitsIfffffjLj6144ELj1ELj1ELj8ELj16ENS_18Kernel_traits_baseILj6144EfffffjLj256EEEEELb0ELb1ELb0ELb0EEEvNS_9FwdParamsE)
        /*1d78*/ 	.word	0x00000000


	//----- nvinfo : EIATTR_MIN_STACK_SIZE
	.align		4
.L_1266:
        /*1d7c*/ 	.byte	0x04, 0x12
        /*1d7e*/ 	.short	(.L_1268 - .L_1267)
	.align		4
.L_1267:
        /*1d80*/ 	.word	index@(_ZN10layer_norm13ln_fwd_kernelINS_13Kernel_traitsIfffffjLj6144ELj1ELj1ELj8ELj16ENS_18Kernel_traits_baseILj6144EfffffjLj256EEEEELb0ELb1ELb0ELb1EEEvNS_9FwdParamsE)
        /*1d84*/ 	.word	0x00000000


	//----- nvinfo : EIATTR_MIN_STACK_SIZE
	.align		4
.L_1268:
        /*1d88*/ 	.byte	0x04, 0x12
        /*1d8a*/ 	.short	(.L_1270 - .L_1269)
	.align		4
.L_1269:
        /*1d8c*/ 	.word	index@(_ZN10layer_norm13ln_fwd_kernelINS_13Kernel_traitsIfffffjLj6144ELj1ELj1ELj8ELj16ENS_18Kernel_traits_baseILj6144EfffffjLj256EEEEELb0ELb1ELb1ELb0EEEvNS_9FwdParamsE)
        /*1d90*/ 	.word	0x00000000


	//----- nvinfo : EIATTR_MIN_STACK_SIZE
	.align		4
.L_1270:
        /*1d94*/ 	.byte	0x04, 0x12
        /*1d96*/ 	.short	(.L_1272 - .L_1271)
	.align		4
.L_1271:
        /*1d98*/ 	.word	index@(_ZN10layer_norm13ln_fwd_kernelINS_13Kernel_traitsIfffffjLj6144ELj1ELj1ELj8ELj16ENS_18Kernel_traits_baseILj6144EfffffjLj256EEEEELb0ELb1ELb1ELb1EEEvNS_9FwdParamsE)
        /*1d9c*/ 	.word	0x00000000


	//----- nvinfo : EIATTR_MIN_STACK_SIZE
	.align		4
.L_1272:
        /*1da0*/ 	.byte	0x04, 0x12
        /*1da2*/ 	.short	(.L_1274 - .L_1273)
	.align		4
.L_1273:
        /*1da4*/ 	.word	index@(_ZN10layer_norm13ln_fwd_kernelINS_13Kernel_traitsIfffffjLj6144ELj1ELj1ELj8ELj16ENS_18Kernel_traits_baseILj6144EfffffjLj256EEEEELb1ELb0ELb0ELb0EEEvNS_9FwdParamsE)
        /*1da8*/ 	.word	0x00000000


	//----- nvinfo : EIATTR_MIN_STACK_SIZE
	.align		4
.L_1274:
        /*1dac*/ 	.byte	0x04, 0x12
        /*1dae*/ 	.short	(.L_1276 - .L_1275)
	.align		4
.L_1275:
        /*1db0*/ 	.word	index@(_ZN10layer_norm13ln_fwd_kernelINS_13Kernel_traitsIfffffjLj6144ELj1ELj1ELj8ELj16ENS_18Kernel_traits_baseILj6144EfffffjLj256EEEEELb1ELb0ELb0ELb1EEEvNS_9FwdParamsE)
        /*1db4*/ 	.word	0x00000000


	//----- nvinfo : EIATTR_MIN_STACK_SIZE
	.align		4
.L_1276:
        /*1db8*/ 	.byte	0x04, 0x12
        /*1dba*/ 	.short	(.L_1278 - .L_1277)
	.align		4
.L_1277:
        /*1dbc*/ 	.word	index@(_ZN10layer_norm13ln_fwd_kernelINS_13Kernel_traitsIfffffjLj6144ELj1ELj1ELj8ELj16ENS_18Kernel_traits_baseILj6144EfffffjLj256EEEEELb1ELb0ELb1ELb0EEEvNS_9FwdParamsE)
        /*1dc0*/ 	.word	0x00000000


	//----- nvinfo : EIATTR_MIN_STACK_SIZE
	.align		4
.L_1278:
        /*1dc4*/ 	.byte	0x04, 0x12
        /*1dc6*/ 	.short	(.L_1280 - .L_1279)
	.align		4
.L_1279:
        /*1dc8*/ 	.word	index@(_ZN10layer_norm13ln_fwd_kernelINS_13Kernel_traitsIfffffjLj6144ELj1ELj1ELj8ELj16ENS_18Kernel_traits_baseILj6144EfffffjLj256EEEEELb1ELb0ELb1ELb1EEEvNS_9FwdParamsE)
        /*1dcc*/ 	.word	0x00000000


	//----- nvinfo : EIATTR_MIN_STACK_SIZE
	.align		4
.L_1280:
        /*1dd0*/ 	.byte	0x04, 0x12
        /*1dd2*/ 	.short	(.L_1282 - .L_1281)
	.align		4
.L_1281:
        /*1dd4*/ 	.word	index@(_ZN10layer_norm13ln_fwd_kernelINS_13Kernel_traitsIfffffjLj6144ELj1ELj1ELj8ELj16ENS_18Kernel_traits_baseILj6144EfffffjLj256EEEEELb1ELb1ELb0ELb0EEEvNS_9FwdParamsE)
        /*1dd8*/ 	.word	0x00000000


	//----- nvinfo : EIATTR_MIN_STACK_SIZE
	.align		4
.L_1282:
        /*1ddc*/ 	.byte	0x04, 0x12
        /*1dde*/ 	.short	(.L_1284 - .L_1283)
	.align		4
.L_1283:
        /*1de0*/ 	.word	index@(_ZN10layer_norm13ln_fwd_kernelINS_13Kernel_traitsIfffffjLj6144ELj1ELj1ELj8ELj16ENS_18Kernel_traits_baseILj6144EfffffjLj256EEEEELb1ELb1ELb0ELb1EEEvNS_9FwdParamsE)
        /*1de4*/ 	.word	0x00000000


	//----- nvinfo : EIATTR_MIN_STACK_SIZE
	.align		4
.L_1284:
        /*1de8*/ 	.byte	0x04, 0x12
        /*1dea*/ 	.short	(.L_1286 - .L_1285)
	.align		4
.L_1285:
        /*1dec*/ 	.word	index@(_ZN10layer_norm13ln_fwd_kernelINS_13Kernel_traitsIfffffjLj6144ELj1ELj1ELj8ELj16ENS_18Kernel_traits_baseILj6144EfffffjLj256EEEEELb1ELb1ELb1ELb0EEEvNS_9FwdParamsE)
        /*1df0*/ 	.word	0x00000000


	//----- nvinfo : EIATTR_MIN_STACK_SIZE
	.align		4
.L_1286:
        /*1df4*/ 	.byte	0x04, 0x12
        /*1df6*/ 	.short	(.L_1288 - .L_1287)
	.align		4
.L_1287:
        /*1df8*/ 	.word	index@(_ZN10layer_norm13ln_fwd_kernelINS_13Kernel_traitsIfffffjLj6144ELj1ELj1ELj8ELj16ENS_18Kernel_traits_baseILj6144EfffffjLj256EEEEELb1ELb1ELb1ELb1EEEvNS_9FwdParamsE)
        /*1dfc*/ 	.word	0x00000000
.L_1288:


//--------------------- .nv.info._ZN10layer_norm13ln_fwd_kernelINS_13Kernel_traitsI13__nv_bfloat16S2_S2_S2_fjLj6144ELj1ELj1ELj8ELj16ENS_18Kernel_traits_baseILj6144ES2_S2_S2_S2_fjLj256EEEEELb0ELb0ELb0ELb0EEEvNS_9FwdParamsE --------------------------
	.section	.nv.info._ZN10layer_norm13ln_fwd_kernelINS_13Kernel_traitsI13__nv_bfloat16S2_S2_S2_fjLj6144ELj1ELj1ELj8ELj16ENS_18Kernel_traits_baseILj6144ES2_S2_S2_S2_fjLj256EEEEELb0ELb0ELb0ELb0EEEvNS_9FwdParamsE,"",@"SHT_CUDA_INFO"
	.sectionflags	@""
	.align	4


	//----- nvinfo : EIATTR_CUDA_API_VERSION
	.align		4
        /*0000*/ 	.byte	0x04, 0x37
        /*0002*/ 	.short	(.L_1290 - .L_1289)
.L_1289:
        /*0004*/ 	.word	0x00000082


	//----- nvinfo : EIATTR_SW2861232_WAR
	.align		4
.L_1290:
        /*0008*/ 	.byte	0x01, 0x35
	.zero		2


	//----- nvinfo : EIATTR_PARAM_CBANK
	.align		4
        /*000c*/ 	.byte	0x04, 0x0a
        /*000e*/ 	.short	(.L_1292 - .L_1291)
	.align		4
.L_1291:
        /*0010*/ 	.word	index@(.nv.constant0._ZN10layer_norm13ln_fwd_kernelINS_13Kernel_traitsI13__nv_bfloat16S2_S2_S2_fjLj6144ELj1ELj1ELj8ELj16ENS_18Kernel_traits_baseILj6144ES2_S2_S2_S2_fjLj256EEEEELb0ELb0ELb0ELb0EEEvNS_9FwdParamsE)
        /*0014*/ 	.short	0x0160
        /*0016*/ 	.short	0x00e8


	//----- nvinfo : EIATTR_CBANK_PARAM_SIZE
	.align		4
.L_1292:
        /*0018*/ 	.byte	0x03, 0x19
        /*001a*/ 	.short	0x00e8


	//----- nvinfo : EIATTR_KPARAM_INFO
	.align		4
        /*001c*/ 	.byte	0x04, 0x17
        /*001e*/ 	.short	(.L_1294 - .L_1293)
.L_1293:
        /*0020*/ 	.word	0x00000000
        /*0024*/ 	.short	0x0000
        /*0026*/ 	.short	0x0000
        /*0028*/ 	.byte	0x00, 0xf0, 0xa1, 0x03


	//----- nvinfo : EIATTR_MAXREG_COUNT
	.align		4
.L_1294:
        /*002c*/ 	.byte	0x03, 0x1b
        /*002e*/ 	.short	0x00ff


	//----- nvinfo : EIATTR_NUM_BARRIERS
	.align		4
        /*0030*/ 	.byte	0x02, 0x4c
        /*0032*/ 	.byte	0x01
	.zero		1


	//----- nvinfo : EIATTR_MERCURY_ISA_VERSION
	.align		4
        /*0034*/ 	.byte	0x03, 0x5f
        /*0036*/ 	.short	0x0000


	//----- nvinfo : EIATTR_COOP_GROUP_MASK_REGIDS
	.align		4
        /*0038*/ 	.byte	0x04, 0x29
        /*003a*/ 	.short	(.L_1296 - .L_1295)


	//   ....[0]....
.L_1295:
        /*003c*/ 	.word	0xffffffff


	//   ....[1]....
        /*0040*/ 	.word	0xffffffff


	//   ....[2]....
        /*0044*/ 	.word	0xffffffff


	//   ....[3]....
        /*0048*/ 	.word	0xffffffff


	//   ....[4]....
        /*004c*/ 	.word	0xffffffff


	//   ....[5]....
        /*0050*/ 	.word	0xffffffff


	//   ....[6]....
        /*0054*/ 	.word	0xffffffff


	//   ....[7]....
        /*0058*/ 	.word	0xffffffff


	//   ....[8]....
        /*005c*/ 	.word	0xffffffff


	//   ....[9]....
        /*0060*/ 	.word	0xffffffff


	//   ....[10]....
        /*0064*/ 	.word	0xffffffff


	//   ....[11]....
        /*0068*/ 	.word	0xffffffff


	//   ....[12]....
        /*006c*/ 	.word	0xffffffff


	//   ....[13]....
        /*0070*/ 	.word	0xffffffff


	//   ....[14]....
        /*0074*/ 	.word	0xffffffff


	//   ....[15]....
        /*0078*/ 	.word	0xffffffff


	//   ....[16]....
        /*007c*/ 	.word	0xffffffff


	//   ....[17]....
        /*0080*/ 	.word	0xffffffff


	//   ....[18]....
        /*0084*/ 	.word	0xffffffff


	//   ....[19]....
        /*0088*/ 	.word	0xffffffff


	//   ....[20]....
        /*008c*/ 	.word	0xffffffff


	//   ....[21]....
        /*0090*/ 	.word	0xffffffff


	//   ....[22]....
        /*0094*/ 	.word	0xffffffff


	//   ....[23]....
        /*0098*/ 	.word	0xffffffff


	//   ....[24]....
        /*009c*/ 	.word	0xffffffff


	//   ....[25]....
        /*00a0*/ 	.word	0xffffffff


	//   ....[26]....
        /*00a4*/ 	.word	0xffffffff


	//   ....[27]....
        /*00a8*/ 	.word	0xffffffff


	//   ....[28]....
        /*00ac*/ 	.word	0xffffffff


	//   ....[29]....
        /*00b0*/ 	.word	0xffffffff


	//   ....[30]....
        /*00b4*/ 	.word	0xffffffff


	//----- nvinfo : EIATTR_COOP_GROUP_INSTR_OFFSETS
	.align		4
.L_1296:
        /*00b8*/ 	.byte	0x04, 0x28
        /*00ba*/ 	.short	(.L_1298 - .L_1297)


	//   ....[0]....
.L_1297:
        /*00bc*/ 	.word	0x00001b90


	//   ....[1]....
        /*00c0*/ 	.word	0x00001bc0


	//   ....[2]....
        /*00c4*/ 	.word	0x00001be0


	//   ....[3]....
        /*00c8*/ 	.word	0x00001c00


	//   ....[4]....
        /*00cc*/ 	.word	0x00001c20


	//   ....[5]....
        /*00d0*/ 	.word	0x00001f60


	//   ....[6]....
        /*00d4*/ 	.word	0x00001f80


	//   ....[7]....
        /*00d8*/ 	.word	0x00001fa0


	//   ....[8]....
        /*00dc*/ 	.word	0x00001fc0


	//   ....[9]....
        /*00e0*/ 	.word	0x00001fe0


	//   ....[10]....
        /*00e4*/ 	.word	0x00002100


	//   ....[11]....
        /*00e8*/ 	.word	0x00002150


	//   ....[12]....
        /*00ec*/ 	.word	0x00002170


	//   ....[13]....
        /*00f0*/ 	.word	0x000021a0


	//   ....[14]....
        /*00f4*/ 	.word	0x00002240


	//   ....[15]....
        /*00f8*/ 	.word	0x00002260


	//   ....[16]....
        /*00fc*/ 	.word	0x00002290


	//   ....[17]....
        /*0100*/ 	.word	0x00002330


	//   ....[18]....
        /*0104*/ 	.word	0x00002370


	//   ....[19]....
        /*0108*/ 	.word	0x00002410


	//   ....[20]....
        /*010c*/ 	.word	0x00002440


	//   ....[21]....
        /*0110*/ 	.word	0x00002c40


	//   ....[22]....
        /*0114*/ 	.word	0x00002cb0


	//   ....[23]....
        /*0118*/ 	.word	0x00002d10


	//   ....[24]....
        /*011c*/ 	.word	0x00002d70


	//   ....[25]....
        /*0120*/ 	.word	0x00002dd0


	//   ....[26]....
        /*0124*/ 	.word	0x00003150


	//   ....[27]....
        /*0128*/ 	.word	0x000031b0


	//   ....[28]....
        /*012c*/ 	.word	0x00003210


	//   ....[29]....
        /*0130*/ 	.word	0x00003270


	//   ....[30]....
        /*0134*/ 	.word	0x000032e0


	//----- nvinfo : EIATTR_EXIT_INSTR_OFFSETS
	.align		4
.L_1298:
        /*0138*/ 	.byte	0x04, 0x1c
        /*013a*/ 	.short	(.L_1300 - .L_1299)


	//   ....[0]....
.L_1299:
        /*013c*/ 	.word	0x000003c0


	//   ....[1]....
        /*0140*/ 	.word	0x00002be0


	//----- nvinfo : EIATTR_MAX_THREADS
	.align		4
.L_1300:
        /*0144*/ 	.byte	0x04, 0x05
        /*0146*/ 	.short	(.L_1302 - .L_1301)
.L_1301:
        /*0148*/ 	.word	0x00000100
        /*014c*/ 	.word	0x00000001
        /*0150*/ 	.word	0x00000001


	//----- nvinfo : EIATTR_CRS_STACK_SIZE
	.align		4
.L_1302:
        /*0154*/ 	.byte	0x04, 0x1e
        /*0156*/ 	.short	(.L_1304 - .L_1303)
.L_1303:
        /*0158*/ 	.word	0x00000000
.L_1304:


//--------------------- .nv.info._ZN10layer_norm13ln_fwd_kernelINS_13Kernel_traitsI13__nv_bfloat16S2_S2_S2_fjLj6144ELj1ELj1ELj8ELj16ENS_18Kernel_traits_baseILj6144ES2_S2_S2_S2_fjLj256EEEEELb0ELb0ELb0ELb1EEEvNS_9FwdParamsE --------------------------
	.section	.nv.info._ZN10layer_norm13ln_fwd_kernelINS_13Kernel_traitsI13__nv_bfloat16S2_S2_S2_fjLj6144ELj1ELj1ELj8ELj16ENS_18Kernel_traits_baseILj6144ES2_S2_S2_S2_fjLj256EEEEELb0ELb0ELb0ELb1EEEvNS_9FwdParamsE,"",@"SHT_CUDA_INFO"
	.sectionflags	@""
	.align	4


	//----- nvinfo : EIATTR_CUDA_API_VERSION
	.align		4
        /*0000*/ 	.byte	0x04, 0x37
        /*0002*/ 	.short	(.L_1306 - .L_1305)
.L_1305:
        /*0004*/ 	.word	0x00000082


	//----- nvinfo : EIATTR_SW2861232_WAR
	.align		4
.L_1306:
        /*0008*/ 	.byte	0x01, 0x35
	.zero		2


	//----- nvinfo : EIATTR_PARAM_CBANK
	.align		4
        /*000c*/ 	.byte	0x04, 0x0a
        /*000e*/ 	.short	(.L_1308 - .L_1307)
	.align		4
.L_1307:
        /*0010*/ 	.word	index@(.nv.constant0._ZN10layer_norm13ln_fwd_kernelINS_13Kernel_traitsI13__nv_bfloat16S2_S2_S2_fjLj6144ELj1ELj1ELj8ELj16ENS_18Kernel_traits_baseILj6144ES2_S2_S2_S2_fjLj256EEEEELb0ELb0ELb0ELb1EEEvNS_9FwdParamsE)
        /*0014*/ 	.short	0x0160
        /*0016*/ 	.short	0x00e8


	//----- nvinfo : EIATTR_CBANK_PARAM_SIZE
	.align		4
.L_1308:
        /*0018*/ 	.byte	0x03, 0x19
        /*001a*/ 	.short	0x00e8


	//----- nvinfo : EIATTR_KPARAM_INFO
	.align		4
        /*001c*/ 	.byte	0x04, 0x17
        /*001e*/ 	.short	(.L_1310 - .L_1309)
.L_1309:
        /*0020*/ 	.word	0x00000000
        /*0024*/ 	.short	0x0000
        /*0026*/ 	.short	0x0000
        /*0028*/ 	.byte	0x00, 0xf0, 0xa1, 0x03


	//----- nvinfo : EIATTR_MAXREG_COUNT
	.align		4
.L_1310:
        /*002c*/ 	.byte	0x03, 0x1b
        /*002e*/ 	.short	0x00ff


	//----- nvinfo : EIATTR_NUM_BARRIERS
	.align		4
        /*0030*/ 	.byte	0x02, 0x4c
        /*0032*/ 	.byte	0x01
	.zero		1


	//----- nvinfo : EIATTR_MERCURY_ISA_VERSION
	.align		4
        /*0034*/ 	.byte	0x03, 0x5f
        /*0036*/ 	.short	0x0000


	//----- nvinfo : EIATTR_COOP_GROUP_MASK_REGIDS
	.align		4
        /*0038*/ 	.byte	0x04, 0x29
        /*003a*/ 	.short	(.L_1312 - .L_1311)


	//   ....[0]....
.L_1311:
        /*003c*/ 	.word	0xffffffff


	//   ....[1]....
        /*0040*/ 	.word	0xffffffff


	//   ....[2]....
        /*0044*/ 	.word	0xffffffff


	//   ....[3]....
        /*0048*/ 	.word	0xffffffff


	//   ....[4]....
        /*004c*/ 	.word	0xffffffff


	//   ....[5]....
        /*0050*/ 	.word	0xffffffff


	//   ....[6]....
        /*0054*/ 	.word	0xffffffff


	//   ....[7]....
        /*0058*/ 	.word	0xffffffff


	//   ....[8]....
        /*005c*/ 	.word	0xffffffff


	//   ....[9]....
        /*0060*/ 	.word	0xffffffff


	//   ....[10]....
        /*0064*/ 	.word	0xffffffff


	//   ....[11]....
        /*0068*/ 	.word	0xffffffff


	//   ....[12]....
        /*006c*/ 	.word	0xffffffff


	//   ....[13]....
        /*0070*/ 	.word	0xffffffff


	//   ....[14]....
        /*0074*/ 	.word	0xffffffff


	//   ....[15]....
        /*0078*/ 	.word	0xffffffff


	//   ....[16]....
        /*007c*/ 	.word	0xffffffff


	//   ....[17]....
        /*0080*/ 	.word	0xffffffff


	//   ....[18]....
        /*0084*/ 	.word	0xffffffff


	//   ....[19]....
        /*0088*/ 	.word	0xffffffff


	//   ....[20]....
        /*008c*/ 	.word	0xffffffff


	//   ....[21]....
        /*0090*/ 	.word	0xffffffff


	//   ....[22]....
        /*0094*/ 	.word	0xffffffff


	//   ....[23]....
        /*0098*/ 	.word	0xffffffff


	//   ....[24]....
        /*009c*/ 	.word	0xffffffff


	//   ....[25]....
        /*00a0*/ 	.word	0xffffffff


	//   ....[26]....
        /*00a4*/ 	.word	0xffffffff


	//   ....[27]....
        /*00a8*/ 	.word	0xffffffff


	//   ....[28]....
        /*00ac*/ 	.word	0xffffffff


	//   ....[29]....
        /*00b0*/ 	.word	0xffffffff


	//   ....[30]....
        /*00b4*/ 	.word	0xffffffff


	//----- nvinfo : EIATTR_COOP_GROUP_INSTR_OFFSETS
	.align		4
.L_1312:
        /*00b8*/ 	.byte	0x04, 0x28
        /*00ba*/ 	.short	(.L_1314 - .L_1313)


	//   ....[0]....
.L_1313:
        /*00bc*/ 	.word	0x00001540


	//   ....[1]....
        /*00c0*/ 	.word	0x00001570


	//   ....[2]....
        /*00c4*/ 	.word	0x00001590


	//   ....[3]....
        /*00c8*/ 	.word	0x000015b0


	//   ....[4]....
        /*00cc*/ 	.word	0x000015d0


	//   ....[5]....
        /*00d0*/ 	.word	0x00001900


	//   ....[6]....
        /*00d4*/ 	.word	0x00001920


	//   ....[7]....
        /*00d8*/ 	.word	0x00001940


	//   ....[8]....
        /*00dc*/ 	.word	0x00001960


	//   ....[9]....
        /*00e0*/ 	.word	0x00001980


	//   ....[10]....
        /*00e4*/ 	.word	0x00001a80


	//   ....[11]....
        /*00e8*/ 	.word	0x00001ae0


	//   ....[12]....
        /*00ec*/ 	.word	0x00001b00


	//   ....[13]....
        /*00f0*/ 	.word	0x00001b20


	//   ....[14]....
        /*00f4*/ 	.word	0x00001b50


	//   ....[15]....
        /*00f8*/ 	.word	0x00001bd0


	//   ....[16]....
        /*00fc*/ 	.word	0x00001c10


	//   ....[17]....
        /*0100*/ 	.word	0x00001cc0


	//   ....[18]....
        /*0104*/ 	.word	0x00001d00


	//   ....[19]....
        /*0108*/ 	.word	0x00001da0


	//   ....[20]....
        /*010c*/ 	.word	0x00001dd0


	//   ....[21]....
        /*0110*/ 	.word	0x00002670


	//   ....[22]....
        /*0114*/ 	.word	0x000026e0


	//   ....[23]....
        /*0118*/ 	.word	0x00002740


	//   ....[24]....
        /*011c*/ 	.word	0x000027a0


	//   ....[25]....
        /*0120*/ 	.word	0x00002800


	//   ....[26]....
        /*0124*/ 	.word	0x00002b70


	//   ....[27]....
        /*0128*/ 	.word	0x00002bd0


	//   ....[28]....
        /*012c*/ 	.word	0x00002c30


	//   ....[29]....
        /*0130*/ 	.word	0x00002c90


	//   ....[30]....
        /*0134*/ 	.word	0x00002cf0


	//----- nvinfo : EIATTR_EXIT_INSTR_OFFSETS
	.align		4
.L_1314:
        /*0138*/ 	.byte	0x04, 0x1c
        /*013a*/ 	.short	(.L_1316 - .L_1315)


	//   ....[0]....
.L_1315:
        /*013c*/ 	.word	0x00000110


	//   ....[1]....
        /*0140*/ 	.word	0x00002620


	//----- nvinfo : EIATTR_MAX_THREADS
	.align		4
.L_1316:
        /*0144*/ 	.byte	0x04, 0x05
        /*0146*/ 	.short	(.L_1318 - .L_1317)
.L_1317:
        /*0148*/ 	.word	0x00000100
        /*014c*/ 	.word	0x00000001
        /*0150*/ 	.word	0x00000001


	//----- nvinfo : EIATTR_CRS_STACK_SIZE
	.align		4
.L_1318:
        /*0154*/ 	.byte	0x04, 0x1e
        /*0156*/ 	.short	(.L_1320 - .L_1319)
.L_1319:
        /*0158*/ 	.word	0x00000000
.L_1320:


//--------------------- .nv.info._ZN10layer_norm13ln_fwd_kernelINS_13Kernel_traitsI13__nv_bfloat16S2_S2_S2_fjLj6144ELj1ELj1ELj8ELj16ENS_18Kernel_traits_baseILj6144ES2_S2_S2_S2_fjLj256EEEEELb0ELb0ELb1ELb0EEEvNS_9FwdParamsE --------------------------
	.section	.nv.info._ZN10layer_norm13ln_fwd_kernelINS_13Kernel_traitsI13__nv_bfloat16S2_S2_S2_fjLj6144ELj1ELj1ELj8ELj16ENS_18Kernel_traits_baseILj6144ES2_S2_S2_S2_fjLj256EEEEELb0ELb0ELb1ELb0EEEvNS_9FwdParamsE,"",@"SHT_CUDA_INFO"
	.sectionflags	@""
	.align	4


	//----- nvinfo : EIATTR_CUDA_API_VERSION
	.align		4
        /*0000*/ 	.byte	0x04, 0x37
        /*0002*/ 	.short	(.L_1322 - .L_1321)
.L_1321:
        /*0004*/ 	.word	0x00000082


	//----- nvinfo : EIATTR_SW2861232_WAR
	.align		4
.L_1322:
        /*0008*/ 	.byte	0x01, 0x35
	.zero		2


	//----- nvinfo : EIATTR_PARAM_CBANK
	.align		4
        /*000c*/ 	.byte	0x04, 0x0a
        /*000e*/ 	.short	(.L_1324 - .L_1323)
	.align		4
.L_1323:
        /*0010*/ 	.word	index@(.nv.constant0._ZN10layer_norm13ln_fwd_kernelINS_13Kernel_traitsI13__nv_bfloat16S2_S2_S2_fjLj6144ELj1ELj1ELj8ELj16ENS_18Kernel_traits_baseILj6144ES2_S2_S2_S2_fjLj256EEEEELb0ELb0ELb1ELb0EEEvNS_9FwdParamsE)
        /*0014*/ 	.short	0x0160
        /*0016*/ 	.short	0x00e8


	//----- nvinfo : EIATTR_CBANK_PARAM_SIZE
	.align		4
.L_1324:
        /*0018*/ 	.byte	0x03, 0x19
        /*001a*/ 	.short	0x00e8


	//----- nvinfo : EIATTR_KPARAM_INFO
	.align		4
        /*001c*/ 	.byte	0x04, 0x17
        /*001e*/ 	.short	(.L_1326 - .L_1325)
.L_1325:
        /*0020*/ 	.word	0x00000000
        /*0024*/ 	.short	0x0000
        /*0026*/ 	.short	0x0000
        /*0028*/ 	.byte	0x00, 0xf0, 0xa1, 0x03


	//----- nvinfo : EIATTR_MAXREG_COUNT
	.align		4
.L_1326:
        /*002c*/ 	.byte	0x03, 0x1b
        /*002e*/ 	.short	0x00ff


	//----- nvinfo : EIATTR_NUM_BARRIERS
	.align		4
        /*0030*/ 	.byte	0x02, 0x4c
        /*0032*/ 	.byte	0x01
	.zero		1


	//----- nvinfo : EIATTR_MERCURY_ISA_VERSION
	.align		4
        /*0034*/ 	.byte	0x03, 0x5f
        /*0036*/ 	.short	0x0000


	//----- nvinfo : EIATTR_COOP_GROUP_MASK_REGIDS
	.align		4
        /*0038*/ 	.byte	0x04, 0x29
        /*003a*/ 	.short	(.L_1328 - .L_1327)


	//   ....[0]....
.L_1327:
        /*003c*/ 	.word	0xffffffff


	//   ....[1]....
        /*0040*/ 	.word	0xffffffff


	//   ....[2]....
        /*0044*/ 	.word	0xffffffff


	//   ....[3]....
        /*0048*/ 	.word	0xffffffff


	//   ....[4]....
        /*004c*/ 	.word	0xffffffff


	//   ....[5]....
        /*0050*/ 	.word	0xffffffff


	//   ....[6]....
        /*0054*/ 	.word	0xffffffff


	//   ....[7]....
        /*0058*/ 	.word	0xffffffff


	//   ....[8]....
        /*005c*/ 	.word	0xffffffff


	//   ....[9]....
        /*0060*/ 	.word	0xffffffff


	//   ....[10]....
        /*0064*/ 	.word	0xffffffff


	//   ....[11]....
        /*0068*/ 	.word	0xffffffff


	//   ....[12]....
        /*006c*/ 	.word	0xffffffff


	//   ....[13]....
        /*0070*/ 	.word	0xffffffff


	//   ....[14]....
        /*0074*/ 	.word	0xffffffff


	//   ....[15]....
        /*0078*/ 	.word	0xffffffff


	//   ....[16]....
        /*007c*/ 	.word	0xffffffff


	//   ....[17]....
        /*0080*/ 	.word	0xffffffff


	//   ....[18]....
        /*0084*/ 	.word	0xffffffff


	//   ....[19]....
        /*0088*/ 	.word	0xffffffff


	//   ....[20]....
        /*008c*/ 	.word	0xffffffff


	//   ....[21]....
        /*0090*/ 	.word	0xffffffff


	//   ....[22]....
        /*0094*/ 	.word	0xffffffff


	//   ....[23]....
        /*0098*/ 	.word	0xffffffff


	//   ....[24]....
        /*009c*/ 	.word	0xffffffff


	//   ....[25]....
        /*00a0*/ 	.word	0xffffffff


	//   ....[26]....
        /*00a4*/ 	.word	0xffffffff


	//   ....[27]....
        /*00a8*/ 	.word	0xffffffff


	//   ....[28]....
        /*00ac*/ 	.word	0xffffffff


	//   ....[29]....
        /*00b0*/ 	.word	0xffffffff


	//   ....[30]....
        /*00b4*/ 	.word	0xffffffff


	//----- nvinfo : EIATTR_COOP_GROUP_INSTR_OFFSETS
	.align		4
.L_1328:
        /*00b8*/ 	.byte	0x04, 0x28
        /*00ba*/ 	.short	(.L_1330 - .L_1329)


	//   ....[0]....
.L_1329:
        /*00bc*/ 	.word	0x00001f50


	//   ....[1]....
        /*00c0*/ 	.word	0x00001f80


	//   ....[2]....
        /*00c4*/ 	.word	0x00001fa0


	//   ....[3]....
        /*00c8*/ 	.word	0x00001fc0


	//   ....[4]....
        /*00cc*/ 	.word	0x00001fe0


	//   ....[5]....
        /*00d0*/ 	.word	0x00002320


	//   ....[6]....
        /*00d4*/ 	.word	0x00002340


	//   ....[7]....
        /*00d8*/ 	.word	0x00002360


	//   ....[8]....
        /*00dc*/ 	.word	0x00002380


	//   ....[9]....
        /*00e0*/ 	.word	0x000023a0


	//   ....[10]....
        /*00e4*/ 	.word	0x000024c0


	//   ....[11]....
        /*00e8*/ 	.word	0x00002520


	//   ....[12]....
        /*00ec*/ 	.word	0x00002550


	//   ....[13]....
        /*00f0*/ 	.word	0x00002570


	//   ....[14]....
        /*00f4*/ 	.word	0x00002610


	//   ....[15]....
        /*00f8*/ 	.word	0x00002630


	//   ....[16]....
        /*00fc*/ 	.word	0x00002650


	//   ....[17]....
        /*0100*/ 	.word	0x00002700


	//   ....[18]....
        /*0104*/ 	.word	0x00002740


	//   ....[19]....
        /*0108*/ 	.word	0x000027e0


	//   ....[20]....
        /*010c*/ 	.word	0x00002810


	//   ....[21]....
        /*0110*/ 	.word	0x00003080


	//   ....[22]....
        /*0114*/ 	.word	0x000030f0


	//   ....[23]....
        /*0118*/ 	.word	0x00003150


	//   ....[24]....
        /*011c*/ 	.word	0x000031b0


	//   ....[25]....
        /*0120*/ 	.word	0x00003210


	//   ....[26]....
        /*0124*/ 	.word	0x00003590


	//   ....[27]....
        /*0128*/ 	.word	0x000035f0


	//   ....[28]....
        /*012c*/ 	.word	0x00003650


	//   ....[29]....
        /*0130*/ 	.word	0x000036b0


	//   ....[30]....
        /*0134*/ 	.word	0x00003720


	//----- nvinfo : EIATTR_EXIT_INSTR_OFFSETS
	.align		4
.L_1330:
        /*0138*/ 	.byte	0x04, 0x1c
        /*013a*/ 	.short	(.L_1332 - .L_1331)


	//   ....[0]....
.L_1331:
        /*013c*/ 	.word	0x00000380


	//   ....[1]....
        /*0140*/ 	.word	0x00003020


	//----- nvinfo : EIATTR_MAX_THREADS
	.align		4
.L_1332:
        /*0144*/ 	.byte	0x04, 0x05
        /*0146*/ 	.short	(.L_1334 - .L_1333)
.L_1333:
        /*0148*/ 	.word	0x00000100
        /*014c*/ 	.word	0x00000001
        /*0150*/ 	.word	0x00000001


	//----- nvinfo : EIATTR_CRS_STACK_SIZE
	.align		4
.L_1334:
        /*0154*/ 	.byte	0x04, 0x1e
        /*0156*/ 	.short	(.L_1336 - .L_1335)
.L_1335:
        /*0158*/ 	.word	0x00000000
.L_1336:


//--------------------- .nv.info._ZN10layer_norm13ln_fwd_kernelINS_13Kernel_traitsI13__nv_bfloat16S2_S2_S2_fjLj6144ELj1ELj1ELj8ELj16ENS_18Kernel_traits_baseILj6144ES2_S2_S2_S2_fjLj256EEEEELb0ELb0ELb1ELb1EEEvNS_9FwdParamsE --------------------------
	.section	.nv.info._ZN10layer_norm13ln_fwd_kernelINS_13Kernel_traitsI13__nv_bfloat16S2_S2_S2_fjLj6144ELj1ELj1ELj8ELj16ENS_18Kernel_traits_baseILj6144ES2_S2_S2_S2_fjLj256EEEEELb0ELb0ELb1ELb1EEEvNS_9FwdParamsE,"",@"SHT_CUDA_INFO"
	.sectionflags	@""
	.align	4


	//----- nvinfo : EIATTR_CUDA_API_VERSION
	.align		4
        /*0000*/ 	.byte	0x04, 0x37
        /*0002*/ 	.short	(.L_1338 - .L_1337)
.L_1337:
        /*0004*/ 	.word	0x00000082


	//----- nvinfo : EIATTR_SW2861232_WAR
	.align		4
.L_1338:
        /*0008*/ 	.byte	0x01, 0x35
	.zero		2


	//----- nvinfo : EIATTR_PARAM_CBANK
	.align		4
        /*000c*/ 	.byte	0x04, 0x0a
        /*000e*/ 	.short	(.L_1340 - .L_1339)
	.align		4
.L_1339:
        /*0010*/ 	.word	index@(.nv.constant0._ZN10layer_norm13ln_fwd_kernelINS_13Kernel_traitsI13__nv_bfloat16S2_S2_S2_fjLj6144ELj1ELj1ELj8ELj16ENS_18Kernel_traits_baseILj6144ES2_S2_S2_S2_fjLj256EEEEELb0ELb0ELb1ELb1EEEvNS_9FwdParamsE)
        /*0014*/ 	.short	0x0160
        /*0016*/ 	.short	0x00e8


	//----- nvinfo : EIATTR_CBANK_PARAM_SIZE
	.align		4
.L_1340:
        /*0018*/ 	.byte	0x03, 0x19
        /*001a*/ 	.short	0x00e8


	//----- nvinfo : EIATTR_KPARAM_INFO
	.align		4
        /*001c*/ 	.byte	0x04, 0x17
        /*001e*/ 	.short	(.L_1342 - .L_1341)
.L_1341:
        /*0020*/ 	.word	0x00000000
        /*0024*/ 	.short	0x0000
        /*0026*/ 	.short	0x0000
        /*0028*/ 	.byte	0x00, 0xf0, 0xa1, 0x03


	//----- nvinfo : EIATTR_MAXREG_COUNT
	.align		4
.L_1342:
        /*002c*/ 	.byte	0x03, 0x1b
        /*002e*/ 	.short	0x00ff


	//----- nvinfo : EIATTR_NUM_BARRIERS
	.align		4
        /*0030*/ 	.byte	0x02, 0x4c
        /*0032*/ 	.byte	0x01
	.zero		1


	//----- nvinfo : EIATTR_MERCURY_ISA_VERSION
	.align		4
        /*0034*/ 	.byte	0x03, 0x5f
        /*0036*/ 	.short	0x0000


	//----- nvinfo : EIATTR_COOP_GROUP_MASK_REGIDS
	.align		4
        /*0038*/ 	.byte	0x04, 0x29
        /*003a*/ 	.short	(.L_1344 - .L_1343)


	//   ....[0]....
.L_1343:
        /*003c*/ 	.word	0xffffffff


	//   ....[1]....
        /*0040*/ 	.word	0xffffffff


	//   ....[2]....
        /*0044*/ 	.word	0xffffffff


	//   ....[3]....
        /*0048*/ 	.word	0xffffffff


	//   ....[4]....
        /*004c*/ 	.word	0xffffffff


	//   ....[5]....
        /*0050*/ 	.word	0xffffffff


	//   ....[6]....
        /*0054*/ 	.word	0xffffffff


	//   ....[7]....
        /*0058*/ 	.word	0xffffffff


	//   ....[8]....
        /*005c*/ 	.word	0xffffffff


	//   ....[9]....
        /*0060*/ 	.word	0xffffffff


	//   ....[10]....
        /*0064*/ 	.word	0xffffffff


	//   ....[11]....
        /*0068*/ 	.word	0xffffffff


	//   ....[12]....
        /*006c*/ 	.word	0xffffffff


	//   ....[13]....
        /*0070*/ 	.word	0xffffffff


	//   ....[14]....
        /*0074*/ 	.word	0xffffffff


	//   ....[15]....
        /*0078*/ 	.word	0xffffffff


	//   ....[16]....
        /*007c*/ 	.word	0xffffffff


	//   ....[17]....
        /*0080*/ 	.word	0xffffffff


	//   ....[18]....
        /*0084*/ 	.word	0xffffffff


	//   ....[19]....
        /*0088*/ 	.word	0xffffffff


	//   ....[20]....
        /*008c*/ 	.word	0xffffffff


	//   ....[21]....
        /*0090*/ 	.word	0xffffffff


	//   ....[22]....
        /*0094*/ 	.word	0xffffffff


	//   ....[23]....
        /*0098*/ 	.word	0xffffffff


	//   ....[24]....
        /*009c*/ 	.word	0xffffffff


	//   ....[25]....
        /*00a0*/ 	.word	0xffffffff


	//   ....[26]....
        /*00a4*/ 	.word	0xffffffff


	//   ....[27]....
        /*00a8*/ 	.word	0xffffffff


	//   ....[28]....
        /*00ac*/ 	.word	0xffffffff


	//   ....[29]....
        /*00b0*/ 	.word	0xffffffff


	//   ....[30]....
        /*00b4*/ 	.word	0xffffffff


	//----- nvinfo : EIATTR_COOP_GROUP_INSTR_OFFSETS
	.align		4
.L_1344:
        /*00b8*/ 	.byte	0x04, 0x28
        /*00ba*/ 	.short	(.L_1346 - .L_1345)


	//   ....[0]....
.L_1345:
        /*00bc*/ 	.word	0x00001980


	//   ....[1]....
        /*00c0*/ 	.word	0x000019b0


	//   ....[2]....
        /*00c4*/ 	.word	0x000019d0


	//   ....[3]....
        /*00c8*/ 	.word	0x000019f0


	//   ....[4]....
        /*00cc*/ 	.word	0x00001a10


	//   ....[5]....
        /*00d0*/ 	.word	0x00001d40


	//   ....[6]....
        /*00d4*/ 	.word	0x00001d60


	//   ....[7]....
        /*00d8*/ 	.word	0x00001d80


	//   ....[8]....
        /*00dc*/ 	.word	0x00001da0


	//   ....[9]....
        /*00e0*/ 	.word	0x00001dc0


	//   ....[10]....
        /*00e4*/ 	.word	0x00001eb0


	//   ....[11]....
        /*00e8*/ 	.word	0x00001f00


	//   ....[12]....
        /*00ec*/ 	.word	0x00001f30


	//   ....[13]....
        /*00f0*/ 	.word	0x00001f50


	//   ....[14]....
        /*00f4*/ 	.word	0x00001f70


	//   ....[15]....
        /*00f8*/ 	.word	0x00001ff0


	//   ....[16]....
        /*00fc*/ 	.word	0x00002050


	//   ....[17]....
        /*0100*/ 	.word	0x00002100


	//   ....[18]....
        /*0104*/ 	.word	0x00002130


	//   ....[19]....
        /*0108*/ 	.word	0x000021c0


	//   ....[20]....
        /*010c*/ 	.word	0x000021f0


	//   ....[21]....
        /*0110*/ 	.word	0x00002b40


	//   ....[22]....
        /*0114*/ 	.word	0x00002bb0


	//   ....[23]....
        /*0118*/ 	.word	0x00002c10


	//   ....[24]....
        /*011c*/ 	.word	0x00002c70


	//   ....[25]....
        /*0120*/ 	.word	0x00002cd0


	//   ....[26]....
        /*0124*/ 	.word	0x00003040


	//   ....[27]....
        /*0128*/ 	.word	0x000030a0


	//   ....[28]....
        /*012c*/ 	.word	0x00003100


	//   ....[29]....
        /*0130*/ 	.word	0x00003160


	//   ....[30]....
        /*0134*/ 	.word	0x000031c0


	//----- nvinfo : EIATTR_EXIT_INSTR_OFFSETS
	.align		4
.L_1346:
        /*0138*/ 	.byte	0x04, 0x1c
        /*013a*/ 	.short	(.L_1348 - .L_1347)


	//   ....[0]....
.L_1347:
        /*013c*/ 	.word	0x00000120


	//   ....[1]....
        /*0140*/ 	.word	0x00002af0


	//----- nvinfo : EIATTR_MAX_THREADS
	.align		4
.L_1348:
        /*0144*/ 	.byte	0x04, 0x05
        /*0146*/ 	.short	(.L_1350 - .L_1349)
.L_1349:
        /*0148*/ 	.word	0x00000100
        /*014c*/ 	.word	0x00000001
        /*0150*/ 	.word	0x00000001


	//----- nvinfo : EIATTR_CRS_STACK_SIZE
	.align		4
.L_1350:
        /*0154*/ 	.byte	0x04, 0x1e
        /*0156*/ 	.short	(.L_1352 - .L_1351)
.L_1351:
        /*0158*/ 	.word	0x00000000
.L_1352:


//--------------------- .nv.info._ZN10layer_norm13ln_fwd_kernelINS_13Kernel_traitsI13__nv_bfloat16S2_S2_S2_fjLj6144ELj1ELj1ELj8ELj16ENS_18Kernel_traits_baseILj6144ES2_S2_S2_S2_fjLj256EEEEELb0ELb1ELb0ELb0EEEvNS_9FwdParamsE --------------------------
	.section	.nv.info._ZN10layer_norm13ln_fwd_kernelINS_13Kernel_traitsI13__nv_bfloat16S2_S2_S2_fjLj6144ELj1ELj1ELj8ELj16ENS_18Kernel_traits_baseILj6144ES2_S2_S2_S2_fjLj256EEEEELb0ELb1ELb0ELb0EEEvNS_9FwdParamsE,"",@"SHT_CUDA_INFO"
	.sectionflags	@""
	.align	4


	//----- nvinfo : EIATTR_CUDA_API_VERSION
	.align		4
        /*0000*/ 	.byte	0x04, 0x37
        /*0002*/ 	.short	(.L_1354 - .L_1353)
.L_1353:
        /*0004*/ 	.word	0x00000082


	//----- nvinfo : EIATTR_SW2861232_WAR
	.align		4
.L_1354:
        /*0008*/ 	.byte	0x01, 0x35
	.zero		2


	//----- nvinfo : EIATTR_PARAM_CBANK
	.align		4
        /*000c*/ 	.byte	0x04, 0x0a
        /*000e*/ 	.short	(.L_1356 - .L_1355)
	.align		4
.L_1355:
        /*0010*/ 	.word	index@(.nv.constant0._ZN10layer_norm13ln_fwd_kernelINS_13Kernel_traitsI13__nv_bfloat16S2_S2_S2_fjLj6144ELj1ELj1ELj8ELj16ENS_18Kernel_traits_baseILj6144ES2_S2_S2_S2_fjLj256EEEEELb0ELb1ELb0ELb0EEEvNS_9FwdParamsE)
        /*0014*/ 	.short	0x0160
        /*0016*/ 	.short	0x00e8


	//----- nvinfo : EIATTR_CBANK_PARAM_SIZE
	.align		4
.L_1356:
        /*0018*/ 	.byte	0x03, 0x19
        /*001a*/ 	.short	0x00e8


	//----- nvinfo : EIATTR_KPARAM_INFO
	.align		4
        /*001c*/ 	.byte	0x04, 0x17
        /*001e*/ 	.short	(.L_1358 - .L_1357)
.L_1357:
        /*0020*/ 	.word	0x00000000
        /*0024*/ 	.short	0x0000
        /*0026*/ 	.short	0x0000
        /*0028*/ 	.byte	0x00, 0xf0, 0xa1, 0x03


	//----- nvinfo : EIATTR_MAXREG_COUNT
	.align		4
.L_1358:
        /*002c*/ 	.byte	0x03, 0x1b
        /*002e*/ 	.short	0x00ff


	//----- nvinfo : EIATTR_NUM_BARRIERS
	.align		4
        /*0030*/ 	.byte	0x02, 0x4c
        /*0032*/ 	.byte	0x01
	.zero		1


	//----- nvinfo : EIATTR_MERCURY_ISA_VERSION
	.align		4
        /*0034*/ 	.byte	0x03, 0x5f
        /*0036*/ 	.short	0x0000


	//----- nvinfo : EIATTR_COOP_GROUP_MASK_REGIDS
	.align		4
        /*0038*/ 	.byte	0x04, 0x29
        /*003a*/ 	.short	(.L_1360 - .L_1359)


	//   ....[0]....
.L_1359:
        /*003c*/ 	.word	0xffffffff


	//   ....[1]....
        /*0040*/ 	.word	0xffffffff


	//   ....[2]....
        /*0044*/ 	.word	0xffffffff


	//   ....[3]....
        /*0048*/ 	.word	0xffffffff


	//   ....[4]....
        /*004c*/ 	.word	0xffffffff


	//   ....[5]....
        /*0050*/ 	.word	0xffffffff


	//   ....[6]....
        /*0054*/ 	.word	0xffffffff


	//   ....[7]....
        /*0058*/ 	.word	0xffffffff


	//   ....[8]....
        /*005c*/ 	.word	0xffffffff


	//   ....[9]....
        /*0060*/ 	.word	0xffffffff


	//   ....[10]....
        /*0064*/ 	.word	0xffffffff


	//   ....[11]....
        /*0068*/ 	.word	0xffffffff


	//   ....[12]....
        /*006c*/ 	.word	0xffffffff


	//   ....[13]....
        /*0070*/ 	.word	0xffffffff


	//   ....[14]....
        /*0074*/ 	.word	0xffffffff


	//   ....[15]....
        /*0078*/ 	.word	0xffffffff


	//   ....[16]....
        /*007c*/ 	.word	0xffffffff


	//   ....[17]....
        /*0080*/ 	.word	0xffffffff


	//   ....[18]....
        /*0084*/ 	.word	0xffffffff


	//   ....[19]....
        /*0088*/ 	.word	0xffffffff


	//   ....[20]....
        /*008c*/ 	.word	0xffffffff


	//   ....[21]....
        /*0090*/ 	.word	0xffffffff


	//   ....[22]....
        /*0094*/ 	.word	0xffffffff


	//   ....[23]....
        /*0098*/ 	.word	0xffffffff


	//   ....[24]....
        /*009c*/ 	.word	0xffffffff


	//   ....[25]....
        /*00a0*/ 	.word	0xffffffff


	//   ....[26]....
        /*00a4*/ 	.word	0xffffffff


	//   ....[27]....
        /*00a8*/ 	.word	0xffffffff


	//   ....[28]....
        /*00ac*/ 	.word	0xffffffff


	//   ....[29]....
        /*00b0*/ 	.word	0xffffffff


	//   ....[30]....
        /*00b4*/ 	.word	0xffffffff


	//----- nvinfo : EIATTR_COOP_GROUP_INSTR_OFFSETS
	.align		4
.L_1360:
        /*00b8*/ 	.byte	0x04, 0x28
        /*00ba*/ 	.short	(.L_1362 - .L_1361)


	//   ....[0]....
.L_1361:
        /*00bc*/ 	.word	0x00001800


	//   ....[1]....
        /*00c0*/ 	.word	0x00001830


	//   ....[2]....
        /*00c4*/ 	.word	0x00001850


	//   ....[3]....
        /*00c8*/ 	.word	0x00001870


	//   ....[4]....
        /*00cc*/ 	.word	0x00001890


	//   ....[5]....
        /*00d0*/ 	.word	0x00001bd0


	//   ....[6]....
        /*00d4*/ 	.word	0x00001bf0


	//   ....[7]....
        /*00d8*/ 	.word	0x00001c10


	//   ....[8]....
        /*00dc*/ 	.word	0x00001c30


	//   ....[9]....
        /*00e0*/ 	.word	0x00001c50


	//   ....[10]....
        /*00e4*/ 	.word	0x00001d40


	//   ....[11]....
        /*00e8*/ 	.word	0x00001d90


	//   ....[12]....
        /*00ec*/ 	.word	0x00001db0


	//   ....[13]....
        /*00f0*/ 	.word	0x00001de0


	//   ....[14]....
        /*00f4*/ 	.word	0x00001e90


	//   ....[15]....
        /*00f8*/ 	.word	0x00001eb0


	//   ....[16]....
        /*00fc*/ 	.word	0x00001ec0


	//   ....[17]....
        /*0100*/ 	.word	0x00001fa0


	//   ....[18]....
        /*0104*/ 	.word	0x00001fb0


	//   ....[19]....
        /*0108*/ 	.word	0x00002060


	//   ....[20]....
        /*010c*/ 	.word	0x00002080


	//   ....[21]....
        /*0110*/ 	.word	0x00002880


	//   ....[22]....
        /*0114*/ 	.word	0x000028e0


	//   ....[23]....
        /*0118*/ 	.word	0x00002940


	//   ....[24]....
        /*011c*/ 	.word	0x000029a0


	//   ....[25]....
        /*0120*/ 	.word	0x00002a00


	//   ....[26]....
        /*0124*/ 	.word	0x00002d80


	//   ....[27]....
        /*0128*/ 	.word	0x00002de0


	//   ....[28]....
        /*012c*/ 	.word	0x00002e40


	//   ....[29]....
        /*0130*/ 	.word	0x00002ea0


	//   ....[30]....
        /*0134*/ 	.word	0x00002f10


	//----- nvinfo : EIATTR_EXIT_INSTR_OFFSETS
	.align		4
.L_1362:
        /*0138*/ 	.byte	0x04, 0x1c
        /*013a*/ 	.short	(.L_1364 - .L_1363)


	//   ....[0]....
.L_1363:
        /*013c*/ 	.word	0x00000420


	//   ....[1]....
        /*0140*/ 	.word	0x00002820


	//----- nvinfo : EIATTR_MAX_THREADS
	.align		4
.L_1364:
        /*0144*/ 	.byte	0x04, 0x05
        /*0146*/ 	.short	(.L_1366 - .L_1365)
.L_1365:
        /*0148*/ 	.word	0x00000100
        /*014c*/ 	.word	0x00000001
        /*0150*/ 	.word	0x00000001


	//----- nvinfo : EIATTR_CRS_STACK_SIZE
	.align		4
.L_1366:
        /*0154*/ 	.byte	0x04, 0x1e
        /*0156*/ 	.short	(.L_1368 - .L_1367)
.L_1367:
        /*0158*/ 	.word	0x00000000
.L_1368:


//--------------------- .nv.info._ZN10layer_norm13ln_fwd_kernelINS_13Kernel_traitsI13__nv_bfloat16S2_S2_S2_fjLj6144ELj1ELj1ELj8ELj16ENS_18Kernel_traits_baseILj6144ES2_S2_S2_S2_fjLj256EEEEELb0ELb1ELb0ELb1EEEvNS_9FwdParamsE --------------------------
	.section	.nv.info._ZN10layer_norm13ln_fwd_kernelINS_13Kernel_traitsI13__nv_bfloat16S2_S2_S2_fjLj6144ELj1ELj1ELj8ELj16ENS_18Kernel_traits_baseILj6144ES2_S2_S2_S2_fjLj256EEEEELb0ELb1ELb0ELb1EEEvNS_9FwdParamsE,"",@"SHT_CUDA_INFO"
	.sectionflags	@""
	.align	4


	//----- nvinfo : EIATTR_CUDA_API_VERSION
	.align		4
        /*0000*/ 	.byte	0x04, 0x37
        /*0002*/ 	.short	(.L_1370 - .L_1369)
.L_1369:
        /*0004*/ 	.word	0x00000082


	//----- nvinfo : EIATTR_SW2861232_WAR
	.align		4
.L_1370:
        /*0008*/ 	.byte	0x01, 0x35
	.zero		2


	//----- nvinfo : EIATTR_PARAM_CBANK
	.align		4
        /*000c*/ 	.byte	0x04, 0x0a
        /*000e*/ 	.short	(.L_1372 - .L_1371)
	.align		4
.L_1371:
        /*0010*/ 	.word	index@(.nv.constant0._ZN10layer_norm13ln_fwd_kernelINS_13Kernel_traitsI13__nv_bfloat16S2_S2_S2_fjLj6144ELj1ELj1ELj8ELj16ENS_18Kernel_traits_baseILj6144ES2_S2_S2_S2_fjLj256EEEEELb0ELb1ELb0ELb1EEEvNS_9FwdParamsE)
        /*0014*/ 	.short	0x0160
        /*0016*/ 	.short	0x00e8


	//----- nvinfo : EIATTR_CBANK_PARAM_SIZE
	.align		4
.L_1372:
        /*0018*/ 	.byte	0x03, 0x19
        /*001a*/ 	.short	0x00e8


	//----- nvinfo : EIATTR_KPARAM_INFO
	.align		4
        /*001c*/ 	.byte	0x04, 0x17
        /*001e*/ 	.short	(.L_1374 - .L_1373)
.L_1373:
        /*0020*/ 	.word	0x00000000
        /*0024*/ 	.short	0x0000
        /*0026*/ 	.short	0x0000
        /*0028*/ 	.byte	0x00, 0xf0, 0xa1, 0x03


	//----- nvinfo : EIATTR_MAXREG_COUNT
	.align		4
.L_1374:
        /*002c*/ 	.byte	0x03, 0x1b
        /*002e*/ 	.short	0x00ff


	//----- nvinfo : EIATTR_NUM_BARRIERS
	.align		4
        /*0030*/ 	.byte	0x02, 0x4c
        /*0032*/ 	.byte	0x01
	.zero		1


	//----- nvinfo : EIATTR_MERCURY_ISA_VERSION
	.align		4
        /*0034*/ 	.byte	0x03, 0x5f
        /*0036*/ 	.short	0x0000


	//----- nvinfo : EIATTR_COOP_GROUP_MASK_REGIDS
	.align		4
        /*0038*/ 	.byte	0x04, 0x29
        /*003a*/ 	.short	(.L_1376 - .L_1375)


	//   ....[0]....
.L_1375:
        /*003c*/ 	.word	0xffffffff


	//   ....[1]....
        /*0040*/ 	.word	0xffffffff


	//   ....[2]....
        /*0044*/ 	.word	0xffffffff


	//   ....[3]....
        /*0048*/ 	.word	0xffffffff


	//   ....[4]....
        /*004c*/ 	.word	0xffffffff


	//   ....[5]....
        /*0050*/ 	.word	0xffffffff


	//   ....[6]....
        /*0054*/ 	.word	0xffffffff


	//   ....[7]....
        /*0058*/ 	.word	0xffffffff


	//   ....[8]....
        /*005c*/ 	.word	0xffffffff


	//   ....[9]....
        /*0060*/ 	.word	0xffffffff


	//   ....[10]....
        /*0064*/ 	.word	0xffffffff


	//   ....[11]....
        /*0068*/ 	.word	0xffffffff


	//   ....[12]....
        /*006c*/ 	.word	0xffffffff


	//   ....[13]....
        /*0070*/ 	.word	0xffffffff


	//   ....[14]....
        /*0074*/ 	.word	0xffffffff


	//   ....[15]....
        /*0078*/ 	.word	0xffffffff


	//   ....[16]....
        /*007c*/ 	.word	0xffffffff


	//   ....[17]....
        /*0080*/ 	.word	0xffffffff


	//   ....[18]....
        /*0084*/ 	.word	0xffffffff


	//   ....[19]....
        /*0088*/ 	.word	0xffffffff


	//   ....[20]....
        /*008c*/ 	.word	0xffffffff


	//   ....[21]....
        /*0090*/ 	.word	0xffffffff


	//   ....[22]....
        /*0094*/ 	.word	0xffffffff


	//   ....[23]....
        /*0098*/ 	.word	0xffffffff


	//   ....[24]....
        /*009c*/ 	.word	0xffffffff


	//   ....[25]....
        /*00a0*/ 	.word	0xffffffff


	//   ....[26]....
        /*00a4*/ 	.word	0xffffffff


	//   ....[27]....
        /*00a8*/ 	.word	0xffffffff


	//   ....[28]....
        /*00ac*/ 	.word	0xffffffff


	//   ....[29]....
        /*00b0*/ 	.word	0xffffffff


	//   ....[30]....
        /*00b4*/ 	.word	0xffffffff


	//----- nvinfo : EIATTR_COOP_GROUP_INSTR_OFFSETS
	.align		4
.L_1376:
        /*00b8*/ 	.byte	0x04, 0x28
        /*00ba*/ 	.short	(.L_1378 - .L_1377)


	//   ....[0]....
.L_1377:
        /*00bc*/ 	.word	0x00001200


	//   ....[1]....
        /*00c0*/ 	.word	0x00001230


	//   ....[2]....
        /*00c4*/ 	.word	0x00001250


	//   ....[3]....
        /*00c8*/ 	.word	0x00001270


	//   ....[4]....
        /*00cc*/ 	.word	0x00001290


	//   ....[5]....
        /*00d0*/ 	.word	0x000015c0


	//   ....[6]....
        /*00d4*/ 	.word	0x000015e0


	//   ....[7]....
        /*00d8*/ 	.word	0x00001600


	//   ....[8]....
        /*00dc*/ 	.word	0x00001620


	//   ....[9]....
        /*00e0*/ 	.word	0x00001640


	//   ....[10]....
        /*00e4*/ 	.word	0x00001740


	//   ....[11]....
        /*00e8*/ 	.word	0x00001790


	//   ....[12]....
        /*00ec*/ 	.word	0x000017b0


	//   ....[13]....
        /*00f0*/ 	.word	0x000017c0


	//   ....[14]....
        /*00f4*/ 	.word	0x00001880


	//   ....[15]....
        /*00f8*/ 	.word	0x000018b0


	//   ....[16]....
        /*00fc*/ 	.word	0x000018c0


	//   ....[17]....
        /*0100*/ 	.word	0x00001970


	//   ....[18]....
        /*0104*/ 	.word	0x000019b0


	//   ....[19]....
        /*0108*/ 	.word	0x00001a80


	//   ....[20]....
        /*010c*/ 	.word	0x00001ab0


	//   ....[21]....
        /*0110*/ 	.word	0x00002380


	//   ....[22]....
        /*0114*/ 	.word	0x000023f0


	//   ....[23]....
        /*0118*/ 	.word	0x00002450


	//   ....[24]....
        /*011c*/ 	.word	0x000024b0


	//   ....[25]....
        /*0120*/ 	.word	0x00002510


	//   ....[26]....
        /*0124*/ 	.word	0x00002880


	//   ....[27]....
        /*0128*/ 	.word	0x000028e0


	//   ....[28]....
        /*012c*/ 	.word	0x00002940


	//   ....[29]....
        /*0130*/ 	.word	0x000029a0


	//   ....[30]....
        /*0134*/ 	.word	0x00002a00


	//----- nvinfo : EIATTR_EXIT_INSTR_OFFSETS
	.align		4
.L_1378:
        /*0138*/ 	.byte	0x04, 0x1c
        /*013a*/ 	.short	(.L_1380 - .L_1379)


	//   ....[0]....
.L_1379:
        /*013c*/ 	.word	0x00000140


	//   ....[1]....
        /*0140*/ 	.word	0x00002330


	//----- nvinfo : EIATTR_MAX_THREADS
	.align		4
.L_1380:
        /*0144*/ 	.byte	0x04, 0x05
        /*0146*/ 	.short	(.L_1382 - .L_1381)
.L_1381:
        /*0148*/ 	.word	0x00000100
        /*014c*/ 	.word	0x00000001
        /*0150*/ 	.word	0x00000001


	//----- nvinfo : EIATTR_CRS_STACK_SIZE
	.align		4
.L_1382:
        /*0154*/ 	.byte	0x04, 0x1e
        /*0156*/ 	.short	(.L_1384 - .L_1383)
.L_1383:
        /*0158*/ 	.word	0x00000000
.L_1384:


//--------------------- .nv.info._ZN10layer_norm13ln_fwd_kernelINS_13Kernel_traitsI13__nv_bfloat16S2_S2_S2_fjLj6144ELj1ELj1ELj8ELj16ENS_18Kernel_traits_baseILj6144ES2_S2_S2_S2_fjLj256EEEEELb0ELb1ELb1ELb0EEEvNS_9FwdParamsE --------------------------
	.section	.nv.info._ZN10layer_norm13ln_fwd_kernelINS_13Kernel_traitsI13__nv_bfloat16S2_S2_S2_fjLj6144ELj1ELj1ELj8ELj16ENS_18Kernel_traits_baseILj6144ES2_S2_S2_S2_fjLj256EEEEELb0ELb1ELb1ELb0EEEvNS_9FwdParamsE,"",@"SHT_CUDA_INFO"
	.sectionflags	@""
	.align	4


	//----- nvinfo : EIATTR_CUDA_API_VERSION
	.align		4
        /*0000*/ 	.byte	0x04, 0x37
        /*0002*/ 	.short	(.L_1386 - .L_1385)
.L_1385:
        /*0004*/ 	.word	0x00000082


	//----- nvinfo : EIATTR_SW2861232_WAR
	.align		4
.L_1386:
        /*0008*/ 	.byte	0x01, 0x35
	.zero		2


	//----- nvinfo : EIATTR_PARAM_CBANK
	.align		4
        /*000c*/ 	.byte	0x04, 0x0a
        /*000e*/ 	.short	(.L_1388 - .L_1387)
	.align		4
.L_1387:
        /*0010*/ 	.word	index@(.nv.constant0._ZN10layer_norm13ln_fwd_kernelINS_13Kernel_traitsI13__nv_bfloat16S2_S2_S2_fjLj6144ELj1ELj1ELj8ELj16ENS_18Kernel_traits_baseILj6144ES2_S2_S2_S2_fjLj256EEEEELb0ELb1ELb1ELb0EEEvNS_9FwdParamsE)
        /*0014*/ 	.short	0x0160
        /*0016*/ 	.short	0x00e8


	//----- nvinfo : EIATTR_CBANK_PARAM_SIZE
	.align		4
.L_1388:
        /*0018*/ 	.byte	0x03, 0x19
        /*001a*/ 	.short	0x00e8


	//----- nvinfo : EIATTR_KPARAM_INFO
	.align		4
        /*001c*/ 	.byte	0x04, 0x17
        /*001e*/ 	.short	(.L_1390 - .L_1389)
.L_1389:
        /*0020*/ 	.word	0x00000000
        /*0024*/ 	.short	0x0000
        /*0026*/ 	.short	0x0000
        /*0028*/ 	.byte	0x00, 0xf0, 0xa1, 0x03


	//----- nvinfo : EIATTR_MAXREG_COUNT
	.align		4
.L_1390:
        /*002c*/ 	.byte	0x03, 0x1b
        /*002e*/ 	.short	0x00ff


	//----- nvinfo : EIATTR_NUM_BARRIERS
	.align		4
        /*0030*/ 	.byte	0x02, 0x4c
        /*0032*/ 	.byte	0x01
	.zero		1


	//----- nvinfo : EIATTR_MERCURY_ISA_VERSION
	.align		4
        /*0034*/ 	.byte	0x03, 0x5f
        /*0036*/ 	.short	0x0000


	//----- nvinfo : EIATTR_COOP_GROUP_MASK_REGIDS
	.align		4
        /*0038*/ 	.byte	0x04, 0x29
        /*003a*/ 	.short	(.L_1392 - .L_1391)


	//   ....[0]....
.L_1391:
        /*003c*/ 	.word	0xffffffff


	//   ....[1]....
        /*0040*/ 	.word	0xffffffff


	//   ....[2]....
        /*0044*/ 	.word	0xffffffff


	//   ....[3]....
        /*0048*/ 	.word	0xffffffff


	//   ....[4]....
        /*004c*/ 	.word	0xffffffff


	//   ....[5]....
        /*0050*/ 	.word	0xffffffff


	//   ....[6]....
        /*0054*/ 	.word	0xffffffff


	//   ....[7]....
        /*0058*/ 	.word	0xffffffff


	//   ....[8]....
        /*005c*/ 	.word	0xffffffff


	//   ....[9]....
        /*0060*/ 	.word	0xffffffff


	//   ....[10]....
        /*0064*/ 	.word	0xffffffff


	//   ....[11]....
        /*0068*/ 	.word	0xffffffff


	//   ....[12]....
        /*006c*/ 	.word	0xffffffff


	//   ....[13]....
        /*0070*/ 	.word	0xffffffff


	//   ....[14]....
        /*0074*/ 	.word	0xffffffff


	//   ....[15]....
        /*0078*/ 	.word	0xffffffff


	//   ....[16]....
        /*007c*/ 	.word	0xffffffff


	//   ....[17]....
        /*0080*/ 	.word	0xffffffff


	//   ....[18]....
        /*0084*/ 	.word	0xffffffff


	//   ....[19]....
        /*0088*/ 	.word	0xffffffff


	//   ....[20]....
        /*008c*/ 	.word	0xffffffff


	//   ....[21]....
        /*0090*/ 	.word	0xffffffff


	//   ....[22]....
        /*0094*/ 	.word	0xffffffff


	//   ....[23]....
        /*0098*/ 	.word	0xffffffff


	//   ....[24]....
        /*009c*/ 	.word	0xffffffff


	//   ....[25]....
        /*00a0*/ 	.word	0xffffffff


	//   ....[26]....
        /*00a4*/ 	.word	0xffffffff


	//   ....[27]....
        /*00a8*/ 	.word	0xffffffff


	//   ....[28]....
        /*00ac*/ 	.word	0xffffffff


	//   ....[29]....
        /*00b0*/ 	.word	0xffffffff


	//   ....[30]....
        /*00b4*/ 	.word	0xffffffff


	//----- nvinfo : EIATTR_COOP_GROUP_INSTR_OFFSETS
	.align		4
.L_1392:
        /*00b8*/ 	.byte	0x04, 0x28
        /*00ba*/ 	.short	(.L_1394 - .L_1393)


	//   ....[0]....
.L_1393:
        /*00bc*/ 	.word	0x000022e0


	//   ....[1]....
        /*00c0*/ 	.word	0x00002310


	//   ....[2]....
        /*00c4*/ 	.word	0x00002330


	//   ....[3]....
        /*00c8*/ 	.word	0x00002350


	//   ....[4]....
        /*00cc*/ 	.word	0x00002370


	//   ....[5]....
        /*00d0*/ 	.word	0x000026b0


	//   ....[6]....
        /*00d4*/ 	.word	0x000026d0


	//   ....[7]....
        /*00d8*/ 	.word	0x000026f0


	//   ....[8]....
        /*00dc*/ 	.word	0x00002710


	//   ....[9]....
        /*00e0*/ 	.word	0x00002730


	//   ....[10]....
        /*00e4*/ 	.word	0x00002850


	//   ....[11]....
        /*00e8*/ 	.word	0x000028a0


	//   ....[12]....
        /*00ec*/ 	.word	0x000028c0


	//   ....[13]....
        /*00f0*/ 	.word	0x00002930


	//   ....[14]....
        /*00f4*/ 	.word	0x00002960


	//   ....[15]....
        /*00f8*/ 	.word	0x00002a10


	//   ....[16]....
        /*00fc*/ 	.word	0x00002a40


	//   ....[17]....
        /*0100*/ 	.word	0x00002aa0


	//   ....[18]....
        /*0104*/ 	.word	0x00002ac0


	//   ....[19]....
        /*0108*/ 	.word	0x00002b80


	//   ....[20]....
        /*010c*/ 	.word	0x00002b90


	//   ....[21]....
        /*0110*/ 	.word	0x00003410


	//   ....[22]....
        /*0114*/ 	.word	0x00003480


	//   ....[23]....
        /*0118*/ 	.word	0x000034e0


	//   ....[24]....
        /*011c*/ 	.word	0x00003540


	//   ....[25]....
        /*0120*/ 	.word	0x000035a0


	//   ....[26]....
        /*0124*/ 	.word	0x00003930


	//   ....[27]....
        /*0128*/ 	.word	0x00003990


	//   ....[28]....
        /*012c*/ 	.word	0x000039f0


	//   ....[29]....
        /*0130*/ 	.word	0x00003a50


	//   ....[30]....
        /*0134*/ 	.word	0x00003ab0


	//----- nvinfo : EIATTR_EXIT_INSTR_OFFSETS
	.align		4
.L_1394:
        /*0138*/ 	.byte	0x04, 0x1c
        /*013a*/ 	.short	(.L_1396 - .L_1395)


	//   ....[0]....
.L_1395:
        /*013c*/ 	.word	0x00000410


	//   ....[1]....
        /*0140*/ 	.word	0x000033b0


	//----- nvinfo : EIATTR_MAX_THREADS
	.align		4
.L_1396:
        /*0144*/ 	.byte	0x04, 0x05
        /*0146*/ 	.short	(.L_1398 - .L_1397)
.L_1397:
        /*0148*/ 	.word	0x00000100
        /*014c*/ 	.word	0x00000001
        /*0150*/ 	.word	0x00000001


	//----- nvinfo : EIATTR_CRS_STACK_SIZE
	.align		4
.L_1398:
        /*0154*/ 	.byte	0x04, 0x1e
        /*0156*/ 	.short	(.L_1400 - .L_1399)
.L_1399:
        /*0158*/ 	.word	0x00000000
.L_1400:


//--------------------- .nv.info._ZN10layer_norm13ln_fwd_kernelINS_13Kernel_traitsI13__nv_bfloat16S2_S2_S2_fjLj6144ELj1ELj1ELj8ELj16ENS_18Kernel_traits_baseILj6144ES2_S2_S2_S2_fjLj256EEEEELb0ELb1ELb1ELb1EEEvNS_9FwdParamsE --------------------------
	.section	.nv.info._ZN10layer_norm13ln_fwd_kernelINS_13Kernel_traitsI13__nv_bfloat16S2_S2_S2_fjLj6144ELj1ELj1ELj8ELj16ENS_18Kernel_traits_baseILj6144ES2_S2_S2_S2_fjLj256EEEEELb0ELb1ELb1ELb1EEEvNS_9FwdParamsE,"",@"SHT_CUDA_INFO"
	.sectionflags	@""
	.align	4


	//----- nvinfo : EIATTR_CUDA_API_VERSION
	.align		4
        /*0000*/ 	.byte	0x04, 0x37
        /*0002*/ 	.short	(.L_1402 - .L_1401)
.L_1401:
        /*0004*/ 	.word	0x00000082


	//----- nvinfo : EIATTR_SW2861232_WAR
	.align		4
.L_1402:
        /*0008*/ 	.byte	0x01, 0x35
	.zero		2


	//----- nvinfo : EIATTR_PARAM_CBANK
	.align		4
        /*000c*/ 	.byte	0x04, 0x0a
        /*000e*/ 	.short	(.L_1404 - .L_1403)
	.align		4
.L_1403:
        /*0010*/ 	.word	index@(.nv.constant0._ZN10layer_norm13ln_fwd_kernelINS_13Kernel_traitsI13__nv_bfloat16S2_S2_S2_fjLj6144ELj1ELj1ELj8ELj16ENS_18Kernel_traits_baseILj6144ES2_S2_S2_S2_fjLj256EEEEELb0ELb1ELb1ELb1EEEvNS_9FwdParamsE)
        /*0014*/ 	.short	0x0160
        /*0016*/ 	.short	0x00e8


	//----- nvinfo : EIATTR_CBANK_PARAM_SIZE
	.align		4
.L_1404:
        /*0018*/ 	.byte	0x03, 0x19
        /*001a*/ 	.short	0x00e8


	//----- nvinfo : EIATTR_KPARAM_INFO
	.align		4
        /*001c*/ 	.byte	0x04, 0x17
        /*001e*/ 	.short	(.L_1406 - .L_1405)
.L_1405:
        /*0020*/ 	.word	0x00000000
        /*0024*/ 	.short	0x0000
        /*0026*/ 	.short	0x0000
        /*0028*/ 	.byte	0x00, 0xf0, 0xa1, 0x03


	//----- nvinfo : EIATTR_MAXREG_COUNT
	.align		4
.L_1406:
        /*002c*/ 	.byte	0x03, 0x1b
        /*002e*/ 	.short	0x00ff


	//----- nvinfo : EIATTR_NUM_BARRIERS
	.align		4
        /*0030*/ 	.byte	0x02, 0x4c
        /*0032*/ 	.byte	0x01
	.zero		1


	//----- nvinfo : EIATTR_MERCURY_ISA_VERSION
	.align		4
        /*0034*/ 	.byte	0x03, 0x5f
        /*0036*/ 	.short	0x0000


	//----- nvinfo : EIATTR_COOP_GROUP_MASK_REGIDS
	.align		4
        /*0038*/ 	.byte	0x04, 0x29
        /*003a*/ 	.short	(.L_1408 - .L_1407)


	//   ....[0]....
.L_1407:
        /*003c*/ 	.word	0xffffffff


	//   ....[1]....
        /*0040*/ 	.word	0xffffffff


	//   ....[2]....
        /*0044*/ 	.word	0xffffffff


	//   ....[3]....
        /*0048*/ 	.word	0xffffffff


	//   ....[4]....
        /*004c*/ 	.word	0xffffffff


	//   ....[5]....
        /*0050*/ 	.word	0xffffffff


	//   ....[6]....
        /*0054*/ 	.word	0xffffffff


	//   ....[7]....
        /*0058*/ 	.word	0xffffffff


	//   ....[8]....
        /*005c*/ 	.word	0xffffffff


	//   ....[9]....
        /*0060*/ 	.word	0xffffffff


	//   ....[10]....
        /*0064*/ 	.word	0xffffffff


	//   ....[11]....
        /*0068*/ 	.word	0xffffffff


	//   ....[12]....
        /*006c*/ 	.word	0xffffffff


	//   ....[13]....
        /*0070*/ 	.word	0xffffffff


	//   ....[14]....
        /*0074*/ 	.word	0xffffffff


	//   ....[15]....
        /*0078*/ 	.word	0xffffffff


	//   ....[16]....
        /*007c*/ 	.word	0xffffffff


	//   ....[17]....
        /*0080*/ 	.word	0xffffffff


	//   ....[18]....
        /*0084*/ 	.word	0xffffffff


	//   ....[19]....
        /*0088*/ 	.word	0xffffffff


	//   ....[20]....
        /*008c*/ 	.word	0xffffffff


	//   ....[21]....
        /*0090*/ 	.word	0xffffffff


	//   ....[22]....
        /*0094*/ 	.word	0xffffffff


	//   ....[23]....
        /*0098*/ 	.word	0xffffffff


	//   ....[24]....
        /*009c*/ 	.word	0xffffffff


	//   ....[25]....
        /*00a0*/ 	.word	0xffffffff


	//   ....[26]....
        /*00a4*/ 	.word	0xffffffff


	//   ....[27]....
        /*00a8*/ 	.word	0xffffffff


	//   ....[28]....
        /*00ac*/ 	.word	0xffffffff


	//   ....[29]....
        /*00b0*/ 	.word	0xffffffff


	//   ....[30]....
        /*00b4*/ 	.word	0xffffffff


	//----- nvinfo : EIATTR_COOP_GROUP_INSTR_OFFSETS
	.align		4
.L_1408:
        /*00b8*/ 	.byte	0x04, 0x28
        /*00ba*/ 	.short	(.L_1410 - .L_1409)


	//   ....[0]....
.L_1409:
        /*00bc*/ 	.word	0x00001cd0


	//   ....[1]....
        /*00c0*/ 	.word	0x00001d00


	//   ....[2]....
        /*00c4*/ 	.word	0x00001d20


	//   ....[3]....
        /*00c8*/ 	.word	0x00001d40


	//   ....[4]....
        /*00cc*/ 	.word	0x00001d60


	//   ....[5]....
        /*00d0*/ 	.word	0x00002090


	//   ....[6]....
        /*00d4*/ 	.word	0x000020b0


	//   ....[7]....
        /*00d8*/ 	.word	0x000020d0


	//   ....[8]....
        /*00dc*/ 	.word	0x000020f0


	//   ....[9]....
        /*00e0*/ 	.word	0x00002110


	//   ....[10]....
        /*00e4*/ 	.word	0x00002200


	//   ....[11]....
        /*00e8*/ 	.word	0x00002250


	//   ....[12]....
        /*00ec*/ 	.word	0x00002280


	//   ....[13]....
        /*00f0*/ 	.word	0x000022a0


	//   ....[14]....
        /*00f4*/ 	.word	0x000022c0


	//   ....[15]....
        /*00f8*/ 	.word	0x00002360


	//   ....[16]....
        /*00fc*/ 	.word	0x00002390


	//   ....[17]....
        /*0100*/ 	.word	0x00002430


	//   ....[18]....
        /*0104*/ 	.word	0x00002470


	//   ....[19]....
        /*0108*/ 	.word	0x00002520


	//   ....[20]....
        /*010c*/ 	.word	0x00002540


	//   ....[21]....
        /*0110*/ 	.word	0x00002e90


	//   ....[22]....
        /*0114*/ 	.word	0x00002f00


	//   ....[23]....
        /*0118*/ 	.word	0x00002f60


	//   ....[24]....
        /*011c*/ 	.word	0x00002fc0


	//   ....[25]....
        /*0120*/ 	.word	0x00003020


	//   ....[26]....
        /*0124*/ 	.word	0x00003390


	//   ....[27]....
        /*0128*/ 	.word	0x000033f0


	//   ....[28]....
        /*012c*/ 	.word	0x00003450


	//   ....[29]....
        /*0130*/ 	.word	0x000034b0


	//   ....[30]....
        /*0134*/ 	.word	0x00003510


	//----- nvinfo : EIATTR_EXIT_INSTR_OFFSETS
	.align		4
.L_1410:
        /*0138*/ 	.byte	0x04, 0x1c
        /*013a*/ 	.short	(.L_1412 - .L_1411)


	//   ....[0]....
.L_1411:
        /*013c*/ 	.word	0x00000140


	//   ....[1]....
        /*0140*/ 	.word	0x00002e40


	//----- nvinfo : EIATTR_MAX_THREADS
	.align		4
.L_1412:
        /*0144*/ 	.byte	0x04, 0x05
        /*0146*/ 	.short	(.L_1414 - .L_1413)
.L_1413:
        /*0148*/ 	.word	0x00000100
        /*014c*/ 	.word	0x00000001
        /*0150*/ 	.word	0x00000001


	//----- nvinfo : EIATTR_CRS_STACK_SIZE
	.align		4
.L_1414:
        /*0154*/ 	.byte	0x04, 0x1e
        /*0156*/ 	.short	(.L_1416 - .L_1415)
.L_1415:
        /*0158*/ 	.word	0x00000000
.L_1416:


//--------------------- .nv.info._ZN10layer_norm13ln_fwd_kernelINS_13Kernel_traitsI13__nv_bfloat16S2_S2_S2_fjLj6144ELj1ELj1ELj8ELj16ENS_18Kernel_traits_baseILj6144ES2_S2_S2_S2_fjLj256EEEEELb1ELb0ELb0ELb0EEEvNS_9FwdParamsE --------------------------
	.section	.nv.info._ZN10layer_norm13ln_fwd_kernelINS_13Kernel_traitsI13__nv_bfloat16S2_S2_S2_fjLj6144ELj1ELj1ELj8ELj16ENS_18Kernel_traits_baseILj6144ES2_S2_S2_S2_fjLj256EEEEELb1ELb0ELb0ELb0EEEvNS_9FwdParamsE,"",@"SHT_CUDA_INFO"
	.sectionflags	@""
	.align	4


	//----- nvinfo : EIATTR_CUDA_API_VERSION
	.align		4
        /*0000*/ 	.byte	0x04, 0x37
        /*0002*/ 	.short	(.L_1418 - .L_1417)
.L_1417:
        /*0004*/ 	.word	0x00000082


	//----- nvinfo : EIATTR_SW2861232_WAR
	.align		4
.L_1418:
        /*0008*/ 	.byte	0x01, 0x35
	.zero		2


	//----- nvinfo : EIATTR_PARAM_CBANK
	.align		4
        /*000c*/ 	.byte	0x04, 0x0a
        /*000e*/ 	.short	(.L_1420 - .L_1419)
	.align		4
.L_1419:
        /*0010*/ 	.word	index@(.nv.constant0._ZN10layer_norm13ln_fwd_kernelINS_13Kernel_traitsI13__nv_bfloat16S2_S2_S2_fjLj6144ELj1ELj1ELj8ELj16ENS_18Kernel_traits_baseILj6144ES2_S2_S2_S2_fjLj256EEEEELb1ELb0ELb0ELb0EEEvNS_9FwdParamsE)
        /*0014*/ 	.short	0x0160
        /*0016*/ 	.short	0x00e8


	//----- nvinfo : EIATTR_CBANK_PARAM_SIZE
	.align		4
.L_1420:
        /*0018*/ 	.byte	0x03, 0x19
        /*001a*/ 	.short	0x00e8


	//----- nvinfo : EIATTR_KPARAM_INFO
	.align		4
        /*001c*/ 	.byte	0x04, 0x17
        /*001e*/ 	.short	(.L_1422 - .L_1421)
.L_1421:
        /*0020*/ 	.word	0x00000000
        /*0024*/ 	.short	0x0000
        /*0026*/ 	.short	0x0000
        /*0028*/ 	.byte	0x00, 0xf0, 0xa1, 0x03


	//----- nvinfo : EIATTR_MAXREG_COUNT
	.align		4
.L_1422:
        /*002c*/ 	.byte	0x03, 0x1b
        /*002e*/ 	.short	0x00ff


	//----- nvinfo : EIATTR_NUM_BARRIERS
	.align		4
        /*0030*/ 	.byte	0x02, 0x4c
        /*0032*/ 	.byte	0x01
	.zero		1


	//----- nvinfo : EIATTR_MERCURY_ISA_VERSION
	.align		4
        /*0034*/ 	.byte	0x03, 0x5f
        /*0036*/ 	.short	0x0000


	//----- nvinfo : EIATTR_COOP_GROUP_MASK_REGIDS
	.align		4
        /*0038*/ 	.byte	0x04, 0x29
        /*003a*/ 	.short	(.L_1424 - .L_1423)


	//   ....[0]....
.L_1423:
        /*003c*/ 	.word	0xffffffff


	//   ....[1]....
        /*0040*/ 	.word	0xffffffff


	//   ....[2]....
        /*0044*/ 	.word	0xffffffff


	//   ....[3]....
        /*0048*/ 	.word	0xffffffff


	//   ....[4]....
        /*004c*/ 	.word	0xffffffff


	//   ....[5]....
        /*0050*/ 	.word	0xffffffff


	//   ....[6]....
        /*0054*/ 	.word	0xffffffff


	//   ....[7]....
        /*0058*/ 	.word	0xffffffff


	//   ....[8]....
        /*005c*/ 	.word	0xffffffff


	//   ....[9]....
        /*0060*/ 	.word	0xffffffff


	//   ....[10]....
        /*0064*/ 	.word	0xffffffff


	//   ....[11]....
        /*0068*/ 	.word	0xffffffff


	//   ....[12]....
        /*006c*/ 	.word	0xffffffff


	//   ....[13]....
        /*0070*/ 	.word	0xffffffff


	//   ....[14]....
        /*0074*/ 	.word	0xffffffff


	//   ....[15]....
        /*0078*/ 	.word	0xffffffff


	//   ....[16]....
        /*007c*/ 	.word	0xffffffff


	//   ....[17]....
        /*0080*/ 	.word	0xffffffff


	//   ....[18]....
        /*0084*/ 	.word	0xffffffff


	//   ....[19]....
        /*0088*/ 	.word	0xffffffff


	//   ....[20]....
        /*008c*/ 	.word	0xffffffff


	//   ....[21]....
        /*0090*/ 	.word	0xffffffff


	//   ....[22]....
        /*0094*/ 	.word	0xffffffff


	//   ....[23]....
        /*0098*/ 	.word	0xffffffff


	//   ....[24]....
        /*009c*/ 	.word	0xffffffff


	//   ....[25]....
        /*00a0*/ 	.word	0xffffffff


	//   ....[26]....
        /*00a4*/ 	.word	0xffffffff


	//   ....[27]....
        /*00a8*/ 	.word	0xffffffff


	//   ....[28]....
        /*00ac*/ 	.word	0xffffffff


	//   ....[29]....
        /*00b0*/ 	.word	0xffffffff


	//   ....[30]....
        /*00b4*/ 	.word	0xffffffff


	//----- nvinfo : EIATTR_COOP_GROUP_INSTR_OFFSETS
	.align		4
.L_1424:
        /*00b8*/ 	.byte	0x04, 0x28
        /*00ba*/ 	.short	(.L_1426 - .L_1425)


	//   ....[0]....
.L_1425:
        /*00bc*/ 	.word	0x00009820


	//   ....[1]....
        /*00c0*/ 	.word	0x00009850


	//   ....[2]....
        /*00c4*/ 	.word	0x00009880


	//   ....[3]....
        /*00c8*/ 	.word	0x000098a0


	//   ....[4]....
        /*00cc*/ 	.word	0x000098c0


	//   ....[5]....
        /*00d0*/ 	.word	0x00009c00


	//   ....[6]....
        /*00d4*/ 	.word	0x00009c20


	//   ....[7]....
        /*00d8*/ 	.word	0x00009c40


	//   ....[8]....
        /*00dc*/ 	.word	0x00009c60


	//   ....[9]....
        /*00e0*/ 	.word	0x00009c80


	//   ....[10]....
        /*00e4*/ 	.word	0x00009db0


	//   ....[11]....
        /*00e8*/ 	.word	0x00009e00


	//   ....[12]....
        /*00ec*/ 	.word	0x00009e30


	//   ....[13]....
        /*00f0*/ 	.word	0x00009e50


	//   ....[14]....
        /*00f4*/ 	.word	0x00009ef0


	//   ....[15]....
        /*00f8*/ 	.word	0x00009f10


	//   ....[16]....
        /*00fc*/ 	.word	0x00009f30


	//   ....[17]....
        /*0100*/ 	.word	0x00009fe0


	//   ....[18]....
        /*0104*/ 	.word	0x0000a020


	//   ....[19]....
        /*0108*/ 	.word	0x0000a0e0


	//   ....[20]....
        /*010c*/ 	.word	0x0000a0f0


	//   ....[21]....
        /*0110*/ 	.word	0x0000a910


	//   ....[22]....
        /*0114*/ 	.word	0x0000a980


	//   ....[23]....
        /*0118*/ 	.word	0x0000a9e0


	//   ....[24]....
        /*011c*/ 	.word	0x0000aa40


	//   ....[25]....
        /*0120*/ 	.word	0x0000aaa0


	//   ....[26]....
        /*0124*/ 	.word	0x0000ae30


	//   ....[27]....
        /*0128*/ 	.word	0x0000ae90


	//   ....[28]....
        /*012c*/ 	.word	0x0000aef0


	//   ....[29]....
        /*0130*/ 	.word	0x0000af50


	//   ....[30]....
        /*0134*/ 	.word	0x0000afc0


	//----- nvinfo : EIATTR_EXIT_INSTR_OFFSETS
	.align		4
.L_1426:
        /*0138*/ 	.byte	0x04, 0x1c
        /*013a*/ 	.short	(.L_1428 - .L_1427)


	//   ....[0]....
.L_1427:
        /*013c*/ 	.word	0x00000830


	//   ....[1]....
        /*0140*/ 	.word	0x0000a8b0


	//----- nvinfo : EIATTR_MAX_THREADS
	.align		4
.L_1428:
        /*0144*/ 	.byte	0x04, 0x05
        /*0146*/ 	.short	(.L_1430 - .L_1429)
.L_1429:
        /*0148*/ 	.word	0x00000100
        /*014c*/ 	.word	0x00000001
        /*0150*/ 	.word	0x00000001


	//----- nvinfo : EIATTR_CRS_STACK_SIZE
	.align		4
.L_1430:
        /*0154*/ 	.byte	0x04, 0x1e
        /*0156*/ 	.short	(.L_1432 - .L_1431)
.L_1431:
        /*0158*/ 	.word	0x00000000
.L_1432:


//--------------------- .nv.info._ZN10layer_norm13ln_fwd_kernelINS_13Kernel_traitsI13__nv_bfloat16S2_S2_S2_fjLj6144ELj1ELj1ELj8ELj16ENS_18Kernel_traits_baseILj6144ES2_S2_S2_S2_fjLj256EEEEELb1ELb0ELb0ELb1EEEvNS_9FwdParamsE --------------------------
	.section	.nv.info._ZN10layer_norm13ln_fwd_kernelINS_13Kernel_traitsI13__nv_bfloat16S2_S2_S2_fjLj6144ELj1ELj1ELj8ELj16ENS_18Kernel_traits_baseILj6144ES2_S2_S2_S2_fjLj256EEEEELb1ELb0ELb0ELb1EEEvNS_9FwdParamsE,"",@"SHT_CUDA_INFO"
	.sectionflags	@""
	.align	4


	//----- nvinfo : EIATTR_CUDA_API_VERSION
	.align		4
        /*0000*/ 	.byte	0x04, 0x37
        /*0002*/ 	.short	(.L_1434 - .L_1433)
.L_1433:
        /*0004*/ 	.word	0x00000082


	//----- nvinfo : EIATTR_SW2861232_WAR
	.align		4
.L_1434:
        /*0008*/ 	.byte	0x01, 0x35
	.zero		2


	//----- nvinfo : EIATTR_PARAM_CBANK
	.align		4
        /*000c*/ 	.byte	0x04, 0x0a
        /*000e*/ 	.short	(.L_1436 - .L_1435)
	.align		4
.L_1435:
        /*0010*/ 	.word	index@(.nv.constant0._ZN10layer_norm13ln_fwd_kernelINS_13Kernel_traitsI13__nv_bfloat16S2_S2_S2_fjLj6144ELj1ELj1ELj8ELj16ENS_18Kernel_traits_baseILj6144ES2_S2_S2_S2_fjLj256EEEEELb1ELb0ELb0ELb1EEEvNS_9FwdParamsE)
        /*0014*/ 	.short	0x0160
        /*0016*/ 	.short	0x00e8


	//----- nvinfo : EIATTR_CBANK_PARAM_SIZE
	.align		4
.L_1436:
        /*0018*/ 	.byte	0x03, 0x19
        /*001a*/ 	.short	0x00e8


	//----- nvinfo : EIATTR_KPARAM_INFO
	.align		4
        /*001c*/ 	.byte	0x04, 0x17
        /*001e*/ 	.short	(.L_1438 - .L_1437)
.L_1437:
        /*0020*/ 	.word	0x00000000
        /*0024*/ 	.short	0x0000
        /*0026*/ 	.short	0x0000
        /*0028*/ 	.byte	0x00, 0xf0, 0xa1, 0x03


	//----- nvinfo : EIATTR_MAXREG_COUNT
	.align		4
.L_1438:
        /*002c*/ 	.byte	0x03, 0x1b
        /*002e*/ 	.short	0x00ff


	//----- nvinfo : EIATTR_NUM_BARRIERS
	.align		4
        /*0030*/ 	.byte	0x02, 0x4c
        /*0032*/ 	.byte	0x01
	.zero		1


	//----- nvinfo : EIATTR_MERCURY_ISA_VERSION
	.align		4
        /*0034*/ 	.byte	0x03, 0x5f
        /*0036*/ 	.short	0x0000


	//----- nvinfo : EIATTR_COOP_GROUP_MASK_REGIDS
	.align		4
        /*0038*/ 	.byte	0x04, 0x29
        /*003a*/ 	.short	(.L_1440 - .L_1439)


	//   ....[0]....
.L_1439:
        /*003c*/ 	.word	0xffffffff


	//   ....[1]....
        /*0040*/ 	.word	0xffffffff


	//   ....[2]....
        /*0044*/ 	.word	0xffffffff


	//   ....[3]....
        /*0048*/ 	.word	0xffffffff


	//   ....[4]....
        /*004c*/ 	.word	0xffffffff


	//   ....[5]....
        /*0050*/ 	.word	0xffffffff


	//   ....[6]....
        /*0054*/ 	.word	0xffffffff


	//   ....[7]....
        /*0058*/ 	.word	0xffffffff


	//   ....[8]....
        /*005c*/ 	.word	0xffffffff


	//   ....[9]....
        /*0060*/ 	.word	0xffffffff


	//   ....[10]....
        /*0064*/ 	.word	0xffffffff


	//   ....[11]....
        /*0068*/ 	.word	0xffffffff


	//   ....[12]....
        /*006c*/ 	.word	0xffffffff


	//   ....[13]....
        /*0070*/ 	.word	0xffffffff


	//   ....[14]....
        /*0074*/ 	.word	0xffffffff


	//   ....[15]....
        /*0078*/ 	.word	0xffffffff


	//   ....[16]....
        /*007c*/ 	.word	0xffffffff


	//   ....[17]....
        /*0080*/ 	.word	0xffffffff


	//   ....[18]....
        /*0084*/ 	.word	0xffffffff


	//   ....[19]....
        /*0088*/ 	.word	0xffffffff


	//   ....[20]....
        /*008c*/ 	.word	0xffffffff


	//   ....[21]....
        /*0090*/ 	.word	0xffffffff


	//   ....[22]....
        /*0094*/ 	.word	0xffffffff


	//   ....[23]....
        /*0098*/ 	.word	0xffffffff


	//   ....[24]....
        /*009c*/ 	.word	0xffffffff


	//   ....[25]....
        /*00a0*/ 	.word	0xffffffff


	//   ....[26]....
        /*00a4*/ 	.word	0xffffffff


	//   ....[27]....
        /*00a8*/ 	.word	0xffffffff


	//   ....[28]....
        /*00ac*/ 	.word	0xffffffff


	//   ....[29]....
        /*00b0*/ 	.word	0xffffffff


	//   ....[30]....
        /*00b4*/ 	.word	0xffffffff


	//----- nvinfo : EIATTR_COOP_GROUP_INSTR_OFFSETS
	.align		4
.L_1440:
        /*00b8*/ 	.byte	0x04, 0x28
        /*00ba*/ 	.short	(.L_1442 - .L_1441)


	//   ....[0]....
.L_1441:
        /*00bc*/ 	.word	0x00008f70


	//   ....[1]....
        /*00c0*/ 	.word	0x00008fa0


	//   ....[2]....
        /*00c4*/ 	.word	0x00008fc0


	//   ....[3]....
        /*00c8*/ 	.word	0x00008fe0


	//   ....[4]....
        /*00cc*/ 	.word	0x00009000


	//   ....[5]....
        /*00d0*/ 	.word	0x00009330


	//   ....[6]....
        /*00d4*/ 	.word	0x00009350


	//   ....[7]....
        /*00d8*/ 	.word	0x00009370


	//   ....[8]....
        /*00dc*/ 	.word	0x00009390


	//   ....[9]....
        /*00e0*/ 	.word	0x000093b0


	//   ....[10]....
        /*00e4*/ 	.word	0x000094b0


	//   ....[11]....
        /*00e8*/ 	.word	0x00009500


	//   ....[12]....
        /*00ec*/ 	.word	0x00009540


	//   ....[13]....
        /*00f0*/ 	.word	0x00009550


	//   ....[14]....
        /*00f4*/ 	.word	0x00009570


	//   ....[15]....
        /*00f8*/ 	.word	0x000095f0


	//   ....[16]....
        /*00fc*/ 	.word	0x00009650


	//   ....[17]....
        /*0100*/ 	.word	0x00009700


	//   ....[18]....
        /*0104*/ 	.word	0x00009730


	//   ....[19]....
        /*0108*/ 	.word	0x000097c0


	//   ....[20]....
        /*010c*/ 	.word	0x00009800


	//   ....[21]....
        /*0110*/ 	.word	0x0000a0e0


	//   ....[22]....
        /*0114*/ 	.word	0x0000a150


	//   ....[23]....
        /*0118*/ 	.word	0x0000a1b0


	//   ....[24]....
        /*011c*/ 	.word	0x0000a210


	//   ....[25]....
        /*0120*/ 	.word	0x0000a270


	//   ....[26]....
        /*0124*/ 	.word	0x0000a5e0


	//   ....[27]....
        /*0128*/ 	.word	0x0000a640


	//   ....[28]....
        /*012c*/ 	.word	0x0000a6a0


	//   ....[29]....
        /*0130*/ 	.word	0x0000a700


	//   ....[30]....
        /*0134*/ 	.word	0x0000a760


	//----- nvinfo : EIATTR_EXIT_INSTR_OFFSETS
	.align		4
.L_1442:
        /*0138*/ 	.byte	0x04, 0x1c
        /*013a*/ 	.short	(.L_1444 - .L_1443)


	//   ....[0]....
.L_1443:
        /*013c*/ 	.word	0x00000190


	//   ....[1]....
        /*0140*/ 	.word	0x0000a080


	//----- nvinfo : EIATTR_MAX_THREADS
	.align		4
.L_1444:
        /*0144*/ 	.byte	0x04, 0x05
        /*0146*/ 	.short	(.L_1446 - .L_1445)
.L_1445:
        /*0148*/ 	.word	0x00000100
        /*014c*/ 	.word	0x00000001
        /*0150*/ 	.word	0x00000001


	//----- nvinfo : EIATTR_CRS_STACK_SIZE
	.align		4
.L_1446:
        /*0154*/ 	.byte	0x04, 0x1e
        /*0156*/ 	.short	(.L_1448 - .L_1447)
.L_1447:
        /*0158*/ 	.word	0x00000000
.L_1448:


//--------------------- .nv.info._ZN10layer_norm13ln_fwd_kernelINS_13Kernel_traitsI13__nv_bfloat16S2_S2_S2_fjLj6144ELj1ELj1ELj8ELj16ENS_18Kernel_traits_baseILj6144ES2_S2_S2_S2_fjLj256EEEEELb1ELb0ELb1ELb0EEEvNS_9FwdParamsE --------------------------
	.section	.nv.info._ZN10layer_norm13ln_fwd_kernelINS_13Kernel_traitsI13__nv_bfloat16S2_S2_S2_fjLj6144ELj1ELj1ELj8ELj16ENS_18Kernel_traits_baseILj6144ES2_S2_S2_S2_fjLj256EEEEELb1ELb0ELb1ELb0EEEvNS_9FwdParamsE,"",@"SHT_CUDA_INFO"
	.sectionflags	@""
	.align	4


	//----- nvinfo : EIATTR_CUDA_API_VERSION
	.align		4
        /*0000*/ 	.byte	0x04, 0x37
        /*0002*/ 	.short	(.L_1450 - .L_1449)
.L_1449:
        /*0004*/ 	.word	0x00000082


	//----- nvinfo : EIATTR_SW2861232_WAR
	.align		4
.L_1450:
        /*0008*/ 	.byte	0x01, 0x35
	.zero		2


	//----- nvinfo : EIATTR_PARAM_CBANK
	.align		4
        /*000c*/ 	.byte	0x04, 0x0a
        /*000e*/ 	.short	(.L_1452 - .L_1451)
	.align		4
.L_1451:
        /*0010*/ 	.word	index@(.nv.constant0._ZN10layer_norm13ln_fwd_kernelINS_13Kernel_traitsI13__nv_bfloat16S2_S2_S2_fjLj6144ELj1ELj1ELj8ELj16ENS_18Kernel_traits_baseILj6144ES2_S2_S2_S2_fjLj256EEEEELb1ELb0ELb1ELb0EEEvNS_9FwdParamsE)
        /*0014*/ 	.short	0x0160
        /*0016*/ 	.short	0x00e8


	//----- nvinfo : EIATTR_CBANK_PARAM_SIZE
	.align		4
.L_1452:
        /*0018*/ 	.byte	0x03, 0x19
        /*001a*/ 	.short	0x00e8


	//----- nvinfo : EIATTR_KPARAM_INFO
	.align		4
        /*001c*/ 	.byte	0x04, 0x17
        /*001e*/ 	.short	(.L_1454 - .L_1453)
.L_1453:
        /*0020*/ 	.word	0x00000000
        /*0024*/ 	.short	0x0000
        /*0026*/ 	.short	0x0000
        /*0028*/ 	.byte	0x00, 0xf0, 0xa1, 0x03


	//----- nvinfo : EIATTR_MAXREG_COUNT
	.align		4
.L_1454:
        /*002c*/ 	.byte	0x03, 0x1b
        /*002e*/ 	.short	0x00ff


	//----- nvinfo : EIATTR_NUM_BARRIERS
	.align		4
        /*0030*/ 	.byte	0x02, 0x4c
        /*0032*/ 	.byte	0x01
	.zero		1


	//----- nvinfo : EIATTR_MERCURY_ISA_VERSION
	.align		4
        /*0034*/ 	.byte	0x03, 0x5f
        /*0036*/ 	.short	0x0000


	//----- nvinfo : EIATTR_COOP_GROUP_MASK_REGIDS
	.align		4
        /*0038*/ 	.byte	0x04, 0x29
        /*003a*/ 	.short	(.L_1456 - .L_1455)


	//   ....[0]....
.L_1455:
        /*003c*/ 	.word	0xffffffff


	//   ....[1]....
        /*0040*/ 	.word	0xffffffff


	//   ....[2]....
        /*0044*/ 	.word	0xffffffff


	//   ....[3]....
        /*0048*/ 	.word	0xffffffff


	//   ....[4]....
        /*004c*/ 	.word	0xffffffff


	//   ....[5]....
        /*0050*/ 	.word	0xffffffff


	//   ....[6]....
        /*0054*/ 	.word	0xffffffff


	//   ....[7]....
        /*0058*/ 	.word	0xffffffff


	//   ....[8]....
        /*005c*/ 	.word	0xffffffff


	//   ....[9]....
        /*0060*/ 	.word	0xffffffff


	//   ....[10]....
        /*0064*/ 	.word	0xffffffff


	//   ....[11]....
        /*0068*/ 	.word	0xffffffff


	//   ....[12]....
        /*006c*/ 	.word	0xffffffff


	//   ....[13]....
        /*0070*/ 	.word	0xffffffff


	//   ....[14]....
        /*0074*/ 	.word	0xffffffff


	//   ....[15]....
        /*0078*/ 	.word	0xffffffff


	//   ....[16]....
        /*007c*/ 	.word	0xffffffff


	//   ....[17]....
        /*0080*/ 	.word	0xffffffff


	//   ....[18]....
        /*0084*/ 	.word	0xffffffff


	//   ....[19]....
        /*0088*/ 	.word	0xffffffff


	//   ....[20]....
        /*008c*/ 	.word	0xffffffff


	//   ....[21]....
        /*0090*/ 	.word	0xffffffff


	//   ....[22]....
        /*0094*/ 	.word	0xffffffff


	//   ....[23]....
        /*0098*/ 	.word	0xffffffff


	//   ....[24]....
        /*009c*/ 	.word	0xffffffff


	//   ....[25]....
        /*00a0*/ 	.word	0xffffffff


	//   ....[26]....
        /*00a4*/ 	.word	0xffffffff


	//   ....[27]....
        /*00a8*/ 	.word	0xffffffff


	//   ....[28]....
        /*00ac*/ 	.word	0xffffffff


	//   ....[29]....
        /*00b0*/ 	.word	0xffffffff


	//   ....[30]....
        /*00b4*/ 	.word	0xffffffff


	//----- nvinfo : EIATTR_COOP_GROUP_INSTR_OFFSETS
	.align		4
.L_1456:
        /*00b8*/ 	.byte	0x04, 0x28
        /*00ba*/ 	.short	(.L_1458 - .L_1457)


	//   ....[0]....
.L_1457:
        /*00bc*/ 	.word	0x0000a7d0


	//   ....[1]....
        /*00c0*/ 	.word	0x0000a800


	//   ....[2]....
        /*00c4*/ 	.word	0x0000a820


	//   ....[3]....
        /*00c8*/ 	.word	0x0000a840


	//   ....[4]....
        /*00cc*/ 	.word	0x0000a860


	//   ....[5]....
        /*00d0*/ 	.word	0x0000aba0


	//   ....[6]....
        /*00d4*/ 	.word	0x0000abc0


	//   ....[7]....
        /*00d8*/ 	.word	0x0000abe0


	//   ....[8]....
        /*00dc*/ 	.word	0x0000ac00


	//   ....[9]....
        /*00e0*/ 	.word	0x0000ac20


	//   ....[10]....
        /*00e4*/ 	.word	0x0000ad40


	//   ....[11]....
        /*00e8*/ 	.word	0x0000ad90


	//   ....[12]....
        /*00ec*/ 	.word	0x0000add0


	//   ....[13]....
        /*00f0*/ 	.word	0x0000ade0


	//   ....[14]....
        /*00f4*/ 	.word	0x0000ae90


	//   ....[15]....
        /*00f8*/ 	.word	0x0000aeb0


	//   ....[16]....
        /*00fc*/ 	.word	0x0000aec0


	//   ....[17]....
        /*0100*/ 	.word	0x0000af80


	//   ....[18]....
        /*0104*/ 	.word	0x0000afb0


	//   ....[19]....
        /*0108*/ 	.word	0x0000b050


	//   ....[20]....
        /*010c*/ 	.word	0x0000b090


	//   ....[21]....
        /*0110*/ 	.word	0x0000b910


	//   ....[22]....
        /*0114*/ 	.word	0x0000b980


	//   ....[23]....
        /*0118*/ 	.word	0x0000b9e0


	//   ....[24]....
        /*011c*/ 	.word	0x0000ba40


	//   ....[25]....
        /*0120*/ 	.word	0x0000baa0


	//   ....[26]....
        /*0124*/ 	.word	0x0000be20


	//   ....[27]....
        /*0128*/ 	.word	0x0000be80


	//   ....[28]....
        /*012c*/ 	.word	0x0000bee0


	//   ....[29]....
        /*0130*/ 	.word	0x0000bf40


	//   ....[30]....
        /*0134*/ 	.word	0x0000bfb0


	//----- nvinfo : EIATTR_EXIT_INSTR_OFFSETS
	.align		4
.L_1458:
        /*0138*/ 	.byte	0x04, 0x1c
        /*013a*/ 	.short	(.L_1460 - .L_1459)


	//   ....[0]....
.L_1459:
        /*013c*/ 	.word	0x00000810


	//   ....[1]....
        /*0140*/ 	.word	0x0000b8b0


	//----- nvinfo : EIATTR_MAX_THREADS
	.align		4
.L_1460:
        /*0144*/ 	.byte	0x04, 0x05
        /*0146*/ 	.short	(.L_1462 - .L_1461)
.L_1461:
        /*0148*/ 	.word	0x00000100
        /*014c*/ 	.word	0x00000001
        /*0150*/ 	.word	0x00000001


	//----- nvinfo : EIATTR_CRS_STACK_SIZE
	.align		4
.L_1462:
        /*0154*/ 	.byte	0x04, 0x1e
        /*0156*/ 	.short	(.L_1464 - .L_1463)
.L_1463:
        /*0158*/ 	.word	0x00000000
.L_1464:


//--------------------- .nv.info._ZN10layer_norm13ln_fwd_kernelINS_13Kernel_traitsI13__nv_bfloat16S2_S2_S2_fjLj6144ELj1ELj1ELj8ELj16ENS_18Kernel_traits_baseILj6144ES2_S2_S2_S2_fjLj256EEEEELb1ELb0ELb1ELb1EEEvNS_9FwdParamsE --------------------------
	.section	.nv.info._ZN10layer_norm13ln_fwd_kernelINS_13Kernel_traitsI13__nv_bfloat16S2_S2_S2_fjLj6144ELj1ELj1ELj8ELj16ENS_18Kernel_traits_baseILj6144ES2_S2_S2_S2_fjLj256EEEEELb1ELb0ELb1ELb1EEEvNS_9FwdParamsE,"",@"SHT_CUDA_INFO"
	.sectionflags	@""
	.align	4


	//----- nvinfo : EIATTR_CUDA_API_VERSION
	.align		4
        /*0000*/ 	.byte	0x04, 0x37
        /*0002*/ 	.short	(.L_1466 - .L_1465)
.L_1465:
        /*0004*/ 	.word	0x00000082


	//----- nvinfo : EIATTR_SW2861232_WAR
	.align		4
.L_1466:
        /*0008*/ 	.byte	0x01, 0x35
	.zero		2


	//----- nvinfo : EIATTR_PARAM_CBANK
	.align		4
        /*000c*/ 	.byte	0x04, 0x0a
        /*000e*/ 	.short	(.L_1468 - .L_1467)
	.align		4
.L_1467:
        /*0010*/ 	.word	index@(.nv.constant0._ZN10layer_norm13ln_fwd_kernelINS_13Kernel_traitsI13__nv_bfloat16S2_S2_S2_fjLj6144ELj1ELj1ELj8ELj16ENS_18Kernel_traits_baseILj6144ES2_S2_S2_S2_fjLj256EEEEELb1ELb0ELb1ELb1EEEvNS_9FwdParamsE)
        /*0014*/ 	.short	0x0160
        /*0016*/ 	.short	0x00e8


	//----- nvinfo : EIATTR_CBANK_PARAM_SIZE
	.align		4
.L_1468:
        /*0018*/ 	.byte	0x03, 0x19
        /*001a*/ 	.short	0x00e8


	//----- nvinfo : EIATTR_KPARAM_INFO
	.align		4
        /*001c*/ 	.byte	0x04, 0x17
        /*001e*/ 	.short	(.L_1470 - .L_1469)
.L_1469:
        /*0020*/ 	.word	0x00000000
        /*0024*/ 	.short	0x0000
        /*0026*/ 	.short	0x0000
        /*0028*/ 	.byte	0x00, 0xf0, 0xa1, 0x03


	//----- nvinfo : EIATTR_MAXREG_COUNT
	.align		4
.L_1470:
        /*002c*/ 	.byte	0x03, 0x1b
        /*002e*/ 	.short	0x00ff


	//----- nvinfo : EIATTR_NUM_BARRIERS
	.align		4
        /*0030*/ 	.byte	0x02, 0x4c
        /*0032*/ 	.byte	0x01
	.zero		1


	//----- nvinfo : EIATTR_MERCURY_ISA_VERSION
	.align		4
        /*0034*/ 	.byte	0x03, 0x5f
        /*0036*/ 	.short	0x0000


	//----- nvinfo : EIATTR_COOP_GROUP_MASK_REGIDS
	.align		4
        /*0038*/ 	.byte	0x04, 0x29
        /*003a*/ 	.short	(.L_1472 - .L_1471)


	//   ....[0]....
.L_1471:
        /*003c*/ 	.word	0xffffffff


	//   ....[1]....
        /*0040*/ 	.word	0xffffffff


	//   ....[2]....
        /*0044*/ 	.word	0xffffffff


	//   ....[3]....
        /*0048*/ 	.word	0xffffffff


	//   ....[4]....
        /*004c*/ 	.word	0xffffffff


	//   ....[5]....
        /*0050*/ 	.word	0xffffffff


	//   ....[6]....
        /*0054*/ 	.word	0xffffffff


	//   ....[7]....
        /*0058*/ 	.word	0xffffffff


	//   ....[8]....
        /*005c*/ 	.word	0xffffffff


	//   ....[9]....
        /*0060*/ 	.word	0xffffffff


	//   ....[10]....
        /*0064*/ 	.word	0xffffffff


	//   ....[11]....
        /*0068*/ 	.word	0xffffffff


	//   ....[12]....
        /*006c*/ 	.word	0xffffffff


	//   ....[13]....
        /*0070*/ 	.word	0xffffffff


	//   ....[14]....
        /*0074*/ 	.word	0xffffffff


	//   ....[15]....
        /*0078*/ 	.word	0xffffffff


	//   ....[16]....
        /*007c*/ 	.word	0xffffffff


	//   ....[17]....
        /*0080*/ 	.word	0xffffffff


	//   ....[18]....
        /*0084*/ 	.word	0xffffffff


	//   ....[19]....
        /*0088*/ 	.word	0xffffffff


	//   ....[20]....
        /*008c*/ 	.word	0xffffffff


	//   ....[21]....
        /*0090*/ 	.word	0xffffffff


	//   ....[22]....
        /*0094*/ 	.word	0xffffffff


	//   ....[23]....
        /*0098*/ 	.word	0xffffffff


	//   ....[24]....
        /*009c*/ 	.word	0xffffffff


	//   ....[25]....
        /*00a0*/ 	.word	0xffffffff


	//   ....[26]....
        /*00a4*/ 	.word	0xffffffff


	//   ....[27]....
        /*00a8*/ 	.word	0xffffffff


	//   ....[28]....
        /*00ac*/ 	.word	0xffffffff


	//   ....[29]....
        /*00b0*/ 	.word	0xffffffff


	//   ....[30]....
        /*00b4*/ 	.word	0xffffffff


	//----- nvinfo : EIATTR_COOP_GROUP_INSTR_OFFSETS
	.align		4
.L_1472:
        /*00b8*/ 	.byte	0x04, 0x28
        /*00ba*/ 	.short	(.L_1474 - .L_1473)


	//   ....[0]....
.L_1473:
        /*00bc*/ 	.word	0x0000a380


	//   ....[1]....
        /*00c0*/ 	.word	0x0000a3b0


	//   ....[2]....
        /*00c4*/ 	.word	0x0000a3d0


	//   ....[3]....
        /*00c8*/ 	.word	0x0000a3f0


	//   ....[4]....
        /*00cc*/ 	.word	0x0000a410


	//   ....[5]....
        /*00d0*/ 	.word	0x0000a740


	//   ....[6]....
        /*00d4*/ 	.word	0x0000a760


	//   ....[7]....
        /*00d8*/ 	.word	0x0000a780


	//   ....[8]....
        /*00dc*/ 	.word	0x0000a7a0


	//   ....[9]....
        /*00e0*/ 	.word	0x0000a7c0


	//   ....[10]....
        /*00e4*/ 	.word	0x0000a8d0


	//   ....[11]....
        /*00e8*/ 	.word	0x0000a920


	//   ....[12]....
        /*00ec*/ 	.word	0x0000a950


	//   ....[13]....
        /*00f0*/ 	.word	0x0000a970


	//   ....[14]....
        /*00f4*/ 	.word	0x0000a990


	//   ....[15]....
        /*00f8*/ 	.word	0x0000aa20


	//   ....[16]....
        /*00fc*/ 	.word	0x0000aa50


	//   ....[17]....
        /*0100*/ 	.word	0x0000aaf0


	//   ....[18]....
        /*0104*/ 	.word	0x0000ab40


	//   ....[19]....
        /*0108*/ 	.word	0x0000ac00


	//   ....[20]....
        /*010c*/ 	.word	0x0000ac10


	//   ....[21]....
        /*0110*/ 	.word	0x0000b570


	//   ....[22]....
        /*0114*/ 	.word	0x0000b5e0


	//   ....[23]....
        /*0118*/ 	.word	0x0000b640


	//   ....[24]....
        /*011c*/ 	.word	0x0000b6a0


	//   ....[25]....
        /*0120*/ 	.word	0x0000b700


	//   ....[26]....
        /*0124*/ 	.word	0x0000ba70


	//   ....[27]....
        /*0128*/ 	.word	0x0000bad0


	//   ....[28]....
        /*012c*/ 	.word	0x0000bb30


	//   ....[29]....
        /*0130*/ 	.word	0x0000bb90


	//   ....[30]....
        /*0134*/ 	.word	0x0000bbf0


	//----- nvinfo : EIATTR_EXIT_INSTR_OFFSETS
	.align		4
.L_1474:
        /*0138*/ 	.byte	0x04, 0x1c
        /*013a*/ 	.short	(.L_1476 - .L_1475)


	//   ....[0]....
.L_1475:
        /*013c*/ 	.word	0x00000570


	//   ....[1]....
        /*0140*/ 	.word	0x0000b520


	//----- nvinfo : EIATTR_MAX_THREADS
	.align		4
.L_1476:
        /*0144*/ 	.byte	0x04, 0x05
        /*0146*/ 	.short	(.L_1478 - .L_1477)
.L_1477:
        /*0148*/ 	.word	0x00000100
        /*014c*/ 	.word	0x00000001
        /*0150*/ 	.word	0x00000001


	//----- nvinfo : EIATTR_CRS_STACK_SIZE
	.align		4
.L_1478:
        /*0154*/ 	.byte	0x04, 0x1e
        /*0156*/ 	.short	(.L_1480 - .L_1479)
.L_1479:
        /*0158*/ 	.word	0x00000000
.L_1480:


//--------------------- .nv.info._ZN10layer_norm13ln_fwd_kernelINS_13Kernel_traitsI13__nv_bfloat16S2_S2_S2_fjLj6144ELj1ELj1ELj8ELj16ENS_18Kernel_traits_baseILj6144ES2_S2_S2_S2_fjLj256EEEEELb1ELb1ELb0ELb0EEEvNS_9FwdParamsE --------------------------
	.section	.nv.info._ZN10layer_norm13ln_fwd_kernelINS_13Kernel_traitsI13__nv_bfloat16S2_S2_S2_fjLj6144ELj1ELj1ELj8ELj16ENS_18Kernel_traits_baseILj6144ES2_S2_S2_S2_fjLj256EEEEELb1ELb1ELb0ELb0EEEvNS_9FwdParamsE,"",@"SHT_CUDA_INFO"
	.sectionflags	@""
	.align	4


	//----- nvinfo : EIATTR_CUDA_API_VERSION
	.align		4
        /*0000*/ 	.byte	0x04, 0x37
        /*0002*/ 	.short	(.L_1482 - .L_1481)
.L_1481:
        /*0004*/ 	.word	0x00000082


	//----- nvinfo : EIATTR_SW2861232_WAR
	.align		4
.L_1482:
        /*0008*/ 	.byte	0x01, 0x35
	.zero		2


	//----- nvinfo : EIATTR_PARAM_CBANK
	.align		4
        /*000c*/ 	.byte	0x04, 0x0a
        /*000e*/ 	.short	(.L_1484 - .L_1483)
	.align		4
.L_1483:
        /*0010*/ 	.word	index@(.nv.constant0._ZN10layer_norm13ln_fwd_kernelINS_13Kernel_traitsI13__nv_bfloat16S2_S2_S2_fjLj6144ELj1ELj1ELj8ELj16ENS_18Kernel_traits_baseILj6144ES2_S2_S2_S2_fjLj256EEEEELb1ELb1ELb0ELb0EEEvNS_9FwdParamsE)
        /*0014*/ 	.short	0x0160
        /*0016*/ 	.short	0x00e8


	//----- nvinfo : EIATTR_CBANK_PARAM_SIZE
	.align		4
.L_1484:
        /*0018*/ 	.byte	0x03, 0x19
        /*001a*/ 	.short	0x00e8


	//----- nvinfo : EIATTR_KPARAM_INFO
	.align		4
        /*001c*/ 	.byte	0x04, 0x17
        /*001e*/ 	.short	(.L_1486 - .L_1485)
.L_1485:
        /*0020*/ 	.word	0x00000000
        /*0024*/ 	.short	0x0000
        /*0026*/ 	.short	0x0000
        /*0028*/ 	.byte	0x00, 0xf0, 0xa1, 0x03


	//----- nvinfo : EIATTR_MAXREG_COUNT
	.align		4
.L_1486:
        /*002c*/ 	.byte	0x03, 0x1b
        /*002e*/ 	.short	0x00ff


	//----- nvinfo : EIATTR_NUM_BARRIERS
	.align		4
        /*0030*/ 	.byte	0x02, 0x4c
        /*0032*/ 	.byte	0x01
	.zero		1


	//----- nvinfo : EIATTR_MERCURY_ISA_VERSION
	.align		4
        /*0034*/ 	.byte	0x03, 0x5f
        /*0036*/ 	.short	0x0000


	//----- nvinfo : EIATTR_COOP_GROUP_MASK_REGIDS
	.align		4
        /*0038*/ 	.byte	0x04, 0x29
        /*003a*/ 	.short	(.L_1488 - .L_1487)


	//   ....[0]....
.L_1487:
        /*003c*/ 	.word	0xffffffff


	//   ....[1]....
        /*0040*/ 	.word	0xffffffff


	//   ....[2]....
        /*0044*/ 	.word	0xffffffff


	//   ....[3]....
        /*0048*/ 	.word	0xffffffff


	//   ....[4]....
        /*004c*/ 	.word	0xffffffff


	//   ....[5]....
        /*0050*/ 	.word	0xffffffff


	//   ....[6]....
        /*0054*/ 	.word	0xffffffff


	//   ....[7]....
        /*0058*/ 	.word	0xffffffff


	//   ....[8]....
        /*005c*/ 	.word	0xffffffff


	//   ....[9]....
        /*0060*/ 	.word	0xffffffff


	//   ....[10]....
        /*0064*/ 	.word	0xffffffff


	//   ....[11]....
        /*0068*/ 	.word	0xffffffff


	//   ....[12]....
        /*006c*/ 	.word	0xffffffff


	//   ....[13]....
        /*0070*/ 	.word	0xffffffff


	//   ....[14]....
        /*0074*/ 	.word	0xffffffff


	//   ....[15]....
        /*0078*/ 	.word	0xffffffff


	//   ....[16]....
        /*007c*/ 	.word	0xffffffff


	//   ....[17]....
        /*0080*/ 	.word	0xffffffff


	//   ....[18]....
        /*0084*/ 	.word	0xffffffff


	//   ....[19]....
        /*0088*/ 	.word	0xffffffff


	//   ....[20]....
        /*008c*/ 	.word	0xffffffff


	//   ....[21]....
        /*0090*/ 	.word	0xffffffff


	//   ....[22]....
        /*0094*/ 	.word	0xffffffff


	//   ....[23]....
        /*0098*/ 	.word	0xffffffff


	//   ....[24]....
        /*009c*/ 	.word	0xffffffff


	//   ....[25]....
        /*00a0*/ 	.word	0xffffffff


	//   ....[26]....
        /*00a4*/ 	.word	0xffffffff


	//   ....[27]....
        /*00a8*/ 	.word	0xffffffff


	//   ....[28]....
        /*00ac*/ 	.word	0xffffffff


	//   ....[29]....
        /*00b0*/ 	.word	0xffffffff


	//   ....[30]....
        /*00b4*/ 	.word	0xffffffff


	//----- nvinfo : EIATTR_COOP_GROUP_INSTR_OFFSETS
	.align		4
.L_1488:
        /*00b8*/ 	.byte	0x04, 0x28
        /*00ba*/ 	.short	(.L_1490 - .L_1489)


	//   ....[0]....
.L_1489:
        /*00bc*/ 	.word	0x000099a0


	//   ....[1]....
        /*00c0*/ 	.word	0x000099d0


	//   ....[2]....
        /*00c4*/ 	.word	0x00009a00


	//   ....[3]....
        /*00c8*/ 	.word	0x00009a20


	//   ....[4]....
        /*00cc*/ 	.word	0x00009a40


	//   ....[5]....
        /*00d0*/ 	.word	0x00009d80


	//   ....[6]....
        /*00d4*/ 	.word	0x00009da0


	//   ....[7]....
        /*00d8*/ 	.word	0x00009dc0


	//   ....[8]....
        /*00dc*/ 	.word	0x00009de0


	//   ....[9]....
        /*00e0*/ 	.word	0x00009e00


	//   ....[10]....
        /*00e4*/ 	.word	0x00009f50


	//   ....[11]....
        /*00e8*/ 	.word	0x00009f80


	//   ....[12]....
        /*00ec*/ 	.word	0x00009ff0


	//   ....[13]....
        /*00f0*/ 	.word	0x0000a010


	//   ....[14]....
        /*00f4*/ 	.word	0x0000a080


	//   ....[15]....
        /*00f8*/ 	.word	0x0000a0e0


	//   ....[16]....
        /*00fc*/ 	.word	0x0000a100


	//   ....[17]....
        /*0100*/ 	.word	0x0000a190


	//   ....[18]....
        /*0104*/ 	.word	0x0000a1a0


	//   ....[19]....
        /*0108*/ 	.word	0x0000a280


	//   ....[20]....
        /*010c*/ 	.word	0x0000a290


	//   ....[21]....
        /*0110*/ 	.word	0x0000aa90


	//   ....[22]....
        /*0114*/ 	.word	0x0000ab00


	//   ....[23]....
        /*0118*/ 	.word	0x0000ab60


	//   ....[24]....
        /*011c*/ 	.word	0x0000abc0


	//   ....[25]....
        /*0120*/ 	.word	0x0000ac20


	//   ....[26]....
        /*0124*/ 	.word	0x0000afb0


	//   ....[27]....
        /*0128*/ 	.word	0x0000b010


	//   ....[28]....
        /*012c*/ 	.word	0x0000b070


	//   ....[29]....
        /*0130*/ 	.word	0x0000b0d0


	//   ....[30]....
        /*0134*/ 	.word	0x0000b140


	//----- nvinfo : EIATTR_EXIT_INSTR_OFFSETS
	.align		4
.L_1490:
        /*0138*/ 	.byte	0x04, 0x1c
        /*013a*/ 	.short	(.L_1492 - .L_1491)


	//   ....[0]....
.L_1491:
        /*013c*/ 	.word	0x000008c0


	//   ....[1]....
        /*0140*/ 	.word	0x0000aa30


	//----- nvinfo : EIATTR_MAX_THREADS
	.align		4
.L_1492:
        /*0144*/ 	.byte	0x04, 0x05
        /*0146*/ 	.short	(.L_1494 - .L_1493)
.L_1493:
        /*0148*/ 	.word	0x00000100
        /*014c*/ 	.word	0x00000001
        /*0150*/ 	.word	0x00000001


	//----- nvinfo : EIATTR_CRS_STACK_SIZE
	.align		4
.L_1494:
        /*0154*/ 	.byte	0x04, 0x1e
        /*0156*/ 	.short	(.L_1496 - .L_1495)
.L_1495:
        /*0158*/ 	.word	0x00000000
.L_1496:


//--------------------- .nv.info._ZN10layer_norm13ln_fwd_kernelINS_13Kernel_traitsI13__nv_bfloat16S2_S2_S2_fjLj6144ELj1ELj1ELj8ELj16ENS_18Kernel_traits_baseILj6144ES2_S2_S2_S2_fjLj256EEEEELb1ELb1ELb0ELb1EEEvNS_9FwdParamsE --------------------------
	.section	.nv.info._ZN10layer_norm13ln_fwd_kernelINS_13Kernel_traitsI13__nv_bfloat16S2_S2_S2_fjLj6144ELj1ELj1ELj8ELj16ENS_18Kernel_traits_baseILj6144ES2_S2_S2_S2_fjLj256EEEEELb1ELb1ELb0ELb1EEEvNS_9FwdParamsE,"",@"SHT_CUDA_INFO"
	.sectionflags	@""
	.align	4


	//----- nvinfo : EIATTR_CUDA_API_VERSION
	.align		4
        /*0000*/ 	.byte	0x04, 0x37
        /*0002*/ 	.short	(.L_1498 - .L_1497)
.L_1497:
        /*0004*/ 	.word	0x00000082


	//----- nvinfo : EIATTR_SW2861232_WAR
	.align		4
.L_1498:
        /*0008*/ 	.byte	0x01, 0x35
	.zero		2


	//----- nvinfo : EIATTR_PARAM_CBANK
	.align		4
        /*000c*/ 	.byte	0x04, 0x0a
        /*000e*/ 	.short	(.L_1500 - .L_1499)
	.align		4
.L_1499:
        /*0010*/ 	.word	index@(.nv.constant0._ZN10layer_norm13ln_fwd_kernelINS_13Kernel_traitsI13__nv_bfloat16S2_S2_S2_fjLj6144ELj1ELj1ELj8ELj16ENS_18Kernel_traits_baseILj6144ES2_S2_S2_S2_fjLj256EEEEELb1ELb1ELb0ELb1EEEvNS_9FwdParamsE)
        /*0014*/ 	.short	0x0160
        /*0016*/ 	.short	0x00e8


	//----- nvinfo : EIATTR_CBANK_PARAM_SIZE
	.align		4
.L_1500:
        /*0018*/ 	.byte	0x03, 0x19
        /*001a*/ 	.short	0x00e8


	//----- nvinfo : EIATTR_KPARAM_INFO
	.align		4
        /*001c*/ 	.byte	0x04, 0x17
        /*001e*/ 	.short	(.L_1502 - .L_1501)
.L_1501:
        /*0020*/ 	.word	0x00000000
        /*0024*/ 	.short	0x0000
        /*0026*/ 	.short	0x0000
        /*0028*/ 	.byte	0x00, 0xf0, 0xa1, 0x03


	//----- nvinfo : EIATTR_MAXREG_COUNT
	.align		4
.L_1502:
        /*002c*/ 	.byte	0x03, 0x1b
        /*002e*/ 	.short	0x00ff


	//----- nvinfo : EIATTR_NUM_BARRIERS
	.align		4
        /*0030*/ 	.byte	0x02, 0x4c
        /*0032*/ 	.byte	0x01
	.zero		1


	//----- nvinfo : EIATTR_MERCURY_ISA_VERSION
	.align		4
        /*0034*/ 	.byte	0x03, 0x5f
        /*0036*/ 	.short	0x0000


	//----- nvinfo : EIATTR_COOP_GROUP_MASK_REGIDS
	.align		4
        /*0038*/ 	.byte	0x04, 0x29
        /*003a*/ 	.short	(.L_1504 - .L_1503)


	//   ....[0]....
.L_1503:
        /*003c*/ 	.word	0xffffffff


	//   ....[1]....
        /*0040*/ 	.word	0xffffffff


	//   ....[2]....
        /*0044*/ 	.word	0xffffffff


	//   ....[3]....
        /*0048*/ 	.word	0xffffffff


	//   ....[4]....
        /*004c*/ 	.word	0xffffffff


	//   ....[5]....
        /*0050*/ 	.word	0xffffffff


	//   ....[6]....
        /*0054*/ 	.word	0xffffffff


	//   ....[7]....
        /*0058*/ 	.word	0xffffffff


	//   ....[8]....
        /*005c*/ 	.word	0xffffffff


	//   ....[9]....
        /*0060*/ 	.word	0xffffffff


	//   ....[10]....
        /*0064*/ 	.word	0xffffffff


	//   ....[11]....
        /*0068*/ 	.word	0xffffffff


	//   ....[12]....
        /*006c*/ 	.word	0xffffffff


	//   ....[13]....
        /*0070*/ 	.word	0xffffffff


	//   ....[14]....
        /*0074*/ 	.word	0xffffffff


	//   ....[15]....
        /*0078*/ 	.word	0xffffffff


	//   ....[16]....
        /*007c*/ 	.word	0xffffffff


	//   ....[17]....
        /*0080*/ 	.word	0xffffffff


	//   ....[18]....
        /*0084*/ 	.word	0xffffffff


	//   ....[19]....
        /*0088*/ 	.word	0xffffffff


	//   ....[20]....
        /*008c*/ 	.word	0xffffffff


	//   ....[21]....
        /*0090*/ 	.word	0xffffffff


	//   ....[22]....
        /*0094*/ 	.word	0xffffffff


	//   ....[23]....
        /*0098*/ 	.word	0xffffffff


	//   ....[24]....
        /*009c*/ 	.word	0xffffffff


	//   ....[25]....
        /*00a0*/ 	.word	0xffffffff


	//   ....[26]....
        /*00a4*/ 	.word	0xffffffff


	//   ....[27]....
        /*00a8*/ 	.word	0xffffffff


	//   ....[28]....
        /*00ac*/ 	.word	0xffffffff


	//   ....[29]....
        /*00b0*/ 	.word	0xffffffff


	//   ....[30]....
        /*00b4*/ 	.word	0xffffffff


	//----- nvinfo : EIATTR_COOP_GROUP_INSTR_OFFSETS
	.align		4
.L_1504:
        /*00b8*/ 	.byte	0x04, 0x28
        /*00ba*/ 	.short	(.L_1506 - .L_1505)


	//   ....[0]....
.L_1505:
        /*00bc*/ 	.word	0x00009330


	//   ....[1]....
        /*00c0*/ 	.word	0x00009360


	//   ....[2]....
        /*00c4*/ 	.word	0x00009380


	//   ....[3]....
        /*00c8*/ 	.word	0x000093a0


	//   ....[4]....
        /*00cc*/ 	.word	0x000093c0


	//   ....[5]....
        /*00d0*/ 	.word	0x000096f0


	//   ....[6]....
        /*00d4*/ 	.word	0x00009710


	//   ....[7]....
        /*00d8*/ 	.word	0x00009730


	//   ....[8]....
        /*00dc*/ 	.word	0x00009750


	//   ....[9]....
        /*00e0*/ 	.word	0x00009770


	//   ....[10]....
        /*00e4*/ 	.word	0x00009890


	//   ....[11]....
        /*00e8*/ 	.word	0x000098c0


	//   ....[12]....
        /*00ec*/ 	.word	0x000098e0


	//   ....[13]....
        /*00f0*/ 	.word	0x000098f0


	//   ....[14]....
        /*00f4*/ 	.word	0x000099b0


	//   ....[15]....
        /*00f8*/ 	.word	0x000099e0


	//   ....[16]....
        /*00fc*/ 	.word	0x000099f0


	//   ....[17]....
        /*0100*/ 	.word	0x00009a80


	//   ....[18]....
        /*0104*/ 	.word	0x00009ae0


	//   ....[19]....
        /*0108*/ 	.word	0x00009bd0


	//   ....[20]....
        /*010c*/ 	.word	0x00009be0


	//   ....[21]....
        /*0110*/ 	.word	0x0000a4d0


	//   ....[22]....
        /*0114*/ 	.word	0x0000a540


	//   ....[23]....
        /*0118*/ 	.word	0x0000a5a0


	//   ....[24]....
        /*011c*/ 	.word	0x0000a600


	//   ....[25]....
        /*0120*/ 	.word	0x0000a660


	//   ....[26]....
        /*0124*/ 	.word	0x0000a9d0


	//   ....[27]....
        /*0128*/ 	.word	0x0000aa30


	//   ....[28]....
        /*012c*/ 	.word	0x0000aa90


	//   ....[29]....
        /*0130*/ 	.word	0x0000aaf0


	//   ....[30]....
        /*0134*/ 	.word	0x0000ab50


	//----- nvinfo : EIATTR_EXIT_INSTR_OFFSETS
	.align		4
.L_1506:
        /*0138*/ 	.byte	0x04, 0x1c
        /*013a*/ 	.short	(.L_1508 - .L_1507)


	//   ....[0]....
.L_1507:
        /*013c*/ 	.word	0x000005a0


	//   ....[1]....
        /*0140*/ 	.word	0x0000a470


	//----- nvinfo : EIATTR_MAX_THREADS
	.align		4
.L_1508:
        /*0144*/ 	.byte	0x04, 0x05
        /*0146*/ 	.short	(.L_1510 - .L_1509)
.L_1509:
        /*0148*/ 	.word	0x00000100
        /*014c*/ 	.word	0x00000001
        /*0150*/ 	.word	0x00000001


	//----- nvinfo : EIATTR_CRS_STACK_SIZE
	.align		4
.L_1510:
        /*0154*/ 	.byte	0x04, 0x1e
        /*0156*/ 	.short	(.L_1512 - .L_1511)
.L_1511:
        /*0158*/ 	.word	0x00000000
.L_1512:


//--------------------- .nv.info._ZN10layer_norm13ln_fwd_kernelINS_13Kernel_traitsI13__nv_bfloat16S2_S2_S2_fjLj6144ELj1ELj1ELj8ELj16ENS_18Kernel_traits_baseILj6144ES2_S2_S2_S2_fjLj256EEEEELb1ELb1ELb1ELb0EEEvNS_9FwdParamsE --------------------------
	.section	.nv.info._ZN10layer_norm13ln_fwd_kernelINS_13Kernel_traitsI13__nv_bfloat16S2_S2_S2_fjLj6144ELj1ELj1ELj8ELj16ENS_18Kernel_traits_baseILj6144ES2_S2_S2_S2_fjLj256EEEEELb1ELb1ELb1ELb0EEEvNS_9FwdParamsE,"",@"SHT_CUDA_INFO"
	.sectionflags	@""
	.align	4


	//----- nvinfo : EIATTR_CUDA_API_VERSION
	.align		4
        /*0000*/ 	.byte	0x04, 0x37
        /*0002*/ 	.short	(.L_1514 - .L_1513)
.L_1513:
        /*0004*/ 	.word	0x00000082


	//----- nvinfo : EIATTR_SW2861232_WAR
	.align		4
.L_1514:
        /*0008*/ 	.byte	0x01, 0x35
	.zero		2


	//----- nvinfo : EIATTR_PARAM_CBANK
	.align		4
        /*000c*/ 	.byte	0x04, 0x0a
        /*000e*/ 	.short	(.L_1516 - .L_1515)
	.align		4
.L_1515:
        /*0010*/ 	.word	index@(.nv.constant0._ZN10layer_norm13ln_fwd_kernelINS_13Kernel_traitsI13__nv_bfloat16S2_S2_S2_fjLj6144ELj1ELj1ELj8ELj16ENS_18Kernel_traits_baseILj6144ES2_S2_S2_S2_fjLj256EEEEELb1ELb1ELb1ELb0EEEvNS_9FwdParamsE)
        /*0014*/ 	.short	0x0160
        /*0016*/ 	.short	0x00e8


	//----- nvinfo : EIATTR_CBANK_PARAM_SIZE
	.align		4
.L_1516:
        /*0018*/ 	.byte	0x03, 0x19
        /*001a*/ 	.short	0x00e8


	//----- nvinfo : EIATTR_KPARAM_INFO
	.align		4
        /*001c*/ 	.byte	0x04, 0x17
        /*001e*/ 	.short	(.L_1518 - .L_1517)
.L_1517:
        /*0020*/ 	.word	0x00000000
        /*0024*/ 	.short	0x0000
        /*0026*/ 	.short	0x0000
        /*0028*/ 	.byte	0x00, 0xf0, 0xa1, 0x03


	//----- nvinfo : EIATTR_MAXREG_COUNT
	.align		4
.L_1518:
        /*002c*/ 	.byte	0x03, 0x1b
        /*002e*/ 	.short	0x00ff


	//----- nvinfo : EIATTR_NUM_BARRIERS
	.align		4
        /*0030*/ 	.byte	0x02, 0x4c
        /*0032*/ 	.byte	0x01
	.zero		1


	//----- nvinfo : EIATTR_MERCURY_ISA_VERSION
	.align		4
        /*0034*/ 	.byte	0x03, 0x5f
        /*0036*/ 	.short	0x0000


	//----- nvinfo : EIATTR_COOP_GROUP_MASK_REGIDS
	.align		4
        /*0038*/ 	.byte	0x04, 0x29
        /*003a*/ 	.short	(.L_1520 - .L_1519)


	//   ....[0]....
.L_1519:
        /*003c*/ 	.word	0xffffffff


	//   ....[1]....
        /*0040*/ 	.word	0xffffffff


	//   ....[2]....
        /*0044*/ 	.word	0xffffffff


	//   ....[3]....
        /*0048*/ 	.word	0xffffffff


	//   ....[4]....
        /*004c*/ 	.word	0xffffffff


	//   ....[5]....
        /*0050*/ 	.word	0xffffffff


	//   ....[6]....
        /*0054*/ 	.word	0xffffffff


	//   ....[7]....
        /*0058*/ 	.word	0xffffffff


	//   ....[8]....
        /*005c*/ 	.word	0xffffffff


	//   ....[9]....
        /*0060*/ 	.word	0xffffffff


	//   ....[10]....
        /*0064*/ 	.word	0xffffffff


	//   ....[11]....
        /*0068*/ 	.word	0xffffffff


	//   ....[12]....
        /*006c*/ 	.word	0xffffffff


	//   ....[13]....
        /*0070*/ 	.word	0xffffffff


	//   ....[14]....
        /*0074*/ 	.word	0xffffffff


	//   ....[15]....
        /*0078*/ 	.word	0xffffffff


	//   ....[16]....
        /*007c*/ 	.word	0xffffffff


	//   ....[17]....
        /*0080*/ 	.word	0xffffffff


	//   ....[18]....
        /*0084*/ 	.word	0xffffffff


	//   ....[19]....
        /*0088*/ 	.word	0xffffffff


	//   ....[20]....
        /*008c*/ 	.word	0xffffffff


	//   ....[21]....
        /*0090*/ 	.word	0xffffffff


	//   ....[22]....
        /*0094*/ 	.word	0xffffffff


	//   ....[23]....
        /*0098*/ 	.word	0xffffffff


	//   ....[24]....
        /*009c*/ 	.word	0xffffffff


	//   ....[25]....
        /*00a0*/ 	.word	0xffffffff


	//   ....[26]....
        /*00a4*/ 	.word	0xffffffff


	//   ....[27]....
        /*00a8*/ 	.word	0xffffffff


	//   ....[28]....
        /*00ac*/ 	.word	0xffffffff


	//   ....[29]....
        /*00b0*/ 	.word	0xffffffff


	//   ....[30]....
        /*00b4*/ 	.word	0xffffffff


	//----- nvinfo : EIATTR_COOP_GROUP_INSTR_OFFSETS
	.align		4
.L_1520:
        /*00b8*/ 	.byte	0x04, 0x28
        /*00ba*/ 	.short	(.L_1522 - .L_1521)


	//   ....[0]....
.L_1521:
        /*00bc*/ 	.word	0x0000ac30


	//   ....[1]....
        /*00c0*/ 	.word	0x0000ac60


	//   ....[2]....
        /*00c4*/ 	.word	0x0000ac80


	//   ....[3]....
        /*00c8*/ 	.word	0x0000aca0


	//   ....[4]....
        /*00cc*/ 	.word	0x0000acc0


	//   ....[5]....
        /*00d0*/ 	.word	0x0000b000


	//   ....[6]....
        /*00d4*/ 	.word	0x0000b020


	//   ....[7]....
        /*00d8*/ 	.word	0x0000b040


	//   ....[8]....
        /*00dc*/ 	.word	0x0000b060


	//   ....[9]....
        /*00e0*/ 	.word	0x0000b080


	//   ....[10]....
        /*00e4*/ 	.word	0x0000b1a0


	//   ....[11]....
        /*00e8*/ 	.word	0x0000b1f0


	//   ....[12]....
        /*00ec*/ 	.word	0x0000b230


	//   ....[13]....
        /*00f0*/ 	.word	0x0000b240


	//   ....[14]....
        /*00f4*/ 	.word	0x0000b2c0


	//   ....[15]....
        /*00f8*/ 	.word	0x0000b310


	//   ....[16]....
        /*00fc*/ 	.word	0x0000b360


	//   ....[17]....
        /*0100*/ 	.word	0x0000b3d0


	//   ....[18]....
        /*0104*/ 	.word	0x0000b3f0


	//   ....[19]....
        /*0108*/ 	.word	0x0000b4e0


	//   ....[20]....
        /*010c*/ 	.word	0x0000b4f0


	//   ....[21]....
        /*0110*/ 	.word	0x0000bd70


	//   ....[22]....
        /*0114*/ 	.word	0x0000bdd0


	//   ....[23]....
        /*0118*/ 	.word	0x0000be30


	//   ....[24]....
        /*011c*/ 	.word	0x0000be90


	//   ....[25]....
        /*0120*/ 	.word	0x0000bef0


	//   ....[26]....
        /*0124*/ 	.word	0x0000c270


	//   ....[27]....
        /*0128*/ 	.word	0x0000c2d0


	//   ....[28]....
        /*012c*/ 	.word	0x0000c330


	//   ....[29]....
        /*0130*/ 	.word	0x0000c390


	//   ....[30]....
        /*0134*/ 	.word	0x0000c400


	//----- nvinfo : EIATTR_EXIT_INSTR_OFFSETS
	.align		4
.L_1522:
        /*0138*/ 	.byte	0x04, 0x1c
        /*013a*/ 	.short	(.L_1524 - .L_1523)


	//   ....[0]....
.L_1523:
        /*013c*/ 	.word	0x00000660


	//   ....[1]....
        /*0140*/ 	.word	0x0000bd10


	//----- nvinfo : EIATTR_MAX_THREADS
	.align		4
.L_1524:
        /*0144*/ 	.byte	0x04, 0x05
        /*0146*/ 	.short	(.L_1526 - .L_1525)
.L_1525:
        /*0148*/ 	.word	0x00000100
        /*014c*/ 	.word	0x00000001
        /*0150*/ 	.word	0x00000001


	//----- nvinfo : EIATTR_CRS_STACK_SIZE
	.align		4
.L_1526:
        /*0154*/ 	.byte	0x04, 0x1e
        /*0156*/ 	.short	(.L_1528 - .L_1527)
.L_1527:
        /*0158*/ 	.word	0x00000000
.L_1528:


//--------------------- .nv.info._ZN10layer_norm13ln_fwd_kernelINS_13Kernel_traitsI13__nv_bfloat16S2_S2_S2_fjLj6144ELj1ELj1ELj8ELj16ENS_18Kernel_traits_baseILj6144ES2_S2_S2_S2_fjLj256EEEEELb1ELb1ELb1ELb1EEEvNS_9FwdParamsE --------------------------
	.section	.nv.info._ZN10layer_norm13ln_fwd_kernelINS_13Kernel_traitsI13__nv_bfloat16S2_S2_S2_fjLj6144ELj1ELj1ELj8ELj16ENS_18Kernel_traits_baseILj6144ES2_S2_S2_S2_fjLj256EEEEELb1ELb1ELb1ELb1EEEvNS_9FwdParamsE,"",@"SHT_CUDA_INFO"
	.sectionflags	@""
	.align	4


	//----- nvinfo : EIATTR_CUDA_API_VERSION
	.align		4
        /*0000*/ 	.byte	0x04, 0x37
        /*0002*/ 	.short	(.L_1530 - .L_1529)
.L_1529:
        /*0004*/ 	.word	0x00000082


	//----- nvinfo : EIATTR_SW2861232_WAR
	.align		4
.L_1530:
        /*0008*/ 	.byte	0x01, 0x35
	.zero		2


	//----- nvinfo : EIATTR_PARAM_CBANK
	.align		4
        /*000c*/ 	.byte	0x04, 0x0a
        /*000e*/ 	.short	(.L_1532 - .L_1531)
	.align		4
.L_1531:
        /*0010*/ 	.word	index@(.nv.constant0._ZN10layer_norm13ln_fwd_kernelINS_13Kernel_traitsI13__nv_bfloat16S2_S2_S2_fjLj6144ELj1ELj1ELj8ELj16ENS_18Kernel_traits_baseILj6144ES2_S2_S2_S2_fjLj256EEEEELb1ELb1ELb1ELb1EEEvNS_9FwdParamsE)
        /*0014*/ 	.short	0x0160
        /*0016*/ 	.short	0x00e8


	//----- nvinfo : EIATTR_CBANK_PARAM_SIZE
	.align		4
.L_1532:
        /*0018*/ 	.byte	0x03, 0x19
        /*001a*/ 	.short	0x00e8


	//----- nvinfo : EIATTR_KPARAM_INFO
	.align		4
        /*001c*/ 	.byte	0x04, 0x17
        /*001e*/ 	.short	(.L_1534 - .L_1533)
.L_1533:
        /*0020*/ 	.word	0x00000000
        /*0024*/ 	.short	0x0000
        /*0026*/ 	.short	0x0000
        /*0028*/ 	.byte	0x00, 0xf0, 0xa1, 0x03


	//----- nvinfo : EIATTR_MAXREG_COUNT
	.align		4
.L_1534:
        /*002c*/ 	.byte	0x03, 0x1b
        /*002e*/ 	.short	0x00ff


	//----- nvinfo : EIATTR_NUM_BARRIERS
	.align		4
        /*0030*/ 	.byte	0x02, 0x4c
        /*0032*/ 	.byte	0x01
	.zero		1


	//----- nvinfo : EIATTR_MERCURY_ISA_VERSION
	.align		4
        /*0034*/ 	.byte	0x03, 0x5f
        /*0036*/ 	.short	0x0000


	//----- nvinfo : EIATTR_COOP_GROUP_MASK_REGIDS
	.align		4
        /*0038*/ 	.byte	0x04, 0x29
        /*003a*/ 	.short	(.L_1536 - .L_1535)


	//   ....[0]....
.L_1535:
        /*003c*/ 	.word	0xffffffff


	//   ....[1]....
        /*0040*/ 	.word	0xffffffff


	//   ....[2]....
        /*0044*/ 	.word	0xffffffff


	//   ....[3]....
        /*0048*/ 	.word	0xffffffff


	//   ....[4]....
        /*004c*/ 	.word	0xffffffff


	//   ....[5]....
        /*0050*/ 	.word	0xffffffff


	//   ....[6]....
        /*0054*/ 	.word	0xffffffff


	//   ....[7]....
        /*0058*/ 	.word	0xffffffff


	//   ....[8]....
        /*005c*/ 	.word	0xffffffff


	//   ....[9]....
        /*0060*/ 	.word	0xffffffff


	//   ....[10]....
        /*0064*/ 	.word	0xffffffff


	//   ....[11]....
        /*0068*/ 	.word	0xffffffff


	//   ....[12]....
        /*006c*/ 	.word	0xffffffff


	//   ....[13]....
        /*0070*/ 	.word	0xffffffff


	//   ....[14]....
        /*0074*/ 	.word	0xffffffff


	//   ....[15]....
        /*0078*/ 	.word	0xffffffff


	//   ....[16]....
        /*007c*/ 	.word	0xffffffff


	//   ....[17]....
        /*0080*/ 	.word	0xffffffff


	//   ....[18]....
        /*0084*/ 	.word	0xffffffff


	//   ....[19]....
        /*0088*/ 	.word	0xffffffff


	//   ....[20]....
        /*008c*/ 	.word	0xffffffff


	//   ....[21]....
        /*0090*/ 	.word	0xffffffff


	//   ....[22]....
        /*0094*/ 	.word	0xffffffff


	//   ....[23]....
        /*0098*/ 	.word	0xffffffff


	//   ....[24]....
        /*009c*/ 	.word	0xffffffff


	//   ....[25]....
        /*00a0*/ 	.word	0xffffffff


	//   ....[26]....
        /*00a4*/ 	.word	0xffffffff


	//   ....[27]....
        /*00a8*/ 	.word	0xffffffff


	//   ....[28]....
        /*00ac*/ 	.word	0xffffffff


	//   ....[29]....
        /*00b0*/ 	.word	0xffffffff


	//   ....[30]....
        /*00b4*/ 	.word	0xffffffff


	//----- nvinfo : EIATTR_COOP_GROUP_INSTR_OFFSETS
	.align		4
.L_1536:
        /*00b8*/ 	.byte	0x04, 0x28
        /*00ba*/ 	.short	(.L_1538 - .L_1537)


	//   ....[0]....
.L_1537:
        /*00bc*/ 	.word	0x0000a430


	//   ....[1]....
        /*00c0*/ 	.word	0x0000a460


	//   ....[2]....
        /*00c4*/ 	.word	0x0000a480


	//   ....[3]....
        /*00c8*/ 	.word	0x0000a4a0


	//   ....[4]....
        /*00cc*/ 	.word	0x0000a4c0


	//   ....[5]....
        /*00d0*/ 	.word	0x0000a7f0


	//   ....[6]....
        /*00d4*/ 	.word	0x0000a810


	//   ....[7]....
        /*00d8*/ 	.word	0x0000a830


	//   ....[8]....
        /*00dc*/ 	.word	0x0000a850


	//   ....[9]....
        /*00e0*/ 	.word	0x0000a870


	//   ....[10]....
        /*00e4*/ 	.word	0x0000a990


	//   ....[11]....
        /*00e8*/ 	.word	0x0000a9d0


	//   ....[12]....
        /*00ec*/ 	.word	0x0000a9f0


	//   ....[13]....
        /*00f0*/ 	.word	0x0000aa20


	//   ....[14]....
        /*00f4*/ 	.word	0x0000aac0


	//   ....[15]....
        /*00f8*/ 	.word	0x0000aae0


	//   ....[16]....
        /*00fc*/ 	.word	0x0000ab00


	//   ....[17]....
        /*0100*/ 	.word	0x0000abb0


	//   ....[18]....
        /*0104*/ 	.word	0x0000abf0


	//   ....[19]....
        /*0108*/ 	.word	0x0000acb0


	//   ....[20]....
        /*010c*/ 	.word	0x0000acf0


	//   ....[21]....
        /*0110*/ 	.word	0x0000b640


	//   ....[22]....
        /*0114*/ 	.word	0x0000b6b0


	//   ....[23]....
        /*0118*/ 	.word	0x0000b710


	//   ....[24]....
        /*011c*/ 	.word	0x0000b770


	//   ....[25]....
        /*0120*/ 	.word	0x0000b7d0


	//   ....[26]....
        /*0124*/ 	.word	0x0000bb40


	//   ....[27]....
        /*0128*/ 	.word	0x0000bba0


	//   ....[28]....
        /*012c*/ 	.word	0x0000bc00


	//   ....[29]....
        /*0130*/ 	.word	0x0000bc60


	//   ....[30]....
        /*0134*/ 	.word	0x0000bcc0


	//----- nvinfo : EIATTR_EXIT_INSTR_OFFSETS
	.align		4
.L_1538:
        /*0138*/ 	.byte	0x04, 0x1c
        /*013a*/ 	.short	(.L_1540 - .L_1539)


	//   ....[0]....
.L_1539:
        /*013c*/ 	.word	0x000005a0


	//   ....[1]....
        /*0140*/ 	.word	0x0000b5f0


	//----- nvinfo : EIATTR_MAX_THREADS
	.align		4
.L_1540:
        /*0144*/ 	.byte	0x04, 0x05
        /*0146*/ 	.short	(.L_1542 - .L_1541)
.L_1541:
        /*0148*/ 	.word	0x00000100
        /*014c*/ 	.word	0x00000001
        /*0150*/ 	.word	0x00000001


	//----- nvinfo : EIATTR_CRS_STACK_SIZE
	.align		4
.L_1542:
        /*0154*/ 	.byte	0x04, 0x1e
        /*0156*/ 	.short	(.L_1544 - .L_1543)
.L_1543:
        /*0158*/ 	.word	0x00000000
.L_1544:


//--------------------- .nv.info._ZN10layer_norm13ln_fwd_kernelINS_13Kernel_traitsI6__halfS2_S2_S2_fjLj6144ELj1ELj1ELj8ELj16ENS_18Kernel_traits_baseILj6144ES2_S2_S2_S2_fjLj256EEEEELb0ELb0ELb0ELb0EEEvNS_9FwdParamsE --------------------------
	.section	.nv.info._ZN10layer_norm13ln_fwd_kernelINS_13Kernel_traitsI6__halfS2_S2_S2_fjLj6144ELj1ELj1ELj8ELj16ENS_18Kernel_traits_baseILj6144ES2_S2_S2_S2_fjLj256EEEEELb0ELb0ELb0ELb0EEEvNS_9FwdParamsE,"",@"SHT_CUDA_INFO"
	.sectionflags	@""
	.align	4


	//----- nvinfo : EIATTR_CUDA_API_VERSION
	.align		4
        /*0000*/ 	.byte	0x04, 0x37
        /*0002*/ 	.short	(.L_1546 - .L_1545)
.L_1545:
        /*0004*/ 	.word	0x00000082


	//----- nvinfo : EIATTR_SW2861232_WAR
	.align		4
.L_1546:
        /*0008*/ 	.byte	0x01, 0x35
	.zero		2


	//----- nvinfo : EIATTR_PARAM_CBANK
	.align		4
        /*000c*/ 	.byte	0x04, 0x0a
        /*000e*/ 	.short	(.L_1548 - .L_1547)
	.align		4
.L_1547:
        /*0010*/ 	.word	index@(.nv.constant0._ZN10layer_norm13ln_fwd_kernelINS_13Kernel_traitsI6__halfS2_S2_S2_fjLj6144ELj1ELj1ELj8ELj16ENS_18Kernel_traits_baseILj6144ES2_S2_S2_S2_fjLj256EEEEELb0ELb0ELb0ELb0EEEvNS_9FwdParamsE)
        /*0014*/ 	.short	0x0160
        /*0016*/ 	.short	0x00e8


	//----- nvinfo : EIATTR_CBANK_PARAM_SIZE
	.align		4
.L_1548:
        /*0018*/ 	.byte	0x03, 0x19
        /*001a*/ 	.short	0x00e8


	//----- nvinfo : EIATTR_KPARAM_INFO
	.align		4
        /*001c*/ 	.byte	0x04, 0x17
        /*001e*/ 	.short	(.L_1550 - .L_1549)
.L_1549:
        /*0020*/ 	.word	0x00000000
        /*0024*/ 	.short	0x0000
        /*0026*/ 	.short	0x0000
        /*0028*/ 	.byte	0x00, 0xf0, 0xa1, 0x03


	//----- nvinfo : EIATTR_MAXREG_COUNT
	.align		4
.L_1550:
        /*002c*/ 	.byte	0x03, 0x1b
        /*002e*/ 	.short	0x00ff


	//----- nvinfo : EIATTR_NUM_BARRIERS
	.align		4
        /*0030*/ 	.byte	0x02, 0x4c
        /*0032*/ 	.byte	0x01
	.zero		1


	//----- nvinfo : EIATTR_MERCURY_ISA_VERSION
	.align		4
        /*0034*/ 	.byte	0x03, 0x5f
        /*0036*/ 	.short	0x0000


	//----- nvinfo : EIATTR_COOP_GROUP_MASK_REGIDS
	.align		4
        /*0038*/ 	.byte	0x04, 0x29
        /*003a*/ 	.short	(.L_1552 - .L_1551)


	//   ....[0]....
.L_1551:
        /*003c*/ 	.word	0xffffffff


	//   ....[1]....
        /*0040*/ 	.word	0xffffffff


	//   ....[2]....
        /*0044*/ 	.word	0xffffffff


	//   ....[3]....
        /*0048*/ 	.word	0xffffffff


	//   ....[4]....
        /*004c*/ 	.word	0xffffffff


	//   ....[5]....
        /*0050*/ 	.word	0xffffffff


	//   ....[6]....
        /*0054*/ 	.word	0xffffffff


	//   ....[7]....
        /*0058*/ 	.word	0xffffffff


	//   ....[8]....
        /*005c*/ 	.word	0xffffffff


	//   ....[9]....
        /*0060*/ 	.word	0xffffffff


	//   ....[10]....
        /*0064*/ 	.word	0xffffffff


	//   ....[11]....
        /*0068*/ 	.word	0xffffffff


	//   ....[12]....
        /*006c*/ 	.word	0xffffffff


	//   ....[13]....
        /*0070*/ 	.word	0xffffffff


	//   ....[14]....
        /*0074*/ 	.word	0xffffffff


	//   ....[15]....
        /*0078*/ 	.word	0xffffffff


	//   ....[16]....
        /*007c*/ 	.word	0xffffffff


	//   ....[17]....
        /*0080*/ 	.word	0xffffffff


	//   ....[18]....
        /*0084*/ 	.word	0xffffffff


	//   ....[19]....
        /*0088*/ 	.word	0xffffffff


	//   ....[20]....
        /*008c*/ 	.word	0xffffffff


	//   ....[21]....
        /*0090*/ 	.word	0xffffffff


	//   ....[22]....
        /*0094*/ 	.word	0xffffffff


	//   ....[23]....
        /*0098*/ 	.word	0xffffffff


	//   ....[24]....
        /*009c*/ 	.word	0xffffffff


	//   ....[25]....
        /*00a0*/ 	.word	0xffffffff


	//   ....[26]....
        /*00a4*/ 	.word	0xffffffff


	//   ....[27]....
        /*00a8*/ 	.word	0xffffffff


	//   ....[28]....
        /*00ac*/ 	.word	0xffffffff


	//   ....[29]....
        /*00b0*/ 	.word	0xffffffff


	//   ....[30]....
        /*00b4*/ 	.word	0xffffffff


	//----- nvinfo : EIATTR_COOP_GROUP_INSTR_OFFSETS
	.align		4
.L_1552:
        /*00b8*/ 	.byte	0x04, 0x28
        /*00ba*/ 	.short	(.L_1554 - .L_1553)


	//   ....[0]....
.L_1553:
        /*00bc*/ 	.word	0x00001b90


	//   ....[1]....
        /*00c0*/ 	.word	0x00001bc0


	//   ....[2]....
        /*00c4*/ 	.word	0x00001be0


	//   ....[3]....
        /*00c8*/ 	.word	0x00001c00


	//   ....[4]....
        /*00cc*/ 	.word	0x00001c20


	//   ....[5]....
        /*00d0*/ 	.word	0x00001f60


	//   ....[6]....
        /*00d4*/ 	.word	0x00001f80


	//   ....[7]....
        /*00d8*/ 	.word	0x00001fa0


	//   ....[8]....
        /*00dc*/ 	.word	0x00001fc0


	//   ....[9]....
        /*00e0*/ 	.word	0x00001fe0


	//   ....[10]....
        /*00e4*/ 	.word	0x00002100


	//   ....[11]....
        /*00e8*/ 	.word	0x00002150


	//   ....[12]....
        /*00ec*/ 	.word	0x00002180


	//   ....[13]....
        /*00f0*/ 	.word	0x000021a0


	//   ....[14]....
        /*00f4*/ 	.word	0x00002240


	//   ....[15]....
        /*00f8*/ 	.word	0x00002260


	//   ....[16]....
        /*00fc*/ 	.word	0x00002290


	//   ....[17]....
        /*0100*/ 	.word	0x00002330


	//   ....[18]....
        /*0104*/ 	.word	0x00002370


	//   ....[19]....
        /*0108*/ 	.word	0x00002410


	//   ....[20]....
        /*010c*/ 	.word	0x00002440


	//   ....[21]....
        /*0110*/ 	.word	0x00002c40


	//   ....[22]....
        /*0114*/ 	.word	0x00002cb0


	//   ....[23]....
        /*0118*/ 	.word	0x00002d10


	//   ....[24]....
        /*011c*/ 	.word	0x00002d70


	//   ....[25]....
        /*0120*/ 	.word	0x00002dd0


	//   ....[26]....
        /*0124*/ 	.word	0x00003150


	//   ....[27]....
        /*0128*/ 	.word	0x000031b0


	//   ....[28]....
        /*012c*/ 	.word	0x00003210


	//   ....[29]....
        /*0130*/ 	.word	0x00003270


	//   ....[30]....
        /*0134*/ 	.word	0x000032e0


	//----- nvinfo : EIATTR_EXIT_INSTR_OFFSETS
	.align		4
.L_1554:
        /*0138*/ 	.byte	0x04, 0x1c
        /*013a*/ 	.short	(.L_1556 - .L_1555)


	//   ....[0]....
.L_1555:
        /*013c*/ 	.word	0x000003c0


	//   ....[1]....
        /*0140*/ 	.word	0x00002be0


	//----- nvinfo : EIATTR_MAX_THREADS
	.align		4
.L_1556:
        /*0144*/ 	.byte	0x04, 0x05
        /*0146*/ 	.short	(.L_1558 - .L_1557)
.L_1557:
        /*0148*/ 	.word	0x00000100
        /*014c*/ 	.word	0x00000001
        /*0150*/ 	.word	0x00000001


	//----- nvinfo : EIATTR_CRS_STACK_SIZE
	.align		4
.L_1558:
        /*0154*/ 	.byte	0x04, 0x1e
        /*0156*/ 	.short	(.L_1560 - .L_1559)
.L_1559:
        /*0158*/ 	.word	0x00000000
.L_1560:


//--------------------- .nv.info._ZN10layer_norm13ln_fwd_kernelINS_13Kernel_traitsI6__halfS2_S2_S2_fjLj6144ELj1ELj1ELj8ELj16ENS_18Kernel_traits_baseILj6144ES2_S2_S2_S2_fjLj256EEEEELb0ELb0ELb0ELb1EEEvNS_9FwdParamsE --------------------------
	.section	.nv.info._ZN10layer_norm13ln_fwd_kernelINS_13Kernel_traitsI6__halfS2_S2_S2_fjLj6144ELj1ELj1ELj8ELj16ENS_18Kernel_traits_baseILj6144ES2_S2_S2_S2_fjLj256EEEEELb0ELb0ELb0ELb1EEEvNS_9FwdParamsE,"",@"SHT_CUDA_INFO"
	.sectionflags	@""
	.align	4


	//----- nvinfo : EIATTR_CUDA_API_VERSION
	.align		4
        /*0000*/ 	.byte	0x04, 0x37
        /*0002*/ 	.short	(.L_1562 - .L_1561)
.L_1561:
        /*0004*/ 	.word	0x00000082


	//----- nvinfo : EIATTR_SW2861232_WAR
	.align		4
.L_1562:
        /*0008*/ 	.byte	0x01, 0x35
	.zero		2


	//----- nvinfo : EIATTR_PARAM_CBANK
	.align		4
        /*000c*/ 	.byte	0x04, 0x0a
        /*000e*/ 	.short	(.L_1564 - .L_1563)
	.align		4
.L_1563:
        /*0010*/ 	.word	index@(.nv.constant0._ZN10layer_norm13ln_fwd_kernelINS_13Kernel_traitsI6__halfS2_S2_S2_fjLj6144ELj1ELj1ELj8ELj16ENS_18Kernel_traits_baseILj6144ES2_S2_S2_S2_fjLj256EEEEELb0ELb0ELb0ELb1EEEvNS_9FwdParamsE)
        /*0014*/ 	.short	0x0160
        /*0016*/ 	.short	0x00e8


	//----- nvinfo : EIATTR_CBANK_PARAM_SIZE
	.align		4
.L_1564:
        /*0018*/ 	.byte	0x03, 0x19
        /*001a*/ 	.short	0x00e8


	//----- nvinfo : EIATTR_KPARAM_INFO
	.align		4
        /*001c*/ 	.byte	0x04, 0x17
        /*001e*/ 	.short	(.L_1566 - .L_1565)
.L_1565:
        /*0020*/ 	.word	0x00000000
        /*0024*/ 	.short	0x0000
        /*0026*/ 	.short	0x0000
        /*0028*/ 	.byte	0x00, 0xf0, 0xa1, 0x03


	//----- nvinfo : EIATTR_MAXREG_COUNT
	.align		4
.L_1566:
        /*002c*/ 	.byte	0x03, 0x1b
        /*002e*/ 	.short	0x00ff


	//----- nvinfo : EIATTR_NUM_BARRIERS
	.align		4
        /*0030*/ 	.byte	0x02, 0x4c
        /*0032*/ 	.byte	0x01
	.zero		1


	//----- nvinfo : EIATTR_MERCURY_ISA_VERSION
	.align		4
        /*0034*/ 	.byte	0x03, 0x5f
        /*0036*/ 	.short	0x0000


	//----- nvinfo : EIATTR_COOP_GROUP_MASK_REGIDS
	.align		4
        /*0038*/ 	.byte	0x04, 0x29
        /*003a*/ 	.short	(.L_1568 - .L_1567)


	//   ....[0]....
.L_1567:
        /*003c*/ 	.word	0xffffffff


	//   ....[1]....
        /*0040*/ 	.word	0xffffffff


	//   ....[2]....
        /*0044*/ 	.word	0xffffffff


	//   ....[3]....
        /*0048*/ 	.word	0xffffffff


	//   ....[4]....
        /*004c*/ 	.word	0xffffffff


	//   ....[5]....
        /*0050*/ 	.word	0xffffffff


	//   ....[6]....
        /*0054*/ 	.word	0xffffffff


	//   ....[7]....
        /*0058*/ 	.word	0xffffffff


	//   ....[8]....
        /*005c*/ 	.word	0xffffffff


	//   ....[9]....
        /*0060*/ 	.word	0xffffffff


	//   ....[10]....
        /*0064*/ 	.word	0xffffffff


	//   ....[11]....
        /*0068*/ 	.word	0xffffffff


	//   ....[12]....
        /*006c*/ 	.word	0xffffffff


	//   ....[13]....
        /*0070*/ 	.word	0xffffffff


	//   ....[14]....
        /*0074*/ 	.word	0xffffffff


	//   ....[15]....
        /*0078*/ 	.word	0xffffffff


	//   ....[16]....
        /*007c*/ 	.word	0xffffffff


	//   ....[17]....
        /*0080*/ 	.word	0xffffffff


	//   ....[18]....
        /*0084*/ 	.word	0xffffffff


	//   ....[19]....
        /*0088*/ 	.word	0xffffffff


	//   ....[20]....
        /*008c*/ 	.word	0xffffffff


	//   ....[21]....
        /*0090*/ 	.word	0xffffffff


	//   ....[22]....
        /*0094*/ 	.word	0xffffffff


	//   ....[23]....
        /*0098*/ 	.word	0xffffffff


	//   ....[24]....
        /*009c*/ 	.word	0xffffffff


	//   ....[25]....
        /*00a0*/ 	.word	0xffffffff


	//   ....[26]....
        /*00a4*/ 	.word	0xffffffff


	//   ....[27]....
        /*00a8*/ 	.word	0xffffffff


	//   ....[28]....
        /*00ac*/ 	.word	0xffffffff


	//   ....[29]....
        /*00b0*/ 	.word	0xffffffff


	//   ....[30]....
        /*00b4*/ 	.word	0xffffffff


	//----- nvinfo : EIATTR_COOP_GROUP_INSTR_OFFSETS
	.align		4
.L_1568:
        /*00b8*/ 	.byte	0x04, 0x28
        /*00ba*/ 	.short	(.L_1570 - .L_1569)


	//   ....[0]....
.L_1569:
        /*00bc*/ 	.word	0x00001540


	//   ....[1]....
        /*00c0*/ 	.word	0x00001570


	//   ....[2]....
        /*00c4*/ 	.word	0x00001590


	//   ....[3]....
        /*00c8*/ 	.word	0x000015b0


	//   ....[4]....
        /*00cc*/ 	.word	0x000015d0


	//   ....[5]....
        /*00d0*/ 	.word	0x00001900


	//   ....[6]....
        /*00d4*/ 	.word	0x00001920


	//   ....[7]....
        /*00d8*/ 	.word	0x00001940


	//   ....[8]....
        /*00dc*/ 	.word	0x00001960


	//   ....[9]....
        /*00e0*/ 	.word	0x00001980


	//   ....[10]....
        /*00e4*/ 	.word	0x00001a80


	//   ....[11]....
        /*00e8*/ 	.word	0x00001ae0


	//   ....[12]....
        /*00ec*/ 	.word	0x00001b00


	//   ....[13]....
        /*00f0*/ 	.word	0x00001b20


	//   ....[14]....
        /*00f4*/ 	.word	0x00001b50


	//   ....[15]....
        /*00f8*/ 	.word	0x00001bd0


	//   ....[16]....
        /*00fc*/ 	.word	0x00001c10


	//   ....[17]....
        /*0100*/ 	.word	0x00001cc0


	//   ....[18]....
        /*0104*/ 	.word	0x00001d00


	//   ....[19]....
        /*0108*/ 	.word	0x00001da0


	//   ....[20]....
        /*010c*/ 	.word	0x00001dd0


	//   ....[21]....
        /*0110*/ 	.word	0x00002670


	//   ....[22]....
        /*0114*/ 	.word	0x000026e0


	//   ....[23]....
        /*0118*/ 	.word	0x00002740


	//   ....[24]....
        /*011c*/ 	.word	0x000027a0


	//   ....[25]....
        /*0120*/ 	.word	0x00002800


	//   ....[26]....
        /*0124*/ 	.word	0x00002b70


	//   ....[27]....
        /*0128*/ 	.word	0x00002bd0


	//   ....[28]....
        /*012c*/ 	.word	0x00002c30


	//   ....[29]....
        /*0130*/ 	.word	0x00002c90


	//   ....[30]....
        /*0134*/ 	.word	0x00002cf0


	//----- nvinfo : EIATTR_EXIT_INSTR_OFFSETS
	.align		4
.L_1570:
        /*0138*/ 	.byte	0x04, 0x1c
        /*013a*/ 	.short	(.L_1572 - .L_1571)


	//   ....[0]....
.L_1571:
        /*013c*/ 	.word	0x00000110


	//   ....[1]....
        /*0140*/ 	.word	0x00002620


	//----- nvinfo : EIATTR_MAX_THREADS
	.align		4
.L_1572:
        /*0144*/ 	.byte	0x04, 0x05
        /*0146*/ 	.short	(.L_1574 - .L_1573)
.L_1573:
        /*0148*/ 	.word	0x00000100
        /*014c*/ 	.word	0x00000001
        /*0150*/ 	.word	0x00000001


	//----- nvinfo : EIATTR_CRS_STACK_SIZE
	.align		4
.L_1574:
        /*0154*/ 	.byte	0x04, 0x1e
        /*0156*/ 	.short	(.L_1576 - .L_1575)
.L_1575:
        /*0158*/ 	.word	0x00000000
.L_1576:


//--------------------- .nv.info._ZN10layer_norm13ln_fwd_kernelINS_13Kernel_traitsI6__halfS2_S2_S2_fjLj6144ELj1ELj1ELj8ELj16ENS_18Kernel_traits_baseILj6144ES2_S2_S2_S2_fjLj256EEEEELb0ELb0ELb1ELb0EEEvNS_9FwdParamsE --------------------------
	.section	.nv.info._ZN10layer_norm13ln_fwd_kernelINS_13Kernel_traitsI6__halfS2_S2_S2_fjLj6144ELj1ELj1ELj8ELj16ENS_18Kernel_traits_baseILj6144ES2_S2_S2_S2_fjLj256EEEEELb0ELb0ELb1ELb0EEEvNS_9FwdParamsE,"",@"SHT_CUDA_INFO"
	.sectionflags	@""
	.align	4


	//----- nvinfo : EIATTR_CUDA_API_VERSION
	.align		4
        /*0000*/ 	.byte	0x04, 0x37
        /*0002*/ 	.short	(.L_1578 - .L_1577)
.L_1577:
        /*0004*/ 	.word	0x00000082


	//----- nvinfo : EIATTR_SW2861232_WAR
	.align		4
.L_1578:
        /*0008*/ 	.byte	0x01, 0x35
	.zero		2


	//----- nvinfo : EIATTR_PARAM_CBANK
	.align		4
        /*000c*/ 	.byte	0x04, 0x0a
        /*000e*/ 	.short	(.L_1580 - .L_1579)
	.align		4
.L_1579:
        /*0010*/ 	.word	index@(.nv.constant0._ZN10layer_norm13ln_fwd_kernelINS_13Kernel_traitsI6__halfS2_S2_S2_fjLj6144ELj1ELj1ELj8ELj16ENS_18Kernel_traits_baseILj6144ES2_S2_S2_S2_fjLj256EEEEELb0ELb0ELb1ELb0EEEvNS_9FwdParamsE)
        /*0014*/ 	.short	0x0160
        /*0016*/ 	.short	0x00e8


	//----- nvinfo : EIATTR_CBANK_PARAM_SIZE
	.align		4
.L_1580:
        /*0018*/ 	.byte	0x03, 0x19
        /*001a*/ 	.short	0x00e8


	//----- nvinfo : EIATTR_KPARAM_INFO
	.align		4
        /*001c*/ 	.byte	0x04, 0x17
        /*001e*/ 	.short	(.L_1582 - .L_1581)
.L_1581:
        /*0020*/ 	.word	0x00000000
        /*0024*/ 	.short	0x0000
        /*0026*/ 	.short	0x0000
        /*0028*/ 	.byte	0x00, 0xf0, 0xa1, 0x03


	//----- nvinfo : EIATTR_MAXREG_COUNT
	.align		4
.L_1582:
        /*002c*/ 	.byte	0x03, 0x1b
        /*002e*/ 	.short	0x00ff


	//----- nvinfo : EIATTR_NUM_BARRIERS
	.align		4
        /*0030*/ 	.byte	0x02, 0x4c
        /*0032*/ 	.byte	0x01
	.zero		1


	//----- nvinfo : EIATTR_MERCURY_ISA_VERSION
	.align		4
        /*0034*/ 	.byte	0x03, 0x5f
        /*0036*/ 	.short	0x0000


	//----- nvinfo : EIATTR_COOP_GROUP_MASK_REGIDS
	.align		4
        /*0038*/ 	.byte	0x04, 0x29
        /*003a*/ 	.short	(.L_1584 - .L_1583)


	//   ....[0]....
.L_1583:
        /*003c*/ 	.word	0xffffffff


	//   ....[1]....
        /*0040*/ 	.word	0xffffffff


	//   ....[2]....
        /*0044*/ 	.word	0xffffffff


	//   ....[3]....
        /*0048*/ 	.word	0xffffffff


	//   ....[4]....
        /*004c*/ 	.word	0xffffffff


	//   ....[5]....
        /*0050*/ 	.word	0xffffffff


	//   ....[6]....
        /*0054*/ 	.word	0xffffffff


	//   ....[7]....
        /*0058*/ 	.word	0xffffffff


	//   ....[8]....
        /*005c*/ 	.word	0xffffffff


	//   ....[9]....
        /*0060*/ 	.word	0xffffffff


	//   ....[10]....
        /*0064*/ 	.word	0xffffffff


	//   ....[11]....
        /*0068*/ 	.word	0xffffffff


	//   ....[12]....
        /*006c*/ 	.word	0xffffffff


	//   ....[13]....
        /*0070*/ 	.word	0xffffffff


	//   ....[14]....
        /*0074*/ 	.word	0xffffffff


	//   ....[15]....
        /*0078*/ 	.word	0xffffffff


	//   ....[16]....
        /*007c*/ 	.word	0xffffffff


	//   ....[17]....
        /*0080*/ 	.word	0xffffffff


	//   ....[18]....
        /*0084*/ 	.word	0xffffffff


	//   ....[19]....
        /*0088*/ 	.word	0xffffffff


	//   ....[20]....
        /*008c*/ 	.word	0xffffffff


	//   ....[21]....
        /*0090*/ 	.word	0xffffffff


	//   ....[22]....
        /*0094*/ 	.word	0xffffffff


	//   ....[23]....
        /*0098*/ 	.word	0xffffffff


	//   ....[24]....
        /*009c*/ 	.word	0xffffffff


	//   ....[25]....
        /*00a0*/ 	.word	0xffffffff


	//   ....[26]....
        /*00a4*/ 	.word	0xffffffff


	//   ....[27]....
        /*00a8*/ 	.word	0xffffffff


	//   ....[28]....
        /*00ac*/ 	.word	0xffffffff


	//   ....[29]....
        /*00b0*/ 	.word	0xffffffff


	//   ....[30]....
        /*00b4*/ 	.word	0xffffffff


	//----- nvinfo : EIATTR_COOP_GROUP_INSTR_OFFSETS
	.align		4
.L_1584:
        /*00b8*/ 	.byte	0x04, 0x28
        /*00ba*/ 	.short	(.L_1586 - .L_1585)


	//   ....[0]....
.L_1585:
        /*00bc*/ 	.word	0x00001f50


	//   ....[1]....
        /*00c0*/ 	.word	0x00001f80


	//   ....[2]....
        /*00c4*/ 	.word	0x00001fa0


	//   ....[3]....
        /*00c8*/ 	.word	0x00001fc0


	//   ....[4]....
        /*00cc*/ 	.word	0x00001fe0


	//   ....[5]....
        /*00d0*/ 	.word	0x00002320


	//   ....[6]....
        /*00d4*/ 	.word	0x00002340


	//   ....[7]....
        /*00d8*/ 	.word	0x00002360


	//   ....[8]....
        /*00dc*/ 	.word	0x00002380


	//   ....[9]....
        /*00e0*/ 	.word	0x000023a0


	//   ....[10]....
        /*00e4*/ 	.word	0x000024c0


	//   ....[11]....
        /*00e8*/ 	.word	0x00002520


	//   ....[12]....
        /*00ec*/ 	.word	0x00002550


	//   ....[13]....
        /*00f0*/ 	.word	0x00002570


	//   ....[14]....
        /*00f4*/ 	.word	0x00002610


	//   ....[15]....
        /*00f8*/ 	.word	0x00002630


	//   ....[16]....
        /*00fc*/ 	.word	0x00002650


	//   ....[17]....
        /*0100*/ 	.word	0x00002700


	//   ....[18]....
        /*0104*/ 	.word	0x00002740


	//   ....[19]....
        /*0108*/ 	.word	0x000027e0


	//   ....[20]....
        /*010c*/ 	.word	0x00002810


	//   ....[21]....
        /*0110*/ 	.word	0x00003080


	//   ....[22]....
        /*0114*/ 	.word	0x000030f0


	//   ....[23]....
        /*0118*/ 	.word	0x00003150


	//   ....[24]....
        /*011c*/ 	.word	0x000031b0


	//   ....[25]....
        /*0120*/ 	.word	0x00003210


	//   ....[26]....
        /*0124*/ 	.word	0x00003590


	//   ....[27]....
        /*0128*/ 	.word	0x000035f0


	//   ....[28]....
        /*012c*/ 	.word	0x00003650


	//   ....[29]....
        /*0130*/ 	.word	0x000036b0


	//   ....[30]....
        /*0134*/ 	.word	0x00003720


	//----- nvinfo : EIATTR_EXIT_INSTR_OFFSETS
	.align		4
.L_1586:
        /*0138*/ 	.byte	0x04, 0x1c
        /*013a*/ 	.short	(.L_1588 - .L_1587)


	//   ....[0]....
.L_1587:
        /*013c*/ 	.word	0x00000380


	//   ....[1]....
        /*0140*/ 	.word	0x00003020


	//----- nvinfo : EIATTR_MAX_THREADS
	.align		4
.L_1588:
        /*0144*/ 	.byte	0x04, 0x05
        /*0146*/ 	.short	(.L_1590 - .L_1589)
.L_1589:
        /*0148*/ 	.word	0x00000100
        /*014c*/ 	.word	0x00000001
        /*0150*/ 	.word	0x00000001


	//----- nvinfo : EIATTR_CRS_STACK_SIZE
	.align		4
.L_1590:
        /*0154*/ 	.byte	0x04, 0x1e
        /*0156*/ 	.short	(.L_1592 - .L_1591)
.L_1591:
        /*0158*/ 	.word	0x00000000
.L_1592:


//--------------------- .nv.info._ZN10layer_norm13ln_fwd_kernelINS_13Kernel_traitsI6__halfS2_S2_S2_fjLj6144ELj1ELj1ELj8ELj16ENS_18Kernel_traits_baseILj6144ES2_S2_S2_S2_fjLj256EEEEELb0ELb0ELb1ELb1EEEvNS_9FwdParamsE --------------------------
	.section	.nv.info._ZN10layer_norm13ln_fwd_kernelINS_13Kernel_traitsI6__halfS2_S2_S2_fjLj6144ELj1ELj1ELj8ELj16ENS_18Kernel_traits_baseILj6144ES2_S2_S2_S2_fjLj256EEEEELb0ELb0ELb1ELb1EEEvNS_9FwdParamsE,"",@"SHT_CUDA_INFO"
	.sectionflags	@""
	.align	4


	//----- nvinfo : EIATTR_CUDA_API_VERSION
	.align		4
        /*0000*/ 	.byte	0x04, 0x37
        /*0002*/ 	.short	(.L_1594 - .L_1593)
.L_1593:
        /*0004*/ 	.word	0x00000082


	//----- nvinfo : EIATTR_SW2861232_WAR
	.align		4
.L_1594:
        /*0008*/ 	.byte	0x01, 0x35
	.zero		2


	//----- nvinfo : EIATTR_PARAM_CBANK
	.align		4
        /*000c*/ 	.byte	0x04, 0x0a
        /*000e*/ 	.short	(.L_1596 - .L_1595)
	.align		4
.L_1595:
        /*0010*/ 	.word	index@(.nv.constant0._ZN10layer_norm13ln_fwd_kernelINS_13Kernel_traitsI6__halfS2_S2_S2_fjLj6144ELj1ELj1ELj8ELj16ENS_18Kernel_traits_baseILj6144ES2_S2_S2_S2_fjLj256EEEEELb0ELb0ELb1ELb1EEEvNS_9FwdParamsE)
        /*0014*/ 	.short	0x0160
        /*0016*/ 	.short	0x00e8


	//----- nvinfo : EIATTR_CBANK_PARAM_SIZE
	.align		4
.L_1596:
        /*0018*/ 	.byte	0x03, 0x19
        /*001a*/ 	.short	0x00e8


	//----- nvinfo : EIATTR_KPARAM_INFO
	.align		4
        /*001c*/ 	.byte	0x04, 0x17
        /*001e*/ 	.short	(.L_1598 - .L_1597)
.L_1597:
        /*0020*/ 	.word	0x00000000
        /*0024*/ 	.short	0x0000
        /*0026*/ 	.short	0x0000
        /*0028*/ 	.byte	0x00, 0xf0, 0xa1, 0x03


	//----- nvinfo : EIATTR_MAXREG_COUNT
	.align		4
.L_1598:
        /*002c*/ 	.byte	0x03, 0x1b
        /*002e*/ 	.short	0x00ff


	//----- nvinfo : EIATTR_NUM_BARRIERS
	.align		4
        /*0030*/ 	.byte	0x02, 0x4c
        /*0032*/ 	.byte	0x01
	.zero		1


	//----- nvinfo : EIATTR_MERCURY_ISA_VERSION
	.align		4
        /*0034*/ 	.byte	0x03, 0x5f
        /*0036*/ 	.short	0x0000


	//----- nvinfo : EIATTR_COOP_GROUP_MASK_REGIDS
	.align		4
        /*0038*/ 	.byte	0x04, 0x29
        /*003a*/ 	.short	(.L_1600 - .L_1599)


	//   ....[0]....
.L_1599:
        /*003c*/ 	.word	0xffffffff


	//   ....[1]....
        /*0040*/ 	.word	0xffffffff


	//   ....[2]....
        /*0044*/ 	.word	0xffffffff


	//   ....[3]....
        /*0048*/ 	.word	0xffffffff


	//   ....[4]....
        /*004c*/ 	.word	0xffffffff


	//   ....[5]....
        /*0050*/ 	.word	0xffffffff


	//   ....[6]....
        /*0054*/ 	.word	0xffffffff


	//   ....[7]....
        /*0058*/ 	.word	0xffffffff


	//   ....[8]....
        /*005c*/ 	.word	0xffffffff


	//   ....[9]....
        /*0060*/ 	.word	0xffffffff


	//   ....[10]....
        /*0064*/ 	.word	0xffffffff


	//   ....[11]....
        /*0068*/ 	.word	0xffffffff


	//   ....[12]....
        /*006c*/ 	.word	0xffffffff


	//   ....[13]....
        /*0070*/ 	.word	0xffffffff


	//   ....[14]....
        /*0074*/ 	.word	0xffffffff


	//   ....[15]....
        /*0078*/ 	.word	0xffffffff


	//   ....[16]....
        /*007c*/ 	.word	0xffffffff


	//   ....[17]....
        /*0080*/ 	.word	0xffffffff


	//   ....[18]....
        /*0084*/ 	.word	0xffffffff


	//   ....[19]....
        /*0088*/ 	.word	0xffffffff


	//   ....[20]....
        /*008c*/ 	.word	0xffffffff


	//   ....[21]....
        /*0090*/ 	.word	0xffffffff


	//   ....[22]....
        /*0094*/ 	.word	0xffffffff


	//   ....[23]....
        /*0098*/ 	.word	0xffffffff


	//   ....[24]....
        /*009c*/ 	.word	0xffffffff


	//   ....[25]....
        /*00a0*/ 	.word	0xffffffff


	//   ....[26]....
        /*00a4*/ 	.word	0xffffffff


	//   ....[27]....
        /*00a8*/ 	.word	0xffffffff


	//   ....[28]....
        /*00ac*/ 	.word	0xffffffff


	//   ....[29]....
        /*00b0*/ 	.word	0xffffffff


	//   ....[30]....
        /*00b4*/ 	.word	0xffffffff


	//----- nvinfo : EIATTR_COOP_GROUP_INSTR_OFFSETS
	.align		4
.L_1600:
        /*00b8*/ 	.byte	0x04, 0x28
        /*00ba*/ 	.short	(.L_1602 - .L_1601)


	//   ....[0]....
.L_1601:
        /*00bc*/ 	.word	0x00001980


	//   ....[1]....
        /*00c0*/ 	.word	0x000019b0


	//   ....[2]....
        /*00c4*/ 	.word	0x000019d0


	//   ....[3]....
        /*00c8*/ 	.word	0x000019f0


	//   ....[4]....
        /*00cc*/ 	.word	0x00001a10


	//   ....[5]....
        /*00d0*/ 	.word	0x00001d40


	//   ....[6]....
        /*00d4*/ 	.word	0x00001d60


	//   ....[7]....
        /*00d8*/ 	.word	0x00001d80


	//   ....[8]....
        /*00dc*/ 	.word	0x00001da0


	//   ....[9]....
        /*00e0*/ 	.word	0x00001dc0


	//   ....[10]....
        /*00e4*/ 	.word	0x00001eb0


	//   ....[11]....
        /*00e8*/ 	.word	0x00001f00


	//   ....[12]....
        /*00ec*/ 	.word	0x00001f30


	//   ....[13]....
        /*00f0*/ 	.word	0x00001f50


	//   ....[14]....
        /*00f4*/ 	.word	0x00001f70


	//   ....[15]....
        /*00f8*/ 	.word	0x00001ff0


	//   ....[16]....
        /*00fc*/ 	.word	0x00002050


	//   ....[17]....
        /*0100*/ 	.word	0x00002100


	//   ....[18]....
        /*0104*/ 	.word	0x00002130


	//   ....[19]....
        /*0108*/ 	.word	0x000021c0


	//   ....[20]....
        /*010c*/ 	.word	0x000021f0


	//   ....[21]....
        /*0110*/ 	.word	0x00002b40


	//   ....[22]....
        /*0114*/ 	.word	0x00002bb0


	//   ....[23]....
        /*0118*/ 	.word	0x00002c10


	//   ....[24]....
        /*011c*/ 	.word	0x00002c70


	//   ....[25]....
        /*0120*/ 	.word	0x00002cd0


	//   ....[26]....
        /*0124*/ 	.word	0x00003040


	//   ....[27]....
        /*0128*/ 	.word	0x000030a0


	//   ....[28]....
        /*012c*/ 	.word	0x00003100


	//   ....[29]....
        /*0130*/ 	.word	0x00003160


	//   ....[30]....
        /*0134*/ 	.word	0x000031c0


	//----- nvinfo : EIATTR_EXIT_INSTR_OFFSETS
	.align		4
.L_1602:
        /*0138*/ 	.byte	0x04, 0x1c
        /*013a*/ 	.short	(.L_1604 - .L_1603)


	//   ....[0]....
.L_1603:
        /*013c*/ 	.word	0x00000120


	//   ....[1]....
        /*0140*/ 	.word	0x00002af0


	//----- nvinfo : EIATTR_MAX_THREADS
	.align		4
.L_1604:
        /*0144*/ 	.byte	0x04, 0x05
        /*0146*/ 	.short	(.L_1606 - .L_1605)
.L_1605:
        /*0148*/ 	.word	0x00000100
        /*014c*/ 	.word	0x00000001
        /*0150*/ 	.word	0x00000001


	//----- nvinfo : EIATTR_CRS_STACK_SIZE
	.align		4
.L_1606:
        /*0154*/ 	.byte	0x04, 0x1e
        /*0156*/ 	.short	(.L_1608 - .L_1607)
.L_1607:
        /*0158*/ 	.word	0x00000000
.L_1608:


//--------------------- .nv.info._ZN10layer_norm13ln_fwd_kernelINS_13Kernel_traitsI6__halfS2_S2_S2_fjLj6144ELj1ELj1ELj8ELj16ENS_18Kernel_traits_baseILj6144ES2_S2_S2_S2_fjLj256EEEEELb0ELb1ELb0ELb0EEEvNS_9FwdParamsE --------------------------
	.section	.nv.info._ZN10layer_norm13ln_fwd_kernelINS_13Kernel_traitsI6__halfS2_S2_S2_fjLj6144ELj1ELj1ELj8ELj16ENS_18Kernel_traits_baseILj6144ES2_S2_S2_S2_fjLj256EEEEELb0ELb1ELb0ELb0EEEvNS_9FwdParamsE,"",@"SHT_CUDA_INFO"
	.sectionflags	@""
	.align	4


	//----- nvinfo : EIATTR_CUDA_API_VERSION
	.align		4
        /*0000*/ 	.byte	0x04, 0x37
        /*0002*/ 	.short	(.L_1610 - .L_1609)
.L_1609:
        /*0004*/ 	.word	0x00000082


	//----- nvinfo : EIATTR_SW2861232_WAR
	.align		4
.L_1610:
        /*0008*/ 	.byte	0x01, 0x35
	.zero		2


	//----- nvinfo : EIATTR_PARAM_CBANK
	.align		4
        /*000c*/ 	.byte	0x04, 0x0a
        /*000e*/ 	.short	(.L_1612 - .L_1611)
	.align		4
.L_1611:
        /*0010*/ 	.word	index@(.nv.constant0._ZN10layer_norm13ln_fwd_kernelINS_13Kernel_traitsI6__halfS2_S2_S2_fjLj6144ELj1ELj1ELj8ELj16ENS_18Kernel_traits_baseILj6144ES2_S2_S2_S2_fjLj256EEEEELb0ELb1ELb0ELb0EEEvNS_9FwdParamsE)
        /*0014*/ 	.short	0x0160
        /*0016*/ 	.short	0x00e8


	//----- nvinfo : EIATTR_CBANK_PARAM_SIZE
	.align		4
.L_1612:
        /*0018*/ 	.byte	0x03, 0x19
        /*001a*/ 	.short	0x00e8


	//----- nvinfo : EIATTR_KPARAM_INFO
	.align		4
        /*001c*/ 	.byte	0x04, 0x17
        /*001e*/ 	.short	(.L_1614 - .L_1613)
.L_1613:
        /*0020*/ 	.word	0x00000000
        /*0024*/ 	.short	0x0000
        /*0026*/ 	.short	0x0000
        /*0028*/ 	.byte	0x00, 0xf0, 0xa1, 0x03


	//----- nvinfo : EIATTR_MAXREG_COUNT
	.align		4
.L_1614:
        /*002c*/ 	.byte	0x03, 0x1b
        /*002e*/ 	.short	0x00ff


	//----- nvinfo : EIATTR_NUM_BARRIERS
	.align		4
        /*0030*/ 	.byte	0x02, 0x4c
        /*0032*/ 	.byte	0x01
	.zero		1


	//----- nvinfo : EIATTR_MERCURY_ISA_VERSION
	.align		4
        /*0034*/ 	.byte	0x03, 0x5f
        /*0036*/ 	.short	0x0000


	//----- nvinfo : EIATTR_COOP_GROUP_MASK_REGIDS
	.align		4
        /*0038*/ 	.byte	0x04, 0x29
        /*003a*/ 	.short	(.L_1616 - .L_1615)


	//   ....[0]....
.L_1615:
        /*003c*/ 	.word	0xffffffff


	//   ....[1]....
        /*0040*/ 	.word	0xffffffff


	//   ....[2]....
        /*0044*/ 	.word	0xffffffff


	//   ....[3]....
        /*0048*/ 	.word	0xffffffff


	//   ....[4]....
        /*004c*/ 	.word	0xffffffff


	//   ....[5]....
        /*0050*/ 	.word	0xffffffff


	//   ....[6]....
        /*0054*/ 	.word	0xffffffff


	//   ....[7]....
        /*0058*/ 	.word	0xffffffff


	//   ....[8]....
        /*005c*/ 	.word	0xffffffff


	//   ....[9]....
        /*0060*/ 	.word	0xffffffff


	//   ....[10]....
        /*0064*/ 	.word	0xffffffff


	//   ....[11]....
        /*0068*/ 	.word	0xffffffff


	//   ....[12]....
        /*006c*/ 	.word	0xffffffff


	//   ....[13]....
        /*0070*/ 	.word	0xffffffff


	//   ....[14]....
        /*0074*/ 	.word	0xffffffff


	//   ....[15]....
        /*0078*/ 	.word	0xffffffff


	//   ....[16]....
        /*007c*/ 	.word	0xffffffff


	//   ....[17]....
        /*0080*/ 	.word	0xffffffff


	//   ....[18]....
        /*0084*/ 	.word	0xffffffff


	//   ....[19]....
        /*0088*/ 	.word	0xffffffff


	//   ....[20]....
        /*008c*/ 	.word	0xffffffff


	//   ....[21]....
        /*0090*/ 	.word	0xffffffff


	//   ....[22]....
        /*0094*/ 	.word	0xffffffff


	//   ....[23]....
        /*0098*/ 	.word	0xffffffff


	//   ....[24]....
        /*009c*/ 	.word	0xffffffff


	//   ....[25]....
        /*00a0*/ 	.word	0xffffffff


	//   ....[26]....
        /*00a4*/ 	.word	0xffffffff


	//   ....[27]....
        /*00a8*/ 	.word	0xffffffff


	//   ....[28]....
        /*00ac*/ 	.word	0xffffffff


	//   ....[29]....
        /*00b0*/ 	.word	0xffffffff


	//   ....[30]....
        /*00b4*/ 	.word	0xffffffff


	//----- nvinfo : EIATTR_COOP_GROUP_INSTR_OFFSETS
	.align		4
.L_1616:
        /*00b8*/ 	.byte	0x04, 0x28
        /*00ba*/ 	.short	(.L_1618 - .L_1617)


	//   ....[0]....
.L_1617:
        /*00bc*/ 	.word	0x00001800


	//   ....[1]....
        /*00c0*/ 	.word	0x00001830


	//   ....[2]....
        /*00c4*/ 	.word	0x00001850


	//   ....[3]....
        /*00c8*/ 	.word	0x00001870


	//   ....[4]....
        /*00cc*/ 	.word	0x00001890


	//   ....[5]....
        /*00d0*/ 	.word	0x00001bd0


	//   ....[6]....
        /*00d4*/ 	.word	0x00001bf0


	//   ....[7]....
        /*00d8*/ 	.word	0x00001c10


	//   ....[8]....
        /*00dc*/ 	.word	0x00001c30


	//   ....[9]....
        /*00e0*/ 	.word	0x00001c50


	//   ....[10]....
        /*00e4*/ 	.word	0x00001d40


	//   ....[11]....
        /*00e8*/ 	.word	0x00001d90


	//   ....[12]....
        /*00ec*/ 	.word	0x00001db0


	//   ....[13]....
        /*00f0*/ 	.word	0x00001de0


	//   ....[14]....
        /*00f4*/ 	.word	0x00001e90


	//   ....[15]....
        /*00f8*/ 	.word	0x00001eb0


	//   ....[16]....
        /*00fc*/ 	.word	0x00001ec0


	//   ....[17]....
        /*0100*/ 	.word	0x00001fa0


	//   ....[18]....
        /*0104*/ 	.word	0x00001fb0


	//   ....[19]....
        /*0108*/ 	.word	0x00002060


	//   ....[20]....
        /*010c*/ 	.word	0x00002080


	//   ....[21]....
        /*0110*/ 	.word	0x00002880


	//   ....[22]....
        /*0114*/ 	.word	0x000028e0


	//   ....[23]....
        /*0118*/ 	.word	0x00002940


	//   ....[24]....
        /*011c*/ 	.word	0x000029a0


	//   ....[25]....
        /*0120*/ 	.word	0x00002a00


	//   ....[26]....
        /*0124*/ 	.word	0x00002d80


	//   ....[27]....
        /*0128*/ 	.word	0x00002de0


	//   ....[28]....
        /*012c*/ 	.word	0x00002e40


	//   ....[29]....
        /*0130*/ 	.word	0x00002ea0


	//   ....[30]....
        /*0134*/ 	.word	0x00002f10


	//----- nvinfo : EIATTR_EXIT_INSTR_OFFSETS
	.align		4
.L_1618:
        /*0138*/ 	.byte	0x04, 0x1c
        /*013a*/ 	.short	(.L_1620 - .L_1619)


	//   ....[0]....
.L_1619:
        /*013c*/ 	.word	0x00000420


	//   ....[1]....
        /*0140*/ 	.word	0x00002820


	//----- nvinfo : EIATTR_MAX_THREADS
	.align		4
.L_1620:
        /*0144*/ 	.byte	0x04, 0x05
        /*0146*/ 	.short	(.L_1622 - .L_1621)
.L_1621:
        /*0148*/ 	.word	0x00000100
        /*014c*/ 	.word	0x00000001
        /*0150*/ 	.word	0x00000001


	//----- nvinfo : EIATTR_CRS_STACK_SIZE
	.align		4
.L_1622:
        /*0154*/ 	.byte	0x04, 0x1e
        /*0156*/ 	.short	(.L_1624 - .L_1623)
.L_1623:
        /*0158*/ 	.word	0x00000000
.L_1624:


//--------------------- .nv.info._ZN10layer_norm13ln_fwd_kernelINS_13Kernel_traitsI6__halfS2_S2_S2_fjLj6144ELj1ELj1ELj8ELj16ENS_18Kernel_traits_baseILj6144ES2_S2_S2_S2_fjLj256EEEEELb0ELb1ELb0ELb1EEEvNS_9FwdParamsE --------------------------
	.section	.nv.info._ZN10layer_norm13ln_fwd_kernelINS_13Kernel_traitsI6__halfS2_S2_S2_fjLj6144ELj1ELj1ELj8ELj16ENS_18Kernel_traits_baseILj6144ES2_S2_S2_S2_fjLj256EEEEELb0ELb1ELb0ELb1EEEvNS_9FwdParamsE,"",@"SHT_CUDA_INFO"
	.sectionflags	@""
	.align	4


	//----- nvinfo : EIATTR_CUDA_API_VERSION
	.align		4
        /*0000*/ 	.byte	0x04, 0x37
        /*0002*/ 	.short	(.L_1626 - .L_1625)
.L_1625:
        /*0004*/ 	.word	0x00000082


	//----- nvinfo : EIATTR_SW2861232_WAR
	.align		4
.L_1626:
        /*0008*/ 	.byte	0x01, 0x35
	.zero		2


	//----- nvinfo : EIATTR_PARAM_CBANK
	.align		4
        /*000c*/ 	.byte	0x04, 0x0a
        /*000e*/ 	.short	(.L_1628 - .L_1627)
	.align		4
.L_1627:
        /*0010*/ 	.word	index@(.nv.constant0._ZN10layer_norm13ln_fwd_kernelINS_13Kernel_traitsI6__halfS2_S2_S2_fjLj6144ELj1ELj1ELj8ELj16ENS_18Kernel_traits_baseILj6144ES2_S2_S2_S2_fjLj256EEEEELb0ELb1ELb0ELb1EEEvNS_9FwdParamsE)
        /*0014*/ 	.short	0x0160
        /*0016*/ 	.short	0x00e8


	//----- nvinfo : EIATTR_CBANK_PARAM_SIZE
	.align		4
.L_1628:
        /*0018*/ 	.byte	0x03, 0x19
        /*001a*/ 	.short	0x00e8


	//----- nvinfo : EIATTR_KPARAM_INFO
	.align		4
        /*001c*/ 	.byte	0x04, 0x17
        /*001e*/ 	.short	(.L_1630 - .L_1629)
.L_1629:
        /*0020*/ 	.word	0x00000000
        /*0024*/ 	.short	0x0000
        /*0026*/ 	.short	0x0000
        /*0028*/ 	.byte	0x00, 0xf0, 0xa1, 0x03


	//----- nvinfo : EIATTR_MAXREG_COUNT
	.align		4
.L_1630:
        /*002c*/ 	.byte	0x03, 0x1b
        /*002e*/ 	.short	0x00ff


	//----- nvinfo : EIATTR_NUM_BARRIERS
	.align		4
        /*0030*/ 	.byte	0x02, 0x4c
        /*0032*/ 	.byte	0x01
	.zero		1


	//----- nvinfo : EIATTR_MERCURY_ISA_VERSION
	.align		4
        /*0034*/ 	.byte	0x03, 0x5f
        /*0036*/ 	.short	0x0000


	//----- nvinfo : EIATTR_COOP_GROUP_MASK_REGIDS
	.align		4
        /*0038*/ 	.byte	0x04, 0x29
        /*003a*/ 	.short	(.L_1632 - .L_1631)


	//   ....[0]....
.L_1631:
        /*003c*/ 	.word	0xffffffff


	//   ....[1]....
        /*0040*/ 	.word	0xffffffff


	//   ....[2]....
        /*0044*/ 	.word	0xffffffff


	//   ....[3]....
        /*0048*/ 	.word	0xffffffff


	//   ....[4]....
        /*004c*/ 	.word	0xffffffff


	//   ....[5]....
        /*0050*/ 	.word	0xffffffff


	//   ....[6]....
        /*0054*/ 	.word	0xffffffff


	//   ....[7]....
        /*0058*/ 	.word	0xffffffff


	//   ....[8]....
        /*005c*/ 	.word	0xffffffff


	//   ....[9]....
        /*0060*/ 	.word	0xffffffff


	//   ....[10]....
        /*0064*/ 	.word	0xffffffff


	//   ....[11]....
        /*0068*/ 	.word	0xffffffff


	//   ....[12]....
        /*006c*/ 	.word	0xffffffff


	//   ....[13]....
        /*0070*/ 	.word	0xffffffff


	//   ....[14]....
        /*0074*/ 	.word	0xffffffff


	//   ....[15]....
        /*0078*/ 	.word	0xffffffff


	//   ....[16]....
        /*007c*/ 	.word	0xffffffff


	//   ....[17]....
        /*0080*/ 	.word	0xffffffff


	//   ....[18]....
        /*0084*/ 	.word	0xffffffff


	//   ....[19]....
        /*0088*/ 	.word	0xffffffff


	//   ....[20]....
        /*008c*/ 	.word	0xffffffff


	//   ....[21]....
        /*0090*/ 	.word	0xffffffff


	//   ....[22]....
        /*0094*/ 	.word	0xffffffff


	//   ....[23]....
        /*0098*/ 	.word	0xffffffff


	//   ....[24]....
        /*009c*/ 	.word	0xffffffff


	//   ....[25]....
        /*00a0*/ 	.word	0xffffffff


	//   ....[26]....
        /*00a4*/ 	.word	0xffffffff


	//   ....[27]....
        /*00a8*/ 	.word	0xffffffff


	//   ....[28]....
        /*00ac*/ 	.word	0xffffffff


	//   ....[29]....
        /*00b0*/ 	.word	0xffffffff


	//   ....[30]....
        /*00b4*/ 	.word	0xffffffff


	//----- nvinfo : EIATTR_COOP_GROUP_INSTR_OFFSETS
	.align		4
.L_1632:
        /*00b8*/ 	.byte	0x04, 0x28
        /*00ba*/ 	.short	(.L_1634 - .L_1633)


	//   ....[0]....
.L_1633:
        /*00bc*/ 	.word	0x00001200


	//   ....[1]....
        /*00c0*/ 	.word	0x00001230


	//   ....[2]....
        /*00c4*/ 	.word	0x00001250


	//   ....[3]....
        /*00c8*/ 	.word	0x00001270


	//   ....[4]....
        /*00cc*/ 	.word	0x00001290


	//   ....[5]....
        /*00d0*/ 	.word	0x000015c0


	//   ....[6]....
        /*00d4*/ 	.word	0x000015e0


	//   ....[7]....
        /*00d8*/ 	.word	0x00001600


	//   ....[8]....
        /*00dc*/ 	.word	0x00001620


	//   ....[9]....
        /*00e0*/ 	.word	0x00001640


	//   ....[10]....
        /*00e4*/ 	.word	0x00001740


	//   ....[11]....
        /*00e8*/ 	.word	0x00001790


	//   ....[12]....
        /*00ec*/ 	.word	0x000017b0


	//   ....[13]....
        /*00f0*/ 	.word	0x000017c0


	//   ....[14]....
        /*00f4*/ 	.word	0x00001880


	//   ....[15]....
        /*00f8*/ 	.word	0x000018b0


	//   ....[16]....
        /*00fc*/ 	.word	0x000018c0


	//   ....[17]....
        /*0100*/ 	.word	0x00001970


	//   ....[18]....
        /*0104*/ 	.word	0x000019b0


	//   ....[19]....
        /*0108*/ 	.word	0x00001a80


	//   ....[20]....
        /*010c*/ 	.word	0x00001ab0


	//   ....[21]....
        /*0110*/ 	.word	0x00002380


	//   ....[22]....
        /*0114*/ 	.word	0x000023f0


	//   ....[23]....
        /*0118*/ 	.word	0x00002450


	//   ....[24]....
        /*011c*/ 	.word	0x000024b0


	//   ....[25]....
        /*0120*/ 	.word	0x00002510


	//   ....[26]....
        /*0124*/ 	.word	0x00002880


	//   ....[27]....
        /*0128*/ 	.word	0x000028e0


	//   ....[28]....
        /*012c*/ 	.word	0x00002940


	//   ....[29]....
        /*0130*/ 	.word	0x000029a0


	//   ....[30]....
        /*0134*/ 	.word	0x00002a00


	//----- nvinfo : EIATTR_EXIT_INSTR_OFFSETS
	.align		4
.L_1634:
        /*0138*/ 	.byte	0x04, 0x1c
        /*013a*/ 	.short	(.L_1636 - .L_1635)


	//   ....[0]....
.L_1635:
        /*013c*/ 	.word	0x00000120


	//   ....[1]....
        /*0140*/ 	.word	0x00002330


	//----- nvinfo : EIATTR_MAX_THREADS
	.align		4
.L_1636:
        /*0144*/ 	.byte	0x04, 0x05
        /*0146*/ 	.short	(.L_1638 - .L_1637)
.L_1637:
        /*0148*/ 	.word	0x00000100
        /*014c*/ 	.word	0x00000001
        /*0150*/ 	.word	0x00000001


	//----- nvinfo : EIATTR_CRS_STACK_SIZE
	.align		4
.L_1638:
        /*0154*/ 	.byte	0x04, 0x1e
        /*0156*/ 	.short	(.L_1640 - .L_1639)
.L_1639:
        /*0158*/ 	.word	0x00000000
.L_1640:


//--------------------- .nv.info._ZN10layer_norm13ln_fwd_kernelINS_13Kernel_traitsI6__halfS2_S2_S2_fjLj6144ELj1ELj1ELj8ELj16ENS_18Kernel_traits_baseILj6144ES2_S2_S2_S2_fjLj256EEEEELb0ELb1ELb1ELb0EEEvNS_9FwdParamsE --------------------------
	.section	.nv.info._ZN10layer_norm13ln_fwd_kernelINS_13Kernel_traitsI6__halfS2_S2_S2_fjLj6144ELj1ELj1ELj8ELj16ENS_18Kernel_traits_baseILj6144ES2_S2_S2_S2_fjLj256EEEEELb0ELb1ELb1ELb0EEEvNS_9FwdParamsE,"",@"SHT_CUDA_INFO"
	.sectionflags	@""
	.align	4


	//----- nvinfo : EIATTR_CUDA_API_VERSION
	.align		4
        /*0000*/ 	.byte	0x04, 0x37
        /*0002*/ 	.short	(.L_1642 - .L_1641)
.L_1641:
        /*0004*/ 	.word	0x00000082


	//----- nvinfo : EIATTR_SW2861232_WAR
	.align		4
.L_1642:
        /*0008*/ 	.byte	0x01, 0x35
	.zero		2


	//----- nvinfo : EIATTR_PARAM_CBANK
	.align		4
        /*000c*/ 	.byte	0x04, 0x0a
        /*000e*/ 	.short	(.L_1644 - .L_1643)
	.align		4
.L_1643:
        /*0010*/ 	.word	index@(.nv.constant0._ZN10layer_norm13ln_fwd_kernelINS_13Kernel_traitsI6__halfS2_S2_S2_fjLj6144ELj1ELj1ELj8ELj16ENS_18Kernel_traits_baseILj6144ES2_S2_S2_S2_fjLj256EEEEELb0ELb1ELb1ELb0EEEvNS_9FwdParamsE)
        /*0014*/ 	.short	0x0160
        /*0016*/ 	.short	0x00e8


	//----- nvinfo : EIATTR_CBANK_PARAM_SIZE
	.align		4
.L_1644:
        /*0018*/ 	.byte	0x03, 0x19
        /*001a*/ 	.short	0x00e8


	//----- nvinfo : EIATTR_KPARAM_INFO
	.align		4
        /*001c*/ 	.byte	0x04, 0x17
        /*001e*/ 	.short	(.L_1646 - .L_1645)
.L_1645:
        /*0020*/ 	.word	0x00000000
        /*0024*/ 	.short	0x0000
        /*0026*/ 	.short	0x0000
        /*0028*/ 	.byte	0x00, 0xf0, 0xa1, 0x03


	//----- nvinfo : EIATTR_MAXREG_COUNT
	.align		4
.L_1646:
        /*002c*/ 	.byte	0x03, 0x1b
        /*002e*/ 	.short	0x00ff


	//----- nvinfo : EIATTR_NUM_BARRIERS
	.align		4
        /*0030*/ 	.byte	0x02, 0x4c
        /*0032*/ 	.byte	0x01
	.zero		1


	//----- nvinfo : EIATTR_MERCURY_ISA_VERSION
	.align		4
        /*0034*/ 	.byte	0x03, 0x5f
        /*0036*/ 	.short	0x0000


	//----- nvinfo : EIATTR_COOP_GROUP_MASK_REGIDS
	.align		4
        /*0038*/ 	.byte	0x04, 0x29
        /*003a*/ 	.short	(.L_1648 - .L_1647)


	//   ....[0]....
.L_1647:
        /*003c*/ 	.word	0xffffffff


	//   ....[1]....
        /*0040*/ 	.word	0xffffffff


	//   ....[2]....
        /*0044*/ 	.word	0xffffffff


	//   ....[3]....
        /*0048*/ 	.word	0xffffffff


	//   ....[4]....
        /*004c*/ 	.word	0xffffffff


	//   ....[5]....
        /*0050*/ 	.word	0xffffffff


	//   ....[6]....
        /*0054*/ 	.word	0xffffffff


	//   ....[7]....
        /*0058*/ 	.word	0xffffffff


	//   ....[8]....
        /*005c*/ 	.word	0xffffffff


	//   ....[9]....
        /*0060*/ 	.word	0xffffffff


	//   ....[10]....
        /*0064*/ 	.word	0xffffffff


	//   ....[11]....
        /*0068*/ 	.word	0xffffffff


	//   ....[12]....
        /*006c*/ 	.word	0xffffffff


	//   ....[13]....
        /*0070*/ 	.word	0xffffffff


	//   ....[14]....
        /*0074*/ 	.word	0xffffffff


	//   ....[15]....
        /*0078*/ 	.word	0xffffffff


	//   ....[16]....
        /*007c*/ 	.word	0xffffffff


	//   ....[17]....
        /*0080*/ 	.word	0xffffffff


	//   ....[18]....
        /*0084*/ 	.word	0xffffffff


	//   ....[19]....
        /*0088*/ 	.word	0xffffffff


	//   ....[20]....
        /*008c*/ 	.word	0xffffffff


	//   ....[21]....
        /*0090*/ 	.word	0xffffffff


	//   ....[22]....
        /*0094*/ 	.word	0xffffffff


	//   ....[23]....
        /*0098*/ 	.word	0xffffffff


	//   ....[24]....
        /*009c*/ 	.word	0xffffffff


	//   ....[25]....
        /*00a0*/ 	.word	0xffffffff


	//   ....[26]....
        /*00a4*/ 	.word	0xffffffff


	//   ....[27]....
        /*00a8*/ 	.word	0xffffffff


	//   ....[28]....
        /*00ac*/ 	.word	0xffffffff


	//   ....[29]....
        /*00b0*/ 	.word	0xffffffff


	//   ....[30]....
        /*00b4*/ 	.word	0xffffffff


	//----- nvinfo : EIATTR_COOP_GROUP_INSTR_OFFSETS
	.align		4
.L_1648:
        /*00b8*/ 	.byte	0x04, 0x28
        /*00ba*/ 	.short	(.L_1650 - .L_1649)


	//   ....[0]....
.L_1649:
        /*00bc*/ 	.word	0x000022e0


	//   ....[1]....
        /*00c0*/ 	.word	0x00002310


	//   ....[2]....
        /*00c4*/ 	.word	0x00002330


	//   ....[3]....
        /*00c8*/ 	.word	0x00002350


	//   ....[4]....
        /*00cc*/ 	.word	0x00002370


	//   ....[5]....
        /*00d0*/ 	.word	0x000026b0


	//   ....[6]....
        /*00d4*/ 	.word	0x000026d0


	//   ....[7]....
        /*00d8*/ 	.word	0x000026f0


	//   ....[8]....
        /*00dc*/ 	.word	0x00002710


	//   ....[9]....
        /*00e0*/ 	.word	0x00002730


	//   ....[10]....
        /*00e4*/ 	.word	0x00002850


	//   ....[11]....
        /*00e8*/ 	.word	0x000028a0


	//   ....[12]....
        /*00ec*/ 	.word	0x000028c0


	//   ....[13]....
        /*00f0*/ 	.word	0x00002930


	//   ....[14]....
        /*00f4*/ 	.word	0x00002960


	//   ....[15]....
        /*00f8*/ 	.word	0x00002a10


	//   ....[16]....
        /*00fc*/ 	.word	0x00002a40


	//   ....[17]....
        /*0100*/ 	.word	0x00002ab0


	//   ....[18]....
        /*0104*/ 	.word	0x00002ac0


	//   ....[19]....
        /*0108*/ 	.word	0x00002b80


	//   ....[20]....
        /*010c*/ 	.word	0x00002b90


	//   ....[21]....
        /*0110*/ 	.word	0x00003400


	//   ....[22]....
        /*0114*/ 	.word	0x00003460


	//   ....[23]....
        /*0118*/ 	.word	0x000034c0


	//   ....[24]....
        /*011c*/ 	.word	0x00003520


	//   ....[25]....
        /*0120*/ 	.word	0x00003580


	//   ....[26]....
        /*0124*/ 	.word	0x00003900


	//   ....[27]....
        /*0128*/ 	.word	0x00003960


	//   ....[28]....
        /*012c*/ 	.word	0x000039c0


	//   ....[29]....
        /*0130*/ 	.word	0x00003a20


	//   ....[30]....
        /*0134*/ 	.word	0x00003a90


	//----- nvinfo : EIATTR_EXIT_INSTR_OFFSETS
	.align		4
.L_1650:
        /*0138*/ 	.byte	0x04, 0x1c
        /*013a*/ 	.short	(.L_1652 - .L_1651)


	//   ....[0]....
.L_1651:
        /*013c*/ 	.word	0x00000410


	//   ....[1]....
        /*0140*/ 	.word	0x000033b0


	//----- nvinfo : EIATTR_MAX_THREADS
	.align		4
.L_1652:
        /*0144*/ 	.byte	0x04, 0x05
        /*0146*/ 	.short	(.L_1654 - .L_1653)
.L_1653:
        /*0148*/ 	.word	0x00000100
        /*014c*/ 	.word	0x00000001
        /*0150*/ 	.word	0x00000001


	//----- nvinfo : EIATTR_CRS_STACK_SIZE
	.align		4
.L_1654:
        /*0154*/ 	.byte	0x04, 0x1e
        /*0156*/ 	.short	(.L_1656 - .L_1655)
.L_1655:
        /*0158*/ 	.word	0x00000000
.L_1656:


//--------------------- .nv.info._ZN10layer_norm13ln_fwd_kernelINS_13Kernel_traitsI6__halfS2_S2_S2_fjLj6144ELj1ELj1ELj8ELj16ENS_18Kernel_traits_baseILj6144ES2_S2_S2_S2_fjLj256EEEEELb0ELb1ELb1ELb1EEEvNS_9FwdParamsE --------------------------
	.section	.nv.info._ZN10layer_norm13ln_fwd_kernelINS_13Kernel_traitsI6__halfS2_S2_S2_fjLj6144ELj1ELj1ELj8ELj16ENS_18Kernel_traits_baseILj6144ES2_S2_S2_S2_fjLj256EEEEELb0ELb1ELb1ELb1EEEvNS_9FwdParamsE,"",@"SHT_CUDA_INFO"
	.sectionflags	@""
	.align	4


	//----- nvinfo : EIATTR_CUDA_API_VERSION
	.align		4
        /*0000*/ 	.byte	0x04, 0x37
        /*0002*/ 	.short	(.L_1658 - .L_1657)
.L_1657:
        /*0004*/ 	.word	0x00000082


	//----- nvinfo : EIATTR_SW2861232_WAR
	.align		4
.L_1658:
        /*0008*/ 	.byte	0x01, 0x35
	.zero		2


	//----- nvinfo : EIATTR_PARAM_CBANK
	.align		4
        /*000c*/ 	.byte	0x04, 0x0a
        /*000e*/ 	.short	(.L_1660 - .L_1659)
	.align		4
.L_1659:
        /*0010*/ 	.word	index@(.nv.constant0._ZN10layer_norm13ln_fwd_kernelINS_13Kernel_traitsI6__halfS2_S2_S2_fjLj6144ELj1ELj1ELj8ELj16ENS_18Kernel_traits_baseILj6144ES2_S2_S2_S2_fjLj256EEEEELb0ELb1ELb1ELb1EEEvNS_9FwdParamsE)
        /*0014*/ 	.short	0x0160
        /*0016*/ 	.short	0x00e8


	//----- nvinfo : EIATTR_CBANK_PARAM_SIZE
	.align		4
.L_1660:
        /*0018*/ 	.byte	0x03, 0x19
        /*001a*/ 	.short	0x00e8


	//----- nvinfo : EIATTR_KPARAM_INFO
	.align		4
        /*001c*/ 	.byte	0x04, 0x17
        /*001e*/ 	.short	(.L_1662 - .L_1661)
.L_1661:
        /*0020*/ 	.word	0x00000000
        /*0024*/ 	.short	0x0000
        /*0026*/ 	.short	0x0000
        /*0028*/ 	.byte	0x00, 0xf0, 0xa1, 0x03


	//----- nvinfo : EIATTR_MAXREG_COUNT
	.align		4
.L_1662:
        /*002c*/ 	.byte	0x03, 0x1b
        /*002e*/ 	.short	0x00ff


	//----- nvinfo : EIATTR_NUM_BARRIERS
	.align		4
        /*0030*/ 	.byte	0x02, 0x4c
        /*0032*/ 	.byte	0x01
	.zero		1


	//----- nvinfo : EIATTR_MERCURY_ISA_VERSION
	.align		4
        /*0034*/ 	.byte	0x03, 0x5f
        /*0036*/ 	.short	0x0000


	//----- nvinfo : EIATTR_COOP_GROUP_MASK_REGIDS
	.align		4
        /*0038*/ 	.byte	0x04, 0x29
        /*003a*/ 	.short	(.L_1664 - .L_1663)


	//   ....[0]....
.L_1663:
        /*003c*/ 	.word	0xffffffff


	//   ....[1]....
        /*0040*/ 	.word	0xffffffff


	//   ....[2]....
        /*0044*/ 	.word	0xffffffff


	//   ....[3]....
        /*0048*/ 	.word	0xffffffff


	//   ....[4]....
        /*004c*/ 	.word	0xffffffff


	//   ....[5]....
        /*0050*/ 	.word	0xffffffff


	//   ....[6]....
        /*0054*/ 	.word	0xffffffff


	//   ....[7]....
        /*0058*/ 	.word	0xffffffff


	//   ....[8]....
        /*005c*/ 	.word	0xffffffff


	//   ....[9]....
        /*0060*/ 	.word	0xffffffff


	//   ....[10]....
        /*0064*/ 	.word	0xffffffff


	//   ....[11]....
        /*0068*/ 	.word	0xffffffff


	//   ....[12]....
        /*006c*/ 	.word	0xffffffff


	//   ....[13]....
        /*0070*/ 	.word	0xffffffff


	//   ....[14]....
        /*0074*/ 	.word	0xffffffff


	//   ....[15]....
        /*0078*/ 	.word	0xffffffff


	//   ....[16]....
        /*007c*/ 	.word	0xffffffff


	//   ....[17]....
        /*0080*/ 	.word	0xffffffff


	//   ....[18]....
        /*0084*/ 	.word	0xffffffff


	//   ....[19]....
        /*0088*/ 	.word	0xffffffff


	//   ....[20]....
        /*008c*/ 	.word	0xffffffff


	//   ....[21]....
        /*0090*/ 	.word	0xffffffff


	//   ....[22]....
        /*0094*/ 	.word	0xffffffff


	//   ....[23]....
        /*0098*/ 	.word	0xffffffff


	//   ....[24]....
        /*009c*/ 	.word	0xffffffff


	//   ....[25]....
        /*00a0*/ 	.word	0xffffffff


	//   ....[26]....
        /*00a4*/ 	.word	0xffffffff


	//   ....[27]....
        /*00a8*/ 	.word	0xffffffff


	//   ....[28]....
        /*00ac*/ 	.word	0xffffffff


	//   ....[29]....
        /*00b0*/ 	.word	0xffffffff


	//   ....[30]....
        /*00b4*/ 	.word	0xffffffff


	//----- nvinfo : EIATTR_COOP_GROUP_INSTR_OFFSETS
	.align		4
.L_1664:
        /*00b8*/ 	.byte	0x04, 0x28
        /*00ba*/ 	.short	(.L_1666 - .L_1665)


	//   ....[0]....
.L_1665:
        /*00bc*/ 	.word	0x00001cd0


	//   ....[1]....
        /*00c0*/ 	.word	0x00001d00


	//   ....[2]....
        /*00c4*/ 	.word	0x00001d20


	//   ....[3]....
        /*00c8*/ 	.word	0x00001d40


	//   ....[4]....
        /*00cc*/ 	.word	0x00001d60


	//   ....[5]....
        /*00d0*/ 	.word	0x00002090


	//   ....[6]....
        /*00d4*/ 	.word	0x000020b0


	//   ....[7]....
        /*00d8*/ 	.word	0x000020d0


	//   ....[8]....
        /*00dc*/ 	.word	0x000020f0


	//   ....[9]....
        /*00e0*/ 	.word	0x00002110


	//   ....[10]....
        /*00e4*/ 	.word	0x00002200


	//   ....[11]....
        /*00e8*/ 	.word	0x00002250


	//   ....[12]....
        /*00ec*/ 	.word	0x00002280


	//   ....[13]....
        /*00f0*/ 	.word	0x000022a0


	//   ....[14]....
        /*00f4*/ 	.word	0x000022c0


	//   ....[15]....
        /*00f8*/ 	.word	0x00002360


	//   ....[16]....
        /*00fc*/ 	.word	0x00002390


	//   ....[17]....
        /*0100*/ 	.word	0x00002430


	//   ....[18]....
        /*0104*/ 	.word	0x00002470


	//   ....[19]....
        /*0108*/ 	.word	0x00002520


	//   ....[20]....
        /*010c*/ 	.word	0x00002540


	//   ....[21]....
        /*0110*/ 	.word	0x00002e90


	//   ....[22]....
        /*0114*/ 	.word	0x00002f00


	//   ....[23]....
        /*0118*/ 	.word	0x00002f60


	//   ....[24]....
        /*011c*/ 	.word	0x00002fc0


	//   ....[25]....
        /*0120*/ 	.word	0x00003020


	//   ....[26]....
        /*0124*/ 	.word	0x00003390


	//   ....[27]....
        /*0128*/ 	.word	0x000033f0


	//   ....[28]....
        /*012c*/ 	.word	0x00003450


	//   ....[29]....
        /*0130*/ 	.word	0x000034b0


	//   ....[30]....
        /*0134*/ 	.word	0x00003510


	//----- nvinfo : EIATTR_EXIT_INSTR_OFFSETS
	.align		4
.L_1666:
        /*0138*/ 	.byte	0x04, 0x1c
        /*013a*/ 	.short	(.L_1668 - .L_1667)


	//   ....[0]....
.L_1667:
        /*013c*/ 	.word	0x00000140


	//   ....[1]....
        /*0140*/ 	.word	0x00002e40


	//----- nvinfo : EIATTR_MAX_THREADS
	.align		4
.L_1668:
        /*0144*/ 	.byte	0x04, 0x05
        /*0146*/ 	.short	(.L_1670 - .L_1669)
.L_1669:
        /*0148*/ 	.word	0x00000100
        /*014c*/ 	.word	0x00000001
        /*0150*/ 	.word	0x00000001


	//----- nvinfo : EIATTR_CRS_STACK_SIZE
	.align		4
.L_1670:
        /*0154*/ 	.byte	0x04, 0x1e
        /*0156*/ 	.short	(.L_1672 - .L_1671)
.L_1671:
        /*0158*/ 	.word	0x00000000
.L_1672:


//--------------------- .nv.info._ZN10layer_norm13ln_fwd_kernelINS_13Kernel_traitsI6__halfS2_S2_S2_fjLj6144ELj1ELj1ELj8ELj16ENS_18Kernel_traits_baseILj6144ES2_S2_S2_S2_fjLj256EEEEELb1ELb0ELb0ELb0EEEvNS_9FwdParamsE --------------------------
	.section	.nv.info._ZN10layer_norm13ln_fwd_kernelINS_13Kernel_traitsI6__halfS2_S2_S2_fjLj6144ELj1ELj1ELj8ELj16ENS_18Kernel_traits_baseILj6144ES2_S2_S2_S2_fjLj256EEEEELb1ELb0ELb0ELb0EEEvNS_9FwdParamsE,"",@"SHT_CUDA_INFO"
	.sectionflags	@""
	.align	4


	//----- nvinfo : EIATTR_CUDA_API_VERSION
	.align		4
        /*0000*/ 	.byte	0x04, 0x37
        /*0002*/ 	.short	(.L_1674 - .L_1673)
.L_1673:
        /*0004*/ 	.word	0x00000082


	//----- nvinfo : EIATTR_SW2861232_WAR
	.align		4
.L_1674:
        /*0008*/ 	.byte	0x01, 0x35
	.zero		2


	//----- nvinfo : EIATTR_PARAM_CBANK
	.align		4
        /*000c*/ 	.byte	0x04, 0x0a
        /*000e*/ 	.short	(.L_1676 - .L_1675)
	.align		4
.L_1675:
        /*0010*/ 	.word	index@(.nv.constant0._ZN10layer_norm13ln_fwd_kernelINS_13Kernel_traitsI6__halfS2_S2_S2_fjLj6144ELj1ELj1ELj8ELj16ENS_18Kernel_traits_baseILj6144ES2_S2_S2_S2_fjLj256EEEEELb1ELb0ELb0ELb0EEEvNS_9FwdParamsE)
        /*0014*/ 	.short	0x0160
        /*0016*/ 	.short	0x00e8


	//----- nvinfo : EIATTR_CBANK_PARAM_SIZE
	.align		4
.L_1676:
        /*0018*/ 	.byte	0x03, 0x19
        /*001a*/ 	.short	0x00e8


	//----- nvinfo : EIATTR_KPARAM_INFO
	.align		4
        /*001c*/ 	.byte	0x04, 0x17
        /*001e*/ 	.short	(.L_1678 - .L_1677)
.L_1677:
        /*0020*/ 	.word	0x00000000
        /*0024*/ 	.short	0x0000
        /*0026*/ 	.short	0x0000
        /*0028*/ 	.byte	0x00, 0xf0, 0xa1, 0x03


	//----- nvinfo : EIATTR_MAXREG_COUNT
	.align		4
.L_1678:
        /*002c*/ 	.byte	0x03, 0x1b
        /*002e*/ 	.short	0x00ff


	//----- nvinfo : EIATTR_NUM_BARRIERS
	.align		4
        /*0030*/ 	.byte	0x02, 0x4c
        /*0032*/ 	.byte	0x01
	.zero		1


	//----- nvinfo : EIATTR_MERCURY_ISA_VERSION
	.align		4
        /*0034*/ 	.byte	0x03, 0x5f
        /*0036*/ 	.short	0x0000


	//----- nvinfo : EIATTR_COOP_GROUP_MASK_REGIDS
	.align		4
        /*0038*/ 	.byte	0x04, 0x29
        /*003a*/ 	.short	(.L_1680 - .L_1679)


	//   ....[0]....
.L_1679:
        /*003c*/ 	.word	0xffffffff


	//   ....[1]....
        /*0040*/ 	.word	0xffffffff


	//   ....[2]....
        /*0044*/ 	.word	0xffffffff


	//   ....[3]....
        /*0048*/ 	.word	0xffffffff


	//   ....[4]....
        /*004c*/ 	.word	0xffffffff


	//   ....[5]....
        /*0050*/ 	.word	0xffffffff


	//   ....[6]....
        /*0054*/ 	.word	0xffffffff


	//   ....[7]....
        /*0058*/ 	.word	0xffffffff


	//   ....[8]....
        /*005c*/ 	.word	0xffffffff


	//   ....[9]....
        /*0060*/ 	.word	0xffffffff


	//   ....[10]....
        /*0064*/ 	.word	0xffffffff


	//   ....[11]....
        /*0068*/ 	.word	0xffffffff


	//   ....[12]....
        /*006c*/ 	.word	0xffffffff


	//   ....[13]....
        /*0070*/ 	.word	0xffffffff


	//   ....[14]....
        /*0074*/ 	.word	0xffffffff


	//   ....[15]....
        /*0078*/ 	.word	0xffffffff


	//   ....[16]....
        /*007c*/ 	.word	0xffffffff


	//   ....[17]....
        /*0080*/ 	.word	0xffffffff


	//   ....[18]....
        /*0084*/ 	.word	0xffffffff


	//   ....[19]....
        /*0088*/ 	.word	0xffffffff


	//   ....[20]....
        /*008c*/ 	.word	0xffffffff


	//   ....[21]....
        /*0090*/ 	.word	0xffffffff


	//   ....[22]....
        /*0094*/ 	.word	0xffffffff


	//   ....[23]....
        /*0098*/ 	.word	0xffffffff


	//   ....[24]....
        /*009c*/ 	.word	0xffffffff


	//   ....[25]....
        /*00a0*/ 	.word	0xffffffff


	//   ....[26]....
        /*00a4*/ 	.word	0xffffffff


	//   ....[27]....
        /*00a8*/ 	.word	0xffffffff


	//   ....[28]....
        /*00ac*/ 	.word	0xffffffff


	//   ....[29]....
        /*00b0*/ 	.word	0xffffffff


	//   ....[30]....
        /*00b4*/ 	.word	0xffffffff


	//----- nvinfo : EIATTR_COOP_GROUP_INSTR_OFFSETS
	.align		4
.L_1680:
        /*00b8*/ 	.byte	0x04, 0x28
        /*00ba*/ 	.short	(.L_1682 - .L_1681)


	//   ....[0]....
.L_1681:
        /*00bc*/ 	.word	0x00009820


	//   ....[1]....
        /*00c0*/ 	.word	0x00009850


	//   ....[2]....
        /*00c4*/ 	.word	0x00009880


	//   ....[3]....
        /*00c8*/ 	.word	0x000098a0


	//   ....[4]....
        /*00cc*/ 	.word	0x000098c0


	//   ....[5]....
        /*00d0*/ 	.word	0x00009c00


	//   ....[6]....
        /*00d4*/ 	.word	0x00009c20


	//   ....[7]....
        /*00d8*/ 	.word	0x00009c40


	//   ....[8]....
        /*00dc*/ 	.word	0x00009c60


	//   ....[9]....
        /*00e0*/ 	.word	0x00009c80


	//   ....[10]....
        /*00e4*/ 	.word	0x00009db0


	//   ....[11]....
        /*00e8*/ 	.word	0x00009e00


	//   ....[12]....
        /*00ec*/ 	.word	0x00009e40


	//   ....[13]....
        /*00f0*/ 	.word	0x00009e50


	//   ....[14]....
        /*00f4*/ 	.word	0x00009ee0


	//   ....[15]....
        /*00f8*/ 	.word	0x00009f20


	//   ....[16]....
        /*00fc*/ 	.word	0x00009f40


	//   ....[17]....
        /*0100*/ 	.word	0x00009fe0


	//   ....[18]....
        /*0104*/ 	.word	0x0000a020


	//   ....[19]....
        /*0108*/ 	.word	0x0000a0d0


	//   ....[20]....
        /*010c*/ 	.word	0x0000a0f0


	//   ....[21]....
        /*0110*/ 	.word	0x0000a910


	//   ....[22]....
        /*0114*/ 	.word	0x0000a980


	//   ....[23]....
        /*0118*/ 	.word	0x0000a9e0


	//   ....[24]....
        /*011c*/ 	.word	0x0000aa40


	//   ....[25]....
        /*0120*/ 	.word	0x0000aaa0


	//   ....[26]....
        /*0124*/ 	.word	0x0000ae30


	//   ....[27]....
        /*0128*/ 	.word	0x0000ae90


	//   ....[28]....
        /*012c*/ 	.word	0x0000aef0


	//   ....[29]....
        /*0130*/ 	.word	0x0000af50


	//   ....[30]....
        /*0134*/ 	.word	0x0000afc0


	//----- nvinfo : EIATTR_EXIT_INSTR_OFFSETS
	.align		4
.L_1682:
        /*0138*/ 	.byte	0x04, 0x1c
        /*013a*/ 	.short	(.L_1684 - .L_1683)


	//   ....[0]....
.L_1683:
        /*013c*/ 	.word	0x00000830


	//   ....[1]....
        /*0140*/ 	.word	0x0000a8b0


	//----- nvinfo : EIATTR_MAX_THREADS
	.align		4
.L_1684:
        /*0144*/ 	.byte	0x04, 0x05
        /*0146*/ 	.short	(.L_1686 - .L_1685)
.L_1685:
        /*0148*/ 	.word	0x00000100
        /*014c*/ 	.word	0x00000001
        /*0150*/ 	.word	0x00000001


	//----- nvinfo : EIATTR_CRS_STACK_SIZE
	.align		4
.L_1686:
        /*0154*/ 	.byte	0x04, 0x1e
        /*0156*/ 	.short	(.L_1688 - .L_1687)
.L_1687:
        /*0158*/ 	.word	0x00000000
.L_1688:


//--------------------- .nv.info._ZN10layer_norm13ln_fwd_kernelINS_13Kernel_traitsI6__halfS2_S2_S2_fjLj6144ELj1ELj1ELj8ELj16ENS_18Kernel_traits_baseILj6144ES2_S2_S2_S2_fjLj256EEEEELb1ELb0ELb0ELb1EEEvNS_9FwdParamsE --------------------------
	.section	.nv.info._ZN10layer_norm13ln_fwd_kernelINS_13Kernel_traitsI6__halfS2_S2_S2_fjLj6144ELj1ELj1ELj8ELj16ENS_18Kernel_traits_baseILj6144ES2_S2_S2_S2_fjLj256EEEEELb1ELb0ELb0ELb1EEEvNS_9FwdParamsE,"",@"SHT_CUDA_INFO"
	.sectionflags	@""
	.align	4


	//----- nvinfo : EIATTR_CUDA_API_VERSION
	.align		4
        /*0000*/ 	.byte	0x04, 0x37
        /*0002*/ 	.short	(.L_1690 - .L_1689)
.L_1689:
        /*0004*/ 	.word	0x00000082


	//----- nvinfo : EIATTR_SW2861232_WAR
	.align		4
.L_1690:
        /*0008*/ 	.byte	0x01, 0x35
	.zero		2


	//----- nvinfo : EIATTR_PARAM_CBANK
	.align		4
        /*000c*/ 	.byte	0x04, 0x0a
        /*000e*/ 	.short	(.L_1692 - .L_1691)
	.align		4
.L_1691:
        /*0010*/ 	.word	index@(.nv.constant0._ZN10layer_norm13ln_fwd_kernelINS_13Kernel_traitsI6__halfS2_S2_S2_fjLj6144ELj1ELj1ELj8ELj16ENS_18Kernel_traits_baseILj6144ES2_S2_S2_S2_fjLj256EEEEELb1ELb0ELb0ELb1EEEvNS_9FwdParamsE)
        /*0014*/ 	.short	0x0160
        /*0016*/ 	.short	0x00e8


	//----- nvinfo : EIATTR_CBANK_PARAM_SIZE
	.align		4
.L_1692:
        /*0018*/ 	.byte	0x03, 0x19
        /*001a*/ 	.short	0x00e8


	//----- nvinfo : EIATTR_KPARAM_INFO
	.align		4
        /*001c*/ 	.byte	0x04, 0x17
        /*001e*/ 	.short	(.L_1694 - .L_1693)
.L_1693:
        /*0020*/ 	.word	0x00000000
        /*0024*/ 	.short	0x0000
        /*0026*/ 	.short	0x0000
        /*0028*/ 	.byte	0x00, 0xf0, 0xa1, 0x03


	//----- nvinfo : EIATTR_MAXREG_COUNT
	.align		4
.L_1694:
        /*002c*/ 	.byte	0x03, 0x1b
        /*002e*/ 	.short	0x00ff


	//----- nvinfo : EIATTR_NUM_BARRIERS
	.align		4
        /*0030*/ 	.byte	0x02, 0x4c
        /*0032*/ 	.byte	0x01
	.zero		1


	//----- nvinfo : EIATTR_MERCURY_ISA_VERSION
	.align		4
        /*0034*/ 	.byte	0x03, 0x5f
        /*0036*/ 	.short	0x0000


	//----- nvinfo : EIATTR_COOP_GROUP_MASK_REGIDS
	.align		4
        /*0038*/ 	.byte	0x04, 0x29
        /*003a*/ 	.short	(.L_1696 - .L_1695)


	//   ....[0]....
.L_1695:
        /*003c*/ 	.word	0xffffffff


	//   ....[1]....
        /*0040*/ 	.word	0xffffffff


	//   ....[2]....
        /*0044*/ 	.word	0xffffffff


	//   ....[3]....
        /*0048*/ 	.word	0xffffffff


	//   ....[4]....
        /*004c*/ 	.word	0xffffffff


	//   ....[5]....
        /*0050*/ 	.word	0xffffffff


	//   ....[6]....
        /*0054*/ 	.word	0xffffffff


	//   ....[7]....
        /*0058*/ 	.word	0xffffffff


	//   ....[8]....
        /*005c*/ 	.word	0xffffffff


	//   ....[9]....
        /*0060*/ 	.word	0xffffffff


	//   ....[10]....
        /*0064*/ 	.word	0xffffffff


	//   ....[11]....
        /*0068*/ 	.word	0xffffffff


	//   ....[12]....
        /*006c*/ 	.word	0xffffffff


	//   ....[13]....
        /*0070*/ 	.word	0xffffffff


	//   ....[14]....
        /*0074*/ 	.word	0xffffffff


	//   ....[15]....
        /*0078*/ 	.word	0xffffffff


	//   ....[16]....
        /*007c*/ 	.word	0xffffffff


	//   ....[17]....
        /*0080*/ 	.word	0xffffffff


	//   ....[18]....
        /*0084*/ 	.word	0xffffffff


	//   ....[19]....
        /*0088*/ 	.word	0xffffffff


	//   ....[20]....
        /*008c*/ 	.word	0xffffffff


	//   ....[21]....
        /*0090*/ 	.word	0xffffffff


	//   ....[22]....
        /*0094*/ 	.word	0xffffffff


	//   ....[23]....
        /*0098*/ 	.word	0xffffffff


	//   ....[24]....
        /*009c*/ 	.word	0xffffffff


	//   ....[25]....
        /*00a0*/ 	.word	0xffffffff


	//   ....[26]....
        /*00a4*/ 	.word	0xffffffff


	//   ....[27]....
        /*00a8*/ 	.word	0xffffffff


	//   ....[28]....
        /*00ac*/ 	.word	0xffffffff


	//   ....[29]....
        /*00b0*/ 	.word	0xffffffff


	//   ....[30]....
        /*00b4*/ 	.word	0xffffffff


	//----- nvinfo : EIATTR_COOP_GROUP_INSTR_OFFSETS
	.align		4
.L_1696:
        /*00b8*/ 	.byte	0x04, 0x28
        /*00ba*/ 	.short	(.L_1698 - .L_1697)


	//   ....[0]....
.L_1697:
        /*00bc*/ 	.word	0x00008f60


	//   ....[1]....
        /*00c0*/ 	.word	0x00008f90


	//   ....[2]....
        /*00c4*/ 	.word	0x00008fb0


	//   ....[3]....
        /*00c8*/ 	.word	0x00008fd0


	//   ....[4]....
        /*00cc*/ 	.word	0x00008ff0


	//   ....[5]....
        /*00d0*/ 	.word	0x00009320


	//   ....[6]....
        /*00d4*/ 	.word	0x00009340


	//   ....[7]....
        /*00d8*/ 	.word	0x00009360


	//   ....[8]....
        /*00dc*/ 	.word	0x00009380


	//   ....[9]....
        /*00e0*/ 	.word	0x000093a0


	//   ....[10]....
        /*00e4*/ 	.word	0x000094a0


	//   ....[11]....
        /*00e8*/ 	.word	0x00009500


	//   ....[12]....
        /*00ec*/ 	.word	0x00009540


	//   ....[13]....
        /*00f0*/ 	.word	0x00009560


	//   ....[14]....
        /*00f4*/ 	.word	0x00009570


	//   ....[15]....
        /*00f8*/ 	.word	0x000095f0


	//   ....[16]....
        /*00fc*/ 	.word	0x00009650


	//   ....[17]....
        /*0100*/ 	.word	0x00009700


	//   ....[18]....
        /*0104*/ 	.word	0x00009740


	//   ....[19]....
        /*0108*/ 	.word	0x000097d0


	//   ....[20]....
        /*010c*/ 	.word	0x00009810


	//   ....[21]....
        /*0110*/ 	.word	0x0000a0d0


	//   ....[22]....
        /*0114*/ 	.word	0x0000a140


	//   ....[23]....
        /*0118*/ 	.word	0x0000a1a0


	//   ....[24]....
        /*011c*/ 	.word	0x0000a200


	//   ....[25]....
        /*0120*/ 	.word	0x0000a260


	//   ....[26]....
        /*0124*/ 	.word	0x0000a5d0


	//   ....[27]....
        /*0128*/ 	.word	0x0000a630


	//   ....[28]....
        /*012c*/ 	.word	0x0000a690


	//   ....[29]....
        /*0130*/ 	.word	0x0000a6f0


	//   ....[30]....
        /*0134*/ 	.word	0x0000a750


	//----- nvinfo : EIATTR_EXIT_INSTR_OFFSETS
	.align		4
.L_1698:
        /*0138*/ 	.byte	0x04, 0x1c
        /*013a*/ 	.short	(.L_1700 - .L_1699)


	//   ....[0]....
.L_1699:
        /*013c*/ 	.word	0x00000190


	//   ....[1]....
        /*0140*/ 	.word	0x0000a070


	//----- nvinfo : EIATTR_MAX_THREADS
	.align		4
.L_1700:
        /*0144*/ 	.byte	0x04, 0x05
        /*0146*/ 	.short	(.L_1702 - .L_1701)
.L_1701:
        /*0148*/ 	.word	0x00000100
        /*014c*/ 	.word	0x00000001
        /*0150*/ 	.word	0x00000001


	//----- nvinfo : EIATTR_CRS_STACK_SIZE
	.align		4
.L_1702:
        /*0154*/ 	.byte	0x04, 0x1e
        /*0156*/ 	.short	(.L_1704 - .L_1703)
.L_1703:
        /*0158*/ 	.word	0x00000000
.L_1704:


//--------------------- .nv.info._ZN10layer_norm13ln_fwd_kernelINS_13Kernel_traitsI6__halfS2_S2_S2_fjLj6144ELj1ELj1ELj8ELj16ENS_18Kernel_traits_baseILj6144ES2_S2_S2_S2_fjLj256EEEEELb1ELb0ELb1ELb0EEEvNS_9FwdParamsE --------------------------
	.section	.nv.info._ZN10layer_norm13ln_fwd_kernelINS_13Kernel_traitsI6__halfS2_S2_S2_fjLj6144ELj1ELj1ELj8ELj16ENS_18Kernel_traits_baseILj6144ES2_S2_S2_S2_fjLj256EEEEELb1ELb0ELb1ELb0EEEvNS_9FwdParamsE,"",@"SHT_CUDA_INFO"
	.sectionflags	@""
	.align	4


	//----- nvinfo : EIATTR_CUDA_API_VERSION
	.align		4
        /*0000*/ 	.byte	0x04, 0x37
        /*0002*/ 	.short	(.L_1706 - .L_1705)
.L_1705:
        /*0004*/ 	.word	0x00000082


	//----- nvinfo : EIATTR_SW2861232_WAR
	.align		4
.L_1706:
        /*0008*/ 	.byte	0x01, 0x35
	.zero		2


	//----- nvinfo : EIATTR_PARAM_CBANK
	.align		4
        /*000c*/ 	.byte	0x04, 0x0a
        /*000e*/ 	.short	(.L_1708 - .L_1707)
	.align		4
.L_1707:
        /*0010*/ 	.word	index@(.nv.constant0._ZN10layer_norm13ln_fwd_kernelINS_13Kernel_traitsI6__halfS2_S2_S2_fjLj6144ELj1ELj1ELj8ELj16ENS_18Kernel_traits_baseILj6144ES2_S2_S2_S2_fjLj256EEEEELb1ELb0ELb1ELb0EEEvNS_9FwdParamsE)
        /*0014*/ 	.short	0x0160
        /*0016*/ 	.short	0x00e8


	//----- nvinfo : EIATTR_CBANK_PARAM_SIZE
	.align		4
.L_1708:
        /*0018*/ 	.byte	0x03, 0x19
        /*001a*/ 	.short	0x00e8


	//----- nvinfo : EIATTR_KPARAM_INFO
	.align		4
        /*001c*/ 	.byte	0x04, 0x17
        /*001e*/ 	.short	(.L_1710 - .L_1709)
.L_1709:
        /*0020*/ 	.word	0x00000000
        /*0024*/ 	.short	0x0000
        /*0026*/ 	.short	0x0000
        /*0028*/ 	.byte	0x00, 0xf0, 0xa1, 0x03


	//----- nvinfo : EIATTR_MAXREG_COUNT
	.align		4
.L_1710:
        /*002c*/ 	.byte	0x03, 0x1b
        /*002e*/ 	.short	0x00ff


	//----- nvinfo : EIATTR_NUM_BARRIERS
	.align		4
        /*0030*/ 	.byte	0x02, 0x4c
        /*0032*/ 	.byte	0x01
	.zero		1


	//----- nvinfo : EIATTR_MERCURY_ISA_VERSION
	.align		4
        /*0034*/ 	.byte	0x03, 0x5f
        /*0036*/ 	.short	0x0000


	//----- nvinfo : EIATTR_COOP_GROUP_MASK_REGIDS
	.align		4
        /*0038*/ 	.byte	0x04, 0x29
        /*003a*/ 	.short	(.L_1712 - .L_1711)


	//   ....[0]....
.L_1711:
        /*003c*/ 	.word	0xffffffff


	//   ....[1]....
        /*0040*/ 	.word	0xffffffff


	//   ....[2]....
        /*0044*/ 	.word	0xffffffff


	//   ....[3]....
        /*0048*/ 	.word	0xffffffff


	//   ....[4]....
        /*004c*/ 	.word	0xffffffff


	//   ....[5]....
        /*0050*/ 	.word	0xffffffff


	//   ....[6]....
        /*0054*/ 	.word	0xffffffff


	//   ....[7]....
        /*0058*/ 	.word	0xffffffff


	//   ....[8]....
        /*005c*/ 	.word	0xffffffff


	//   ....[9]....
        /*0060*/ 	.word	0xffffffff


	//   ....[10]....
        /*0064*/ 	.word	0xffffffff


	//   ....[11]....
        /*0068*/ 	.word	0xffffffff


	//   ....[12]....
        /*006c*/ 	.word	0xffffffff


	//   ....[13]....
        /*0070*/ 	.word	0xffffffff


	//   ....[14]....
        /*0074*/ 	.word	0xffffffff


	//   ....[15]....
        /*0078*/ 	.word	0xffffffff


	//   ....[16]....
        /*007c*/ 	.word	0xffffffff


	//   ....[17]....
        /*0080*/ 	.word	0xffffffff


	//   ....[18]....
        /*0084*/ 	.word	0xffffffff


	//   ....[19]....
        /*0088*/ 	.word	0xffffffff


	//   ....[20]....
        /*008c*/ 	.word	0xffffffff


	//   ....[21]....
        /*0090*/ 	.word	0xffffffff


	//   ....[22]....
        /*0094*/ 	.word	0xffffffff


	//   ....[23]....
        /*0098*/ 	.word	0xffffffff


	//   ....[24]....
        /*009c*/ 	.word	0xffffffff


	//   ....[25]....
        /*00a0*/ 	.word	0xffffffff


	//   ....[26]....
        /*00a4*/ 	.word	0xffffffff


	//   ....[27]....
        /*00a8*/ 	.word	0xffffffff


	//   ....[28]....
        /*00ac*/ 	.word	0xffffffff


	//   ....[29]....
        /*00b0*/ 	.word	0xffffffff


	//   ....[30]....
        /*00b4*/ 	.word	0xffffffff


	//----- nvinfo : EIATTR_COOP_GROUP_INSTR_OFFSETS
	.align		4
.L_1712:
        /*00b8*/ 	.byte	0x04, 0x28
        /*00ba*/ 	.short	(.L_1714 - .L_1713)


	//   ....[0]....
.L_1713:
        /*00bc*/ 	.word	0x0000a8b0


	//   ....[1]....
        /*00c0*/ 	.word	0x0000a8e0


	//   ....[2]....
        /*00c4*/ 	.word	0x0000a900


	//   ....[3]....
        /*00c8*/ 	.word	0x0000a920


	//   ....[4]....
        /*00cc*/ 	.word	0x0000a940


	//   ....[5]....
        /*00d0*/ 	.word	0x0000ac80


	//   ....[6]....
        /*00d4*/ 	.word	0x0000aca0


	//   ....[7]....
        /*00d8*/ 	.word	0x0000acc0


	//   ....[8]....
        /*00dc*/ 	.word	0x0000ace0


	//   ....[9]....
        /*00e0*/ 	.word	0x0000ad00


	//   ....[10]....
        /*00e4*/ 	.word	0x0000ae20


	//   ....[11]....
        /*00e8*/ 	.word	0x0000ae70


	//   ....[12]....
        /*00ec*/ 	.word	0x0000aea0


	//   ....[13]....
        /*00f0*/ 	.word	0x0000aeb0


	//   ....[14]....
        /*00f4*/ 	.word	0x0000af60


	//   ....[15]....
        /*00f8*/ 	.word	0x0000af90


	//   ....[16]....
        /*00fc*/ 	.word	0x0000afa0


	//   ....[17]....
        /*0100*/ 	.word	0x0000b050


	//   ....[18]....
        /*0104*/ 	.word	0x0000b080


	//   ....[19]....
        /*0108*/ 	.word	0x0000b150


	//   ....[20]....
        /*010c*/ 	.word	0x0000b160


	//   ....[21]....
        /*0110*/ 	.word	0x0000b9f0


	//   ....[22]....
        /*0114*/ 	.word	0x0000ba60


	//   ....[23]....
        /*0118*/ 	.word	0x0000bac0


	//   ....[24]....
        /*011c*/ 	.word	0x0000bb20


	//   ....[25]....
        /*0120*/ 	.word	0x0000bb80


	//   ....[26]....
        /*0124*/ 	.word	0x0000bf00


	//   ....[27]....
        /*0128*/ 	.word	0x0000bf60


	//   ....[28]....
        /*012c*/ 	.word	0x0000bfc0


	//   ....[29]....
        /*0130*/ 	.word	0x0000c020


	//   ....[30]....
        /*0134*/ 	.word	0x0000c090


	//----- nvinfo : EIATTR_EXIT_INSTR_OFFSETS
	.align		4
.L_1714:
        /*0138*/ 	.byte	0x04, 0x1c
        /*013a*/ 	.short	(.L_1716 - .L_1715)


	//   ....[0]....
.L_1715:
        /*013c*/ 	.word	0x00000810


	//   ....[1]....
        /*0140*/ 	.word	0x0000b990


	//----- nvinfo : EIATTR_MAX_THREADS
	.align		4
.L_1716:
        /*0144*/ 	.byte	0x04, 0x05
        /*0146*/ 	.short	(.L_1718 - .L_1717)
.L_1717:
        /*0148*/ 	.word	0x00000100
        /*014c*/ 	.word	0x00000001
        /*0150*/ 	.word	0x00000001


	//----- nvinfo : EIATTR_CRS_STACK_SIZE
	.align		4
.L_1718:
        /*0154*/ 	.byte	0x04, 0x1e
        /*0156*/ 	.short	(.L_1720 - .L_1719)
.L_1719:
        /*0158*/ 	.word	0x00000000
.L_1720:


//--------------------- .nv.info._ZN10layer_norm13ln_fwd_kernelINS_13Kernel_traitsI6__halfS2_S2_S2_fjLj6144ELj1ELj1ELj8ELj16ENS_18Kernel_traits_baseILj6144ES2_S2_S2_S2_fjLj256EEEEELb1ELb0ELb1ELb1EEEvNS_9FwdParamsE --------------------------
	.section	.nv.info._ZN10layer_norm13ln_fwd_kernelINS_13Kernel_traitsI6__halfS2_S2_S2_fjLj6144ELj1ELj1ELj8ELj16ENS_18Kernel_traits_baseILj6144ES2_S2_S2_S2_fjLj256EEEEELb1ELb0ELb1ELb1EEEvNS_9FwdParamsE,"",@"SHT_CUDA_INFO"
	.sectionflags	@""
	.align	4


	//----- nvinfo : EIATTR_CUDA_API_VERSION
	.align		4
        /*0000*/ 	.byte	0x04, 0x37
        /*0002*/ 	.short	(.L_1722 - .L_1721)
.L_1721:
        /*0004*/ 	.word	0x00000082


	//----- nvinfo : EIATTR_SW2861232_WAR
	.align		4
.L_1722:
        /*0008*/ 	.byte	0x01, 0x35
	.zero		2


	//----- nvinfo : EIATTR_PARAM_CBANK
	.align		4
        /*000c*/ 	.byte	0x04, 0x0a
        /*000e*/ 	.short	(.L_1724 - .L_1723)
	.align		4
.L_1723:
        /*0010*/ 	.word	index@(.nv.constant0._ZN10layer_norm13ln_fwd_kernelINS_13Kernel_traitsI6__halfS2_S2_S2_fjLj6144ELj1ELj1ELj8ELj16ENS_18Kernel_traits_baseILj6144ES2_S2_S2_S2_fjLj256EEEEELb1ELb0ELb1ELb1EEEvNS_9FwdParamsE)
        /*0014*/ 	.short	0x0160
        /*0016*/ 	.short	0x00e8


	//----- nvinfo : EIATTR_CBANK_PARAM_SIZE
	.align		4
.L_1724:
        /*0018*/ 	.byte	0x03, 0x19
        /*001a*/ 	.short	0x00e8


	//----- nvinfo : EIATTR_KPARAM_INFO
	.align		4
        /*001c*/ 	.byte	0x04, 0x17
        /*001e*/ 	.short	(.L_1726 - .L_1725)
.L_1725:
        /*0020*/ 	.word	0x00000000
        /*0024*/ 	.short	0x0000
        /*0026*/ 	.short	0x0000
        /*0028*/ 	.byte	0x00, 0xf0, 0xa1, 0x03


	//----- nvinfo : EIATTR_MAXREG_COUNT
	.align		4
.L_1726:
        /*002c*/ 	.byte	0x03, 0x1b
        /*002e*/ 	.short	0x00ff


	//----- nvinfo : EIATTR_NUM_BARRIERS
	.align		4
        /*0030*/ 	.byte	0x02, 0x4c
        /*0032*/ 	.byte	0x01
	.zero		1


	//----- nvinfo : EIATTR_MERCURY_ISA_VERSION
	.align		4
        /*0034*/ 	.byte	0x03, 0x5f
        /*0036*/ 	.short	0x0000


	//----- nvinfo : EIATTR_COOP_GROUP_MASK_REGIDS
	.align		4
        /*0038*/ 	.byte	0x04, 0x29
        /*003a*/ 	.short	(.L_1728 - .L_1727)


	//   ....[0]....
.L_1727:
        /*003c*/ 	.word	0xffffffff


	//   ....[1]....
        /*0040*/ 	.word	0xffffffff


	//   ....[2]....
        /*0044*/ 	.word	0xffffffff


	//   ....[3]....
        /*0048*/ 	.word	0xffffffff


	//   ....[4]....
        /*004c*/ 	.word	0xffffffff


	//   ....[5]....
        /*0050*/ 	.word	0xffffffff


	//   ....[6]....
        /*0054*/ 	.word	0xffffffff


	//   ....[7]....
        /*0058*/ 	.word	0xffffffff


	//   ....[8]....
        /*005c*/ 	.word	0xffffffff


	//   ....[9]....
        /*0060*/ 	.word	0xffffffff


	//   ....[10]....
        /*0064*/ 	.word	0xffffffff


	//   ....[11]....
        /*0068*/ 	.word	0xffffffff


	//   ....[12]....
        /*006c*/ 	.word	0xffffffff


	//   ....[13]....
        /*0070*/ 	.word	0xffffffff


	//   ....[14]....
        /*0074*/ 	.word	0xffffffff


	//   ....[15]....
        /*0078*/ 	.word	0xffffffff


	//   ....[16]....
        /*007c*/ 	.word	0xffffffff


	//   ....[17]....
        /*0080*/ 	.word	0xffffffff


	//   ....[18]....
        /*0084*/ 	.word	0xffffffff


	//   ....[19]....
        /*0088*/ 	.word	0xffffffff


	//   ....[20]....
        /*008c*/ 	.word	0xffffffff


	//   ....[21]....
        /*0090*/ 	.word	0xffffffff


	//   ....[22]....
        /*0094*/ 	.word	0xffffffff


	//   ....[23]....
        /*0098*/ 	.word	0xffffffff


	//   ....[24]....
        /*009c*/ 	.word	0xffffffff


	//   ....[25]....
        /*00a0*/ 	.word	0xffffffff


	//   ....[26]....
        /*00a4*/ 	.word	0xffffffff


	//   ....[27]....
        /*00a8*/ 	.word	0xffffffff


	//   ....[28]....
        /*00ac*/ 	.word	0xffffffff


	//   ....[29]....
        /*00b0*/ 	.word	0xffffffff


	//   ....[30]....
        /*00b4*/ 	.word	0xffffffff


	//----- nvinfo : EIATTR_COOP_GROUP_INSTR_OFFSETS
	.align		4
.L_1728:
        /*00b8*/ 	.byte	0x04, 0x28
        /*00ba*/ 	.short	(.L_1730 - .L_1729)


	//   ....[0]....
.L_1729:
        /*00bc*/ 	.word	0x0000a200


	//   ....[1]....
        /*00c0*/ 	.word	0x0000a230


	//   ....[2]....
        /*00c4*/ 	.word	0x0000a250


	//   ....[3]....
        /*00c8*/ 	.word	0x0000a270


	//   ....[4]....
        /*00cc*/ 	.word	0x0000a290


	//   ....[5]....
        /*00d0*/ 	.word	0x0000a5c0


	//   ....[6]....
        /*00d4*/ 	.word	0x0000a5e0


	//   ....[7]....
        /*00d8*/ 	.word	0x0000a600


	//   ....[8]....
        /*00dc*/ 	.word	0x0000a620


	//   ....[9]....
        /*00e0*/ 	.word	0x0000a640


	//   ....[10]....
        /*00e4*/ 	.word	0x0000a750


	//   ....[11]....
        /*00e8*/ 	.word	0x0000a7a0


	//   ....[12]....
        /*00ec*/ 	.word	0x0000a7e0


	//   ....[13]....
        /*00f0*/ 	.word	0x0000a800


	//   ....[14]....
        /*00f4*/ 	.word	0x0000a810


	//   ....[15]....
        /*00f8*/ 	.word	0x0000a8a0


	//   ....[16]....
        /*00fc*/ 	.word	0x0000a8d0


	//   ....[17]....
        /*0100*/ 	.word	0x0000a970


	//   ....[18]....
        /*0104*/ 	.word	0x0000a9c0


	//   ....[19]....
        /*0108*/ 	.word	0x0000aa80


	//   ....[20]....
        /*010c*/ 	.word	0x0000aa90


	//   ....[21]....
        /*0110*/ 	.word	0x0000b3f0


	//   ....[22]....
        /*0114*/ 	.word	0x0000b460


	//   ....[23]....
        /*0118*/ 	.word	0x0000b4c0


	//   ....[24]....
        /*011c*/ 	.word	0x0000b520


	//   ....[25]....
        /*0120*/ 	.word	0x0000b580


	//   ....[26]....
        /*0124*/ 	.word	0x0000b8f0


	//   ....[27]....
        /*0128*/ 	.word	0x0000b950


	//   ....[28]....
        /*012c*/ 	.word	0x0000b9b0


	//   ....[29]....
        /*0130*/ 	.word	0x0000ba10


	//   ....[30]....
        /*0134*/ 	.word	0x0000ba70


	//----- nvinfo : EIATTR_EXIT_INSTR_OFFSETS
	.align		4
.L_1730:
        /*0138*/ 	.byte	0x04, 0x1c
        /*013a*/ 	.short	(.L_1732 - .L_1731)


	//   ....[0]....
.L_1731:
        /*013c*/ 	.word	0x00000570


	//   ....[1]....
        /*0140*/ 	.word	0x0000b3a0


	//----- nvinfo : EIATTR_MAX_THREADS
	.align		4
.L_1732:
        /*0144*/ 	.byte	0x04, 0x05
        /*0146*/ 	.short	(.L_1734 - .L_1733)
.L_1733:
        /*0148*/ 	.word	0x00000100
        /*014c*/ 	.word	0x00000001
        /*0150*/ 	.word	0x00000001


	//----- nvinfo : EIATTR_CRS_STACK_SIZE
	.align		4
.L_1734:
        /*0154*/ 	.byte	0x04, 0x1e
        /*0156*/ 	.short	(.L_1736 - .L_1735)
.L_1735:
        /*0158*/ 	.word	0x00000000
.L_1736:


//--------------------- .nv.info._ZN10layer_norm13ln_fwd_kernelINS_13Kernel_traitsI6__halfS2_S2_S2_fjLj6144ELj1ELj1ELj8ELj16ENS_18Kernel_traits_baseILj6144ES2_S2_S2_S2_fjLj256EEEEELb1ELb1ELb0ELb0EEEvNS_9FwdParamsE --------------------------
	.section	.nv.info._ZN10layer_norm13ln_fwd_kernelINS_13Kernel_traitsI6__halfS2_S2_S2_fjLj6144ELj1ELj1ELj8ELj16ENS_18Kernel_traits_baseILj6144ES2_S2_S2_S2_fjLj256EEEEELb1ELb1ELb0ELb0EEEvNS_9FwdParamsE,"",@"SHT_CUDA_INFO"
	.sectionflags	@""
	.align	4


	//----- nvinfo : EIATTR_CUDA_API_VERSION
	.align		4
        /*0000*/ 	.byte	0x04, 0x37
        /*0002*/ 	.short	(.L_1738 - .L_1737)
.L_1737:
        /*0004*/ 	.word	0x00000082


	//----- nvinfo : EIATTR_SW2861232_WAR
	.align		4
.L_1738:
        /*0008*/ 	.byte	0x01, 0x35
	.zero		2


	//----- nvinfo : EIATTR_PARAM_CBANK
	.align		4
        /*000c*/ 	.byte	0x04, 0x0a
        /*000e*/ 	.short	(.L_1740 - .L_1739)
	.align		4
.L_1739:
        /*0010*/ 	.word	index@(.nv.constant0._ZN10layer_norm13ln_fwd_kernelINS_13Kernel_traitsI6__halfS2_S2_S2_fjLj6144ELj1ELj1ELj8ELj16ENS_18Kernel_traits_baseILj6144ES2_S2_S2_S2_fjLj256EEEEELb1ELb1ELb0ELb0EEEvNS_9FwdParamsE)
        /*0014*/ 	.short	0x0160
        /*0016*/ 	.short	0x00e8


	//----- nvinfo : EIATTR_CBANK_PARAM_SIZE
	.align		4
.L_1740:
        /*0018*/ 	.byte	0x03, 0x19
        /*001a*/ 	.short	0x00e8


	//----- nvinfo : EIATTR_KPARAM_INFO
	.align		4
        /*001c*/ 	.byte	0x04, 0x17
        /*001e*/ 	.short	(.L_1742 - .L_1741)
.L_1741:
        /*0020*/ 	.word	0x00000000
        /*0024*/ 	.short	0x0000
        /*0026*/ 	.short	0x0000
        /*0028*/ 	.byte	0x00, 0xf0, 0xa1, 0x03


	//----- nvinfo : EIATTR_MAXREG_COUNT
	.align		4
.L_1742:
        /*002c*/ 	.byte	0x03, 0x1b
        /*002e*/ 	.short	0x00ff


	//----- nvinfo : EIATTR_NUM_BARRIERS
	.align		4
        /*0030*/ 	.byte	0x02, 0x4c
        /*0032*/ 	.byte	0x01
	.zero		1


	//----- nvinfo : EIATTR_MERCURY_ISA_VERSION
	.align		4
        /*0034*/ 	.byte	0x03, 0x5f
        /*0036*/ 	.short	0x0000


	//----- nvinfo : EIATTR_COOP_GROUP_MASK_REGIDS
	.align		4
        /*0038*/ 	.byte	0x04, 0x29
        /*003a*/ 	.short	(.L_1744 - .L_1743)


	//   ....[0]....
.L_1743:
        /*003c*/ 	.word	0xffffffff


	//   ....[1]....
        /*0040*/ 	.word	0xffffffff


	//   ....[2]....
        /*0044*/ 	.word	0xffffffff


	//   ....[3]....
        /*0048*/ 	.word	0xffffffff


	//   ....[4]....
        /*004c*/ 	.word	0xffffffff


	//   ....[5]....
        /*0050*/ 	.word	0xffffffff


	//   ....[6]....
        /*0054*/ 	.word	0xffffffff


	//   ....[7]....
        /*0058*/ 	.word	0xffffffff


	//   ....[8]....
        /*005c*/ 	.word	0xffffffff


	//   ....[9]....
        /*0060*/ 	.word	0xffffffff


	//   ....[10]....
        /*0064*/ 	.word	0xffffffff


	//   ....[11]....
        /*0068*/ 	.word	0xffffffff


	//   ....[12]....
        /*006c*/ 	.word	0xffffffff


	//   ....[13]....
        /*0070*/ 	.word	0xffffffff


	//   ....[14]....
        /*0074*/ 	.word	0xffffffff


	//   ....[15]....
        /*0078*/ 	.word	0xffffffff


	//   ....[16]....
        /*007c*/ 	.word	0xffffffff


	//   ....[17]....
        /*0080*/ 	.word	0xffffffff


	//   ....[18]....
        /*0084*/ 	.word	0xffffffff


	//   ....[19]....
        /*0088*/ 	.word	0xffffffff


	//   ....[20]....
        /*008c*/ 	.word	0xffffffff


	//   ....[21]....
        /*0090*/ 	.word	0xffffffff


	//   ....[22]....
        /*0094*/ 	.word	0xffffffff


	//   ....[23]....
        /*0098*/ 	.word	0xffffffff


	//   ....[24]....
        /*009c*/ 	.word	0xffffffff


	//   ....[25]....
        /*00a0*/ 	.word	0xffffffff


	//   ....[26]....
        /*00a4*/ 	.word	0xffffffff


	//   ....[27]....
        /*00a8*/ 	.word	0xffffffff


	//   ....[28]....
        /*00ac*/ 	.word	0xffffffff


	//   ....[29]....
        /*00b0*/ 	.word	0xffffffff


	//   ....[30]....
        /*00b4*/ 	.word	0xffffffff


	//----- nvinfo : EIATTR_COOP_GROUP_INSTR_OFFSETS
	.align		4
.L_1744:
        /*00b8*/ 	.byte	0x04, 0x28
        /*00ba*/ 	.short	(.L_1746 - .L_1745)


	//   ....[0]....
.L_1745:
        /*00bc*/ 	.word	0x000099a0


	//   ....[1]....
        /*00c0*/ 	.word	0x000099d0


	//   ....[2]....
        /*00c4*/ 	.word	0x00009a00


	//   ....[3]....
        /*00c8*/ 	.word	0x00009a20


	//   ....[4]....
        /*00cc*/ 	.word	0x00009a40


	//   ....[5]....
        /*00d0*/ 	.word	0x00009d80


	//   ....[6]....
        /*00d4*/ 	.word	0x00009da0


	//   ....[7]....
        /*00d8*/ 	.word	0x00009dc0


	//   ....[8]....
        /*00dc*/ 	.word	0x00009de0


	//   ....[9]....
        /*00e0*/ 	.word	0x00009e00


	//   ....[10]....
        /*00e4*/ 	.word	0x00009f50


	//   ....[11]....
        /*00e8*/ 	.word	0x00009f80


	//   ....[12]....
        /*00ec*/ 	.word	0x00009ff0


	//   ....[13]....
        /*00f0*/ 	.word	0x0000a010


	//   ....[14]....
        /*00f4*/ 	.word	0x0000a080


	//   ....[15]....
        /*00f8*/ 	.word	0x0000a0e0


	//   ....[16]....
        /*00fc*/ 	.word	0x0000a100


	//   ....[17]....
        /*0100*/ 	.word	0x0000a190


	//   ....[18]....
        /*0104*/ 	.word	0x0000a1a0


	//   ....[19]....
        /*0108*/ 	.word	0x0000a280


	//   ....[20]....
        /*010c*/ 	.word	0x0000a290


	//   ....[21]....
        /*0110*/ 	.word	0x0000aa90


	//   ....[22]....
        /*0114*/ 	.word	0x0000ab00


	//   ....[23]....
        /*0118*/ 	.word	0x0000ab60


	//   ....[24]....
        /*011c*/ 	.word	0x0000abc0


	//   ....[25]....
        /*0120*/ 	.word	0x0000ac20


	//   ....[26]....
        /*0124*/ 	.word	0x0000afb0


	//   ....[27]....
        /*0128*/ 	.word	0x0000b010


	//   ....[28]....
        /*012c*/ 	.word	0x0000b070


	//   ....[29]....
        /*0130*/ 	.word	0x0000b0d0


	//   ....[30]....
        /*0134*/ 	.word	0x0000b140


	//----- nvinfo : EIATTR_EXIT_INSTR_OFFSETS
	.align		4
.L_1746:
        /*0138*/ 	.byte	0x04, 0x1c
        /*013a*/ 	.short	(.L_1748 - .L_1747)


	//   ....[0]....
.L_1747:
        /*013c*/ 	.word	0x000008c0


	//   ....[1]....
        /*0140*/ 	.word	0x0000aa30


	//----- nvinfo : EIATTR_MAX_THREADS
	.align		4
.L_1748:
        /*0144*/ 	.byte	0x04, 0x05
        /*0146*/ 	.short	(.L_1750 - .L_1749)
.L_1749:
        /*0148*/ 	.word	0x00000100
        /*014c*/ 	.word	0x00000001
        /*0150*/ 	.word	0x00000001


	//----- nvinfo : EIATTR_CRS_STACK_SIZE
	.align		4
.L_1750:
        /*0154*/ 	.byte	0x04, 0x1e
        /*0156*/ 	.short	(.L_1752 - .L_1751)
.L_1751:
        /*0158*/ 	.word	0x00000000
.L_1752:


//--------------------- .nv.info._ZN10layer_norm13ln_fwd_kernelINS_13Kernel_traitsI6__halfS2_S2_S2_fjLj6144ELj1ELj1ELj8ELj16ENS_18Kernel_traits_baseILj6144ES2_S2_S2_S2_fjLj256EEEEELb1ELb1ELb0ELb1EEEvNS_9FwdParamsE --------------------------
	.section	.nv.info._ZN10layer_norm13ln_fwd_kernelINS_13Kernel_traitsI6__halfS2_S2_S2_fjLj6144ELj1ELj1ELj8ELj16ENS_18Kernel_traits_baseILj6144ES2_S2_S2_S2_fjLj256EEEEELb1ELb1ELb0ELb1EEEvNS_9FwdParamsE,"",@"SHT_CUDA_INFO"
	.sectionflags	@""
	.align	4


	//----- nvinfo : EIATTR_CUDA_API_VERSION
	.align		4
        /*0000*/ 	.byte	0x04, 0x37
        /*0002*/ 	.short	(.L_1754 - .L_1753)
.L_1753:
        /*0004*/ 	.word	0x00000082


	//----- nvinfo : EIATTR_SW2861232_WAR
	.align		4
.L_1754:
        /*0008*/ 	.byte	0x01, 0x35
	.zero		2


	//----- nvinfo : EIATTR_PARAM_CBANK
	.align		4
        /*000c*/ 	.byte	0x04, 0x0a
        /*000e*/ 	.short	(.L_1756 - .L_1755)
	.align		4
.L_1755:
        /*0010*/ 	.word	index@(.nv.constant0._ZN10layer_norm13ln_fwd_kernelINS_13Kernel_traitsI6__halfS2_S2_S2_fjLj6144ELj1ELj1ELj8ELj16ENS_18Kernel_traits_baseILj6144ES2_S2_S2_S2_fjLj256EEEEELb1ELb1ELb0ELb1EEEvNS_9FwdParamsE)
        /*0014*/ 	.short	0x0160
        /*0016*/ 	.short	0x00e8


	//----- nvinfo : EIATTR_CBANK_PARAM_SIZE
	.align		4
.L_1756:
        /*0018*/ 	.byte	0x03, 0x19
        /*001a*/ 	.short	0x00e8


	//----- nvinfo : EIATTR_KPARAM_INFO
	.align		4
        /*001c*/ 	.byte	0x04, 0x17
        /*001e*/ 	.short	(.L_1758 - .L_1757)
.L_1757:
        /*0020*/ 	.word	0x00000000
        /*0024*/ 	.short	0x0000
        /*0026*/ 	.short	0x0000
        /*0028*/ 	.byte	0x00, 0xf0, 0xa1, 0x03


	//----- nvinfo : EIATTR_MAXREG_COUNT
	.align		4
.L_1758:
        /*002c*/ 	.byte	0x03, 0x1b
        /*002e*/ 	.short	0x00ff


	//----- nvinfo : EIATTR_NUM_BARRIERS
	.align		4
        /*0030*/ 	.byte	0x02, 0x4c
        /*0032*/ 	.byte	0x01
	.zero		1


	//----- nvinfo : EIATTR_MERCURY_ISA_VERSION
	.align		4
        /*0034*/ 	.byte	0x03, 0x5f
        /*0036*/ 	.short	0x0000


	//----- nvinfo : EIATTR_COOP_GROUP_MASK_REGIDS
	.align		4
        /*0038*/ 	.byte	0x04, 0x29
        /*003a*/ 	.short	(.L_1760 - .L_1759)


	//   ....[0]....
.L_1759:
        /*003c*/ 	.word	0xffffffff


	//   ....[1]....
        /*0040*/ 	.word	0xffffffff


	//   ....[2]....
        /*0044*/ 	.word	0xffffffff


	//   ....[3]....
        /*0048*/ 	.word	0xffffffff


	//   ....[4]....
        /*004c*/ 	.word	0xffffffff


	//   ....[5]....
        /*0050*/ 	.word	0xffffffff


	//   ....[6]....
        /*0054*/ 	.word	0xffffffff


	//   ....[7]....
        /*0058*/ 	.word	0xffffffff


	//   ....[8]....
        /*005c*/ 	.word	0xffffffff


	//   ....[9]....
        /*0060*/ 	.word	0xffffffff


	//   ....[10]....
        /*0064*/ 	.word	0xffffffff


	//   ....[11]....
        /*0068*/ 	.word	0xffffffff


	//   ....[12]....
        /*006c*/ 	.word	0xffffffff


	//   ....[13]....
        /*0070*/ 	.word	0xffffffff


	//   ....[14]....
        /*0074*/ 	.word	0xffffffff


	//   ....[15]....
        /*0078*/ 	.word	0xffffffff


	//   ....[16]....
        /*007c*/ 	.word	0xffffffff


	//   ....[17]....
        /*0080*/ 	.word	0xffffffff


	//   ....[18]....
        /*0084*/ 	.word	0xffffffff


	//   ....[19]....
        /*0088*/ 	.word	0xffffffff


	//   ....[20]....
        /*008c*/ 	.word	0xffffffff


	//   ....[21]....
        /*0090*/ 	.word	0xffffffff


	//   ....[22]....
        /*0094*/ 	.word	0xffffffff


	//   ....[23]....
        /*0098*/ 	.word	0xffffffff


	//   ....[24]....
        /*009c*/ 	.word	0xffffffff


	//   ....[25]....
        /*00a0*/ 	.word	0xffffffff


	//   ....[26]....
        /*00a4*/ 	.word	0xffffffff


	//   ....[27]....
        /*00a8*/ 	.word	0xffffffff


	//   ....[28]....
        /*00ac*/ 	.word	0xffffffff


	//   ....[29]....
        /*00b0*/ 	.word	0xffffffff


	//   ....[30]....
        /*00b4*/ 	.word	0xffffffff


	//----- nvinfo : EIATTR_COOP_GROUP_INSTR_OFFSETS
	.align		4
.L_1760:
        /*00b8*/ 	.byte	0x04, 0x28
        /*00ba*/ 	.short	(.L_1762 - .L_1761)


	//   ....[0]....
.L_1761:
        /*00bc*/ 	.word	0x000093c0


	//   ....[1]....
        /*00c0*/ 	.word	0x000093f0


	//   ....[2]....
        /*00c4*/ 	.word	0x00009410


	//   ....[3]....
        /*00c8*/ 	.word	0x00009430


	//   ....[4]....
        /*00cc*/ 	.word	0x00009450


	//   ....[5]....
        /*00d0*/ 	.word	0x00009780


	//   ....[6]....
        /*00d4*/ 	.word	0x000097a0


	//   ....[7]....
        /*00d8*/ 	.word	0x000097c0


	//   ....[8]....
        /*00dc*/ 	.word	0x000097e0


	//   ....[9]....
        /*00e0*/ 	.word	0x00009800


	//   ....[10]....
        /*00e4*/ 	.word	0x00009900


	//   ....[11]....
        /*00e8*/ 	.word	0x00009950


	//   ....[12]....
        /*00ec*/ 	.word	0x00009970


	//   ....[13]....
        /*00f0*/ 	.word	0x00009980


	//   ....[14]....
        /*00f4*/ 	.word	0x00009a40


	//   ....[15]....
        /*00f8*/ 	.word	0x00009a70


	//   ....[16]....
        /*00fc*/ 	.word	0x00009a80


	//   ....[17]....
        /*0100*/ 	.word	0x00009b10


	//   ....[18]....
        /*0104*/ 	.word	0x00009b70


	//   ....[19]....
        /*0108*/ 	.word	0x00009c60


	//   ....[20]....
        /*010c*/ 	.word	0x00009c70


	//   ....[21]....
        /*0110*/ 	.word	0x0000a560


	//   ....[22]....
        /*0114*/ 	.word	0x0000a5d0


	//   ....[23]....
        /*0118*/ 	.word	0x0000a630


	//   ....[24]....
        /*011c*/ 	.word	0x0000a690


	//   ....[25]....
        /*0120*/ 	.word	0x0000a6f0


	//   ....[26]....
        /*0124*/ 	.word	0x0000aa60


	//   ....[27]....
        /*0128*/ 	.word	0x0000aac0


	//   ....[28]....
        /*012c*/ 	.word	0x0000ab20


	//   ....[29]....
        /*0130*/ 	.word	0x0000ab80


	//   ....[30]....
        /*0134*/ 	.word	0x0000abe0


	//----- nvinfo : EIATTR_EXIT_INSTR_OFFSETS
	.align		4
.L_1762:
        /*0138*/ 	.byte	0x04, 0x1c
        /*013a*/ 	.short	(.L_1764 - .L_1763)


	//   ....[0]....
.L_1763:
        /*013c*/ 	.word	0x00000580


	//   ....[1]....
        /*0140*/ 	.word	0x0000a500


	//----- nvinfo : EIATTR_MAX_THREADS
	.align		4
.L_1764:
        /*0144*/ 	.byte	0x04, 0x05
        /*0146*/ 	.short	(.L_1766 - .L_1765)
.L_1765:
        /*0148*/ 	.word	0x00000100
        /*014c*/ 	.word	0x00000001
        /*0150*/ 	.word	0x00000001


	//----- nvinfo : EIATTR_CRS_STACK_SIZE
	.align		4
.L_1766:
        /*0154*/ 	.byte	0x04, 0x1e
        /*0156*/ 	.short	(.L_1768 - .L_1767)
.L_1767:
        /*0158*/ 	.word	0x00000000
.L_1768:


//--------------------- .nv.info._ZN10layer_norm13ln_fwd_kernelINS_13Kernel_traitsI6__halfS2_S2_S2_fjLj6144ELj1ELj1ELj8ELj16ENS_18Kernel_traits_baseILj6144ES2_S2_S2_S2_fjLj256EEEEELb1ELb1ELb1ELb0EEEvNS_9FwdParamsE --------------------------
	.section	.nv.info._ZN10layer_norm13ln_fwd_kernelINS_13Kernel_traitsI6__halfS2_S2_S2_fjLj6144ELj1ELj1ELj8ELj16ENS_18Kernel_traits_baseILj6144ES2_S2_S2_S2_fjLj256EEEEELb1ELb1ELb1ELb0EEEvNS_9FwdParamsE,"",@"SHT_CUDA_INFO"
	.sectionflags	@""
	.align	4


	//----- nvinfo : EIATTR_CUDA_API_VERSION
	.align		4
        /*0000*/ 	.byte	0x04, 0x37
        /*0002*/ 	.short	(.L_1770 - .L_1769)
.L_1769:
        /*0004*/ 	.word	0x00000082


	//----- nvinfo : EIATTR_SW2861232_WAR
	.align		4
.L_1770:
        /*0008*/ 	.byte	0x01, 0x35
	.zero		2


	//----- nvinfo : EIATTR_PARAM_CBANK
	.align		4
        /*000c*/ 	.byte	0x04, 0x0a
        /*000e*/ 	.short	(.L_1772 - .L_1771)
	.align		4
.L_1771:
        /*0010*/ 	.word	index@(.nv.constant0._ZN10layer_norm13ln_fwd_kernelINS_13Kernel_traitsI6__halfS2_S2_S2_fjLj6144ELj1ELj1ELj8ELj16ENS_18Kernel_traits_baseILj6144ES2_S2_S2_S2_fjLj256EEEEELb1ELb1ELb1ELb0EEEvNS_9FwdParamsE)
        /*0014*/ 	.short	0x0160
        /*0016*/ 	.short	0x00e8


	//----- nvinfo : EIATTR_CBANK_PARAM_SIZE
	.align		4
.L_1772:
        /*0018*/ 	.byte	0x03, 0x19
        /*001a*/ 	.short	0x00e8


	//----- nvinfo : EIATTR_KPARAM_INFO
	.align		4
        /*001c*/ 	.byte	0x04, 0x17
        /*001e*/ 	.short	(.L_1774 - .L_1773)
.L_1773:
        /*0020*/ 	.word	0x00000000
        /*0024*/ 	.short	0x0000
        /*0026*/ 	.short	0x0000
        /*0028*/ 	.byte	0x00, 0xf0, 0xa1, 0x03


	//----- nvinfo : EIATTR_MAXREG_COUNT
	.align		4
.L_1774:
        /*002c*/ 	.byte	0x03, 0x1b
        /*002e*/ 	.short	0x00ff


	//----- nvinfo : EIATTR_NUM_BARRIERS
	.align		4
        /*0030*/ 	.byte	0x02, 0x4c
        /*0032*/ 	.byte	0x01
	.zero		1


	//----- nvinfo : EIATTR_MERCURY_ISA_VERSION
	.align		4
        /*0034*/ 	.byte	0x03, 0x5f
        /*0036*/ 	.short	0x0000


	//----- nvinfo : EIATTR_COOP_GROUP_MASK_REGIDS
	.align		4
        /*0038*/ 	.byte	0x04, 0x29
        /*003a*/ 	.short	(.L_1776 - .L_1775)


	//   ....[0]....
.L_1775:
        /*003c*/ 	.word	0xffffffff


	//   ....[1]....
        /*0040*/ 	.word	0xffffffff


	//   ....[2]....
        /*0044*/ 	.word	0xffffffff


	//   ....[3]....
        /*0048*/ 	.word	0xffffffff


	//   ....[4]....
        /*004c*/ 	.word	0xffffffff


	//   ....[5]....
        /*0050*/ 	.word	0xffffffff


	//   ....[6]....
        /*0054*/ 	.word	0xffffffff


	//   ....[7]....
        /*0058*/ 	.word	0xffffffff


	//   ....[8]....
        /*005c*/ 	.word	0xffffffff


	//   ....[9]....
        /*0060*/ 	.word	0xffffffff


	//   ....[10]....
        /*0064*/ 	.word	0xffffffff


	//   ....[11]....
        /*0068*/ 	.word	0xffffffff


	//   ....[12]....
        /*006c*/ 	.word	0xffffffff


	//   ....[13]....
        /*0070*/ 	.word	0xffffffff


	//   ....[14]....
        /*0074*/ 	.word	0xffffffff


	//   ....[15]....
        /*0078*/ 	.word	0xffffffff


	//   ....[16]....
        /*007c*/ 	.word	0xffffffff


	//   ....[17]....
        /*0080*/ 	.word	0xffffffff


	//   ....[18]....
        /*0084*/ 	.word	0xffffffff


	//   ....[19]....
        /*0088*/ 	.word	0xffffffff


	//   ....[20]....
        /*008c*/ 	.word	0xffffffff


	//   ....[21]....
        /*0090*/ 	.word	0xffffffff


	//   ....[22]....
        /*0094*/ 	.word	0xffffffff


	//   ....[23]....
        /*0098*/ 	.word	0xffffffff


	//   ....[24]....
        /*009c*/ 	.word	0xffffffff


	//   ....[25]....
        /*00a0*/ 	.word	0xffffffff


	//   ....[26]....
        /*00a4*/ 	.word	0xffffffff


	//   ....[27]....
        /*00a8*/ 	.word	0xffffffff


	//   ....[28]....
        /*00ac*/ 	.word	0xffffffff


	//   ....[29]....
        /*00b0*/ 	.word	0xffffffff


	//   ....[30]....
        /*00b4*/ 	.word	0xffffffff


	//----- nvinfo : EIATTR_COOP_GROUP_INSTR_OFFSETS
	.align		4
.L_1776:
        /*00b8*/ 	.byte	0x04, 0x28
        /*00ba*/ 	.short	(.L_1778 - .L_1777)


	//   ....[0]....
.L_1777:
        /*00bc*/ 	.word	0x0000ac30


	//   ....[1]....
        /*00c0*/ 	.word	0x0000ac60


	//   ....[2]....
        /*00c4*/ 	.word	0x0000ac80


	//   ....[3]....
        /*00c8*/ 	.word	0x0000aca0


	//   ....[4]....
        /*00cc*/ 	.word	0x0000acc0


	//   ....[5]....
        /*00d0*/ 	.word	0x0000b000


	//   ....[6]....
        /*00d4*/ 	.word	0x0000b020


	//   ....[7]....
        /*00d8*/ 	.word	0x0000b040


	//   ....[8]....
        /*00dc*/ 	.word	0x0000b060


	//   ....[9]....
        /*00e0*/ 	.word	0x0000b080


	//   ....[10]....
        /*00e4*/ 	.word	0x0000b1a0


	//   ....[11]....
        /*00e8*/ 	.word	0x0000b1f0


	//   ....[12]....
        /*00ec*/ 	.word	0x0000b230


	//   ....[13]....
        /*00f0*/ 	.word	0x0000b240


	//   ....[14]....
        /*00f4*/ 	.word	0x0000b2c0


	//   ....[15]....
        /*00f8*/ 	.word	0x0000b310


	//   ....[16]....
        /*00fc*/ 	.word	0x0000b360


	//   ....[17]....
        /*0100*/ 	.word	0x0000b3d0


	//   ....[18]....
        /*0104*/ 	.word	0x0000b3f0


	//   ....[19]....
        /*0108*/ 	.word	0x0000b4e0


	//   ....[20]....
        /*010c*/ 	.word	0x0000b4f0


	//   ....[21]....
        /*0110*/ 	.word	0x0000bd70


	//   ....[22]....
        /*0114*/ 	.word	0x0000bdd0


	//   ....[23]....
        /*0118*/ 	.word	0x0000be30


	//   ....[24]....
        /*011c*/ 	.word	0x0000be90


	//   ....[25]....
        /*0120*/ 	.word	0x0000bef0


	//   ....[26]....
        /*0124*/ 	.word	0x0000c270


	//   ....[27]....
        /*0128*/ 	.word	0x0000c2d0


	//   ....[28]....
        /*012c*/ 	.word	0x0000c330


	//   ....[29]....
        /*0130*/ 	.word	0x0000c390


	//   ....[30]....
        /*0134*/ 	.word	0x0000c400


	//----- nvinfo : EIATTR_EXIT_INSTR_OFFSETS
	.align		4
.L_1778:
        /*0138*/ 	.byte	0x04, 0x1c
        /*013a*/ 	.short	(.L_1780 - .L_1779)


	//   ....[0]....
.L_1779:
        /*013c*/ 	.word	0x00000660


	//   ....[1]....
        /*0140*/ 	.word	0x0000bd10


	//----- nvinfo : EIATTR_MAX_THREADS
	.align		4
.L_1780:
        /*0144*/ 	.byte	0x04, 0x05
        /*0146*/ 	.short	(.L_1782 - .L_1781)
.L_1781:
        /*0148*/ 	.word	0x00000100
        /*014c*/ 	.word	0x00000001
        /*0150*/ 	.word	0x00000001


	//----- nvinfo : EIATTR_CRS_STACK_SIZE
	.align		4
.L_1782:
        /*0154*/ 	.byte	0x04, 0x1e
        /*0156*/ 	.short	(.L_1784 - .L_1783)
.L_1783:
        /*0158*/ 	.word	0x00000000
.L_1784:


//--------------------- .nv.info._ZN10layer_norm13ln_fwd_kernelINS_13Kernel_traitsI6__halfS2_S2_S2_fjLj6144ELj1ELj1ELj8ELj16ENS_18Kernel_traits_baseILj6144ES2_S2_S2_S2_fjLj256EEEEELb1ELb1ELb1ELb1EEEvNS_9FwdParamsE --------------------------
	.section	.nv.info._ZN10layer_norm13ln_fwd_kernelINS_13Kernel_traitsI6__halfS2_S2_S2_fjLj6144ELj1ELj1ELj8ELj16ENS_18Kernel_traits_baseILj6144ES2_S2_S2_S2_fjLj256EEEEELb1ELb1ELb1ELb1EEEvNS_9FwdParamsE,"",@"SHT_CUDA_INFO"
	.sectionflags	@""
	.align	4


	//----- nvinfo : EIATTR_CUDA_API_VERSION
	.align		4
        /*0000*/ 	.byte	0x04, 0x37
        /*0002*/ 	.short	(.L_1786 - .L_1785)
.L_1785:
        /*0004*/ 	.word	0x00000082


	//----- nvinfo : EIATTR_SW2861232_WAR
	.align		4
.L_1786:
        /*0008*/ 	.byte	0x01, 0x35
	.zero		2


	//----- nvinfo : EIATTR_PARAM_CBANK
	.align		4
        /*000c*/ 	.byte	0x04, 0x0a
        /*000e*/ 	.short	(.L_1788 - .L_1787)
	.align		4
.L_1787:
        /*0010*/ 	.word	index@(.nv.constant0._ZN10layer_norm13ln_fwd_kernelINS_13Kernel_traitsI6__halfS2_S2_S2_fjLj6144ELj1ELj1ELj8ELj16ENS_18Kernel_traits_baseILj6144ES2_S2_S2_S2_fjLj256EEEEELb1ELb1ELb1ELb1EEEvNS_9FwdParamsE)
        /*0014*/ 	.short	0x0160
        /*0016*/ 	.short	0x00e8


	//----- nvinfo : EIATTR_CBANK_PARAM_SIZE
	.align		4
.L_1788:
        /*0018*/ 	.byte	0x03, 0x19
        /*001a*/ 	.short	0x00e8


	//----- nvinfo : EIATTR_KPARAM_INFO
	.align		4
        /*001c*/ 	.byte	0x04, 0x17
        /*001e*/ 	.short	(.L_1790 - .L_1789)
.L_1789:
        /*0020*/ 	.word	0x00000000
        /*0024*/ 	.short	0x0000
        /*0026*/ 	.short	0x0000
        /*0028*/ 	.byte	0x00, 0xf0, 0xa1, 0x03


	//----- nvinfo : EIATTR_MAXREG_COUNT
	.align		4
.L_1790:
        /*002c*/ 	.byte	0x03, 0x1b
        /*002e*/ 	.short	0x00ff


	//----- nvinfo : EIATTR_NUM_BARRIERS
	.align		4
        /*0030*/ 	.byte	0x02, 0x4c
        /*0032*/ 	.byte	0x01
	.zero		1


	//----- nvinfo : EIATTR_MERCURY_ISA_VERSION
	.align		4
        /*0034*/ 	.byte	0x03, 0x5f
        /*0036*/ 	.short	0x0000


	//----- nvinfo : EIATTR_COOP_GROUP_MASK_REGIDS
	.align		4
        /*0038*/ 	.byte	0x04, 0x29
        /*003a*/ 	.short	(.L_1792 - .L_1791)


	//   ....[0]....
.L_1791:
        /*003c*/ 	.word	0xffffffff


	//   ....[1]....
        /*0040*/ 	.word	0xffffffff


	//   ....[2]....
        /*0044*/ 	.word	0xffffffff


	//   ....[3]....
        /*0048*/ 	.word	0xffffffff


	//   ....[4]....
        /*004c*/ 	.word	0xffffffff


	//   ....[5]....
        /*0050*/ 	.word	0xffffffff


	//   ....[6]....
        /*0054*/ 	.word	0xffffffff


	//   ....[7]....
        /*0058*/ 	.word	0xffffffff


	//   ....[8]....
        /*005c*/ 	.word	0xffffffff


	//   ....[9]....
        /*0060*/ 	.word	0xffffffff


	//   ....[10]....
        /*0064*/ 	.word	0xffffffff


	//   ....[11]....
        /*0068*/ 	.word	0xffffffff


	//   ....[12]....
        /*006c*/ 	.word	0xffffffff


	//   ....[13]....
        /*0070*/ 	.word	0xffffffff


	//   ....[14]....
        /*0074*/ 	.word	0xffffffff


	//   ....[15]....
        /*0078*/ 	.word	0xffffffff


	//   ....[16]....
        /*007c*/ 	.word	0xffffffff


	//   ....[17]....
        /*0080*/ 	.word	0xffffffff


	//   ....[18]....
        /*0084*/ 	.word	0xffffffff


	//   ....[19]....
        /*0088*/ 	.word	0xffffffff


	//   ....[20]....
        /*008c*/ 	.word	0xffffffff


	//   ....[21]....
        /*0090*/ 	.word	0xffffffff


	//   ....[22]....
        /*0094*/ 	.word	0xffffffff


	//   ....[23]....
        /*0098*/ 	.word	0xffffffff


	//   ....[24]....
        /*009c*/ 	.word	0xffffffff


	//   ....[25]....
        /*00a0*/ 	.word	0xffffffff


	//   ....[26]....
        /*00a4*/ 	.word	0xffffffff


	//   ....[27]....
        /*00a8*/ 	.word	0xffffffff


	//   ....[28]....
        /*00ac*/ 	.word	0xffffffff


	//   ....[29]....
        /*00b0*/ 	.word	0xffffffff


	//   ....[30]....
        /*00b4*/ 	.word	0xffffffff


	//----- nvinfo : EIATTR_COOP_GROUP_INSTR_OFFSETS
	.align		4
.L_1792:
        /*00b8*/ 	.byte	0x04, 0x28
        /*00ba*/ 	.short	(.L_1794 - .L_1793)


	//   ....[0]....
.L_1793:
        /*00bc*/ 	.word	0x0000a420


	//   ....[1]....
        /*00c0*/ 	.word	0x0000a450


	//   ....[2]....
        /*00c4*/ 	.word	0x0000a470


	//   ....[3]....
        /*00c8*/ 	.word	0x0000a490


	//   ....[4]....
        /*00cc*/ 	.word	0x0000a4b0


	//   ....[5]....
        /*00d0*/ 	.word	0x0000a7e0


	//   ....[6]....
        /*00d4*/ 	.word	0x0000a800


	//   ....[7]....
        /*00d8*/ 	.word	0x0000a820


	//   ....[8]....
        /*00dc*/ 	.word	0x0000a840


	//   ....[9]....
        /*00e0*/ 	.word	0x0000a860


	//   ....[10]....
        /*00e4*/ 	.word	0x0000a980


	//   ....[11]....
        /*00e8*/ 	.word	0x0000a9c0


	//   ....[12]....
        /*00ec*/ 	.word	0x0000aa00


	//   ....[13]....
        /*00f0*/ 	.word	0x0000aa20


	//   ....[14]....
        /*00f4*/ 	.word	0x0000aab0


	//   ....[15]....
        /*00f8*/ 	.word	0x0000aad0


	//   ....[16]....
        /*00fc*/ 	.word	0x0000aaf0


	//   ....[17]....
        /*0100*/ 	.word	0x0000aba0


	//   ....[18]....
        /*0104*/ 	.word	0x0000abe0


	//   ....[19]....
        /*0108*/ 	.word	0x0000aca0


	//   ....[20]....
        /*010c*/ 	.word	0x0000ace0


	//   ....[21]....
        /*0110*/ 	.word	0x0000b630


	//   ....[22]....
        /*0114*/ 	.word	0x0000b6a0


	//   ....[23]....
        /*0118*/ 	.word	0x0000b700


	//   ....[24]....
        /*011c*/ 	.word	0x0000b760


	//   ....[25]....
        /*0120*/ 	.word	0x0000b7c0


	//   ....[26]....
        /*0124*/ 	.word	0x0000bb30


	//   ....[27]....
        /*0128*/ 	.word	0x0000bb90


	//   ....[28]....
        /*012c*/ 	.word	0x0000bbf0


	//   ....[29]....
        /*0130*/ 	.word	0x0000bc50


	//   ....[30]....
        /*0134*/ 	.word	0x0000bcb0


	//----- nvinfo : EIATTR_EXIT_INSTR_OFFSETS
	.align		4
.L_1794:
        /*0138*/ 	.byte	0x04, 0x1c
        /*013a*/ 	.short	(.L_1796 - .L_1795)


	//   ....[0]....
.L_1795:
        /*013c*/ 	.word	0x000005a0


	//   ....[1]....
        /*0140*/ 	.word	0x0000b5e0


	//----- nvinfo : EIATTR_MAX_THREADS
	.align		4
.L_1796:
        /*0144*/ 	.byte	0x04, 0x05
        /*0146*/ 	.short	(.L_1798 - .L_1797)
.L_1797:
        /*0148*/ 	.word	0x00000100
        /*014c*/ 	.word	0x00000001
        /*0150*/ 	.word	0x00000001


	//----- nvinfo : EIATTR_CRS_STACK_SIZE
	.align		4
.L_1798:
        /*0154*/ 	.byte	0x04, 0x1e
        /*0156*/ 	.short	(.L_1800 - .L_1799)
.L_1799:
        /*0158*/ 	.word	0x00000000
.L_1800:


//--------------------- .nv.info._ZN10layer_norm13ln_fwd_kernelINS_13Kernel_traitsIf13__nv_bfloat16S2_S2_fjLj6144ELj1ELj1ELj8ELj16ENS_18Kernel_traits_baseILj6144EfS2_S2_S2_fjLj256EEEEELb0ELb0ELb0ELb0EEEvNS_9FwdParamsE --------------------------
	.section	.nv.info._ZN10layer_norm13ln_fwd_kernelINS_13Kernel_traitsIf13__nv_bfloat16S2_S2_fjLj6144ELj1ELj1ELj8ELj16ENS_18Kernel_traits_baseILj6144EfS2_S2_S2_fjLj256EEEEELb0ELb0ELb0ELb0EEEvNS_9FwdParamsE,"",@"SHT_CUDA_INFO"
	.sectionflags	@""
	.align	4


	//----- nvinfo : EIATTR_CUDA_API_VERSION
	.align		4
        /*0000*/ 	.byte	0x04, 0x37
        /*0002*/ 	.short	(.L_1802 - .L_1801)
.L_1801:
        /*0004*/ 	.word	0x00000082


	//----- nvinfo : EIATTR_SW2861232_WAR
	.align		4
.L_1802:
        /*0008*/ 	.byte	0x01, 0x35
	.zero		2


	//----- nvinfo : EIATTR_PARAM_CBANK
	.align		4
        /*000c*/ 	.byte	0x04, 0x0a
        /*000e*/ 	.short	(.L_1804 - .L_1803)
	.align		4
.L_1803:
        /*0010*/ 	.word	index@(.nv.constant0._ZN10layer_norm13ln_fwd_kernelINS_13Kernel_traitsIf13__nv_bfloat16S2_S2_fjLj6144ELj1ELj1ELj8ELj16ENS_18Kernel_traits_baseILj6144EfS2_S2_S2_fjLj256EEEEELb0ELb0ELb0ELb0EEEvNS_9FwdParamsE)
        /*0014*/ 	.short	0x0160
        /*0016*/ 	.short	0x00e8


	//----- nvinfo : EIATTR_CBANK_PARAM_SIZE
	.align		4
.L_1804:
        /*0018*/ 	.byte	0x03, 0x19
        /*001a*/ 	.short	0x00e8


	//----- nvinfo : EIATTR_KPARAM_INFO
	.align		4
        /*001c*/ 	.byte	0x04, 0x17
        /*001e*/ 	.short	(.L_1806 - .L_1805)
.L_1805:
        /*0020*/ 	.word	0x00000000
        /*0024*/ 	.short	0x0000
        /*0026*/ 	.short	0x0000
        /*0028*/ 	.byte	0x00, 0xf0, 0xa1, 0x03


	//----- nvinfo : EIATTR_MAXREG_COUNT
	.align		4
.L_1806:
        /*002c*/ 	.byte	0x03, 0x1b
        /*002e*/ 	.short	0x00ff


	//----- nvinfo : EIATTR_NUM_BARRIERS
	.align		4
        /*0030*/ 	.byte	0x02, 0x4c
        /*0032*/ 	.byte	0x01
	.zero		1


	//----- nvinfo : EIATTR_MERCURY_ISA_VERSION
	.align		4
        /*0034*/ 	.byte	0x03, 0x5f
        /*0036*/ 	.short	0x0000


	//----- nvinfo : EIATTR_COOP_GROUP_MASK_REGIDS
	.align		4
        /*0038*/ 	.byte	0x04, 0x29
        /*003a*/ 	.short	(.L_1808 - .L_1807)


	//   ....[0]....
.L_1807:
        /*003c*/ 	.word	0xffffffff


	//   ....[1]....
        /*0040*/ 	.word	0xffffffff


	//   ....[2]....
        /*0044*/ 	.word	0xffffffff


	//   ....[3]....
        /*0048*/ 	.word	0xffffffff


	//   ....[4]....
        /*004c*/ 	.word	0xffffffff


	//   ....[5]....
        /*0050*/ 	.word	0xffffffff


	//   ....[6]....
        /*0054*/ 	.word	0xffffffff


	//   ....[7]....
        /*0058*/ 	.word	0xffffffff


	//   ....[8]....
        /*005c*/ 	.word	0xffffffff


	//   ....[9]....
        /*0060*/ 	.word	0xffffffff


	//   ....[10]....
        /*0064*/ 	.word	0xffffffff


	//   ....[11]....
        /*0068*/ 	.word	0xffffffff


	//   ....[12]....
        /*006c*/ 	.word	0xffffffff


	//   ....[13]....
        /*0070*/ 	.word	0xffffffff


	//   ....[14]....
        /*0074*/ 	.word	0xffffffff


	//   ....[15]....
        /*0078*/ 	.word	0xffffffff


	//   ....[16]....
        /*007c*/ 	.word	0xffffffff


	//   ....[17]....
        /*0080*/ 	.word	0xffffffff


	//   ....[18]....
        /*0084*/ 	.word	0xffffffff


	//   ....[19]....
        /*0088*/ 	.word	0xffffffff


	//   ....[20]....
        /*008c*/ 	.word	0xffffffff


	//   ....[21]....
        /*0090*/ 	.word	0xffffffff


	//   ....[22]....
        /*0094*/ 	.word	0xffffffff


	//   ....[23]....
        /*0098*/ 	.word	0xffffffff


	//   ....[24]....
        /*009c*/ 	.word	0xffffffff


	//   ....[25]....
        /*00a0*/ 	.word	0xffffffff


	//   ....[26]....
        /*00a4*/ 	.word	0xffffffff


	//   ....[27]....
        /*00a8*/ 	.word	0xffffffff


	//   ....[28]....
        /*00ac*/ 	.word	0xffffffff


	//   ....[29]....
        /*00b0*/ 	.word	0xffffffff


	//   ....[30]....
        /*00b4*/ 	.word	0xffffffff


	//----- nvinfo : EIATTR_COOP_GROUP_INSTR_OFFSETS
	.align		4
.L_1808:
        /*00b8*/ 	.byte	0x04, 0x28
        /*00ba*/ 	.short	(.L_1810 - .L_1809)


	//   ....[0]....
.L_1809:
        /*00bc*/ 	.word	0x00001950


	//   ....[1]....
        /*00c0*/ 	.word	0x00001980


	//   ....[2]....
        /*00c4*/ 	.word	0x000019a0


	//   ....[3]....
        /*00c8*/ 	.word	0x000019c0


	//   ....[4]....
        /*00cc*/ 	.word	0x000019e0


	//   ....[5]....
        /*00d0*/ 	.word	0x00001d20


	//   ....[6]....
        /*00d4*/ 	.word	0x00001d40


	//   ....[7]....
        /*00d8*/ 	.word	0x00001d60


	//   ....[8]....
        /*00dc*/ 	.word	0x00001d80


	//   ....[9]....
        /*00e0*/ 	.word	0x00001da0


	//   ....[10]....
        /*00e4*/ 	.word	0x00001ec0


	//   ....[11]....
        /*00e8*/ 	.word	0x00001f20


	//   ....[12]....
        /*00ec*/ 	.word	0x00001f50


	//   ....[13]....
        /*00f0*/ 	.word	0x00001f70


	//   ....[14]....
        /*00f4*/ 	.word	0x00001f90


	//   ....[15]....
        /*00f8*/ 	.word	0x00002020


	//   ....[16]....
        /*00fc*/ 	.word	0x00002070


	//   ....[17]....
        /*0100*/ 	.word	0x00002110


	//   ....[18]....
        /*0104*/ 	.word	0x00002150


	//   ....[19]....
        /*0108*/ 	.word	0x000021f0


	//   ....[20]....
        /*010c*/ 	.word	0x00002210


	//   ....[21]....
        /*0110*/ 	.word	0x00002a00


	//   ....[22]....
        /*0114*/ 	.word	0x00002a70


	//   ....[23]....
        /*0118*/ 	.word	0x00002ad0


	//   ....[24]....
        /*011c*/ 	.word	0x00002b30


	//   ....[25]....
        /*0120*/ 	.word	0x00002b90


	//   ....[26]....
        /*0124*/ 	.word	0x00002f10


	//   ....[27]....
        /*0128*/ 	.word	0x00002f70


	//   ....[28]....
        /*012c*/ 	.word	0x00002fd0


	//   ....[29]....
        /*0130*/ 	.word	0x00003030


	//   ....[30]....
        /*0134*/ 	.word	0x000030a0


	//----- nvinfo : EIATTR_EXIT_INSTR_OFFSETS
	.align		4
.L_1810:
        /*0138*/ 	.byte	0x04, 0x1c
        /*013a*/ 	.short	(.L_1812 - .L_1811)


	//   ....[0]....
.L_1811:
        /*013c*/ 	.word	0x00000440


	//   ....[1]....
        /*0140*/ 	.word	0x000029a0


	//----- nvinfo : EIATTR_MAX_THREADS
	.align		4
.L_1812:
        /*0144*/ 	.byte	0x04, 0x05
        /*0146*/ 	.short	(.L_1814 - .L_1813)
.L_1813:
        /*0148*/ 	.word	0x00000100
        /*014c*/ 	.word	0x00000001
        /*0150*/ 	.word	0x00000001


	//----- nvinfo : EIATTR_CRS_STACK_SIZE
	.align		4
.L_1814:
        /*0154*/ 	.byte	0x04, 0x1e
        /*0156*/ 	.short	(.L_1816 - .L_1815)
.L_1815:
        /*0158*/ 	.word	0x00000000
.L_1816:


//--------------------- .nv.info._ZN10layer_norm13ln_fwd_kernelINS_13Kernel_traitsIf13__nv_bfloat16S2_S2_fjLj6144ELj1ELj1ELj8ELj16ENS_18Kernel_traits_baseILj6144EfS2_S2_S2_fjLj256EEEEELb0ELb0ELb0ELb1EEEvNS_9FwdParamsE --------------------------
	.section	.nv.info._ZN10layer_norm13ln_fwd_kernelINS_13Kernel_traitsIf13__nv_bfloat16S2_S2_fjLj6144ELj1ELj1ELj8ELj16ENS_18Kernel_traits_baseILj6144EfS2_S2_S2_fjLj256EEEEELb0ELb0ELb0ELb1EEEvNS_9FwdParamsE,"",@"SHT_CUDA_INFO"
	.sectionflags	@""
	.align	4


	//----- nvinfo : EIATTR_CUDA_API_VERSION
	.align		4
        /*0000*/ 	.byte	0x04, 0x37
        /*0002*/ 	.short	(.L_1818 - .L_1817)
.L_1817:
        /*0004*/ 	.word	0x00000082


	//----- nvinfo : EIATTR_SW2861232_WAR
	.align		4
.L_1818:
        /*0008*/ 	.byte	0x01, 0x35
	.zero		2


	//----- nvinfo : EIATTR_PARAM_CBANK
	.align		4
        /*000c*/ 	.byte	0x04, 0x0a
        /*000e*/ 	.short	(.L_1820 - .L_1819)
	.align		4
.L_1819:
        /*0010*/ 	.word	index@(.nv.constant0._ZN10layer_norm13ln_fwd_kernelINS_13Kernel_traitsIf13__nv_bfloat16S2_S2_fjLj6144ELj1ELj1ELj8ELj16ENS_18Kernel_traits_baseILj6144EfS2_S2_S2_fjLj256EEEEELb0ELb0ELb0ELb1EEEvNS_9FwdParamsE)
        /*0014*/ 	.short	0x0160
        /*0016*/ 	.short	0x00e8


	//----- nvinfo : EIATTR_CBANK_PARAM_SIZE
	.align		4
.L_1820:
        /*0018*/ 	.byte	0x03, 0x19
        /*001a*/ 	.short	0x00e8


	//----- nvinfo : EIATTR_KPARAM_INFO
	.align		4
        /*001c*/ 	.byte	0x04, 0x17
        /*001e*/ 	.short	(.L_1822 - .L_1821)
.L_1821:
        /*0020*/ 	.word	0x00000000
        /*0024*/ 	.short	0x0000
        /*0026*/ 	.short	0x0000
        /*0028*/ 	.byte	0x00, 0xf0, 0xa1, 0x03


	//----- nvinfo : EIATTR_MAXREG_COUNT
	.align		4
.L_1822:
        /*002c*/ 	.byte	0x03, 0x1b
        /*002e*/ 	.short	0x00ff


	//----- nvinfo : EIATTR_NUM_BARRIERS
	.align		4
        /*0030*/ 	.byte	0x02, 0x4c
        /*0032*/ 	.byte	0x01
	.zero		1


	//----- nvinfo : EIATTR_MERCURY_ISA_VERSION
	.align		4
        /*0034*/ 	.byte	0x03, 0x5f
        /*0036*/ 	.short	0x0000


	//----- nvinfo : EIATTR_COOP_GROUP_MASK_REGIDS
	.align		4
        /*0038*/ 	.byte	0x04, 0x29
        /*003a*/ 	.short	(.L_1824 - .L_1823)


	//   ....[0]....
.L_1823:
        /*003c*/ 	.word	0xffffffff


	//   ....[1]....
        /*0040*/ 	.word	0xffffffff


	//   ....[2]....
        /*0044*/ 	.word	0xffffffff


	//   ....[3]....
        /*0048*/ 	.word	0xffffffff


	//   ....[4]....
        /*004c*/ 	.word	0xffffffff


	//   ....[5]....
        /*0050*/ 	.word	0xffffffff


	//   ....[6]....
        /*0054*/ 	.word	0xffffffff


	//   ....[7]....
        /*0058*/ 	.word	0xffffffff


	//   ....[8]....
        /*005c*/ 	.word	0xffffffff


	//   ....[9]....
        /*0060*/ 	.word	0xffffffff


	//   ....[10]....
        /*0064*/ 	.word	0xffffffff


	//   ....[11]....
        /*0068*/ 	.word	0xffffffff


	//   ....[12]....
        /*006c*/ 	.word	0xffffffff


	//   ....[13]....
        /*0070*/ 	.word	0xffffffff


	//   ....[14]....
        /*0074*/ 	.word	0xffffffff


	//   ....[15]....
        /*0078*/ 	.word	0xffffffff


	//   ....[16]....
        /*007c*/ 	.word	0xffffffff


	//   ....[17]....
        /*0080*/ 	.word	0xffffffff


	//   ....[18]....
        /*0084*/ 	.word	0xffffffff


	//   ....[19]....
        /*0088*/ 	.word	0xffffffff


	//   ....[20]....
        /*008c*/ 	.word	0xffffffff


	//   ....[21]....
        /*0090*/ 	.word	0xffffffff


	//   ....[22]....
        /*0094*/ 	.word	0xffffffff


	//   ....[23]....
        /*0098*/ 	.word	0xffffffff


	//   ....[24]....
        /*009c*/ 	.word	0xffffffff


	//   ....[25]....
        /*00a0*/ 	.word	0xffffffff


	//   ....[26]....
        /*00a4*/ 	.word	0xffffffff


	//   ....[27]....
        /*00a8*/ 	.word	0xffffffff


	//   ....[28]....
        /*00ac*/ 	.word	0xffffffff


	//   ....[29]....
        /*00b0*/ 	.word	0xffffffff


	//   ....[30]....
        /*00b4*/ 	.word	0xffffffff


	//----- nvinfo : EIATTR_COOP_GROUP_INSTR_OFFSETS
	.align		4
.L_1824:
        /*00b8*/ 	.byte	0x04, 0x28
        /*00ba*/ 	.short	(.L_1826 - .L_1825)


	//   ....[0]....
.L_1825:
        /*00bc*/ 	.word	0x00001490


	//   ....[1]....
        /*00c0*/ 	.word	0x000014c0


	//   ....[2]....
        /*00c4*/ 	.word	0x000014e0


	//   ....[3]....
        /*00c8*/ 	.word	0x00001500


	//   ....[4]....
        /*00cc*/ 	.word	0x00001520


	//   ....[5]....
        /*00d0*/ 	.word	0x00001850


	//   ....[6]....
        /*00d4*/ 	.word	0x00001870


	//   ....[7]....
        /*00d8*/ 	.word	0x00001890


	//   ....[8]....
        /*00dc*/ 	.word	0x000018b0


	//   ....[9]....
        /*00e0*/ 	.word	0x000018d0


	//   ....[10]....
        /*00e4*/ 	.word	0x00001a00


	//   ....[11]....
        /*00e8*/ 	.word	0x00001a40


	//   ....[12]....
        /*00ec*/ 	.word	0x00001a50


	//   ....[13]....
        /*00f0*/ 	.word	0x00001af0


	//   ....[14]....
        /*00f4*/ 	.word	0x00001b10


	//   ....[15]....
        /*00f8*/ 	.word	0x00001ba0


	//   ....[16]....
        /*00fc*/ 	.word	0x00001bc0


	//   ....[17]....
        /*0100*/ 	.word	0x00001c30


	//   ....[18]....
        /*0104*/ 	.word	0x00001cd0


	//   ....[19]....
        /*0108*/ 	.word	0x00001d00


	//   ....[20]....
        /*010c*/ 	.word	0x00001d40


	//   ....[21]....
        /*0110*/ 	.word	0x00002440


	//   ....[22]....
        /*0114*/ 	.word	0x000024a0


	//   ....[23]....
        /*0118*/ 	.word	0x00002500


	//   ....[24]....
        /*011c*/ 	.word	0x00002560


	//   ....[25]....
        /*0120*/ 	.word	0x000025c0


	//   ....[26]....
        /*0124*/ 	.word	0x00002930


	//   ....[27]....
        /*0128*/ 	.word	0x00002990


	//   ....[28]....
        /*012c*/ 	.word	0x000029f0


	//   ....[29]....
        /*0130*/ 	.word	0x00002a50


	//   ....[30]....
        /*0134*/ 	.word	0x00002ab0


	//----- nvinfo : EIATTR_EXIT_INSTR_OFFSETS
	.align		4
.L_1826:
        /*0138*/ 	.byte	0x04, 0x1c
        /*013a*/ 	.short	(.L_1828 - .L_1827)


	//   ....[0]....
.L_1827:
        /*013c*/ 	.word	0x00000200


	//   ....[1]....
        /*0140*/ 	.word	0x000023f0


	//----- nvinfo : EIATTR_MAX_THREADS
	.align		4
.L_1828:
        /*0144*/ 	.byte	0x04, 0x05
        /*0146*/ 	.short	(.L_1830 - .L_1829)
.L_1829:
        /*0148*/ 	.word	0x00000100
        /*014c*/ 	.word	0x00000001
        /*0150*/ 	.word	0x00000001


	//----- nvinfo : EIATTR_CRS_STACK_SIZE
	.align		4
.L_1830:
        /*0154*/ 	.byte	0x04, 0x1e
        /*0156*/ 	.short	(.L_1832 - .L_1831)
.L_1831:
        /*0158*/ 	.word	0x00000000
.L_1832:


//--------------------- .nv.info._ZN10layer_norm13ln_fwd_kernelINS_13Kernel_traitsIf13__nv_bfloat16S2_S2_fjLj6144ELj1ELj1ELj8ELj16ENS_18Kernel_traits_baseILj6144EfS2_S2_S2_fjLj256EEEEELb0ELb0ELb1ELb0EEEvNS_9FwdParamsE --------------------------
	.section	.nv.info._ZN10layer_norm13ln_fwd_kernelINS_13Kernel_traitsIf13__nv_bfloat16S2_S2_fjLj6144ELj1ELj1ELj8ELj16ENS_18Kernel_traits_baseILj6144EfS2_S2_S2_fjLj256EEEEELb0ELb0ELb1ELb0EEEvNS_9FwdParamsE,"",@"SHT_CUDA_INFO"
	.sectionflags	@""
	.align	4


	//----- nvinfo : EIATTR_CUDA_API_VERSION
	.align		4
        /*0000*/ 	.byte	0x04, 0x37
        /*0002*/ 	.short	(.L_1834 - .L_1833)
.L_1833:
        /*0004*/ 	.word	0x00000082


	//----- nvinfo : EIATTR_SW2861232_WAR
	.align		4
.L_1834:
        /*0008*/ 	.byte	0x01, 0x35
	.zero		2


	//----- nvinfo : EIATTR_PARAM_CBANK
	.align		4
        /*000c*/ 	.byte	0x04, 0x0a
        /*000e*/ 	.short	(.L_1836 - .L_1835)
	.align		4
.L_1835:
        /*0010*/ 	.word	index@(.nv.constant0._ZN10layer_norm13ln_fwd_kernelINS_13Kernel_traitsIf13__nv_bfloat16S2_S2_fjLj6144ELj1ELj1ELj8ELj16ENS_18Kernel_traits_baseILj6144EfS2_S2_S2_fjLj256EEEEELb0ELb0ELb1ELb0EEEvNS_9FwdParamsE)
        /*0014*/ 	.short	0x0160
        /*0016*/ 	.short	0x00e8


	//----- nvinfo : EIATTR_CBANK_PARAM_SIZE
	.align		4
.L_1836:
        /*0018*/ 	.byte	0x03, 0x19
        /*001a*/ 	.short	0x00e8


	//----- nvinfo : EIATTR_KPARAM_INFO
	.align		4
        /*001c*/ 	.byte	0x04, 0x17
        /*001e*/ 	.short	(.L_1838 - .L_1837)
.L_1837:
        /*0020*/ 	.word	0x00000000
        /*0024*/ 	.short	0x0000
        /*0026*/ 	.short	0x0000
        /*0028*/ 	.byte	0x00, 0xf0, 0xa1, 0x03


	//----- nvinfo : EIATTR_MAXREG_COUNT
	.align		4
.L_1838:
        /*002c*/ 	.byte	0x03, 0x1b
        /*002e*/ 	.short	0x00ff


	//----- nvinfo : EIATTR_NUM_BARRIERS
	.align		4
        /*0030*/ 	.byte	0x02, 0x4c
        /*0032*/ 	.byte	0x01
	.zero		1


	//----- nvinfo : EIATTR_MERCURY_ISA_VERSION
	.align		4
        /*0034*/ 	.byte	0x03, 0x5f
        /*0036*/ 	.short	0x0000


	//----- nvinfo : EIATTR_COOP_GROUP_MASK_REGIDS
	.align		4
        /*0038*/ 	.byte	0x04, 0x29
        /*003a*/ 	.short	(.L_1840 - .L_1839)


	//   ....[0]....
.L_1839:
        /*003c*/ 	.word	0xffffffff


	//   ....[1]....
        /*0040*/ 	.word	0xffffffff


	//   ....[2]....
        /*0044*/ 	.word	0xffffffff


	//   ....[3]....
        /*0048*/ 	.word	0xffffffff


	//   ....[4]....
        /*004c*/ 	.word	0xffffffff


	//   ....[5]....
        /*0050*/ 	.word	0xffffffff


	//   ....[6]....
        /*0054*/ 	.word	0xffffffff


	//   ....[7]....
        /*0058*/ 	.word	0xffffffff


	//   ....[8]....
        /*005c*/ 	.word	0xffffffff


	//   ....[9]....
        /*0060*/ 	.word	0xffffffff


	//   ....[10]....
        /*0064*/ 	.word	0xffffffff


	//   ....[11]....
        /*0068*/ 	.word	0xffffffff


	//   ....[12]....
        /*006c*/ 	.word	0xffffffff


	//   ....[13]....
        /*0070*/ 	.word	0xffffffff


	//   ....[14]....
        /*0074*/ 	.word	0xffffffff


	//   ....[15]....
        /*0078*/ 	.word	0xffffffff


	//   ....[16]....
        /*007c*/ 	.word	0xffffffff


	//   ....[17]....
        /*0080*/ 	.word	0xffffffff


	//   ....[18]....
        /*0084*/ 	.word	0xffffffff


	//   ....[19]....
        /*0088*/ 	.word	0xffffffff


	//   ....[20]....
        /*008c*/ 	.word	0xffffffff


	//   ....[21]....
        /*0090*/ 	.word	0xffffffff


	//   ....[22]....
        /*0094*/ 	.word	0xffffffff


	//   ....[23]....
        /*0098*/ 	.word	0xffffffff


	//   ....[24]....
        /*009c*/ 	.word	0xffffffff


	//   ....[25]....
        /*00a0*/ 	.word	0xffffffff


	//   ....[26]....
        /*00a4*/ 	.word	0xffffffff


	//   ....[27]....
        /*00a8*/ 	.word	0xffffffff


	//   ....[28]....
        /*00ac*/ 	.word	0xffffffff


	//   ....[29]....
        /*00b0*/ 	.word	0xffffffff


	//   ....[30]....
        /*00b4*/ 	.word	0xffffffff


	//----- nvinfo : EIATTR_COOP_GROUP_INSTR_OFFSETS
	.align		4
.L_1840:
        /*00b8*/ 	.byte	0x04, 0x28
        /*00ba*/ 	.short	(.L_1842 - .L_1841)


	//   ....[0]....
.L_1841:
        /*00bc*/ 	.word	0x00001d10


	//   ....[1]....
        /*00c0*/ 	.word	0x00001d40


	//   ....[2]....
        /*00c4*/ 	.word	0x00001d60


	//   ....[3]....
        /*00c8*/ 	.word	0x00001d80


	//   ....[4]....
        /*00cc*/ 	.word	0x00001da0


	//   ....[5]....
        /*00d0*/ 	.word	0x000020e0


	//   ....[6]....
        /*00d4*/ 	.word	0x00002100


	//   ....[7]....
        /*00d8*/ 	.word	0x00002120


	//   ....[8]....
        /*00dc*/ 	.word	0x00002140


	//   ....[9]....
        /*00e0*/ 	.word	0x00002160


	//   ....[10]....
        /*00e4*/ 	.word	0x00002280


	//   ....[11]....
        /*00e8*/ 	.word	0x000022d0


	//   ....[12]....
        /*00ec*/ 	.word	0x00002300


	//   ....[13]....
        /*00f0*/ 	.word	0x00002320


	//   ....[14]....
        /*00f4*/ 	.word	0x00002340


	//   ....[15]....
        /*00f8*/ 	.word	0x000023d0


	//   ....[16]....
        /*00fc*/ 	.word	0x00002400


	//   ....[17]....
        /*0100*/ 	.word	0x000024b0


	//   ....[18]....
        /*0104*/ 	.word	0x000024f0


	//   ....[19]....
        /*0108*/ 	.word	0x000025b0


	//   ....[20]....
        /*010c*/ 	.word	0x000025c0


	//   ....[21]....
        /*0110*/ 	.word	0x00002e40


	//   ....[22]....
        /*0114*/ 	.word	0x00002eb0


	//   ....[23]....
        /*0118*/ 	.word	0x00002f10


	//   ....[24]....
        /*011c*/ 	.word	0x00002f70


	//   ....[25]....
        /*0120*/ 	.word	0x00002fd0


	//   ....[26]....
        /*0124*/ 	.word	0x00003350


	//   ....[27]....
        /*0128*/ 	.word	0x000033b0


	//   ....[28]....
        /*012c*/ 	.word	0x00003410


	//   ....[29]....
        /*0130*/ 	.word	0x00003470


	//   ....[30]....
        /*0134*/ 	.word	0x000034e0


	//----- nvinfo : EIATTR_EXIT_INSTR_OFFSETS
	.align		4
.L_1842:
        /*0138*/ 	.byte	0x04, 0x1c
        /*013a*/ 	.short	(.L_1844 - .L_1843)


	//   ....[0]....
.L_1843:
        /*013c*/ 	.word	0x00000440


	//   ....[1]....
        /*0140*/ 	.word	0x00002de0


	//----- nvinfo : EIATTR_MAX_THREADS
	.align		4
.L_1844:
        /*0144*/ 	.byte	0x04, 0x05
        /*0146*/ 	.short	(.L_1846 - .L_1845)
.L_1845:
        /*0148*/ 	.word	0x00000100
        /*014c*/ 	.word	0x00000001
        /*0150*/ 	.word	0x00000001


	//----- nvinfo : EIATTR_CRS_STACK_SIZE
	.align		4
.L_1846:
        /*0154*/ 	.byte	0x04, 0x1e
        /*0156*/ 	.short	(.L_1848 - .L_1847)
.L_1847:
        /*0158*/ 	.word	0x00000000
.L_1848:


//--------------------- .nv.info._ZN10layer_norm13ln_fwd_kernelINS_13Kernel_traitsIf13__nv_bfloat16S2_S2_fjLj6144ELj1ELj1ELj8ELj16ENS_18Kernel_traits_baseILj6144EfS2_S2_S2_fjLj256EEEEELb0ELb0ELb1ELb1EEEvNS_9FwdParamsE --------------------------
	.section	.nv.info._ZN10layer_norm13ln_fwd_kernelINS_13Kernel_traitsIf13__nv_bfloat16S2_S2_fjLj6144ELj1ELj1ELj8ELj16ENS_18Kernel_traits_baseILj6144EfS2_S2_S2_fjLj256EEEEELb0ELb0ELb1ELb1EEEvNS_9FwdParamsE,"",@"SHT_CUDA_INFO"
	.sectionflags	@""
	.align	4


	//----- nvinfo : EIATTR_CUDA_API_VERSION
	.align		4
        /*0000*/ 	.byte	0x04, 0x37
        /*0002*/ 	.short	(.L_1850 - .L_1849)
.L_1849:
        /*0004*/ 	.word	0x00000082


	//----- nvinfo : EIATTR_SW2861232_WAR
	.align		4
.L_1850:
        /*0008*/ 	.byte	0x01, 0x35
	.zero		2


	//----- nvinfo : EIATTR_PARAM_CBANK
	.align		4
        /*000c*/ 	.byte	0x04, 0x0a
        /*000e*/ 	.short	(.L_1852 - .L_1851)
	.align		4
.L_1851:
        /*0010*/ 	.word	index@(.nv.constant0._ZN10layer_norm13ln_fwd_kernelINS_13Kernel_traitsIf13__nv_bfloat16S2_S2_fjLj6144ELj1ELj1ELj8ELj16ENS_18Kernel_traits_baseILj6144EfS2_S2_S2_fjLj256EEEEELb0ELb0ELb1ELb1EEEvNS_9FwdParamsE)
        /*0014*/ 	.short	0x0160
        /*0016*/ 	.short	0x00e8


	//----- nvinfo : EIATTR_CBANK_PARAM_SIZE
	.align		4
.L_1852:
        /*0018*/ 	.byte	0x03, 0x19
        /*001a*/ 	.short	0x00e8


	//----- nvinfo : EIATTR_KPARAM_INFO
	.align		4
        /*001c*/ 	.byte	0x04, 0x17
        /*001e*/ 	.short	(.L_1854 - .L_1853)
.L_1853:
        /*0020*/ 	.word	0x00000000
        /*0024*/ 	.short	0x0000
        /*0026*/ 	.short	0x0000
        /*0028*/ 	.byte	0x00, 0xf0, 0xa1, 0x03


	//----- nvinfo : EIATTR_MAXREG_COUNT
	.align		4
.L_1854:
        /*002c*/ 	.byte	0x03, 0x1b
        /*002e*/ 	.short	0x00ff


	//----- nvinfo : EIATTR_NUM_BARRIERS
	.align		4
        /*0030*/ 	.byte	0x02, 0x4c
        /*0032*/ 	.byte	0x01
	.zero		1


	//----- nvinfo : EIATTR_MERCURY_ISA_VERSION
	.align		4
        /*0034*/ 	.byte	0x03, 0x5f
        /*0036*/ 	.short	0x0000


	//----- nvinfo : EIATTR_COOP_GROUP_MASK_REGIDS
	.align		4
        /*0038*/ 	.byte	0x04, 0x29
        /*003a*/ 	.short	(.L_1856 - .L_1855)


	//   ....[0]....
.L_1855:
        /*003c*/ 	.word	0xffffffff


	//   ....[1]....
        /*0040*/ 	.word	0xffffffff


	//   ....[2]....
        /*0044*/ 	.word	0xffffffff


	//   ....[3]....
        /*0048*/ 	.word	0xffffffff


	//   ....[4]....
        /*004c*/ 	.word	0xffffffff


	//   ....[5]....
        /*0050*/ 	.word	0xffffffff


	//   ....[6]....
        /*0054*/ 	.word	0xffffffff


	//   ....[7]....
        /*0058*/ 	.word	0xffffffff


	//   ....[8]....
        /*005c*/ 	.word	0xffffffff


	//   ....[9]....
        /*0060*/ 	.word	0xffffffff


	//   ....[10]....
        /*0064*/ 	.word	0xffffffff


	//   ....[11]....
        /*0068*/ 	.word	0xffffffff


	//   ....[12]....
        /*006c*/ 	.word	0xffffffff


	//   ....[13]....
        /*0070*/ 	.word	0xffffffff


	//   ....[14]....
        /*0074*/ 	.word	0xffffffff


	//   ....[15]....
        /*0078*/ 	.word	0xffffffff


	//   ....[16]....
        /*007c*/ 	.word	0xffffffff


	//   ....[17]....
        /*0080*/ 	.word	0xffffffff


	//   ....[18]....
        /*0084*/ 	.word	0xffffffff


	//   ....[19]....
        /*0088*/ 	.word	0xffffffff


	//   ....[20]....
        /*008c*/ 	.word	0xffffffff


	//   ....[21]....
        /*0090*/ 	.word	0xffffffff


	//   ....[22]....
        /*0094*/ 	.word	0xffffffff


	//   ....[23]....
        /*0098*/ 	.word	0xffffffff


	//   ....[24]....
        /*009c*/ 	.word	0xffffffff


	//   ....[25]....
        /*00a0*/ 	.word	0xffffffff


	//   ....[26]....
        /*00a4*/ 	.word	0xffffffff


	//   ....[27]....
        /*00a8*/ 	.word	0xffffffff


	//   ....[28]....
        /*00ac*/ 	.word	0xffffffff


	//   ....[29]....
        /*00b0*/ 	.word	0xffffffff


	//   ....[30]....
        /*00b4*/ 	.word	0xffffffff


	//----- nvinfo : EIATTR_COOP_GROUP_INSTR_OFFSETS
	.align		4
.L_1856:
        /*00b8*/ 	.byte	0x04, 0x28
        /*00ba*/ 	.short	(.L_1858 - .L_1857)


	//   ....[0]....
.L_1857:
        /*00bc*/ 	.word	0x000018a0


	//   ....[1]....
        /*00c0*/ 	.word	0x000018d0


	//   ....[2]....
        /*00c4*/ 	.word	0x000018f0


	//   ....[3]....
        /*00c8*/ 	.word	0x00001910


	//   ....[4]....
        /*00cc*/ 	.word	0x00001930


	//   ....[5]....
        /*00d0*/ 	.word	0x00001c60


	//   ....[6]....
        /*00d4*/ 	.word	0x00001c80


	//   ....[7]....
        /*00d8*/ 	.word	0x00001ca0


	//   ....[8]....
        /*00dc*/ 	.word	0x00001cc0


	//   ....[9]....
        /*00e0*/ 	.word	0x00001ce0


	//   ....[10]....
        /*00e4*/ 	.word	0x00001df0


	//   ....[11]....
        /*00e8*/ 	.word	0x00001e30


	//   ....[12]....
        /*00ec*/ 	.word	0x00001eb0


	//   ....[13]....
        /*00f0*/ 	.word	0x00001ec0


	//   ....[14]....
        /*00f4*/ 	.word	0x00001f20


	//   ....[15]....
        /*00f8*/ 	.word	0x00001f90


	//   ....[16]....
        /*00fc*/ 	.word	0x00001fb0


	//   ....[17]....
        /*0100*/ 	.word	0x00002050


	//   ....[18]....
        /*0104*/ 	.word	0x00002060


	//   ....[19]....
        /*0108*/ 	.word	0x00002150


	//   ....[20]....
        /*010c*/ 	.word	0x00002160


	//   ....[21]....
        /*0110*/ 	.word	0x00002910


	//   ....[22]....
        /*0114*/ 	.word	0x00002980


	//   ....[23]....
        /*0118*/ 	.word	0x000029e0


	//   ....[24]....
        /*011c*/ 	.word	0x00002a40


	//   ....[25]....
        /*0120*/ 	.word	0x00002aa0


	//   ....[26]....
        /*0124*/ 	.word	0x00002e10


	//   ....[27]....
        /*0128*/ 	.word	0x00002e70


	//   ....[28]....
        /*012c*/ 	.word	0x00002ed0


	//   ....[29]....
        /*0130*/ 	.word	0x00002f30


	//   ....[30]....
        /*0134*/ 	.word	0x00002f90


	//----- nvinfo : EIATTR_EXIT_INSTR_OFFSETS
	.align		4
.L_1858:
        /*0138*/ 	.byte	0x04, 0x1c
        /*013a*/ 	.short	(.L_1860 - .L_1859)


	//   ....[0]....
.L_1859:
        /*013c*/ 	.word	0x00000200


	//   ....[1]....
        /*0140*/ 	.word	0x000028c0


	//----- nvinfo : EIATTR_MAX_THREADS
	.align		4
.L_1860:
        /*0144*/ 	.byte	0x04, 0x05
        /*0146*/ 	.short	(.L_1862 - .L_1861)
.L_1861:
        /*0148*/ 	.word	0x00000100
        /*014c*/ 	.word	0x00000001
        /*0150*/ 	.word	0x00000001


	//----- nvinfo : EIATTR_CRS_STACK_SIZE
	.align		4
.L_1862:
        /*0154*/ 	.byte	0x04, 0x1e
        /*0156*/ 	.short	(.L_1864 - .L_1863)
.L_1863:
        /*0158*/ 	.word	0x00000000
.L_1864:


//--------------------- .nv.info._ZN10layer_norm13ln_fwd_kernelINS_13Kernel_traitsIf13__nv_bfloat16S2_S2_fjLj6144ELj1ELj1ELj8ELj16ENS_18Kernel_traits_baseILj6144EfS2_S2_S2_fjLj256EEEEELb0ELb1ELb0ELb0EEEvNS_9FwdParamsE --------------------------
	.section	.nv.info._ZN10layer_norm13ln_fwd_kernelINS_13Kernel_traitsIf13__nv_bfloat16S2_S2_fjLj6144ELj1ELj1ELj8ELj16ENS_18Kernel_traits_baseILj6144EfS2_S2_S2_fjLj256EEEEELb0ELb1ELb0ELb0EEEvNS_9FwdParamsE,"",@"SHT_CUDA_INFO"
	.sectionflags	@""
	.align	4


	//----- nvinfo : EIATTR_CUDA_API_VERSION
	.align		4
        /*0000*/ 	.byte	0x04, 0x37
        /*0002*/ 	.short	(.L_1866 - .L_1865)
.L_1865:
        /*0004*/ 	.word	0x00000082


	//----- nvinfo : EIATTR_SW2861232_WAR
	.align		4
.L_1866:
        /*0008*/ 	.byte	0x01, 0x35
	.zero		2


	//----- nvinfo : EIATTR_PARAM_CBANK
	.align		4
        /*000c*/ 	.byte	0x04, 0x0a
        /*000e*/ 	.short	(.L_1868 - .L_1867)
	.align		4
.L_1867:
        /*0010*/ 	.word	index@(.nv.constant0._ZN10layer_norm13ln_fwd_kernelINS_13Kernel_traitsIf13__nv_bfloat16S2_S2_fjLj6144ELj1ELj1ELj8ELj16ENS_18Kernel_traits_baseILj6144EfS2_S2_S2_fjLj256EEEEELb0ELb1ELb0ELb0EEEvNS_9FwdParamsE)
        /*0014*/ 	.short	0x0160
        /*0016*/ 	.short	0x00e8


	//----- nvinfo : EIATTR_CBANK_PARAM_SIZE
	.align		4
.L_1868:
        /*0018*/ 	.byte	0x03, 0x19
        /*001a*/ 	.short	0x00e8


	//----- nvinfo : EIATTR_KPARAM_INFO
	.align		4
        /*001c*/ 	.byte	0x04, 0x17
        /*001e*/ 	.short	(.L_1870 - .L_1869)
.L_1869:
        /*0020*/ 	.word	0x00000000
        /*0024*/ 	.short	0x0000
        /*0026*/ 	.short	0x0000
        /*0028*/ 	.byte	0x00, 0xf0, 0xa1, 0x03


	//----- nvinfo : EIATTR_MAXREG_COUNT
	.align		4
.L_1870:
        /*002c*/ 	.byte	0x03, 0x1b
        /*002e*/ 	.short	0x00ff


	//----- nvinfo : EIATTR_NUM_BARRIERS
	.align		4
        /*0030*/ 	.byte	0x02, 0x4c
        /*0032*/ 	.byte	0x01
	.zero		1


	//----- nvinfo : EIATTR_MERCURY_ISA_VERSION
	.align		4
        /*0034*/ 	.byte	0x03, 0x5f
        /*0036*/ 	.short	0x0000


	//----- nvinfo : EIATTR_COOP_GROUP_MASK_REGIDS
	.align		4
        /*0038*/ 	.byte	0x04, 0x29
        /*003a*/ 	.short	(.L_1872 - .L_1871)


	//   ....[0]....
.L_1871:
        /*003c*/ 	.word	0xffffffff


	//   ....[1]....
        /*0040*/ 	.word	0xffffffff


	//   ....[2]....
        /*0044*/ 	.word	0xffffffff


	//   ....[3]....
        /*0048*/ 	.word	0xffffffff


	//   ....[4]....
        /*004c*/ 	.word	0xffffffff


	//   ....[5]....
        /*0050*/ 	.word	0xffffffff


	//   ....[6]....
        /*0054*/ 	.word	0xffffffff


	//   ....[7]....
        /*0058*/ 	.word	0xffffffff


	//   ....[8]....
        /*005c*/ 	.word	0xffffffff


	//   ....[9]....
        /*0060*/ 	.word	0xffffffff


	//   ....[10]....
        /*0064*/ 	.word	0xffffffff


	//   ....[11]....
        /*0068*/ 	.word	0xffffffff


	//   ....[12]....
        /*006c*/ 	.word	0xffffffff


	//   ....[13]....
        /*0070*/ 	.word	0xffffffff


	//   ....[14]....
        /*0074*/ 	.word	0xffffffff


	//   ....[15]....
        /*0078*/ 	.word	0xffffffff


	//   ....[16]....
        /*007c*/ 	.word	0xffffffff


	//   ....[17]....
        /*0080*/ 	.word	0xffffffff


	//   ....[18]....
        /*0084*/ 	.word	0xffffffff


	//   ....[19]....
        /*0088*/ 	.word	0xffffffff


	//   ....[20]....
        /*008c*/ 	.word	0xffffffff


	//   ....[21]....
        /*0090*/ 	.word	0xffffffff


	//   ....[22]....
        /*0094*/ 	.word	0xffffffff


	//   ....[23]....
        /*0098*/ 	.word	0xffffffff


	//   ....[24]....
        /*009c*/ 	.word	0xffffffff


	//   ....[25]....
        /*00a0*/ 	.word	0xffffffff


	//   ....[26]....
        /*00a4*/ 	.word	0xffffffff


	//   ....[27]....
        /*00a8*/ 	.word	0xffffffff


	//   ....[28]....
        /*00ac*/ 	.word	0xffffffff


	//   ....[29]....
        /*00b0*/ 	.word	0xffffffff


	//   ....[30]....
        /*00b4*/ 	.word	0xffffffff


	//----- nvinfo : EIATTR_COOP_GROUP_INSTR_OFFSETS
	.align		4
.L_1872:
        /*00b8*/ 	.byte	0x04, 0x28
        /*00ba*/ 	.short	(.L_1874 - .L_1873)


	//   ....[0]....
.L_1873:
        /*00bc*/ 	.word	0x00001430


	//   ....[1]....
        /*00c0*/ 	.word	0x00001460


	//   ....[2]....
        /*00c4*/ 	.word	0x00001480


	//   ....[3]....
        /*00c8*/ 	.word	0x000014a0


	//   ....[4]....
        /*00cc*/ 	.word	0x000014c0


	//   ....[5]....
        /*00d0*/ 	.word	0x00001800


	//   ....[6]....
        /*00d4*/ 	.word	0x00001820


	//   ....[7]....
        /*00d8*/ 	.word	0x00001840


	//   ....[8]....
        /*00dc*/ 	.word	0x00001860


	//   ....[9]....
        /*00e0*/ 	.word	0x00001880


	//   ....[10]....
        /*00e4*/ 	.word	0x000019a0


	//   ....[11]....
        /*00e8*/ 	.word	0x000019f0


	//   ....[12]....
        /*00ec*/ 	.word	0x00001a20


	//   ....[13]....
        /*00f0*/ 	.word	0x00001a40


	//   ....[14]....
        /*00f4*/ 	.word	0x00001ac0


	//   ....[15]....
        /*00f8*/ 	.word	0x00001b10


	//   ....[16]....
        /*00fc*/ 	.word	0x00001b20


	//   ....[17]....
        /*0100*/ 	.word	0x00001be0


	//   ....[18]....
        /*0104*/ 	.word	0x00001c20


	//   ....[19]....
        /*0108*/ 	.word	0x00001cc0


	//   ....[20]....
        /*010c*/ 	.word	0x00001d00


	//   ....[21]....
        /*0110*/ 	.word	0x000024e0


	//   ....[22]....
        /*0114*/ 	.word	0x00002550


	//   ....[23]....
        /*0118*/ 	.word	0x000025b0


	//   ....[24]....
        /*011c*/ 	.word	0x00002610


	//   ....[25]....
        /*0120*/ 	.word	0x00002670


	//   ....[26]....
        /*0124*/ 	.word	0x000029f0


	//   ....[27]....
        /*0128*/ 	.word	0x00002a50


	//   ....[28]....
        /*012c*/ 	.word	0x00002ab0


	//   ....[29]....
        /*0130*/ 	.word	0x00002b10


	//   ....[30]....
        /*0134*/ 	.word	0x00002b80


	//----- nvinfo : EIATTR_EXIT_INSTR_OFFSETS
	.align		4
.L_1874:
        /*0138*/ 	.byte	0x04, 0x1c
        /*013a*/ 	.short	(.L_1876 - .L_1875)


	//   ....[0]....
.L_1875:
        /*013c*/ 	.word	0x00000500


	//   ....[1]....
        /*0140*/ 	.word	0x00002480


	//----- nvinfo : EIATTR_MAX_THREADS
	.align		4
.L_1876:
        /*0144*/ 	.byte	0x04, 0x05
        /*0146*/ 	.short	(.L_1878 - .L_1877)
.L_1877:
        /*0148*/ 	.word	0x00000100
        /*014c*/ 	.word	0x00000001
        /*0150*/ 	.word	0x00000001


	//----- nvinfo : EIATTR_CRS_STACK_SIZE
	.align		4
.L_1878:
        /*0154*/ 	.byte	0x04, 0x1e
        /*0156*/ 	.short	(.L_1880 - .L_1879)
.L_1879:
        /*0158*/ 	.word	0x00000000
.L_1880:


//--------------------- .nv.info._ZN10layer_norm13ln_fwd_kernelINS_13Kernel_traitsIf13__nv_bfloat16S2_S2_fjLj6144ELj1ELj1ELj8ELj16ENS_18Kernel_traits_baseILj6144EfS2_S2_S2_fjLj256EEEEELb0ELb1ELb0ELb1EEEvNS_9FwdParamsE --------------------------
	.section	.nv.info._ZN10layer_norm13ln_fwd_kernelINS_13Kernel_traitsIf13__nv_bfloat16S2_S2_fjLj6144ELj1ELj1ELj8ELj16ENS_18Kernel_traits_baseILj6144EfS2_S2_S2_fjLj256EEEEELb0ELb1ELb0ELb1EEEvNS_9FwdParamsE,"",@"SHT_CUDA_INFO"
	.sectionflags	@""
	.align	4


	//----- nvinfo : EIATTR_CUDA_API_VERSION
	.align		4
        /*0000*/ 	.byte	0x04, 0x37
        /*0002*/ 	.short	(.L_1882 - .L_1881)
.L_1881:
        /*0004*/ 	.word	0x00000082


	//----- nvinfo : EIATTR_SW2861232_WAR
	.align		4
.L_1882:
        /*0008*/ 	.byte	0x01, 0x35
	.zero		2


	//----- nvinfo : EIATTR_PARAM_CBANK
	.align		4
        /*000c*/ 	.byte	0x04, 0x0a
        /*000e*/ 	.short	(.L_1884 - .L_1883)
	.align		4
.L_1883:
        /*0010*/ 	.word	index@(.nv.constant0._ZN10layer_norm13ln_fwd_kernelINS_13Kernel_traitsIf13__nv_bfloat16S2_S2_fjLj6144ELj1ELj1ELj8ELj16ENS_18Kernel_traits_baseILj6144EfS2_S2_S2_fjLj256EEEEELb0ELb1ELb0ELb1EEEvNS_9FwdParamsE)
        /*0014*/ 	.short	0x0160
        /*0016*/ 	.short	0x00e8


	//----- nvinfo : EIATTR_CBANK_PARAM_SIZE
	.align		4
.L_1884:
        /*0018*/ 	.byte	0x03, 0x19
        /*001a*/ 	.short	0x00e8


	//----- nvinfo : EIATTR_KPARAM_INFO
	.align		4
        /*001c*/ 	.byte	0x04, 0x17
        /*001e*/ 	.short	(.L_1886 - .L_1885)
.L_1885:
        /*0020*/ 	.word	0x00000000
        /*0024*/ 	.short	0x0000
        /*0026*/ 	.short	0x0000
        /*0028*/ 	.byte	0x00, 0xf0, 0xa1, 0x03


	//----- nvinfo : EIATTR_MAXREG_COUNT
	.align		4
.L_1886:
        /*002c*/ 	.byte	0x03, 0x1b
        /*002e*/ 	.short	0x00ff


	//----- nvinfo : EIATTR_NUM_BARRIERS
	.align		4
        /*0030*/ 	.byte	0x02, 0x4c
        /*0032*/ 	.byte	0x01
	.zero		1


	//----- nvinfo : EIATTR_MERCURY_ISA_VERSION
	.align		4
        /*0034*/ 	.byte	0x03, 0x5f
        /*0036*/ 	.short	0x0000


	//----- nvinfo : EIATTR_COOP_GROUP_MASK_REGIDS
	.align		4
        /*0038*/ 	.byte	0x04, 0x29
        /*003a*/ 	.short	(.L_1888 - .L_1887)


	//   ....[0]....
.L_1887:
        /*003c*/ 	.word	0xffffffff


	//   ....[1]....
        /*0040*/ 	.word	0xffffffff


	//   ....[2]....
        /*0044*/ 	.word	0xffffffff


	//   ....[3]....
        /*0048*/ 	.word	0xffffffff


	//   ....[4]....
        /*004c*/ 	.word	0xffffffff


	//   ....[5]....
        /*0050*/ 	.word	0xffffffff


	//   ....[6]....
        /*0054*/ 	.word	0xffffffff


	//   ....[7]....
        /*0058*/ 	.word	0xffffffff


	//   ....[8]....
        /*005c*/ 	.word	0xffffffff


	//   ....[9]....
        /*0060*/ 	.word	0xffffffff


	//   ....[10]....
        /*0064*/ 	.word	0xffffffff


	//   ....[11]....
        /*0068*/ 	.word	0xffffffff


	//   ....[12]....
        /*006c*/ 	.word	0xffffffff


	//   ....[13]....
        /*0070*/ 	.word	0xffffffff


	//   ....[14]....
        /*0074*/ 	.word	0xffffffff


	//   ....[15]....
        /*0078*/ 	.word	0xffffffff


	//   ....[16]....
        /*007c*/ 	.word	0xffffffff


	//   ....[17]....
        /*0080*/ 	.word	0xffffffff


	//   ....[18]....
        /*0084*/ 	.word	0xffffffff


	//   ....[19]....
        /*0088*/ 	.word	0xffffffff


	//   ....[20]....
        /*008c*/ 	.word	0xffffffff


	//   ....[21]....
        /*0090*/ 	.word	0xffffffff


	//   ....[22]....
        /*0094*/ 	.word	0xffffffff


	//   ....[23]....
        /*0098*/ 	.word	0xffffffff


	//   ....[24]....
        /*009c*/ 	.word	0xffffffff


	//   ....[25]....
        /*00a0*/ 	.word	0xffffffff


	//   ....[26]....
        /*00a4*/ 	.word	0xffffffff


	//   ....[27]....
        /*00a8*/ 	.word	0xffffffff


	//   ....[28]....
        /*00ac*/ 	.word	0xffffffff


	//   ....[29]....
        /*00b0*/ 	.word	0xffffffff


	//   ....[30]....
        /*00b4*/ 	.word	0xffffffff


	//----- nvinfo : EIATTR_COOP_GROUP_INSTR_OFFSETS
	.align		4
.L_1888:
        /*00b8*/ 	.byte	0x04, 0x28
        /*00ba*/ 	.short	(.L_1890 - .L_1889)


	//   ....[0]....
.L_1889:
        /*00bc*/ 	.word	0x00000f70


	//   ....[1]....
        /*00c0*/ 	.word	0x00000fa0


	//   ....[2]....
        /*00c4*/ 	.word	0x00000fc0


	//   ....[3]....
        /*00c8*/ 	.word	0x00000fe0


	//   ....[4]....
        /*00cc*/ 	.word	0x00001000


	//   ....[5]....
        /*00d0*/ 	.word	0x00001330


	//   ....[6]....
        /*00d4*/ 	.word	0x00001350


	//   ....[7]....
        /*00d8*/ 	.word	0x00001370


	//   ....[8]....
        /*00dc*/ 	.word	0x00001390


	//   ....[9]....
        /*00e0*/ 	.word	0x000013b0


	//   ....[10]....
        /*00e4*/ 	.word	0x000014e0


	//   ....[11]....
        /*00e8*/ 	.word	0x00001520


	//   ....[12]....
        /*00ec*/ 	.word	0x00001530


	//   ....[13]....
        /*00f0*/ 	.word	0x00001550


	//   ....[14]....
        /*00f4*/ 	.word	0x00001610


	//   ....[15]....
        /*00f8*/ 	.word	0x00001640


	//   ....[16]....
        /*00fc*/ 	.word	0x00001650


	//   ....[17]....
        /*0100*/ 	.word	0x00001710


	//   ....[18]....
        /*0104*/ 	.word	0x00001740


	//   ....[19]....
        /*0108*/ 	.word	0x00001800


	//   ....[20]....
        /*010c*/ 	.word	0x00001830


	//   ....[21]....
        /*0110*/ 	.word	0x00001f50


	//   ....[22]....
        /*0114*/ 	.word	0x00001fc0


	//   ....[23]....
        /*0118*/ 	.word	0x00002020


	//   ....[24]....
        /*011c*/ 	.word	0x00002080


	//   ....[25]....
        /*0120*/ 	.word	0x000020e0


	//   ....[26]....
        /*0124*/ 	.word	0x00002450


	//   ....[27]....
        /*0128*/ 	.word	0x000024b0


	//   ....[28]....
        /*012c*/ 	.word	0x00002510


	//   ....[29]....
        /*0130*/ 	.word	0x00002570


	//   ....[30]....
        /*0134*/ 	.word	0x000025d0


	//----- nvinfo : EIATTR_EXIT_INSTR_OFFSETS
	.align		4
.L_1890:
        /*0138*/ 	.byte	0x04, 0x1c
        /*013a*/ 	.short	(.L_1892 - .L_1891)


	//   ....[0]....
.L_1891:
        /*013c*/ 	.word	0x00000230


	//   ....[1]....
        /*0140*/ 	.word	0x00001f00


	//----- nvinfo : EIATTR_MAX_THREADS
	.align		4
.L_1892:
        /*0144*/ 	.byte	0x04, 0x05
        /*0146*/ 	.short	(.L_1894 - .L_1893)
.L_1893:
        /*0148*/ 	.word	0x00000100
        /*014c*/ 	.word	0x00000001
        /*0150*/ 	.word	0x00000001


	//----- nvinfo : EIATTR_CRS_STACK_SIZE
	.align		4
.L_1894:
        /*0154*/ 	.byte	0x04, 0x1e
        /*0156*/ 	.short	(.L_1896 - .L_1895)
.L_1895:
        /*0158*/ 	.word	0x00000000
.L_1896:


//--------------------- .nv.info._ZN10layer_norm13ln_fwd_kernelINS_13Kernel_traitsIf13__nv_bfloat16S2_S2_fjLj6144ELj1ELj1ELj8ELj16ENS_18Kernel_traits_baseILj6144EfS2_S2_S2_fjLj256EEEEELb0ELb1ELb1ELb0EEEvNS_9FwdParamsE --------------------------
	.section	.nv.info._ZN10layer_norm13ln_fwd_kernelINS_13Kernel_traitsIf13__nv_bfloat16S2_S2_fjLj6144ELj1ELj1ELj8ELj16ENS_18Kernel_traits_baseILj6144EfS2_S2_S2_fjLj256EEEEELb0ELb1ELb1ELb0EEEvNS_9FwdParamsE,"",@"SHT_CUDA_INFO"
	.sectionflags	@""
	.align	4


	//----- nvinfo : EIATTR_CUDA_API_VERSION
	.align		4
        /*0000*/ 	.byte	0x04, 0x37
        /*0002*/ 	.short	(.L_1898 - .L_1897)
.L_1897:
        /*0004*/ 	.word	0x00000082


	//----- nvinfo : EIATTR_SW2861232_WAR
	.align		4
.L_1898:
        /*0008*/ 	.byte	0x01, 0x35
	.zero		2


	//----- nvinfo : EIATTR_PARAM_CBANK
	.align		4
        /*000c*/ 	.byte	0x04, 0x0a
        /*000e*/ 	.short	(.L_1900 - .L_1899)
	.align		4
.L_1899:
        /*0010*/ 	.word	index@(.nv.constant0._ZN10layer_norm13ln_fwd_kernelINS_13Kernel_traitsIf13__nv_bfloat16S2_S2_fjLj6144ELj1ELj1ELj8ELj16ENS_18Kernel_traits_baseILj6144EfS2_S2_S2_fjLj256EEEEELb0ELb1ELb1ELb0EEEvNS_9FwdParamsE)
        /*0014*/ 	.short	0x0160
        /*0016*/ 	.short	0x00e8


	//----- nvinfo : EIATTR_CBANK_PARAM_SIZE
	.align		4
.L_1900:
        /*0018*/ 	.byte	0x03, 0x19
        /*001a*/ 	.short	0x00e8


	//----- nvinfo : EIATTR_KPARAM_INFO
	.align		4
        /*001c*/ 	.byte	0x04, 0x17
        /*001e*/ 	.short	(.L_1902 - .L_1901)
.L_1901:
        /*0020*/ 	.word	0x00000000
        /*0024*/ 	.short	0x0000
        /*0026*/ 	.short	0x0000
        /*0028*/ 	.byte	0x00, 0xf0, 0xa1, 0x03


	//----- nvinfo : EIATTR_MAXREG_COUNT
	.align		4
.L_1902:
        /*002c*/ 	.byte	0x03, 0x1b
        /*002e*/ 	.short	0x00ff


	//----- nvinfo : EIATTR_NUM_BARRIERS
	.align		4
        /*0030*/ 	.byte	0x02, 0x4c
        /*0032*/ 	.byte	0x01
	.zero		1


	//----- nvinfo : EIATTR_MERCURY_ISA_VERSION
	.align		4
        /*0034*/ 	.byte	0x03, 0x5f
        /*0036*/ 	.short	0x0000


	//----- nvinfo : EIATTR_COOP_GROUP_MASK_REGIDS
	.align		4
        /*0038*/ 	.byte	0x04, 0x29
        /*003a*/ 	.short	(.L_1904 - .L_1903)


	//   ....[0]....
.L_1903:
        /*003c*/ 	.word	0xffffffff


	//   ....[1]....
        /*0040*/ 	.word	0xffffffff


	//   ....[2]....
        /*0044*/ 	.word	0xffffffff


	//   ....[3]....
        /*0048*/ 	.word	0xffffffff


	//   ....[4]....
        /*004c*/ 	.word	0xffffffff


	//   ....[5]....
        /*0050*/ 	.word	0xffffffff


	//   ....[6]....
        /*0054*/ 	.word	0xffffffff


	//   ....[7]....
        /*0058*/ 	.word	0xffffffff


	//   ....[8]....
        /*005c*/ 	.word	0xffffffff


	//   ....[9]....
        /*0060*/ 	.word	0xffffffff


	//   ....[10]....
        /*0064*/ 	.word	0xffffffff


	//   ....[11]....
        /*0068*/ 	.word	0xffffffff


	//   ....[12]....
        /*006c*/ 	.word	0xffffffff


	//   ....[13]....
        /*0070*/ 	.word	0xffffffff


	//   ....[14]....
        /*0074*/ 	.word	0xffffffff


	//   ....[15]....
        /*0078*/ 	.word	0xffffffff


	//   ....[16]....
        /*007c*/ 	.word	0xffffffff


	//   ....[17]....
        /*0080*/ 	.word	0xffffffff


	//   ....[18]....
        /*0084*/ 	.word	0xffffffff


	//   ....[19]....
        /*0088*/ 	.word	0xffffffff


	//   ....[20]....
        /*008c*/ 	.word	0xffffffff


	//   ....[21]....
        /*0090*/ 	.word	0xffffffff


	//   ....[22]....
        /*0094*/ 	.word	0xffffffff


	//   ....[23]....
        /*0098*/ 	.word	0xffffffff


	//   ....[24]....
        /*009c*/ 	.word	0xffffffff


	//   ....[25]....
        /*00a0*/ 	.word	0xffffffff


	//   ....[26]....
        /*00a4*/ 	.word	0xffffffff


	//   ....[27]....
        /*00a8*/ 	.word	0xffffffff


	//   ....[28]....
        /*00ac*/ 	.word	0xffffffff


	//   ....[29]....
        /*00b0*/ 	.word	0xffffffff


	//   ....[30]....
        /*00b4*/ 	.word	0xffffffff


	//----- nvinfo : EIATTR_COOP_GROUP_INSTR_OFFSETS
	.align		4
.L_1904:
        /*00b8*/ 	.byte	0x04, 0x28
        /*00ba*/ 	.short	(.L_1906 - .L_1905)


	//   ....[0]....
.L_1905:
        /*00bc*/ 	.word	0x00001f50


	//   ....[1]....
        /*00c0*/ 	.word	0x00001f80


	//   ....[2]....
        /*00c4*/ 	.word	0x00001fa0


	//   ....[3]....
        /*00c8*/ 	.word	0x00001fc0


	//   ....[4]....
        /*00cc*/ 	.word	0x00001fe0


	//   ....[5]....
        /*00d0*/ 	.word	0x00002320


	//   ....[6]....
        /*00d4*/ 	.word	0x00002340


	//   ....[7]....
        /*00d8*/ 	.word	0x00002360


	//   ....[8]....
        /*00dc*/ 	.word	0x00002380


	//   ....[9]....
        /*00e0*/ 	.word	0x000023a0


	//   ....[10]....
        /*00e4*/ 	.word	0x000024c0


	//   ....[11]....
        /*00e8*/ 	.word	0x00002520


	//   ....[12]....
        /*00ec*/ 	.word	0x00002590


	//   ....[13]....
        /*00f0*/ 	.word	0x000025b0


	//   ....[14]....
        /*00f4*/ 	.word	0x000025d0


	//   ....[15]....
        /*00f8*/ 	.word	0x00002620


	//   ....[16]....
        /*00fc*/ 	.word	0x00002690


	//   ....[17]....
        /*0100*/ 	.word	0x00002710


	//   ....[18]....
        /*0104*/ 	.word	0x00002730


	//   ....[19]....
        /*0108*/ 	.word	0x000027e0


	//   ....[20]....
        /*010c*/ 	.word	0x00002800


	//   ....[21]....
        /*0110*/ 	.word	0x00003070


	//   ....[22]....
        /*0114*/ 	.word	0x000030d0


	//   ....[23]....
        /*0118*/ 	.word	0x00003130


	//   ....[24]....
        /*011c*/ 	.word	0x00003190


	//   ....[25]....
        /*0120*/ 	.word	0x000031f0


	//   ....[26]....
        /*0124*/ 	.word	0x00003570


	//   ....[27]....
        /*0128*/ 	.word	0x000035d0


	//   ....[28]....
        /*012c*/ 	.word	0x00003630


	//   ....[29]....
        /*0130*/ 	.word	0x00003690


	//   ....[30]....
        /*0134*/ 	.word	0x00003700


	//----- nvinfo : EIATTR_EXIT_INSTR_OFFSETS
	.align		4
.L_1906:
        /*0138*/ 	.byte	0x04, 0x1c
        /*013a*/ 	.short	(.L_1908 - .L_1907)


	//   ....[0]....
.L_1907:
        /*013c*/ 	.word	0x00000500


	//   ....[1]....
        /*0140*/ 	.word	0x00003020


	//----- nvinfo : EIATTR_MAX_THREADS
	.align		4
.L_1908:
        /*0144*/ 	.byte	0x04, 0x05
        /*0146*/ 	.short	(.L_1910 - .L_1909)
.L_1909:
        /*0148*/ 	.word	0x00000100
        /*014c*/ 	.word	0x00000001
        /*0150*/ 	.word	0x00000001


	//----- nvinfo : EIATTR_CRS_STACK_SIZE
	.align		4
.L_1910:
        /*0154*/ 	.byte	0x04, 0x1e
        /*0156*/ 	.short	(.L_1912 - .L_1911)
.L_1911:
        /*0158*/ 	.word	0x00000000
.L_1912:


//--------------------- .nv.info._ZN10layer_norm13ln_fwd_kernelINS_13Kernel_traitsIf13__nv_bfloat16S2_S2_fjLj6144ELj1ELj1ELj8ELj16ENS_18Kernel_traits_baseILj6144EfS2_S2_S2_fjLj256EEEEELb0ELb1ELb1ELb1EEEvNS_9FwdParamsE --------------------------
	.section	.nv.info._ZN10layer_norm13ln_fwd_kernelINS_13Kernel_traitsIf13__nv_bfloat16S2_S2_fjLj6144ELj1ELj1ELj8ELj16ENS_18Kernel_traits_baseILj6144EfS2_S2_S2_fjLj256EEEEELb0ELb1ELb1ELb1EEEvNS_9FwdParamsE,"",@"SHT_CUDA_INFO"
	.sectionflags	@""
	.align	4


	//----- nvinfo : EIATTR_CUDA_API_VERSION
	.align		4
        /*0000*/ 	.byte	0x04, 0x37
        /*0002*/ 	.short	(.L_1914 - .L_1913)
.L_1913:
        /*0004*/ 	.word	0x00000082


	//----- nvinfo : EIATTR_SW2861232_WAR
	.align		4
.L_1914:
        /*0008*/ 	.byte	0x01, 0x35
	.zero		2


	//----- nvinfo : EIATTR_PARAM_CBANK
	.align		4
        /*000c*/ 	.byte	0x04, 0x0a
        /*000e*/ 	.short	(.L_1916 - .L_1915)
	.align		4
.L_1915:
        /*0010*/ 	.word	index@(.nv.constant0._ZN10layer_norm13ln_fwd_kernelINS_13Kernel_traitsIf13__nv_bfloat16S2_S2_fjLj6144ELj1ELj1ELj8ELj16ENS_18Kernel_traits_baseILj6144EfS2_S2_S2_fjLj256EEEEELb0ELb1ELb1ELb1EEEvNS_9FwdParamsE)
        /*0014*/ 	.short	0x0160
        /*0016*/ 	.short	0x00e8


	//----- nvinfo : EIATTR_CBANK_PARAM_SIZE
	.align		4
.L_1916:
        /*0018*/ 	.byte	0x03, 0x19
        /*001a*/ 	.short	0x00e8


	//----- nvinfo : EIATTR_KPARAM_INFO
	.align		4
        /*001c*/ 	.byte	0x04, 0x17
        /*001e*/ 	.short	(.L_1918 - .L_1917)
.L_1917:
        /*0020*/ 	.word	0x00000000
        /*0024*/ 	.short	0x0000
        /*0026*/ 	.short	0x0000
        /*0028*/ 	.byte	0x00, 0xf0, 0xa1, 0x03


	//----- nvinfo : EIATTR_MAXREG_COUNT
	.align		4
.L_1918:
        /*002c*/ 	.byte	0x03, 0x1b
        /*002e*/ 	.short	0x00ff


	//----- nvinfo : EIATTR_NUM_BARRIERS
	.align		4
        /*0030*/ 	.byte	0x02, 0x4c
        /*0032*/ 	.byte	0x01
	.zero		1


	//----- nvinfo : EIATTR_MERCURY_ISA_VERSION
	.align		4
        /*0034*/ 	.byte	0x03, 0x5f
        /*0036*/ 	.short	0x0000


	//----- nvinfo : EIATTR_COOP_GROUP_MASK_REGIDS
	.align		4
        /*0038*/ 	.byte	0x04, 0x29
        /*003a*/ 	.short	(.L_1920 - .L_1919)


	//   ....[0]....
.L_1919:
        /*003c*/ 	.word	0xffffffff


	//   ....[1]....
        /*0040*/ 	.word	0xffffffff


	//   ....[2]....
        /*0044*/ 	.word	0xffffffff


	//   ....[3]....
        /*0048*/ 	.word	0xffffffff


	//   ....[4]....
        /*004c*/ 	.word	0xffffffff


	//   ....[5]....
        /*0050*/ 	.word	0xffffffff


	//   ....[6]....
        /*0054*/ 	.word	0xffffffff


	//   ....[7]....
        /*0058*/ 	.word	0xffffffff


	//   ....[8]....
        /*005c*/ 	.word	0xffffffff


	//   ....[9]....
        /*0060*/ 	.word	0xffffffff


	//   ....[10]....
        /*0064*/ 	.word	0xffffffff


	//   ....[11]....
        /*0068*/ 	.word	0xffffffff


	//   ....[12]....
        /*006c*/ 	.word	0xffffffff


	//   ....[13]....
        /*0070*/ 	.word	0xffffffff


	//   ....[14]....
        /*0074*/ 	.word	0xffffffff


	//   ....[15]....
        /*0078*/ 	.word	0xffffffff


	//   ....[16]....
        /*007c*/ 	.word	0xffffffff


	//   ....[17]....
        /*0080*/ 	.word	0xffffffff


	//   ....[18]....
        /*0084*/ 	.word	0xffffffff


	//   ....[19]....
        /*0088*/ 	.word	0xffffffff


	//   ....[20]....
        /*008c*/ 	.word	0xffffffff


	//   ....[21]....
        /*0090*/ 	.word	0xffffffff


	//   ....[22]....
        /*0094*/ 	.word	0xffffffff


	//   ....[23]....
        /*0098*/ 	.word	0xffffffff


	//   ....[24]....
        /*009c*/ 	.word	0xffffffff


	//   ....[25]....
        /*00a0*/ 	.word	0xffffffff


	//   ....[26]....
        /*00a4*/ 	.word	0xffffffff


	//   ....[27]....
        /*00a8*/ 	.word	0xffffffff


	//   ....[28]....
        /*00ac*/ 	.word	0xffffffff


	//   ....[29]....
        /*00b0*/ 	.word	0xffffffff


	//   ....[30]....
        /*00b4*/ 	.word	0xffffffff


	//----- nvinfo : EIATTR_COOP_GROUP_INSTR_OFFSETS
	.align		4
.L_1920:
        /*00b8*/ 	.byte	0x04, 0x28
        /*00ba*/ 	.short	(.L_1922 - .L_1921)


	//   ....[0]....
.L_1921:
        /*00bc*/ 	.word	0x00001aa0


	//   ....[1]....
        /*00c0*/ 	.word	0x00001ad0


	//   ....[2]....
        /*00c4*/ 	.word	0x00001af0


	//   ....[3]....
        /*00c8*/ 	.word	0x00001b10


	//   ....[4]....
        /*00cc*/ 	.word	0x00001b30


	//   ....[5]....
        /*00d0*/ 	.word	0x00001e60


	//   ....[6]....
        /*00d4*/ 	.word	0x00001e80


	//   ....[7]....
        /*00d8*/ 	.word	0x00001ea0


	//   ....[8]....
        /*00dc*/ 	.word	0x00001ec0


	//   ....[9]....
        /*00e0*/ 	.word	0x00001ee0


	//   ....[10]....
        /*00e4*/ 	.word	0x00001ff0


	//   ....[11]....
        /*00e8*/ 	.word	0x00002040


	//   ....[12]....
        /*00ec*/ 	.word	0x00002060


	//   ....[13]....
        /*00f0*/ 	.word	0x00002090


	//   ....[14]....
        /*00f4*/ 	.word	0x00002130


	//   ....[15]....
        /*00f8*/ 	.word	0x00002160


	//   ....[16]....
        /*00fc*/ 	.word	0x00002170


	//   ....[17]....
        /*0100*/ 	.word	0x00002230


	//   ....[18]....
        /*0104*/ 	.word	0x00002260


	//   ....[19]....
        /*0108*/ 	.word	0x00002330


	//   ....[20]....
        /*010c*/ 	.word	0x00002360


	//   ....[21]....
        /*0110*/ 	.word	0x00002b30


	//   ....[22]....
        /*0114*/ 	.word	0x00002b90


	//   ....[23]....
        /*0118*/ 	.word	0x00002bf0


	//   ....[24]....
        /*011c*/ 	.word	0x00002c50


	//   ....[25]....
        /*0120*/ 	.word	0x00002cb0


	//   ....[26]....
        /*0124*/ 	.word	0x00003020


	//   ....[27]....
        /*0128*/ 	.word	0x00003080


	//   ....[28]....
        /*012c*/ 	.word	0x000030e0


	//   ....[29]....
        /*0130*/ 	.word	0x00003140


	//   ....[30]....
        /*0134*/ 	.word	0x000031a0


	//----- nvinfo : EIATTR_EXIT_INSTR_OFFSETS
	.align		4
.L_1922:
        /*0138*/ 	.byte	0x04, 0x1c
        /*013a*/ 	.short	(.L_1924 - .L_1923)


	//   ....[0]....
.L_1923:
        /*013c*/ 	.word	0x00000230


	//   ....[1]....
        /*0140*/ 	.word	0x00002ae0


	//----- nvinfo : EIATTR_MAX_THREADS
	.align		4
.L_1924:
        /*0144*/ 	.byte	0x04, 0x05
        /*0146*/ 	.short	(.L_1926 - .L_1925)
.L_1925:
        /*0148*/ 	.word	0x00000100
        /*014c*/ 	.word	0x00000001
        /*0150*/ 	.word	0x00000001


	//----- nvinfo : EIATTR_CRS_STACK_SIZE
	.align		4
.L_1926:
        /*0154*/ 	.byte	0x04, 0x1e
        /*0156*/ 	.short	(.L_1928 - .L_1927)
.L_1927:
        /*0158*/ 	.word	0x00000000
.L_1928:


//--------------------- .nv.info._ZN10layer_norm13ln_fwd_kernelINS_13Kernel_traitsIf13__nv_bfloat16S2_S2_fjLj6144ELj1ELj1ELj8ELj16ENS_18Kernel_traits_baseILj6144EfS2_S2_S2_fjLj256EEEEELb1ELb0ELb0ELb0EEEvNS_9FwdParamsE --------------------------
	.section	.nv.info._ZN10layer_norm13ln_fwd_kernelINS_13Kernel_traitsIf13__nv_bfloat16S2_S2_fjLj6144ELj1ELj1ELj8ELj16ENS_18Kernel_traits_baseILj6144EfS2_S2_S2_fjLj256EEEEELb1ELb0ELb0ELb0EEEvNS_9FwdParamsE,"",@"SHT_CUDA_INFO"
	.sectionflags	@""
	.align	4


	//----- nvinfo : EIATTR_CUDA_API_VERSION
	.align		4
        /*0000*/ 	.byte	0x04, 0x37
        /*0002*/ 	.short	(.L_1930 - .L_1929)
.L_1929:
        /*0004*/ 	.word	0x00000082


	//----- nvinfo : EIATTR_SW2861232_WAR
	.align		4
.L_1930:
        /*0008*/ 	.byte	0x01, 0x35
	.zero		2


	//----- nvinfo : EIATTR_PARAM_CBANK
	.align		4
        /*000c*/ 	.byte	0x04, 0x0a
        /*000e*/ 	.short	(.L_1932 - .L_1931)
	.align		4
.L_1931:
        /*0010*/ 	.word	index@(.nv.constant0._ZN10layer_norm13ln_fwd_kernelINS_13Kernel_traitsIf13__nv_bfloat16S2_S2_fjLj6144ELj1ELj1ELj8ELj16ENS_18Kernel_traits_baseILj6144EfS2_S2_S2_fjLj256EEEEELb1ELb0ELb0ELb0EEEvNS_9FwdParamsE)
        /*0014*/ 	.short	0x0160
        /*0016*/ 	.short	0x00e8


	//----- nvinfo : EIATTR_CBANK_PARAM_SIZE
	.align		4
.L_1932:
        /*0018*/ 	.byte	0x03, 0x19
        /*001a*/ 	.short	0x00e8


	//----- nvinfo : EIATTR_KPARAM_INFO
	.align		4
        /*001c*/ 	.byte	0x04, 0x17
        /*001e*/ 	.short	(.L_1934 - .L_1933)
.L_1933:
        /*0020*/ 	.word	0x00000000
        /*0024*/ 	.short	0x0000
        /*0026*/ 	.short	0x0000
        /*0028*/ 	.byte	0x00, 0xf0, 0xa1, 0x03


	//----- nvinfo : EIATTR_MAXREG_COUNT
	.align		4
.L_1934:
        /*002c*/ 	.byte	0x03, 0x1b
        /*002e*/ 	.short	0x00ff


	//----- nvinfo : EIATTR_NUM_BARRIERS
	.align		4
        /*0030*/ 	.byte	0x02, 0x4c
        /*0032*/ 	.byte	0x01
	.zero		1


	//----- nvinfo : EIATTR_MERCURY_ISA_VERSION
	.align		4
        /*0034*/ 	.byte	0x03, 0x5f
        /*0036*/ 	.short	0x0000


	//----- nvinfo : EIATTR_COOP_GROUP_MASK_REGIDS
	.align		4
        /*0038*/ 	.byte	0x04, 0x29
        /*003a*/ 	.short	(.L_1936 - .L_1935)


	//   ....[0]....
.L_1935:
        /*003c*/ 	.word	0xffffffff


	//   ....[1]....
        /*0040*/ 	.word	0xffffffff


	//   ....[2]....
        /*0044*/ 	.word	0xffffffff


	//   ....[3]....
        /*0048*/ 	.word	0xffffffff


	//   ....[4]....
        /*004c*/ 	.word	0xffffffff


	//   ....[5]....
        /*0050*/ 	.word	0xffffffff


	//   ....[6]....
        /*0054*/ 	.word	0xffffffff


	//   ....[7]....
        /*0058*/ 	.word	0xffffffff


	//   ....[8]....
        /*005c*/ 	.word	0xffffffff


	//   ....[9]....
        /*0060*/ 	.word	0xffffffff


	//   ....[10]....
        /*0064*/ 	.word	0xffffffff


	//   ....[11]....
        /*0068*/ 	.word	0xffffffff


	//   ....[12]....
        /*006c*/ 	.word	0xffffffff


	//   ....[13]....
        /*0070*/ 	.word	0xffffffff


	//   ....[14]....
        /*0074*/ 	.word	0xffffffff


	//   ....[15]....
        /*0078*/ 	.word	0xffffffff


	//   ....[16]....
        /*007c*/ 	.word	0xffffffff


	//   ....[17]....
        /*0080*/ 	.word	0xffffffff


	//   ....[18]....
        /*0084*/ 	.word	0xffffffff


	//   ....[19]....
        /*0088*/ 	.word	0xffffffff


	//   ....[20]....
        /*008c*/ 	.word	0xffffffff


	//   ....[21]....
        /*0090*/ 	.word	0xffffffff


	//   ....[22]....
        /*0094*/ 	.word	0xffffffff


	//   ....[23]....
        /*0098*/ 	.word	0xffffffff


	//   ....[24]....
        /*009c*/ 	.word	0xffffffff


	//   ....[25]....
        /*00a0*/ 	.word	0xffffffff


	//   ....[26]....
        /*00a4*/ 	.word	0xffffffff


	//   ....[27]....
        /*00a8*/ 	.word	0xffffffff


	//   ....[28]....
        /*00ac*/ 	.word	0xffffffff


	//   ....[29]....
        /*00b0*/ 	.word	0xffffffff


	//   ....[30]....
        /*00b4*/ 	.word	0xffffffff


	//----- nvinfo : EIATTR_COOP_GROUP_INSTR_OFFSETS
	.align		4
.L_1936:
        /*00b8*/ 	.byte	0x04, 0x28
        /*00ba*/ 	.short	(.L_1938 - .L_1937)


	//   ....[0]....
.L_1937:
        /*00bc*/ 	.word	0x000095c0


	//   ....[1]....
        /*00c0*/ 	.word	0x000095f0


	//   ....[2]....
        /*00c4*/ 	.word	0x00009620


	//   ....[3]....
        /*00c8*/ 	.word	0x00009640


	//   ....[4]....
        /*00cc*/ 	.word	0x00009660


	//   ....[5]....
        /*00d0*/ 	.word	0x000099a0


	//   ....[6]....
        /*00d4*/ 	.word	0x000099c0


	//   ....[7]....
        /*00d8*/ 	.word	0x000099e0


	//   ....[8]....
        /*00dc*/ 	.word	0x00009a00


	//   ....[9]....
        /*00e0*/ 	.word	0x00009a20


	//   ....[10]....
        /*00e4*/ 	.word	0x00009b50


	//   ....[11]....
        /*00e8*/ 	.word	0x00009ba0


	//   ....[12]....
        /*00ec*/ 	.word	0x00009be0


	//   ....[13]....
        /*00f0*/ 	.word	0x00009c00


	//   ....[14]....
        /*00f4*/ 	.word	0x00009c90


	//   ....[15]....
        /*00f8*/ 	.word	0x00009cc0


	//   ....[16]....
        /*00fc*/ 	.word	0x00009ce0


	//   ....[17]....
        /*0100*/ 	.word	0x00009d60


	//   ....[18]....
        /*0104*/ 	.word	0x00009dc0


	//   ....[19]....
        /*0108*/ 	.word	0x00009e90


	//   ....[20]....
        /*010c*/ 	.word	0x00009ea0


	//   ....[21]....
        /*0110*/ 	.word	0x0000a6a0


	//   ....[22]....
        /*0114*/ 	.word	0x0000a710


	//   ....[23]....
        /*0118*/ 	.word	0x0000a770


	//   ....[24]....
        /*011c*/ 	.word	0x0000a7d0


	//   ....[25]....
        /*0120*/ 	.word	0x0000a830


	//   ....[26]....
        /*0124*/ 	.word	0x0000abc0


	//   ....[27]....
        /*0128*/ 	.word	0x0000ac20


	//   ....[28]....
        /*012c*/ 	.word	0x0000ac80


	//   ....[29]....
        /*0130*/ 	.word	0x0000ace0


	//   ....[30]....
        /*0134*/ 	.word	0x0000ad50


	//----- nvinfo : EIATTR_EXIT_INSTR_OFFSETS
	.align		4
.L_1938:
        /*0138*/ 	.byte	0x04, 0x1c
        /*013a*/ 	.short	(.L_1940 - .L_1939)


	//   ....[0]....
.L_1939:
        /*013c*/ 	.word	0x000008d0


	//   ....[1]....
        /*0140*/ 	.word	0x0000a650


	//----- nvinfo : EIATTR_MAX_THREADS
	.align		4
.L_1940:
        /*0144*/ 	.byte	0x04, 0x05
        /*0146*/ 	.short	(.L_1942 - .L_1941)
.L_1941:
        /*0148*/ 	.word	0x00000100
        /*014c*/ 	.word	0x00000001
        /*0150*/ 	.word	0x00000001


	//----- nvinfo : EIATTR_CRS_STACK_SIZE
	.align		4
.L_1942:
        /*0154*/ 	.byte	0x04, 0x1e
        /*0156*/ 	.short	(.L_1944 - .L_1943)
.L_1943:
        /*0158*/ 	.word	0x00000000
.L_1944:


//--------------------- .nv.info._ZN10layer_norm13ln_fwd_kernelINS_13Kernel_traitsIf13__nv_bfloat16S2_S2_fjLj6144ELj1ELj1ELj8ELj16ENS_18Kernel_traits_baseILj6144EfS2_S2_S2_fjLj256EEEEELb1ELb0ELb0ELb1EEEvNS_9FwdParamsE --------------------------
	.section	.nv.info._ZN10layer_norm13ln_fwd_kernelINS_13Kernel_traitsIf13__nv_bfloat16S2_S2_fjLj6144ELj1ELj1ELj8ELj16ENS_18Kernel_traits_baseILj6144EfS2_S2_S2_fjLj256EEEEELb1ELb0ELb0ELb1EEEvNS_9FwdParamsE,"",@"SHT_CUDA_INFO"
	.sectionflags	@""
	.align	4


	//----- nvinfo : EIATTR_CUDA_API_VERSION
	.align		4
        /*0000*/ 	.byte	0x04, 0x37
        /*0002*/ 	.short	(.L_1946 - .L_1945)
.L_1945:
        /*0004*/ 	.word	0x00000082


	//----- nvinfo : EIATTR_SW2861232_WAR
	.align		4
.L_1946:
        /*0008*/ 	.byte	0x01, 0x35
	.zero		2


	//----- nvinfo : EIATTR_PARAM_CBANK
	.align		4
        /*000c*/ 	.byte	0x04, 0x0a
        /*000e*/ 	.short	(.L_1948 - .L_1947)
	.align		4
.L_1947:
        /*0010*/ 	.word	index@(.nv.constant0._ZN10layer_norm13ln_fwd_kernelINS_13Kernel_traitsIf13__nv_bfloat16S2_S2_fjLj6144ELj1ELj1ELj8ELj16ENS_18Kernel_traits_baseILj6144EfS2_S2_S2_fjLj256EEEEELb1ELb0ELb0ELb1EEEvNS_9FwdParamsE)
        /*0014*/ 	.short	0x0160
        /*0016*/ 	.short	0x00e8


	//----- nvinfo : EIATTR_CBANK_PARAM_SIZE
	.align		4
.L_1948:
        /*0018*/ 	.byte	0x03, 0x19
        /*001a*/ 	.short	0x00e8


	//----- nvinfo : EIATTR_KPARAM_INFO
	.align		4
        /*001c*/ 	.byte	0x04, 0x17
        /*001e*/ 	.short	(.L_1950 - .L_1949)
.L_1949:
        /*0020*/ 	.word	0x00000000
        /*0024*/ 	.short	0x0000
        /*0026*/ 	.short	0x0000
        /*0028*/ 	.byte	0x00, 0xf0, 0xa1, 0x03


	//----- nvinfo : EIATTR_MAXREG_COUNT
	.align		4
.L_1950:
        /*002c*/ 	.byte	0x03, 0x1b
        /*002e*/ 	.short	0x00ff


	//----- nvinfo : EIATTR_NUM_BARRIERS
	.align		4
        /*0030*/ 	.byte	0x02, 0x4c
        /*0032*/ 	.byte	0x01
	.zero		1


	//----- nvinfo : EIATTR_MERCURY_ISA_VERSION
	.align		4
        /*0034*/ 	.byte	0x03, 0x5f
        /*0036*/ 	.short	0x0000


	//----- nvinfo : EIATTR_COOP_GROUP_MASK_REGIDS
	.align		4
        /*0038*/ 	.byte	0x04, 0x29
        /*003a*/ 	.short	(.L_1952 - .L_1951)


	//   ....[0]....
.L_1951:
        /*003c*/ 	.word	0xffffffff


	//   ....[1]....
        /*0040*/ 	.word	0xffffffff


	//   ....[2]....
        /*0044*/ 	.word	0xffffffff


	//   ....[3]....
        /*0048*/ 	.word	0xffffffff


	//   ....[4]....
        /*004c*/ 	.word	0xffffffff


	//   ....[5]....
        /*0050*/ 	.word	0xffffffff


	//   ....[6]....
        /*0054*/ 	.word	0xffffffff


	//   ....[7]....
        /*0058*/ 	.word	0xffffffff


	//   ....[8]....
        /*005c*/ 	.word	0xffffffff


	//   ....[9]....
        /*0060*/ 	.word	0xffffffff


	//   ....[10]....
        /*0064*/ 	.word	0xffffffff


	//   ....[11]....
        /*0068*/ 	.word	0xffffffff


	//   ....[12]....
        /*006c*/ 	.word	0xffffffff


	//   ....[13]....
        /*0070*/ 	.word	0xffffffff


	//   ....[14]....
        /*0074*/ 	.word	0xffffffff


	//   ....[15]....
        /*0078*/ 	.word	0xffffffff


	//   ....[16]....
        /*007c*/ 	.word	0xffffffff


	//   ....[17]....
        /*0080*/ 	.word	0xffffffff


	//   ....[18]....
        /*0084*/ 	.word	0xffffffff


	//   ....[19]....
        /*0088*/ 	.word	0xffffffff


	//   ....[20]....
        /*008c*/ 	.word	0xffffffff


	//   ....[21]....
        /*0090*/ 	.word	0xffffffff


	//   ....[22]....
        /*0094*/ 	.word	0xffffffff


	//   ....[23]....
        /*0098*/ 	.word	0xffffffff


	//   ....[24]....
        /*009c*/ 	.word	0xffffffff


	//   ....[25]....
        /*00a0*/ 	.word	0xffffffff


	//   ....[26]....
        /*00a4*/ 	.word	0xffffffff


	//   ....[27]....
        /*00a8*/ 	.word	0xffffffff


	//   ....[28]....
        /*00ac*/ 	.word	0xffffffff


	//   ....[29]....
        /*00b0*/ 	.word	0xffffffff


	//   ....[30]....
        /*00b4*/ 	.word	0xffffffff


	//----- nvinfo : EIATTR_COOP_GROUP_INSTR_OFFSETS
	.align		4
.L_1952:
        /*00b8*/ 	.byte	0x04, 0x28
        /*00ba*/ 	.short	(.L_1954 - .L_1953)


	//   ....[0]....
.L_1953:
        /*00bc*/ 	.word	0x00008de0


	//   ....[1]....
        /*00c0*/ 	.word	0x00008e10


	//   ....[2]....
        /*00c4*/ 	.word	0x00008e30


	//   ....[3]....
        /*00c8*/ 	.word	0x00008e50


	//   ....[4]....
        /*00cc*/ 	.word	0x00008e70


	//   ....[5]....
        /*00d0*/ 	.word	0x000091a0


	//   ....[6]....
        /*00d4*/ 	.word	0x000091c0


	//   ....[7]....
        /*00d8*/ 	.word	0x000091e0


	//   ....[8]....
        /*00dc*/ 	.word	0x00009200


	//   ....[9]....
        /*00e0*/ 	.word	0x00009220


	//   ....[10]....
        /*00e4*/ 	.word	0x00009330


	//   ....[11]....
        /*00e8*/ 	.word	0x00009380


	//   ....[12]....
        /*00ec*/ 	.word	0x000093c0


	//   ....[13]....
        /*00f0*/ 	.word	0x000093e0


	//   ....[14]....
        /*00f4*/ 	.word	0x000093f0


	//   ....[15]....
        /*00f8*/ 	.word	0x00009470


	//   ....[16]....
        /*00fc*/ 	.word	0x000094b0


	//   ....[17]....
        /*0100*/ 	.word	0x00009540


	//   ....[18]....
        /*0104*/ 	.word	0x000095a0


	//   ....[19]....
        /*0108*/ 	.word	0x00009660


	//   ....[20]....
        /*010c*/ 	.word	0x00009680


	//   ....[21]....
        /*0110*/ 	.word	0x00009dc0


	//   ....[22]....
        /*0114*/ 	.word	0x00009e30


	//   ....[23]....
        /*0118*/ 	.word	0x00009e90


	//   ....[24]....
        /*011c*/ 	.word	0x00009ef0


	//   ....[25]....
        /*0120*/ 	.word	0x00009f50


	//   ....[26]....
        /*0124*/ 	.word	0x0000a2c0


	//   ....[27]....
        /*0128*/ 	.word	0x0000a320


	//   ....[28]....
        /*012c*/ 	.word	0x0000a380


	//   ....[29]....
        /*0130*/ 	.word	0x0000a3e0


	//   ....[30]....
        /*0134*/ 	.word	0x0000a440


	//----- nvinfo : EIATTR_EXIT_INSTR_OFFSETS
	.align		4
.L_1954:
        /*0138*/ 	.byte	0x04, 0x1c
        /*013a*/ 	.short	(.L_1956 - .L_1955)


	//   ....[0]....
.L_1955:
        /*013c*/ 	.word	0x00000640


	//   ....[1]....
        /*0140*/ 	.word	0x00009d70


	//----- nvinfo : EIATTR_MAX_THREADS
	.align		4
.L_1956:
        /*0144*/ 	.byte	0x04, 0x05
        /*0146*/ 	.short	(.L_1958 - .L_1957)
.L_1957:
        /*0148*/ 	.word	0x00000100
        /*014c*/ 	.word	0x00000001
        /*0150*/ 	.word	0x00000001


	//----- nvinfo : EIATTR_CRS_STACK_SIZE
	.align		4
.L_1958:
        /*0154*/ 	.byte	0x04, 0x1e
        /*0156*/ 	.short	(.L_1960 - .L_1959)
.L_1959:
        /*0158*/ 	.word	0x00000000
.L_1960:


//--------------------- .nv.info._ZN10layer_norm13ln_fwd_kernelINS_13Kernel_traitsIf13__nv_bfloat16S2_S2_fjLj6144ELj1ELj1ELj8ELj16ENS_18Kernel_traits_baseILj6144EfS2_S2_S2_fjLj256EEEEELb1ELb0ELb1ELb0EEEvNS_9FwdParamsE --------------------------
	.section	.nv.info._ZN10layer_norm13ln_fwd_kernelINS_13Kernel_traitsIf13__nv_bfloat16S2_S2_fjLj6144ELj1ELj1ELj8ELj16ENS_18Kernel_traits_baseILj6144EfS2_S2_S2_fjLj256EEEEELb1ELb0ELb1ELb0EEEvNS_9FwdParamsE,"",@"SHT_CUDA_INFO"
	.sectionflags	@""
	.align	4


	//----- nvinfo : EIATTR_CUDA_API_VERSION
	.align		4
        /*0000*/ 	.byte	0x04, 0x37
        /*0002*/ 	.short	(.L_1962 - .L_1961)
.L_1961:
        /*0004*/ 	.word	0x00000082


	//----- nvinfo : EIATTR_SW2861232_WAR
	.align		4
.L_1962:
        /*0008*/ 	.byte	0x01, 0x35
	.zero		2


	//----- nvinfo : EIATTR_PARAM_CBANK
	.align		4
        /*000c*/ 	.byte	0x04, 0x0a
        /*000e*/ 	.short	(.L_1964 - .L_1963)
	.align		4
.L_1963:
        /*0010*/ 	.word	index@(.nv.constant0._ZN10layer_norm13ln_fwd_kernelINS_13Kernel_traitsIf13__nv_bfloat16S2_S2_fjLj6144ELj1ELj1ELj8ELj16ENS_18Kernel_traits_baseILj6144EfS2_S2_S2_fjLj256EEEEELb1ELb0ELb1ELb0EEEvNS_9FwdParamsE)
        /*0014*/ 	.short	0x0160
        /*0016*/ 	.short	0x00e8


	//----- nvinfo : EIATTR_CBANK_PARAM_SIZE
	.align		4
.L_1964:
        /*0018*/ 	.byte	0x03, 0x19
        /*001a*/ 	.short	0x00e8


	//----- nvinfo : EIATTR_KPARAM_INFO
	.align		4
        /*001c*/ 	.byte	0x04, 0x17
        /*001e*/ 	.short	(.L_1966 - .L_1965)
.L_1965:
        /*0020*/ 	.word	0x00000000
        /*0024*/ 	.short	0x0000
        /*0026*/ 	.short	0x0000
        /*0028*/ 	.byte	0x00, 0xf0, 0xa1, 0x03


	//----- nvinfo : EIATTR_MAXREG_COUNT
	.align		4
.L_1966:
        /*002c*/ 	.byte	0x03, 0x1b
        /*002e*/ 	.short	0x00ff


	//----- nvinfo : EIATTR_NUM_BARRIERS
	.align		4
        /*0030*/ 	.byte	0x02, 0x4c
        /*0032*/ 	.byte	0x01
	.zero		1


	//----- nvinfo : EIATTR_MERCURY_ISA_VERSION
	.align		4
        /*0034*/ 	.byte	0x03, 0x5f
        /*0036*/ 	.short	0x0000


	//----- nvinfo : EIATTR_COOP_GROUP_MASK_REGIDS
	.align		4
        /*0038*/ 	.byte	0x04, 0x29
        /*003a*/ 	.short	(.L_1968 - .L_1967)


	//   ....[0]....
.L_1967:
        /*003c*/ 	.word	0xffffffff


	//   ....[1]....
        /*0040*/ 	.word	0xffffffff


	//   ....[2]....
        /*0044*/ 	.word	0xffffffff


	//   ....[3]....
        /*0048*/ 	.word	0xffffffff


	//   ....[4]....
        /*004c*/ 	.word	0xffffffff


	//   ....[5]....
        /*0050*/ 	.word	0xffffffff


	//   ....[6]....
        /*0054*/ 	.word	0xffffffff


	//   ....[7]....
        /*0058*/ 	.word	0xffffffff


	//   ....[8]....
        /*005c*/ 	.word	0xffffffff


	//   ....[9]....
        /*0060*/ 	.word	0xffffffff


	//   ....[10]....
        /*0064*/ 	.word	0xffffffff


	//   ....[11]....
        /*0068*/ 	.word	0xffffffff


	//   ....[12]....
        /*006c*/ 	.word	0xffffffff


	//   ....[13]....
        /*0070*/ 	.word	0xffffffff


	//   ....[14]....
        /*0074*/ 	.word	0xffffffff


	//   ....[15]....
        /*0078*/ 	.word	0xffffffff


	//   ....[16]....
        /*007c*/ 	.word	0xffffffff


	//   ....[17]....
        /*0080*/ 	.word	0xffffffff


	//   ....[18]....
        /*0084*/ 	.word	0xffffffff


	//   ....[19]....
        /*0088*/ 	.word	0xffffffff


	//   ....[20]....
        /*008c*/ 	.word	0xffffffff


	//   ....[21]....
        /*0090*/ 	.word	0xffffffff


	//   ....[22]....
        /*0094*/ 	.word	0xffffffff


	//   ....[23]....
        /*0098*/ 	.word	0xffffffff


	//   ....[24]....
        /*009c*/ 	.word	0xffffffff


	//   ....[25]....
        /*00a0*/ 	.word	0xffffffff


	//   ....[26]....
        /*00a4*/ 	.word	0xffffffff


	//   ....[27]....
        /*00a8*/ 	.word	0xffffffff


	//   ....[28]....
        /*00ac*/ 	.word	0xffffffff


	//   ....[29]....
        /*00b0*/ 	.word	0xffffffff


	//   ....[30]....
        /*00b4*/ 	.word	0xffffffff


	//----- nvinfo : EIATTR_COOP_GROUP_INSTR_OFFSETS
	.align		4
.L_1968:
        /*00b8*/ 	.byte	0x04, 0x28
        /*00ba*/ 	.short	(.L_1970 - .L_1969)


	//   ....[0]....
.L_1969:
        /*00bc*/ 	.word	0x0000a340


	//   ....[1]....
        /*00c0*/ 	.word	0x0000a370


	//   ....[2]....
        /*00c4*/ 	.word	0x0000a390


	//   ....[3]....
        /*00c8*/ 	.word	0x0000a3b0


	//   ....[4]....
        /*00cc*/ 	.word	0x0000a3d0


	//   ....[5]....
        /*00d0*/ 	.word	0x0000a710


	//   ....[6]....
        /*00d4*/ 	.word	0x0000a730


	//   ....[7]....
        /*00d8*/ 	.word	0x0000a750


	//   ....[8]....
        /*00dc*/ 	.word	0x0000a770


	//   ....[9]....
        /*00e0*/ 	.word	0x0000a790


	//   ....[10]....
        /*00e4*/ 	.word	0x0000a8b0


	//   ....[11]....
        /*00e8*/ 	.word	0x0000a910


	//   ....[12]....
        /*00ec*/ 	.word	0x0000a930


	//   ....[13]....
        /*00f0*/ 	.word	0x0000a960


	//   ....[14]....
        /*00f4*/ 	.word	0x0000a9f0


	//   ....[15]....
        /*00f8*/ 	.word	0x0000aa30


	//   ....[16]....
        /*00fc*/ 	.word	0x0000aa40


	//   ....[17]....
        /*0100*/ 	.word	0x0000ab00


	//   ....[18]....
        /*0104*/ 	.word	0x0000ab30


	//   ....[19]....
        /*0108*/ 	.word	0x0000abe0


	//   ....[20]....
        /*010c*/ 	.word	0x0000ac00


	//   ....[21]....
        /*0110*/ 	.word	0x0000b480


	//   ....[22]....
        /*0114*/ 	.word	0x0000b4f0


	//   ....[23]....
        /*0118*/ 	.word	0x0000b550


	//   ....[24]....
        /*011c*/ 	.word	0x0000b5b0


	//   ....[25]....
        /*0120*/ 	.word	0x0000b610


	//   ....[26]....
        /*0124*/ 	.word	0x0000b990


	//   ....[27]....
        /*0128*/ 	.word	0x0000b9f0


	//   ....[28]....
        /*012c*/ 	.word	0x0000ba50


	//   ....[29]....
        /*0130*/ 	.word	0x0000bab0


	//   ....[30]....
        /*0134*/ 	.word	0x0000bb20


	//----- nvinfo : EIATTR_EXIT_INSTR_OFFSETS
	.align		4
.L_1970:
        /*0138*/ 	.byte	0x04, 0x1c
        /*013a*/ 	.short	(.L_1972 - .L_1971)


	//   ....[0]....
.L_1971:
        /*013c*/ 	.word	0x000008c0


	//   ....[1]....
        /*0140*/ 	.word	0x0000b420


	//----- nvinfo : EIATTR_MAX_THREADS
	.align		4
.L_1972:
        /*0144*/ 	.byte	0x04, 0x05
        /*0146*/ 	.short	(.L_1974 - .L_1973)
.L_1973:
        /*0148*/ 	.word	0x00000100
        /*014c*/ 	.word	0x00000001
        /*0150*/ 	.word	0x00000001


	//----- nvinfo : EIATTR_CRS_STACK_SIZE
	.align		4
.L_1974:
        /*0154*/ 	.byte	0x04, 0x1e
        /*0156*/ 	.short	(.L_1976 - .L_1975)
.L_1975:
        /*0158*/ 	.word	0x00000000
.L_1976:


//--------------------- .nv.info._ZN10layer_norm13ln_fwd_kernelINS_13Kernel_traitsIf13__nv_bfloat16S2_S2_fjLj6144ELj1ELj1ELj8ELj16ENS_18Kernel_traits_baseILj6144EfS2_S2_S2_fjLj256EEEEELb1ELb0ELb1ELb1EEEvNS_9FwdParamsE --------------------------
	.section	.nv.info._ZN10layer_norm13ln_fwd_kernelINS_13Kernel_traitsIf13__nv_bfloat16S2_S2_fjLj6144ELj1ELj1ELj8ELj16ENS_18Kernel_traits_baseILj6144EfS2_S2_S2_fjLj256EEEEELb1ELb0ELb1ELb1EEEvNS_9FwdParamsE,"",@"SHT_CUDA_INFO"
	.sectionflags	@""
	.align	4


	//----- nvinfo : EIATTR_CUDA_API_VERSION
	.align		4
        /*0000*/ 	.byte	0x04, 0x37
        /*0002*/ 	.short	(.L_1978 - .L_1977)
.L_1977:
        /*0004*/ 	.word	0x00000082


	//----- nvinfo : EIATTR_SW2861232_WAR
	.align		4
.L_1978:
        /*0008*/ 	.byte	0x01, 0x35
	.zero		2


	//----- nvinfo : EIATTR_PARAM_CBANK
	.align		4
        /*000c*/ 	.byte	0x04, 0x0a
        /*000e*/ 	.short	(.L_1980 - .L_1979)
	.align		4
.L_1979:
        /*0010*/ 	.word	index@(.nv.constant0._ZN10layer_norm13ln_fwd_kernelINS_13Kernel_traitsIf13__nv_bfloat16S2_S2_fjLj6144ELj1ELj1ELj8ELj16ENS_18Kernel_traits_baseILj6144EfS2_S2_S2_fjLj256EEEEELb1ELb0ELb1ELb1EEEvNS_9FwdParamsE)
        /*0014*/ 	.short	0x0160
        /*0016*/ 	.short	0x00e8


	//----- nvinfo : EIATTR_CBANK_PARAM_SIZE
	.align		4
.L_1980:
        /*0018*/ 	.byte	0x03, 0x19
        /*001a*/ 	.short	0x00e8


	//----- nvinfo : EIATTR_KPARAM_INFO
	.align		4
        /*001c*/ 	.byte	0x04, 0x17
        /*001e*/ 	.short	(.L_1982 - .L_1981)
.L_1981:
        /*0020*/ 	.word	0x00000000
        /*0024*/ 	.short	0x0000
        /*0026*/ 	.short	0x0000
        /*0028*/ 	.byte	0x00, 0xf0, 0xa1, 0x03


	//----- nvinfo : EIATTR_MAXREG_COUNT
	.align		4
.L_1982:
        /*002c*/ 	.byte	0x03, 0x1b
        /*002e*/ 	.short	0x00ff


	//----- nvinfo : EIATTR_NUM_BARRIERS
	.align		4
        /*0030*/ 	.byte	0x02, 0x4c
        /*0032*/ 	.byte	0x01
	.zero		1


	//----- nvinfo : EIATTR_MERCURY_ISA_VERSION
	.align		4
        /*0034*/ 	.byte	0x03, 0x5f
        /*0036*/ 	.short	0x0000


	//----- nvinfo : EIATTR_COOP_GROUP_MASK_REGIDS
	.align		4
        /*0038*/ 	.byte	0x04, 0x29
        /*003a*/ 	.short	(.L_1984 - .L_1983)


	//   ....[0]....
.L_1983:
        /*003c*/ 	.word	0xffffffff


	//   ....[1]....
        /*0040*/ 	.word	0xffffffff


	//   ....[2]....
        /*0044*/ 	.word	0xffffffff


	//   ....[3]....
        /*0048*/ 	.word	0xffffffff


	//   ....[4]....
        /*004c*/ 	.word	0xffffffff


	//   ....[5]....
        /*0050*/ 	.word	0xffffffff


	//   ....[6]....
        /*0054*/ 	.word	0xffffffff


	//   ....[7]....
        /*0058*/ 	.word	0xffffffff


	//   ....[8]....
        /*005c*/ 	.word	0xffffffff


	//   ....[9]....
        /*0060*/ 	.word	0xffffffff


	//   ....[10]....
        /*0064*/ 	.word	0xffffffff


	//   ....[11]....
        /*0068*/ 	.word	0xffffffff


	//   ....[12]....
        /*006c*/ 	.word	0xffffffff


	//   ....[13]....
        /*0070*/ 	.word	0xffffffff


	//   ....[14]....
        /*0074*/ 	.word	0xffffffff


	//   ....[15]....
        /*0078*/ 	.word	0xffffffff


	//   ....[16]....
        /*007c*/ 	.word	0xffffffff


	//   ....[17]....
        /*0080*/ 	.word	0xffffffff


	//   ....[18]....
        /*0084*/ 	.word	0xffffffff


	//   ....[19]....
        /*0088*/ 	.word	0xffffffff


	//   ....[20]....
        /*008c*/ 	.word	0xffffffff


	//   ....[21]....
        /*0090*/ 	.word	0xffffffff


	//   ....[22]....
        /*0094*/ 	.word	0xffffffff


	//   ....[23]....
        /*0098*/ 	.word	0xffffffff


	//   ....[24]....
        /*009c*/ 	.word	0xffffffff


	//   ....[25]....
        /*00a0*/ 	.word	0xffffffff


	//   ....[26]....
        /*00a4*/ 	.word	0xffffffff


	//   ....[27]....
        /*00a8*/ 	.word	0xffffffff


	//   ....[28]....
        /*00ac*/ 	.word	0xffffffff


	//   ....[29]....
        /*00b0*/ 	.word	0xffffffff


	//   ....[30]....
        /*00b4*/ 	.word	0xffffffff


	//----- nvinfo : EIATTR_COOP_GROUP_INSTR_OFFSETS
	.align		4
.L_1984:
        /*00b8*/ 	.byte	0x04, 0x28
        /*00ba*/ 	.short	(.L_1986 - .L_1985)


	//   ....[0]....
.L_1985:
        /*00bc*/ 	.word	0x0000a300


	//   ....[1]....
        /*00c0*/ 	.word	0x0000a330


	//   ....[2]....
        /*00c4*/ 	.word	0x0000a350


	//   ....[3]....
        /*00c8*/ 	.word	0x0000a370


	//   ....[4]....
        /*00cc*/ 	.word	0x0000a390


	//   ....[5]....
        /*00d0*/ 	.word	0x0000a6c0


	//   ....[6]....
        /*00d4*/ 	.word	0x0000a6e0


	//   ....[7]....
        /*00d8*/ 	.word	0x0000a700


	//   ....[8]....
        /*00dc*/ 	.word	0x0000a720


	//   ....[9]....
        /*00e0*/ 	.word	0x0000a740


	//   ....[10]....
        /*00e4*/ 	.word	0x0000a850


	//   ....[11]....
        /*00e8*/ 	.word	0x0000a8b0


	//   ....[12]....
        /*00ec*/ 	.word	0x0000a8f0


	//   ....[13]....
        /*00f0*/ 	.word	0x0000a900


	//   ....[14]....
        /*00f4*/ 	.word	0x0000a9a0


	//   ....[15]....
        /*00f8*/ 	.word	0x0000a9c0


	//   ....[16]....
        /*00fc*/ 	.word	0x0000a9e0


	//   ....[17]....
        /*0100*/ 	.word	0x0000aa90


	//   ....[18]....
        /*0104*/ 	.word	0x0000aad0


	//   ....[19]....
        /*0108*/ 	.word	0x0000ab70


	//   ....[20]....
        /*010c*/ 	.word	0x0000aba0


	//   ....[21]....
        /*0110*/ 	.word	0x0000b370


	//   ....[22]....
        /*0114*/ 	.word	0x0000b3e0


	//   ....[23]....
        /*0118*/ 	.word	0x0000b440


	//   ....[24]....
        /*011c*/ 	.word	0x0000b4a0


	//   ....[25]....
        /*0120*/ 	.word	0x0000b500


	//   ....[26]....
        /*0124*/ 	.word	0x0000b870


	//   ....[27]....
        /*0128*/ 	.word	0x0000b8d0


	//   ....[28]....
        /*012c*/ 	.word	0x0000b930


	//   ....[29]....
        /*0130*/ 	.word	0x0000b990


	//   ....[30]....
        /*0134*/ 	.word	0x0000b9f0


	//----- nvinfo : EIATTR_EXIT_INSTR_OFFSETS
	.align		4
.L_1986:
        /*0138*/ 	.byte	0x04, 0x1c
        /*013a*/ 	.short	(.L_1988 - .L_1987)


	//   ....[0]....
.L_1987:
        /*013c*/ 	.word	0x00000660


	//   ....[1]....
        /*0140*/ 	.word	0x0000b320


	//----- nvinfo : EIATTR_MAX_THREADS
	.align		4
.L_1988:
        /*0144*/ 	.byte	0x04, 0x05
        /*0146*/ 	.short	(.L_1990 - .L_1989)
.L_1989:
        /*0148*/ 	.word	0x00000100
        /*014c*/ 	.word	0x00000001
        /*0150*/ 	.word	0x00000001


	//----- nvinfo : EIATTR_CRS_STACK_SIZE
	.align		4
.L_1990:
        /*0154*/ 	.byte	0x04, 0x1e
        /*0156*/ 	.short	(.L_1992 - .L_1991)
.L_1991:
        /*0158*/ 	.word	0x00000000
.L_1992:


//--------------------- .nv.info._ZN10layer_norm13ln_fwd_kernelINS_13Kernel_traitsIf13__nv_bfloat16S2_S2_fjLj6144ELj1ELj1ELj8ELj16ENS_18Kernel_traits_baseILj6144EfS2_S2_S2_fjLj256EEEEELb1ELb1ELb0ELb0EEEvNS_9FwdParamsE --------------------------
	.section	.nv.info._ZN10layer_norm13ln_fwd_kernelINS_13Kernel_traitsIf13__nv_bfloat16S2_S2_fjLj6144ELj1ELj1ELj8ELj16ENS_18Kernel_traits_baseILj6144EfS2_S2_S2_fjLj256EEEEELb1ELb1ELb0ELb0EEEvNS_9FwdParamsE,"",@"SHT_CUDA_INFO"
	.sectionflags	@""
	.align	4


	//----- nvinfo : EIATTR_CUDA_API_VERSION
	.align		4
        /*0000*/ 	.byte	0x04, 0x37
        /*0002*/ 	.short	(.L_1994 - .L_1993)
.L_1993:
        /*0004*/ 	.word	0x00000082


	//----- nvinfo : EIATTR_SW2861232_WAR
	.align		4
.L_1994:
        /*0008*/ 	.byte	0x01, 0x35
	.zero		2


	//----- nvinfo : EIATTR_PARAM_CBANK
	.align		4
        /*000c*/ 	.byte	0x04, 0x0a
        /*000e*/ 	.short	(.L_1996 - .L_1995)
	.align		4
.L_1995:
        /*0010*/ 	.word	index@(.nv.constant0._ZN10layer_norm13ln_fwd_kernelINS_13Kernel_traitsIf13__nv_bfloat16S2_S2_fjLj6144ELj1ELj1ELj8ELj16ENS_18Kernel_traits_baseILj6144EfS2_S2_S2_fjLj256EEEEELb1ELb1ELb0ELb0EEEvNS_9FwdParamsE)
        /*0014*/ 	.short	0x0160
        /*0016*/ 	.short	0x00e8


	//----- nvinfo : EIATTR_CBANK_PARAM_SIZE
	.align		4
.L_1996:
        /*0018*/ 	.byte	0x03, 0x19
        /*001a*/ 	.short	0x00e8


	//----- nvinfo : EIATTR_KPARAM_INFO
	.align		4
        /*001c*/ 	.byte	0x04, 0x17
        /*001e*/ 	.short	(.L_1998 - .L_1997)
.L_1997:
        /*0020*/ 	.word	0x00000000
        /*0024*/ 	.short	0x0000
        /*0026*/ 	.short	0x0000
        /*0028*/ 	.byte	0x00, 0xf0, 0xa1, 0x03


	//----- nvinfo : EIATTR_MAXREG_COUNT
	.align		4
.L_1998:
        /*002c*/ 	.byte	0x03, 0x1b
        /*002e*/ 	.short	0x00ff


	//----- nvinfo : EIATTR_NUM_BARRIERS
	.align		4
        /*0030*/ 	.byte	0x02, 0x4c
        /*0032*/ 	.byte	0x01
	.zero		1


	//----- nvinfo : EIATTR_MERCURY_ISA_VERSION
	.align		4
        /*0034*/ 	.byte	0x03, 0x5f
        /*0036*/ 	.short	0x0000


	//----- nvinfo : EIATTR_COOP_GROUP_MASK_REGIDS
	.align		4
        /*0038*/ 	.byte	0x04, 0x29
        /*003a*/ 	.short	(.L_2000 - .L_1999)


	//   ....[0]....
.L_1999:
        /*003c*/ 	.word	0xffffffff


	//   ....[1]....
        /*0040*/ 	.word	0xffffffff


	//   ....[2]....
        /*0044*/ 	.word	0xffffffff


	//   ....[3]....
        /*0048*/ 	.word	0xffffffff


	//   ....[4]....
        /*004c*/ 	.word	0xffffffff


	//   ....[5]....
        /*0050*/ 	.word	0xffffffff


	//   ....[6]....
        /*0054*/ 	.word	0xffffffff


	//   ....[7]....
        /*0058*/ 	.word	0xffffffff


	//   ....[8]....
        /*005c*/ 	.word	0xffffffff


	//   ....[9]....
        /*0060*/ 	.word	0xffffffff


	//   ....[10]....
        /*0064*/ 	.word	0xffffffff


	//   ....[11]....
        /*0068*/ 	.word	0xffffffff


	//   ....[12]....
        /*006c*/ 	.word	0xffffffff


	//   ....[13]....
        /*0070*/ 	.word	0xffffffff


	//   ....[14]....
        /*0074*/ 	.word	0xffffffff


	//   ....[15]....
        /*0078*/ 	.word	0xffffffff


	//   ....[16]....
        /*007c*/ 	.word	0xffffffff


	//   ....[17]....
        /*0080*/ 	.word	0xffffffff


	//   ....[18]....
        /*0084*/ 	.word	0xffffffff


	//   ....[19]....
        /*0088*/ 	.word	0xffffffff


	//   ....[20]....
        /*008c*/ 	.word	0xffffffff


	//   ....[21]....
        /*0090*/ 	.word	0xffffffff


	//   ....[22]....
        /*0094*/ 	.word	0xffffffff


	//   ....[23]....
        /*0098*/ 	.word	0xffffffff


	//   ....[24]....
        /*009c*/ 	.word	0xffffffff


	//   ....[25]....
        /*00a0*/ 	.word	0xffffffff


	//   ....[26]....
        /*00a4*/ 	.word	0xffffffff


	//   ....[27]....
        /*00a8*/ 	.word	0xffffffff


	//   ....[28]....
        /*00ac*/ 	.word	0xffffffff


	//   ....[29]....
        /*00b0*/ 	.word	0xffffffff


	//   ....[30]....
        /*00b4*/ 	.word	0xffffffff


	//----- nvinfo : EIATTR_COOP_GROUP_INSTR_OFFSETS
	.align		4
.L_2000:
        /*00b8*/ 	.byte	0x04, 0x28
        /*00ba*/ 	.short	(.L_2002 - .L_2001)


	//   ....[0]....
.L_2001:
        /*00bc*/ 	.word	0x00009660


	//   ....[1]....
        /*00c0*/ 	.word	0x00009690


	//   ....[2]....
        /*00c4*/ 	.word	0x000096c0


	//   ....[3]....
        /*00c8*/ 	.word	0x000096e0


	//   ....[4]....
        /*00cc*/ 	.word	0x00009700


	//   ....[5]....
        /*00d0*/ 	.word	0x00009a40


	//   ....[6]....
        /*00d4*/ 	.word	0x00009a60


	//   ....[7]....
        /*00d8*/ 	.word	0x00009a80


	//   ....[8]....
        /*00dc*/ 	.word	0x00009aa0


	//   ....[9]....
        /*00e0*/ 	.word	0x00009ac0


	//   ....[10]....
        /*00e4*/ 	.word	0x00009bf0


	//   ....[11]....
        /*00e8*/ 	.word	0x00009c40


	//   ....[12]....
        /*00ec*/ 	.word	0x00009cc0


	//   ....[13]....
        /*00f0*/ 	.word	0x00009d10


	//   ....[14]....
        /*00f4*/ 	.word	0x00009d20


	//   ....[15]....
        /*00f8*/ 	.word	0x00009db0


	//   ....[16]....
        /*00fc*/ 	.word	0x00009dc0


	//   ....[17]....
        /*0100*/ 	.word	0x00009e60


	//   ....[18]....
        /*0104*/ 	.word	0x00009ed0


	//   ....[19]....
        /*0108*/ 	.word	0x00009f10


	//   ....[20]....
        /*010c*/ 	.word	0x00009f50


	//   ....[21]....
        /*0110*/ 	.word	0x0000a740


	//   ....[22]....
        /*0114*/ 	.word	0x0000a7b0


	//   ....[23]....
        /*0118*/ 	.word	0x0000a810


	//   ....[24]....
        /*011c*/ 	.word	0x0000a870


	//   ....[25]....
        /*0120*/ 	.word	0x0000a8d0


	//   ....[26]....
        /*0124*/ 	.word	0x0000ac60


	//   ....[27]....
        /*0128*/ 	.word	0x0000acc0


	//   ....[28]....
        /*012c*/ 	.word	0x0000ad20


	//   ....[29]....
        /*0130*/ 	.word	0x0000ad80


	//   ....[30]....
        /*0134*/ 	.word	0x0000adf0


	//----- nvinfo : EIATTR_EXIT_INSTR_OFFSETS
	.align		4
.L_2002:
        /*0138*/ 	.byte	0x04, 0x1c
        /*013a*/ 	.short	(.L_2004 - .L_2003)


	//   ....[0]....
.L_2003:
        /*013c*/ 	.word	0x000009b0


	//   ....[1]....
        /*0140*/ 	.word	0x0000a6f0


	//----- nvinfo : EIATTR_MAX_THREADS
	.align		4
.L_2004:
        /*0144*/ 	.byte	0x04, 0x05
        /*0146*/ 	.short	(.L_2006 - .L_2005)
.L_2005:
        /*0148*/ 	.word	0x00000100
        /*014c*/ 	.word	0x00000001
        /*0150*/ 	.word	0x00000001


	//----- nvinfo : EIATTR_CRS_STACK_SIZE
	.align		4
.L_2006:
        /*0154*/ 	.byte	0x04, 0x1e
        /*0156*/ 	.short	(.L_2008 - .L_2007)
.L_2007:
        /*0158*/ 	.word	0x00000000
.L_2008:


//--------------------- .nv.info._ZN10layer_norm13ln_fwd_kernelINS_13Kernel_traitsIf13__nv_bfloat16S2_S2_fjLj6144ELj1ELj1ELj8ELj16ENS_18Kernel_traits_baseILj6144EfS2_S2_S2_fjLj256EEEEELb1ELb1ELb0ELb1EEEvNS_9FwdParamsE --------------------------
	.section	.nv.info._ZN10layer_norm13ln_fwd_kernelINS_13Kernel_traitsIf13__nv_bfloat16S2_S2_fjLj6144ELj1ELj1ELj8ELj16ENS_18Kernel_traits_baseILj6144EfS2_S2_S2_fjLj256EEEEELb1ELb1ELb0ELb1EEEvNS_9FwdParamsE,"",@"SHT_CUDA_INFO"
	.sectionflags	@""
	.align	4


	//----- nvinfo : EIATTR_CUDA_API_VERSION
	.align		4
        /*0000*/ 	.byte	0x04, 0x37
        /*0002*/ 	.short	(.L_2010 - .L_2009)
.L_2009:
        /*0004*/ 	.word	0x00000082


	//----- nvinfo : EIATTR_SW2861232_WAR
	.align		4
.L_2010:
        /*0008*/ 	.byte	0x01, 0x35
	.zero		2


	//----- nvinfo : EIATTR_PARAM_CBANK
	.align		4
        /*000c*/ 	.byte	0x04, 0x0a
        /*000e*/ 	.short	(.L_2012 - .L_2011)
	.align		4
.L_2011:
        /*0010*/ 	.word	index@(.nv.constant0._ZN10layer_norm13ln_fwd_kernelINS_13Kernel_traitsIf13__nv_bfloat16S2_S2_fjLj6144ELj1ELj1ELj8ELj16ENS_18Kernel_traits_baseILj6144EfS2_S2_S2_fjLj256EEEEELb1ELb1ELb0ELb1EEEvNS_9FwdParamsE)
        /*0014*/ 	.short	0x0160
        /*0016*/ 	.short	0x00e8


	//----- nvinfo : EIATTR_CBANK_PARAM_SIZE
	.align		4
.L_2012:
        /*0018*/ 	.byte	0x03, 0x19
        /*001a*/ 	.short	0x00e8


	//----- nvinfo : EIATTR_KPARAM_INFO
	.align		4
        /*001c*/ 	.byte	0x04, 0x17
        /*001e*/ 	.short	(.L_2014 - .L_2013)
.L_2013:
        /*0020*/ 	.word	0x00000000
        /*0024*/ 	.short	0x0000
        /*0026*/ 	.short	0x0000
        /*0028*/ 	.byte	0x00, 0xf0, 0xa1, 0x03


	//----- nvinfo : EIATTR_MAXREG_COUNT
	.align		4
.L_2014:
        /*002c*/ 	.byte	0x03, 0x1b
        /*002e*/ 	.short	0x00ff


	//----- nvinfo : EIATTR_NUM_BARRIERS
	.align		4
        /*0030*/ 	.byte	0x02, 0x4c
        /*0032*/ 	.byte	0x01
	.zero		1


	//----- nvinfo : EIATTR_MERCURY_ISA_VERSION
	.align		4
        /*0034*/ 	.byte	0x03, 0x5f
        /*0036*/ 	.short	0x0000


	//----- nvinfo : EIATTR_COOP_GROUP_MASK_REGIDS
	.align		4
        /*0038*/ 	.byte	0x04, 0x29
        /*003a*/ 	.short	(.L_2016 - .L_2015)


	//   ....[0]....
.L_2015:
        /*003c*/ 	.word	0xffffffff


	//   ....[1]....
        /*0040*/ 	.word	0xffffffff


	//   ....[2]....
        /*0044*/ 	.word	0xffffffff


	//   ....[3]....
        /*0048*/ 	.word	0xffffffff


	//   ....[4]....
        /*004c*/ 	.word	0xffffffff


	//   ....[5]....
        /*0050*/ 	.word	0xffffffff


	//   ....[6]....
        /*0054*/ 	.word	0xffffffff


	//   ....[7]....
        /*0058*/ 	.word	0xffffffff


	//   ....[8]....
        /*005c*/ 	.word	0xffffffff


	//   ....[9]....
        /*0060*/ 	.word	0xffffffff


	//   ....[10]....
        /*0064*/ 	.word	0xffffffff


	//   ....[11]....
        /*0068*/ 	.word	0xffffffff


	//   ....[12]....
        /*006c*/ 	.word	0xffffffff


	//   ....[13]....
        /*0070*/ 	.word	0xffffffff


	//   ....[14]....
        /*0074*/ 	.word	0xffffffff


	//   ....[15]....
        /*0078*/ 	.word	0xffffffff


	//   ....[16]....
        /*007c*/ 	.word	0xffffffff


	//   ....[17]....
        /*0080*/ 	.word	0xffffffff


	//   ....[18]....
        /*0084*/ 	.word	0xffffffff


	//   ....[19]....
        /*0088*/ 	.word	0xffffffff


	//   ....[20]....
        /*008c*/ 	.word	0xffffffff


	//   ....[21]....
        /*0090*/ 	.word	0xffffffff


	//   ....[22]....
        /*0094*/ 	.word	0xffffffff


	//   ....[23]....
        /*0098*/ 	.word	0xffffffff


	//   ....[24]....
        /*009c*/ 	.word	0xffffffff


	//   ....[25]....
        /*00a0*/ 	.word	0xffffffff


	//   ....[26]....
        /*00a4*/ 	.word	0xffffffff


	//   ....[27]....
        /*00a8*/ 	.word	0xffffffff


	//   ....[28]....
        /*00ac*/ 	.word	0xffffffff


	//   ....[29]....
        /*00b0*/ 	.word	0xffffffff


	//   ....[30]....
        /*00b4*/ 	.word	0xffffffff


	//----- nvinfo : EIATTR_COOP_GROUP_INSTR_OFFSETS
	.align		4
.L_2016:
        /*00b8*/ 	.byte	0x04, 0x28
        /*00ba*/ 	.short	(.L_2018 - .L_2017)


	//   ....[0]....
.L_2017:
        /*00bc*/ 	.word	0x000092b0


	//   ....[1]....
        /*00c0*/ 	.word	0x000092e0


	//   ....[2]....
        /*00c4*/ 	.word	0x00009300


	//   ....[3]....
        /*00c8*/ 	.word	0x00009320


	//   ....[4]....
        /*00cc*/ 	.word	0x00009340


	//   ....[5]....
        /*00d0*/ 	.word	0x00009670


	//   ....[6]....
        /*00d4*/ 	.word	0x00009690


	//   ....[7]....
        /*00d8*/ 	.word	0x000096b0


	//   ....[8]....
        /*00dc*/ 	.word	0x000096d0


	//   ....[9]....
        /*00e0*/ 	.word	0x000096f0


	//   ....[10]....
        /*00e4*/ 	.word	0x00009820


	//   ....[11]....
        /*00e8*/ 	.word	0x00009870


	//   ....[12]....
        /*00ec*/ 	.word	0x00009880


	//   ....[13]....
        /*00f0*/ 	.word	0x000098e0


	//   ....[14]....
        /*00f4*/ 	.word	0x00009970


	//   ....[15]....
        /*00f8*/ 	.word	0x00009990


	//   ....[16]....
        /*00fc*/ 	.word	0x000099f0


	//   ....[17]....
        /*0100*/ 	.word	0x00009a80


	//   ....[18]....
        /*0104*/ 	.word	0x00009ac0


	//   ....[19]....
        /*0108*/ 	.word	0x00009b20


	//   ....[20]....
        /*010c*/ 	.word	0x00009b60


	//   ....[21]....
        /*0110*/ 	.word	0x0000a2d0


	//   ....[22]....
        /*0114*/ 	.word	0x0000a330


	//   ....[23]....
        /*0118*/ 	.word	0x0000a390


	//   ....[24]....
        /*011c*/ 	.word	0x0000a3f0


	//   ....[25]....
        /*0120*/ 	.word	0x0000a450


	//   ....[26]....
        /*0124*/ 	.word	0x0000a7c0


	//   ....[27]....
        /*0128*/ 	.word	0x0000a820


	//   ....[28]....
        /*012c*/ 	.word	0x0000a880


	//   ....[29]....
        /*0130*/ 	.word	0x0000a8e0


	//   ....[30]....
        /*0134*/ 	.word	0x0000a940


	//----- nvinfo : EIATTR_EXIT_INSTR_OFFSETS
	.align		4
.L_2018:
        /*0138*/ 	.byte	0x04, 0x1c
        /*013a*/ 	.short	(.L_2020 - .L_2019)


	//   ....[0]....
.L_2019:
        /*013c*/ 	.word	0x00000690


	//   ....[1]....
        /*0140*/ 	.word	0x0000a270


	//----- nvinfo : EIATTR_MAX_THREADS
	.align		4
.L_2020:
        /*0144*/ 	.byte	0x04, 0x05
        /*0146*/ 	.short	(.L_2022 - .L_2021)
.L_2021:
        /*0148*/ 	.word	0x00000100
        /*014c*/ 	.word	0x00000001
        /*0150*/ 	.word	0x00000001


	//----- nvinfo : EIATTR_CRS_STACK_SIZE
	.align		4
.L_2022:
        /*0154*/ 	.byte	0x04, 0x1e
        /*0156*/ 	.short	(.L_2024 - .L_2023)
.L_2023:
        /*0158*/ 	.word	0x00000000
.L_2024:


//--------------------- .nv.info._ZN10layer_norm13ln_fwd_kernelINS_13Kernel_traitsIf13__nv_bfloat16S2_S2_fjLj6144ELj1ELj1ELj8ELj16ENS_18Kernel_traits_baseILj6144EfS2_S2_S2_fjLj256EEEEELb1ELb1ELb1ELb0EEEvNS_9FwdParamsE --------------------------
	.section	.nv.info._ZN10layer_norm13ln_fwd_kernelINS_13Kernel_traitsIf13__nv_bfloat16S2_S2_fjLj6144ELj1ELj1ELj8ELj16ENS_18Kernel_traits_baseILj6144EfS2_S2_S2_fjLj256EEEEELb1ELb1ELb1ELb0EEEvNS_9FwdParamsE,"",@"SHT_CUDA_INFO"
	.sectionflags	@""
	.align	4


	//----- nvinfo : EIATTR_CUDA_API_VERSION
	.align		4
        /*0000*/ 	.byte	0x04, 0x37
        /*0002*/ 	.short	(.L_2026 - .L_2025)
.L_2025:
        /*0004*/ 	.word	0x00000082


	//----- nvinfo : EIATTR_SW2861232_WAR
	.align		4
.L_2026:
        /*0008*/ 	.byte	0x01, 0x35
	.zero		2


	//----- nvinfo : EIATTR_PARAM_CBANK
	.align		4
        /*000c*/ 	.byte	0x04, 0x0a
        /*000e*/ 	.short	(.L_2028 - .L_2027)
	.align		4
.L_2027:
        /*0010*/ 	.word	index@(.nv.constant0._ZN10layer_norm13ln_fwd_kernelINS_13Kernel_traitsIf13__nv_bfloat16S2_S2_fjLj6144ELj1ELj1ELj8ELj16ENS_18Kernel_traits_baseILj6144EfS2_S2_S2_fjLj256EEEEELb1ELb1ELb1ELb0EEEvNS_9FwdParamsE)
        /*0014*/ 	.short	0x0160
        /*0016*/ 	.short	0x00e8


	//----- nvinfo : EIATTR_CBANK_PARAM_SIZE
	.align		4
.L_2028:
        /*0018*/ 	.byte	0x03, 0x19
        /*001a*/ 	.short	0x00e8


	//----- nvinfo : EIATTR_KPARAM_INFO
	.align		4
        /*001c*/ 	.byte	0x04, 0x17
        /*001e*/ 	.short	(.L_2030 - .L_2029)
.L_2029:
        /*0020*/ 	.word	0x00000000
        /*0024*/ 	.short	0x0000
        /*0026*/ 	.short	0x0000
        /*0028*/ 	.byte	0x00, 0xf0, 0xa1, 0x03


	//----- nvinfo : EIATTR_MAXREG_COUNT
	.align		4
.L_2030:
        /*002c*/ 	.byte	0x03, 0x1b
        /*002e*/ 	.short	0x00ff


	//----- nvinfo : EIATTR_NUM_BARRIERS
	.align		4
        /*0030*/ 	.byte	0x02, 0x4c
        /*0032*/ 	.byte	0x01
	.zero		1


	//----- nvinfo : EIATTR_MERCURY_ISA_VERSION
	.align		4
        /*0034*/ 	.byte	0x03, 0x5f
        /*0036*/ 	.short	0x0000


	//----- nvinfo : EIATTR_COOP_GROUP_MASK_REGIDS
	.align		4
        /*0038*/ 	.byte	0x04, 0x29
        /*003a*/ 	.short	(.L_2032 - .L_2031)


	//   ....[0]....
.L_2031:
        /*003c*/ 	.word	0xffffffff


	//   ....[1]....
        /*0040*/ 	.word	0xffffffff


	//   ....[2]....
        /*0044*/ 	.word	0xffffffff


	//   ....[3]....
        /*0048*/ 	.word	0xffffffff


	//   ....[4]....
        /*004c*/ 	.word	0xffffffff


	//   ....[5]....
        /*0050*/ 	.word	0xffffffff


	//   ....[6]....
        /*0054*/ 	.word	0xffffffff


	//   ....[7]....
        /*0058*/ 	.word	0xffffffff


	//   ....[8]....
        /*005c*/ 	.word	0xffffffff


	//   ....[9]....
        /*0060*/ 	.word	0xffffffff


	//   ....[10]....
        /*0064*/ 	.word	0xffffffff


	//   ....[11]....
        /*0068*/ 	.word	0xffffffff


	//   ....[12]....
        /*006c*/ 	.word	0xffffffff


	//   ....[13]....
        /*0070*/ 	.word	0xffffffff


	//   ....[14]....
        /*0074*/ 	.word	0xffffffff


	//   ....[15]....
        /*0078*/ 	.word	0xffffffff


	//   ....[16]....
        /*007c*/ 	.word	0xffffffff


	//   ....[17]....
        /*0080*/ 	.word	0xffffffff


	//   ....[18]....
        /*0084*/ 	.word	0xffffffff


	//   ....[19]....
        /*0088*/ 	.word	0xffffffff


	//   ....[20]....
        /*008c*/ 	.word	0xffffffff


	//   ....[21]....
        /*0090*/ 	.word	0xffffffff


	//   ....[22]....
        /*0094*/ 	.word	0xffffffff


	//   ....[23]....
        /*0098*/ 	.word	0xffffffff


	//   ....[24]....
        /*009c*/ 	.word	0xffffffff


	//   ....[25]....
        /*00a0*/ 	.word	0xffffffff


	//   ....[26]....
        /*00a4*/ 	.word	0xffffffff


	//   ....[27]....
        /*00a8*/ 	.word	0xffffffff


	//   ....[28]....
        /*00ac*/ 	.word	0xffffffff


	//   ....[29]....
        /*00b0*/ 	.word	0xffffffff


	//   ....[30]....
        /*00b4*/ 	.word	0xffffffff


	//----- nvinfo : EIATTR_COOP_GROUP_INSTR_OFFSETS
	.align		4
.L_2032:
        /*00b8*/ 	.byte	0x04, 0x28
        /*00ba*/ 	.short	(.L_2034 - .L_2033)


	//   ....[0]....
.L_2033:
        /*00bc*/ 	.word	0x0000a7b0


	//   ....[1]....
        /*00c0*/ 	.word	0x0000a7e0


	//   ....[2]....
        /*00c4*/ 	.word	0x0000a800


	//   ....[3]....
        /*00c8*/ 	.word	0x0000a820


	//   ....[4]....
        /*00cc*/ 	.word	0x0000a840


	//   ....[5]....
        /*00d0*/ 	.word	0x0000ab80


	//   ....[6]....
        /*00d4*/ 	.word	0x0000aba0


	//   ....[7]....
        /*00d8*/ 	.word	0x0000abc0


	//   ....[8]....
        /*00dc*/ 	.word	0x0000abe0


	//   ....[9]....
        /*00e0*/ 	.word	0x0000ac00


	//   ....[10]....
        /*00e4*/ 	.word	0x0000ad20


	//   ....[11]....
        /*00e8*/ 	.word	0x0000ad70


	//   ....[12]....
        /*00ec*/ 	.word	0x0000ada0


	//   ....[13]....
        /*00f0*/ 	.word	0x0000adc0


	//   ....[14]....
        /*00f4*/ 	.word	0x0000ae50


	//   ....[15]....
        /*00f8*/ 	.word	0x0000ae90


	//   ....[16]....
        /*00fc*/ 	.word	0x0000aee0


	//   ....[17]....
        /*0100*/ 	.word	0x0000af50


	//   ....[18]....
        /*0104*/ 	.word	0x0000af70


	//   ....[19]....
        /*0108*/ 	.word	0x0000b050


	//   ....[20]....
        /*010c*/ 	.word	0x0000b060


	//   ....[21]....
        /*0110*/ 	.word	0x0000b8e0


	//   ....[22]....
        /*0114*/ 	.word	0x0000b950


	//   ....[23]....
        /*0118*/ 	.word	0x0000b9b0


	//   ....[24]....
        /*011c*/ 	.word	0x0000ba10


	//   ....[25]....
        /*0120*/ 	.word	0x0000ba70


	//   ....[26]....
        /*0124*/ 	.word	0x0000bdf0


	//   ....[27]....
        /*0128*/ 	.word	0x0000be50


	//   ....[28]....
        /*012c*/ 	.word	0x0000beb0


	//   ....[29]....
        /*0130*/ 	.word	0x0000bf10


	//   ....[30]....
        /*0134*/ 	.word	0x0000bf80


	//----- nvinfo : EIATTR_EXIT_INSTR_OFFSETS
	.align		4
.L_2034:
        /*0138*/ 	.byte	0x04, 0x1c
        /*013a*/ 	.short	(.L_2036 - .L_2035)


	//   ....[0]....
.L_2035:
        /*013c*/ 	.word	0x000007e0


	//   ....[1]....
        /*0140*/ 	.word	0x0000b890


	//----- nvinfo : EIATTR_MAX_THREADS
	.align		4
.L_2036:
        /*0144*/ 	.byte	0x04, 0x05
        /*0146*/ 	.short	(.L_2038 - .L_2037)
.L_2037:
        /*0148*/ 	.word	0x00000100
        /*014c*/ 	.word	0x00000001
        /*0150*/ 	.word	0x00000001


	//----- nvinfo : EIATTR_CRS_STACK_SIZE
	.align		4
.L_2038:
        /*0154*/ 	.byte	0x04, 0x1e
        /*0156*/ 	.short	(.L_2040 - .L_2039)
.L_2039:
        /*0158*/ 	.word	0x00000000
.L_2040:


//--------------------- .nv.info._ZN10layer_norm13ln_fwd_kernelINS_13Kernel_traitsIf13__nv_bfloat16S2_S2_fjLj6144ELj1ELj1ELj8ELj16ENS_18Kernel_traits_baseILj6144EfS2_S2_S2_fjLj256EEEEELb1ELb1ELb1ELb1EEEvNS_9FwdParamsE --------------------------
	.section	.nv.info._ZN10layer_norm13ln_fwd_kernelINS_13Kernel_traitsIf13__nv_bfloat16S2_S2_fjLj6144ELj1ELj1ELj8ELj16ENS_18Kernel_traits_baseILj6144EfS2_S2_S2_fjLj256EEEEELb1ELb1ELb1ELb1EEEvNS_9FwdParamsE,"",@"SHT_CUDA_INFO"
	.sectionflags	@""
	.align	4


	//----- nvinfo : EIATTR_CUDA_API_VERSION
	.align		4
        /*0000*/ 	.byte	0x04, 0x37
        /*0002*/ 	.short	(.L_2042 - .L_2041)
.L_2041:
        /*0004*/ 	.word	0x00000082


	//----- nvinfo : EIATTR_SW2861232_WAR
	.align		4
.L_2042:
        /*0008*/ 	.byte	0x01, 0x35
	.zero		2


	//----- nvinfo : EIATTR_PARAM_CBANK
	.align		4
        /*000c*/ 	.byte	0x04, 0x0a
        /*000e*/ 	.short	(.L_2044 - .L_2043)
	.align		4
.L_2043:
        /*0010*/ 	.word	index@(.nv.constant0._ZN10layer_norm13ln_fwd_kernelINS_13Kernel_traitsIf13__nv_bfloat16S2_S2_fjLj6144ELj1ELj1ELj8ELj16ENS_18Kernel_traits_baseILj6144EfS2_S2_S2_fjLj256EEEEELb1ELb1ELb1ELb1EEEvNS_9FwdParamsE)
        /*0014*/ 	.short	0x0160
        /*0016*/ 	.short	0x00e8


	//----- nvinfo : EIATTR_CBANK_PARAM_SIZE
	.align		4
.L_2044:
        /*0018*/ 	.byte	0x03, 0x19
        /*001a*/ 	.short	0x00e8


	//----- nvinfo : EIATTR_KPARAM_INFO
	.align		4
        /*001c*/ 	.byte	0x04, 0x17
        /*001e*/ 	.short	(.L_2046 - .L_2045)
.L_2045:
        /*0020*/ 	.word	0x00000000
        /*0024*/ 	.short	0x0000
        /*0026*/ 	.short	0x0000
        /*0028*/ 	.byte	0x00, 0xf0, 0xa1, 0x03


	//----- nvinfo : EIATTR_MAXREG_COUNT
	.align		4
.L_2046:
        /*002c*/ 	.byte	0x03, 0x1b
        /*002e*/ 	.short	0x00ff


	//----- nvinfo : EIATTR_NUM_BARRIERS
	.align		4
        /*0030*/ 	.byte	0x02, 0x4c
        /*0032*/ 	.byte	0x01
	.zero		1


	//----- nvinfo : EIATTR_MERCURY_ISA_VERSION
	.align		4
        /*0034*/ 	.byte	0x03, 0x5f
        /*0036*/ 	.short	0x0000


	//----- nvinfo : EIATTR_COOP_GROUP_MASK_REGIDS
	.align		4
        /*0038*/ 	.byte	0x04, 0x29
        /*003a*/ 	.short	(.L_2048 - .L_2047)


	//   ....[0]....
.L_2047:
        /*003c*/ 	.word	0xffffffff


	//   ....[1]....
        /*0040*/ 	.word	0xffffffff


	//   ....[2]....
        /*0044*/ 	.word	0xffffffff


	//   ....[3]....
        /*0048*/ 	.word	0xffffffff


	//   ....[4]....
        /*004c*/ 	.word	0xffffffff


	//   ....[5]....
        /*0050*/ 	.word	0xffffffff


	//   ....[6]....
        /*0054*/ 	.word	0xffffffff


	//   ....[7]....
        /*0058*/ 	.word	0xffffffff


	//   ....[8]....
        /*005c*/ 	.word	0xffffffff


	//   ....[9]....
        /*0060*/ 	.word	0xffffffff


	//   ....[10]....
        /*0064*/ 	.word	0xffffffff


	//   ....[11]....
        /*0068*/ 	.word	0xffffffff


	//   ....[12]....
        /*006c*/ 	.word	0xffffffff


	//   ....[13]....
        /*0070*/ 	.word	0xffffffff


	//   ....[14]....
        /*0074*/ 	.word	0xffffffff


	//   ....[15]....
        /*0078*/ 	.word	0xffffffff


	//   ....[16]....
        /*007c*/ 	.word	0xffffffff


	//   ....[17]....
        /*0080*/ 	.word	0xffffffff


	//   ....[18]....
        /*0084*/ 	.word	0xffffffff


	//   ....[19]....
        /*0088*/ 	.word	0xffffffff


	//   ....[20]....
        /*008c*/ 	.word	0xffffffff


	//   ....[21]....
        /*0090*/ 	.word	0xffffffff


	//   ....[22]....
        /*0094*/ 	.word	0xffffffff


	//   ....[23]....
        /*0098*/ 	.word	0xffffffff


	//   ....[24]....
        /*009c*/ 	.word	0xffffffff


	//   ....[25]....
        /*00a0*/ 	.word	0xffffffff


	//   ....[26]....
        /*00a4*/ 	.word	0xffffffff


	//   ....[27]....
        /*00a8*/ 	.word	0xffffffff


	//   ....[28]....
        /*00ac*/ 	.word	0xffffffff


	//   ....[29]....
        /*00b0*/ 	.word	0xffffffff


	//   ....[30]....
        /*00b4*/ 	.word	0xffffffff


	//----- nvinfo : EIATTR_COOP_GROUP_INSTR_OFFSETS
	.align		4
.L_2048:
        /*00b8*/ 	.byte	0x04, 0x28
        /*00ba*/ 	.short	(.L_2050 - .L_2049)


	//   ....[0]....
.L_2049:
        /*00bc*/ 	.word	0x0000a350


	//   ....[1]....
        /*00c0*/ 	.word	0x0000a380


	//   ....[2]....
        /*00c4*/ 	.word	0x0000a3a0


	//   ....[3]....
        /*00c8*/ 	.word	0x0000a3c0


	//   ....[4]....
        /*00cc*/ 	.word	0x0000a3e0


	//   ....[5]....
        /*00d0*/ 	.word	0x0000a710


	//   ....[6]....
        /*00d4*/ 	.word	0x0000a730


	//   ....[7]....
        /*00d8*/ 	.word	0x0000a750


	//   ....[8]....
        /*00dc*/ 	.word	0x0000a770


	//   ....[9]....
        /*00e0*/ 	.word	0x0000a790


	//   ....[10]....
        /*00e4*/ 	.word	0x0000a8b0


	//   ....[11]....
        /*00e8*/ 	.word	0x0000a8f0


	//   ....[12]....
        /*00ec*/ 	.word	0x0000a930


	//   ....[13]....
        /*00f0*/ 	.word	0x0000a940


	//   ....[14]....
        /*00f4*/ 	.word	0x0000a9e0


	//   ....[15]....
        /*00f8*/ 	.word	0x0000aa00


	//   ....[16]....
        /*00fc*/ 	.word	0x0000aa30


	//   ....[17]....
        /*0100*/ 	.word	0x0000aae0


	//   ....[18]....
        /*0104*/ 	.word	0x0000ab20


	//   ....[19]....
        /*0108*/ 	.word	0x0000abf0


	//   ....[20]....
        /*010c*/ 	.word	0x0000ac10


	//   ....[21]....
        /*0110*/ 	.word	0x0000b3e0


	//   ....[22]....
        /*0114*/ 	.word	0x0000b450


	//   ....[23]....
        /*0118*/ 	.word	0x0000b4b0


	//   ....[24]....
        /*011c*/ 	.word	0x0000b510


	//   ....[25]....
        /*0120*/ 	.word	0x0000b570


	//   ....[26]....
        /*0124*/ 	.word	0x0000b8e0


	//   ....[27]....
        /*0128*/ 	.word	0x0000b940


	//   ....[28]....
        /*012c*/ 	.word	0x0000b9a0


	//   ....[29]....
        /*0130*/ 	.word	0x0000ba00


	//   ....[30]....
        /*0134*/ 	.word	0x0000ba60


	//----- nvinfo : EIATTR_EXIT_INSTR_OFFSETS
	.align		4
.L_2050:
        /*0138*/ 	.byte	0x04, 0x1c
        /*013a*/ 	.short	(.L_2052 - .L_2051)


	//   ....[0]....
.L_2051:
        /*013c*/ 	.word	0x000002d0


	//   ....[1]....
        /*0140*/ 	.word	0x0000b390


	//----- nvinfo : EIATTR_MAX_THREADS
	.align		4
.L_2052:
        /*0144*/ 	.byte	0x04, 0x05
        /*0146*/ 	.short	(.L_2054 - .L_2053)
.L_2053:
        /*0148*/ 	.word	0x00000100
        /*014c*/ 	.word	0x00000001
        /*0150*/ 	.word	0x00000001


	//----- nvinfo : EIATTR_CRS_STACK_SIZE
	.align		4
.L_2054:
        /*0154*/ 	.byte	0x04, 0x1e
        /*0156*/ 	.short	(.L_2056 - .L_2055)
.L_2055:
        /*0158*/ 	.word	0x00000000
.L_2056:


//--------------------- .nv.info._ZN10layer_norm13ln_fwd_kernelINS_13Kernel_traitsI13__nv_bfloat16S2_fS2_fjLj6144ELj1ELj1ELj8ELj16ENS_18Kernel_traits_baseILj6144ES2_S2_fS2_fjLj256EEEEELb0ELb0ELb0ELb0EEEvNS_9FwdParamsE --------------------------
	.section	.nv.info._ZN10layer_norm13ln_fwd_kernelINS_13Kernel_traitsI13__nv_bfloat16S2_fS2_fjLj6144ELj1ELj1ELj8ELj16ENS_18Kernel_traits_baseILj6144ES2_S2_fS2_fjLj256EEEEELb0ELb0ELb0ELb0EEEvNS_9FwdParamsE,"",@"SHT_CUDA_INFO"
	.sectionflags	@""
	.align	4


	//----- nvinfo : EIATTR_CUDA_API_VERSION
	.align		4
        /*0000*/ 	.byte	0x04, 0x37
        /*0002*/ 	.short	(.L_2058 - .L_2057)
.L_2057:
        /*0004*/ 	.word	0x00000082


	//----- nvinfo : EIATTR_SW2861232_WAR
	.align		4
.L_2058:
        /*0008*/ 	.byte	0x01, 0x35
	.zero		2


	//----- nvinfo : EIATTR_PARAM_CBANK
	.align		4
        /*000c*/ 	.byte	0x04, 0x0a
        /*000e*/ 	.short	(.L_2060 - .L_2059)
	.align		4
.L_2059:
        /*0010*/ 	.word	index@(.nv.constant0._ZN10layer_norm13ln_fwd_kernelINS_13Kernel_traitsI13__nv_bfloat16S2_fS2_fjLj6144ELj1ELj1ELj8ELj16ENS_18Kernel_traits_baseILj6144ES2_S2_fS2_fjLj256EEEEELb0ELb0ELb0ELb0EEEvNS_9FwdParamsE)
        /*0014*/ 	.short	0x0160
        /*0016*/ 	.short	0x00e8


	//----- nvinfo : EIATTR_CBANK_PARAM_SIZE
	.align		4
.L_2060:
        /*0018*/ 	.byte	0x03, 0x19
        /*001a*/ 	.short	0x00e8


	//----- nvinfo : EIATTR_KPARAM_INFO
	.align		4
        /*001c*/ 	.byte	0x04, 0x17
        /*001e*/ 	.short	(.L_2062 - .L_2061)
.L_2061:
        /*0020*/ 	.word	0x00000000
        /*0024*/ 	.short	0x0000
        /*0026*/ 	.short	0x0000
        /*0028*/ 	.byte	0x00, 0xf0, 0xa1, 0x03


	//----- nvinfo : EIATTR_MAXREG_COUNT
	.align		4
.L_2062:
        /*002c*/ 	.byte	0x03, 0x1b
        /*002e*/ 	.short	0x00ff


	//----- nvinfo : EIATTR_NUM_BARRIERS
	.align		4
        /*0030*/ 	.byte	0x02, 0x4c
        /*0032*/ 	.byte	0x01
	.zero		1


	//----- nvinfo : EIATTR_MERCURY_ISA_VERSION
	.align		4
        /*0034*/ 	.byte	0x03, 0x5f
        /*0036*/ 	.short	0x0000


	//----- nvinfo : EIATTR_COOP_GROUP_MASK_REGIDS
	.align		4
        /*0038*/ 	.byte	0x04, 0x29
        /*003a*/ 	.short	(.L_2064 - .L_2063)


	//   ....[0]....
.L_2063:
        /*003c*/ 	.word	0xffffffff


	//   ....[1]....
        /*0040*/ 	.word	0xffffffff


	//   ....[2]....
        /*0044*/ 	.word	0xffffffff


	//   ....[3]....
        /*0048*/ 	.word	0xffffffff


	//   ....[4]....
        /*004c*/ 	.word	0xffffffff


	//   ....[5]....
        /*0050*/ 	.word	0xffffffff


	//   ....[6]....
        /*0054*/ 	.word	0xffffffff


	//   ....[7]....
        /*0058*/ 	.word	0xffffffff


	//   ....[8]....
        /*005c*/ 	.word	0xffffffff


	//   ....[9]....
        /*0060*/ 	.word	0xffffffff


	//   ....[10]....
        /*0064*/ 	.word	0xffffffff


	//   ....[11]....
        /*0068*/ 	.word	0xffffffff


	//   ....[12]....
        /*006c*/ 	.word	0xffffffff


	//   ....[13]....
        /*0070*/ 	.word	0xffffffff


	//   ....[14]....
        /*0074*/ 	.word	0xffffffff


	//   ....[15]....
        /*0078*/ 	.word	0xffffffff


	//   ....[16]....
        /*007c*/ 	.word	0xffffffff


	//   ....[17]....
        /*0080*/ 	.word	0xffffffff


	//   ....[18]....
        /*0084*/ 	.word	0xffffffff


	//   ....[19]....
        /*0088*/ 	.word	0xffffffff


	//   ....[20]....
        /*008c*/ 	.word	0xffffffff


	//   ....[21]....
        /*0090*/ 	.word	0xffffffff


	//   ....[22]....
        /*0094*/ 	.word	0xffffffff


	//   ....[23]....
        /*0098*/ 	.word	0xffffffff


	//   ....[24]....
        /*009c*/ 	.word	0xffffffff


	//   ....[25]....
        /*00a0*/ 	.word	0xffffffff


	//   ....[26]....
        /*00a4*/ 	.word	0xffffffff


	//   ....[27]....
        /*00a8*/ 	.word	0xffffffff


	//   ....[28]....
        /*00ac*/ 	.word	0xffffffff


	//   ....[29]....
        /*00b0*/ 	.word	0xffffffff


	//   ....[30]....
        /*00b4*/ 	.word	0xffffffff


	//----- nvinfo : EIATTR_COOP_GROUP_INSTR_OFFSETS
	.align		4
.L_2064:
        /*00b8*/ 	.byte	0x04, 0x28
        /*00ba*/ 	.short	(.L_2066 - .L_2065)


	//   ....[0]....
.L_2065:
        /*00bc*/ 	.word	0x000012b0


	//   ....[1]....
        /*00c0*/ 	.word	0x000012e0


	//   ....[2]....
        /*00c4*/ 	.word	0x00001300


	//   ....[3]....
        /*00c8*/ 	.word	0x00001320


	//   ....[4]....
        /*00cc*/ 	.word	0x00001340


	//   ....[5]....
        /*00d0*/ 	.word	0x00001680


	//   ....[6]....
        /*00d4*/ 	.word	0x000016a0


	//   ....[7]....
        /*00d8*/ 	.word	0x000016c0


	//   ....[8]....
        /*00dc*/ 	.word	0x000016e0


	//   ....[9]....
        /*00e0*/ 	.word	0x00001700


	//   ....[10]....
        /*00e4*/ 	.word	0x00001820


	//   ....[11]....
        /*00e8*/ 	.word	0x00001870


	//   ....[12]....
        /*00ec*/ 	.word	0x000018a0


	//   ....[13]....
        /*00f0*/ 	.word	0x000018c0


	//   ....[14]....
        /*00f4*/ 	.word	0x00001950


	//   ....[15]....
        /*00f8*/ 	.word	0x00001980


	//   ....[16]....
        /*00fc*/ 	.word	0x000019b0


	//   ....[17]....
        /*0100*/ 	.word	0x00001a50


	//   ....[18]....
        /*0104*/ 	.word	0x00001a90


	//   ....[19]....
        /*0108*/ 	.word	0x00001b40


	//   ....[20]....
        /*010c*/ 	.word	0x00001b70


	//   ....[21]....
        /*0110*/ 	.word	0x00002350


	//   ....[22]....
        /*0114*/ 	.word	0x000023c0


	//   ....[23]....
        /*0118*/ 	.word	0x00002420


	//   ....[24]....
        /*011c*/ 	.word	0x00002480


	//   ....[25]....
        /*0120*/ 	.word	0x000024e0


	//   ....[26]....
        /*0124*/ 	.word	0x00002860


	//   ....[27]....
        /*0128*/ 	.word	0x000028c0


	//   ....[28]....
        /*012c*/ 	.word	0x00002920


	//   ....[29]....
        /*0130*/ 	.word	0x00002980


	//   ....[30]....
        /*0134*/ 	.word	0x000029f0


	//----- nvinfo : EIATTR_EXIT_INSTR_OFFSETS
	.align		4
.L_2066:
        /*0138*/ 	.byte	0x04, 0x1c
        /*013a*/ 	.short	(.L_2068 - .L_2067)


	//   ....[0]....
.L_2067:
        /*013c*/ 	.word	0x00000380


	//   ....[1]....
        /*0140*/ 	.word	0x00002300


	//----- nvinfo : EIATTR_MAX_THREADS
	.align		4
.L_2068:
        /*0144*/ 	.byte	0x04, 0x05
        /*0146*/ 	.short	(.L_2070 - .L_2069)
.L_2069:
        /*0148*/ 	.word	0x00000100
        /*014c*/ 	.word	0x00000001
        /*0150*/ 	.word	0x00000001


	//----- nvinfo : EIATTR_CRS_STACK_SIZE
	.align		4
.L_2070:
        /*0154*/ 	.byte	0x04, 0x1e
        /*0156*/ 	.short	(.L_2072 - .L_2071)
.L_2071:
        /*0158*/ 	.word	0x00000000
.L_2072:


//--------------------- .nv.info._ZN10layer_norm13ln_fwd_kernelINS_13Kernel_traitsI13__nv_bfloat16S2_fS2_fjLj6144ELj1ELj1ELj8ELj16ENS_18Kernel_traits_baseILj6144ES2_S2_fS2_fjLj256EEEEELb0ELb0ELb0ELb1EEEvNS_9FwdParamsE --------------------------
	.section	.nv.info._ZN10layer_norm13ln_fwd_kernelINS_13Kernel_traitsI13__nv_bfloat16S2_fS2_fjLj6144ELj1ELj1ELj8ELj16ENS_18Kernel_traits_baseILj6144ES2_S2_fS2_fjLj256EEEEELb0ELb0ELb0ELb1EEEvNS_9FwdParamsE,"",@"SHT_CUDA_INFO"
	.sectionflags	@""
	.align	4


	//----- nvinfo : EIATTR_CUDA_API_VERSION
	.align		4
        /*0000*/ 	.byte	0x04, 0x37
        /*0002*/ 	.short	(.L_2074 - .L_2073)
.L_2073:
        /*0004*/ 	.word	0x00000082


	//----- nvinfo : EIATTR_SW2861232_WAR
	.align		4
.L_2074:
        /*0008*/ 	.byte	0x01, 0x35
	.zero		2


	//----- nvinfo : EIATTR_PARAM_CBANK
	.align		4
        /*000c*/ 	.byte	0x04, 0x0a
        /*000e*/ 	.short	(.L_2076 - .L_2075)
	.align		4
.L_2075:
        /*0010*/ 	.word	index@(.nv.constant0._ZN10layer_norm13ln_fwd_kernelINS_13Kernel_traitsI13__nv_bfloat16S2_fS2_fjLj6144ELj1ELj1ELj8ELj16ENS_18Kernel_traits_baseILj6144ES2_S2_fS2_fjLj256EEEEELb0ELb0ELb0ELb1EEEvNS_9FwdParamsE)
        /*0014*/ 	.short	0x0160
        /*0016*/ 	.short	0x00e8


	//----- nvinfo : EIATTR_CBANK_PARAM_SIZE
	.align		4
.L_2076:
        /*0018*/ 	.byte	0x03, 0x19
        /*001a*/ 	.short	0x00e8


	//----- nvinfo : EIATTR_KPARAM_INFO
	.align		4
        /*001c*/ 	.byte	0x04, 0x17
        /*001e*/ 	.short	(.L_2078 - .L_2077)
.L_2077:
        /*0020*/ 	.word	0x00000000
        /*0024*/ 	.short	0x0000
        /*0026*/ 	.short	0x0000
        /*0028*/ 	.byte	0x00, 0xf0, 0xa1, 0x03


	//----- nvinfo : EIATTR_MAXREG_COUNT
	.align		4
.L_2078:
        /*002c*/ 	.byte	0x03, 0x1b
        /*002e*/ 	.short	0x00ff


	//----- nvinfo : EIATTR_NUM_BARRIERS
	.align		4
        /*0030*/ 	.byte	0x02, 0x4c
        /*0032*/ 	.byte	0x01
	.zero		1


	//----- nvinfo : EIATTR_MERCURY_ISA_VERSION
	.align		4
        /*0034*/ 	.byte	0x03, 0x5f
        /*0036*/ 	.short	0x0000


	//----- nvinfo : EIATTR_COOP_GROUP_MASK_REGIDS
	.align		4
        /*0038*/ 	.byte	0x04, 0x29
        /*003a*/ 	.short	(.L_2080 - .L_2079)


	//   ....[0]....
.L_2079:
        /*003c*/ 	.word	0xffffffff


	//   ....[1]....
        /*0040*/ 	.word	0xffffffff


	//   ....[2]....
        /*0044*/ 	.word	0xffffffff


	//   ....[3]....
        /*0048*/ 	.word	0xffffffff


	//   ....[4]....
        /*004c*/ 	.word	0xffffffff


	//   ....[5]....
        /*0050*/ 	.word	0xffffffff


	//   ....[6]....
        /*0054*/ 	.word	0xffffffff


	//   ....[7]....
        /*0058*/ 	.word	0xffffffff


	//   ....[8]....
        /*005c*/ 	.word	0xffffffff


	//   ....[9]....
        /*0060*/ 	.word	0xffffffff


	//   ....[10]....
        /*0064*/ 	.word	0xffffffff


	//   ....[11]....
        /*0068*/ 	.word	0xffffffff


	//   ....[12]....
        /*006c*/ 	.word	0xffffffff


	//   ....[13]....
        /*0070*/ 	.word	0xffffffff


	//   ....[14]....
        /*0074*/ 	.word	0xffffffff


	//   ....[15]....
        /*0078*/ 	.word	0xffffffff


	//   ....[16]....
        /*007c*/ 	.word	0xffffffff


	//   ....[17]....
        /*0080*/ 	.word	0xffffffff


	//   ....[18]....
        /*0084*/ 	.word	0xffffffff


	//   ....[19]....
        /*0088*/ 	.word	0xffffffff


	//   ....[20]....
        /*008c*/ 	.word	0xffffffff


	//   ....[21]....
        /*0090*/ 	.word	0xffffffff


	//   ....[22]....
        /*0094*/ 	.word	0xffffffff


	//   ....[23]....
        /*0098*/ 	.word	0xffffffff


	//   ....[24]....
        /*009c*/ 	.word	0xffffffff


	//   ....[25]....
        /*00a0*/ 	.word	0xffffffff


	//   ....[26]....
        /*00a4*/ 	.word	0xffffffff


	//   ....[27]....
        /*00a8*/ 	.word	0xffffffff


	//   ....[28]....
        /*00ac*/ 	.word	0xffffffff


	//   ....[29]....
        /*00b0*/ 	.word	0xffffffff


	//   ....[30]....
        /*00b4*/ 	.word	0xffffffff


	//----- nvinfo : EIATTR_COOP_GROUP_INSTR_OFFSETS
	.align		4
.L_2080:
        /*00b8*/ 	.byte	0x04, 0x28
        /*00ba*/ 	.short	(.L_2082 - .L_2081)


	//   ....[0]....
.L_2081:
        /*00bc*/ 	.word	0x00000df0


	//   ....[1]....
        /*00c0*/ 	.word	0x00000e20


	//   ....[2]....
        /*00c4*/ 	.word	0x00000e40


	//   ....[3]....
        /*00c8*/ 	.word	0x00000e60


	//   ....[4]....
        /*00cc*/ 	.word	0x00000e80


	//   ....[5]....
        /*00d0*/ 	.word	0x000011b0


	//   ....[6]....
        /*00d4*/ 	.word	0x000011d0


	//   ....[7]....
        /*00d8*/ 	.word	0x000011f0


	//   ....[8]....
        /*00dc*/ 	.word	0x00001210


	//   ....[9]....
        /*00e0*/ 	.word	0x00001230


	//   ....[10]....
        /*00e4*/ 	.word	0x00001330


	//   ....[11]....
        /*00e8*/ 	.word	0x00001380


	//   ....[12]....
        /*00ec*/ 	.word	0x000013b0


	//   ....[13]....
        /*00f0*/ 	.word	0x000013d0


	//   ....[14]....
        /*00f4*/ 	.word	0x00001470


	//   ....[15]....
        /*00f8*/ 	.word	0x000014b0


	//   ....[16]....
        /*00fc*/ 	.word	0x000014c0


	//   ....[17]....
        /*0100*/ 	.word	0x00001560


	//   ....[18]....
        /*0104*/ 	.word	0x000015a0


	//   ....[19]....
        /*0108*/ 	.word	0x00001670


	//   ....[20]....
        /*010c*/ 	.word	0x00001680


	//   ....[21]....
        /*0110*/ 	.word	0x00001f20


	//   ....[22]....
        /*0114*/ 	.word	0x00001f90


	//   ....[23]....
        /*0118*/ 	.word	0x00001ff0


	//   ....[24]....
        /*011c*/ 	.word	0x00002050


	//   ....[25]....
        /*0120*/ 	.word	0x000020b0


	//   ....[26]....
        /*0124*/ 	.word	0x00002420


	//   ....[27]....
        /*0128*/ 	.word	0x00002480


	//   ....[28]....
        /*012c*/ 	.word	0x000024e0


	//   ....[29]....
        /*0130*/ 	.word	0x00002540


	//   ....[30]....
        /*0134*/ 	.word	0x000025a0


	//----- nvinfo : EIATTR_EXIT_INSTR_OFFSETS
	.align		4
.L_2082:
        /*0138*/ 	.byte	0x04, 0x1c
        /*013a*/ 	.short	(.L_2084 - .L_2083)


	//   ....[0]....
.L_2083:
        /*013c*/ 	.word	0x00000110


	//   ....[1]....
        /*0140*/ 	.word	0x00001ed0


	//----- nvinfo : EIATTR_MAX_THREADS
	.align		4
.L_2084:
        /*0144*/ 	.byte	0x04, 0x05
        /*0146*/ 	.short	(.L_2086 - .L_2085)
.L_2085:
        /*0148*/ 	.word	0x00000100
        /*014c*/ 	.word	0x00000001
        /*0150*/ 	.word	0x00000001


	//----- nvinfo : EIATTR_CRS_STACK_SIZE
	.align		4
.L_2086:
        /*0154*/ 	.byte	0x04, 0x1e
        /*0156*/ 	.short	(.L_2088 - .L_2087)
.L_2087:
        /*0158*/ 	.word	0x00000000
.L_2088:


//--------------------- .nv.info._ZN10layer_norm13ln_fwd_kernelINS_13Kernel_traitsI13__nv_bfloat16S2_fS2_fjLj6144ELj1ELj1ELj8ELj16ENS_18Kernel_traits_baseILj6144ES2_S2_fS2_fjLj256EEEEELb0ELb0ELb1ELb0EEEvNS_9FwdParamsE --------------------------
	.section	.nv.info._ZN10layer_norm13ln_fwd_kernelINS_13Kernel_traitsI13__nv_bfloat16S2_fS2_fjLj6144ELj1ELj1ELj8ELj16ENS_18Kernel_traits_baseILj6144ES2_S2_fS2_fjLj256EEEEELb0ELb0ELb1ELb0EEEvNS_9FwdParamsE,"",@"SHT_CUDA_INFO"
	.sectionflags	@""
	.align	4


	//----- nvinfo : EIATTR_CUDA_API_VERSION
	.align		4
        /*0000*/ 	.byte	0x04, 0x37
        /*0002*/ 	.short	(.L_2090 - .L_2089)
.L_2089:
        /*0004*/ 	.word	0x00000082


	//----- nvinfo : EIATTR_SW2861232_WAR
	.align		4
.L_2090:
        /*0008*/ 	.byte	0x01, 0x35
	.zero		2


	//----- nvinfo : EIATTR_PARAM_CBANK
	.align		4
        /*000c*/ 	.byte	0x04, 0x0a
        /*000e*/ 	.short	(.L_2092 - .L_2091)
	.align		4
.L_2091:
        /*0010*/ 	.word	index@(.nv.constant0._ZN10layer_norm13ln_fwd_kernelINS_13Kernel_traitsI13__nv_bfloat16S2_fS2_fjLj6144ELj1ELj1ELj8ELj16ENS_18Kernel_traits_baseILj6144ES2_S2_fS2_fjLj256EEEEELb0ELb0ELb1ELb0EEEvNS_9FwdParamsE)
        /*0014*/ 	.short	0x0160
        /*0016*/ 	.short	0x00e8


	//----- nvinfo : EIATTR_CBANK_PARAM_SIZE
	.align		4
.L_2092:
        /*0018*/ 	.byte	0x03, 0x19
        /*001a*/ 	.short	0x00e8


	//----- nvinfo : EIATTR_KPARAM_INFO
	.align		4
        /*001c*/ 	.byte	0x04, 0x17
        /*001e*/ 	.short	(.L_2094 - .L_2093)
.L_2093:
        /*0020*/ 	.word	0x00000000
        /*0024*/ 	.short	0x0000
        /*0026*/ 	.short	0x0000
        /*0028*/ 	.byte	0x00, 0xf0, 0xa1, 0x03


	//----- nvinfo : EIATTR_MAXREG_COUNT
	.align		4
.L_2094:
        /*002c*/ 	.byte	0x03, 0x1b
        /*002e*/ 	.short	0x00ff


	//----- nvinfo : EIATTR_NUM_BARRIERS
	.align		4
        /*0030*/ 	.byte	0x02, 0x4c
        /*0032*/ 	.byte	0x01
	.zero		1


	//----- nvinfo : EIATTR_MERCURY_ISA_VERSION
	.align		4
        /*0034*/ 	.byte	0x03, 0x5f
        /*0036*/ 	.short	0x0000


	//----- nvinfo : EIATTR_COOP_GROUP_MASK_REGIDS
	.align		4
        /*0038*/ 	.byte	0x04, 0x29
        /*003a*/ 	.short	(.L_2096 - .L_2095)


	//   ....[0]....
.L_2095:
        /*003c*/ 	.word	0xffffffff


	//   ....[1]....
        /*0040*/ 	.word	0xffffffff


	//   ....[2]....
        /*0044*/ 	.word	0xffffffff


	//   ....[3]....
        /*0048*/ 	.word	0xffffffff


	//   ....[4]....
        /*004c*/ 	.word	0xffffffff


	//   ....[5]....
        /*0050*/ 	.word	0xffffffff


	//   ....[6]....
        /*0054*/ 	.word	0xffffffff


	//   ....[7]....
        /*0058*/ 	.word	0xffffffff


	//   ....[8]....
        /*005c*/ 	.word	0xffffffff


	//   ....[9]....
        /*0060*/ 	.word	0xffffffff


	//   ....[10]....
        /*0064*/ 	.word	0xffffffff


	//   ....[11]....
        /*0068*/ 	.word	0xffffffff


	//   ....[12]....
        /*006c*/ 	.word	0xffffffff


	//   ....[13]....
        /*0070*/ 	.word	0xffffffff


	//   ....[14]....
        /*0074*/ 	.word	0xffffffff


	//   ....[15]....
        /*0078*/ 	.word	0xffffffff


	//   ....[16]....
        /*007c*/ 	.word	0xffffffff


	//   ....[17]....
        /*0080*/ 	.word	0xffffffff


	//   ....[18]....
        /*0084*/ 	.word	0xffffffff


	//   ....[19]....
        /*0088*/ 	.word	0xffffffff


	//   ....[20]....
        /*008c*/ 	.word	0xffffffff


	//   ....[21]....
        /*0090*/ 	.word	0xffffffff


	//   ....[22]....
        /*0094*/ 	.word	0xffffffff


	//   ....[23]....
        /*0098*/ 	.word	0xffffffff


	//   ....[24]....
        /*009c*/ 	.word	0xffffffff


	//   ....[25]....
        /*00a0*/ 	.word	0xffffffff


	//   ....[26]....
        /*00a4*/ 	.word	0xffffffff


	//   ....[27]....
        /*00a8*/ 	.word	0xffffffff


	//   ....[28]....
        /*00ac*/ 	.word	0xffffffff


	//   ....[29]....
        /*00b0*/ 	.word	0xffffffff


	//   ....[30]....
        /*00b4*/ 	.word	0xffffffff


	//----- nvinfo : EIATTR_COOP_GROUP_INSTR_OFFSETS
	.align		4
.L_2096:
        /*00b8*/ 	.byte	0x04, 0x28
        /*00ba*/ 	.short	(.L_2098 - .L_2097)


	//   ....[0]....
.L_2097:
        /*00bc*/ 	.word	0x00001bf0


	//   ....[1]....
        /*00c0*/ 	.word	0x00001c20


	//   ....[2]....
        /*00c4*/ 	.word	0x00001c40


	//   ....[3]....
        /*00c8*/ 	.word	0x00001c60


	//   ....[4]....
        /*00cc*/ 	.word	0x00001c80


	//   ....[5]....
        /*00d0*/ 	.word	0x00001fc0


	//   ....[6]....
        /*00d4*/ 	.word	0x00001fe0


	//   ....[7]....
        /*00d8*/ 	.word	0x00002000


	//   ....[8]....
        /*00dc*/ 	.word	0x00002020


	//   ....[9]....
        /*00e0*/ 	.word	0x00002040


	//   ....[10]....
        /*00e4*/ 	.word	0x00002160


	//   ....[11]....
        /*00e8*/ 	.word	0x000021c0


	//   ....[12]....
        /*00ec*/ 	.word	0x000021f0


	//   ....[13]....
        /*00f0*/ 	.word	0x00002210


	//   ....[14]....
        /*00f4*/ 	.word	0x000022b0


	//   ....[15]....
        /*00f8*/ 	.word	0x000022d0


	//   ....[16]....
        /*00fc*/ 	.word	0x000022f0


	//   ....[17]....
        /*0100*/ 	.word	0x000023a0


	//   ....[18]....
        /*0104*/ 	.word	0x000023e0


	//   ....[19]....
        /*0108*/ 	.word	0x00002480


	//   ....[20]....
        /*010c*/ 	.word	0x000024b0


	//   ....[21]....
        /*0110*/ 	.word	0x00002d10


	//   ....[22]....
        /*0114*/ 	.word	0x00002d80


	//   ....[23]....
        /*0118*/ 	.word	0x00002de0


	//   ....[24]....
        /*011c*/ 	.word	0x00002e40


	//   ....[25]....
        /*0120*/ 	.word	0x00002ea0


	//   ....[26]....
        /*0124*/ 	.word	0x00003220


	//   ....[27]....
        /*0128*/ 	.word	0x00003280


	//   ....[28]....
        /*012c*/ 	.word	0x000032e0


	//   ....[29]....
        /*0130*/ 	.word	0x00003340


	//   ....[30]....
        /*0134*/ 	.word	0x000033b0


	//----- nvinfo : EIATTR_EXIT_INSTR_OFFSETS
	.align		4
.L_2098:
        /*0138*/ 	.byte	0x04, 0x1c
        /*013a*/ 	.short	(.L_2100 - .L_2099)


	//   ....[0]....
.L_2099:
        /*013c*/ 	.word	0x00000380


	//   ....[1]....
        /*0140*/ 	.word	0x00002cc0


	//----- nvinfo : EIATTR_MAX_THREADS
	.align		4
.L_2100:
        /*0144*/ 	.byte	0x04, 0x05
        /*0146*/ 	.short	(.L_2102 - .L_2101)
.L_2101:
        /*0148*/ 	.word	0x00000100
        /*014c*/ 	.word	0x00000001
        /*0150*/ 	.word	0x00000001


	//----- nvinfo : EIATTR_CRS_STACK_SIZE
	.align		4
.L_2102:
        /*0154*/ 	.byte	0x04, 0x1e
        /*0156*/ 	.short	(.L_2104 - .L_2103)
.L_2103:
        /*0158*/ 	.word	0x00000000
.L_2104:


//--------------------- .nv.info._ZN10layer_norm13ln_fwd_kernelINS_13Kernel_traitsI13__nv_bfloat16S2_fS2_fjLj6144ELj1ELj1ELj8ELj16ENS_18Kernel_traits_baseILj6144ES2_S2_fS2_fjLj256EEEEELb0ELb0ELb1ELb1EEEvNS_9FwdParamsE --------------------------
	.section	.nv.info._ZN10layer_norm13ln_fwd_kernelINS_13Kernel_traitsI13__nv_bfloat16S2_fS2_fjLj6144ELj1ELj1ELj8ELj16ENS_18Kernel_traits_baseILj6144ES2_S2_fS2_fjLj256EEEEELb0ELb0ELb1ELb1EEEvNS_9FwdParamsE,"",@"SHT_CUDA_INFO"
	.sectionflags	@""
	.align	4


	//----- nvinfo : EIATTR_CUDA_API_VERSION
	.align		4
        /*0000*/ 	.byte	0x04, 0x37
        /*0002*/ 	.short	(.L_2106 - .L_2105)
.L_2105:
        /*0004*/ 	.word	0x00000082


	//----- nvinfo : EIATTR_SW2861232_WAR
	.align		4
.L_2106:
        /*0008*/ 	.byte	0x01, 0x35
	.zero		2


	//----- nvinfo : EIATTR_PARAM_CBANK
	.align		4
        /*000c*/ 	.byte	0x04, 0x0a
        /*000e*/ 	.short	(.L_2108 - .L_2107)
	.align		4
.L_2107:
        /*0010*/ 	.word	index@(.nv.constant0._ZN10layer_norm13ln_fwd_kernelINS_13Kernel_traitsI13__nv_bfloat16S2_fS2_fjLj6144ELj1ELj1ELj8ELj16ENS_18Kernel_traits_baseILj6144ES2_S2_fS2_fjLj256EEEEELb0ELb0ELb1ELb1EEEvNS_9FwdParamsE)
        /*0014*/ 	.short	0x0160
        /*0016*/ 	.short	0x00e8


	//----- nvinfo : EIATTR_CBANK_PARAM_SIZE
	.align		4
.L_2108:
        /*0018*/ 	.byte	0x03, 0x19
        /*001a*/ 	.short	0x00e8


	//----- nvinfo : EIATTR_KPARAM_INFO
	.align		4
        /*001c*/ 	.byte	0x04, 0x17
        /*001e*/ 	.short	(.L_2110 - .L_2109)
.L_2109:
        /*0020*/ 	.word	0x00000000
        /*0024*/ 	.short	0x0000
        /*0026*/ 	.short	0x0000
        /*0028*/ 	.byte	0x00, 0xf0, 0xa1, 0x03


	//----- nvinfo : EIATTR_MAXREG_COUNT
	.align		4
.L_2110:
        /*002c*/ 	.byte	0x03, 0x1b
        /*002e*/ 	.short	0x00ff


	//----- nvinfo : EIATTR_NUM_BARRIERS
	.align		4
        /*0030*/ 	.byte	0x02, 0x4c
        /*0032*/ 	.byte	0x01
	.zero		1


	//----- nvinfo : EIATTR_MERCURY_ISA_VERSION
	.align		4
        /*0034*/ 	.byte	0x03, 0x5f
        /*0036*/ 	.short	0x0000


	//----- nvinfo : EIATTR_COOP_GROUP_MASK_REGIDS
	.align		4
        /*0038*/ 	.byte	0x04, 0x29
        /*003a*/ 	.short	(.L_2112 - .L_2111)


	//   ....[0]....
.L_2111:
        /*003c*/ 	.word	0xffffffff


	//   ....[1]....
        /*0040*/ 	.word	0xffffffff


	//   ....[2]....
        /*0044*/ 	.word	0xffffffff


	//   ....[3]....
        /*0048*/ 	.word	0xffffffff


	//   ....[4]....
        /*004c*/ 	.word	0xffffffff


	//   ....[5]....
        /*0050*/ 	.word	0xffffffff


	//   ....[6]....
        /*0054*/ 	.word	0xffffffff


	//   ....[7]....
        /*0058*/ 	.word	0xffffffff


	//   ....[8]....
        /*005c*/ 	.word	0xffffffff


	//   ....[9]....
        /*0060*/ 	.word	0xffffffff


	//   ....[10]....
        /*0064*/ 	.word	0xffffffff


	//   ....[11]....
        /*0068*/ 	.word	0xffffffff


	//   ....[12]....
        /*006c*/ 	.word	0xffffffff


	//   ....[13]....
        /*0070*/ 	.word	0xffffffff


	//   ....[14]....
        /*0074*/ 	.word	0xffffffff


	//   ....[15]....
        /*0078*/ 	.word	0xffffffff


	//   ....[16]....
        /*007c*/ 	.word	0xffffffff


	//   ....[17]....
        /*0080*/ 	.word	0xffffffff


	//   ....[18]....
        /*0084*/ 	.word	0xffffffff


	//   ....[19]....
        /*0088*/ 	.word	0xffffffff


	//   ....[20]....
        /*008c*/ 	.word	0xffffffff


	//   ....[21]....
        /*0090*/ 	.word	0xffffffff


	//   ....[22]....
        /*0094*/ 	.word	0xffffffff


	//   ....[23]....
        /*0098*/ 	.word	0xffffffff


	//   ....[24]....
        /*009c*/ 	.word	0xffffffff


	//   ....[25]....
        /*00a0*/ 	.word	0xffffffff


	//   ....[26]....
        /*00a4*/ 	.word	0xffffffff


	//   ....[27]....
        /*00a8*/ 	.word	0xffffffff


	//   ....[28]....
        /*00ac*/ 	.word	0xffffffff


	//   ....[29]....
        /*00b0*/ 	.word	0xffffffff


	//   ....[30]....
        /*00b4*/ 	.word	0xffffffff


	//----- nvinfo : EIATTR_COOP_GROUP_INSTR_OFFSETS
	.align		4
.L_2112:
        /*00b8*/ 	.byte	0x04, 0x28
        /*00ba*/ 	.short	(.L_2114 - .L_2113)


	//   ....[0]....
.L_2113:
        /*00bc*/ 	.word	0x00001610


	//   ....[1]....
        /*00c0*/ 	.word	0x00001640


	//   ....[2]....
        /*00c4*/ 	.word	0x00001660


	//   ....[3]....
        /*00c8*/ 	.word	0x00001680


	//   ....[4]....
        /*00cc*/ 	.word	0x000016a0


	//   ....[5]....
        /*00d0*/ 	.word	0x000019d0


	//   ....[6]....
        /*00d4*/ 	.word	0x000019f0


	//   ....[7]....
        /*00d8*/ 	.word	0x00001a10


	//   ....[8]....
        /*00dc*/ 	.word	0x00001a30


	//   ....[9]....
        /*00e0*/ 	.word	0x00001a50


	//   ....[10]....
        /*00e4*/ 	.word	0x00001b60


	//   ....[11]....
        /*00e8*/ 	.word	0x00001bb0


	//   ....[12]....
        /*00ec*/ 	.word	0x00001be0


	//   ....[13]....
        /*00f0*/ 	.word	0x00001c00


	//   ....[14]....
        /*00f4*/ 	.word	0x00001ca0


	//   ....[15]....
        /*00f8*/ 	.word	0x00001cd0


	//   ....[16]....
        /*00fc*/ 	.word	0x00001ce0


	//   ....[17]....
        /*0100*/ 	.word	0x00001da0


	//   ....[18]....
        /*0104*/ 	.word	0x00001dd0


	//   ....[19]....
        /*0108*/ 	.word	0x00001e70


	//   ....[20]....
        /*010c*/ 	.word	0x00001eb0


	//   ....[21]....
        /*0110*/ 	.word	0x00002800


	//   ....[22]....
        /*0114*/ 	.word	0x00002870


	//   ....[23]....
        /*0118*/ 	.word	0x000028d0


	//   ....[24]....
        /*011c*/ 	.word	0x00002930


	//   ....[25]....
        /*0120*/ 	.word	0x00002990


	//   ....[26]....
        /*0124*/ 	.word	0x00002d00


	//   ....[27]....
        /*0128*/ 	.word	0x00002d60


	//   ....[28]....
        /*012c*/ 	.word	0x00002dc0


	//   ....[29]....
        /*0130*/ 	.word	0x00002e20


	//   ....[30]....
        /*0134*/ 	.word	0x00002e80


	//----- nvinfo : EIATTR_EXIT_INSTR_OFFSETS
	.align		4
.L_2114:
        /*0138*/ 	.byte	0x04, 0x1c
        /*013a*/ 	.short	(.L_2116 - .L_2115)


	//   ....[0]....
.L_2115:
        /*013c*/ 	.word	0x00000110


	//   ....[1]....
        /*0140*/ 	.word	0x000027b0


	//----- nvinfo : EIATTR_MAX_THREADS
	.align		4
.L_2116:
        /*0144*/ 	.byte	0x04, 0x05
        /*0146*/ 	.short	(.L_2118 - .L_2117)
.L_2117:
        /*0148*/ 	.word	0x00000100
        /*014c*/ 	.word	0x00000001
        /*0150*/ 	.word	0x00000001


	//----- nvinfo : EIATTR_CRS_STACK_SIZE
	.align		4
.L_2118:
        /*0154*/ 	.byte	0x04, 0x1e
        /*0156*/ 	.short	(.L_2120 - .L_2119)
.L_2119:
        /*0158*/ 	.word	0x00000000
.L_2120:


//--------------------- .nv.info._ZN10layer_norm13ln_fwd_kernelINS_13Kernel_traitsI13__nv_bfloat16S2_fS2_fjLj6144ELj1ELj1ELj8ELj16ENS_18Kernel_traits_baseILj6144ES2_S2_fS2_fjLj256EEEEELb0ELb1ELb0ELb0EEEvNS_9FwdParamsE --------------------------
	.section	.nv.info._ZN10layer_norm13ln_fwd_kernelINS_13Kernel_traitsI13__nv_bfloat16S2_fS2_fjLj6144ELj1ELj1ELj8ELj16ENS_18Kernel_traits_baseILj6144ES2_S2_fS2_fjLj256EEEEELb0ELb1ELb0ELb0EEEvNS_9FwdParamsE,"",@"SHT_CUDA_INFO"
	.sectionflags	@""
	.align	4


	//----- nvinfo : EIATTR_CUDA_API_VERSION
	.align		4
        /*0000*/ 	.byte	0x04, 0x37
        /*0002*/ 	.short	(.L_2122 - .L_2121)
.L_2121:
        /*0004*/ 	.word	0x00000082


	//----- nvinfo : EIATTR_SW2861232_WAR
	.align		4
.L_2122:
        /*0008*/ 	.byte	0x01, 0x35
	.zero		2


	//----- nvinfo : EIATTR_PARAM_CBANK
	.align		4
        /*000c*/ 	.byte	0x04, 0x0a
        /*000e*/ 	.short	(.L_2124 - .L_2123)
	.align		4
.L_2123:
        /*0010*/ 	.word	index@(.nv.constant0._ZN10layer_norm13ln_fwd_kernelINS_13Kernel_traitsI13__nv_bfloat16S2_fS2_fjLj6144ELj1ELj1ELj8ELj16ENS_18Kernel_traits_baseILj6144ES2_S2_fS2_fjLj256EEEEELb0ELb1ELb0ELb0EEEvNS_9FwdParamsE)
        /*0014*/ 	.short	0x0160
        /*0016*/ 	.short	0x00e8


	//----- nvinfo : EIATTR_CBANK_PARAM_SIZE
	.align		4
.L_2124:
        /*0018*/ 	.byte	0x03, 0x19
        /*001a*/ 	.short	0x00e8


	//----- nvinfo : EIATTR_KPARAM_INFO
	.align		4
        /*001c*/ 	.byte	0x04, 0x17
        /*001e*/ 	.short	(.L_2126 - .L_2125)
.L_2125:
        /*0020*/ 	.word	0x00000000
        /*0024*/ 	.short	0x0000
        /*0026*/ 	.short	0x0000
        /*0028*/ 	.byte	0x00, 0xf0, 0xa1, 0x03


	//----- nvinfo : EIATTR_MAXREG_COUNT
	.align		4
.L_2126:
        /*002c*/ 	.byte	0x03, 0x1b
        /*002e*/ 	.short	0x00ff


	//----- nvinfo : EIATTR_NUM_BARRIERS
	.align		4
        /*0030*/ 	.byte	0x02, 0x4c
        /*0032*/ 	.byte	0x01
	.zero		1


	//----- nvinfo : EIATTR_MERCURY_ISA_VERSION
	.align		4
        /*0034*/ 	.byte	0x03, 0x5f
        /*0036*/ 	.short	0x0000


	//----- nvinfo : EIATTR_COOP_GROUP_MASK_REGIDS
	.align		4
        /*0038*/ 	.byte	0x04, 0x29
        /*003a*/ 	.short	(.L_2128 - .L_2127)


	//   ....[0]....
.L_2127:
        /*003c*/ 	.word	0xffffffff


	//   ....[1]....
        /*0040*/ 	.word	0xffffffff


	//   ....[2]....
        /*0044*/ 	.word	0xffffffff


	//   ....[3]....
        /*0048*/ 	.word	0xffffffff


	//   ....[4]....
        /*004c*/ 	.word	0xffffffff


	//   ....[5]....
        /*0050*/ 	.word	0xffffffff


	//   ....[6]....
        /*0054*/ 	.word	0xffffffff


	//   ....[7]....
        /*0058*/ 	.word	0xffffffff


	//   ....[8]....
        /*005c*/ 	.word	0xffffffff


	//   ....[9]....
        /*0060*/ 	.word	0xffffffff


	//   ....[10]....
        /*0064*/ 	.word	0xffffffff


	//   ....[11]....
        /*0068*/ 	.word	0xffffffff


	//   ....[12]....
        /*006c*/ 	.word	0xffffffff


	//   ....[13]....
        /*0070*/ 	.word	0xffffffff


	//   ....[14]....
        /*0074*/ 	.word	0xffffffff


	//   ....[15]....
        /*0078*/ 	.word	0xffffffff


	//   ....[16]....
        /*007c*/ 	.word	0xffffffff


	//   ....[17]....
        /*0080*/ 	.word	0xffffffff


	//   ....[18]....
        /*0084*/ 	.word	0xffffffff


	//   ....[19]....
        /*0088*/ 	.word	0xffffffff


	//   ....[20]....
        /*008c*/ 	.word	0xffffffff


	//   ....[21]....
        /*0090*/ 	.word	0xffffffff


	//   ....[22]....
        /*0094*/ 	.word	0xffffffff


	//   ....[23]....
        /*0098*/ 	.word	0xffffffff


	//   ....[24]....
        /*009c*/ 	.word	0xffffffff


	//   ....[25]....
        /*00a0*/ 	.word	0xffffffff


	//   ....[26]....
        /*00a4*/ 	.word	0xffffffff


	//   ....[27]....
        /*00a8*/ 	.word	0xffffffff


	//   ....[28]....
        /*00ac*/ 	.word	0xffffffff


	//   ....[29]....
        /*00b0*/ 	.word	0xffffffff


	//   ....[30]....
        /*00b4*/ 	.word	0xffffffff


	//----- nvinfo : EIATTR_COOP_GROUP_INSTR_OFFSETS
	.align		4
.L_2128:
        /*00b8*/ 	.byte	0x04, 0x28
        /*00ba*/ 	.short	(.L_2130 - .L_2129)


	//   ....[0]....
.L_2129:
        /*00bc*/ 	.word	0x00001640


	//   ....[1]....
        /*00c0*/ 	.word	0x00001670


	//   ....[2]....
        /*00c4*/ 	.word	0x00001690


	//   ....[3]....
        /*00c8*/ 	.word	0x000016b0


	//   ....[4]....
        /*00cc*/ 	.word	0x000016d0


	//   ....[5]....
        /*00d0*/ 	.word	0x00001a10


	//   ....[6]....
        /*00d4*/ 	.word	0x00001a30


	//   ....[7]....
        /*00d8*/ 	.word	0x00001a50


	//   ....[8]....
        /*00dc*/ 	.word	0x00001a70


	//   ....[9]....
        /*00e0*/ 	.word	0x00001a90


	//   ....[10]....
        /*00e4*/ 	.word	0x00001bb0


	//   ....[11]....
        /*00e8*/ 	.word	0x00001c20


	//   ....[12]....
        /*00ec*/ 	.word	0x00001c70


	//   ....[13]....
        /*00f0*/ 	.word	0x00001ca0


	//   ....[14]....
        /*00f4*/ 	.word	0x00001cc0


	//   ....[15]....
        /*00f8*/ 	.word	0x00001d30


	//   ....[16]....
        /*00fc*/ 	.word	0x00001d70


	//   ....[17]....
        /*0100*/ 	.word	0x00001df0


	//   ....[18]....
        /*0104*/ 	.word	0x00001e10


	//   ....[19]....
        /*0108*/ 	.word	0x00001ee0


	//   ....[20]....
        /*010c*/ 	.word	0x00001ef0


	//   ....[21]....
        /*0110*/ 	.word	0x000026e0


	//   ....[22]....
        /*0114*/ 	.word	0x00002740


	//   ....[23]....
        /*0118*/ 	.word	0x000027a0


	//   ....[24]....
        /*011c*/ 	.word	0x00002800


	//   ....[25]....
        /*0120*/ 	.word	0x00002860


	//   ....[26]....
        /*0124*/ 	.word	0x00002be0


	//   ....[27]....
        /*0128*/ 	.word	0x00002c40


	//   ....[28]....
        /*012c*/ 	.word	0x00002ca0


	//   ....[29]....
        /*0130*/ 	.word	0x00002d00


	//   ....[30]....
        /*0134*/ 	.word	0x00002d70


	//----- nvinfo : EIATTR_EXIT_INSTR_OFFSETS
	.align		4
.L_2130:
        /*0138*/ 	.byte	0x04, 0x1c
        /*013a*/ 	.short	(.L_2132 - .L_2131)


	//   ....[0]....
.L_2131:
        /*013c*/ 	.word	0x00000410


	//   ....[1]....
        /*0140*/ 	.word	0x00002690


	//----- nvinfo : EIATTR_MAX_THREADS
	.align		4
.L_2132:
        /*0144*/ 	.byte	0x04, 0x05
        /*0146*/ 	.short	(.L_2134 - .L_2133)
.L_2133:
        /*0148*/ 	.word	0x00000100
        /*014c*/ 	.word	0x00000001
        /*0150*/ 	.word	0x00000001


	//----- nvinfo : EIATTR_CRS_STACK_SIZE
	.align		4
.L_2134:
        /*0154*/ 	.byte	0x04, 0x1e
        /*0156*/ 	.short	(.L_2136 - .L_2135)
.L_2135:
        /*0158*/ 	.word	0x00000000
.L_2136:


//--------------------- .nv.info._ZN10layer_norm13ln_fwd_kernelINS_13Kernel_traitsI13__nv_bfloat16S2_fS2_fjLj6144ELj1ELj1ELj8ELj16ENS_18Kernel_traits_baseILj6144ES2_S2_fS2_fjLj256EEEEELb0ELb1ELb0ELb1EEEvNS_9FwdParamsE --------------------------
	.section	.nv.info._ZN10layer_norm13ln_fwd_kernelINS_13Kernel_traitsI13__nv_bfloat16S2_fS2_fjLj6144ELj1ELj1ELj8ELj16ENS_18Kernel_traits_baseILj6144ES2_S2_fS2_fjLj256EEEEELb0ELb1ELb0ELb1EEEvNS_9FwdParamsE,"",@"SHT_CUDA_INFO"
	.sectionflags	@""
	.align	4


	//----- nvinfo : EIATTR_CUDA_API_VERSION
	.align		4
        /*0000*/ 	.byte	0x04, 0x37
        /*0002*/ 	.short	(.L_2138 - .L_2137)
.L_2137:
        /*0004*/ 	.word	0x00000082


	//----- nvinfo : EIATTR_SW2861232_WAR
	.align		4
.L_2138:
        /*0008*/ 	.byte	0x01, 0x35
	.zero		2


	//----- nvinfo : EIATTR_PARAM_CBANK
	.align		4
        /*000c*/ 	.byte	0x04, 0x0a
        /*000e*/ 	.short	(.L_2140 - .L_2139)
	.align		4
.L_2139:
        /*0010*/ 	.word	index@(.nv.constant0._ZN10layer_norm13ln_fwd_kernelINS_13Kernel_traitsI13__nv_bfloat16S2_fS2_fjLj6144ELj1ELj1ELj8ELj16ENS_18Kernel_traits_baseILj6144ES2_S2_fS2_fjLj256EEEEELb0ELb1ELb0ELb1EEEvNS_9FwdParamsE)
        /*0014*/ 	.short	0x0160
        /*0016*/ 	.short	0x00e8


	//----- nvinfo : EIATTR_CBANK_PARAM_SIZE
	.align		4
.L_2140:
        /*0018*/ 	.byte	0x03, 0x19
        /*001a*/ 	.short	0x00e8


	//----- nvinfo : EIATTR_KPARAM_INFO
	.align		4
        /*001c*/ 	.byte	0x04, 0x17
        /*001e*/ 	.short	(.L_2142 - .L_2141)
.L_2141:
        /*0020*/ 	.word	0x00000000
        /*0024*/ 	.short	0x0000
        /*0026*/ 	.short	0x0000
        /*0028*/ 	.byte	0x00, 0xf0, 0xa1, 0x03


	//----- nvinfo : EIATTR_MAXREG_COUNT
	.align		4
.L_2142:
        /*002c*/ 	.byte	0x03, 0x1b
        /*002e*/ 	.short	0x00ff


	//----- nvinfo : EIATTR_NUM_BARRIERS
	.align		4
        /*0030*/ 	.byte	0x02, 0x4c
        /*0032*/ 	.byte	0x01
	.zero		1


	//----- nvinfo : EIATTR_MERCURY_ISA_VERSION
	.align		4
        /*0034*/ 	.byte	0x03, 0x5f
        /*0036*/ 	.short	0x0000


	//----- nvinfo : EIATTR_COOP_GROUP_MASK_REGIDS
	.align		4
        /*0038*/ 	.byte	0x04, 0x29
        /*003a*/ 	.short	(.L_2144 - .L_2143)


	//   ....[0]....
.L_2143:
        /*003c*/ 	.word	0xffffffff


	//   ....[1]....
        /*0040*/ 	.word	0xffffffff


	//   ....[2]....
        /*0044*/ 	.word	0xffffffff


	//   ....[3]....
        /*0048*/ 	.word	0xffffffff


	//   ....[4]....
        /*004c*/ 	.word	0xffffffff


	//   ....[5]....
        /*0050*/ 	.word	0xffffffff


	//   ....[6]....
        /*0054*/ 	.word	0xffffffff


	//   ....[7]....
        /*0058*/ 	.word	0xffffffff


	//   ....[8]....
        /*005c*/ 	.word	0xffffffff


	//   ....[9]....
        /*0060*/ 	.word	0xffffffff


	//   ....[10]....
        /*0064*/ 	.word	0xffffffff


	//   ....[11]....
        /*0068*/ 	.word	0xffffffff


	//   ....[12]....
        /*006c*/ 	.word	0xffffffff


	//   ....[13]....
        /*0070*/ 	.word	0xffffffff


	//   ....[14]....
        /*0074*/ 	.word	0xffffffff


	//   ....[15]....
        /*0078*/ 	.word	0xffffffff


	//   ....[16]....
        /*007c*/ 	.word	0xffffffff


	//   ....[17]....
        /*0080*/ 	.word	0xffffffff


	//   ....[18]....
        /*0084*/ 	.word	0xffffffff


	//   ....[19]....
        /*0088*/ 	.word	0xffffffff


	//   ....[20]....
        /*008c*/ 	.word	0xffffffff


	//   ....[21]....
        /*0090*/ 	.word	0xffffffff


	//   ....[22]....
        /*0094*/ 	.word	0xffffffff


	//   ....[23]....
        /*0098*/ 	.word	0xffffffff


	//   ....[24]....
        /*009c*/ 	.word	0xffffffff


	//   ....[25]....
        /*00a0*/ 	.word	0xffffffff


	//   ....[26]....
        /*00a4*/ 	.word	0xffffffff


	//   ....[27]....
        /*00a8*/ 	.word	0xffffffff


	//   ....[28]....
        /*00ac*/ 	.word	0xffffffff


	//   ....[29]....
        /*00b0*/ 	.word	0xffffffff


	//   ....[30]....
        /*00b4*/ 	.word	0xffffffff


	//----- nvinfo : EIATTR_COOP_GROUP_INSTR_OFFSETS
	.align		4
.L_2144:
        /*00b8*/ 	.byte	0x04, 0x28
        /*00ba*/ 	.short	(.L_2146 - .L_2145)


	//   ....[0]....
.L_2145:
        /*00bc*/ 	.word	0x00001340


	//   ....[1]....
        /*00c0*/ 	.word	0x00001370


	//   ....[2]....
        /*00c4*/ 	.word	0x00001390


	//   ....[3]....
        /*00c8*/ 	.word	0x000013b0


	//   ....[4]....
        /*00cc*/ 	.word	0x000013d0


	//   ....[5]....
        /*00d0*/ 	.word	0x00001700


	//   ....[6]....
        /*00d4*/ 	.word	0x00001720


	//   ....[7]....
        /*00d8*/ 	.word	0x00001740


	//   ....[8]....
        /*00dc*/ 	.word	0x00001760


	//   ....[9]....
        /*00e0*/ 	.word	0x00001780


	//   ....[10]....
        /*00e4*/ 	.word	0x00001850


	//   ....[11]....
        /*00e8*/ 	.word	0x000018b0


	//   ....[12]....
        /*00ec*/ 	.word	0x000018c0


	//   ....[13]....
        /*00f0*/ 	.word	0x00001950


	//   ....[14]....
        /*00f4*/ 	.word	0x000019c0


	//   ....[15]....
        /*00f8*/ 	.word	0x00001a30


	//   ....[16]....
        /*00fc*/ 	.word	0x00001a50


	//   ....[17]....
        /*0100*/ 	.word	0x00001ab0


	//   ....[18]....
        /*0104*/ 	.word	0x00001b30


	//   ....[19]....
        /*0108*/ 	.word	0x00001b60


	//   ....[20]....
        /*010c*/ 	.word	0x00001bb0


	//   ....[21]....
        /*0110*/ 	.word	0x00002300


	//   ....[22]....
        /*0114*/ 	.word	0x00002360


	//   ....[23]....
        /*0118*/ 	.word	0x000023c0


	//   ....[24]....
        /*011c*/ 	.word	0x00002420


	//   ....[25]....
        /*0120*/ 	.word	0x00002480


	//   ....[26]....
        /*0124*/ 	.word	0x000027f0


	//   ....[27]....
        /*0128*/ 	.word	0x00002850


	//   ....[28]....
        /*012c*/ 	.word	0x000028b0


	//   ....[29]....
        /*0130*/ 	.word	0x00002910


	//   ....[30]....
        /*0134*/ 	.word	0x00002970


	//----- nvinfo : EIATTR_EXIT_INSTR_OFFSETS
	.align		4
.L_2146:
        /*0138*/ 	.byte	0x04, 0x1c
        /*013a*/ 	.short	(.L_2148 - .L_2147)


	//   ....[0]....
.L_2147:
        /*013c*/ 	.word	0x00000130


	//   ....[1]....
        /*0140*/ 	.word	0x000022a0


	//----- nvinfo : EIATTR_MAX_THREADS
	.align		4
.L_2148:
        /*0144*/ 	.byte	0x04, 0x05
        /*0146*/ 	.short	(.L_2150 - .L_2149)
.L_2149:
        /*0148*/ 	.word	0x00000100
        /*014c*/ 	.word	0x00000001
        /*0150*/ 	.word	0x00000001


	//----- nvinfo : EIATTR_CRS_STACK_SIZE
	.align		4
.L_2150:
        /*0154*/ 	.byte	0x04, 0x1e
        /*0156*/ 	.short	(.L_2152 - .L_2151)
.L_2151:
        /*0158*/ 	.word	0x00000000
.L_2152:


//--------------------- .nv.info._ZN10layer_norm13ln_fwd_kernelINS_13Kernel_traitsI13__nv_bfloat16S2_fS2_fjLj6144ELj1ELj1ELj8ELj16ENS_18Kernel_traits_baseILj6144ES2_S2_fS2_fjLj256EEEEELb0ELb1ELb1ELb0EEEvNS_9FwdParamsE --------------------------
	.section	.nv.info._ZN10layer_norm13ln_fwd_kernelINS_13Kernel_traitsI13__nv_bfloat16S2_fS2_fjLj6144ELj1ELj1ELj8ELj16ENS_18Kernel_traits_baseILj6144ES2_S2_fS2_fjLj256EEEEELb0ELb1ELb1ELb0EEEvNS_9FwdParamsE,"",@"SHT_CUDA_INFO"
	.sectionflags	@""
	.align	4


	//----- nvinfo : EIATTR_CUDA_API_VERSION
	.align		4
        /*0000*/ 	.byte	0x04, 0x37
        /*0002*/ 	.short	(.L_2154 - .L_2153)
.L_2153:
        /*0004*/ 	.word	0x00000082


	//----- nvinfo : EIATTR_SW2861232_WAR
	.align		4
.L_2154:
        /*0008*/ 	.byte	0x01, 0x35
	.zero		2


	//----- nvinfo : EIATTR_PARAM_CBANK
	.align		4
        /*000c*/ 	.byte	0x04, 0x0a
        /*000e*/ 	.short	(.L_2156 - .L_2155)
	.align		4
.L_2155:
        /*0010*/ 	.word	index@(.nv.constant0._ZN10layer_norm13ln_fwd_kernelINS_13Kernel_traitsI13__nv_bfloat16S2_fS2_fjLj6144ELj1ELj1ELj8ELj16ENS_18Kernel_traits_baseILj6144ES2_S2_fS2_fjLj256EEEEELb0ELb1ELb1ELb0EEEvNS_9FwdParamsE)
        /*0014*/ 	.short	0x0160
        /*0016*/ 	.short	0x00e8


	//----- nvinfo : EIATTR_CBANK_PARAM_SIZE
	.align		4
.L_2156:
        /*0018*/ 	.byte	0x03, 0x19
        /*001a*/ 	.short	0x00e8


	//----- nvinfo : EIATTR_KPARAM_INFO
	.align		4
        /*001c*/ 	.byte	0x04, 0x17
        /*001e*/ 	.short	(.L_2158 - .L_2157)
.L_2157:
        /*0020*/ 	.word	0x00000000
        /*0024*/ 	.short	0x0000
        /*0026*/ 	.short	0x0000
        /*0028*/ 	.byte	0x00, 0xf0, 0xa1, 0x03


	//----- nvinfo : EIATTR_MAXREG_COUNT
	.align		4
.L_2158:
        /*002c*/ 	.byte	0x03, 0x1b
        /*002e*/ 	.short	0x00ff


	//----- nvinfo : EIATTR_NUM_BARRIERS
	.align		4
        /*0030*/ 	.byte	0x02, 0x4c
        /*0032*/ 	.byte	0x01
	.zero		1


	//----- nvinfo : EIATTR_MERCURY_ISA_VERSION
	.align		4
        /*0034*/ 	.byte	0x03, 0x5f
        /*0036*/ 	.short	0x0000


	//----- nvinfo : EIATTR_COOP_GROUP_MASK_REGIDS
	.align		4
        /*0038*/ 	.byte	0x04, 0x29
        /*003a*/ 	.short	(.L_2160 - .L_2159)


	//   ....[0]....
.L_2159:
        /*003c*/ 	.word	0xffffffff


	//   ....[1]....
        /*0040*/ 	.word	0xffffffff


	//   ....[2]....
        /*0044*/ 	.word	0xffffffff


	//   ....[3]....
        /*0048*/ 	.word	0xffffffff


	//   ....[4]....
        /*004c*/ 	.word	0xffffffff


	//   ....[5]....
        /*0050*/ 	.word	0xffffffff


	//   ....[6]....
        /*0054*/ 	.word	0xffffffff


	//   ....[7]....
        /*0058*/ 	.word	0xffffffff


	//   ....[8]....
        /*005c*/ 	.word	0xffffffff


	//   ....[9]....
        /*0060*/ 	.word	0xffffffff


	//   ....[10]....
        /*0064*/ 	.word	0xffffffff


	//   ....[11]....
        /*0068*/ 	.word	0xffffffff


	//   ....[12]....
        /*006c*/ 	.word	0xffffffff


	//   ....[13]....
        /*0070*/ 	.word	0xffffffff


	//   ....[14]....
        /*0074*/ 	.word	0xffffffff


	//   ....[15]....
        /*0078*/ 	.word	0xffffffff


	//   ....[16]....
        /*007c*/ 	.word	0xffffffff


	//   ....[17]....
        /*0080*/ 	.word	0xffffffff


	//   ....[18]....
        /*0084*/ 	.word	0xffffffff


	//   ....[19]....
        /*0088*/ 	.word	0xffffffff


	//   ....[20]....
        /*008c*/ 	.word	0xffffffff


	//   ....[21]....
        /*0090*/ 	.word	0xffffffff


	//   ....[22]....
        /*0094*/ 	.word	0xffffffff


	//   ....[23]....
        /*0098*/ 	.word	0xffffffff


	//   ....[24]....
        /*009c*/ 	.word	0xffffffff


	//   ....[25]....
        /*00a0*/ 	.word	0xffffffff


	//   ....[26]....
        /*00a4*/ 	.word	0xffffffff


	//   ....[27]....
        /*00a8*/ 	.word	0xffffffff


	//   ....[28]....
        /*00ac*/ 	.word	0xffffffff


	//   ....[29]....
        /*00b0*/ 	.word	0xffffffff


	//   ....[30]....
        /*00b4*/ 	.word	0xffffffff


	//----- nvinfo : EIATTR_COOP_GROUP_INSTR_OFFSETS
	.align		4
.L_2160:
        /*00b8*/ 	.byte	0x04, 0x28
        /*00ba*/ 	.short	(.L_2162 - .L_2161)


	//   ....[0]....
.L_2161:
        /*00bc*/ 	.word	0x00001f80


	//   ....[1]....
        /*00c0*/ 	.word	0x00001fb0


	//   ....[2]....
        /*00c4*/ 	.word	0x00001fd0


	//   ....[3]....
        /*00c8*/ 	.word	0x00001ff0


	//   ....[4]....
        /*00cc*/ 	.word	0x00002010


	//   ....[5]....
        /*00d0*/ 	.word	0x00002350


	//   ....[6]....
        /*00d4*/ 	.word	0x00002370


	//   ....[7]....
        /*00d8*/ 	.word	0x00002390


	//   ....[8]....
        /*00dc*/ 	.word	0x000023b0


	//   ....[9]....
        /*00e0*/ 	.word	0x000023d0


	//   ....[10]....
        /*00e4*/ 	.word	0x000024f0


	//   ....[11]....
        /*00e8*/ 	.word	0x00002540


	//   ....[12]....
        /*00ec*/ 	.word	0x000025b0


	//   ....[13]....
        /*00f0*/ 	.word	0x00002610


	//   ....[14]....
        /*00f4*/ 	.word	0x00002620


	//   ....[15]....
        /*00f8*/ 	.word	0x00002680


	//   ....[16]....
        /*00fc*/ 	.word	0x000026c0


	//   ....[17]....
        /*0100*/ 	.word	0x00002750


	//   ....[18]....
        /*0104*/ 	.word	0x000027d0


	//   ....[19]....
        /*0108*/ 	.word	0x00002800


	//   ....[20]....
        /*010c*/ 	.word	0x00002840


	//   ....[21]....
        /*0110*/ 	.word	0x000030a0


	//   ....[22]....
        /*0114*/ 	.word	0x00003100


	//   ....[23]....
        /*0118*/ 	.word	0x00003160


	//   ....[24]....
        /*011c*/ 	.word	0x000031c0


	//   ....[25]....
        /*0120*/ 	.word	0x00003220


	//   ....[26]....
        /*0124*/ 	.word	0x000035a0


	//   ....[27]....
        /*0128*/ 	.word	0x00003600


	//   ....[28]....
        /*012c*/ 	.word	0x00003660


	//   ....[29]....
        /*0130*/ 	.word	0x000036c0


	//   ....[30]....
        /*0134*/ 	.word	0x00003720


	//----- nvinfo : EIATTR_EXIT_INSTR_OFFSETS
	.align		4
.L_2162:
        /*0138*/ 	.byte	0x04, 0x1c
        /*013a*/ 	.short	(.L_2164 - .L_2163)


	//   ....[0]....
.L_2163:
        /*013c*/ 	.word	0x00000410


	//   ....[1]....
        /*0140*/ 	.word	0x00003050


	//----- nvinfo : EIATTR_MAX_THREADS
	.align		4
.L_2164:
        /*0144*/ 	.byte	0x04, 0x05
        /*0146*/ 	.short	(.L_2166 - .L_2165)
.L_2165:
        /*0148*/ 	.word	0x00000100
        /*014c*/ 	.word	0x00000001
        /*0150*/ 	.word	0x00000001


	//----- nvinfo : EIATTR_CRS_STACK_SIZE
	.align		4
.L_2166:
        /*0154*/ 	.byte	0x04, 0x1e
        /*0156*/ 	.short	(.L_2168 - .L_2167)
.L_2167:
        /*0158*/ 	.word	0x00000000
.L_2168:


//--------------------- .nv.info._ZN10layer_norm13ln_fwd_kernelINS_13Kernel_traitsI13__nv_bfloat16S2_fS2_fjLj6144ELj1ELj1ELj8ELj16ENS_18Kernel_traits_baseILj6144ES2_S2_fS2_fjLj256EEEEELb0ELb1ELb1ELb1EEEvNS_9FwdParamsE --------------------------
	.section	.nv.info._ZN10layer_norm13ln_fwd_kernelINS_13Kernel_traitsI13__nv_bfloat16S2_fS2_fjLj6144ELj1ELj1ELj8ELj16ENS_18Kernel_traits_baseILj6144ES2_S2_fS2_fjLj256EEEEELb0ELb1ELb1ELb1EEEvNS_9FwdParamsE,"",@"SHT_CUDA_INFO"
	.sectionflags	@""
	.align	4


	//----- nvinfo : EIATTR_CUDA_API_VERSION
	.align		4
        /*0000*/ 	.byte	0x04, 0x37
        /*0002*/ 	.short	(.L_2170 - .L_2169)
.L_2169:
        /*0004*/ 	.word	0x00000082


	//----- nvinfo : EIATTR_SW2861232_WAR
	.align		4
.L_2170:
        /*0008*/ 	.byte	0x01, 0x35
	.zero		2


	//----- nvinfo : EIATTR_PARAM_CBANK
	.align		4
        /*000c*/ 	.byte	0x04, 0x0a
        /*000e*/ 	.short	(.L_2172 - .L_2171)
	.align		4
.L_2171:
        /*0010*/ 	.word	index@(.nv.constant0._ZN10layer_norm13ln_fwd_kernelINS_13Kernel_traitsI13__nv_bfloat16S2_fS2_fjLj6144ELj1ELj1ELj8ELj16ENS_18Kernel_traits_baseILj6144ES2_S2_fS2_fjLj256EEEEELb0ELb1ELb1ELb1EEEvNS_9FwdParamsE)
        /*0014*/ 	.short	0x0160
        /*0016*/ 	.short	0x00e8


	//----- nvinfo : EIATTR_CBANK_PARAM_SIZE
	.align		4
.L_2172:
        /*0018*/ 	.byte	0x03, 0x19
        /*001a*/ 	.short	0x00e8


	//----- nvinfo : EIATTR_KPARAM_INFO
	.align		4
        /*001c*/ 	.byte	0x04, 0x17
        /*001e*/ 	.short	(.L_2174 - .L_2173)
.L_2173:
        /*0020*/ 	.word	0x00000000
        /*0024*/ 	.short	0x0000
        /*0026*/ 	.short	0x0000
        /*0028*/ 	.byte	0x00, 0xf0, 0xa1, 0x03


	//----- nvinfo : EIATTR_MAXREG_COUNT
	.align		4
.L_2174:
        /*002c*/ 	.byte	0x03, 0x1b
        /*002e*/ 	.short	0x00ff


	//----- nvinfo : EIATTR_NUM_BARRIERS
	.align		4
        /*0030*/ 	.byte	0x02, 0x4c
        /*0032*/ 	.byte	0x01
	.zero		1


	//----- nvinfo : EIATTR_MERCURY_ISA_VERSION
	.align		4
        /*0034*/ 	.byte	0x03, 0x5f
        /*0036*/ 	.short	0x0000


	//----- nvinfo : EIATTR_COOP_GROUP_MASK_REGIDS
	.align		4
        /*0038*/ 	.byte	0x04, 0x29
        /*003a*/ 	.short	(.L_2176 - .L_2175)


	//   ....[0]....
.L_2175:
        /*003c*/ 	.word	0xffffffff


	//   ....[1]....
        /*0040*/ 	.word	0xffffffff


	//   ....[2]....
        /*0044*/ 	.word	0xffffffff


	//   ....[3]....
        /*0048*/ 	.word	0xffffffff


	//   ....[4]....
        /*004c*/ 	.word	0xffffffff


	//   ....[5]....
        /*0050*/ 	.word	0xffffffff


	//   ....[6]....
        /*0054*/ 	.word	0xffffffff


	//   ....[7]....
        /*0058*/ 	.word	0xffffffff


	//   ....[8]....
        /*005c*/ 	.word	0xffffffff


	//   ....[9]....
        /*0060*/ 	.word	0xffffffff


	//   ....[10]....
        /*0064*/ 	.word	0xffffffff


	//   ....[11]....
        /*0068*/ 	.word	0xffffffff


	//   ....[12]....
        /*006c*/ 	.word	0xffffffff


	//   ....[13]....
        /*0070*/ 	.word	0xffffffff


	//   ....[14]....
        /*0074*/ 	.word	0xffffffff


	//   ....[15]....
        /*0078*/ 	.word	0xffffffff


	//   ....[16]....
        /*007c*/ 	.word	0xffffffff


	//   ....[17]....
        /*0080*/ 	.word	0xffffffff


	//   ....[18]....
        /*0084*/ 	.word	0xffffffff


	//   ....[19]....
        /*0088*/ 	.word	0xffffffff


	//   ....[20]....
        /*008c*/ 	.word	0xffffffff


	//   ....[21]....
        /*0090*/ 	.word	0xffffffff


	//   ....[22]....
        /*0094*/ 	.word	0xffffffff


	//   ....[23]....
        /*0098*/ 	.word	0xffffffff


	//   ....[24]....
        /*009c*/ 	.word	0xffffffff


	//   ....[25]....
        /*00a0*/ 	.word	0xffffffff


	//   ....[26]....
        /*00a4*/ 	.word	0xffffffff


	//   ....[27]....
        /*00a8*/ 	.word	0xffffffff


	//   ....[28]....
        /*00ac*/ 	.word	0xffffffff


	//   ....[29]....
        /*00b0*/ 	.word	0xffffffff


	//   ....[30]....
        /*00b4*/ 	.word	0xffffffff


	//----- nvinfo : EIATTR_COOP_GROUP_INSTR_OFFSETS
	.align		4
.L_2176:
        /*00b8*/ 	.byte	0x04, 0x28
        /*00ba*/ 	.short	(.L_2178 - .L_2177)


	//   ....[0]....
.L_2177:
        /*00bc*/ 	.word	0x00001970


	//   ....[1]....
        /*00c0*/ 	.word	0x000019a0


	//   ....[2]....
        /*00c4*/ 	.word	0x000019c0


	//   ....[3]....
        /*00c8*/ 	.word	0x000019e0


	//   ....[4]....
        /*00cc*/ 	.word	0x00001a00


	//   ....[5]....
        /*00d0*/ 	.word	0x00001d30


	//   ....[6]....
        /*00d4*/ 	.word	0x00001d50


	//   ....[7]....
        /*00d8*/ 	.word	0x00001d70


	//   ....[8]....
        /*00dc*/ 	.word	0x00001d90


	//   ....[9]....
        /*00e0*/ 	.word	0x00001db0


	//   ....[10]....
        /*00e4*/ 	.word	0x00001ed0


	//   ....[11]....
        /*00e8*/ 	.word	0x00001f10


	//   ....[12]....
        /*00ec*/ 	.word	0x00001f30


	//   ....[13]....
        /*00f0*/ 	.word	0x00001f50


	//   ....[14]....
        /*00f4*/ 	.word	0x00001fe0


	//   ....[15]....
        /*00f8*/ 	.word	0x00002020


	//   ....[16]....
        /*00fc*/ 	.word	0x00002040


	//   ....[17]....
        /*0100*/ 	.word	0x000020f0


	//   ....[18]....
        /*0104*/ 	.word	0x00002130


	//   ....[19]....
        /*0108*/ 	.word	0x000021e0


	//   ....[20]....
        /*010c*/ 	.word	0x00002210


	//   ....[21]....
        /*0110*/ 	.word	0x00002b80


	//   ....[22]....
        /*0114*/ 	.word	0x00002bf0


	//   ....[23]....
        /*0118*/ 	.word	0x00002c50


	//   ....[24]....
        /*011c*/ 	.word	0x00002cb0


	//   ....[25]....
        /*0120*/ 	.word	0x00002d10


	//   ....[26]....
        /*0124*/ 	.word	0x00003080


	//   ....[27]....
        /*0128*/ 	.word	0x000030e0


	//   ....[28]....
        /*012c*/ 	.word	0x00003140


	//   ....[29]....
        /*0130*/ 	.word	0x000031a0


	//   ....[30]....
        /*0134*/ 	.word	0x00003200


	//----- nvinfo : EIATTR_EXIT_INSTR_OFFSETS
	.align		4
.L_2178:
        /*0138*/ 	.byte	0x04, 0x1c
        /*013a*/ 	.short	(.L_2180 - .L_2179)


	//   ....[0]....
.L_2179:
        /*013c*/ 	.word	0x00000140


	//   ....[1]....
        /*0140*/ 	.word	0x00002b30


	//----- nvinfo : EIATTR_MAX_THREADS
	.align		4
.L_2180:
        /*0144*/ 	.byte	0x04, 0x05
        /*0146*/ 	.short	(.L_2182 - .L_2181)
.L_2181:
        /*0148*/ 	.word	0x00000100
        /*014c*/ 	.word	0x00000001
        /*0150*/ 	.word	0x00000001


	//----- nvinfo : EIATTR_CRS_STACK_SIZE
	.align		4
.L_2182:
        /*0154*/ 	.byte	0x04, 0x1e
        /*0156*/ 	.short	(.L_2184 - .L_2183)
.L_2183:
        /*0158*/ 	.word	0x00000000
.L_2184:


//--------------------- .nv.info._ZN10layer_norm13ln_fwd_kernelINS_13Kernel_traitsI13__nv_bfloat16S2_fS2_fjLj6144ELj1ELj1ELj8ELj16ENS_18Kernel_traits_baseILj6144ES2_S2_fS2_fjLj256EEEEELb1ELb0ELb0ELb0EEEvNS_9FwdParamsE --------------------------
	.section	.nv.info._ZN10layer_norm13ln_fwd_kernelINS_13Kernel_traitsI13__nv_bfloat16S2_fS2_fjLj6144ELj1ELj1ELj8ELj16ENS_18Kernel_traits_baseILj6144ES2_S2_fS2_fjLj256EEEEELb1ELb0ELb0ELb0EEEvNS_9FwdParamsE,"",@"SHT_CUDA_INFO"
	.sectionflags	@""
	.align	4


	//----- nvinfo : EIATTR_CUDA_API_VERSION
	.align		4
        /*0000*/ 	.byte	0x04, 0x37
        /*0002*/ 	.short	(.L_2186 - .L_2185)
.L_2185:
        /*0004*/ 	.word	0x00000082


	//----- nvinfo : EIATTR_SW2861232_WAR
	.align		4
.L_2186:
        /*0008*/ 	.byte	0x01, 0x35
	.zero		2


	//----- nvinfo : EIATTR_PARAM_CBANK
	.align		4
        /*000c*/ 	.byte	0x04, 0x0a
        /*000e*/ 	.short	(.L_2188 - .L_2187)
	.align		4
.L_2187:
        /*0010*/ 	.word	index@(.nv.constant0._ZN10layer_norm13ln_fwd_kernelINS_13Kernel_traitsI13__nv_bfloat16S2_fS2_fjLj6144ELj1ELj1ELj8ELj16ENS_18Kernel_traits_baseILj6144ES2_S2_fS2_fjLj256EEEEELb1ELb0ELb0ELb0EEEvNS_9FwdParamsE)
        /*0014*/ 	.short	0x0160
        /*0016*/ 	.short	0x00e8


	//----- nvinfo : EIATTR_CBANK_PARAM_SIZE
	.align		4
.L_2188:
        /*0018*/ 	.byte	0x03, 0x19
        /*001a*/ 	.short	0x00e8


	//----- nvinfo : EIATTR_KPARAM_INFO
	.align		4
        /*001c*/ 	.byte	0x04, 0x17
        /*001e*/ 	.short	(.L_2190 - .L_2189)
.L_2189:
        /*0020*/ 	.word	0x00000000
        /*0024*/ 	.short	0x0000
        /*0026*/ 	.short	0x0000
        /*0028*/ 	.byte	0x00, 0xf0, 0xa1, 0x03


	//----- nvinfo : EIATTR_MAXREG_COUNT
	.align		4
.L_2190:
        /*002c*/ 	.byte	0x03, 0x1b
        /*002e*/ 	.short	0x00ff


	//----- nvinfo : EIATTR_NUM_BARRIERS
	.align		4
        /*0030*/ 	.byte	0x02, 0x4c
        /*0032*/ 	.byte	0x01
	.zero		1


	//----- nvinfo : EIATTR_MERCURY_ISA_VERSION
	.align		4
        /*0034*/ 	.byte	0x03, 0x5f
        /*0036*/ 	.short	0x0000


	//----- nvinfo : EIATTR_COOP_GROUP_MASK_REGIDS
	.align		4
        /*0038*/ 	.byte	0x04, 0x29
        /*003a*/ 	.short	(.L_2192 - .L_2191)


	//   ....[0]....
.L_2191:
        /*003c*/ 	.word	0xffffffff


	//   ....[1]....
        /*0040*/ 	.word	0xffffffff


	//   ....[2]....
        /*0044*/ 	.word	0xffffffff


	//   ....[3]....
        /*0048*/ 	.word	0xffffffff


	//   ....[4]....
        /*004c*/ 	.word	0xffffffff


	//   ....[5]....
        /*0050*/ 	.word	0xffffffff


	//   ....[6]....
        /*0054*/ 	.word	0xffffffff


	//   ....[7]....
        /*0058*/ 	.word	0xffffffff


	//   ....[8]....
        /*005c*/ 	.word	0xffffffff


	//   ....[9]....
        /*0060*/ 	.word	0xffffffff


	//   ....[10]....
        /*0064*/ 	.word	0xffffffff


	//   ....[11]....
        /*0068*/ 	.word	0xffffffff


	//   ....[12]....
        /*006c*/ 	.word	0xffffffff


	//   ....[13]....
        /*0070*/ 	.word	0xffffffff


	//   ....[14]....
        /*0074*/ 	.word	0xffffffff


	//   ....[15]....
        /*0078*/ 	.word	0xffffffff


	//   ....[16]....
        /*007c*/ 	.word	0xffffffff


	//   ....[17]....
        /*0080*/ 	.word	0xffffffff


	//   ....[18]....
        /*0084*/ 	.word	0xffffffff


	//   ....[19]....
        /*0088*/ 	.word	0xffffffff


	//   ....[20]....
        /*008c*/ 	.word	0xffffffff


	//   ....[21]....
        /*0090*/ 	.word	0xffffffff


	//   ....[22]....
        /*0094*/ 	.word	0xffffffff


	//   ....[23]....
        /*0098*/ 	.word	0xffffffff


	//   ....[24]....
        /*009c*/ 	.word	0xffffffff


	//   ....[25]....
        /*00a0*/ 	.word	0xffffffff


	//   ....[26]....
        /*00a4*/ 	.word	0xffffffff


	//   ....[27]....
        /*00a8*/ 	.word	0xffffffff


	//   ....[28]....
        /*00ac*/ 	.word	0xffffffff


	//   ....[29]....
        /*00b0*/ 	.word	0xffffffff


	//   ....[30]....
        /*00b4*/ 	.word	0xffffffff


	//----- nvinfo : EIATTR_COOP_GROUP_INSTR_OFFSETS
	.align		4
.L_2192:
        /*00b8*/ 	.byte	0x04, 0x28
        /*00ba*/ 	.short	(.L_2194 - .L_2193)


	//   ....[0]....
.L_2193:
        /*00bc*/ 	.word	0x00009520


	//   ....[1]....
        /*00c0*/ 	.word	0x00009550


	//   ....[2]....
        /*00c4*/ 	.word	0x00009580


	//   ....[3]....
        /*00c8*/ 	.word	0x000095a0


	//   ....[4]....
        /*00cc*/ 	.word	0x000095c0


	//   ....[5]....
        /*00d0*/ 	.word	0x00009900


	//   ....[6]....
        /*00d4*/ 	.word	0x00009920


	//   ....[7]....
        /*00d8*/ 	.word	0x00009940


	//   ....[8]....
        /*00dc*/ 	.word	0x00009960


	//   ....[9]....
        /*00e0*/ 	.word	0x00009980


	//   ....[10]....
        /*00e4*/ 	.word	0x00009ab0


	//   ....[11]....
        /*00e8*/ 	.word	0x00009b00


	//   ....[12]....
        /*00ec*/ 	.word	0x00009b30


	//   ....[13]....
        /*00f0*/ 	.word	0x00009b50


	//   ....[14]....
        /*00f4*/ 	.word	0x00009be0


	//   ....[15]....
        /*00f8*/ 	.word	0x00009c20


	//   ....[16]....
        /*00fc*/ 	.word	0x00009c40


	//   ....[17]....
        /*0100*/ 	.word	0x00009cc0


	//   ....[18]....
        /*0104*/ 	.word	0x00009d20


	//   ....[19]....
        /*0108*/ 	.word	0x00009de0


	//   ....[20]....
        /*010c*/ 	.word	0x00009df0


	//   ....[21]....
        /*0110*/ 	.word	0x0000a600


	//   ....[22]....
        /*0114*/ 	.word	0x0000a670


	//   ....[23]....
        /*0118*/ 	.word	0x0000a6d0


	//   ....[24]....
        /*011c*/ 	.word	0x0000a730


	//   ....[25]....
        /*0120*/ 	.word	0x0000a790


	//   ....[26]....
        /*0124*/ 	.word	0x0000ab20


	//   ....[27]....
        /*0128*/ 	.word	0x0000ab80


	//   ....[28]....
        /*012c*/ 	.word	0x0000abe0


	//   ....[29]....
        /*0130*/ 	.word	0x0000ac40


	//   ....[30]....
        /*0134*/ 	.word	0x0000acb0


	//----- nvinfo : EIATTR_EXIT_INSTR_OFFSETS
	.align		4
.L_2194:
        /*0138*/ 	.byte	0x04, 0x1c
        /*013a*/ 	.short	(.L_2196 - .L_2195)


	//   ....[0]....
.L_2195:
        /*013c*/ 	.word	0x00000830


	//   ....[1]....
        /*0140*/ 	.word	0x0000a5b0


	//----- nvinfo : EIATTR_MAX_THREADS
	.align		4
.L_2196:
        /*0144*/ 	.byte	0x04, 0x05
        /*0146*/ 	.short	(.L_2198 - .L_2197)
.L_2197:
        /*0148*/ 	.word	0x00000100
        /*014c*/ 	.word	0x00000001
        /*0150*/ 	.word	0x00000001


	//----- nvinfo : EIATTR_CRS_STACK_SIZE
	.align		4
.L_2198:
        /*0154*/ 	.byte	0x04, 0x1e
        /*0156*/ 	.short	(.L_2200 - .L_2199)
.L_2199:
        /*0158*/ 	.word	0x00000000
.L_2200:


//--------------------- .nv.info._ZN10layer_norm13ln_fwd_kernelINS_13Kernel_traitsI13__nv_bfloat16S2_fS2_fjLj6144ELj1ELj1ELj8ELj16ENS_18Kernel_traits_baseILj6144ES2_S2_fS2_fjLj256EEEEELb1ELb0ELb0ELb1EEEvNS_9FwdParamsE --------------------------
	.section	.nv.info._ZN10layer_norm13ln_fwd_kernelINS_13Kernel_traitsI13__nv_bfloat16S2_fS2_fjLj6144ELj1ELj1ELj8ELj16ENS_18Kernel_traits_baseILj6144ES2_S2_fS2_fjLj256EEEEELb1ELb0ELb0ELb1EEEvNS_9FwdParamsE,"",@"SHT_CUDA_INFO"
	.sectionflags	@""
	.align	4


	//----- nvinfo : EIATTR_CUDA_API_VERSION
	.align		4
        /*0000*/ 	.byte	0x04, 0x37
        /*0002*/ 	.short	(.L_2202 - .L_2201)
.L_2201:
        /*0004*/ 	.word	0x00000082


	//----- nvinfo : EIATTR_SW2861232_WAR
	.align		4
.L_2202:
        /*0008*/ 	.byte	0x01, 0x35
	.zero		2


	//----- nvinfo : EIATTR_PARAM_CBANK
	.align		4
        /*000c*/ 	.byte	0x04, 0x0a
        /*000e*/ 	.short	(.L_2204 - .L_2203)
	.align		4
.L_2203:
        /*0010*/ 	.word	index@(.nv.constant0._ZN10layer_norm13ln_fwd_kernelINS_13Kernel_traitsI13__nv_bfloat16S2_fS2_fjLj6144ELj1ELj1ELj8ELj16ENS_18Kernel_traits_baseILj6144ES2_S2_fS2_fjLj256EEEEELb1ELb0ELb0ELb1EEEvNS_9FwdParamsE)
        /*0014*/ 	.short	0x0160
        /*0016*/ 	.short	0x00e8


	//----- nvinfo : EIATTR_CBANK_PARAM_SIZE
	.align		4
.L_2204:
        /*0018*/ 	.byte	0x03, 0x19
        /*001a*/ 	.short	0x00e8


	//----- nvinfo : EIATTR_KPARAM_INFO
	.align		4
        /*001c*/ 	.byte	0x04, 0x17
        /*001e*/ 	.short	(.L_2206 - .L_2205)
.L_2205:
        /*0020*/ 	.word	0x00000000
        /*0024*/ 	.short	0x0000
        /*0026*/ 	.short	0x0000
        /*0028*/ 	.byte	0x00, 0xf0, 0xa1, 0x03


	//----- nvinfo : EIATTR_MAXREG_COUNT
	.align		4
.L_2206:
        /*002c*/ 	.byte	0x03, 0x1b
        /*002e*/ 	.short	0x00ff


	//----- nvinfo : EIATTR_NUM_BARRIERS
	.align		4
        /*0030*/ 	.byte	0x02, 0x4c
        /*0032*/ 	.byte	0x01
	.zero		1


	//----- nvinfo : EIATTR_MERCURY_ISA_VERSION
	.align		4
        /*0034*/ 	.byte	0x03, 0x5f
        /*0036*/ 	.short	0x0000


	//----- nvinfo : EIATTR_COOP_GROUP_MASK_REGIDS
	.align		4
        /*0038*/ 	.byte	0x04, 0x29
        /*003a*/ 	.short	(.L_2208 - .L_2207)


	//   ....[0]....
.L_2207:
        /*003c*/ 	.word	0xffffffff


	//   ....[1]....
        /*0040*/ 	.word	0xffffffff


	//   ....[2]....
        /*0044*/ 	.word	0xffffffff


	//   ....[3]....
        /*0048*/ 	.word	0xffffffff


	//   ....[4]....
        /*004c*/ 	.word	0xffffffff


	//   ....[5]....
        /*0050*/ 	.word	0xffffffff


	//   ....[6]....
        /*0054*/ 	.word	0xffffffff


	//   ....[7]....
        /*0058*/ 	.word	0xffffffff


	//   ....[8]....
        /*005c*/ 	.word	0xffffffff


	//   ....[9]....
        /*0060*/ 	.word	0xffffffff


	//   ....[10]....
        /*0064*/ 	.word	0xffffffff


	//   ....[11]....
        /*0068*/ 	.word	0xffffffff


	//   ....[12]....
        /*006c*/ 	.word	0xffffffff


	//   ....[13]....
        /*0070*/ 	.word	0xffffffff


	//   ....[14]....
        /*0074*/ 	.word	0xffffffff


	//   ....[15]....
        /*0078*/ 	.word	0xffffffff


	//   ....[16]....
        /*007c*/ 	.word	0xffffffff


	//   ....[17]....
        /*0080*/ 	.word	0xffffffff


	//   ....[18]....
        /*0084*/ 	.word	0xffffffff


	//   ....[19]....
        /*0088*/ 	.word	0xffffffff


	//   ....[20]....
        /*008c*/ 	.word	0xffffffff


	//   ....[21]....
        /*0090*/ 	.word	0xffffffff


	//   ....[22]....
        /*0094*/ 	.word	0xffffffff


	//   ....[23]....
        /*0098*/ 	.word	0xffffffff


	//   ....[24]....
        /*009c*/ 	.word	0xffffffff


	//   ....[25]....
        /*00a0*/ 	.word	0xffffffff


	//   ....[26]....
        /*00a4*/ 	.word	0xffffffff


	//   ....[27]....
        /*00a8*/ 	.word	0xffffffff


	//   ....[28]....
        /*00ac*/ 	.word	0xffffffff


	//   ....[29]....
        /*00b0*/ 	.word	0xffffffff


	//   ....[30]....
        /*00b4*/ 	.word	0xffffffff


	//----- nvinfo : EIATTR_COOP_GROUP_INSTR_OFFSETS
	.align		4
.L_2208:
        /*00b8*/ 	.byte	0x04, 0x28
        /*00ba*/ 	.short	(.L_2210 - .L_2209)


	//   ....[0]....
.L_2209:
        /*00bc*/ 	.word	0x00008e20


	//   ....[1]....
        /*00c0*/ 	.word	0x00008e50


	//   ....[2]....
        /*00c4*/ 	.word	0x00008e70


	//   ....[3]....
        /*00c8*/ 	.word	0x00008e90


	//   ....[4]....
        /*00cc*/ 	.word	0x00008eb0


	//   ....[5]....
        /*00d0*/ 	.word	0x000091e0


	//   ....[6]....
        /*00d4*/ 	.word	0x00009200


	//   ....[7]....
        /*00d8*/ 	.word	0x00009220


	//   ....[8]....
        /*00dc*/ 	.word	0x00009240


	//   ....[9]....
        /*00e0*/ 	.word	0x00009260


	//   ....[10]....
        /*00e4*/ 	.word	0x00009360


	//   ....[11]....
        /*00e8*/ 	.word	0x000093b0


	//   ....[12]....
        /*00ec*/ 	.word	0x000093f0


	//   ....[13]....
        /*00f0*/ 	.word	0x00009400


	//   ....[14]....
        /*00f4*/ 	.word	0x00009410


	//   ....[15]....
        /*00f8*/ 	.word	0x000094a0


	//   ....[16]....
        /*00fc*/ 	.word	0x000094f0


	//   ....[17]....
        /*0100*/ 	.word	0x000095a0


	//   ....[18]....
        /*0104*/ 	.word	0x000095e0


	//   ....[19]....
        /*0108*/ 	.word	0x00009670


	//   ....[20]....
        /*010c*/ 	.word	0x000096b0


	//   ....[21]....
        /*0110*/ 	.word	0x00009f80


	//   ....[22]....
        /*0114*/ 	.word	0x00009ff0


	//   ....[23]....
        /*0118*/ 	.word	0x0000a050


	//   ....[24]....
        /*011c*/ 	.word	0x0000a0b0


	//   ....[25]....
        /*0120*/ 	.word	0x0000a110


	//   ....[26]....
        /*0124*/ 	.word	0x0000a480


	//   ....[27]....
        /*0128*/ 	.word	0x0000a4e0


	//   ....[28]....
        /*012c*/ 	.word	0x0000a540


	//   ....[29]....
        /*0130*/ 	.word	0x0000a5a0


	//   ....[30]....
        /*0134*/ 	.word	0x0000a600


	//----- nvinfo : EIATTR_EXIT_INSTR_OFFSETS
	.align		4
.L_2210:
        /*0138*/ 	.byte	0x04, 0x1c
        /*013a*/ 	.short	(.L_2212 - .L_2211)


	//   ....[0]....
.L_2211:
        /*013c*/ 	.word	0x00000190


	//   ....[1]....
        /*0140*/ 	.word	0x00009f30


	//----- nvinfo : EIATTR_MAX_THREADS
	.align		4
.L_2212:
        /*0144*/ 	.byte	0x04, 0x05
        /*0146*/ 	.short	(.L_2214 - .L_2213)
.L_2213:
        /*0148*/ 	.word	0x00000100
        /*014c*/ 	.word	0x00000001
        /*0150*/ 	.word	0x00000001


	//----- nvinfo : EIATTR_CRS_STACK_SIZE
	.align		4
.L_2214:
        /*0154*/ 	.byte	0x04, 0x1e
        /*0156*/ 	.short	(.L_2216 - .L_2215)
.L_2215:
        /*0158*/ 	.word	0x00000000
.L_2216:


//--------------------- .nv.info._ZN10layer_norm13ln_fwd_kernelINS_13Kernel_traitsI13__nv_bfloat16S2_fS2_fjLj6144ELj1ELj1ELj8ELj16ENS_18Kernel_traits_baseILj6144ES2_S2_fS2_fjLj256EEEEELb1ELb0ELb1ELb0EEEvNS_9FwdParamsE --------------------------
	.section	.nv.info._ZN10layer_norm13ln_fwd_kernelINS_13Kernel_traitsI13__nv_bfloat16S2_fS2_fjLj6144ELj1ELj1ELj8ELj16ENS_18Kernel_traits_baseILj6144ES2_S2_fS2_fjLj256EEEEELb1ELb0ELb1ELb0EEEvNS_9FwdParamsE,"",@"SHT_CUDA_INFO"
	.sectionflags	@""
	.align	4


	//----- nvinfo : EIATTR_CUDA_API_VERSION
	.align		4
        /*0000*/ 	.byte	0x04, 0x37
        /*0002*/ 	.short	(.L_2218 - .L_2217)
.L_2217:
        /*0004*/ 	.word	0x00000082


	//----- nvinfo : EIATTR_SW2861232_WAR
	.align		4
.L_2218:
        /*0008*/ 	.byte	0x01, 0x35
	.zero		2


	//----- nvinfo : EIATTR_PARAM_CBANK
	.align		4
        /*000c*/ 	.byte	0x04, 0x0a
        /*000e*/ 	.short	(.L_2220 - .L_2219)
	.align		4
.L_2219:
        /*0010*/ 	.word	index@(.nv.constant0._ZN10layer_norm13ln_fwd_kernelINS_13Kernel_traitsI13__nv_bfloat16S2_fS2_fjLj6144ELj1ELj1ELj8ELj16ENS_18Kernel_traits_baseILj6144ES2_S2_fS2_fjLj256EEEEELb1ELb0ELb1ELb0EEEvNS_9FwdParamsE)
        /*0014*/ 	.short	0x0160
        /*0016*/ 	.short	0x00e8


	//----- nvinfo : EIATTR_CBANK_PARAM_SIZE
	.align		4
.L_2220:
        /*0018*/ 	.byte	0x03, 0x19
        /*001a*/ 	.short	0x00e8


	//----- nvinfo : EIATTR_KPARAM_INFO
	.align		4
        /*001c*/ 	.byte	0x04, 0x17
        /*001e*/ 	.short	(.L_2222 - .L_2221)
.L_2221:
        /*0020*/ 	.word	0x00000000
        /*0024*/ 	.short	0x0000
        /*0026*/ 	.short	0x0000
        /*0028*/ 	.byte	0x00, 0xf0, 0xa1, 0x03


	//----- nvinfo : EIATTR_MAXREG_COUNT
	.align		4
.L_2222:
        /*002c*/ 	.byte	0x03, 0x1b
        /*002e*/ 	.short	0x00ff


	//----- nvinfo : EIATTR_NUM_BARRIERS
	.align		4
        /*0030*/ 	.byte	0x02, 0x4c
        /*0032*/ 	.byte	0x01
	.zero		1


	//----- nvinfo : EIATTR_MERCURY_ISA_VERSION
	.align		4
        /*0034*/ 	.byte	0x03, 0x5f
        /*0036*/ 	.short	0x0000


	//----- nvinfo : EIATTR_COOP_GROUP_MASK_REGIDS
	.align		4
        /*0038*/ 	.byte	0x04, 0x29
        /*003a*/ 	.short	(.L_2224 - .L_2223)


	//   ....[0]....
.L_2223:
        /*003c*/ 	.word	0xffffffff


	//   ....[1]....
        /*0040*/ 	.word	0xffffffff


	//   ....[2]....
        /*0044*/ 	.word	0xffffffff


	//   ....[3]....
        /*0048*/ 	.word	0xffffffff


	//   ....[4]....
        /*004c*/ 	.word	0xffffffff


	//   ....[5]....
        /*0050*/ 	.word	0xffffffff


	//   ....[6]....
        /*0054*/ 	.word	0xffffffff


	//   ....[7]....
        /*0058*/ 	.word	0xffffffff


	//   ....[8]....
        /*005c*/ 	.word	0xffffffff


	//   ....[9]....
        /*0060*/ 	.word	0xffffffff


	//   ....[10]....
        /*0064*/ 	.word	0xffffffff


	//   ....[11]....
        /*0068*/ 	.word	0xffffffff


	//   ....[12]....
        /*006c*/ 	.word	0xffffffff


	//   ....[13]....
        /*0070*/ 	.word	0xffffffff


	//   ....[14]....
        /*0074*/ 	.word	0xffffffff


	//   ....[15]....
        /*0078*/ 	.word	0xffffffff


	//   ....[16]....
        /*007c*/ 	.word	0xffffffff


	//   ....[17]....
        /*0080*/ 	.word	0xffffffff


	//   ....[18]....
        /*0084*/ 	.word	0xffffffff


	//   ....[19]....
        /*0088*/ 	.word	0xffffffff


	//   ....[20]....
        /*008c*/ 	.word	0xffffffff


	//   ....[21]....
        /*0090*/ 	.word	0xffffffff


	//   ....[22]....
        /*0094*/ 	.word	0xffffffff


	//   ....[23]....
        /*0098*/ 	.word	0xffffffff


	//   ....[24]....
        /*009c*/ 	.word	0xffffffff


	//   ....[25]....
        /*00a0*/ 	.word	0xffffffff


	//   ....[26]....
        /*00a4*/ 	.word	0xffffffff


	//   ....[27]....
        /*00a8*/ 	.word	0xffffffff


	//   ....[28]....
        /*00ac*/ 	.word	0xffffffff


	//   ....[29]....
        /*00b0*/ 	.word	0xffffffff


	//   ....[30]....
        /*00b4*/ 	.word	0xffffffff


	//----- nvinfo : EIATTR_COOP_GROUP_INSTR_OFFSETS
	.align		4
.L_2224:
        /*00b8*/ 	.byte	0x04, 0x28
        /*00ba*/ 	.short	(.L_2226 - .L_2225)


	//   ....[0]....
.L_2225:
        /*00bc*/ 	.word	0x0000a360


	//   ....[1]....
        /*00c0*/ 	.word	0x0000a390


	//   ....[2]....
        /*00c4*/ 	.word	0x0000a3b0


	//   ....[3]....
        /*00c8*/ 	.word	0x0000a3d0


	//   ....[4]....
        /*00cc*/ 	.word	0x0000a3f0


	//   ....[5]....
        /*00d0*/ 	.word	0x0000a730


	//   ....[6]....
        /*00d4*/ 	.word	0x0000a750


	//   ....[7]....
        /*00d8*/ 	.word	0x0000a770


	//   ....[8]....
        /*00dc*/ 	.word	0x0000a790


	//   ....[9]....
        /*00e0*/ 	.word	0x0000a7b0


	//   ....[10]....
        /*00e4*/ 	.word	0x0000a8d0


	//   ....[11]....
        /*00e8*/ 	.word	0x0000a930


	//   ....[12]....
        /*00ec*/ 	.word	0x0000a960


	//   ....[13]....
        /*00f0*/ 	.word	0x0000a980


	//   ....[14]....
        /*00f4*/ 	.word	0x0000aa40


	//   ....[15]....
        /*00f8*/ 	.word	0x0000aa50


	//   ....[16]....
        /*00fc*/ 	.word	0x0000aa60


	//   ....[17]....
        /*0100*/ 	.word	0x0000ab00


	//   ....[18]....
        /*0104*/ 	.word	0x0000ab40


	//   ....[19]....
        /*0108*/ 	.word	0x0000ac10


	//   ....[20]....
        /*010c*/ 	.word	0x0000ac20


	//   ....[21]....
        /*0110*/ 	.word	0x0000b490


	//   ....[22]....
        /*0114*/ 	.word	0x0000b4f0


	//   ....[23]....
        /*0118*/ 	.word	0x0000b550


	//   ....[24]....
        /*011c*/ 	.word	0x0000b5b0


	//   ....[25]....
        /*0120*/ 	.word	0x0000b610


	//   ....[26]....
        /*0124*/ 	.word	0x0000b990


	//   ....[27]....
        /*0128*/ 	.word	0x0000b9f0


	//   ....[28]....
        /*012c*/ 	.word	0x0000ba50


	//   ....[29]....
        /*0130*/ 	.word	0x0000bab0


	//   ....[30]....
        /*0134*/ 	.word	0x0000bb20


	//----- nvinfo : EIATTR_EXIT_INSTR_OFFSETS
	.align		4
.L_2226:
        /*0138*/ 	.byte	0x04, 0x1c
        /*013a*/ 	.short	(.L_2228 - .L_2227)


	//   ....[0]....
.L_2227:
        /*013c*/ 	.word	0x00000810


	//   ....[1]....
        /*0140*/ 	.word	0x0000b440


	//----- nvinfo : EIATTR_MAX_THREADS
	.align		4
.L_2228:
        /*0144*/ 	.byte	0x04, 0x05
        /*0146*/ 	.short	(.L_2230 - .L_2229)
.L_2229:
        /*0148*/ 	.word	0x00000100
        /*014c*/ 	.word	0x00000001
        /*0150*/ 	.word	0x00000001


	//----- nvinfo : EIATTR_CRS_STACK_SIZE
	.align		4
.L_2230:
        /*0154*/ 	.byte	0x04, 0x1e
        /*0156*/ 	.short	(.L_2232 - .L_2231)
.L_2231:
        /*0158*/ 	.word	0x00000000
.L_2232:


//--------------------- .nv.info._ZN10layer_norm13ln_fwd_kernelINS_13Kernel_traitsI13__nv_bfloat16S2_fS2_fjLj6144ELj1ELj1ELj8ELj16ENS_18Kernel_traits_baseILj6144ES2_S2_fS2_fjLj256EEEEELb1ELb0ELb1ELb1EEEvNS_9FwdParamsE --------------------------
	.section	.nv.info._ZN10layer_norm13ln_fwd_kernelINS_13Kernel_traitsI13__nv_bfloat16S2_fS2_fjLj6144ELj1ELj1ELj8ELj16ENS_18Kernel_traits_baseILj6144ES2_S2_fS2_fjLj256EEEEELb1ELb0ELb1ELb1EEEvNS_9FwdParamsE,"",@"SHT_CUDA_INFO"
	.sectionflags	@""
	.align	4


	//----- nvinfo : EIATTR_CUDA_API_VERSION
	.align		4
        /*0000*/ 	.byte	0x04, 0x37
        /*0002*/ 	.short	(.L_2234 - .L_2233)
.L_2233:
        /*0004*/ 	.word	0x00000082


	//----- nvinfo : EIATTR_SW2861232_WAR
	.align		4
.L_2234:
        /*0008*/ 	.byte	0x01, 0x35
	.zero		2


	//----- nvinfo : EIATTR_PARAM_CBANK
	.align		4
        /*000c*/ 	.byte	0x04, 0x0a
        /*000e*/ 	.short	(.L_2236 - .L_2235)
	.align		4
.L_2235:
        /*0010*/ 	.word	index@(.nv.constant0._ZN10layer_norm13ln_fwd_kernelINS_13Kernel_traitsI13__nv_bfloat16S2_fS2_fjLj6144ELj1ELj1ELj8ELj16ENS_18Kernel_traits_baseILj6144ES2_S2_fS2_fjLj256EEEEELb1ELb0ELb1ELb1EEEvNS_9FwdParamsE)
        /*0014*/ 	.short	0x0160
        /*0016*/ 	.short	0x00e8


	//----- nvinfo : EIATTR_CBANK_PARAM_SIZE
	.align		4
.L_2236:
        /*0018*/ 	.byte	0x03, 0x19
        /*001a*/ 	.short	0x00e8


	//----- nvinfo : EIATTR_KPARAM_INFO
	.align		4
        /*001c*/ 	.byte	0x04, 0x17
        /*001e*/ 	.short	(.L_2238 - .L_2237)
.L_2237:
        /*0020*/ 	.word	0x00000000
        /*0024*/ 	.short	0x0000
        /*0026*/ 	.short	0x0000
        /*0028*/ 	.byte	0x00, 0xf0, 0xa1, 0x03


	//----- nvinfo : EIATTR_MAXREG_COUNT
	.align		4
.L_2238:
        /*002c*/ 	.byte	0x03, 0x1b
        /*002e*/ 	.short	0x00ff


	//----- nvinfo : EIATTR_NUM_BARRIERS
	.align		4
        /*0030*/ 	.byte	0x02, 0x4c
        /*0032*/ 	.byte	0x01
	.zero		1


	//----- nvinfo : EIATTR_MERCURY_ISA_VERSION
	.align		4
        /*0034*/ 	.byte	0x03, 0x5f
        /*0036*/ 	.short	0x0000


	//----- nvinfo : EIATTR_COOP_GROUP_MASK_REGIDS
	.align		4
        /*0038*/ 	.byte	0x04, 0x29
        /*003a*/ 	.short	(.L_2240 - .L_2239)


	//   ....[0]....
.L_2239:
        /*003c*/ 	.word	0xffffffff


	//   ....[1]....
        /*0040*/ 	.word	0xffffffff


	//   ....[2]....
        /*0044*/ 	.word	0xffffffff


	//   ....[3]....
        /*0048*/ 	.word	0xffffffff


	//   ....[4]....
        /*004c*/ 	.word	0xffffffff


	//   ....[5]....
        /*0050*/ 	.word	0xffffffff


	//   ....[6]....
        /*0054*/ 	.word	0xffffffff


	//   ....[7]....
        /*0058*/ 	.word	0xffffffff


	//   ....[8]....
        /*005c*/ 	.word	0xffffffff


	//   ....[9]....
        /*0060*/ 	.word	0xffffffff


	//   ....[10]....
        /*0064*/ 	.word	0xffffffff


	//   ....[11]....
        /*0068*/ 	.word	0xffffffff


	//   ....[12]....
        /*006c*/ 	.word	0xffffffff


	//   ....[13]....
        /*0070*/ 	.word	0xffffffff


	//   ....[14]....
        /*0074*/ 	.word	0xffffffff


	//   ....[15]....
        /*0078*/ 	.word	0xffffffff


	//   ....[16]....
        /*007c*/ 	.word	0xffffffff


	//   ....[17]....
        /*0080*/ 	.word	0xffffffff


	//   ....[18]....
        /*0084*/ 	.word	0xffffffff


	//   ....[19]....
        /*0088*/ 	.word	0xffffffff


	//   ....[20]....
        /*008c*/ 	.word	0xffffffff


	//   ....[21]....
        /*0090*/ 	.word	0xffffffff


	//   ....[22]....
        /*0094*/ 	.word	0xffffffff


	//   ....[23]....
        /*0098*/ 	.word	0xffffffff


	//   ....[24]....
        /*009c*/ 	.word	0xffffffff


	//   ....[25]....
        /*00a0*/ 	.word	0xffffffff


	//   ....[26]....
        /*00a4*/ 	.word	0xffffffff


	//   ....[27]....
        /*00a8*/ 	.word	0xffffffff


	//   ....[28]....
        /*00ac*/ 	.word	0xffffffff


	//   ....[29]....
        /*00b0*/ 	.word	0xffffffff


	//   ....[30]....
        /*00b4*/ 	.word	0xffffffff


	//----- nvinfo : EIATTR_COOP_GROUP_INSTR_OFFSETS
	.align		4
.L_2240:
        /*00b8*/ 	.byte	0x04, 0x28
        /*00ba*/ 	.short	(.L_2242 - .L_2241)


	//   ....[0]....
.L_2241:
        /*00bc*/ 	.word	0x00009be0


	//   ....[1]....
        /*00c0*/ 	.word	0x00009c10


	//   ....[2]....
        /*00c4*/ 	.word	0x00009c30


	//   ....[3]....
        /*00c8*/ 	.word	0x00009c50


	//   ....[4]....
        /*00cc*/ 	.word	0x00009c70


	//   ....[5]....
        /*00d0*/ 	.word	0x00009fa0


	//   ....[6]....
        /*00d4*/ 	.word	0x00009fc0


	//   ....[7]....
        /*00d8*/ 	.word	0x00009fe0


	//   ....[8]....
        /*00dc*/ 	.word	0x0000a000


	//   ....[9]....
        /*00e0*/ 	.word	0x0000a020


	//   ....[10]....
        /*00e4*/ 	.word	0x0000a130


	//   ....[11]....
        /*00e8*/ 	.word	0x0000a180


	//   ....[12]....
        /*00ec*/ 	.word	0x0000a1c0


	//   ....[13]....
        /*00f0*/ 	.word	0x0000a1e0


	//   ....[14]....
        /*00f4*/ 	.word	0x0000a1f0


	//   ....[15]....
        /*00f8*/ 	.word	0x0000a280


	//   ....[16]....
        /*00fc*/ 	.word	0x0000a2b0


	//   ....[17]....
        /*0100*/ 	.word	0x0000a340


	//   ....[18]....
        /*0104*/ 	.word	0x0000a3a0


	//   ....[19]....
        /*0108*/ 	.word	0x0000a460


	//   ....[20]....
        /*010c*/ 	.word	0x0000a470


	//   ....[21]....
        /*0110*/ 	.word	0x0000add0


	//   ....[22]....
        /*0114*/ 	.word	0x0000ae40


	//   ....[23]....
        /*0118*/ 	.word	0x0000aea0


	//   ....[24]....
        /*011c*/ 	.word	0x0000af00


	//   ....[25]....
        /*0120*/ 	.word	0x0000af60


	//   ....[26]....
        /*0124*/ 	.word	0x0000b2d0


	//   ....[27]....
        /*0128*/ 	.word	0x0000b330


	//   ....[28]....
        /*012c*/ 	.word	0x0000b390


	//   ....[29]....
        /*0130*/ 	.word	0x0000b3f0


	//   ....[30]....
        /*0134*/ 	.word	0x0000b450


	//----- nvinfo : EIATTR_EXIT_INSTR_OFFSETS
	.align		4
.L_2242:
        /*0138*/ 	.byte	0x04, 0x1c
        /*013a*/ 	.short	(.L_2244 - .L_2243)


	//   ....[0]....
.L_2243:
        /*013c*/ 	.word	0x00000570


	//   ....[1]....
        /*0140*/ 	.word	0x0000ad80


	//----- nvinfo : EIATTR_MAX_THREADS
	.align		4
.L_2244:
        /*0144*/ 	.byte	0x04, 0x05
        /*0146*/ 	.short	(.L_2246 - .L_2245)
.L_2245:
        /*0148*/ 	.word	0x00000100
        /*014c*/ 	.word	0x00000001
        /*0150*/ 	.word	0x00000001


	//----- nvinfo : EIATTR_CRS_STACK_SIZE
	.align		4
.L_2246:
        /*0154*/ 	.byte	0x04, 0x1e
        /*0156*/ 	.short	(.L_2248 - .L_2247)
.L_2247:
        /*0158*/ 	.word	0x00000000
.L_2248:


//--------------------- .nv.info._ZN10layer_norm13ln_fwd_kernelINS_13Kernel_traitsI13__nv_bfloat16S2_fS2_fjLj6144ELj1ELj1ELj8ELj16ENS_18Kernel_traits_baseILj6144ES2_S2_fS2_fjLj256EEEEELb1ELb1ELb0ELb0EEEvNS_9FwdParamsE --------------------------
	.section	.nv.info._ZN10layer_norm13ln_fwd_kernelINS_13Kernel_traitsI13__nv_bfloat16S2_fS2_fjLj6144ELj1ELj1ELj8ELj16ENS_18Kernel_traits_baseILj6144ES2_S2_fS2_fjLj256EEEEELb1ELb1ELb0ELb0EEEvNS_9FwdParamsE,"",@"SHT_CUDA_INFO"
	.sectionflags	@""
	.align	4


	//----- nvinfo : EIATTR_CUDA_API_VERSION
	.align		4
        /*0000*/ 	.byte	0x04, 0x37
        /*0002*/ 	.short	(.L_2250 - .L_2249)
.L_2249:
        /*0004*/ 	.word	0x00000082


	//----- nvinfo : EIATTR_SW2861232_WAR
	.align		4
.L_2250:
        /*0008*/ 	.byte	0x01, 0x35
	.zero		2


	//----- nvinfo : EIATTR_PARAM_CBANK
	.align		4
        /*000c*/ 	.byte	0x04, 0x0a
        /*000e*/ 	.short	(.L_2252 - .L_2251)
	.align		4
.L_2251:
        /*0010*/ 	.word	index@(.nv.constant0._ZN10layer_norm13ln_fwd_kernelINS_13Kernel_traitsI13__nv_bfloat16S2_fS2_fjLj6144ELj1ELj1ELj8ELj16ENS_18Kernel_traits_baseILj6144ES2_S2_fS2_fjLj256EEEEELb1ELb1ELb0ELb0EEEvNS_9FwdParamsE)
        /*0014*/ 	.short	0x0160
        /*0016*/ 	.short	0x00e8


	//----- nvinfo : EIATTR_CBANK_PARAM_SIZE
	.align		4
.L_2252:
        /*0018*/ 	.byte	0x03, 0x19
        /*001a*/ 	.short	0x00e8


	//----- nvinfo : EIATTR_KPARAM_INFO
	.align		4
        /*001c*/ 	.byte	0x04, 0x17
        /*001e*/ 	.short	(.L_2254 - .L_2253)
.L_2253:
        /*0020*/ 	.word	0x00000000
        /*0024*/ 	.short	0x0000
        /*0026*/ 	.short	0x0000
        /*0028*/ 	.byte	0x00, 0xf0, 0xa1, 0x03


	//----- nvinfo : EIATTR_MAXREG_COUNT
	.align		4
.L_2254:
        /*002c*/ 	.byte	0x03, 0x1b
        /*002e*/ 	.short	0x00ff


	//----- nvinfo : EIATTR_NUM_BARRIERS
	.align		4
        /*0030*/ 	.byte	0x02, 0x4c
        /*0032*/ 	.byte	0x01
	.zero		1


	//----- nvinfo : EIATTR_MERCURY_ISA_VERSION
	.align		4
        /*0034*/ 	.byte	0x03, 0x5f
        /*0036*/ 	.short	0x0000


	//----- nvinfo : EIATTR_COOP_GROUP_MASK_REGIDS
	.align		4
        /*0038*/ 	.byte	0x04, 0x29
        /*003a*/ 	.short	(.L_2256 - .L_2255)


	//   ....[0]....
.L_2255:
        /*003c*/ 	.word	0xffffffff


	//   ....[1]....
        /*0040*/ 	.word	0xffffffff


	//   ....[2]....
        /*0044*/ 	.word	0xffffffff


	//   ....[3]....
        /*0048*/ 	.word	0xffffffff


	//   ....[4]....
        /*004c*/ 	.word	0xffffffff


	//   ....[5]....
        /*0050*/ 	.word	0xffffffff


	//   ....[6]....
        /*0054*/ 	.word	0xffffffff


	//   ....[7]....
        /*0058*/ 	.word	0xffffffff


	//   ....[8]....
        /*005c*/ 	.word	0xffffffff


	//   ....[9]....
        /*0060*/ 	.word	0xffffffff


	//   ....[10]....
        /*0064*/ 	.word	0xffffffff


	//   ....[11]....
        /*0068*/ 	.word	0xffffffff


	//   ....[12]....
        /*006c*/ 	.word	0xffffffff


	//   ....[13]....
        /*0070*/ 	.word	0xffffffff


	//   ....[14]....
        /*0074*/ 	.word	0xffffffff


	//   ....[15]....
        /*0078*/ 	.word	0xffffffff


	//   ....[16]....
        /*007c*/ 	.word	0xffffffff


	//   ....[17]....
        /*0080*/ 	.word	0xffffffff


	//   ....[18]....
        /*0084*/ 	.word	0xffffffff


	//   ....[19]....
        /*0088*/ 	.word	0xffffffff


	//   ....[20]....
        /*008c*/ 	.word	0xffffffff


	//   ....[21]....
        /*0090*/ 	.word	0xffffffff


	//   ....[22]....
        /*0094*/ 	.word	0xffffffff


	//   ....[23]....
        /*0098*/ 	.word	0xffffffff


	//   ....[24]....
        /*009c*/ 	.word	0xffffffff


	//   ....[25]....
        /*00a0*/ 	.word	0xffffffff


	//   ....[26]....
        /*00a4*/ 	.word	0xffffffff


	//   ....[27]....
        /*00a8*/ 	.word	0xffffffff


	//   ....[28]....
        /*00ac*/ 	.word	0xffffffff


	//   ....[29]....
        /*00b0*/ 	.word	0xffffffff


	//   ....[30]....
        /*00b4*/ 	.word	0xffffffff


	//----- nvinfo : EIATTR_COOP_GROUP_INSTR_OFFSETS
	.align		4
.L_2256:
        /*00b8*/ 	.byte	0x04, 0x28
        /*00ba*/ 	.short	(.L_2258 - .L_2257)


	//   ....[0]....
.L_2257:
        /*00bc*/ 	.word	0x000099a0


	//   ....[1]....
        /*00c0*/ 	.word	0x000099d0


	//   ....[2]....
        /*00c4*/ 	.word	0x00009a00


	//   ....[3]....
        /*00c8*/ 	.word	0x00009a20


	//   ....[4]....
        /*00cc*/ 	.word	0x00009a40


	//   ....[5]....
        /*00d0*/ 	.word	0x00009d80


	//   ....[6]....
        /*00d4*/ 	.word	0x00009da0


	//   ....[7]....
        /*00d8*/ 	.word	0x00009dc0


	//   ....[8]....
        /*00dc*/ 	.word	0x00009de0


	//   ....[9]....
        /*00e0*/ 	.word	0x00009e00


	//   ....[10]....
        /*00e4*/ 	.word	0x00009f30


	//   ....[11]....
        /*00e8*/ 	.word	0x00009f80


	//   ....[12]....
        /*00ec*/ 	.word	0x00009fb0


	//   ....[13]....
        /*00f0*/ 	.word	0x00009fd0


	//   ....[14]....
        /*00f4*/ 	.word	0x0000a070


	//   ....[15]....
        /*00f8*/ 	.word	0x0000a0a0


	//   ....[16]....
        /*00fc*/ 	.word	0x0000a0c0


	//   ....[17]....
        /*0100*/ 	.word	0x0000a140


	//   ....[18]....
        /*0104*/ 	.word	0x0000a1a0


	//   ....[19]....
        /*0108*/ 	.word	0x0000a260


	//   ....[20]....
        /*010c*/ 	.word	0x0000a270


	//   ....[21]....
        /*0110*/ 	.word	0x0000aa80


	//   ....[22]....
        /*0114*/ 	.word	0x0000aaf0


	//   ....[23]....
        /*0118*/ 	.word	0x0000ab50


	//   ....[24]....
        /*011c*/ 	.word	0x0000abb0


	//   ....[25]....
        /*0120*/ 	.word	0x0000ac10


	//   ....[26]....
        /*0124*/ 	.word	0x0000afa0


	//   ....[27]....
        /*0128*/ 	.word	0x0000b000


	//   ....[28]....
        /*012c*/ 	.word	0x0000b060


	//   ....[29]....
        /*0130*/ 	.word	0x0000b0c0


	//   ....[30]....
        /*0134*/ 	.word	0x0000b130


	//----- nvinfo : EIATTR_EXIT_INSTR_OFFSETS
	.align		4
.L_2258:
        /*0138*/ 	.byte	0x04, 0x1c
        /*013a*/ 	.short	(.L_2260 - .L_2259)


	//   ....[0]....
.L_2259:
        /*013c*/ 	.word	0x00000680


	//   ....[1]....
        /*0140*/ 	.word	0x0000aa30


	//----- nvinfo : EIATTR_MAX_THREADS
	.align		4
.L_2260:
        /*0144*/ 	.byte	0x04, 0x05
        /*0146*/ 	.short	(.L_2262 - .L_2261)
.L_2261:
        /*0148*/ 	.word	0x00000100
        /*014c*/ 	.word	0x00000001
        /*0150*/ 	.word	0x00000001


	//----- nvinfo : EIATTR_CRS_STACK_SIZE
	.align		4
.L_2262:
        /*0154*/ 	.byte	0x04, 0x1e
        /*0156*/ 	.short	(.L_2264 - .L_2263)
.L_2263:
        /*0158*/ 	.word	0x00000000
.L_2264:


//--------------------- .nv.info._ZN10layer_norm13ln_fwd_kernelINS_13Kernel_traitsI13__nv_bfloat16S2_fS2_fjLj6144ELj1ELj1ELj8ELj16ENS_18Kernel_traits_baseILj6144ES2_S2_fS2_fjLj256EEEEELb1ELb1ELb0ELb1EEEvNS_9FwdParamsE --------------------------
	.section	.nv.info._ZN10layer_norm13ln_fwd_kernelINS_13Kernel_traitsI13__nv_bfloat16S2_fS2_fjLj6144ELj1ELj1ELj8ELj16ENS_18Kernel_traits_baseILj6144ES2_S2_fS2_fjLj256EEEEELb1ELb1ELb0ELb1EEEvNS_9FwdParamsE,"",@"SHT_CUDA_INFO"
	.sectionflags	@""
	.align	4


	//----- nvinfo : EIATTR_CUDA_API_VERSION
	.align		4
        /*0000*/ 	.byte	0x04, 0x37
        /*0002*/ 	.short	(.L_2266 - .L_2265)
.L_2265:
        /*0004*/ 	.word	0x00000082


	//----- nvinfo : EIATTR_SW2861232_WAR
	.align		4
.L_2266:
        /*0008*/ 	.byte	0x01, 0x35
	.zero		2


	//----- nvinfo : EIATTR_PARAM_CBANK
	.align		4
        /*000c*/ 	.byte	0x04, 0x0a
        /*000e*/ 	.short	(.L_2268 - .L_2267)
	.align		4
.L_2267:
        /*0010*/ 	.word	index@(.nv.constant0._ZN10layer_norm13ln_fwd_kernelINS_13Kernel_traitsI13__nv_bfloat16S2_fS2_fjLj6144ELj1ELj1ELj8ELj16ENS_18Kernel_traits_baseILj6144ES2_S2_fS2_fjLj256EEEEELb1ELb1ELb0ELb1EEEvNS_9FwdParamsE)
        /*0014*/ 	.short	0x0160
        /*0016*/ 	.short	0x00e8


	//----- nvinfo : EIATTR_CBANK_PARAM_SIZE
	.align		4
.L_2268:
        /*0018*/ 	.byte	0x03, 0x19
        /*001a*/ 	.short	0x00e8


	//----- nvinfo : EIATTR_KPARAM_INFO
	.align		4
        /*001c*/ 	.byte	0x04, 0x17
        /*001e*/ 	.short	(.L_2270 - .L_2269)
.L_2269:
        /*0020*/ 	.word	0x00000000
        /*0024*/ 	.short	0x0000
        /*0026*/ 	.short	0x0000
        /*0028*/ 	.byte	0x00, 0xf0, 0xa1, 0x03


	//----- nvinfo : EIATTR_MAXREG_COUNT
	.align		4
.L_2270:
        /*002c*/ 	.byte	0x03, 0x1b
        /*002e*/ 	.short	0x00ff


	//----- nvinfo : EIATTR_NUM_BARRIERS
	.align		4
        /*0030*/ 	.byte	0x02, 0x4c
        /*0032*/ 	.byte	0x01
	.zero		1


	//----- nvinfo : EIATTR_MERCURY_ISA_VERSION
	.align		4
        /*0034*/ 	.byte	0x03, 0x5f
        /*0036*/ 	.short	0x0000


	//----- nvinfo : EIATTR_COOP_GROUP_MASK_REGIDS
	.align		4
        /*0038*/ 	.byte	0x04, 0x29
        /*003a*/ 	.short	(.L_2272 - .L_2271)


	//   ....[0]....
.L_2271:
        /*003c*/ 	.word	0xffffffff


	//   ....[1]....
        /*0040*/ 	.word	0xffffffff


	//   ....[2]....
        /*0044*/ 	.word	0xffffffff


	//   ....[3]....
        /*0048*/ 	.word	0xffffffff


	//   ....[4]....
        /*004c*/ 	.word	0xffffffff


	//   ....[5]....
        /*0050*/ 	.word	0xffffffff


	//   ....[6]....
        /*0054*/ 	.word	0xffffffff


	//   ....[7]....
        /*0058*/ 	.word	0xffffffff


	//   ....[8]....
        /*005c*/ 	.word	0xffffffff


	//   ....[9]....
        /*0060*/ 	.word	0xffffffff


	//   ....[10]....
        /*0064*/ 	.word	0xffffffff


	//   ....[11]....
        /*0068*/ 	.word	0xffffffff


	//   ....[12]....
        /*006c*/ 	.word	0xffffffff


	//   ....[13]....
        /*0070*/ 	.word	0xffffffff


	//   ....[14]....
        /*0074*/ 	.word	0xffffffff


	//   ....[15]....
        /*0078*/ 	.word	0xffffffff


	//   ....[16]....
        /*007c*/ 	.word	0xffffffff


	//   ....[17]....
        /*0080*/ 	.word	0xffffffff


	//   ....[18]....
        /*0084*/ 	.word	0xffffffff


	//   ....[19]....
        /*0088*/ 	.word	0xffffffff


	//   ....[20]....
        /*008c*/ 	.word	0xffffffff


	//   ....[21]....
        /*0090*/ 	.word	0xffffffff


	//   ....[22]....
        /*0094*/ 	.word	0xffffffff


	//   ....[23]....
        /*0098*/ 	.word	0xffffffff


	//   ....[24]....
        /*009c*/ 	.word	0xffffffff


	//   ....[25]....
        /*00a0*/ 	.word	0xffffffff


	//   ....[26]....
        /*00a4*/ 	.word	0xffffffff


	//   ....[27]....
        /*00a8*/ 	.word	0xffffffff


	//   ....[28]....
        /*00ac*/ 	.word	0xffffffff


	//   ....[29]....
        /*00b0*/ 	.word	0xffffffff


	//   ....[30]....
        /*00b4*/ 	.word	0xffffffff


	//----- nvinfo : EIATTR_COOP_GROUP_INSTR_OFFSETS
	.align		4
.L_2272:
        /*00b8*/ 	.byte	0x04, 0x28
        /*00ba*/ 	.short	(.L_2274 - .L_2273)


	//   ....[0]....
.L_2273:
        /*00bc*/ 	.word	0x00009340


	//   ....[1]....
        /*00c0*/ 	.word	0x00009370


	//   ....[2]....
        /*00c4*/ 	.word	0x00009390


	//   ....[3]....
        /*00c8*/ 	.word	0x000093b0


	//   ....[4]....
        /*00cc*/ 	.word	0x000093d0


	//   ....[5]....
        /*00d0*/ 	.word	0x00009700


	//   ....[6]....
        /*00d4*/ 	.word	0x00009720


	//   ....[7]....
        /*00d8*/ 	.word	0x00009740


	//   ....[8]....
        /*00dc*/ 	.word	0x00009760


	//   ....[9]....
        /*00e0*/ 	.word	0x00009780


	//   ....[10]....
        /*00e4*/ 	.word	0x00009890


	//   ....[11]....
        /*00e8*/ 	.word	0x000098e0


	//   ....[12]....
        /*00ec*/ 	.word	0x00009900


	//   ....[13]....
        /*00f0*/ 	.word	0x00009910


	//   ....[14]....
        /*00f4*/ 	.word	0x000099b0


	//   ....[15]....
        /*00f8*/ 	.word	0x000099f0


	//   ....[16]....
        /*00fc*/ 	.word	0x00009a10


	//   ....[17]....
        /*0100*/ 	.word	0x00009ad0


	//   ....[18]....
        /*0104*/ 	.word	0x00009b10


	//   ....[19]....
        /*0108*/ 	.word	0x00009be0


	//   ....[20]....
        /*010c*/ 	.word	0x00009c10


	//   ....[21]....
        /*0110*/ 	.word	0x0000a4e0


	//   ....[22]....
        /*0114*/ 	.word	0x0000a550


	//   ....[23]....
        /*0118*/ 	.word	0x0000a5b0


	//   ....[24]....
        /*011c*/ 	.word	0x0000a610


	//   ....[25]....
        /*0120*/ 	.word	0x0000a670


	//   ....[26]....
        /*0124*/ 	.word	0x0000a9e0


	//   ....[27]....
        /*0128*/ 	.word	0x0000aa40


	//   ....[28]....
        /*012c*/ 	.word	0x0000aaa0


	//   ....[29]....
        /*0130*/ 	.word	0x0000ab00


	//   ....[30]....
        /*0134*/ 	.word	0x0000ab60


	//----- nvinfo : EIATTR_EXIT_INSTR_OFFSETS
	.align		4
.L_2274:
        /*0138*/ 	.byte	0x04, 0x1c
        /*013a*/ 	.short	(.L_2276 - .L_2275)


	//   ....[0]....
.L_2275:
        /*013c*/ 	.word	0x000005a0


	//   ....[1]....
        /*0140*/ 	.word	0x0000a490


	//----- nvinfo : EIATTR_MAX_THREADS
	.align		4
.L_2276:
        /*0144*/ 	.byte	0x04, 0x05
        /*0146*/ 	.short	(.L_2278 - .L_2277)
.L_2277:
        /*0148*/ 	.word	0x00000100
        /*014c*/ 	.word	0x00000001
        /*0150*/ 	.word	0x00000001


	//----- nvinfo : EIATTR_CRS_STACK_SIZE
	.align		4
.L_2278:
        /*0154*/ 	.byte	0x04, 0x1e
        /*0156*/ 	.short	(.L_2280 - .L_2279)
.L_2279:
        /*0158*/ 	.word	0x00000000
.L_2280:


//--------------------- .nv.info._ZN10layer_norm13ln_fwd_kernelINS_13Kernel_traitsI13__nv_bfloat16S2_fS2_fjLj6144ELj1ELj1ELj8ELj16ENS_18Kernel_traits_baseILj6144ES2_S2_fS2_fjLj256EEEEELb1ELb1ELb1ELb0EEEvNS_9FwdParamsE --------------------------
	.section	.nv.info._ZN10layer_norm13ln_fwd_kernelINS_13Kernel_traitsI13__nv_bfloat16S2_fS2_fjLj6144ELj1ELj1ELj8ELj16ENS_18Kernel_traits_baseILj6144ES2_S2_fS2_fjLj256EEEEELb1ELb1ELb1ELb0EEEvNS_9FwdParamsE,"",@"SHT_CUDA_INFO"
	.sectionflags	@""
	.align	4


	//----- nvinfo : EIATTR_CUDA_API_VERSION
	.align		4
        /*0000*/ 	.byte	0x04, 0x37
        /*0002*/ 	.short	(.L_2282 - .L_2281)
.L_2281:
        /*0004*/ 	.word	0x00000082


	//----- nvinfo : EIATTR_SW2861232_WAR
	.align		4
.L_2282:
        /*0008*/ 	.byte	0x01, 0x35
	.zero		2


	//----- nvinfo : EIATTR_PARAM_CBANK
	.align		4
        /*000c*/ 	.byte	0x04, 0x0a
        /*000e*/ 	.short	(.L_2284 - .L_2283)
	.align		4
.L_2283:
        /*0010*/ 	.word	index@(.nv.constant0._ZN10layer_norm13ln_fwd_kernelINS_13Kernel_traitsI13__nv_bfloat16S2_fS2_fjLj6144ELj1ELj1ELj8ELj16ENS_18Kernel_traits_baseILj6144ES2_S2_fS2_fjLj256EEEEELb1ELb1ELb1ELb0EEEvNS_9FwdParamsE)
        /*0014*/ 	.short	0x0160
        /*0016*/ 	.short	0x00e8


	//----- nvinfo : EIATTR_CBANK_PARAM_SIZE
	.align		4
.L_2284:
        /*0018*/ 	.byte	0x03, 0x19
        /*001a*/ 	.short	0x00e8


	//----- nvinfo : EIATTR_KPARAM_INFO
	.align		4
        /*001c*/ 	.byte	0x04, 0x17
        /*001e*/ 	.short	(.L_2286 - .L_2285)
.L_2285:
        /*0020*/ 	.word	0x00000000
        /*0024*/ 	.short	0x0000
        /*0026*/ 	.short	0x0000
        /*0028*/ 	.byte	0x00, 0xf0, 0xa1, 0x03


	//----- nvinfo : EIATTR_MAXREG_COUNT
	.align		4
.L_2286:
        /*002c*/ 	.byte	0x03, 0x1b
        /*002e*/ 	.short	0x00ff


	//----- nvinfo : EIATTR_NUM_BARRIERS
	.align		4
        /*0030*/ 	.byte	0x02, 0x4c
        /*0032*/ 	.byte	0x01
	.zero		1


	//----- nvinfo : EIATTR_MERCURY_ISA_VERSION
	.align		4
        /*0034*/ 	.byte	0x03, 0x5f
        /*0036*/ 	.short	0x0000


	//----- nvinfo : EIATTR_COOP_GROUP_MASK_REGIDS
	.align		4
        /*0038*/ 	.byte	0x04, 0x29
        /*003a*/ 	.short	(.L_2288 - .L_2287)


	//   ....[0]....
.L_2287:
        /*003c*/ 	.word	0xffffffff


	//   ....[1]....
        /*0040*/ 	.word	0xffffffff


	//   ....[2]....
        /*0044*/ 	.word	0xffffffff


	//   ....[3]....
        /*0048*/ 	.word	0xffffffff


	//   ....[4]....
        /*004c*/ 	.word	0xffffffff


	//   ....[5]....
        /*0050*/ 	.word	0xffffffff


	//   ....[6]....
        /*0054*/ 	.word	0xffffffff


	//   ....[7]....
        /*0058*/ 	.word	0xffffffff


	//   ....[8]....
        /*005c*/ 	.word	0xffffffff


	//   ....[9]....
        /*0060*/ 	.word	0xffffffff


	//   ....[10]....
        /*0064*/ 	.word	0xffffffff


	//   ....[11]....
        /*0068*/ 	.word	0xffffffff


	//   ....[12]....
        /*006c*/ 	.word	0xffffffff


	//   ....[13]....
        /*0070*/ 	.word	0xffffffff


	//   ....[14]....
        /*0074*/ 	.word	0xffffffff


	//   ....[15]....
        /*0078*/ 	.word	0xffffffff


	//   ....[16]....
        /*007c*/ 	.word	0xffffffff


	//   ....[17]....
        /*0080*/ 	.word	0xffffffff


	//   ....[18]....
        /*0084*/ 	.word	0xffffffff


	//   ....[19]....
        /*0088*/ 	.word	0xffffffff


	//   ....[20]....
        /*008c*/ 	.word	0xffffffff


	//   ....[21]....
        /*0090*/ 	.word	0xffffffff


	//   ....[22]....
        /*0094*/ 	.word	0xffffffff


	//   ....[23]....
        /*0098*/ 	.word	0xffffffff


	//   ....[24]....
        /*009c*/ 	.word	0xffffffff


	//   ....[25]....
        /*00a0*/ 	.word	0xffffffff


	//   ....[26]....
        /*00a4*/ 	.word	0xffffffff


	//   ....[27]....
        /*00a8*/ 	.word	0xffffffff


	//   ....[28]....
        /*00ac*/ 	.word	0xffffffff


	//   ....[29]....
        /*00b0*/ 	.word	0xffffffff


	//   ....[30]....
        /*00b4*/ 	.word	0xffffffff


	//----- nvinfo : EIATTR_COOP_GROUP_INSTR_OFFSETS
	.align		4
.L_2288:
        /*00b8*/ 	.byte	0x04, 0x28
        /*00ba*/ 	.short	(.L_2290 - .L_2289)


	//   ....[0]....
.L_2289:
        /*00bc*/ 	.word	0x0000a5b0


	//   ....[1]....
        /*00c0*/ 	.word	0x0000a5e0


	//   ....[2]....
        /*00c4*/ 	.word	0x0000a600


	//   ....[3]....
        /*00c8*/ 	.word	0x0000a620


	//   ....[4]....
        /*00cc*/ 	.word	0x0000a640


	//   ....[5]....
        /*00d0*/ 	.word	0x0000a980


	//   ....[6]....
        /*00d4*/ 	.word	0x0000a9a0


	//   ....[7]....
        /*00d8*/ 	.word	0x0000a9c0


	//   ....[8]....
        /*00dc*/ 	.word	0x0000a9e0


	//   ....[9]....
        /*00e0*/ 	.word	0x0000aa00


	//   ....[10]....
        /*00e4*/ 	.word	0x0000ab20


	//   ....[11]....
        /*00e8*/ 	.word	0x0000ab70


	//   ....[12]....
        /*00ec*/ 	.word	0x0000ab80


	//   ....[13]....
        /*00f0*/ 	.word	0x0000ab90


	//   ....[14]....
        /*00f4*/ 	.word	0x0000ac70


	//   ....[15]....
        /*00f8*/ 	.word	0x0000ac80


	//   ....[16]....
        /*00fc*/ 	.word	0x0000acf0


	//   ....[17]....
        /*0100*/ 	.word	0x0000ad80


	//   ....[18]....
        /*0104*/ 	.word	0x0000add0


	//   ....[19]....
        /*0108*/ 	.word	0x0000ae30


	//   ....[20]....
        /*010c*/ 	.word	0x0000ae80


	//   ....[21]....
        /*0110*/ 	.word	0x0000b6e0


	//   ....[22]....
        /*0114*/ 	.word	0x0000b750


	//   ....[23]....
        /*0118*/ 	.word	0x0000b7b0


	//   ....[24]....
        /*011c*/ 	.word	0x0000b810


	//   ....[25]....
        /*0120*/ 	.word	0x0000b870


	//   ....[26]....
        /*0124*/ 	.word	0x0000bbf0


	//   ....[27]....
        /*0128*/ 	.word	0x0000bc50


	//   ....[28]....
        /*012c*/ 	.word	0x0000bcb0


	//   ....[29]....
        /*0130*/ 	.word	0x0000bd10


	//   ....[30]....
        /*0134*/ 	.word	0x0000bd80


	//----- nvinfo : EIATTR_EXIT_INSTR_OFFSETS
	.align		4
.L_2290:
        /*0138*/ 	.byte	0x04, 0x1c
        /*013a*/ 	.short	(.L_2292 - .L_2291)


	//   ....[0]....
.L_2291:
        /*013c*/ 	.word	0x00000660


	//   ....[1]....
        /*0140*/ 	.word	0x0000b690


	//----- nvinfo : EIATTR_MAX_THREADS
	.align		4
.L_2292:
        /*0144*/ 	.byte	0x04, 0x05
        /*0146*/ 	.short	(.L_2294 - .L_2293)
.L_2293:
        /*0148*/ 	.word	0x00000100
        /*014c*/ 	.word	0x00000001
        /*0150*/ 	.word	0x00000001


	//----- nvinfo : EIATTR_CRS_STACK_SIZE
	.align		4
.L_2294:
        /*0154*/ 	.byte	0x04, 0x1e
        /*0156*/ 	.short	(.L_2296 - .L_2295)
.L_2295:
        /*0158*/ 	.word	0x00000000
.L_2296:


//--------------------- .nv.info._ZN10layer_norm13ln_fwd_kernelINS_13Kernel_traitsI13__nv_bfloat16S2_fS2_fjLj6144ELj1ELj1ELj8ELj16ENS_18Kernel_traits_baseILj6144ES2_S2_fS2_fjLj256EEEEELb1ELb1ELb1ELb1EEEvNS_9FwdParamsE --------------------------
	.section	.nv.info._ZN10layer_norm13ln_fwd_kernelINS_13Kernel_traitsI13__nv_bfloat16S2_fS2_fjLj6144ELj1ELj1ELj8ELj16ENS_18Kernel_traits_baseILj6144ES2_S2_fS2_fjLj256EEEEELb1ELb1ELb1ELb1EEEvNS_9FwdParamsE,"",@"SHT_CUDA_INFO"
	.sectionflags	@""
	.align	4


	//----- nvinfo : EIATTR_CUDA_API_VERSION
	.align		4
        /*0000*/ 	.byte	0x04, 0x37
        /*0002*/ 	.short	(.L_2298 - .L_2297)
.L_2297:
        /*0004*/ 	.word	0x00000082


	//----- nvinfo : EIATTR_SW2861232_WAR
	.align		4
.L_2298:
        /*0008*/ 	.byte	0x01, 0x35
	.zero		2


	//----- nvinfo : EIATTR_PARAM_CBANK
	.align		4
        /*000c*/ 	.byte	0x04, 0x0a
        /*000e*/ 	.short	(.L_2300 - .L_2299)
	.align		4
.L_2299:
        /*0010*/ 	.word	index@(.nv.constant0._ZN10layer_norm13ln_fwd_kernelINS_13Kernel_traitsI13__nv_bfloat16S2_fS2_fjLj6144ELj1ELj1ELj8ELj16ENS_18Kernel_traits_baseILj6144ES2_S2_fS2_fjLj256EEEEELb1ELb1ELb1ELb1EEEvNS_9FwdParamsE)
        /*0014*/ 	.short	0x0160
        /*0016*/ 	.short	0x00e8


	//----- nvinfo : EIATTR_CBANK_PARAM_SIZE
	.align		4
.L_2300:
        /*0018*/ 	.byte	0x03, 0x19
        /*001a*/ 	.short	0x00e8


	//----- nvinfo : EIATTR_KPARAM_INFO
	.align		4
        /*001c*/ 	.byte	0x04, 0x17
        /*001e*/ 	.short	(.L_2302 - .L_2301)
.L_2301:
        /*0020*/ 	.word	0x00000000
        /*0024*/ 	.short	0x0000
        /*0026*/ 	.short	0x0000
        /*0028*/ 	.byte	0x00, 0xf0, 0xa1, 0x03


	//----- nvinfo : EIATTR_MAXREG_COUNT
	.align		4
.L_2302:
        /*002c*/ 	.byte	0x03, 0x1b
        /*002e*/ 	.short	0x00ff


	//----- nvinfo : EIATTR_NUM_BARRIERS
	.align		4
        /*0030*/ 	.byte	0x02, 0x4c
        /*0032*/ 	.byte	0x01
	.zero		1


	//----- nvinfo : EIATTR_MERCURY_ISA_VERSION
	.align		4
        /*0034*/ 	.byte	0x03, 0x5f
        /*0036*/ 	.short	0x0000


	//----- nvinfo : EIATTR_COOP_GROUP_MASK_REGIDS
	.align		4
        /*0038*/ 	.byte	0x04, 0x29
        /*003a*/ 	.short	(.L_2304 - .L_2303)


	//   ....[0]....
.L_2303:
        /*003c*/ 	.word	0xffffffff


	//   ....[1]....
        /*0040*/ 	.word	0xffffffff


	//   ....[2]....
        /*0044*/ 	.word	0xffffffff


	//   ....[3]....
        /*0048*/ 	.word	0xffffffff


	//   ....[4]....
        /*004c*/ 	.word	0xffffffff


	//   ....[5]....
        /*0050*/ 	.word	0xffffffff


	//   ....[6]....
        /*0054*/ 	.word	0xffffffff


	//   ....[7]....
        /*0058*/ 	.word	0xffffffff


	//   ....[8]....
        /*005c*/ 	.word	0xffffffff


	//   ....[9]....
        /*0060*/ 	.word	0xffffffff


	//   ....[10]....
        /*0064*/ 	.word	0xffffffff


	//   ....[11]....
        /*0068*/ 	.word	0xffffffff


	//   ....[12]....
        /*006c*/ 	.word	0xffffffff


	//   ....[13]....
        /*0070*/ 	.word	0xffffffff


	//   ....[14]....
        /*0074*/ 	.word	0xffffffff


	//   ....[15]....
        /*0078*/ 	.word	0xffffffff


	//   ....[16]....
        /*007c*/ 	.word	0xffffffff


	//   ....[17]....
        /*0080*/ 	.word	0xffffffff


	//   ....[18]....
        /*0084*/ 	.word	0xffffffff


	//   ....[19]....
        /*0088*/ 	.word	0xffffffff


	//   ....[20]....
        /*008c*/ 	.word	0xffffffff


	//   ....[21]....
        /*0090*/ 	.word	0xffffffff


	//   ....[22]....
        /*0094*/ 	.word	0xffffffff


	//   ....[23]....
        /*0098*/ 	.word	0xffffffff


	//   ....[24]....
        /*009c*/ 	.word	0xffffffff


	//   ....[25]....
        /*00a0*/ 	.word	0xffffffff


	//   ....[26]....
        /*00a4*/ 	.word	0xffffffff


	//   ....[27]....
        /*00a8*/ 	.word	0xffffffff


	//   ....[28]....
        /*00ac*/ 	.word	0xffffffff


	//   ....[29]....
        /*00b0*/ 	.word	0xffffffff


	//   ....[30]....
        /*00b4*/ 	.word	0xffffffff


	//----- nvinfo : EIATTR_COOP_GROUP_INSTR_OFFSETS
	.align		4
.L_2304:
        /*00b8*/ 	.byte	0x04, 0x28
        /*00ba*/ 	.short	(.L_2306 - .L_2305)


	//   ....[0]....
.L_2305:
        /*00bc*/ 	.word	0x0000a0f0


	//   ....[1]....
        /*00c0*/ 	.word	0x0000a120


	//   ....[2]....
        /*00c4*/ 	.word	0x0000a140


	//   ....[3]....
        /*00c8*/ 	.word	0x0000a160


	//   ....[4]....
        /*00cc*/ 	.word	0x0000a180


	//   ....[5]....
        /*00d0*/ 	.word	0x0000a4b0


	//   ....[6]....
        /*00d4*/ 	.word	0x0000a4d0


	//   ....[7]....
        /*00d8*/ 	.word	0x0000a4f0


	//   ....[8]....
        /*00dc*/ 	.word	0x0000a510


	//   ....[9]....
        /*00e0*/ 	.word	0x0000a530


	//   ....[10]....
        /*00e4*/ 	.word	0x0000a650


	//   ....[11]....
        /*00e8*/ 	.word	0x0000a690


	//   ....[12]....
        /*00ec*/ 	.word	0x0000a6c0


	//   ....[13]....
        /*00f0*/ 	.word	0x0000a6e0


	//   ....[14]....
        /*00f4*/ 	.word	0x0000a770


	//   ....[15]....
        /*00f8*/ 	.word	0x0000a7b0


	//   ....[16]....
        /*00fc*/ 	.word	0x0000a7d0


	//   ....[17]....
        /*0100*/ 	.word	0x0000a880


	//   ....[18]....
        /*0104*/ 	.word	0x0000a8b0


	//   ....[19]....
        /*0108*/ 	.word	0x0000a990


	//   ....[20]....
        /*010c*/ 	.word	0x0000a9b0


	//   ....[21]....
        /*0110*/ 	.word	0x0000b300


	//   ....[22]....
        /*0114*/ 	.word	0x0000b370


	//   ....[23]....
        /*0118*/ 	.word	0x0000b3d0


	//   ....[24]....
        /*011c*/ 	.word	0x0000b430


	//   ....[25]....
        /*0120*/ 	.word	0x0000b490


	//   ....[26]....
        /*0124*/ 	.word	0x0000b800


	//   ....[27]....
        /*0128*/ 	.word	0x0000b860


	//   ....[28]....
        /*012c*/ 	.word	0x0000b8c0


	//   ....[29]....
        /*0130*/ 	.word	0x0000b920


	//   ....[30]....
        /*0134*/ 	.word	0x0000b980


	//----- nvinfo : EIATTR_EXIT_INSTR_OFFSETS
	.align		4
.L_2306:
        /*0138*/ 	.byte	0x04, 0x1c
        /*013a*/ 	.short	(.L_2308 - .L_2307)


	//   ....[0]....
.L_2307:
        /*013c*/ 	.word	0x000005a0


	//   ....[1]....
        /*0140*/ 	.word	0x0000b2b0


	//----- nvinfo : EIATTR_MAX_THREADS
	.align		4
.L_2308:
        /*0144*/ 	.byte	0x04, 0x05
        /*0146*/ 	.short	(.L_2310 - .L_2309)
.L_2309:
        /*0148*/ 	.word	0x00000100
        /*014c*/ 	.word	0x00000001
        /*0150*/ 	.word	0x00000001


	//----- nvinfo : EIATTR_CRS_STACK_SIZE
	.align		4
.L_2310:
        /*0154*/ 	.byte	0x04, 0x1e
        /*0156*/ 	.short	(.L_2312 - .L_2311)
.L_2311:
        /*0158*/ 	.word	0x00000000
.L_2312:


//--------------------- .nv.info._ZN10layer_norm13ln_fwd_kernelINS_13Kernel_traitsIf13__nv_bfloat16fS2_fjLj6144ELj1ELj1ELj8ELj16ENS_18Kernel_traits_baseILj6144EfS2_fS2_fjLj256EEEEELb0ELb0ELb0ELb0EEEvNS_9FwdParamsE --------------------------
	.section	.nv.info._ZN10layer_norm13ln_fwd_kernelINS_13Kernel_traitsIf13__nv_bfloat16fS2_fjLj6144ELj1ELj1ELj8ELj16ENS_18Kernel_traits_baseILj6144EfS2_fS2_fjLj256EEEEELb0ELb0ELb0ELb0EEEvNS_9FwdParamsE,"",@"SHT_CUDA_INFO"
	.sectionflags	@""
	.align	4


	//----- nvinfo : EIATTR_CUDA_API_VERSION
	.align		4
        /*0000*/ 	.byte	0x04, 0x37
        /*0002*/ 	.short	(.L_2314 - .L_2313)
.L_2313:
        /*0004*/ 	.word	0x00000082


	//----- nvinfo : EIATTR_SW2861232_WAR
	.align		4
.L_2314:
        /*0008*/ 	.byte	0x01, 0x35
	.zero		2


	//----- nvinfo : EIATTR_PARAM_CBANK
	.align		4
        /*000c*/ 	.byte	0x04, 0x0a
        /*000e*/ 	.short	(.L_2316 - .L_2315)
	.align		4
.L_2315:
        /*0010*/ 	.word	index@(.nv.constant0._ZN10layer_norm13ln_fwd_kernelINS_13Kernel_traitsIf13__nv_bfloat16fS2_fjLj6144ELj1ELj1ELj8ELj16ENS_18Kernel_traits_baseILj6144EfS2_fS2_fjLj256EEEEELb0ELb0ELb0ELb0EEEvNS_9FwdParamsE)
        /*0014*/ 	.short	0x0160
        /*0016*/ 	.short	0x00e8


	//----- nvinfo : EIATTR_CBANK_PARAM_SIZE
	.align		4
.L_2316:
        /*0018*/ 	.byte	0x03, 0x19
        /*001a*/ 	.short	0x00e8


	//----- nvinfo : EIATTR_KPARAM_INFO
	.align		4
        /*001c*/ 	.byte	0x04, 0x17
        /*001e*/ 	.short	(.L_2318 - .L_2317)
.L_2317:
        /*0020*/ 	.word	0x00000000
        /*0024*/ 	.short	0x0000
        /*0026*/ 	.short	0x0000
        /*0028*/ 	.byte	0x00, 0xf0, 0xa1, 0x03


	//----- nvinfo : EIATTR_MAXREG_COUNT
	.align		4
.L_2318:
        /*002c*/ 	.byte	0x03, 0x1b
        /*002e*/ 	.short	0x00ff


	//----- nvinfo : EIATTR_NUM_BARRIERS
	.align		4
        /*0030*/ 	.byte	0x02, 0x4c
        /*0032*/ 	.byte	0x01
	.zero		1


	//----- nvinfo : EIATTR_MERCURY_ISA_VERSION
	.align		4
        /*0034*/ 	.byte	0x03, 0x5f
        /*0036*/ 	.short	0x0000


	//----- nvinfo : EIATTR_COOP_GROUP_MASK_REGIDS
	.align		4
        /*0038*/ 	.byte	0x04, 0x29
        /*003a*/ 	.short	(.L_2320 - .L_2319)


	//   ....[0]....
.L_2319:
        /*003c*/ 	.word	0xffffffff


	//   ....[1]....
        /*0040*/ 	.word	0xffffffff


	//   ....[2]....
        /*0044*/ 	.word	0xffffffff


	//   ....[3]....
        /*0048*/ 	.word	0xffffffff


	//   ....[4]....
        /*004c*/ 	.word	0xffffffff


	//   ....[5]....
        /*0050*/ 	.word	0xffffffff


	//   ....[6]....
        /*0054*/ 	.word	0xffffffff


	//   ....[7]....
        /*0058*/ 	.word	0xffffffff


	//   ....[8]....
        /*005c*/ 	.word	0xffffffff


	//   ....[9]....
        /*0060*/ 	.word	0xffffffff


	//   ....[10]....
        /*0064*/ 	.word	0xffffffff


	//   ....[11]....
        /*0068*/ 	.word	0xffffffff


	//   ....[12]....
        /*006c*/ 	.word	0xffffffff


	//   ....[13]....
        /*0070*/ 	.word	0xffffffff


	//   ....[14]....
        /*0074*/ 	.word	0xffffffff


	//   ....[15]....
        /*0078*/ 	.word	0xffffffff


	//   ....[16]....
        /*007c*/ 	.word	0xffffffff


	//   ....[17]....
        /*0080*/ 	.word	0xffffffff


	//   ....[18]....
        /*0084*/ 	.word	0xffffffff


	//   ....[19]....
        /*0088*/ 	.word	0xffffffff


	//   ....[20]....
        /*008c*/ 	.word	0xffffffff


	//   ....[21]....
        /*0090*/ 	.word	0xffffffff


	//   ....[22]....
        /*0094*/ 	.word	0xffffffff


	//   ....[23]....
        /*0098*/ 	.word	0xffffffff


	//   ....[24]....
        /*009c*/ 	.word	0xffffffff


	//   ....[25]....
        /*00a0*/ 	.word	0xffffffff


	//   ....[26]....
        /*00a4*/ 	.word	0xffffffff


	//   ....[27]....
        /*00a8*/ 	.word	0xffffffff


	//   ....[28]....
        /*00ac*/ 	.word	0xffffffff


	//   ....[29]....
        /*00b0*/ 	.word	0xffffffff


	//   ....[30]....
        /*00b4*/ 	.word	0xffffffff


	//----- nvinfo : EIATTR_COOP_GROUP_INSTR_OFFSETS
	.align		4
.L_2320:
        /*00b8*/ 	.byte	0x04, 0x28
        /*00ba*/ 	.short	(.L_2322 - .L_2321)


	//   ....[0]....
.L_2321:
        /*00bc*/ 	.word	0x00001070


	//   ....[1]....
        /*00c0*/ 	.word	0x000010a0


	//   ....[2]....
        /*00c4*/ 	.word	0x000010c0


	//   ....[3]....
        /*00c8*/ 	.word	0x000010e0


	//   ....[4]....
        /*00cc*/ 	.word	0x00001100


	//   ....[5]....
        /*00d0*/ 	.word	0x00001440


	//   ....[6]....
        /*00d4*/ 	.word	0x00001460


	//   ....[7]....
        /*00d8*/ 	.word	0x00001480


	//   ....[8]....
        /*00dc*/ 	.word	0x000014a0


	//   ....[9]....
        /*00e0*/ 	.word	0x000014c0


	//   ....[10]....
        /*00e4*/ 	.word	0x000015e0


	//   ....[11]....
        /*00e8*/ 	.word	0x00001630


	//   ....[12]....
        /*00ec*/ 	.word	0x00001660


	//   ....[13]....
        /*00f0*/ 	.word	0x00001680


	//   ....[14]....
        /*00f4*/ 	.word	0x000016a0


	//   ....[15]....
        /*00f8*/ 	.word	0x00001730


	//   ....[16]....
        /*00fc*/ 	.word	0x00001770


	//   ....[17]....
        /*0100*/ 	.word	0x00001800


	//   ....[18]....
        /*0104*/ 	.word	0x00001850


	//   ....[19]....
        /*0108*/ 	.word	0x00001920


	//   ....[20]....
        /*010c*/ 	.word	0x00001930


	//   ....[21]....
        /*0110*/ 	.word	0x00002110


	//   ....[22]....
        /*0114*/ 	.word	0x00002180


	//   ....[23]....
        /*0118*/ 	.word	0x000021e0


	//   ....[24]....
        /*011c*/ 	.word	0x00002240


	//   ....[25]....
        /*0120*/ 	.word	0x000022a0


	//   ....[26]....
        /*0124*/ 	.word	0x00002620


	//   ....[27]....
        /*0128*/ 	.word	0x00002680


	//   ....[28]....
        /*012c*/ 	.word	0x000026e0


	//   ....[29]....
        /*0130*/ 	.word	0x00002740


	//   ....[30]....
        /*0134*/ 	.word	0x000027b0


	//----- nvinfo : EIATTR_EXIT_INSTR_OFFSETS
	.align		4
.L_2322:
        /*0138*/ 	.byte	0x04, 0x1c
        /*013a*/ 	.short	(.L_2324 - .L_2323)


	//   ....[0]....
.L_2323:
        /*013c*/ 	.word	0x00000440


	//   ....[1]....
        /*0140*/ 	.word	0x000020c0


	//----- nvinfo : EIATTR_MAX_THREADS
	.align		4
.L_2324:
        /*0144*/ 	.byte	0x04, 0x05
        /*0146*/ 	.short	(.L_2326 - .L_2325)
.L_2325:
        /*0148*/ 	.word	0x00000100
        /*014c*/ 	.word	0x00000001
        /*0150*/ 	.word	0x00000001


	//----- nvinfo : EIATTR_CRS_STACK_SIZE
	.align		4
.L_2326:
        /*0154*/ 	.byte	0x04, 0x1e
        /*0156*/ 	.short	(.L_2328 - .L_2327)
.L_2327:
        /*0158*/ 	.word	0x00000000
.L_2328:


//--------------------- .nv.info._ZN10layer_norm13ln_fwd_kernelINS_13Kernel_traitsIf13__nv_bfloat16fS2_fjLj6144ELj1ELj1ELj8ELj16ENS_18Kernel_traits_baseILj6144EfS2_fS2_fjLj256EEEEELb0ELb0ELb0ELb1EEEvNS_9FwdParamsE --------------------------
	.section	.nv.info._ZN10layer_norm13ln_fwd_kernelINS_13Kernel_traitsIf13__nv_bfloat16fS2_fjLj6144ELj1ELj1ELj8ELj16ENS_18Kernel_traits_baseILj6144EfS2_fS2_fjLj256EEEEELb0ELb0ELb0ELb1EEEvNS_9FwdParamsE,"",@"SHT_CUDA_INFO"
	.sectionflags	@""
	.align	4


	//----- nvinfo : EIATTR_CUDA_API_VERSION
	.align		4
        /*0000*/ 	.byte	0x04, 0x37
        /*0002*/ 	.short	(.L_2330 - .L_2329)
.L_2329:
        /*0004*/ 	.word	0x00000082


	//----- nvinfo : EIATTR_SW2861232_WAR
	.align		4
.L_2330:
        /*0008*/ 	.byte	0x01, 0x35
	.zero		2


	//----- nvinfo : EIATTR_PARAM_CBANK
	.align		4
        /*000c*/ 	.byte	0x04, 0x0a
        /*000e*/ 	.short	(.L_2332 - .L_2331)
	.align		4
.L_2331:
        /*0010*/ 	.word	index@(.nv.constant0._ZN10layer_norm13ln_fwd_kernelINS_13Kernel_traitsIf13__nv_bfloat16fS2_fjLj6144ELj1ELj1ELj8ELj16ENS_18Kernel_traits_baseILj6144EfS2_fS2_fjLj256EEEEELb0ELb0ELb0ELb1EEEvNS_9FwdParamsE)
        /*0014*/ 	.short	0x0160
        /*0016*/ 	.short	0x00e8


	//----- nvinfo : EIATTR_CBANK_PARAM_SIZE
	.align		4
.L_2332:
        /*0018*/ 	.byte	0x03, 0x19
        /*001a*/ 	.short	0x00e8


	//----- nvinfo : EIATTR_KPARAM_INFO
	.align		4
        /*001c*/ 	.byte	0x04, 0x17
        /*001e*/ 	.short	(.L_2334 - .L_2333)
.L_2333:
        /*0020*/ 	.word	0x00000000
        /*0024*/ 	.short	0x0000
        /*0026*/ 	.short	0x0000
        /*0028*/ 	.byte	0x00, 0xf0, 0xa1, 0x03


	//----- nvinfo : EIATTR_MAXREG_COUNT
	.align		4
.L_2334:
        /*002c*/ 	.byte	0x03, 0x1b
        /*002e*/ 	.short	0x00ff


	//----- nvinfo : EIATTR_NUM_BARRIERS
	.align		4
        /*0030*/ 	.byte	0x02, 0x4c
        /*0032*/ 	.byte	0x01
	.zero		1


	//----- nvinfo : EIATTR_MERCURY_ISA_VERSION
	.align		4
        /*0034*/ 	.byte	0x03, 0x5f
        /*0036*/ 	.short	0x0000


	//----- nvinfo : EIATTR_COOP_GROUP_MASK_REGIDS
	.align		4
        /*0038*/ 	.byte	0x04, 0x29
        /*003a*/ 	.short	(.L_2336 - .L_2335)


	//   ....[0]....
.L_2335:
        /*003c*/ 	.word	0xffffffff


	//   ....[1]....
        /*0040*/ 	.word	0xffffffff


	//   ....[2]....
        /*0044*/ 	.word	0xffffffff


	//   ....[3]....
        /*0048*/ 	.word	0xffffffff


	//   ....[4]....
        /*004c*/ 	.word	0xffffffff


	//   ....[5]....
        /*0050*/ 	.word	0xffffffff


	//   ....[6]....
        /*0054*/ 	.word	0xffffffff


	//   ....[7]....
        /*0058*/ 	.word	0xffffffff


	//   ....[8]....
        /*005c*/ 	.word	0xffffffff


	//   ....[9]....
        /*0060*/ 	.word	0xffffffff


	//   ....[10]....
        /*0064*/ 	.word	0xffffffff


	//   ....[11]....
        /*0068*/ 	.word	0xffffffff


	//   ....[12]....
        /*006c*/ 	.word	0xffffffff


	//   ....[13]....
        /*0070*/ 	.word	0xffffffff


	//   ....[14]....
        /*0074*/ 	.word	0xffffffff


	//   ....[15]....
        /*0078*/ 	.word	0xffffffff


	//   ....[16]....
        /*007c*/ 	.word	0xffffffff


	//   ....[17]....
        /*0080*/ 	.word	0xffffffff


	//   ....[18]....
        /*0084*/ 	.word	0xffffffff


	//   ....[19]....
        /*0088*/ 	.word	0xffffffff


	//   ....[20]....
        /*008c*/ 	.word	0xffffffff


	//   ....[21]....
        /*0090*/ 	.word	0xffffffff


	//   ....[22]....
        /*0094*/ 	.word	0xffffffff


	//   ....[23]....
        /*0098*/ 	.word	0xffffffff


	//   ....[24]....
        /*009c*/ 	.word	0xffffffff


	//   ....[25]....
        /*00a0*/ 	.word	0xffffffff


	//   ....[26]....
        /*00a4*/ 	.word	0xffffffff


	//   ....[27]....
        /*00a8*/ 	.word	0xffffffff


	//   ....[28]....
        /*00ac*/ 	.word	0xffffffff


	//   ....[29]....
        /*00b0*/ 	.word	0xffffffff


	//   ....[30]....
        /*00b4*/ 	.word	0xffffffff


	//----- nvinfo : EIATTR_COOP_GROUP_INSTR_OFFSETS
	.align		4
.L_2336:
        /*00b8*/ 	.byte	0x04, 0x28
        /*00ba*/ 	.short	(.L_2338 - .L_2337)


	//   ....[0]....
.L_2337:
        /*00bc*/ 	.word	0x00000d40


	//   ....[1]....
        /*00c0*/ 	.word	0x00000d70


	//   ....[2]....
        /*00c4*/ 	.word	0x00000d90


	//   ....[3]....
        /*00c8*/ 	.word	0x00000db0


	//   ....[4]....
        /*00cc*/ 	.word	0x00000dd0


	//   ....[5]....
        /*00d0*/ 	.word	0x00001100


	//   ....[6]....
        /*00d4*/ 	.word	0x00001120


	//   ....[7]....
        /*00d8*/ 	.word	0x00001140


	//   ....[8]....
        /*00dc*/ 	.word	0x00001160


	//   ....[9]....
        /*00e0*/ 	.word	0x00001180


	//   ....[10]....
        /*00e4*/ 	.word	0x00001290


	//   ....[11]....
        /*00e8*/ 	.word	0x000012e0


	//   ....[12]....
        /*00ec*/ 	.word	0x00001350


	//   ....[13]....
        /*00f0*/ 	.word	0x000013b0


	//   ....[14]....
        /*00f4*/ 	.word	0x000013c0


	//   ....[15]....
        /*00f8*/ 	.word	0x00001450


	//   ....[16]....
        /*00fc*/ 	.word	0x00001460


	//   ....[17]....
        /*0100*/ 	.word	0x000014f0


	//   ....[18]....
        /*0104*/ 	.word	0x00001500


	//   ....[19]....
        /*0108*/ 	.word	0x000015d0


	//   ....[20]....
        /*010c*/ 	.word	0x000015f0


	//   ....[21]....
        /*0110*/ 	.word	0x00001cf0


	//   ....[22]....
        /*0114*/ 	.word	0x00001d60


	//   ....[23]....
        /*0118*/ 	.word	0x00001dc0


	//   ....[24]....
        /*011c*/ 	.word	0x00001e20


	//   ....[25]....
        /*0120*/ 	.word	0x00001e80


	//   ....[26]....
        /*0124*/ 	.word	0x000021f0


	//   ....[27]....
        /*0128*/ 	.word	0x00002250


	//   ....[28]....
        /*012c*/ 	.word	0x000022b0


	//   ....[29]....
        /*0130*/ 	.word	0x00002310


	//   ....[30]....
        /*0134*/ 	.word	0x00002370


	//----- nvinfo : EIATTR_EXIT_INSTR_OFFSETS
	.align		4
.L_2338:
        /*0138*/ 	.byte	0x04, 0x1c
        /*013a*/ 	.short	(.L_2340 - .L_2339)


	//   ....[0]....
.L_2339:
        /*013c*/ 	.word	0x00000200


	//   ....[1]....
        /*0140*/ 	.word	0x00001ca0


	//----- nvinfo : EIATTR_MAX_THREADS
	.align		4
.L_2340:
        /*0144*/ 	.byte	0x04, 0x05
        /*0146*/ 	.short	(.L_2342 - .L_2341)
.L_2341:
        /*0148*/ 	.word	0x00000100
        /*014c*/ 	.word	0x00000001
        /*0150*/ 	.word	0x00000001


	//----- nvinfo : EIATTR_CRS_STACK_SIZE
	.align		4
.L_2342:
        /*0154*/ 	.byte	0x04, 0x1e
        /*0156*/ 	.short	(.L_2344 - .L_2343)
.L_2343:
        /*0158*/ 	.word	0x00000000
.L_2344:


//--------------------- .nv.info._ZN10layer_norm13ln_fwd_kernelINS_13Kernel_traitsIf13__nv_bfloat16fS2_fjLj6144ELj1ELj1ELj8ELj16ENS_18Kernel_traits_baseILj6144EfS2_fS2_fjLj256EEEEELb0ELb0ELb1ELb0EEEvNS_9FwdParamsE --------------------------
	.section	.nv.info._ZN10layer_norm13ln_fwd_kernelINS_13Kernel_traitsIf13__nv_bfloat16fS2_fjLj6144ELj1ELj1ELj8ELj16ENS_18Kernel_traits_baseILj6144EfS2_fS2_fjLj256EEEEELb0ELb0ELb1ELb0EEEvNS_9FwdParamsE,"",@"SHT_CUDA_INFO"
	.sectionflags	@""
	.align	4


	//----- nvinfo : EIATTR_CUDA_API_VERSION
	.align		4
        /*0000*/ 	.byte	0x04, 0x37
        /*0002*/ 	.short	(.L_2346 - .L_2345)
.L_2345:
        /*0004*/ 	.word	0x00000082


	//----- nvinfo : EIATTR_SW2861232_WAR
	.align		4
.L_2346:
        /*0008*/ 	.byte	0x01, 0x35
	.zero		2


	//----- nvinfo : EIATTR_PARAM_CBANK
	.align		4
        /*000c*/ 	.byte	0x04, 0x0a
        /*000e*/ 	.short	(.L_2348 - .L_2347)
	.align		4
.L_2347:
        /*0010*/ 	.word	index@(.nv.constant0._ZN10layer_norm13ln_fwd_kernelINS_13Kernel_traitsIf13__nv_bfloat16fS2_fjLj6144ELj1ELj1ELj8ELj16ENS_18Kernel_traits_baseILj6144EfS2_fS2_fjLj256EEEEELb0ELb0ELb1ELb0EEEvNS_9FwdParamsE)
        /*0014*/ 	.short	0x0160
        /*0016*/ 	.short	0x00e8


	//----- nvinfo : EIATTR_CBANK_PARAM_SIZE
	.align		4
.L_2348:
        /*0018*/ 	.byte	0x03, 0x19
        /*001a*/ 	.short	0x00e8


	//----- nvinfo : EIATTR_KPARAM_INFO
	.align		4
        /*001c*/ 	.byte	0x04, 0x17
        /*001e*/ 	.short	(.L_2350 - .L_2349)
.L_2349:
        /*0020*/ 	.word	0x00000000
        /*0024*/ 	.short	0x0000
        /*0026*/ 	.short	0x0000
        /*0028*/ 	.byte	0x00, 0xf0, 0xa1, 0x03


	//----- nvinfo : EIATTR_MAXREG_COUNT
	.align		4
.L_2350:
        /*002c*/ 	.byte	0x03, 0x1b
        /*002e*/ 	.short	0x00ff


	//----- nvinfo : EIATTR_NUM_BARRIERS
	.align		4
        /*0030*/ 	.byte	0x02, 0x4c
        /*0032*/ 	.byte	0x01
	.zero		1


	//----- nvinfo : EIATTR_MERCURY_ISA_VERSION
	.align		4
        /*0034*/ 	.byte	0x03, 0x5f
        /*0036*/ 	.short	0x0000


	//----- nvinfo : EIATTR_COOP_GROUP_MASK_REGIDS
	.align		4
        /*0038*/ 	.byte	0x04, 0x29
        /*003a*/ 	.short	(.L_2352 - .L_2351)


	//   ....[0]....
.L_2351:
        /*003c*/ 	.word	0xffffffff


	//   ....[1]....
        /*0040*/ 	.word	0xffffffff


	//   ....[2]....
        /*0044*/ 	.word	0xffffffff


	//   ....[3]....
        /*0048*/ 	.word	0xffffffff


	//   ....[4]....
        /*004c*/ 	.word	0xffffffff


	//   ....[5]....
        /*0050*/ 	.word	0xffffffff


	//   ....[6]....
        /*0054*/ 	.word	0xffffffff


	//   ....[7]....
        /*0058*/ 	.word	0xffffffff


	//   ....[8]....
        /*005c*/ 	.word	0xffffffff


	//   ....[9]....
        /*0060*/ 	.word	0xffffffff


	//   ....[10]....
        /*0064*/ 	.word	0xffffffff


	//   ....[11]....
        /*0068*/ 	.word	0xffffffff


	//   ....[12]....
        /*006c*/ 	.word	0xffffffff


	//   ....[13]....
        /*0070*/ 	.word	0xffffffff


	//   ....[14]....
        /*0074*/ 	.word	0xffffffff


	//   ....[15]....
        /*0078*/ 	.word	0xffffffff


	//   ....[16]....
        /*007c*/ 	.word	0xffffffff


	//   ....[17]....
        /*0080*/ 	.word	0xffffffff


	//   ....[18]....
        /*0084*/ 	.word	0xffffffff


	//   ....[19]....
        /*0088*/ 	.word	0xffffffff


	//   ....[20]....
        /*008c*/ 	.word	0xffffffff


	//   ....[21]....
        /*0090*/ 	.word	0xffffffff


	//   ....[22]....
        /*0094*/ 	.word	0xffffffff


	//   ....[23]....
        /*0098*/ 	.word	0xffffffff


	//   ....[24]....
        /*009c*/ 	.word	0xffffffff


	//   ....[25]....
        /*00a0*/ 	.word	0xffffffff


	//   ....[26]....
        /*00a4*/ 	.word	0xffffffff


	//   ....[27]....
        /*00a8*/ 	.word	0xffffffff


	//   ....[28]....
        /*00ac*/ 	.word	0xffffffff


	//   ....[29]....
        /*00b0*/ 	.word	0xffffffff


	//   ....[30]....
        /*00b4*/ 	.word	0xffffffff


	//----- nvinfo : EIATTR_COOP_GROUP_INSTR_OFFSETS
	.align		4
.L_2352:
        /*00b8*/ 	.byte	0x04, 0x28
        /*00ba*/ 	.short	(.L_2354 - .L_2353)


	//   ....[0]....
.L_2353:
        /*00bc*/ 	.word	0x000019b0


	//   ....[1]....
        /*00c0*/ 	.word	0x000019e0


	//   ....[2]....
        /*00c4*/ 	.word	0x00001a00


	//   ....[3]....
        /*00c8*/ 	.word	0x00001a20


	//   ....[4]....
        /*00cc*/ 	.word	0x00001a40


	//   ....[5]....
        /*00d0*/ 	.word	0x00001d80


	//   ....[6]....
        /*00d4*/ 	.word	0x00001da0


	//   ....[7]....
        /*00d8*/ 	.word	0x00001dc0


	//   ....[8]....
        /*00dc*/ 	.word	0x00001de0


	//   ....[9]....
        /*00e0*/ 	.word	0x00001e00


	//   ....[10]....
        /*00e4*/ 	.word	0x00001f20


	//   ....[11]....
        /*00e8*/ 	.word	0x00001f80


	//   ....[12]....
        /*00ec*/ 	.word	0x00001fb0


	//   ....[13]....
        /*00f0*/ 	.word	0x00001fd0


	//   ....[14]....
        /*00f4*/ 	.word	0x00001ff0


	//   ....[15]....
        /*00f8*/ 	.word	0x00002080


	//   ....[16]....
        /*00fc*/ 	.word	0x000020b0


	//   ....[17]....
        /*0100*/ 	.word	0x00002160


	//   ....[18]....
        /*0104*/ 	.word	0x000021a0


	//   ....[19]....
        /*0108*/ 	.word	0x00002250


	//   ....[20]....
        /*010c*/ 	.word	0x00002280


	//   ....[21]....
        /*0110*/ 	.word	0x00002ad0


	//   ....[22]....
        /*0114*/ 	.word	0x00002b40


	//   ....[23]....
        /*0118*/ 	.word	0x00002ba0


	//   ....[24]....
        /*011c*/ 	.word	0x00002c00


	//   ....[25]....
        /*0120*/ 	.word	0x00002c60


	//   ....[26]....
        /*0124*/ 	.word	0x00002fe0


	//   ....[27]....
        /*0128*/ 	.word	0x00003040


	//   ....[28]....
        /*012c*/ 	.word	0x000030a0


	//   ....[29]....
        /*0130*/ 	.word	0x00003100


	//   ....[30]....
        /*0134*/ 	.word	0x00003170


	//----- nvinfo : EIATTR_EXIT_INSTR_OFFSETS
	.align		4
.L_2354:
        /*0138*/ 	.byte	0x04, 0x1c
        /*013a*/ 	.short	(.L_2356 - .L_2355)


	//   ....[0]....
.L_2355:
        /*013c*/ 	.word	0x00000440


	//   ....[1]....
        /*0140*/ 	.word	0x00002a80


	//----- nvinfo : EIATTR_MAX_THREADS
	.align		4
.L_2356:
        /*0144*/ 	.byte	0x04, 0x05
        /*0146*/ 	.short	(.L_2358 - .L_2357)
.L_2357:
        /*0148*/ 	.word	0x00000100
        /*014c*/ 	.word	0x00000001
        /*0150*/ 	.word	0x00000001


	//----- nvinfo : EIATTR_CRS_STACK_SIZE
	.align		4
.L_2358:
        /*0154*/ 	.byte	0x04, 0x1e
        /*0156*/ 	.short	(.L_2360 - .L_2359)
.L_2359:
        /*0158*/ 	.word	0x00000000
.L_2360:


//--------------------- .nv.info._ZN10layer_norm13ln_fwd_kernelINS_13Kernel_traitsIf13__nv_bfloat16fS2_fjLj6144ELj1ELj1ELj8ELj16ENS_18Kernel_traits_baseILj6144EfS2_fS2_fjLj256EEEEELb0ELb0ELb1ELb1EEEvNS_9FwdParamsE --------------------------
	.section	.nv.info._ZN10layer_norm13ln_fwd_kernelINS_13Kernel_traitsIf13__nv_bfloat16fS2_fjLj6144ELj1ELj1ELj8ELj16ENS_18Kernel_traits_baseILj6144EfS2_fS2_fjLj256EEEEELb0ELb0ELb1ELb1EEEvNS_9FwdParamsE,"",@"SHT_CUDA_INFO"
	.sectionflags	@""
	.align	4


	//----- nvinfo : EIATTR_CUDA_API_VERSION
	.align		4
        /*0000*/ 	.byte	0x04, 0x37
        /*0002*/ 	.short	(.L_2362 - .L_2361)
.L_2361:
        /*0004*/ 	.word	0x00000082


	//----- nvinfo : EIATTR_SW2861232_WAR
	.align		4
.L_2362:
        /*0008*/ 	.byte	0x01, 0x35
	.zero		2


	//----- nvinfo : EIATTR_PARAM_CBANK
	.align		4
        /*000c*/ 	.byte	0x04, 0x0a
        /*000e*/ 	.short	(.L_2364 - .L_2363)
	.align		4
.L_2363:
        /*0010*/ 	.word	index@(.nv.constant0._ZN10layer_norm13ln_fwd_kernelINS_13Kernel_traitsIf13__nv_bfloat16fS2_fjLj6144ELj1ELj1ELj8ELj16ENS_18Kernel_traits_baseILj6144EfS2_fS2_fjLj256EEEEELb0ELb0ELb1ELb1EEEvNS_9FwdParamsE)
        /*0014*/ 	.short	0x0160
        /*0016*/ 	.short	0x00e8


	//----- nvinfo : EIATTR_CBANK_PARAM_SIZE
	.align		4
.L_2364:
        /*0018*/ 	.byte	0x03, 0x19
        /*001a*/ 	.short	0x00e8


	//----- nvinfo : EIATTR_KPARAM_INFO
	.align		4
        /*001c*/ 	.byte	0x04, 0x17
        /*001e*/ 	.short	(.L_2366 - .L_2365)
.L_2365:
        /*0020*/ 	.word	0x00000000
        /*0024*/ 	.short	0x0000
        /*0026*/ 	.short	0x0000
        /*0028*/ 	.byte	0x00, 0xf0, 0xa1, 0x03


	//----- nvinfo : EIATTR_MAXREG_COUNT
	.align		4
.L_2366:
        /*002c*/ 	.byte	0x03, 0x1b
        /*002e*/ 	.short	0x00ff


	//----- nvinfo : EIATTR_NUM_BARRIERS
	.align		4
        /*0030*/ 	.byte	0x02, 0x4c
        /*0032*/ 	.byte	0x01
	.zero		1


	//----- nvinfo : EIATTR_MERCURY_ISA_VERSION
	.align		4
        /*0034*/ 	.byte	0x03, 0x5f
        /*0036*/ 	.short	0x0000


	//----- nvinfo : EIATTR_COOP_GROUP_MASK_REGIDS
	.align		4
        /*0038*/ 	.byte	0x04, 0x29
        /*003a*/ 	.short	(.L_2368 - .L_2367)


	//   ....[0]....
.L_2367:
        /*003c*/ 	.word	0xffffffff


	//   ....[1]....
        /*0040*/ 	.word	0xffffffff


	//   ....[2]....
        /*0044*/ 	.word	0xffffffff


	//   ....[3]....
        /*0048*/ 	.word	0xffffffff


	//   ....[4]....
        /*004c*/ 	.word	0xffffffff


	//   ....[5]....
        /*0050*/ 	.word	0xffffffff


	//   ....[6]....
        /*0054*/ 	.word	0xffffffff


	//   ....[7]....
        /*0058*/ 	.word	0xffffffff


	//   ....[8]....
        /*005c*/ 	.word	0xffffffff


	//   ....[9]....
        /*0060*/ 	.word	0xffffffff


	//   ....[10]....
        /*0064*/ 	.word	0xffffffff


	//   ....[11]....
        /*0068*/ 	.word	0xffffffff


	//   ....[12]....
        /*006c*/ 	.word	0xffffffff


	//   ....[13]....
        /*0070*/ 	.word	0xffffffff


	//   ....[14]....
        /*0074*/ 	.word	0xffffffff


	//   ....[15]....
        /*0078*/ 	.word	0xffffffff


	//   ....[16]....
        /*007c*/ 	.word	0xffffffff


	//   ....[17]....
        /*0080*/ 	.word	0xffffffff


	//   ....[18]....
        /*0084*/ 	.word	0xffffffff


	//   ....[19]....
        /*0088*/ 	.word	0xffffffff


	//   ....[20]....
        /*008c*/ 	.word	0xffffffff


	//   ....[21]....
        /*0090*/ 	.word	0xffffffff


	//   ....[22]....
        /*0094*/ 	.word	0xffffffff


	//   ....[23]....
        /*0098*/ 	.word	0xffffffff


	//   ....[24]....
        /*009c*/ 	.word	0xffffffff


	//   ....[25]....
        /*00a0*/ 	.word	0xffffffff


	//   ....[26]....
        /*00a4*/ 	.word	0xffffffff


	//   ....[27]....
        /*00a8*/ 	.word	0xffffffff


	//   ....[28]....
        /*00ac*/ 	.word	0xffffffff


	//   ....[29]....
        /*00b0*/ 	.word	0xffffffff


	//   ....[30]....
        /*00b4*/ 	.word	0xffffffff


	//----- nvinfo : EIATTR_COOP_GROUP_INSTR_OFFSETS
	.align		4
.L_2368:
        /*00b8*/ 	.byte	0x04, 0x28
        /*00ba*/ 	.short	(.L_2370 - .L_2369)


	//   ....[0]....
.L_2369:
        /*00bc*/ 	.word	0x00001560


	//   ....[1]....
        /*00c0*/ 	.word	0x00001590


	//   ....[2]....
        /*00c4*/ 	.word	0x000015b0


	//   ....[3]....
        /*00c8*/ 	.word	0x000015d0


	//   ....[4]....
        /*00cc*/ 	.word	0x000015f0


	//   ....[5]....
        /*00d0*/ 	.word	0x00001920


	//   ....[6]....
        /*00d4*/ 	.word	0x00001940


	//   ....[7]....
        /*00d8*/ 	.word	0x00001960


	//   ....[8]....
        /*00dc*/ 	.word	0x00001980


	//   ....[9]....
        /*00e0*/ 	.word	0x000019a0


	//   ....[10]....
        /*00e4*/ 	.word	0x00001ab0


	//   ....[11]....
        /*00e8*/ 	.word	0x00001b00


	//   ....[12]....
        /*00ec*/ 	.word	0x00001b20


	//   ....[13]....
        /*00f0*/ 	.word	0x00001b50


	//   ....[14]....
        /*00f4*/ 	.word	0x00001bf0


	//   ....[15]....
        /*00f8*/ 	.word	0x00001c10


	//   ....[16]....
        /*00fc*/ 	.word	0x00001c40


	//   ....[17]....
        /*0100*/ 	.word	0x00001cd0


	//   ....[18]....
        /*0104*/ 	.word	0x00001d20


	//   ....[19]....
        /*0108*/ 	.word	0x00001df0


	//   ....[20]....
        /*010c*/ 	.word	0x00001e10


	//   ....[21]....
        /*0110*/ 	.word	0x000025d0


	//   ....[22]....
        /*0114*/ 	.word	0x00002640


	//   ....[23]....
        /*0118*/ 	.word	0x000026a0


	//   ....[24]....
        /*011c*/ 	.word	0x00002700


	//   ....[25]....
        /*0120*/ 	.word	0x00002760


	//   ....[26]....
        /*0124*/ 	.word	0x00002ad0


	//   ....[27]....
        /*0128*/ 	.word	0x00002b30


	//   ....[28]....
        /*012c*/ 	.word	0x00002b90


	//   ....[29]....
        /*0130*/ 	.word	0x00002bf0


	//   ....[30]....
        /*0134*/ 	.word	0x00002c50


	//----- nvinfo : EIATTR_EXIT_INSTR_OFFSETS
	.align		4
.L_2370:
        /*0138*/ 	.byte	0x04, 0x1c
        /*013a*/ 	.short	(.L_2372 - .L_2371)


	//   ....[0]....
.L_2371:
        /*013c*/ 	.word	0x00000200


	//   ....[1]....
        /*0140*/ 	.word	0x00002580


	//----- nvinfo : EIATTR_MAX_THREADS
	.align		4
.L_2372:
        /*0144*/ 	.byte	0x04, 0x05
        /*0146*/ 	.short	(.L_2374 - .L_2373)
.L_2373:
        /*0148*/ 	.word	0x00000100
        /*014c*/ 	.word	0x00000001
        /*0150*/ 	.word	0x00000001


	//----- nvinfo : EIATTR_CRS_STACK_SIZE
	.align		4
.L_2374:
        /*0154*/ 	.byte	0x04, 0x1e
        /*0156*/ 	.short	(.L_2376 - .L_2375)
.L_2375:
        /*0158*/ 	.word	0x00000000
.L_2376:


//--------------------- .nv.info._ZN10layer_norm13ln_fwd_kernelINS_13Kernel_traitsIf13__nv_bfloat16fS2_fjLj6144ELj1ELj1ELj8ELj16ENS_18Kernel_traits_baseILj6144EfS2_fS2_fjLj256EEEEELb0ELb1ELb0ELb0EEEvNS_9FwdParamsE --------------------------
	.section	.nv.info._ZN10layer_norm13ln_fwd_kernelINS_13Kernel_traitsIf13__nv_bfloat16fS2_fjLj6144ELj1ELj1ELj8ELj16ENS_18Kernel_traits_baseILj6144EfS2_fS2_fjLj256EEEEELb0ELb1ELb0ELb0EEEvNS_9FwdParamsE,"",@"SHT_CUDA_INFO"
	.sectionflags	@""
	.align	4


	//----- nvinfo : EIATTR_CUDA_API_VERSION
	.align		4
        /*0000*/ 	.byte	0x04, 0x37
        /*0002*/ 	.short	(.L_2378 - .L_2377)
.L_2377:
        /*0004*/ 	.word	0x00000082


	//----- nvinfo : EIATTR_SW2861232_WAR
	.align		4
.L_2378:
        /*0008*/ 	.byte	0x01, 0x35
	.zero		2


	//----- nvinfo : EIATTR_PARAM_CBANK
	.align		4
        /*000c*/ 	.byte	0x04, 0x0a
        /*000e*/ 	.short	(.L_2380 - .L_2379)
	.align		4
.L_2379:
        /*0010*/ 	.word	index@(.nv.constant0._ZN10layer_norm13ln_fwd_kernelINS_13Kernel_traitsIf13__nv_bfloat16fS2_fjLj6144ELj1ELj1ELj8ELj16ENS_18Kernel_traits_baseILj6144EfS2_fS2_fjLj256EEEEELb0ELb1ELb0ELb0EEEvNS_9FwdParamsE)
        /*0014*/ 	.short	0x0160
        /*0016*/ 	.short	0x00e8


	//----- nvinfo : EIATTR_CBANK_PARAM_SIZE
	.align		4
.L_2380:
        /*0018*/ 	.byte	0x03, 0x19
        /*001a*/ 	.short	0x00e8


	//----- nvinfo : EIATTR_KPARAM_INFO
	.align		4
        /*001c*/ 	.byte	0x04, 0x17
        /*001e*/ 	.short	(.L_2382 - .L_2381)
.L_2381:
        /*0020*/ 	.word	0x00000000
        /*0024*/ 	.short	0x0000
        /*0026*/ 	.short	0x0000
        /*0028*/ 	.byte	0x00, 0xf0, 0xa1, 0x03


	//----- nvinfo : EIATTR_MAXREG_COUNT
	.align		4
.L_2382:
        /*002c*/ 	.byte	0x03, 0x1b
        /*002e*/ 	.short	0x00ff


	//----- nvinfo : EIATTR_NUM_BARRIERS
	.align		4
        /*0030*/ 	.byte	0x02, 0x4c
        /*0032*/ 	.byte	0x01
	.zero		1


	//----- nvinfo : EIATTR_MERCURY_ISA_VERSION
	.align		4
        /*0034*/ 	.byte	0x03, 0x5f
        /*0036*/ 	.short	0x0000


	//----- nvinfo : EIATTR_COOP_GROUP_MASK_REGIDS
	.align		4
        /*0038*/ 	.byte	0x04, 0x29
        /*003a*/ 	.short	(.L_2384 - .L_2383)


	//   ....[0]....
.L_2383:
        /*003c*/ 	.word	0xffffffff


	//   ....[1]....
        /*0040*/ 	.word	0xffffffff


	//   ....[2]....
        /*0044*/ 	.word	0xffffffff


	//   ....[3]....
        /*0048*/ 	.word	0xffffffff


	//   ....[4]....
        /*004c*/ 	.word	0xffffffff


	//   ....[5]....
        /*0050*/ 	.word	0xffffffff


	//   ....[6]....
        /*0054*/ 	.word	0xffffffff


	//   ....[7]....
        /*0058*/ 	.word	0xffffffff


	//   ....[8]....
        /*005c*/ 	.word	0xffffffff


	//   ....[9]....
        /*0060*/ 	.word	0xffffffff


	//   ....[10]....
        /*0064*/ 	.word	0xffffffff


	//   ....[11]....
        /*0068*/ 	.word	0xffffffff


	//   ....[12]....
        /*006c*/ 	.word	0xffffffff


	//   ....[13]....
        /*0070*/ 	.word	0xffffffff


	//   ....[14]....
        /*0074*/ 	.word	0xffffffff


	//   ....[15]....
        /*0078*/ 	.word	0xffffffff


	//   ....[16]....
        /*007c*/ 	.word	0xffffffff


	//   ....[17]....
        /*0080*/ 	.word	0xffffffff


	//   ....[18]....
        /*0084*/ 	.word	0xffffffff


	//   ....[19]....
        /*0088*/ 	.word	0xffffffff


	//   ....[20]....
        /*008c*/ 	.word	0xffffffff


	//   ....[21]....
        /*0090*/ 	.word	0xffffffff


	//   ....[22]....
        /*0094*/ 	.word	0xffffffff


	//   ....[23]....
        /*0098*/ 	.word	0xffffffff


	//   ....[24]....
        /*009c*/ 	.word	0xffffffff


	//   ....[25]....
        /*00a0*/ 	.word	0xffffffff


	//   ....[26]....
        /*00a4*/ 	.word	0xffffffff


	//   ....[27]....
        /*00a8*/ 	.word	0xffffffff


	//   ....[28]....
        /*00ac*/ 	.word	0xffffffff


	//   ....[29]....
        /*00b0*/ 	.word	0xffffffff


	//   ....[30]....
        /*00b4*/ 	.word	0xffffffff


	//----- nvinfo : EIATTR_COOP_GROUP_INSTR_OFFSETS
	.align		4
.L_2384:
        /*00b8*/ 	.byte	0x04, 0x28
        /*00ba*/ 	.short	(.L_2386 - .L_2385)


	//   ....[0]....
.L_2385:
        /*00bc*/ 	.word	0x000012c0


	//   ....[1]....
        /*00c0*/ 	.word	0x000012f0


	//   ....[2]....
        /*00c4*/ 	.word	0x00001310


	//   ....[3]....
        /*00c8*/ 	.word	0x00001330


	//   ....[4]....
        /*00cc*/ 	.word	0x00001350


	//   ....[5]....
        /*00d0*/ 	.word	0x00001690


	//   ....[6]....
        /*00d4*/ 	.word	0x000016b0


	//   ....[7]....
        /*00d8*/ 	.word	0x000016d0


	//   ....[8]....
        /*00dc*/ 	.word	0x000016f0


	//   ....[9]....
        /*00e0*/ 	.word	0x00001710


	//   ....[10]....
        /*00e4*/ 	.word	0x00001830


	//   ....[11]....
        /*00e8*/ 	.word	0x000018a0


	//   ....[12]....
        /*00ec*/ 	.word	0x000018b0


	//   ....[13]....
        /*00f0*/ 	.word	0x00001930


	//   ....[14]....
        /*00f4*/ 	.word	0x00001970


	//   ....[15]....
        /*00f8*/ 	.word	0x000019b0


	//   ....[16]....
        /*00fc*/ 	.word	0x00001a00


	//   ....[17]....
        /*0100*/ 	.word	0x00001a70


	//   ....[18]....
        /*0104*/ 	.word	0x00001aa0


	//   ....[19]....
        /*0108*/ 	.word	0x00001b80


	//   ....[20]....
        /*010c*/ 	.word	0x00001b90


	//   ....[21]....
        /*0110*/ 	.word	0x00002360


	//   ....[22]....
        /*0114*/ 	.word	0x000023c0


	//   ....[23]....
        /*0118*/ 	.word	0x00002420


	//   ....[24]....
        /*011c*/ 	.word	0x00002480


	//   ....[25]....
        /*0120*/ 	.word	0x000024e0


	//   ....[26]....
        /*0124*/ 	.word	0x00002860


	//   ....[27]....
        /*0128*/ 	.word	0x000028c0


	//   ....[28]....
        /*012c*/ 	.word	0x00002920


	//   ....[29]....
        /*0130*/ 	.word	0x00002980


	//   ....[30]....
        /*0134*/ 	.word	0x000029f0


	//----- nvinfo : EIATTR_EXIT_INSTR_OFFSETS
	.align		4
.L_2386:
        /*0138*/ 	.byte	0x04, 0x1c
        /*013a*/ 	.short	(.L_2388 - .L_2387)


	//   ....[0]....
.L_2387:
        /*013c*/ 	.word	0x00000500


	//   ....[1]....
        /*0140*/ 	.word	0x00002310


	//----- nvinfo : EIATTR_MAX_THREADS
	.align		4
.L_2388:
        /*0144*/ 	.byte	0x04, 0x05
        /*0146*/ 	.short	(.L_2390 - .L_2389)
.L_2389:
        /*0148*/ 	.word	0x00000100
        /*014c*/ 	.word	0x00000001
        /*0150*/ 	.word	0x00000001


	//----- nvinfo : EIATTR_CRS_STACK_SIZE
	.align		4
.L_2390:
        /*0154*/ 	.byte	0x04, 0x1e
        /*0156*/ 	.short	(.L_2392 - .L_2391)
.L_2391:
        /*0158*/ 	.word	0x00000000
.L_2392:


//--------------------- .nv.info._ZN10layer_norm13ln_fwd_kernelINS_13Kernel_traitsIf13__nv_bfloat16fS2_fjLj6144ELj1ELj1ELj8ELj16ENS_18Kernel_traits_baseILj6144EfS2_fS2_fjLj256EEEEELb0ELb1ELb0ELb1EEEvNS_9FwdParamsE --------------------------
	.section	.nv.info._ZN10layer_norm13ln_fwd_kernelINS_13Kernel_traitsIf13__nv_bfloat16fS2_fjLj6144ELj1ELj1ELj8ELj16ENS_18Kernel_traits_baseILj6144EfS2_fS2_fjLj256EEEEELb0ELb1ELb0ELb1EEEvNS_9FwdParamsE,"",@"SHT_CUDA_INFO"
	.sectionflags	@""
	.align	4


	//----- nvinfo : EIATTR_CUDA_API_VERSION
	.align		4
        /*0000*/ 	.byte	0x04, 0x37
        /*0002*/ 	.short	(.L_2394 - .L_2393)
.L_2393:
        /*0004*/ 	.word	0x00000082


	//----- nvinfo : EIATTR_SW2861232_WAR
	.align		4
.L_2394:
        /*0008*/ 	.byte	0x01, 0x35
	.zero		2


	//----- nvinfo : EIATTR_PARAM_CBANK
	.align		4
        /*000c*/ 	.byte	0x04, 0x0a
        /*000e*/ 	.short	(.L_2396 - .L_2395)
	.align		4
.L_2395:
        /*0010*/ 	.word	index@(.nv.constant0._ZN10layer_norm13ln_fwd_kernelINS_13Kernel_traitsIf13__nv_bfloat16fS2_fjLj6144ELj1ELj1ELj8ELj16ENS_18Kernel_traits_baseILj6144EfS2_fS2_fjLj256EEEEELb0ELb1ELb0ELb1EEEvNS_9FwdParamsE)
        /*0014*/ 	.short	0x0160
        /*0016*/ 	.short	0x00e8


	//----- nvinfo : EIATTR_CBANK_PARAM_SIZE
	.align		4
.L_2396:
        /*0018*/ 	.byte	0x03, 0x19
        /*001a*/ 	.short	0x00e8


	//----- nvinfo : EIATTR_KPARAM_INFO
	.align		4
        /*001c*/ 	.byte	0x04, 0x17
        /*001e*/ 	.short	(.L_2398 - .L_2397)
.L_2397:
        /*0020*/ 	.word	0x00000000
        /*0024*/ 	.short	0x0000
        /*0026*/ 	.short	0x0000
        /*0028*/ 	.byte	0x00, 0xf0, 0xa1, 0x03


	//----- nvinfo : EIATTR_MAXREG_COUNT
	.align		4
.L_2398:
        /*002c*/ 	.byte	0x03, 0x1b
        /*002e*/ 	.short	0x00ff


	//----- nvinfo : EIATTR_NUM_BARRIERS
	.align		4
        /*0030*/ 	.byte	0x02, 0x4c
        /*0032*/ 	.byte	0x01
	.zero		1


	//----- nvinfo : EIATTR_MERCURY_ISA_VERSION
	.align		4
        /*0034*/ 	.byte	0x03, 0x5f
        /*0036*/ 	.short	0x0000


	//----- nvinfo : EIATTR_COOP_GROUP_MASK_REGIDS
	.align		4
        /*0038*/ 	.byte	0x04, 0x29
        /*003a*/ 	.short	(.L_2400 - .L_2399)


	//   ....[0]....
.L_2399:
        /*003c*/ 	.word	0xffffffff


	//   ....[1]....
        /*0040*/ 	.word	0xffffffff


	//   ....[2]....
        /*0044*/ 	.word	0xffffffff


	//   ....[3]....
        /*0048*/ 	.word	0xffffffff


	//   ....[4]....
        /*004c*/ 	.word	0xffffffff


	//   ....[5]....
        /*0050*/ 	.word	0xffffffff


	//   ....[6]....
        /*0054*/ 	.word	0xffffffff


	//   ....[7]....
        /*0058*/ 	.word	0xffffffff


	//   ....[8]....
        /*005c*/ 	.word	0xffffffff


	//   ....[9]....
        /*0060*/ 	.word	0xffffffff


	//   ....[10]....
        /*0064*/ 	.word	0xffffffff


	//   ....[11]....
        /*0068*/ 	.word	0xffffffff


	//   ....[12]....
        /*006c*/ 	.word	0xffffffff


	//   ....[13]....
        /*0070*/ 	.word	0xffffffff


	//   ....[14]....
        /*0074*/ 	.word	0xffffffff


	//   ....[15]....
        /*0078*/ 	.word	0xffffffff


	//   ....[16]....
        /*007c*/ 	.word	0xffffffff


	//   ....[17]....
        /*0080*/ 	.word	0xffffffff


	//   ....[18]....
        /*0084*/ 	.word	0xffffffff


	//   ....[19]....
        /*0088*/ 	.word	0xffffffff


	//   ....[20]....
        /*008c*/ 	.word	0xffffffff


	//   ....[21]....
        /*0090*/ 	.word	0xffffffff


	//   ....[22]....
        /*0094*/ 	.word	0xffffffff


	//   ....[23]....
        /*0098*/ 	.word	0xffffffff


	//   ....[24]....
        /*009c*/ 	.word	0xffffffff


	//   ....[25]....
        /*00a0*/ 	.word	0xffffffff


	//   ....[26]....
        /*00a4*/ 	.word	0xffffffff


	//   ....[27]....
        /*00a8*/ 	.word	0xffffffff


	//   ....[28]....
        /*00ac*/ 	.word	0xffffffff


	//   ....[29]....
        /*00b0*/ 	.word	0xffffffff


	//   ....[30]....
        /*00b4*/ 	.word	0xffffffff


	//----- nvinfo : EIATTR_COOP_GROUP_INSTR_OFFSETS
	.align		4
.L_2400:
        /*00b8*/ 	.byte	0x04, 0x28
        /*00ba*/ 	.short	(.L_2402 - .L_2401)


	//   ....[0]....
.L_2401:
        /*00bc*/ 	.word	0x00000fc0


	//   ....[1]....
        /*00c0*/ 	.word	0x00000ff0


	//   ....[2]....
        /*00c4*/ 	.word	0x00001010


	//   ....[3]....
        /*00c8*/ 	.word	0x00001030


	//   ....[4]....
        /*00cc*/ 	.word	0x00001050


	//   ....[5]....
        /*00d0*/ 	.word	0x00001380


	//   ....[6]....
        /*00d4*/ 	.word	0x000013a0


	//   ....[7]....
        /*00d8*/ 	.word	0x000013c0


	//   ....[8]....
        /*00dc*/ 	.word	0x000013e0


	//   ....[9]....
        /*00e0*/ 	.word	0x00001400


	//   ....[10]....
        /*00e4*/ 	.word	0x000014d0


	//   ....[11]....
        /*00e8*/ 	.word	0x00001530


	//   ....[12]....
        /*00ec*/ 	.word	0x00001540


	//   ....[13]....
        /*00f0*/ 	.word	0x000015d0


	//   ....[14]....
        /*00f4*/ 	.word	0x00001640


	//   ....[15]....
        /*00f8*/ 	.word	0x000016b0


	//   ....[16]....
        /*00fc*/ 	.word	0x000016d0


	//   ....[17]....
        /*0100*/ 	.word	0x00001730


	//   ....[18]....
        /*0104*/ 	.word	0x000017b0


	//   ....[19]....
        /*0108*/ 	.word	0x000017e0


	//   ....[20]....
        /*010c*/ 	.word	0x00001830


	//   ....[21]....
        /*0110*/ 	.word	0x00001f80


	//   ....[22]....
        /*0114*/ 	.word	0x00001fe0


	//   ....[23]....
        /*0118*/ 	.word	0x00002040


	//   ....[24]....
        /*011c*/ 	.word	0x000020a0


	//   ....[25]....
        /*0120*/ 	.word	0x00002100


	//   ....[26]....
        /*0124*/ 	.word	0x00002470


	//   ....[27]....
        /*0128*/ 	.word	0x000024d0


	//   ....[28]....
        /*012c*/ 	.word	0x00002530


	//   ....[29]....
        /*0130*/ 	.word	0x00002590


	//   ....[30]....
        /*0134*/ 	.word	0x000025f0


	//----- nvinfo : EIATTR_EXIT_INSTR_OFFSETS
	.align		4
.L_2402:
        /*0138*/ 	.byte	0x04, 0x1c
        /*013a*/ 	.short	(.L_2404 - .L_2403)


	//   ....[0]....
.L_2403:
        /*013c*/ 	.word	0x00000240


	//   ....[1]....
        /*0140*/ 	.word	0x00001f20


	//----- nvinfo : EIATTR_MAX_THREADS
	.align		4
.L_2404:
        /*0144*/ 	.byte	0x04, 0x05
        /*0146*/ 	.short	(.L_2406 - .L_2405)
.L_2405:
        /*0148*/ 	.word	0x00000100
        /*014c*/ 	.word	0x00000001
        /*0150*/ 	.word	0x00000001


	//----- nvinfo : EIATTR_CRS_STACK_SIZE
	.align		4
.L_2406:
        /*0154*/ 	.byte	0x04, 0x1e
        /*0156*/ 	.short	(.L_2408 - .L_2407)
.L_2407:
        /*0158*/ 	.word	0x00000000
.L_2408:


//--------------------- .nv.info._ZN10layer_norm13ln_fwd_kernelINS_13Kernel_traitsIf13__nv_bfloat16fS2_fjLj6144ELj1ELj1ELj8ELj16ENS_18Kernel_traits_baseILj6144EfS2_fS2_fjLj256EEEEELb0ELb1ELb1ELb0EEEvNS_9FwdParamsE --------------------------
	.section	.nv.info._ZN10layer_norm13ln_fwd_kernelINS_13Kernel_traitsIf13__nv_bfloat16fS2_fjLj6144ELj1ELj1ELj8ELj16ENS_18Kernel_traits_baseILj6144EfS2_fS2_fjLj256EEEEELb0ELb1ELb1ELb0EEEvNS_9FwdParamsE,"",@"SHT_CUDA_INFO"
	.sectionflags	@""
	.align	4


	//----- nvinfo : EIATTR_CUDA_API_VERSION
	.align		4
        /*0000*/ 	.byte	0x04, 0x37
        /*0002*/ 	.short	(.L_2410 - .L_2409)
.L_2409:
        /*0004*/ 	.word	0x00000082


	//----- nvinfo : EIATTR_SW2861232_WAR
	.align		4
.L_2410:
        /*0008*/ 	.byte	0x01, 0x35
	.zero		2


	//----- nvinfo : EIATTR_PARAM_CBANK
	.align		4
        /*000c*/ 	.byte	0x04, 0x0a
        /*000e*/ 	.short	(.L_2412 - .L_2411)
	.align		4
.L_2411:
        /*0010*/ 	.word	index@(.nv.constant0._ZN10layer_norm13ln_fwd_kernelINS_13Kernel_traitsIf13__nv_bfloat16fS2_fjLj6144ELj1ELj1ELj8ELj16ENS_18Kernel_traits_baseILj6144EfS2_fS2_fjLj256EEEEELb0ELb1ELb1ELb0EEEvNS_9FwdParamsE)
        /*0014*/ 	.short	0x0160
        /*0016*/ 	.short	0x00e8


	//----- nvinfo : EIATTR_CBANK_PARAM_SIZE
	.align		4
.L_2412:
        /*0018*/ 	.byte	0x03, 0x19
        /*001a*/ 	.short	0x00e8


	//----- nvinfo : EIATTR_KPARAM_INFO
	.align		4
        /*001c*/ 	.byte	0x04, 0x17
        /*001e*/ 	.short	(.L_2414 - .L_2413)
.L_2413:
        /*0020*/ 	.word	0x00000000
        /*0024*/ 	.short	0x0000
        /*0026*/ 	.short	0x0000
        /*0028*/ 	.byte	0x00, 0xf0, 0xa1, 0x03


	//----- nvinfo : EIATTR_MAXREG_COUNT
	.align		4
.L_2414:
        /*002c*/ 	.byte	0x03, 0x1b
        /*002e*/ 	.short	0x00ff


	//----- nvinfo : EIATTR_NUM_BARRIERS
	.align		4
        /*0030*/ 	.byte	0x02, 0x4c
        /*0032*/ 	.byte	0x01
	.zero		1


	//----- nvinfo : EIATTR_MERCURY_ISA_VERSION
	.align		4
        /*0034*/ 	.byte	0x03, 0x5f
        /*0036*/ 	.short	0x0000


	//----- nvinfo : EIATTR_COOP_GROUP_MASK_REGIDS
	.align		4
        /*0038*/ 	.byte	0x04, 0x29
        /*003a*/ 	.short	(.L_2416 - .L_2415)


	//   ....[0]....
.L_2415:
        /*003c*/ 	.word	0xffffffff


	//   ....[1]....
        /*0040*/ 	.word	0xffffffff


	//   ....[2]....
        /*0044*/ 	.word	0xffffffff


	//   ....[3]....
        /*0048*/ 	.word	0xffffffff


	//   ....[4]....
        /*004c*/ 	.word	0xffffffff


	//   ....[5]....
        /*0050*/ 	.word	0xffffffff


	//   ....[6]....
        /*0054*/ 	.word	0xffffffff


	//   ....[7]....
        /*0058*/ 	.word	0xffffffff


	//   ....[8]....
        /*005c*/ 	.word	0xffffffff


	//   ....[9]....
        /*0060*/ 	.word	0xffffffff


	//   ....[10]....
        /*0064*/ 	.word	0xffffffff


	//   ....[11]....
        /*0068*/ 	.word	0xffffffff


	//   ....[12]....
        /*006c*/ 	.word	0xffffffff


	//   ....[13]....
        /*0070*/ 	.word	0xffffffff


	//   ....[14]....
        /*0074*/ 	.word	0xffffffff


	//   ....[15]....
        /*0078*/ 	.word	0xffffffff


	//   ....[16]....
        /*007c*/ 	.word	0xffffffff


	//   ....[17]....
        /*0080*/ 	.word	0xffffffff


	//   ....[18]....
        /*0084*/ 	.word	0xffffffff


	//   ....[19]....
        /*0088*/ 	.word	0xffffffff


	//   ....[20]....
        /*008c*/ 	.word	0xffffffff


	//   ....[21]....
        /*0090*/ 	.word	0xffffffff


	//   ....[22]....
        /*0094*/ 	.word	0xffffffff


	//   ....[23]....
        /*0098*/ 	.word	0xffffffff


	//   ....[24]....
        /*009c*/ 	.word	0xffffffff


	//   ....[25]....
        /*00a0*/ 	.word	0xffffffff


	//   ....[26]....
        /*00a4*/ 	.word	0xffffffff


	//   ....[27]....
        /*00a8*/ 	.word	0xffffffff


	//   ....[28]....
        /*00ac*/ 	.word	0xffffffff


	//   ....[29]....
        /*00b0*/ 	.word	0xffffffff


	//   ....[30]....
        /*00b4*/ 	.word	0xffffffff


	//----- nvinfo : EIATTR_COOP_GROUP_INSTR_OFFSETS
	.align		4
.L_2416:
        /*00b8*/ 	.byte	0x04, 0x28
        /*00ba*/ 	.short	(.L_2418 - .L_2417)


	//   ....[0]....
.L_2417:
        /*00bc*/ 	.word	0x00001bf0


	//   ....[1]....
        /*00c0*/ 	.word	0x00001c20


	//   ....[2]....
        /*00c4*/ 	.word	0x00001c40


	//   ....[3]....
        /*00c8*/ 	.word	0x00001c60


	//   ....[4]....
        /*00cc*/ 	.word	0x00001c80


	//   ....[5]....
        /*00d0*/ 	.word	0x00001fc0


	//   ....[6]....
        /*00d4*/ 	.word	0x00001fe0


	//   ....[7]....
        /*00d8*/ 	.word	0x00002000


	//   ....[8]....
        /*00dc*/ 	.word	0x00002020


	//   ....[9]....
        /*00e0*/ 	.word	0x00002040


	//   ....[10]....
        /*00e4*/ 	.word	0x00002160


	//   ....[11]....
        /*00e8*/ 	.word	0x000021b0


	//   ....[12]....
        /*00ec*/ 	.word	0x00002220


	//   ....[13]....
        /*00f0*/ 	.word	0x00002280


	//   ....[14]....
        /*00f4*/ 	.word	0x00002290


	//   ....[15]....
        /*00f8*/ 	.word	0x00002330


	//   ....[16]....
        /*00fc*/ 	.word	0x00002340


	//   ....[17]....
        /*0100*/ 	.word	0x000023b0


	//   ....[18]....
        /*0104*/ 	.word	0x00002430


	//   ....[19]....
        /*0108*/ 	.word	0x00002460


	//   ....[20]....
        /*010c*/ 	.word	0x000024c0


	//   ....[21]....
        /*0110*/ 	.word	0x00002d10


	//   ....[22]....
        /*0114*/ 	.word	0x00002d70


	//   ....[23]....
        /*0118*/ 	.word	0x00002dd0


	//   ....[24]....
        /*011c*/ 	.word	0x00002e30


	//   ....[25]....
        /*0120*/ 	.word	0x00002e90


	//   ....[26]....
        /*0124*/ 	.word	0x00003210


	//   ....[27]....
        /*0128*/ 	.word	0x00003270


	//   ....[28]....
        /*012c*/ 	.word	0x000032d0


	//   ....[29]....
        /*0130*/ 	.word	0x00003330


	//   ....[30]....
        /*0134*/ 	.word	0x00003390


	//----- nvinfo : EIATTR_EXIT_INSTR_OFFSETS
	.align		4
.L_2418:
        /*0138*/ 	.byte	0x04, 0x1c
        /*013a*/ 	.short	(.L_2420 - .L_2419)


	//   ....[0]....
.L_2419:
        /*013c*/ 	.word	0x00000500


	//   ....[1]....
        /*0140*/ 	.word	0x00002cc0


	//----- nvinfo : EIATTR_MAX_THREADS
	.align		4
.L_2420:
        /*0144*/ 	.byte	0x04, 0x05
        /*0146*/ 	.short	(.L_2422 - .L_2421)
.L_2421:
        /*0148*/ 	.word	0x00000100
        /*014c*/ 	.word	0x00000001
        /*0150*/ 	.word	0x00000001


	//----- nvinfo : EIATTR_CRS_STACK_SIZE
	.align		4
.L_2422:
        /*0154*/ 	.byte	0x04, 0x1e
        /*0156*/ 	.short	(.L_2424 - .L_2423)
.L_2423:
        /*0158*/ 	.word	0x00000000
.L_2424:


//--------------------- .nv.info._ZN10layer_norm13ln_fwd_kernelINS_13Kernel_traitsIf13__nv_bfloat16fS2_fjLj6144ELj1ELj1ELj8ELj16ENS_18Kernel_traits_baseILj6144EfS2_fS2_fjLj256EEEEELb0ELb1ELb1ELb1EEEvNS_9FwdParamsE --------------------------
	.section	.nv.info._ZN10layer_norm13ln_fwd_kernelINS_13Kernel_traitsIf13__nv_bfloat16fS2_fjLj6144ELj1ELj1ELj8ELj16ENS_18Kernel_traits_baseILj6144EfS2_fS2_fjLj256EEEEELb0ELb1ELb1ELb1EEEvNS_9FwdParamsE,"",@"SHT_CUDA_INFO"
	.sectionflags	@""
	.align	4


	//----- nvinfo : EIATTR_CUDA_API_VERSION
	.align		4
        /*0000*/ 	.byte	0x04, 0x37
        /*0002*/ 	.short	(.L_2426 - .L_2425)
.L_2425:
        /*0004*/ 	.word	0x00000082


	//----- nvinfo : EIATTR_SW2861232_WAR
	.align		4
.L_2426:
        /*0008*/ 	.byte	0x01, 0x35
	.zero		2


	//----- nvinfo : EIATTR_PARAM_CBANK
	.align		4
        /*000c*/ 	.byte	0x04, 0x0a
        /*000e*/ 	.short	(.L_2428 - .L_2427)
	.align		4
.L_2427:
        /*0010*/ 	.word	index@(.nv.constant0._ZN10layer_norm13ln_fwd_kernelINS_13Kernel_traitsIf13__nv_bfloat16fS2_fjLj6144ELj1ELj1ELj8ELj16ENS_18Kernel_traits_baseILj6144EfS2_fS2_fjLj256EEEEELb0ELb1ELb1ELb1EEEvNS_9FwdParamsE)
        /*0014*/ 	.short	0x0160
        /*0016*/ 	.short	0x00e8


	//----- nvinfo : EIATTR_CBANK_PARAM_SIZE
	.align		4
.L_2428:
        /*0018*/ 	.byte	0x03, 0x19
        /*001a*/ 	.short	0x00e8


	//----- nvinfo : EIATTR_KPARAM_INFO
	.align		4
        /*001c*/ 	.byte	0x04, 0x17
        /*001e*/ 	.short	(.L_2430 - .L_2429)
.L_2429:
        /*0020*/ 	.word	0x00000000
        /*0024*/ 	.short	0x0000
        /*0026*/ 	.short	0x0000
        /*0028*/ 	.byte	0x00, 0xf0, 0xa1, 0x03


	//----- nvinfo : EIATTR_MAXREG_COUNT
	.align		4
.L_2430:
        /*002c*/ 	.byte	0x03, 0x1b
        /*002e*/ 	.short	0x00ff


	//----- nvinfo : EIATTR_NUM_BARRIERS
	.align		4
        /*0030*/ 	.byte	0x02, 0x4c
        /*0032*/ 	.byte	0x01
	.zero		1


	//----- nvinfo : EIATTR_MERCURY_ISA_VERSION
	.align		4
        /*0034*/ 	.byte	0x03, 0x5f
        /*0036*/ 	.short	0x0000


	//----- nvinfo : EIATTR_COOP_GROUP_MASK_REGIDS
	.align		4
        /*0038*/ 	.byte	0x04, 0x29
        /*003a*/ 	.short	(.L_2432 - .L_2431)


	//   ....[0]....
.L_2431:
        /*003c*/ 	.word	0xffffffff


	//   ....[1]....
        /*0040*/ 	.word	0xffffffff


	//   ....[2]....
        /*0044*/ 	.word	0xffffffff


	//   ....[3]....
        /*0048*/ 	.word	0xffffffff


	//   ....[4]....
        /*004c*/ 	.word	0xffffffff


	//   ....[5]....
        /*0050*/ 	.word	0xffffffff


	//   ....[6]....
        /*0054*/ 	.word	0xffffffff


	//   ....[7]....
        /*0058*/ 	.word	0xffffffff


	//   ....[8]....
        /*005c*/ 	.word	0xffffffff


	//   ....[9]....
        /*0060*/ 	.word	0xffffffff


	//   ....[10]....
        /*0064*/ 	.word	0xffffffff


	//   ....[11]....
        /*0068*/ 	.word	0xffffffff


	//   ....[12]....
        /*006c*/ 	.word	0xffffffff


	//   ....[13]....
        /*0070*/ 	.word	0xffffffff


	//   ....[14]....
        /*0074*/ 	.word	0xffffffff


	//   ....[15]....
        /*0078*/ 	.word	0xffffffff


	//   ....[16]....
        /*007c*/ 	.word	0xffffffff


	//   ....[17]....
        /*0080*/ 	.word	0xffffffff


	//   ....[18]....
        /*0084*/ 	.word	0xffffffff


	//   ....[19]....
        /*0088*/ 	.word	0xffffffff


	//   ....[20]....
        /*008c*/ 	.word	0xffffffff


	//   ....[21]....
        /*0090*/ 	.word	0xffffffff


	//   ....[22]....
        /*0094*/ 	.word	0xffffffff


	//   ....[23]....
        /*0098*/ 	.word	0xffffffff


	//   ....[24]....
        /*009c*/ 	.word	0xffffffff


	//   ....[25]....
        /*00a0*/ 	.word	0xffffffff


	//   ....[26]....
        /*00a4*/ 	.word	0xffffffff


	//   ....[27]....
        /*00a8*/ 	.word	0xffffffff


	//   ....[28]....
        /*00ac*/ 	.word	0xffffffff


	//   ....[29]....
        /*00b0*/ 	.word	0xffffffff


	//   ....[30]....
        /*00b4*/ 	.word	0xffffffff


	//----- nvinfo : EIATTR_COOP_GROUP_INSTR_OFFSETS
	.align		4
.L_2432:
        /*00b8*/ 	.byte	0x04, 0x28
        /*00ba*/ 	.short	(.L_2434 - .L_2433)


	//   ....[0]....
.L_2433:
        /*00bc*/ 	.word	0x00001770


	//   ....[1]....
        /*00c0*/ 	.word	0x000017a0


	//   ....[2]....
        /*00c4*/ 	.word	0x000017c0


	//   ....[3]....
        /*00c8*/ 	.word	0x000017e0


	//   ....[4]....
        /*00cc*/ 	.word	0x00001800


	//   ....[5]....
        /*00d0*/ 	.word	0x00001b30


	//   ....[6]....
        /*00d4*/ 	.word	0x00001b50


	//   ....[7]....
        /*00d8*/ 	.word	0x00001b70


	//   ....[8]....
        /*00dc*/ 	.word	0x00001b90


	//   ....[9]....
        /*00e0*/ 	.word	0x00001bb0


	//   ....[10]....
        /*00e4*/ 	.word	0x00001cf0


	//   ....[11]....
        /*00e8*/ 	.word	0x00001d50


	//   ....[12]....
        /*00ec*/ 	.word	0x00001d60


	//   ....[13]....
        /*00f0*/ 	.word	0x00001db0


	//   ....[14]....
        /*00f4*/ 	.word	0x00001e20


	//   ....[15]....
        /*00f8*/ 	.word	0x00001e50


	//   ....[16]....
        /*00fc*/ 	.word	0x00001ef0


	//   ....[17]....
        /*0100*/ 	.word	0x00001f20


	//   ....[18]....
        /*0104*/ 	.word	0x00001f30


	//   ....[19]....
        /*0108*/ 	.word	0x00002020


	//   ....[20]....
        /*010c*/ 	.word	0x00002030


	//   ....[21]....
        /*0110*/ 	.word	0x00002810


	//   ....[22]....
        /*0114*/ 	.word	0x00002870


	//   ....[23]....
        /*0118*/ 	.word	0x000028d0


	//   ....[24]....
        /*011c*/ 	.word	0x00002930


	//   ....[25]....
        /*0120*/ 	.word	0x00002990


	//   ....[26]....
        /*0124*/ 	.word	0x00002d00


	//   ....[27]....
        /*0128*/ 	.word	0x00002d60


	//   ....[28]....
        /*012c*/ 	.word	0x00002dc0


	//   ....[29]....
        /*0130*/ 	.word	0x00002e20


	//   ....[30]....
        /*0134*/ 	.word	0x00002e80


	//----- nvinfo : EIATTR_EXIT_INSTR_OFFSETS
	.align		4
.L_2434:
        /*0138*/ 	.byte	0x04, 0x1c
        /*013a*/ 	.short	(.L_2436 - .L_2435)


	//   ....[0]....
.L_2435:
        /*013c*/ 	.word	0x00000230


	//   ....[1]....
        /*0140*/ 	.word	0x000027b0


	//----- nvinfo : EIATTR_MAX_THREADS
	.align		4
.L_2436:
        /*0144*/ 	.byte	0x04, 0x05
        /*0146*/ 	.short	(.L_2438 - .L_2437)
.L_2437:
        /*0148*/ 	.word	0x00000100
        /*014c*/ 	.word	0x00000001
        /*0150*/ 	.word	0x00000001


	//----- nvinfo : EIATTR_CRS_STACK_SIZE
	.align		4
.L_2438:
        /*0154*/ 	.byte	0x04, 0x1e
        /*0156*/ 	.short	(.L_2440 - .L_2439)
.L_2439:
        /*0158*/ 	.word	0x00000000
.L_2440:


//--------------------- .nv.info._ZN10layer_norm13ln_fwd_kernelINS_13Kernel_traitsIf13__nv_bfloat16fS2_fjLj6144ELj1ELj1ELj8ELj16ENS_18Kernel_traits_baseILj6144EfS2_fS2_fjLj256EEEEELb1ELb0ELb0ELb0EEEvNS_9FwdParamsE --------------------------
	.section	.nv.info._ZN10layer_norm13ln_fwd_kernelINS_13Kernel_traitsIf13__nv_bfloat16fS2_fjLj6144ELj1ELj1ELj8ELj16ENS_18Kernel_traits_baseILj6144EfS2_fS2_fjLj256EEEEELb1ELb0ELb0ELb0EEEvNS_9FwdParamsE,"",@"SHT_CUDA_INFO"
	.sectionflags	@""
	.align	4


	//----- nvinfo : EIATTR_CUDA_API_VERSION
	.align		4
        /*0000*/ 	.byte	0x04, 0x37
        /*0002*/ 	.short	(.L_2442 - .L_2441)
.L_2441:
        /*0004*/ 	.word	0x00000082


	//----- nvinfo : EIATTR_SW2861232_WAR
	.align		4
.L_2442:
        /*0008*/ 	.byte	0x01, 0x35
	.zero		2


	//----- nvinfo : EIATTR_PARAM_CBANK
	.align		4
        /*000c*/ 	.byte	0x04, 0x0a
        /*000e*/ 	.short	(.L_2444 - .L_2443)
	.align		4
.L_2443:
        /*0010*/ 	.word	index@(.nv.constant0._ZN10layer_norm13ln_fwd_kernelINS_13Kernel_traitsIf13__nv_bfloat16fS2_fjLj6144ELj1ELj1ELj8ELj16ENS_18Kernel_traits_baseILj6144EfS2_fS2_fjLj256EEEEELb1ELb0ELb0ELb0EEEvNS_9FwdParamsE)
        /*0014*/ 	.short	0x0160
        /*0016*/ 	.short	0x00e8


	//----- nvinfo : EIATTR_CBANK_PARAM_SIZE
	.align		4
.L_2444:
        /*0018*/ 	.byte	0x03, 0x19
        /*001a*/ 	.short	0x00e8


	//----- nvinfo : EIATTR_KPARAM_INFO
	.align		4
        /*001c*/ 	.byte	0x04, 0x17
        /*001e*/ 	.short	(.L_2446 - .L_2445)
.L_2445:
        /*0020*/ 	.word	0x00000000
        /*0024*/ 	.short	0x0000
        /*0026*/ 	.short	0x0000
        /*0028*/ 	.byte	0x00, 0xf0, 0xa1, 0x03


	//----- nvinfo : EIATTR_MAXREG_COUNT
	.align		4
.L_2446:
        /*002c*/ 	.byte	0x03, 0x1b
        /*002e*/ 	.short	0x00ff


	//----- nvinfo : EIATTR_NUM_BARRIERS
	.align		4
        /*0030*/ 	.byte	0x02, 0x4c
        /*0032*/ 	.byte	0x01
	.zero		1


	//----- nvinfo : EIATTR_MERCURY_ISA_VERSION
	.align		4
        /*0034*/ 	.byte	0x03, 0x5f
        /*0036*/ 	.short	0x0000


	//----- nvinfo : EIATTR_COOP_GROUP_MASK_REGIDS
	.align		4
        /*0038*/ 	.byte	0x04, 0x29
        /*003a*/ 	.short	(.L_2448 - .L_2447)


	//   ....[0]....
.L_2447:
        /*003c*/ 	.word	0xffffffff


	//   ....[1]....
        /*0040*/ 	.word	0xffffffff


	//   ....[2]....
        /*0044*/ 	.word	0xffffffff


	//   ....[3]....
        /*0048*/ 	.word	0xffffffff


	//   ....[4]....
        /*004c*/ 	.word	0xffffffff


	//   ....[5]....
        /*0050*/ 	.word	0xffffffff


	//   ....[6]....
        /*0054*/ 	.word	0xffffffff


	//   ....[7]....
        /*0058*/ 	.word	0xffffffff


	//   ....[8]....
        /*005c*/ 	.word	0xffffffff


	//   ....[9]....
        /*0060*/ 	.word	0xffffffff


	//   ....[10]....
        /*0064*/ 	.word	0xffffffff


	//   ....[11]....
        /*0068*/ 	.word	0xffffffff


	//   ....[12]....
        /*006c*/ 	.word	0xffffffff


	//   ....[13]....
        /*0070*/ 	.word	0xffffffff


	//   ....[14]....
        /*0074*/ 	.word	0xffffffff


	//   ....[15]....
        /*0078*/ 	.word	0xffffffff


	//   ....[16]....
        /*007c*/ 	.word	0xffffffff


	//   ....[17]....
        /*0080*/ 	.word	0xffffffff


	//   ....[18]....
        /*0084*/ 	.word	0xffffffff


	//   ....[19]....
        /*0088*/ 	.word	0xffffffff


	//   ....[20]....
        /*008c*/ 	.word	0xffffffff


	//   ....[21]....
        /*0090*/ 	.word	0xffffffff


	//   ....[22]....
        /*0094*/ 	.word	0xffffffff


	//   ....[23]....
        /*0098*/ 	.word	0xffffffff


	//   ....[24]....
        /*009c*/ 	.word	0xffffffff


	//   ....[25]....
        /*00a0*/ 	.word	0xffffffff


	//   ....[26]....
        /*00a4*/ 	.word	0xffffffff


	//   ....[27]....
        /*00a8*/ 	.word	0xffffffff


	//   ....[28]....
        /*00ac*/ 	.word	0xffffffff


	//   ....[29]....
        /*00b0*/ 	.word	0xffffffff


	//   ....[30]....
        /*00b4*/ 	.word	0xffffffff


	//----- nvinfo : EIATTR_COOP_GROUP_INSTR_OFFSETS
	.align		4
.L_2448:
        /*00b8*/ 	.byte	0x04, 0x28
        /*00ba*/ 	.short	(.L_2450 - .L_2449)


	//   ....[0]....
.L_2449:
        /*00bc*/ 	.word	0x000091c0


	//   ....[1]....
        /*00c0*/ 	.word	0x000091f0


	//   ....[2]....
        /*00c4*/ 	.word	0x00009220


	//   ....[3]....
        /*00c8*/ 	.word	0x00009240


	//   ....[4]....
        /*00cc*/ 	.word	0x00009260


	//   ....[5]....
        /*00d0*/ 	.word	0x000095a0


	//   ....[6]....
        /*00d4*/ 	.word	0x000095c0


	//   ....[7]....
        /*00d8*/ 	.word	0x000095e0


	//   ....[8]....
        /*00dc*/ 	.word	0x00009600


	//   ....[9]....
        /*00e0*/ 	.word	0x00009620


	//   ....[10]....
        /*00e4*/ 	.word	0x00009750


	//   ....[11]....
        /*00e8*/ 	.word	0x000097a0


	//   ....[12]....
        /*00ec*/ 	.word	0x000097d0


	//   ....[13]....
        /*00f0*/ 	.word	0x000097f0


	//   ....[14]....
        /*00f4*/ 	.word	0x00009880


	//   ....[15]....
        /*00f8*/ 	.word	0x000098c0


	//   ....[16]....
        /*00fc*/ 	.word	0x000098e0


	//   ....[17]....
        /*0100*/ 	.word	0x00009960


	//   ....[18]....
        /*0104*/ 	.word	0x000099c0


	//   ....[19]....
        /*0108*/ 	.word	0x00009a80


	//   ....[20]....
        /*010c*/ 	.word	0x00009a90


	//   ....[21]....
        /*0110*/ 	.word	0x0000a2a0


	//   ....[22]....
        /*0114*/ 	.word	0x0000a310


	//   ....[23]....
        /*0118*/ 	.word	0x0000a370


	//   ....[24]....
        /*011c*/ 	.word	0x0000a3d0


	//   ....[25]....
        /*0120*/ 	.word	0x0000a430


	//   ....[26]....
        /*0124*/ 	.word	0x0000a7c0


	//   ....[27]....
        /*0128*/ 	.word	0x0000a820


	//   ....[28]....
        /*012c*/ 	.word	0x0000a880


	//   ....[29]....
        /*0130*/ 	.word	0x0000a8e0


	//   ....[30]....
        /*0134*/ 	.word	0x0000a950


	//----- nvinfo : EIATTR_EXIT_INSTR_OFFSETS
	.align		4
.L_2450:
        /*0138*/ 	.byte	0x04, 0x1c
        /*013a*/ 	.short	(.L_2452 - .L_2451)


	//   ....[0]....
.L_2451:
        /*013c*/ 	.word	0x000008d0


	//   ....[1]....
        /*0140*/ 	.word	0x0000a250


	//----- nvinfo : EIATTR_MAX_THREADS
	.align		4
.L_2452:
        /*0144*/ 	.byte	0x04, 0x05
        /*0146*/ 	.short	(.L_2454 - .L_2453)
.L_2453:
        /*0148*/ 	.word	0x00000100
        /*014c*/ 	.word	0x00000001
        /*0150*/ 	.word	0x00000001


	//----- nvinfo : EIATTR_CRS_STACK_SIZE
	.align		4
.L_2454:
        /*0154*/ 	.byte	0x04, 0x1e
        /*0156*/ 	.short	(.L_2456 - .L_2455)
.L_2455:
        /*0158*/ 	.word	0x00000000
.L_2456:


//--------------------- .nv.info._ZN10layer_norm13ln_fwd_kernelINS_13Kernel_traitsIf13__nv_bfloat16fS2_fjLj6144ELj1ELj1ELj8ELj16ENS_18Kernel_traits_baseILj6144EfS2_fS2_fjLj256EEEEELb1ELb0ELb0ELb1EEEvNS_9FwdParamsE --------------------------
	.section	.nv.info._ZN10layer_norm13ln_fwd_kernelINS_13Kernel_traitsIf13__nv_bfloat16fS2_fjLj6144ELj1ELj1ELj8ELj16ENS_18Kernel_traits_baseILj6144EfS2_fS2_fjLj256EEEEELb1ELb0ELb0ELb1EEEvNS_9FwdParamsE,"",@"SHT_CUDA_INFO"
	.sectionflags	@""
	.align	4


	//----- nvinfo : EIATTR_CUDA_API_VERSION
	.align		4
        /*0000*/ 	.byte	0x04, 0x37
        /*0002*/ 	.short	(.L_2458 - .L_2457)
.L_2457:
        /*0004*/ 	.word	0x00000082


	//----- nvinfo : EIATTR_SW2861232_WAR
	.align		4
.L_2458:
        /*0008*/ 	.byte	0x01, 0x35
	.zero		2


	//----- nvinfo : EIATTR_PARAM_CBANK
	.align		4
        /*000c*/ 	.byte	0x04, 0x0a
        /*000e*/ 	.short	(.L_2460 - .L_2459)
	.align		4
.L_2459:
        /*0010*/ 	.word	index@(.nv.constant0._ZN10layer_norm13ln_fwd_kernelINS_13Kernel_traitsIf13__nv_bfloat16fS2_fjLj6144ELj1ELj1ELj8ELj16ENS_18Kernel_traits_baseILj6144EfS2_fS2_fjLj256EEEEELb1ELb0ELb0ELb1EEEvNS_9FwdParamsE)
        /*0014*/ 	.short	0x0160
        /*0016*/ 	.short	0x00e8


	//----- nvinfo : EIATTR_CBANK_PARAM_SIZE
	.align		4
.L_2460:
        /*0018*/ 	.byte	0x03, 0x19
        /*001a*/ 	.short	0x00e8


	//----- nvinfo : EIATTR_KPARAM_INFO
	.align		4
        /*001c*/ 	.byte	0x04, 0x17
        /*001e*/ 	.short	(.L_2462 - .L_2461)
.L_2461:
        /*0020*/ 	.word	0x00000000
        /*0024*/ 	.short	0x0000
        /*0026*/ 	.short	0x0000
        /*0028*/ 	.byte	0x00, 0xf0, 0xa1, 0x03


	//----- nvinfo : EIATTR_MAXREG_COUNT
	.align		4
.L_2462:
        /*002c*/ 	.byte	0x03, 0x1b
        /*002e*/ 	.short	0x00ff


	//----- nvinfo : EIATTR_NUM_BARRIERS
	.align		4
        /*0030*/ 	.byte	0x02, 0x4c
        /*0032*/ 	.byte	0x01
	.zero		1


	//----- nvinfo : EIATTR_MERCURY_ISA_VERSION
	.align		4
        /*0034*/ 	.byte	0x03, 0x5f
        /*0036*/ 	.short	0x0000


	//----- nvinfo : EIATTR_COOP_GROUP_MASK_REGIDS
	.align		4
        /*0038*/ 	.byte	0x04, 0x29
        /*003a*/ 	.short	(.L_2464 - .L_2463)


	//   ....[0]....
.L_2463:
        /*003c*/ 	.word	0xffffffff


	//   ....[1]....
        /*0040*/ 	.word	0xffffffff


	//   ....[2]....
        /*0044*/ 	.word	0xffffffff


	//   ....[3]....
        /*0048*/ 	.word	0xffffffff


	//   ....[4]....
        /*004c*/ 	.word	0xffffffff


	//   ....[5]....
        /*0050*/ 	.word	0xffffffff


	//   ....[6]....
        /*0054*/ 	.word	0xffffffff


	//   ....[7]....
        /*0058*/ 	.word	0xffffffff


	//   ....[8]....
        /*005c*/ 	.word	0xffffffff


	//   ....[9]....
        /*0060*/ 	.word	0xffffffff


	//   ....[10]....
        /*0064*/ 	.word	0xffffffff


	//   ....[11]....
        /*0068*/ 	.word	0xffffffff


	//   ....[12]....
        /*006c*/ 	.word	0xffffffff


	//   ....[13]....
        /*0070*/ 	.word	0xffffffff


	//   ....[14]....
        /*0074*/ 	.word	0xffffffff


	//   ....[15]....
        /*0078*/ 	.word	0xffffffff


	//   ....[16]....
        /*007c*/ 	.word	0xffffffff


	//   ....[17]....
        /*0080*/ 	.word	0xffffffff


	//   ....[18]....
        /*0084*/ 	.word	0xffffffff


	//   ....[19]....
        /*0088*/ 	.word	0xffffffff


	//   ....[20]....
        /*008c*/ 	.word	0xffffffff


	//   ....[21]....
        /*0090*/ 	.word	0xffffffff


	//   ....[22]....
        /*0094*/ 	.word	0xffffffff


	//   ....[23]....
        /*0098*/ 	.word	0xffffffff


	//   ....[24]....
        /*009c*/ 	.word	0xffffffff


	//   ....[25]....
        /*00a0*/ 	.word	0xffffffff


	//   ....[26]....
        /*00a4*/ 	.word	0xffffffff


	//   ....[27]....
        /*00a8*/ 	.word	0xffffffff


	//   ....[28]....
        /*00ac*/ 	.word	0xffffffff


	//   ....[29]....
        /*00b0*/ 	.word	0xffffffff


	//   ....[30]....
        /*00b4*/ 	.word	0xffffffff


	//----- nvinfo : EIATTR_COOP_GROUP_INSTR_OFFSETS
	.align		4
.L_2464:
        /*00b8*/ 	.byte	0x04, 0x28
        /*00ba*/ 	.short	(.L_2466 - .L_2465)


	//   ....[0]....
.L_2465:
        /*00bc*/ 	.word	0x00008cb0


	//   ....[1]....
        /*00c0*/ 	.word	0x00008ce0


	//   ....[2]....
        /*00c4*/ 	.word	0x00008d00


	//   ....[3]....
        /*00c8*/ 	.word	0x00008d20


	//   ....[4]....
        /*00cc*/ 	.word	0x00008d40


	//   ....[5]....
        /*00d0*/ 	.word	0x00009070


	//   ....[6]....
        /*00d4*/ 	.word	0x00009090


	//   ....[7]....
        /*00d8*/ 	.word	0x000090b0


	//   ....[8]....
        /*00dc*/ 	.word	0x000090d0


	//   ....[9]....
        /*00e0*/ 	.word	0x000090f0


	//   ....[10]....
        /*00e4*/ 	.word	0x00009200


	//   ....[11]....
        /*00e8*/ 	.word	0x00009250


	//   ....[12]....
        /*00ec*/ 	.word	0x00009290


	//   ....[13]....
        /*00f0*/ 	.word	0x000092b0


	//   ....[14]....
        /*00f4*/ 	.word	0x000092c0


	//   ....[15]....
        /*00f8*/ 	.word	0x00009340


	//   ....[16]....
        /*00fc*/ 	.word	0x00009380


	//   ....[17]....
        /*0100*/ 	.word	0x00009420


	//   ....[18]....
        /*0104*/ 	.word	0x00009480


	//   ....[19]....
        /*0108*/ 	.word	0x00009540


	//   ....[20]....
        /*010c*/ 	.word	0x00009550


	//   ....[21]....
        /*0110*/ 	.word	0x00009c90


	//   ....[22]....
        /*0114*/ 	.word	0x00009d00


	//   ....[23]....
        /*0118*/ 	.word	0x00009d60


	//   ....[24]....
        /*011c*/ 	.word	0x00009dc0


	//   ....[25]....
        /*0120*/ 	.word	0x00009e20


	//   ....[26]....
        /*0124*/ 	.word	0x0000a190


	//   ....[27]....
        /*0128*/ 	.word	0x0000a1f0


	//   ....[28]....
        /*012c*/ 	.word	0x0000a250


	//   ....[29]....
        /*0130*/ 	.word	0x0000a2b0


	//   ....[30]....
        /*0134*/ 	.word	0x0000a310


	//----- nvinfo : EIATTR_EXIT_INSTR_OFFSETS
	.align		4
.L_2466:
        /*0138*/ 	.byte	0x04, 0x1c
        /*013a*/ 	.short	(.L_2468 - .L_2467)


	//   ....[0]....
.L_2467:
        /*013c*/ 	.word	0x00000650


	//   ....[1]....
        /*0140*/ 	.word	0x00009c40


	//----- nvinfo : EIATTR_MAX_THREADS
	.align		4
.L_2468:
        /*0144*/ 	.byte	0x04, 0x05
        /*0146*/ 	.short	(.L_2470 - .L_2469)
.L_2469:
        /*0148*/ 	.word	0x00000100
        /*014c*/ 	.word	0x00000001
        /*0150*/ 	.word	0x00000001


	//----- nvinfo : EIATTR_CRS_STACK_SIZE
	.align		4
.L_2470:
        /*0154*/ 	.byte	0x04, 0x1e
        /*0156*/ 	.short	(.L_2472 - .L_2471)
.L_2471:
        /*0158*/ 	.word	0x00000000
.L_2472:


//--------------------- .nv.info._ZN10layer_norm13ln_fwd_kernelINS_13Kernel_traitsIf13__nv_bfloat16fS2_fjLj6144ELj1ELj1ELj8ELj16ENS_18Kernel_traits_baseILj6144EfS2_fS2_fjLj256EEEEELb1ELb0ELb1ELb0EEEvNS_9FwdParamsE --------------------------
	.section	.nv.info._ZN10layer_norm13ln_fwd_kernelINS_13Kernel_traitsIf13__nv_bfloat16fS2_fjLj6144ELj1ELj1ELj8ELj16ENS_18Kernel_traits_baseILj6144EfS2_fS2_fjLj256EEEEELb1ELb0ELb1ELb0EEEvNS_9FwdParamsE,"",@"SHT_CUDA_INFO"
	.sectionflags	@""
	.align	4


	//----- nvinfo : EIATTR_CUDA_API_VERSION
	.align		4
        /*0000*/ 	.byte	0x04, 0x37
        /*0002*/ 	.short	(.L_2474 - .L_2473)
.L_2473:
        /*0004*/ 	.word	0x00000082


	//----- nvinfo : EIATTR_SW2861232_WAR
	.align		4
.L_2474:
        /*0008*/ 	.byte	0x01, 0x35
	.zero		2


	//----- nvinfo : EIATTR_PARAM_CBANK
	.align		4
        /*000c*/ 	.byte	0x04, 0x0a
        /*000e*/ 	.short	(.L_2476 - .L_2475)
	.align		4
.L_2475:
        /*0010*/ 	.word	index@(.nv.constant0._ZN10layer_norm13ln_fwd_kernelINS_13Kernel_traitsIf13__nv_bfloat16fS2_fjLj6144ELj1ELj1ELj8ELj16ENS_18Kernel_traits_baseILj6144EfS2_fS2_fjLj256EEEEELb1ELb0ELb1ELb0EEEvNS_9FwdParamsE)
        /*0014*/ 	.short	0x0160
        /*0016*/ 	.short	0x00e8


	//----- nvinfo : EIATTR_CBANK_PARAM_SIZE
	.align		4
.L_2476:
        /*0018*/ 	.byte	0x03, 0x19
        /*001a*/ 	.short	0x00e8


	//----- nvinfo : EIATTR_KPARAM_INFO
	.align		4
        /*001c*/ 	.byte	0x04, 0x17
        /*001e*/ 	.short	(.L_2478 - .L_2477)
.L_2477:
        /*0020*/ 	.word	0x00000000
        /*0024*/ 	.short	0x0000
        /*0026*/ 	.short	0x0000
        /*0028*/ 	.byte	0x00, 0xf0, 0xa1, 0x03


	//----- nvinfo : EIATTR_MAXREG_COUNT
	.align		4
.L_2478:
        /*002c*/ 	.byte	0x03, 0x1b
        /*002e*/ 	.short	0x00ff


	//----- nvinfo : EIATTR_NUM_BARRIERS
	.align		4
        /*0030*/ 	.byte	0x02, 0x4c
        /*0032*/ 	.byte	0x01
	.zero		1


	//----- nvinfo : EIATTR_MERCURY_ISA_VERSION
	.align		4
        /*0034*/ 	.byte	0x03, 0x5f
        /*0036*/ 	.short	0x0000


	//----- nvinfo : EIATTR_COOP_GROUP_MASK_REGIDS
	.align		4
        /*0038*/ 	.byte	0x04, 0x29
        /*003a*/ 	.short	(.L_2480 - .L_2479)


	//   ....[0]....
.L_2479:
        /*003c*/ 	.word	0xffffffff


	//   ....[1]....
        /*0040*/ 	.word	0xffffffff


	//   ....[2]....
        /*0044*/ 	.word	0xffffffff


	//   ....[3]....
        /*0048*/ 	.word	0xffffffff


	//   ....[4]....
        /*004c*/ 	.word	0xffffffff


	//   ....[5]....
        /*0050*/ 	.word	0xffffffff


	//   ....[6]....
        /*0054*/ 	.word	0xffffffff


	//   ....[7]....
        /*0058*/ 	.word	0xffffffff


	//   ....[8]....
        /*005c*/ 	.word	0xffffffff


	//   ....[9]....
        /*0060*/ 	.word	0xffffffff


	//   ....[10]....
        /*0064*/ 	.word	0xffffffff


	//   ....[11]....
        /*0068*/ 	.word	0xffffffff


	//   ....[12]....
        /*006c*/ 	.word	0xffffffff


	//   ....[13]....
        /*0070*/ 	.word	0xffffffff


	//   ....[14]....
        /*0074*/ 	.word	0xffffffff


	//   ....[15]....
        /*0078*/ 	.word	0xffffffff


	//   ....[16]....
        /*007c*/ 	.word	0xffffffff


	//   ....[17]....
        /*0080*/ 	.word	0xffffffff


	//   ....[18]....
        /*0084*/ 	.word	0xffffffff


	//   ....[19]....
        /*0088*/ 	.word	0xffffffff


	//   ....[20]....
        /*008c*/ 	.word	0xffffffff


	//   ....[21]....
        /*0090*/ 	.word	0xffffffff


	//   ....[22]....
        /*0094*/ 	.word	0xffffffff


	//   ....[23]....
        /*0098*/ 	.word	0xffffffff


	//   ....[24]....
        /*009c*/ 	.word	0xffffffff


	//   ....[25]....
        /*00a0*/ 	.word	0xffffffff


	//   ....[26]....
        /*00a4*/ 	.word	0xffffffff


	//   ....[27]....
        /*00a8*/ 	.word	0xffffffff


	//   ....[28]....
        /*00ac*/ 	.word	0xffffffff


	//   ....[29]....
        /*00b0*/ 	.word	0xffffffff


	//   ....[30]....
        /*00b4*/ 	.word	0xffffffff


	//----- nvinfo : EIATTR_COOP_GROUP_INSTR_OFFSETS
	.align		4
.L_2480:
        /*00b8*/ 	.byte	0x04, 0x28
        /*00ba*/ 	.short	(.L_2482 - .L_2481)


	//   ....[0]....
.L_2481:
        /*00bc*/ 	.word	0x0000a100


	//   ....[1]....
        /*00c0*/ 	.word	0x0000a130


	//   ....[2]....
        /*00c4*/ 	.word	0x0000a150


	//   ....[3]....
        /*00c8*/ 	.word	0x0000a170


	//   ....[4]....
        /*00cc*/ 	.word	0x0000a190


	//   ....[5]....
        /*00d0*/ 	.word	0x0000a4d0


	//   ....[6]....
        /*00d4*/ 	.word	0x0000a4f0


	//   ....[7]....
        /*00d8*/ 	.word	0x0000a510


	//   ....[8]....
        /*00dc*/ 	.word	0x0000a530


	//   ....[9]....
        /*00e0*/ 	.word	0x0000a550


	//   ....[10]....
        /*00e4*/ 	.word	0x0000a670


	//   ....[11]....
        /*00e8*/ 	.word	0x0000a6c0


	//   ....[12]....
        /*00ec*/ 	.word	0x0000a6f0


	//   ....[13]....
        /*00f0*/ 	.word	0x0000a710


	//   ....[14]....
        /*00f4*/ 	.word	0x0000a7b0


	//   ....[15]....
        /*00f8*/ 	.word	0x0000a7e0


	//   ....[16]....
        /*00fc*/ 	.word	0x0000a7f0


	//   ....[17]....
        /*0100*/ 	.word	0x0000a8a0


	//   ....[18]....
        /*0104*/ 	.word	0x0000a8d0


	//   ....[19]....
        /*0108*/ 	.word	0x0000a9a0


	//   ....[20]....
        /*010c*/ 	.word	0x0000a9b0


	//   ....[21]....
        /*0110*/ 	.word	0x0000b230


	//   ....[22]....
        /*0114*/ 	.word	0x0000b290


	//   ....[23]....
        /*0118*/ 	.word	0x0000b2f0


	//   ....[24]....
        /*011c*/ 	.word	0x0000b350


	//   ....[25]....
        /*0120*/ 	.word	0x0000b3b0


	//   ....[26]....
        /*0124*/ 	.word	0x0000b730


	//   ....[27]....
        /*0128*/ 	.word	0x0000b790


	//   ....[28]....
        /*012c*/ 	.word	0x0000b7f0


	//   ....[29]....
        /*0130*/ 	.word	0x0000b850


	//   ....[30]....
        /*0134*/ 	.word	0x0000b8c0


	//----- nvinfo : EIATTR_EXIT_INSTR_OFFSETS
	.align		4
.L_2482:
        /*0138*/ 	.byte	0x04, 0x1c
        /*013a*/ 	.short	(.L_2484 - .L_2483)


	//   ....[0]....
.L_2483:
        /*013c*/ 	.word	0x000008b0


	//   ....[1]....
        /*0140*/ 	.word	0x0000b1e0


	//----- nvinfo : EIATTR_MAX_THREADS
	.align		4
.L_2484:
        /*0144*/ 	.byte	0x04, 0x05
        /*0146*/ 	.short	(.L_2486 - .L_2485)
.L_2485:
        /*0148*/ 	.word	0x00000100
        /*014c*/ 	.word	0x00000001
        /*0150*/ 	.word	0x00000001


	//----- nvinfo : EIATTR_CRS_STACK_SIZE
	.align		4
.L_2486:
        /*0154*/ 	.byte	0x04, 0x1e
        /*0156*/ 	.short	(.L_2488 - .L_2487)
.L_2487:
        /*0158*/ 	.word	0x00000000
.L_2488:


//--------------------- .nv.info._ZN10layer_norm13ln_fwd_kernelINS_13Kernel_traitsIf13__nv_bfloat16fS2_fjLj6144ELj1ELj1ELj8ELj16ENS_18Kernel_traits_baseILj6144EfS2_fS2_fjLj256EEEEELb1ELb0ELb1ELb1EEEvNS_9FwdParamsE --------------------------
	.section	.nv.info._ZN10layer_norm13ln_fwd_kernelINS_13Kernel_traitsIf13__nv_bfloat16fS2_fjLj6144ELj1ELj1ELj8ELj16ENS_18Kernel_traits_baseILj6144EfS2_fS2_fjLj256EEEEELb1ELb0ELb1ELb1EEEvNS_9FwdParamsE,"",@"SHT_CUDA_INFO"
	.sectionflags	@""
	.align	4


	//----- nvinfo : EIATTR_CUDA_API_VERSION
	.align		4
        /*0000*/ 	.byte	0x04, 0x37
        /*0002*/ 	.short	(.L_2490 - .L_2489)
.L_2489:
        /*0004*/ 	.word	0x00000082


	//----- nvinfo : EIATTR_SW2861232_WAR
	.align		4
.L_2490:
        /*0008*/ 	.byte	0x01, 0x35
	.zero		2


	//----- nvinfo : EIATTR_PARAM_CBANK
	.align		4
        /*000c*/ 	.byte	0x04, 0x0a
        /*000e*/ 	.short	(.L_2492 - .L_2491)
	.align		4
.L_2491:
        /*0010*/ 	.word	index@(.nv.constant0._ZN10layer_norm13ln_fwd_kernelINS_13Kernel_traitsIf13__nv_bfloat16fS2_fjLj6144ELj1ELj1ELj8ELj16ENS_18Kernel_traits_baseILj6144EfS2_fS2_fjLj256EEEEELb1ELb0ELb1ELb1EEEvNS_9FwdParamsE)
        /*0014*/ 	.short	0x0160
        /*0016*/ 	.short	0x00e8


	//----- nvinfo : EIATTR_CBANK_PARAM_SIZE
	.align		4
.L_2492:
        /*0018*/ 	.byte	0x03, 0x19
        /*001a*/ 	.short	0x00e8


	//----- nvinfo : EIATTR_KPARAM_INFO
	.align		4
        /*001c*/ 	.byte	0x04, 0x17
        /*001e*/ 	.short	(.L_2494 - .L_2493)
.L_2493:
        /*0020*/ 	.word	0x00000000
        /*0024*/ 	.short	0x0000
        /*0026*/ 	.short	0x0000
        /*0028*/ 	.byte	0x00, 0xf0, 0xa1, 0x03


	//----- nvinfo : EIATTR_MAXREG_COUNT
	.align		4
.L_2494:
        /*002c*/ 	.byte	0x03, 0x1b
        /*002e*/ 	.short	0x00ff


	//----- nvinfo : EIATTR_NUM_BARRIERS
	.align		4
        /*0030*/ 	.byte	0x02, 0x4c
        /*0032*/ 	.byte	0x01
	.zero		1


	//----- nvinfo : EIATTR_MERCURY_ISA_VERSION
	.align		4
        /*0034*/ 	.byte	0x03, 0x5f
        /*0036*/ 	.short	0x0000


	//----- nvinfo : EIATTR_COOP_GROUP_MASK_REGIDS
	.align		4
        /*0038*/ 	.byte	0x04, 0x29
        /*003a*/ 	.short	(.L_2496 - .L_2495)


	//   ....[0]....
.L_2495:
        /*003c*/ 	.word	0xffffffff


	//   ....[1]....
        /*0040*/ 	.word	0xffffffff


	//   ....[2]....
        /*0044*/ 	.word	0xffffffff


	//   ....[3]....
        /*0048*/ 	.word	0xffffffff


	//   ....[4]....
        /*004c*/ 	.word	0xffffffff


	//   ....[5]....
        /*0050*/ 	.word	0xffffffff


	//   ....[6]....
        /*0054*/ 	.word	0xffffffff


	//   ....[7]....
        /*0058*/ 	.word	0xffffffff


	//   ....[8]....
        /*005c*/ 	.word	0xffffffff


	//   ....[9]....
        /*0060*/ 	.word	0xffffffff


	//   ....[10]....
        /*0064*/ 	.word	0xffffffff


	//   ....[11]....
        /*0068*/ 	.word	0xffffffff


	//   ....[12]....
        /*006c*/ 	.word	0xffffffff


	//   ....[13]....
        /*0070*/ 	.word	0xffffffff


	//   ....[14]....
        /*0074*/ 	.word	0xffffffff


	//   ....[15]....
        /*0078*/ 	.word	0xffffffff


	//   ....[16]....
        /*007c*/ 	.word	0xffffffff


	//   ....[17]....
        /*0080*/ 	.word	0xffffffff


	//   ....[18]....
        /*0084*/ 	.word	0xffffffff


	//   ....[19]....
        /*0088*/ 	.word	0xffffffff


	//   ....[20]....
        /*008c*/ 	.word	0xffffffff


	//   ....[21]....
        /*0090*/ 	.word	0xffffffff


	//   ....[22]....
        /*0094*/ 	.word	0xffffffff


	//   ....[23]....
        /*0098*/ 	.word	0xffffffff


	//   ....[24]....
        /*009c*/ 	.word	0xffffffff


	//   ....[25]....
        /*00a0*/ 	.word	0xffffffff


	//   ....[26]....
        /*00a4*/ 	.word	0xffffffff


	//   ....[27]....
        /*00a8*/ 	.word	0xffffffff


	//   ....[28]....
        /*00ac*/ 	.word	0xffffffff


	//   ....[29]....
        /*00b0*/ 	.word	0xffffffff


	//   ....[30]....
        /*00b4*/ 	.word	0xffffffff


	//----- nvinfo : EIATTR_COOP_GROUP_INSTR_OFFSETS
	.align		4
.L_2496:
        /*00b8*/ 	.byte	0x04, 0x28
        /*00ba*/ 	.short	(.L_2498 - .L_2497)


	//   ....[0]....
.L_2497:
        /*00bc*/ 	.word	0x00009ce0


	//   ....[1]....
        /*00c0*/ 	.word	0x00009d10


	//   ....[2]....
        /*00c4*/ 	.word	0x00009d30


	//   ....[3]....
        /*00c8*/ 	.word	0x00009d50


	//   ....[4]....
        /*00cc*/ 	.word	0x00009d70


	//   ....[5]....
        /*00d0*/ 	.word	0x0000a0a0


	//   ....[6]....
        /*00d4*/ 	.word	0x0000a0c0


	//   ....[7]....
        /*00d8*/ 	.word	0x0000a0e0


	//   ....[8]....
        /*00dc*/ 	.word	0x0000a100


	//   ....[9]....
        /*00e0*/ 	.word	0x0000a120


	//   ....[10]....
        /*00e4*/ 	.word	0x0000a230


	//   ....[11]....
        /*00e8*/ 	.word	0x0000a280


	//   ....[12]....
        /*00ec*/ 	.word	0x0000a2c0


	//   ....[13]....
        /*00f0*/ 	.word	0x0000a2d0


	//   ....[14]....
        /*00f4*/ 	.word	0x0000a380


	//   ....[15]....
        /*00f8*/ 	.word	0x0000a3a0


	//   ....[16]....
        /*00fc*/ 	.word	0x0000a3b0


	//   ....[17]....
        /*0100*/ 	.word	0x0000a470


	//   ....[18]....
        /*0104*/ 	.word	0x0000a4a0


	//   ....[19]....
        /*0108*/ 	.word	0x0000a550


	//   ....[20]....
        /*010c*/ 	.word	0x0000a570


	//   ....[21]....
        /*0110*/ 	.word	0x0000ad50


	//   ....[22]....
        /*0114*/ 	.word	0x0000adc0


	//   ....[23]....
        /*0118*/ 	.word	0x0000ae20


	//   ....[24]....
        /*011c*/ 	.word	0x0000ae80


	//   ....[25]....
        /*0120*/ 	.word	0x0000aee0


	//   ....[26]....
        /*0124*/ 	.word	0x0000b250


	//   ....[27]....
        /*0128*/ 	.word	0x0000b2b0


	//   ....[28]....
        /*012c*/ 	.word	0x0000b310


	//   ....[29]....
        /*0130*/ 	.word	0x0000b370


	//   ....[30]....
        /*0134*/ 	.word	0x0000b3d0


	//----- nvinfo : EIATTR_EXIT_INSTR_OFFSETS
	.align		4
.L_2498:
        /*0138*/ 	.byte	0x04, 0x1c
        /*013a*/ 	.short	(.L_2500 - .L_2499)


	//   ....[0]....
.L_2499:
        /*013c*/ 	.word	0x00000660


	//   ....[1]....
        /*0140*/ 	.word	0x0000ad00


	//----- nvinfo : EIATTR_MAX_THREADS
	.align		4
.L_2500:
        /*0144*/ 	.byte	0x04, 0x05
        /*0146*/ 	.short	(.L_2502 - .L_2501)
.L_2501:
        /*0148*/ 	.word	0x00000100
        /*014c*/ 	.word	0x00000001
        /*0150*/ 	.word	0x00000001


	//----- nvinfo : EIATTR_CRS_STACK_SIZE
	.align		4
.L_2502:
        /*0154*/ 	.byte	0x04, 0x1e
        /*0156*/ 	.short	(.L_2504 - .L_2503)
.L_2503:
        /*0158*/ 	.word	0x00000000
.L_2504:


//--------------------- .nv.info._ZN10layer_norm13ln_fwd_kernelINS_13Kernel_traitsIf13__nv_bfloat16fS2_fjLj6144ELj1ELj1ELj8ELj16ENS_18Kernel_traits_baseILj6144EfS2_fS2_fjLj256EEEEELb1ELb1ELb0ELb0EEEvNS_9FwdParamsE --------------------------
	.section	.nv.info._ZN10layer_norm13ln_fwd_kernelINS_13Kernel_traitsIf13__nv_bfloat16fS2_fjLj6144ELj1ELj1ELj8ELj16ENS_18Kernel_traits_baseILj6144EfS2_fS2_fjLj256EEEEELb1ELb1ELb0ELb0EEEvNS_9FwdParamsE,"",@"SHT_CUDA_INFO"
	.sectionflags	@""
	.align	4


	//----- nvinfo : EIATTR_CUDA_API_VERSION
	.align		4
        /*0000*/ 	.byte	0x04, 0x37
        /*0002*/ 	.short	(.L_2506 - .L_2505)
.L_2505:
        /*0004*/ 	.word	0x00000082


	//----- nvinfo : EIATTR_SW2861232_WAR
	.align		4
.L_2506:
        /*0008*/ 	.byte	0x01, 0x35
	.zero		2


	//----- nvinfo : EIATTR_PARAM_CBANK
	.align		4
        /*000c*/ 	.byte	0x04, 0x0a
        /*000e*/ 	.short	(.L_2508 - .L_2507)
	.align		4
.L_2507:
        /*0010*/ 	.word	index@(.nv.constant0._ZN10layer_norm13ln_fwd_kernelINS_13Kernel_traitsIf13__nv_bfloat16fS2_fjLj6144ELj1ELj1ELj8ELj16ENS_18Kernel_traits_baseILj6144EfS2_fS2_fjLj256EEEEELb1ELb1ELb0ELb0EEEvNS_9FwdParamsE)
        /*0014*/ 	.short	0x0160
        /*0016*/ 	.short	0x00e8


	//----- nvinfo : EIATTR_CBANK_PARAM_SIZE
	.align		4
.L_2508:
        /*0018*/ 	.byte	0x03, 0x19
        /*001a*/ 	.short	0x00e8


	//----- nvinfo : EIATTR_KPARAM_INFO
	.align		4
        /*001c*/ 	.byte	0x04, 0x17
        /*001e*/ 	.short	(.L_2510 - .L_2509)
.L_2509:
        /*0020*/ 	.word	0x00000000
        /*0024*/ 	.short	0x0000
        /*0026*/ 	.short	0x0000
        /*0028*/ 	.byte	0x00, 0xf0, 0xa1, 0x03


	//----- nvinfo : EIATTR_MAXREG_COUNT
	.align		4
.L_2510:
        /*002c*/ 	.byte	0x03, 0x1b
        /*002e*/ 	.short	0x00ff


	//----- nvinfo : EIATTR_NUM_BARRIERS
	.align		4
        /*0030*/ 	.byte	0x02, 0x4c
        /*0032*/ 	.byte	0x01
	.zero		1


	//----- nvinfo : EIATTR_MERCURY_ISA_VERSION
	.align		4
        /*0034*/ 	.byte	0x03, 0x5f
        /*0036*/ 	.short	0x0000


	//----- nvinfo : EIATTR_COOP_GROUP_MASK_REGIDS
	.align		4
        /*0038*/ 	.byte	0x04, 0x29
        /*003a*/ 	.short	(.L_2512 - .L_2511)


	//   ....[0]....
.L_2511:
        /*003c*/ 	.word	0xffffffff


	//   ....[1]....
        /*0040*/ 	.word	0xffffffff


	//   ....[2]....
        /*0044*/ 	.word	0xffffffff


	//   ....[3]....
        /*0048*/ 	.word	0xffffffff


	//   ....[4]....
        /*004c*/ 	.word	0xffffffff


	//   ....[5]....
        /*0050*/ 	.word	0xffffffff


	//   ....[6]....
        /*0054*/ 	.word	0xffffffff


	//   ....[7]....
        /*0058*/ 	.word	0xffffffff


	//   ....[8]....
        /*005c*/ 	.word	0xffffffff


	//   ....[9]....
        /*0060*/ 	.word	0xffffffff


	//   ....[10]....
        /*0064*/ 	.word	0xffffffff


	//   ....[11]....
        /*0068*/ 	.word	0xffffffff


	//   ....[12]....
        /*006c*/ 	.word	0xffffffff


	//   ....[13]....
        /*0070*/ 	.word	0xffffffff


	//   ....[14]....
        /*0074*/ 	.word	0xffffffff


	//   ....[15]....
        /*0078*/ 	.word	0xffffffff


	//   ....[16]....
        /*007c*/ 	.word	0xffffffff


	//   ....[17]....
        /*0080*/ 	.word	0xffffffff


	//   ....[18]....
        /*0084*/ 	.word	0xffffffff


	//   ....[19]....
        /*0088*/ 	.word	0xffffffff


	//   ....[20]....
        /*008c*/ 	.word	0xffffffff


	//   ....[21]....
        /*0090*/ 	.word	0xffffffff


	//   ....[22]....
        /*0094*/ 	.word	0xffffffff


	//   ....[23]....
        /*0098*/ 	.word	0xffffffff


	//   ....[24]....
        /*009c*/ 	.word	0xffffffff


	//   ....[25]....
        /*00a0*/ 	.word	0xffffffff


	//   ....[26]....
        /*00a4*/ 	.word	0xffffffff


	//   ....[27]....
        /*00a8*/ 	.word	0xffffffff


	//   ....[28]....
        /*00ac*/ 	.word	0xffffffff


	//   ....[29]....
        /*00b0*/ 	.word	0xffffffff


	//   ....[30]....
        /*00b4*/ 	.word	0xffffffff


	//----- nvinfo : EIATTR_COOP_GROUP_INSTR_OFFSETS
	.align		4
.L_2512:
        /*00b8*/ 	.byte	0x04, 0x28
        /*00ba*/ 	.short	(.L_2514 - .L_2513)


	//   ....[0]....
.L_2513:
        /*00bc*/ 	.word	0x00009590


	//   ....[1]....
        /*00c0*/ 	.word	0x000095c0


	//   ....[2]....
        /*00c4*/ 	.word	0x000095f0


	//   ....[3]....
        /*00c8*/ 	.word	0x00009610


	//   ....[4]....
        /*00cc*/ 	.word	0x00009630


	//   ....[5]....
        /*00d0*/ 	.word	0x00009970


	//   ....[6]....
        /*00d4*/ 	.word	0x00009990


	//   ....[7]....
        /*00d8*/ 	.word	0x000099b0


	//   ....[8]....
        /*00dc*/ 	.word	0x000099d0


	//   ....[9]....
        /*00e0*/ 	.word	0x000099f0


	//   ....[10]....
        /*00e4*/ 	.word	0x00009b20


	//   ....[11]....
        /*00e8*/ 	.word	0x00009b70


	//   ....[12]....
        /*00ec*/ 	.word	0x00009bb0


	//   ....[13]....
        /*00f0*/ 	.word	0x00009bd0


	//   ....[14]....
        /*00f4*/ 	.word	0x00009c50


	//   ....[15]....
        /*00f8*/ 	.word	0x00009c80


	//   ....[16]....
        /*00fc*/ 	.word	0x00009ca0


	//   ....[17]....
        /*0100*/ 	.word	0x00009d30


	//   ....[18]....
        /*0104*/ 	.word	0x00009d90


	//   ....[19]....
        /*0108*/ 	.word	0x00009e60


	//   ....[20]....
        /*010c*/ 	.word	0x00009e70


	//   ....[21]....
        /*0110*/ 	.word	0x0000a670


	//   ....[22]....
        /*0114*/ 	.word	0x0000a6e0


	//   ....[23]....
        /*0118*/ 	.word	0x0000a740


	//   ....[24]....
        /*011c*/ 	.word	0x0000a7a0


	//   ....[25]....
        /*0120*/ 	.word	0x0000a800


	//   ....[26]....
        /*0124*/ 	.word	0x0000ab90


	//   ....[27]....
        /*0128*/ 	.word	0x0000abf0


	//   ....[28]....
        /*012c*/ 	.word	0x0000ac50


	//   ....[29]....
        /*0130*/ 	.word	0x0000acb0


	//   ....[30]....
        /*0134*/ 	.word	0x0000ad20


	//----- nvinfo : EIATTR_EXIT_INSTR_OFFSETS
	.align		4
.L_2514:
        /*0138*/ 	.byte	0x04, 0x1c
        /*013a*/ 	.short	(.L_2516 - .L_2515)


	//   ....[0]....
.L_2515:
        /*013c*/ 	.word	0x00000800


	//   ....[1]....
        /*0140*/ 	.word	0x0000a620


	//----- nvinfo : EIATTR_MAX_THREADS
	.align		4
.L_2516:
        /*0144*/ 	.byte	0x04, 0x05
        /*0146*/ 	.short	(.L_2518 - .L_2517)
.L_2517:
        /*0148*/ 	.word	0x00000100
        /*014c*/ 	.word	0x00000001
        /*0150*/ 	.word	0x00000001


	//----- nvinfo : EIATTR_CRS_STACK_SIZE
	.align		4
.L_2518:
        /*0154*/ 	.byte	0x04, 0x1e
        /*0156*/ 	.short	(.L_2520 - .L_2519)
.L_2519:
        /*0158*/ 	.word	0x00000000
.L_2520:


//--------------------- .nv.info._ZN10layer_norm13ln_fwd_kernelINS_13Kernel_traitsIf13__nv_bfloat16fS2_fjLj6144ELj1ELj1ELj8ELj16ENS_18Kernel_traits_baseILj6144EfS2_fS2_fjLj256EEEEELb1ELb1ELb0ELb1EEEvNS_9FwdParamsE --------------------------
	.section	.nv.info._ZN10layer_norm13ln_fwd_kernelINS_13Kernel_traitsIf13__nv_bfloat16fS2_fjLj6144ELj1ELj1ELj8ELj16ENS_18Kernel_traits_baseILj6144EfS2_fS2_fjLj256EEEEELb1ELb1ELb0ELb1EEEvNS_9FwdParamsE,"",@"SHT_CUDA_INFO"
	.sectionflags	@""
	.align	4


	//----- nvinfo : EIATTR_CUDA_API_VERSION
	.align		4
        /*0000*/ 	.byte	0x04, 0x37
        /*0002*/ 	.short	(.L_2522 - .L_2521)
.L_2521:
        /*0004*/ 	.word	0x00000082


	//----- nvinfo : EIATTR_SW2861232_WAR
	.align		4
.L_2522:
        /*0008*/ 	.byte	0x01, 0x35
	.zero		2


	//----- nvinfo : EIATTR_PARAM_CBANK
	.align		4
        /*000c*/ 	.byte	0x04, 0x0a
        /*000e*/ 	.short	(.L_2524 - .L_2523)
	.align		4
.L_2523:
        /*0010*/ 	.word	index@(.nv.constant0._ZN10layer_norm13ln_fwd_kernelINS_13Kernel_traitsIf13__nv_bfloat16fS2_fjLj6144ELj1ELj1ELj8ELj16ENS_18Kernel_traits_baseILj6144EfS2_fS2_fjLj256EEEEELb1ELb1ELb0ELb1EEEvNS_9FwdParamsE)
        /*0014*/ 	.short	0x0160
        /*0016*/ 	.short	0x00e8


	//----- nvinfo : EIATTR_CBANK_PARAM_SIZE
	.align		4
.L_2524:
        /*0018*/ 	.byte	0x03, 0x19
        /*001a*/ 	.short	0x00e8


	//----- nvinfo : EIATTR_KPARAM_INFO
	.align		4
        /*001c*/ 	.byte	0x04, 0x17
        /*001e*/ 	.short	(.L_2526 - .L_2525)
.L_2525:
        /*0020*/ 	.word	0x00000000
        /*0024*/ 	.short	0x0000
        /*0026*/ 	.short	0x0000
        /*0028*/ 	.byte	0x00, 0xf0, 0xa1, 0x03


	//----- nvinfo : EIATTR_MAXREG_COUNT
	.align		4
.L_2526:
        /*002c*/ 	.byte	0x03, 0x1b
        /*002e*/ 	.short	0x00ff


	//----- nvinfo : EIATTR_NUM_BARRIERS
	.align		4
        /*0030*/ 	.byte	0x02, 0x4c
        /*0032*/ 	.byte	0x01
	.zero		1


	//----- nvinfo : EIATTR_MERCURY_ISA_VERSION
	.align		4
        /*0034*/ 	.byte	0x03, 0x5f
        /*0036*/ 	.short	0x0000


	//----- nvinfo : EIATTR_COOP_GROUP_MASK_REGIDS
	.align		4
        /*0038*/ 	.byte	0x04, 0x29
        /*003a*/ 	.short	(.L_2528 - .L_2527)


	//   ....[0]....
.L_2527:
        /*003c*/ 	.word	0xffffffff


	//   ....[1]....
        /*0040*/ 	.word	0xffffffff


	//   ....[2]....
        /*0044*/ 	.word	0xffffffff


	//   ....[3]....
        /*0048*/ 	.word	0xffffffff


	//   ....[4]....
        /*004c*/ 	.word	0xffffffff


	//   ....[5]....
        /*0050*/ 	.word	0xffffffff


	//   ....[6]....
        /*0054*/ 	.word	0xffffffff


	//   ....[7]....
        /*0058*/ 	.word	0xffffffff


	//   ....[8]....
        /*005c*/ 	.word	0xffffffff


	//   ....[9]....
        /*0060*/ 	.word	0xffffffff


	//   ....[10]....
        /*0064*/ 	.word	0xffffffff


	//   ....[11]....
        /*0068*/ 	.word	0xffffffff


	//   ....[12]....
        /*006c*/ 	.word	0xffffffff


	//   ....[13]....
        /*0070*/ 	.word	0xffffffff


	//   ....[14]....
        /*0074*/ 	.word	0xffffffff


	//   ....[15]....
        /*0078*/ 	.word	0xffffffff


	//   ....[16]....
        /*007c*/ 	.word	0xffffffff


	//   ....[17]....
        /*0080*/ 	.word	0xffffffff


	//   ....[18]....
        /*0084*/ 	.word	0xffffffff


	//   ....[19]....
        /*0088*/ 	.word	0xffffffff


	//   ....[20]....
        /*008c*/ 	.word	0xffffffff


	//   ....[21]....
        /*0090*/ 	.word	0xffffffff


	//   ....[22]....
        /*0094*/ 	.word	0xffffffff


	//   ....[23]....
        /*0098*/ 	.word	0xffffffff


	//   ....[24]....
        /*009c*/ 	.word	0xffffffff


	//   ....[25]....
        /*00a0*/ 	.word	0xffffffff


	//   ....[26]....
        /*00a4*/ 	.word	0xffffffff


	//   ....[27]....
        /*00a8*/ 	.word	0xffffffff


	//   ....[28]....
        /*00ac*/ 	.word	0xffffffff


	//   ....[29]....
        /*00b0*/ 	.word	0xffffffff


	//   ....[30]....
        /*00b4*/ 	.word	0xffffffff


	//----- nvinfo : EIATTR_COOP_GROUP_INSTR_OFFSETS
	.align		4
.L_2528:
        /*00b8*/ 	.byte	0x04, 0x28
        /*00ba*/ 	.short	(.L_2530 - .L_2529)


	//   ....[0]....
.L_2529:
        /*00bc*/ 	.word	0x00008f60


	//   ....[1]....
        /*00c0*/ 	.word	0x00008f90


	//   ....[2]....
        /*00c4*/ 	.word	0x00008fb0


	//   ....[3]....
        /*00c8*/ 	.word	0x00008fd0


	//   ....[4]....
        /*00cc*/ 	.word	0x00008ff0


	//   ....[5]....
        /*00d0*/ 	.word	0x00009320


	//   ....[6]....
        /*00d4*/ 	.word	0x00009340


	//   ....[7]....
        /*00d8*/ 	.word	0x00009360


	//   ....[8]....
        /*00dc*/ 	.word	0x00009380


	//   ....[9]....
        /*00e0*/ 	.word	0x000093a0


	//   ....[10]....
        /*00e4*/ 	.word	0x000094c0


	//   ....[11]....
        /*00e8*/ 	.word	0x000094f0


	//   ....[12]....
        /*00ec*/ 	.word	0x00009510


	//   ....[13]....
        /*00f0*/ 	.word	0x00009520


	//   ....[14]....
        /*00f4*/ 	.word	0x000095c0


	//   ....[15]....
        /*00f8*/ 	.word	0x00009610


	//   ....[16]....
        /*00fc*/ 	.word	0x00009630


	//   ....[17]....
        /*0100*/ 	.word	0x000096f0


	//   ....[18]....
        /*0104*/ 	.word	0x00009730


	//   ....[19]....
        /*0108*/ 	.word	0x000097e0


	//   ....[20]....
        /*010c*/ 	.word	0x00009810


	//   ....[21]....
        /*0110*/ 	.word	0x00009f70


	//   ....[22]....
        /*0114*/ 	.word	0x00009fe0


	//   ....[23]....
        /*0118*/ 	.word	0x0000a040


	//   ....[24]....
        /*011c*/ 	.word	0x0000a0a0


	//   ....[25]....
        /*0120*/ 	.word	0x0000a100


	//   ....[26]....
        /*0124*/ 	.word	0x0000a470


	//   ....[27]....
        /*0128*/ 	.word	0x0000a4d0


	//   ....[28]....
        /*012c*/ 	.word	0x0000a530


	//   ....[29]....
        /*0130*/ 	.word	0x0000a590


	//   ....[30]....
        /*0134*/ 	.word	0x0000a5f0


	//----- nvinfo : EIATTR_EXIT_INSTR_OFFSETS
	.align		4
.L_2530:
        /*0138*/ 	.byte	0x04, 0x1c
        /*013a*/ 	.short	(.L_2532 - .L_2531)


	//   ....[0]....
.L_2531:
        /*013c*/ 	.word	0x00000690


	//   ....[1]....
        /*0140*/ 	.word	0x00009f20


	//----- nvinfo : EIATTR_MAX_THREADS
	.align		4
.L_2532:
        /*0144*/ 	.byte	0x04, 0x05
        /*0146*/ 	.short	(.L_2534 - .L_2533)
.L_2533:
        /*0148*/ 	.word	0x00000100
        /*014c*/ 	.word	0x00000001
        /*0150*/ 	.word	0x00000001


	//----- nvinfo : EIATTR_CRS_STACK_SIZE
	.align		4
.L_2534:
        /*0154*/ 	.byte	0x04, 0x1e
        /*0156*/ 	.short	(.L_2536 - .L_2535)
.L_2535:
        /*0158*/ 	.word	0x00000000
.L_2536:


//--------------------- .nv.info._ZN10layer_norm13ln_fwd_kernelINS_13Kernel_traitsIf13__nv_bfloat16fS2_fjLj6144ELj1ELj1ELj8ELj16ENS_18Kernel_traits_baseILj6144EfS2_fS2_fjLj256EEEEELb1ELb1ELb1ELb0EEEvNS_9FwdParamsE --------------------------
	.section	.nv.info._ZN10layer_norm13ln_fwd_kernelINS_13Kernel_traitsIf13__nv_bfloat16fS2_fjLj6144ELj1ELj1ELj8ELj16ENS_18Kernel_traits_baseILj6144EfS2_fS2_fjLj256EEEEELb1ELb1ELb1ELb0EEEvNS_9FwdParamsE,"",@"SHT_CUDA_INFO"
	.sectionflags	@""
	.align	4


	//----- nvinfo : EIATTR_CUDA_API_VERSION
	.align		4
        /*0000*/ 	.byte	0x04, 0x37
        /*0002*/ 	.short	(.L_2538 - .L_2537)
.L_2537:
        /*0004*/ 	.word	0x00000082


	//----- nvinfo : EIATTR_SW2861232_WAR
	.align		4
.L_2538:
        /*0008*/ 	.byte	0x01, 0x35
	.zero		2


	//----- nvinfo : EIATTR_PARAM_CBANK
	.align		4
        /*000c*/ 	.byte	0x04, 0x0a
        /*000e*/ 	.short	(.L_2540 - .L_2539)
	.align		4
.L_2539:
        /*0010*/ 	.word	index@(.nv.constant0._ZN10layer_norm13ln_fwd_kernelINS_13Kernel_traitsIf13__nv_bfloat16fS2_fjLj6144ELj1ELj1ELj8ELj16ENS_18Kernel_traits_baseILj6144EfS2_fS2_fjLj256EEEEELb1ELb1ELb1ELb0EEEvNS_9FwdParamsE)
        /*0014*/ 	.short	0x0160
        /*0016*/ 	.short	0x00e8


	//----- nvinfo : EIATTR_CBANK_PARAM_SIZE
	.align		4
.L_2540:
        /*0018*/ 	.byte	0x03, 0x19
        /*001a*/ 	.short	0x00e8


	//----- nvinfo : EIATTR_KPARAM_INFO
	.align		4
        /*001c*/ 	.byte	0x04, 0x17
        /*001e*/ 	.short	(.L_2542 - .L_2541)
.L_2541:
        /*0020*/ 	.word	0x00000000
        /*0024*/ 	.short	0x0000
        /*0026*/ 	.short	0x0000
        /*0028*/ 	.byte	0x00, 0xf0, 0xa1, 0x03


	//----- nvinfo : EIATTR_MAXREG_COUNT
	.align		4
.L_2542:
        /*002c*/ 	.byte	0x03, 0x1b
        /*002e*/ 	.short	0x00ff


	//----- nvinfo : EIATTR_NUM_BARRIERS
	.align		4
        /*0030*/ 	.byte	0x02, 0x4c
        /*0032*/ 	.byte	0x01
	.zero		1


	//----- nvinfo : EIATTR_MERCURY_ISA_VERSION
	.align		4
        /*0034*/ 	.byte	0x03, 0x5f
        /*0036*/ 	.short	0x0000


	//----- nvinfo : EIATTR_COOP_GROUP_MASK_REGIDS
	.align		4
        /*0038*/ 	.byte	0x04, 0x29
        /*003a*/ 	.short	(.L_2544 - .L_2543)


	//   ....[0]....
.L_2543:
        /*003c*/ 	.word	0xffffffff


	//   ....[1]....
        /*0040*/ 	.word	0xffffffff


	//   ....[2]....
        /*0044*/ 	.word	0xffffffff


	//   ....[3]....
        /*0048*/ 	.word	0xffffffff


	//   ....[4]....
        /*004c*/ 	.word	0xffffffff


	//   ....[5]....
        /*0050*/ 	.word	0xffffffff


	//   ....[6]....
        /*0054*/ 	.word	0xffffffff


	//   ....[7]....
        /*0058*/ 	.word	0xffffffff


	//   ....[8]....
        /*005c*/ 	.word	0xffffffff


	//   ....[9]....
        /*0060*/ 	.word	0xffffffff


	//   ....[10]....
        /*0064*/ 	.word	0xffffffff


	//   ....[11]....
        /*0068*/ 	.word	0xffffffff


	//   ....[12]....
        /*006c*/ 	.word	0xffffffff


	//   ....[13]....
        /*0070*/ 	.word	0xffffffff


	//   ....[14]....
        /*0074*/ 	.word	0xffffffff


	//   ....[15]....
        /*0078*/ 	.word	0xffffffff


	//   ....[16]....
        /*007c*/ 	.word	0xffffffff


	//   ....[17]....
        /*0080*/ 	.word	0xffffffff


	//   ....[18]....
        /*0084*/ 	.word	0xffffffff


	//   ....[19]....
        /*0088*/ 	.word	0xffffffff


	//   ....[20]....
        /*008c*/ 	.word	0xffffffff


	//   ....[21]....
        /*0090*/ 	.word	0xffffffff


	//   ....[22]....
        /*0094*/ 	.word	0xffffffff


	//   ....[23]....
        /*0098*/ 	.word	0xffffffff


	//   ....[24]....
        /*009c*/ 	.word	0xffffffff


	//   ....[25]....
        /*00a0*/ 	.word	0xffffffff


	//   ....[26]....
        /*00a4*/ 	.word	0xffffffff


	//   ....[27]....
        /*00a8*/ 	.word	0xffffffff


	//   ....[28]....
        /*00ac*/ 	.word	0xffffffff


	//   ....[29]....
        /*00b0*/ 	.word	0xffffffff


	//   ....[30]....
        /*00b4*/ 	.word	0xffffffff


	//----- nvinfo : EIATTR_COOP_GROUP_INSTR_OFFSETS
	.align		4
.L_2544:
        /*00b8*/ 	.byte	0x04, 0x28
        /*00ba*/ 	.short	(.L_2546 - .L_2545)


	//   ....[0]....
.L_2545:
        /*00bc*/ 	.word	0x0000a1b0


	//   ....[1]....
        /*00c0*/ 	.word	0x0000a1e0


	//   ....[2]....
        /*00c4*/ 	.word	0x0000a200


	//   ....[3]....
        /*00c8*/ 	.word	0x0000a220


	//   ....[4]....
        /*00cc*/ 	.word	0x0000a240


	//   ....[5]....
        /*00d0*/ 	.word	0x0000a580


	//   ....[6]....
        /*00d4*/ 	.word	0x0000a5a0


	//   ....[7]....
        /*00d8*/ 	.word	0x0000a5c0


	//   ....[8]....
        /*00dc*/ 	.word	0x0000a5e0


	//   ....[9]....
        /*00e0*/ 	.word	0x0000a600


	//   ....[10]....
        /*00e4*/ 	.word	0x0000a720


	//   ....[11]....
        /*00e8*/ 	.word	0x0000a770


	//   ....[12]....
        /*00ec*/ 	.word	0x0000a780


	//   ....[13]....
        /*00f0*/ 	.word	0x0000a7f0


	//   ....[14]....
        /*00f4*/ 	.word	0x0000a860


	//   ....[15]....
        /*00f8*/ 	.word	0x0000a880


	//   ....[16]....
        /*00fc*/ 	.word	0x0000a900


	//   ....[17]....
        /*0100*/ 	.word	0x0000a990


	//   ....[18]....
        /*0104*/ 	.word	0x0000a9d0


	//   ....[19]....
        /*0108*/ 	.word	0x0000aa30


	//   ....[20]....
        /*010c*/ 	.word	0x0000aa60


	//   ....[21]....
        /*0110*/ 	.word	0x0000b2e0


	//   ....[22]....
        /*0114*/ 	.word	0x0000b350


	//   ....[23]....
        /*0118*/ 	.word	0x0000b3b0


	//   ....[24]....
        /*011c*/ 	.word	0x0000b410


	//   ....[25]....
        /*0120*/ 	.word	0x0000b470


	//   ....[26]....
        /*0124*/ 	.word	0x0000b800


	//   ....[27]....
        /*0128*/ 	.word	0x0000b860


	//   ....[28]....
        /*012c*/ 	.word	0x0000b8c0


	//   ....[29]....
        /*0130*/ 	.word	0x0000b920


	//   ....[30]....
        /*0134*/ 	.word	0x0000b990


	//----- nvinfo : EIATTR_EXIT_INSTR_OFFSETS
	.align		4
.L_2546:
        /*0138*/ 	.byte	0x04, 0x1c
        /*013a*/ 	.short	(.L_2548 - .L_2547)


	//   ....[0]....
.L_2547:
        /*013c*/ 	.word	0x000007e0


	//   ....[1]....
        /*0140*/ 	.word	0x0000b290


	//----- nvinfo : EIATTR_MAX_THREADS
	.align		4
.L_2548:
        /*0144*/ 	.byte	0x04, 0x05
        /*0146*/ 	.short	(.L_2550 - .L_2549)
.L_2549:
        /*0148*/ 	.word	0x00000100
        /*014c*/ 	.word	0x00000001
        /*0150*/ 	.word	0x00000001


	//----- nvinfo : EIATTR_CRS_STACK_SIZE
	.align		4
.L_2550:
        /*0154*/ 	.byte	0x04, 0x1e
        /*0156*/ 	.short	(.L_2552 - .L_2551)
.L_2551:
        /*0158*/ 	.word	0x00000000
.L_2552:


//--------------------- .nv.info._ZN10layer_norm13ln_fwd_kernelINS_13Kernel_traitsIf13__nv_bfloat16fS2_fjLj6144ELj1ELj1ELj8ELj16ENS_18Kernel_traits_baseILj6144EfS2_fS2_fjLj256EEEEELb1ELb1ELb1ELb1EEEvNS_9FwdParamsE --------------------------
	.section	.nv.info._ZN10layer_norm13ln_fwd_kernelINS_13Kernel_traitsIf13__nv_bfloat16fS2_fjLj6144ELj1ELj1ELj8ELj16ENS_18Kernel_traits_baseILj6144EfS2_fS2_fjLj256EEEEELb1ELb1ELb1ELb1EEEvNS_9FwdParamsE,"",@"SHT_CUDA_INFO"
	.sectionflags	@""
	.align	4


	//----- nvinfo : EIATTR_CUDA_API_VERSION
	.align		4
        /*0000*/ 	.byte	0x04, 0x37
        /*0002*/ 	.short	(.L_2554 - .L_2553)
.L_2553:
        /*0004*/ 	.word	0x00000082


	//----- nvinfo : EIATTR_SW2861232_WAR
	.align		4
.L_2554:
        /*0008*/ 	.byte	0x01, 0x35
	.zero		2


	//----- nvinfo : EIATTR_PARAM_CBANK
	.align		4
        /*000c*/ 	.byte	0x04, 0x0a
        /*000e*/ 	.short	(.L_2556 - .L_2555)
	.align		4
.L_2555:
        /*0010*/ 	.word	index@(.nv.constant0._ZN10layer_norm13ln_fwd_kernelINS_13Kernel_traitsIf13__nv_bfloat16fS2_fjLj6144ELj1ELj1ELj8ELj16ENS_18Kernel_traits_baseILj6144EfS2_fS2_fjLj256EEEEELb1ELb1ELb1ELb1EEEvNS_9FwdParamsE)
        /*0014*/ 	.short	0x0160
        /*0016*/ 	.short	0x00e8


	//----- nvinfo : EIATTR_CBANK_PARAM_SIZE
	.align		4
.L_2556:
        /*0018*/ 	.byte	0x03, 0x19
        /*001a*/ 	.short	0x00e8


	//----- nvinfo : EIATTR_KPARAM_INFO
	.align		4
        /*001c*/ 	.byte	0x04, 0x17
        /*001e*/ 	.short	(.L_2558 - .L_2557)
.L_2557:
        /*0020*/ 	.word	0x00000000
        /*0024*/ 	.short	0x0000
        /*0026*/ 	.short	0x0000
        /*0028*/ 	.byte	0x00, 0xf0, 0xa1, 0x03


	//----- nvinfo : EIATTR_MAXREG_COUNT
	.align		4
.L_2558:
        /*002c*/ 	.byte	0x03, 0x1b
        /*002e*/ 	.short	0x00ff


	//----- nvinfo : EIATTR_NUM_BARRIERS
	.align		4
        /*0030*/ 	.byte	0x02, 0x4c
        /*0032*/ 	.byte	0x01
	.zero		1


	//----- nvinfo : EIATTR_MERCURY_ISA_VERSION
	.align		4
        /*0034*/ 	.byte	0x03, 0x5f
        /*0036*/ 	.short	0x0000


	//----- nvinfo : EIATTR_COOP_GROUP_MASK_REGIDS
	.align		4
        /*0038*/ 	.byte	0x04, 0x29
        /*003a*/ 	.short	(.L_2560 - .L_2559)


	//   ....[0]....
.L_2559:
        /*003c*/ 	.word	0xffffffff


	//   ....[1]....
        /*0040*/ 	.word	0xffffffff


	//   ....[2]....
        /*0044*/ 	.word	0xffffffff


	//   ....[3]....
        /*0048*/ 	.word	0xffffffff


	//   ....[4]....
        /*004c*/ 	.word	0xffffffff


	//   ....[5]....
        /*0050*/ 	.word	0xffffffff


	//   ....[6]....
        /*0054*/ 	.word	0xffffffff


	//   ....[7]....
        /*0058*/ 	.word	0xffffffff


	//   ....[8]....
        /*005c*/ 	.word	0xffffffff


	//   ....[9]....
        /*0060*/ 	.word	0xffffffff


	//   ....[10]....
        /*0064*/ 	.word	0xffffffff


	//   ....[11]....
        /*0068*/ 	.word	0xffffffff


	//   ....[12]....
        /*006c*/ 	.word	0xffffffff


	//   ....[13]....
        /*0070*/ 	.word	0xffffffff


	//   ....[14]....
        /*0074*/ 	.word	0xffffffff


	//   ....[15]....
        /*0078*/ 	.word	0xffffffff


	//   ....[16]....
        /*007c*/ 	.word	0xffffffff


	//   ....[17]....
        /*0080*/ 	.word	0xffffffff


	//   ....[18]....
        /*0084*/ 	.word	0xffffffff


	//   ....[19]....
        /*0088*/ 	.word	0xffffffff


	//   ....[20]....
        /*008c*/ 	.word	0xffffffff


	//   ....[21]....
        /*0090*/ 	.word	0xffffffff


	//   ....[22]....
        /*0094*/ 	.word	0xffffffff


	//   ....[23]....
        /*0098*/ 	.word	0xffffffff


	//   ....[24]....
        /*009c*/ 	.word	0xffffffff


	//   ....[25]....
        /*00a0*/ 	.word	0xffffffff


	//   ....[26]....
        /*00a4*/ 	.word	0xffffffff


	//   ....[27]....
        /*00a8*/ 	.word	0xffffffff


	//   ....[28]....
        /*00ac*/ 	.word	0xffffffff


	//   ....[29]....
        /*00b0*/ 	.word	0xffffffff


	//   ....[30]....
        /*00b4*/ 	.word	0xffffffff


	//----- nvinfo : EIATTR_COOP_GROUP_INSTR_OFFSETS
	.align		4
.L_2560:
        /*00b8*/ 	.byte	0x04, 0x28
        /*00ba*/ 	.short	(.L_2562 - .L_2561)


	//   ....[0]....
.L_2561:
        /*00bc*/ 	.word	0x00009c60


	//   ....[1]....
        /*00c0*/ 	.word	0x00009c90


	//   ....[2]....
        /*00c4*/ 	.word	0x00009cb0


	//   ....[3]....
        /*00c8*/ 	.word	0x00009cd0


	//   ....[4]....
        /*00cc*/ 	.word	0x00009cf0


	//   ....[5]....
        /*00d0*/ 	.word	0x0000a020


	//   ....[6]....
        /*00d4*/ 	.word	0x0000a040


	//   ....[7]....
        /*00d8*/ 	.word	0x0000a060


	//   ....[8]....
        /*00dc*/ 	.word	0x0000a080


	//   ....[9]....
        /*00e0*/ 	.word	0x0000a0a0


	//   ....[10]....
        /*00e4*/ 	.word	0x0000a1c0


	//   ....[11]....
        /*00e8*/ 	.word	0x0000a210


	//   ....[12]....
        /*00ec*/ 	.word	0x0000a230


	//   ....[13]....
        /*00f0*/ 	.word	0x0000a290


	//   ....[14]....
        /*00f4*/ 	.word	0x0000a2e0


	//   ....[15]....
        /*00f8*/ 	.word	0x0000a330


	//   ....[16]....
        /*00fc*/ 	.word	0x0000a380


	//   ....[17]....
        /*0100*/ 	.word	0x0000a3f0


	//   ....[18]....
        /*0104*/ 	.word	0x0000a410


	//   ....[19]....
        /*0108*/ 	.word	0x0000a510


	//   ....[20]....
        /*010c*/ 	.word	0x0000a520


	//   ....[21]....
        /*0110*/ 	.word	0x0000acf0


	//   ....[22]....
        /*0114*/ 	.word	0x0000ad60


	//   ....[23]....
        /*0118*/ 	.word	0x0000adc0


	//   ....[24]....
        /*011c*/ 	.word	0x0000ae20


	//   ....[25]....
        /*0120*/ 	.word	0x0000ae80


	//   ....[26]....
        /*0124*/ 	.word	0x0000b1f0


	//   ....[27]....
        /*0128*/ 	.word	0x0000b250


	//   ....[28]....
        /*012c*/ 	.word	0x0000b2b0


	//   ....[29]....
        /*0130*/ 	.word	0x0000b310


	//   ....[30]....
        /*0134*/ 	.word	0x0000b370


	//----- nvinfo : EIATTR_EXIT_INSTR_OFFSETS
	.align		4
.L_2562:
        /*0138*/ 	.byte	0x04, 0x1c
        /*013a*/ 	.short	(.L_2564 - .L_2563)


	//   ....[0]....
.L_2563:
        /*013c*/ 	.word	0x000002d0


	//   ....[1]....
        /*0140*/ 	.word	0x0000aca0


	//----- nvinfo : EIATTR_MAX_THREADS
	.align		4
.L_2564:
        /*0144*/ 	.byte	0x04, 0x05
        /*0146*/ 	.short	(.L_2566 - .L_2565)
.L_2565:
        /*0148*/ 	.word	0x00000100
        /*014c*/ 	.word	0x00000001
        /*0150*/ 	.word	0x00000001


	//----- nvinfo : EIATTR_CRS_STACK_SIZE
	.align		4
.L_2566:
        /*0154*/ 	.byte	0x04, 0x1e
        /*0156*/ 	.short	(.L_2568 - .L_2567)
.L_2567:
        /*0158*/ 	.word	0x00000000
.L_2568:


//--------------------- .nv.info._ZN10layer_norm13ln_fwd_kernelINS_13Kernel_traitsIf6__halfS2_S2_fjLj6144ELj1ELj1ELj8ELj16ENS_18Kernel_traits_baseILj6144EfS2_S2_S2_fjLj256EEEEELb0ELb0ELb0ELb0EEEvNS_9FwdParamsE --------------------------
	.section	.nv.info._ZN10layer_norm13ln_fwd_kernelINS_13Kernel_traitsIf6__halfS2_S2_fjLj6144ELj1ELj1ELj8ELj16ENS_18Kernel_traits_baseILj6144EfS2_S2_S2_fjLj256EEEEELb0ELb0ELb0ELb0EEEvNS_9FwdParamsE,"",@"SHT_CUDA_INFO"
	.sectionflags	@""
	.align	4


	//----- nvinfo : EIATTR_CUDA_API_VERSION
	.align		4
        /*0000*/ 	.byte	0x04, 0x37
        /*0002*/ 	.short	(.L_2570 - .L_2569)
.L_2569:
        /*0004*/ 	.word	0x00000082


	//----- nvinfo : EIATTR_SW2861232_WAR
	.align		4
.L_2570:
        /*0008*/ 	.byte	0x01, 0x35
	.zero		2


	//----- nvinfo : EIATTR_PARAM_CBANK
	.align		4
        /*000c*/ 	.byte	0x04, 0x0a
        /*000e*/ 	.short	(.L_2572 - .L_2571)
	.align		4
.L_2571:
        /*0010*/ 	.word	index@(.nv.constant0._ZN10layer_norm13ln_fwd_kernelINS_13Kernel_traitsIf6__halfS2_S2_fjLj6144ELj1ELj1ELj8ELj16ENS_18Kernel_traits_baseILj6144EfS2_S2_S2_fjLj256EEEEELb0ELb0ELb0ELb0EEEvNS_9FwdParamsE)
        /*0014*/ 	.short	0x0160
        /*0016*/ 	.short	0x00e8


	//----- nvinfo : EIATTR_CBANK_PARAM_SIZE
	.align		4
.L_2572:
        /*0018*/ 	.byte	0x03, 0x19
        /*001a*/ 	.short	0x00e8


	//----- nvinfo : EIATTR_KPARAM_INFO
	.align		4
        /*001c*/ 	.byte	0x04, 0x17
        /*001e*/ 	.short	(.L_2574 - .L_2573)
.L_2573:
        /*0020*/ 	.word	0x00000000
        /*0024*/ 	.short	0x0000
        /*0026*/ 	.short	0x0000
        /*0028*/ 	.byte	0x00, 0xf0, 0xa1, 0x03


	//----- nvinfo : EIATTR_MAXREG_COUNT
	.align		4
.L_2574:
        /*002c*/ 	.byte	0x03, 0x1b
        /*002e*/ 	.short	0x00ff


	//----- nvinfo : EIATTR_NUM_BARRIERS
	.align		4
        /*0030*/ 	.byte	0x02, 0x4c
        /*0032*/ 	.byte	0x01
	.zero		1


	//----- nvinfo : EIATTR_MERCURY_ISA_VERSION
	.align		4
        /*0034*/ 	.byte	0x03, 0x5f
        /*0036*/ 	.short	0x0000


	//----- nvinfo : EIATTR_COOP_GROUP_MASK_REGIDS
	.align		4
        /*0038*/ 	.byte	0x04, 0x29
        /*003a*/ 	.short	(.L_2576 - .L_2575)


	//   ....[0]....
.L_2575:
        /*003c*/ 	.word	0xffffffff


	//   ....[1]....
        /*0040*/ 	.word	0xffffffff


	//   ....[2]....
        /*0044*/ 	.word	0xffffffff


	//   ....[3]....
        /*0048*/ 	.word	0xffffffff


	//   ....[4]....
        /*004c*/ 	.word	0xffffffff


	//   ....[5]....
        /*0050*/ 	.word	0xffffffff


	//   ....[6]....
        /*0054*/ 	.word	0xffffffff


	//   ....[7]....
        /*0058*/ 	.word	0xffffffff


	//   ....[8]....
        /*005c*/ 	.word	0xffffffff


	//   ....[9]....
        /*0060*/ 	.word	0xffffffff


	//   ....[10]....
        /*0064*/ 	.word	0xffffffff


	//   ....[11]....
        /*0068*/ 	.word	0xffffffff


	//   ....[12]....
        /*006c*/ 	.word	0xffffffff


	//   ....[13]....
        /*0070*/ 	.word	0xffffffff


	//   ....[14]....
        /*0074*/ 	.word	0xffffffff


	//   ....[15]....
        /*0078*/ 	.word	0xffffffff


	//   ....[16]....
        /*007c*/ 	.word	0xffffffff


	//   ....[17]....
        /*0080*/ 	.word	0xffffffff


	//   ....[18]....
        /*0084*/ 	.word	0xffffffff


	//   ....[19]....
        /*0088*/ 	.word	0xffffffff


	//   ....[20]....
        /*008c*/ 	.word	0xffffffff


	//   ....[21]....
        /*0090*/ 	.word	0xffffffff


	//   ....[22]....
        /*0094*/ 	.word	0xffffffff


	//   ....[23]....
        /*0098*/ 	.word	0xffffffff


	//   ....[24]....
        /*009c*/ 	.word	0xffffffff


	//   ....[25]....
        /*00a0*/ 	.word	0xffffffff


	//   ....[26]....
        /*00a4*/ 	.word	0xffffffff


	//   ....[27]....
        /*00a8*/ 	.word	0xffffffff


	//   ....[28]....
        /*00ac*/ 	.word	0xffffffff


	//   ....[29]....
        /*00b0*/ 	.word	0xffffffff


	//   ....[30]....
        /*00b4*/ 	.word	0xffffffff


	//----- nvinfo : EIATTR_COOP_GROUP_INSTR_OFFSETS
	.align		4
.L_2576:
        /*00b8*/ 	.byte	0x04, 0x28
        /*00ba*/ 	.short	(.L_2578 - .L_2577)


	//   ....[0]....
.L_2577:
        /*00bc*/ 	.word	0x00001950


	//   ....[1]....
        /*00c0*/ 	.word	0x00001980


	//   ....[2]....
        /*00c4*/ 	.word	0x000019a0


	//   ....[3]....
        /*00c8*/ 	.word	0x000019c0


	//   ....[4]....
        /*00cc*/ 	.word	0x000019e0


	//   ....[5]....
        /*00d0*/ 	.word	0x00001d20


	//   ....[6]....
        /*00d4*/ 	.word	0x00001d40


	//   ....[7]....
        /*00d8*/ 	.word	0x00001d60


	//   ....[8]....
        /*00dc*/ 	.word	0x00001d80


	//   ....[9]....
        /*00e0*/ 	.word	0x00001da0


	//   ....[10]....
        /*00e4*/ 	.word	0x00001ec0


	//   ....[11]....
        /*00e8*/ 	.word	0x00001f20


	//   ....[12]....
        /*00ec*/ 	.word	0x00001f50


	//   ....[13]....
        /*00f0*/ 	.word	0x00001f70


	//   ....[14]....
        /*00f4*/ 	.word	0x00001f90


	//   ....[15]....
        /*00f8*/ 	.word	0x00002020


	//   ....[16]....
        /*00fc*/ 	.word	0x00002070


	//   ....[17]....
        /*0100*/ 	.word	0x00002110


	//   ....[18]....
        /*0104*/ 	.word	0x00002150


	//   ....[19]....
        /*0108*/ 	.word	0x000021f0


	//   ....[20]....
        /*010c*/ 	.word	0x00002210


	//   ....[21]....
        /*0110*/ 	.word	0x00002a00


	//   ....[22]....
        /*0114*/ 	.word	0x00002a70


	//   ....[23]....
        /*0118*/ 	.word	0x00002ad0


	//   ....[24]....
        /*011c*/ 	.word	0x00002b30


	//   ....[25]....
        /*0120*/ 	.word	0x00002b90


	//   ....[26]....
        /*0124*/ 	.word	0x00002f10


	//   ....[27]....
        /*0128*/ 	.word	0x00002f70


	//   ....[28]....
        /*012c*/ 	.word	0x00002fd0


	//   ....[29]....
        /*0130*/ 	.word	0x00003030


	//   ....[30]....
        /*0134*/ 	.word	0x000030a0


	//----- nvinfo : EIATTR_EXIT_INSTR_OFFSETS
	.align		4
.L_2578:
        /*0138*/ 	.byte	0x04, 0x1c
        /*013a*/ 	.short	(.L_2580 - .L_2579)


	//   ....[0]....
.L_2579:
        /*013c*/ 	.word	0x00000440


	//   ....[1]....
        /*0140*/ 	.word	0x000029a0


	//----- nvinfo : EIATTR_MAX_THREADS
	.align		4
.L_2580:
        /*0144*/ 	.byte	0x04, 0x05
        /*0146*/ 	.short	(.L_2582 - .L_2581)
.L_2581:
        /*0148*/ 	.word	0x00000100
        /*014c*/ 	.word	0x00000001
        /*0150*/ 	.word	0x00000001


	//----- nvinfo : EIATTR_CRS_STACK_SIZE
	.align		4
.L_2582:
        /*0154*/ 	.byte	0x04, 0x1e
        /*0156*/ 	.short	(.L_2584 - .L_2583)
.L_2583:
        /*0158*/ 	.word	0x00000000
.L_2584:


//--------------------- .nv.info._ZN10layer_norm13ln_fwd_kernelINS_13Kernel_traitsIf6__halfS2_S2_fjLj6144ELj1ELj1ELj8ELj16ENS_18Kernel_traits_baseILj6144EfS2_S2_S2_fjLj256EEEEELb0ELb0ELb0ELb1EEEvNS_9FwdParamsE --------------------------
	.section	.nv.info._ZN10layer_norm13ln_fwd_kernelINS_13Kernel_traitsIf6__halfS2_S2_fjLj6144ELj1ELj1ELj8ELj16ENS_18Kernel_traits_baseILj6144EfS2_S2_S2_fjLj256EEEEELb0ELb0ELb0ELb1EEEvNS_9FwdParamsE,"",@"SHT_CUDA_INFO"
	.sectionflags	@""
	.align	4


	//----- nvinfo : EIATTR_CUDA_API_VERSION
	.align		4
        /*0000*/ 	.byte	0x04, 0x37
        /*0002*/ 	.short	(.L_2586 - .L_2585)
.L_2585:
        /*0004*/ 	.word	0x00000082


	//----- nvinfo : EIATTR_SW2861232_WAR
	.align		4
.L_2586:
        /*0008*/ 	.byte	0x01, 0x35
	.zero		2


	//----- nvinfo : EIATTR_PARAM_CBANK
	.align		4
        /*000c*/ 	.byte	0x04, 0x0a
        /*000e*/ 	.short	(.L_2588 - .L_2587)
	.align		4
.L_2587:
        /*0010*/ 	.word	index@(.nv.constant0._ZN10layer_norm13ln_fwd_kernelINS_13Kernel_traitsIf6__halfS2_S2_fjLj6144ELj1ELj1ELj8ELj16ENS_18Kernel_traits_baseILj6144EfS2_S2_S2_fjLj256EEEEELb0ELb0ELb0ELb1EEEvNS_9FwdParamsE)
        /*0014*/ 	.short	0x0160
        /*0016*/ 	.short	0x00e8


	//----- nvinfo : EIATTR_CBANK_PARAM_SIZE
	.align		4
.L_2588:
        /*0018*/ 	.byte	0x03, 0x19
        /*001a*/ 	.short	0x00e8


	//----- nvinfo : EIATTR_KPARAM_INFO
	.align		4
        /*001c*/ 	.byte	0x04, 0x17
        /*001e*/ 	.short	(.L_2590 - .L_2589)
.L_2589:
        /*0020*/ 	.word	0x00000000
        /*0024*/ 	.short	0x0000
        /*0026*/ 	.short	0x0000
        /*0028*/ 	.byte	0x00, 0xf0, 0xa1, 0x03


	//----- nvinfo : EIATTR_MAXREG_COUNT
	.align		4
.L_2590:
        /*002c*/ 	.byte	0x03, 0x1b
        /*002e*/ 	.short	0x00ff


	//----- nvinfo : EIATTR_NUM_BARRIERS
	.align		4
        /*0030*/ 	.byte	0x02, 0x4c
        /*0032*/ 	.byte	0x01
	.zero		1


	//----- nvinfo : EIATTR_MERCURY_ISA_VERSION
	.align		4
        /*0034*/ 	.byte	0x03, 0x5f
        /*0036*/ 	.short	0x0000


	//----- nvinfo : EIATTR_COOP_GROUP_MASK_REGIDS
	.align		4
        /*0038*/ 	.byte	0x04, 0x29
        /*003a*/ 	.short	(.L_2592 - .L_2591)


	//   ....[0]....
.L_2591:
        /*003c*/ 	.word	0xffffffff


	//   ....[1]....
        /*0040*/ 	.word	0xffffffff


	//   ....[2]....
        /*0044*/ 	.word	0xffffffff


	//   ....[3]....
        /*0048*/ 	.word	0xffffffff


	//   ....[4]....
        /*004c*/ 	.word	0xffffffff


	//   ....[5]....
        /*0050*/ 	.word	0xffffffff


	//   ....[6]....
        /*0054*/ 	.word	0xffffffff


	//   ....[7]....
        /*0058*/ 	.word	0xffffffff


	//   ....[8]....
        /*005c*/ 	.word	0xffffffff


	//   ....[9]....
        /*0060*/ 	.word	0xffffffff


	//   ....[10]....
        /*0064*/ 	.word	0xffffffff


	//   ....[11]....
        /*0068*/ 	.word	0xffffffff


	//   ....[12]....
        /*006c*/ 	.word	0xffffffff


	//   ....[13]....
        /*0070*/ 	.word	0xffffffff


	//   ....[14]....
        /*0074*/ 	.word	0xffffffff


	//   ....[15]....
        /*0078*/ 	.word	0xffffffff


	//   ....[16]....
        /*007c*/ 	.word	0xffffffff


	//   ....[17]....
        /*0080*/ 	.word	0xffffffff


	//   ....[18]....
        /*0084*/ 	.word	0xffffffff


	//   ....[19]....
        /*0088*/ 	.word	0xffffffff


	//   ....[20]....
        /*008c*/ 	.word	0xffffffff


	//   ....[21]....
        /*0090*/ 	.word	0xffffffff


	//   ....[22]....
        /*0094*/ 	.word	0xffffffff


	//   ....[23]....
        /*0098*/ 	.word	0xffffffff


	//   ....[24]....
        /*009c*/ 	.word	0xffffffff


	//   ....[25]....
        /*00a0*/ 	.word	0xffffffff


	//   ....[26]....
        /*00a4*/ 	.word	0xffffffff


	//   ....[27]....
        /*00a8*/ 	.word	0xffffffff


	//   ....[28]....
        /*00ac*/ 	.word	0xffffffff


	//   ....[29]....
        /*00b0*/ 	.word	0xffffffff


	//   ....[30]....
        /*00b4*/ 	.word	0xffffffff


	//----- nvinfo : EIATTR_COOP_GROUP_INSTR_OFFSETS
	.align		4
.L_2592:
        /*00b8*/ 	.byte	0x04, 0x28
        /*00ba*/ 	.short	(.L_2594 - .L_2593)


	//   ....[0]....
.L_2593:
        /*00bc*/ 	.word	0x00001490


	//   ....[1]....
        /*00c0*/ 	.word	0x000014c0


	//   ....[2]....
        /*00c4*/ 	.word	0x000014e0


	//   ....[3]....
        /*00c8*/ 	.word	0x00001500


	//   ....[4]....
        /*00cc*/ 	.word	0x00001520


	//   ....[5]....
        /*00d0*/ 	.word	0x00001850


	//   ....[6]....
        /*00d4*/ 	.word	0x00001870


	//   ....[7]....
        /*00d8*/ 	.word	0x00001890


	//   ....[8]....
        /*00dc*/ 	.word	0x000018b0


	//   ....[9]....
        /*00e0*/ 	.word	0x000018d0


	//   ....[10]....
        /*00e4*/ 	.word	0x00001a00


	//   ....[11]....
        /*00e8*/ 	.word	0x00001a40


	//   ....[12]....
        /*00ec*/ 	.word	0x00001a50


	//   ....[13]....
        /*00f0*/ 	.word	0x00001af0


	//   ....[14]....
        /*00f4*/ 	.word	0x00001b10


	//   ....[15]....
        /*00f8*/ 	.word	0x00001ba0


	//   ....[16]....
        /*00fc*/ 	.word	0x00001bc0


	//   ....[17]....
        /*0100*/ 	.word	0x00001c30


	//   ....[18]....
        /*0104*/ 	.word	0x00001cd0


	//   ....[19]....
        /*0108*/ 	.word	0x00001d00


	//   ....[20]....
        /*010c*/ 	.word	0x00001d40


	//   ....[21]....
        /*0110*/ 	.word	0x00002440


	//   ....[22]....
        /*0114*/ 	.word	0x000024a0


	//   ....[23]....
        /*0118*/ 	.word	0x00002500


	//   ....[24]....
        /*011c*/ 	.word	0x00002560


	//   ....[25]....
        /*0120*/ 	.word	0x000025c0


	//   ....[26]....
        /*0124*/ 	.word	0x00002930


	//   ....[27]....
        /*0128*/ 	.word	0x00002990


	//   ....[28]....
        /*012c*/ 	.word	0x000029f0


	//   ....[29]....
        /*0130*/ 	.word	0x00002a50


	//   ....[30]....
        /*0134*/ 	.word	0x00002ab0


	//----- nvinfo : EIATTR_EXIT_INSTR_OFFSETS
	.align		4
.L_2594:
        /*0138*/ 	.byte	0x04, 0x1c
        /*013a*/ 	.short	(.L_2596 - .L_2595)


	//   ....[0]....
.L_2595:
        /*013c*/ 	.word	0x00000200


	//   ....[1]....
        /*0140*/ 	.word	0x000023f0


	//----- nvinfo : EIATTR_MAX_THREADS
	.align		4
.L_2596:
        /*0144*/ 	.byte	0x04, 0x05
        /*0146*/ 	.short	(.L_2598 - .L_2597)
.L_2597:
        /*0148*/ 	.word	0x00000100
        /*014c*/ 	.word	0x00000001
        /*0150*/ 	.word	0x00000001


	//----- nvinfo : EIATTR_CRS_STACK_SIZE
	.align		4
.L_2598:
        /*0154*/ 	.byte	0x04, 0x1e
        /*0156*/ 	.short	(.L_2600 - .L_2599)
.L_2599:
        /*0158*/ 	.word	0x00000000
.L_2600:


//--------------------- .nv.info._ZN10layer_norm13ln_fwd_kernelINS_13Kernel_traitsIf6__halfS2_S2_fjLj6144ELj1ELj1ELj8ELj16ENS_18Kernel_traits_baseILj6144EfS2_S2_S2_fjLj256EEEEELb0ELb0ELb1ELb0EEEvNS_9FwdParamsE --------------------------
	.section	.nv.info._ZN10layer_norm13ln_fwd_kernelINS_13Kernel_traitsIf6__halfS2_S2_fjLj6144ELj1ELj1ELj8ELj16ENS_18Kernel_traits_baseILj6144EfS2_S2_S2_fjLj256EEEEELb0ELb0ELb1ELb0EEEvNS_9FwdParamsE,"",@"SHT_CUDA_INFO"
	.sectionflags	@""
	.align	4


	//----- nvinfo : EIATTR_CUDA_API_VERSION
	.align		4
        /*0000*/ 	.byte	0x04, 0x37
        /*0002*/ 	.short	(.L_2602 - .L_2601)
.L_2601:
        /*0004*/ 	.word	0x00000082


	//----- nvinfo : EIATTR_SW2861232_WAR
	.align		4
.L_2602:
        /*0008*/ 	.byte	0x01, 0x35
	.zero		2


	//----- nvinfo : EIATTR_PARAM_CBANK
	.align		4
        /*000c*/ 	.byte	0x04, 0x0a
        /*000e*/ 	.short	(.L_2604 - .L_2603)
	.align		4
.L_2603:
        /*0010*/ 	.word	index@(.nv.constant0._ZN10layer_norm13ln_fwd_kernelINS_13Kernel_traitsIf6__halfS2_S2_fjLj6144ELj1ELj1ELj8ELj16ENS_18Kernel_traits_baseILj6144EfS2_S2_S2_fjLj256EEEEELb0ELb0ELb1ELb0EEEvNS_9FwdParamsE)
        /*0014*/ 	.short	0x0160
        /*0016*/ 	.short	0x00e8


	//----- nvinfo : EIATTR_CBANK_PARAM_SIZE
	.align		4
.L_2604:
        /*0018*/ 	.byte	0x03, 0x19
        /*001a*/ 	.short	0x00e8


	//----- nvinfo : EIATTR_KPARAM_INFO
	.align		4
        /*001c*/ 	.byte	0x04, 0x17
        /*001e*/ 	.short	(.L_2606 - .L_2605)
.L_2605:
        /*0020*/ 	.word	0x00000000
        /*0024*/ 	.short	0x0000
        /*0026*/ 	.short	0x0000
        /*0028*/ 	.byte	0x00, 0xf0, 0xa1, 0x03


	//----- nvinfo : EIATTR_MAXREG_COUNT
	.align		4
.L_2606:
        /*002c*/ 	.byte	0x03, 0x1b
        /*002e*/ 	.short	0x00ff


	//----- nvinfo : EIATTR_NUM_BARRIERS
	.align		4
        /*0030*/ 	.byte	0x02, 0x4c
        /*0032*/ 	.byte	0x01
	.zero		1


	//----- nvinfo : EIATTR_MERCURY_ISA_VERSION
	.align		4
        /*0034*/ 	.byte	0x03, 0x5f
        /*0036*/ 	.short	0x0000


	//----- nvinfo : EIATTR_COOP_GROUP_MASK_REGIDS
	.align		4
        /*0038*/ 	.byte	0x04, 0x29
        /*003a*/ 	.short	(.L_2608 - .L_2607)


	//   ....[0]....
.L_2607:
        /*003c*/ 	.word	0xffffffff


	//   ....[1]....
        /*0040*/ 	.word	0xffffffff


	//   ....[2]....
        /*0044*/ 	.word	0xffffffff


	//   ....[3]....
        /*0048*/ 	.word	0xffffffff


	//   ....[4]....
        /*004c*/ 	.word	0xffffffff


	//   ....[5]....
        /*0050*/ 	.word	0xffffffff


	//   ....[6]....
        /*0054*/ 	.word	0xffffffff


	//   ....[7]....
        /*0058*/ 	.word	0xffffffff


	//   ....[8]....
        /*005c*/ 	.word	0xffffffff


	//   ....[9]....
        /*0060*/ 	.word	0xffffffff


	//   ....[10]....
        /*0064*/ 	.word	0xffffffff


	//   ....[11]....
        /*0068*/ 	.word	0xffffffff


	//   ....[12]....
        /*006c*/ 	.word	0xffffffff


	//   ....[13]....
        /*0070*/ 	.word	0xffffffff


	//   ....[14]....
        /*0074*/ 	.word	0xffffffff


	//   ....[15]....
        /*0078*/ 	.word	0xffffffff


	//   ....[16]....
        /*007c*/ 	.word	0xffffffff


	//   ....[17]....
        /*0080*/ 	.word	0xffffffff


	//   ....[18]....
        /*0084*/ 	.word	0xffffffff


	//   ....[19]....
        /*0088*/ 	.word	0xffffffff


	//   ....[20]....
        /*008c*/ 	.word	0xffffffff


	//   ....[21]....
        /*0090*/ 	.word	0xffffffff


	//   ....[22]....
        /*0094*/ 	.word	0xffffffff


	//   ....[23]....
        /*0098*/ 	.word	0xffffffff


	//   ....[24]....
        /*009c*/ 	.word	0xffffffff


	//   ....[25]....
        /*00a0*/ 	.word	0xffffffff


	//   ....[26]....
        /*00a4*/ 	.word	0xffffffff


	//   ....[27]....
        /*00a8*/ 	.word	0xffffffff


	//   ....[28]....
        /*00ac*/ 	.word	0xffffffff


	//   ....[29]....
        /*00b0*/ 	.word	0xffffffff


	//   ....[30]....
        /*00b4*/ 	.word	0xffffffff


	//----- nvinfo : EIATTR_COOP_GROUP_INSTR_OFFSETS
	.align		4
.L_2608:
        /*00b8*/ 	.byte	0x04, 0x28
        /*00ba*/ 	.short	(.L_2610 - .L_2609)


	//   ....[0]....
.L_2609:
        /*00bc*/ 	.word	0x00001d10


	//   ....[1]....
        /*00c0*/ 	.word	0x00001d40


	//   ....[2]....
        /*00c4*/ 	.word	0x00001d60


	//   ....[3]....
        /*00c8*/ 	.word	0x00001d80


	//   ....[4]....
        /*00cc*/ 	.word	0x00001da0


	//   ....[5]....
        /*00d0*/ 	.word	0x000020e0


	//   ....[6]....
        /*00d4*/ 	.word	0x00002100


	//   ....[7]....
        /*00d8*/ 	.word	0x00002120


	//   ....[8]....
        /*00dc*/ 	.word	0x00002140


	//   ....[9]....
        /*00e0*/ 	.word	0x00002160


	//   ....[10]....
        /*00e4*/ 	.word	0x00002280


	//   ....[11]....
        /*00e8*/ 	.word	0x000022d0


	//   ....[12]....
        /*00ec*/ 	.word	0x00002300


	//   ....[13]....
        /*00f0*/ 	.word	0x00002320


	//   ....[14]....
        /*00f4*/ 	.word	0x00002340


	//   ....[15]....
        /*00f8*/ 	.word	0x000023d0


	//   ....[16]....
        /*00fc*/ 	.word	0x00002400


	//   ....[17]....
        /*0100*/ 	.word	0x000024b0


	//   ....[18]....
        /*0104*/ 	.word	0x000024f0


	//   ....[19]....
        /*0108*/ 	.word	0x000025b0


	//   ....[20]....
        /*010c*/ 	.word	0x000025c0


	//   ....[21]....
        /*0110*/ 	.word	0x00002e40


	//   ....[22]....
        /*0114*/ 	.word	0x00002eb0


	//   ....[23]....
        /*0118*/ 	.word	0x00002f10


	//   ....[24]....
        /*011c*/ 	.word	0x00002f70


	//   ....[25]....
        /*0120*/ 	.word	0x00002fd0


	//   ....[26]....
        /*0124*/ 	.word	0x00003350


	//   ....[27]....
        /*0128*/ 	.word	0x000033b0


	//   ....[28]....
        /*012c*/ 	.word	0x00003410


	//   ....[29]....
        /*0130*/ 	.word	0x00003470


	//   ....[30]....
        /*0134*/ 	.word	0x000034e0


	//----- nvinfo : EIATTR_EXIT_INSTR_OFFSETS
	.align		4
.L_2610:
        /*0138*/ 	.byte	0x04, 0x1c
        /*013a*/ 	.short	(.L_2612 - .L_2611)


	//   ....[0]....
.L_2611:
        /*013c*/ 	.word	0x00000440


	//   ....[1]....
        /*0140*/ 	.word	0x00002de0


	//----- nvinfo : EIATTR_MAX_THREADS
	.align		4
.L_2612:
        /*0144*/ 	.byte	0x04, 0x05
        /*0146*/ 	.short	(.L_2614 - .L_2613)
.L_2613:
        /*0148*/ 	.word	0x00000100
        /*014c*/ 	.word	0x00000001
        /*0150*/ 	.word	0x00000001


	//----- nvinfo : EIATTR_CRS_STACK_SIZE
	.align		4
.L_2614:
        /*0154*/ 	.byte	0x04, 0x1e
        /*0156*/ 	.short	(.L_2616 - .L_2615)
.L_2615:
        /*0158*/ 	.word	0x00000000
.L_2616:


//--------------------- .nv.info._ZN10layer_norm13ln_fwd_kernelINS_13Kernel_traitsIf6__halfS2_S2_fjLj6144ELj1ELj1ELj8ELj16ENS_18Kernel_traits_baseILj6144EfS2_S2_S2_fjLj256EEEEELb0ELb0ELb1ELb1EEEvNS_9FwdParamsE --------------------------
	.section	.nv.info._ZN10layer_norm13ln_fwd_kernelINS_13Kernel_traitsIf6__halfS2_S2_fjLj6144ELj1ELj1ELj8ELj16ENS_18Kernel_traits_baseILj6144EfS2_S2_S2_fjLj256EEEEELb0ELb0ELb1ELb1EEEvNS_9FwdParamsE,"",@"SHT_CUDA_INFO"
	.sectionflags	@""
	.align	4


	//----- nvinfo : EIATTR_CUDA_API_VERSION
	.align		4
        /*0000*/ 	.byte	0x04, 0x37
        /*0002*/ 	.short	(.L_2618 - .L_2617)
.L_2617:
        /*0004*/ 	.word	0x00000082


	//----- nvinfo : EIATTR_SW2861232_WAR
	.align		4
.L_2618:
        /*0008*/ 	.byte	0x01, 0x35
	.zero		2


	//----- nvinfo : EIATTR_PARAM_CBANK
	.align		4
        /*000c*/ 	.byte	0x04, 0x0a
        /*000e*/ 	.short	(.L_2620 - .L_2619)
	.align		4
.L_2619:
        /*0010*/ 	.word	index@(.nv.constant0._ZN10layer_norm13ln_fwd_kernelINS_13Kernel_traitsIf6__halfS2_S2_fjLj6144ELj1ELj1ELj8ELj16ENS_18Kernel_traits_baseILj6144EfS2_S2_S2_fjLj256EEEEELb0ELb0ELb1ELb1EEEvNS_9FwdParamsE)
        /*0014*/ 	.short	0x0160
        /*0016*/ 	.short	0x00e8


	//----- nvinfo : EIATTR_CBANK_PARAM_SIZE
	.align		4
.L_2620:
        /*0018*/ 	.byte	0x03, 0x19
        /*001a*/ 	.short	0x00e8


	//----- nvinfo : EIATTR_KPARAM_INFO
	.align		4
        /*001c*/ 	.byte	0x04, 0x17
        /*001e*/ 	.short	(.L_2622 - .L_2621)
.L_2621:
        /*0020*/ 	.word	0x00000000
        /*0024*/ 	.short	0x0000
        /*0026*/ 	.short	0x0000
        /*0028*/ 	.byte	0x00, 0xf0, 0xa1, 0x03


	//----- nvinfo : EIATTR_MAXREG_COUNT
	.align		4
.L_2622:
        /*002c*/ 	.byte	0x03, 0x1b
        /*002e*/ 	.short	0x00ff


	//----- nvinfo : EIATTR_NUM_BARRIERS
	.align		4
        /*0030*/ 	.byte	0x02, 0x4c
        /*0032*/ 	.byte	0x01
	.zero		1


	//----- nvinfo : EIATTR_MERCURY_ISA_VERSION
	.align		4
        /*0034*/ 	.byte	0x03, 0x5f
        /*0036*/ 	.short	0x0000


	//----- nvinfo : EIATTR_COOP_GROUP_MASK_REGIDS
	.align		4
        /*0038*/ 	.byte	0x04, 0x29
        /*003a*/ 	.short	(.L_2624 - .L_2623)


	//   ....[0]....
.L_2623:
        /*003c*/ 	.word	0xffffffff


	//   ....[1]....
        /*0040*/ 	.word	0xffffffff


	//   ....[2]....
        /*0044*/ 	.word	0xffffffff


	//   ....[3]....
        /*0048*/ 	.word	0xffffffff


	//   ....[4]....
        /*004c*/ 	.word	0xffffffff


	//   ....[5]....
        /*0050*/ 	.word	0xffffffff


	//   ....[6]....
        /*0054*/ 	.word	0xffffffff


	//   ....[7]....
        /*0058*/ 	.word	0xffffffff


	//   ....[8]....
        /*005c*/ 	.word	0xffffffff


	//   ....[9]....
        /*0060*/ 	.word	0xffffffff


	//   ....[10]....
        /*0064*/ 	.word	0xffffffff


	//   ....[11]....
        /*0068*/ 	.word	0xffffffff


	//   ....[12]....
        /*006c*/ 	.word	0xffffffff


	//   ....[13]....
        /*0070*/ 	.word	0xffffffff


	//   ....[14]....
        /*0074*/ 	.word	0xffffffff


	//   ....[15]....
        /*0078*/ 	.word	0xffffffff


	//   ....[16]....
        /*007c*/ 	.word	0xffffffff


	//   ....[17]....
        /*0080*/ 	.word	0xffffffff


	//   ....[18]....
        /*0084*/ 	.word	0xffffffff


	//   ....[19]....
        /*0088*/ 	.word	0xffffffff


	//   ....[20]....
        /*008c*/ 	.word	0xffffffff


	//   ....[21]....
        /*0090*/ 	.word	0xffffffff


	//   ....[22]....
        /*0094*/ 	.word	0xffffffff


	//   ....[23]....
        /*0098*/ 	.word	0xffffffff


	//   ....[24]....
        /*009c*/ 	.word	0xffffffff


	//   ....[25]....
        /*00a0*/ 	.word	0xffffffff


	//   ....[26]....
        /*00a4*/ 	.word	0xffffffff


	//   ....[27]....
        /*00a8*/ 	.word	0xffffffff


	//   ....[28]....
        /*00ac*/ 	.word	0xffffffff


	//   ....[29]....
        /*00b0*/ 	.word	0xffffffff


	//   ....[30]....
        /*00b4*/ 	.word	0xffffffff


	//----- nvinfo : EIATTR_COOP_GROUP_INSTR_OFFSETS
	.align		4
.L_2624:
        /*00b8*/ 	.byte	0x04, 0x28
        /*00ba*/ 	.short	(.L_2626 - .L_2625)


	//   ....[0]....
.L_2625:
        /*00bc*/ 	.word	0x000018a0


	//   ....[1]....
        /*00c0*/ 	.word	0x000018d0


	//   ....[2]....
        /*00c4*/ 	.word	0x000018f0


	//   ....[3]....
        /*00c8*/ 	.word	0x00001910


	//   ....[4]....
        /*00cc*/ 	.word	0x00001930


	//   ....[5]....
        /*00d0*/ 	.word	0x00001c60


	//   ....[6]....
        /*00d4*/ 	.word	0x00001c80


	//   ....[7]....
        /*00d8*/ 	.word	0x00001ca0


	//   ....[8]....
        /*00dc*/ 	.word	0x00001cc0


	//   ....[9]....
        /*00e0*/ 	.word	0x00001ce0


	//   ....[10]....
        /*00e4*/ 	.word	0x00001df0


	//   ....[11]....
        /*00e8*/ 	.word	0x00001e30


	//   ....[12]....
        /*00ec*/ 	.word	0x00001eb0


	//   ....[13]....
        /*00f0*/ 	.word	0x00001ec0


	//   ....[14]....
        /*00f4*/ 	.word	0x00001f20


	//   ....[15]....
        /*00f8*/ 	.word	0x00001f90


	//   ....[16]....
        /*00fc*/ 	.word	0x00001fb0


	//   ....[17]....
        /*0100*/ 	.word	0x00002050


	//   ....[18]....
        /*0104*/ 	.word	0x00002060


	//   ....[19]....
        /*0108*/ 	.word	0x00002150


	//   ....[20]....
        /*010c*/ 	.word	0x00002160


	//   ....[21]....
        /*0110*/ 	.word	0x00002910


	//   ....[22]....
        /*0114*/ 	.word	0x00002980


	//   ....[23]....
        /*0118*/ 	.word	0x000029e0


	//   ....[24]....
        /*011c*/ 	.word	0x00002a40


	//   ....[25]....
        /*0120*/ 	.word	0x00002aa0


	//   ....[26]....
        /*0124*/ 	.word	0x00002e10


	//   ....[27]....
        /*0128*/ 	.word	0x00002e70


	//   ....[28]....
        /*012c*/ 	.word	0x00002ed0


	//   ....[29]....
        /*0130*/ 	.word	0x00002f30


	//   ....[30]....
        /*0134*/ 	.word	0x00002f90


	//----- nvinfo : EIATTR_EXIT_INSTR_OFFSETS
	.align		4
.L_2626:
        /*0138*/ 	.byte	0x04, 0x1c
        /*013a*/ 	.short	(.L_2628 - .L_2627)


	//   ....[0]....
.L_2627:
        /*013c*/ 	.word	0x00000200


	//   ....[1]....
        /*0140*/ 	.word	0x000028c0


	//----- nvinfo : EIATTR_MAX_THREADS
	.align		4
.L_2628:
        /*0144*/ 	.byte	0x04, 0x05
        /*0146*/ 	.short	(.L_2630 - .L_2629)
.L_2629:
        /*0148*/ 	.word	0x00000100
        /*014c*/ 	.word	0x00000001
        /*0150*/ 	.word	0x00000001


	//----- nvinfo : EIATTR_CRS_STACK_SIZE
	.align		4
.L_2630:
        /*0154*/ 	.byte	0x04, 0x1e
        /*0156*/ 	.short	(.L_2632 - .L_2631)
.L_2631:
        /*0158*/ 	.word	0x00000000
.L_2632:


//--------------------- .nv.info._ZN10layer_norm13ln_fwd_kernelINS_13Kernel_traitsIf6__halfS2_S2_fjLj6144ELj1ELj1ELj8ELj16ENS_18Kernel_traits_baseILj6144EfS2_S2_S2_fjLj256EEEEELb0ELb1ELb0ELb0EEEvNS_9FwdParamsE --------------------------
	.section	.nv.info._ZN10layer_norm13ln_fwd_kernelINS_13Kernel_traitsIf6__halfS2_S2_fjLj6144ELj1ELj1ELj8ELj16ENS_18Kernel_traits_baseILj6144EfS2_S2_S2_fjLj256EEEEELb0ELb1ELb0ELb0EEEvNS_9FwdParamsE,"",@"SHT_CUDA_INFO"
	.sectionflags	@""
	.align	4


	//----- nvinfo : EIATTR_CUDA_API_VERSION
	.align		4
        /*0000*/ 	.byte	0x04, 0x37
        /*0002*/ 	.short	(.L_2634 - .L_2633)
.L_2633:
        /*0004*/ 	.word	0x00000082


	//----- nvinfo : EIATTR_SW2861232_WAR
	.align		4
.L_2634:
        /*0008*/ 	.byte	0x01, 0x35
	.zero		2


	//----- nvinfo : EIATTR_PARAM_CBANK
	.align		4
        /*000c*/ 	.byte	0x04, 0x0a
        /*000e*/ 	.short	(.L_2636 - .L_2635)
	.align		4
.L_2635:
        /*0010*/ 	.word	index@(.nv.constant0._ZN10layer_norm13ln_fwd_kernelINS_13Kernel_traitsIf6__halfS2_S2_fjLj6144ELj1ELj1ELj8ELj16ENS_18Kernel_traits_baseILj6144EfS2_S2_S2_fjLj256EEEEELb0ELb1ELb0ELb0EEEvNS_9FwdParamsE)
        /*0014*/ 	.short	0x0160
        /*0016*/ 	.short	0x00e8


	//----- nvinfo : EIATTR_CBANK_PARAM_SIZE
	.align		4
.L_2636:
        /*0018*/ 	.byte	0x03, 0x19
        /*001a*/ 	.short	0x00e8


	//----- nvinfo : EIATTR_KPARAM_INFO
	.align		4
        /*001c*/ 	.byte	0x04, 0x17
        /*001e*/ 	.short	(.L_2638 - .L_2637)
.L_2637:
        /*0020*/ 	.word	0x00000000
        /*0024*/ 	.short	0x0000
        /*0026*/ 	.short	0x0000
        /*0028*/ 	.byte	0x00, 0xf0, 0xa1, 0x03


	//----- nvinfo : EIATTR_MAXREG_COUNT
	.align		4
.L_2638:
        /*002c*/ 	.byte	0x03, 0x1b
        /*002e*/ 	.short	0x00ff


	//----- nvinfo : EIATTR_NUM_BARRIERS
	.align		4
        /*0030*/ 	.byte	0x02, 0x4c
        /*0032*/ 	.byte	0x01
	.zero		1


	//----- nvinfo : EIATTR_MERCURY_ISA_VERSION
	.align		4
        /*0034*/ 	.byte	0x03, 0x5f
        /*0036*/ 	.short	0x0000


	//----- nvinfo : EIATTR_COOP_GROUP_MASK_REGIDS
	.align		4
        /*0038*/ 	.byte	0x04, 0x29
        /*003a*/ 	.short	(.L_2640 - .L_2639)


	//   ....[0]....
.L_2639:
        /*003c*/ 	.word	0xffffffff


	//   ....[1]....
        /*0040*/ 	.word	0xffffffff


	//   ....[2]....
        /*0044*/ 	.word	0xffffffff


	//   ....[3]....
        /*0048*/ 	.word	0xffffffff


	//   ....[4]....
        /*004c*/ 	.word	0xffffffff


	//   ....[5]....
        /*0050*/ 	.word	0xffffffff


	//   ....[6]....
        /*0054*/ 	.word	0xffffffff


	//   ....[7]....
        /*0058*/ 	.word	0xffffffff


	//   ....[8]....
        /*005c*/ 	.word	0xffffffff


	//   ....[9]....
        /*0060*/ 	.word	0xffffffff


	//   ....[10]....
        /*0064*/ 	.word	0xffffffff


	//   ....[11]....
        /*0068*/ 	.word	0xffffffff


	//   ....[12]....
        /*006c*/ 	.word	0xffffffff


	//   ....[13]....
        /*0070*/ 	.word	0xffffffff


	//   ....[14]....
        /*0074*/ 	.word	0xffffffff


	//   ....[15]....
        /*0078*/ 	.word	0xffffffff


	//   ....[16]....
        /*007c*/ 	.word	0xffffffff


	//   ....[17]....
        /*0080*/ 	.word	0xffffffff


	//   ....[18]....
        /*0084*/ 	.word	0xffffffff


	//   ....[19]....
        /*0088*/ 	.word	0xffffffff


	//   ....[20]....
        /*008c*/ 	.word	0xffffffff


	//   ....[21]....
        /*0090*/ 	.word	0xffffffff


	//   ....[22]....
        /*0094*/ 	.word	0xffffffff


	//   ....[23]....
        /*0098*/ 	.word	0xffffffff


	//   ....[24]....
        /*009c*/ 	.word	0xffffffff


	//   ....[25]....
        /*00a0*/ 	.word	0xffffffff


	//   ....[26]....
        /*00a4*/ 	.word	0xffffffff


	//   ....[27]....
        /*00a8*/ 	.word	0xffffffff


	//   ....[28]....
        /*00ac*/ 	.word	0xffffffff


	//   ....[29]....
        /*00b0*/ 	.word	0xffffffff


	//   ....[30]....
        /*00b4*/ 	.word	0xffffffff


	//----- nvinfo : EIATTR_COOP_GROUP_INSTR_OFFSETS
	.align		4
.L_2640:
        /*00b8*/ 	.byte	0x04, 0x28
        /*00ba*/ 	.short	(.L_2642 - .L_2641)


	//   ....[0]....
.L_2641:
        /*00bc*/ 	.word	0x00001440


	//   ....[1]....
        /*00c0*/ 	.word	0x00001470


	//   ....[2]....
        /*00c4*/ 	.word	0x00001490


	//   ....[3]....
        /*00c8*/ 	.word	0x000014b0


	//   ....[4]....
        /*00cc*/ 	.word	0x000014d0


	//   ....[5]....
        /*00d0*/ 	.word	0x00001810


	//   ....[6]....
        /*00d4*/ 	.word	0x00001830


	//   ....[7]....
        /*00d8*/ 	.word	0x00001850


	//   ....[8]....
        /*00dc*/ 	.word	0x00001870


	//   ....[9]....
        /*00e0*/ 	.word	0x00001890


	//   ....[10]....
        /*00e4*/ 	.word	0x000019b0


	//   ....[11]....
        /*00e8*/ 	.word	0x00001a00


	//   ....[12]....
        /*00ec*/ 	.word	0x00001a30


	//   ....[13]....
        /*00f0*/ 	.word	0x00001a50


	//   ....[14]....
        /*00f4*/ 	.word	0x00001ad0


	//   ....[15]....
        /*00f8*/ 	.word	0x00001b20


	//   ....[16]....
        /*00fc*/ 	.word	0x00001b30


	//   ....[17]....
        /*0100*/ 	.word	0x00001bf0


	//   ....[18]....
        /*0104*/ 	.word	0x00001c30


	//   ....[19]....
        /*0108*/ 	.word	0x00001cd0


	//   ....[20]....
        /*010c*/ 	.word	0x00001d10


	//   ....[21]....
        /*0110*/ 	.word	0x000024f0


	//   ....[22]....
        /*0114*/ 	.word	0x00002560


	//   ....[23]....
        /*0118*/ 	.word	0x000025c0


	//   ....[24]....
        /*011c*/ 	.word	0x00002620


	//   ....[25]....
        /*0120*/ 	.word	0x00002680


	//   ....[26]....
        /*0124*/ 	.word	0x00002a00


	//   ....[27]....
        /*0128*/ 	.word	0x00002a60


	//   ....[28]....
        /*012c*/ 	.word	0x00002ac0


	//   ....[29]....
        /*0130*/ 	.word	0x00002b20


	//   ....[30]....
        /*0134*/ 	.word	0x00002b90


	//----- nvinfo : EIATTR_EXIT_INSTR_OFFSETS
	.align		4
.L_2642:
        /*0138*/ 	.byte	0x04, 0x1c
        /*013a*/ 	.short	(.L_2644 - .L_2643)


	//   ....[0]....
.L_2643:
        /*013c*/ 	.word	0x00000500


	//   ....[1]....
        /*0140*/ 	.word	0x00002490


	//----- nvinfo : EIATTR_MAX_THREADS
	.align		4
.L_2644:
        /*0144*/ 	.byte	0x04, 0x05
        /*0146*/ 	.short	(.L_2646 - .L_2645)
.L_2645:
        /*0148*/ 	.word	0x00000100
        /*014c*/ 	.word	0x00000001
        /*0150*/ 	.word	0x00000001


	//----- nvinfo : EIATTR_CRS_STACK_SIZE
	.align		4
.L_2646:
        /*0154*/ 	.byte	0x04, 0x1e
        /*0156*/ 	.short	(.L_2648 - .L_2647)
.L_2647:
        /*0158*/ 	.word	0x00000000
.L_2648:


//--------------------- .nv.info._ZN10layer_norm13ln_fwd_kernelINS_13Kernel_traitsIf6__halfS2_S2_fjLj6144ELj1ELj1ELj8ELj16ENS_18Kernel_traits_baseILj6144EfS2_S2_S2_fjLj256EEEEELb0ELb1ELb0ELb1EEEvNS_9FwdParamsE --------------------------
	.section	.nv.info._ZN10layer_norm13ln_fwd_kernelINS_13Kernel_traitsIf6__halfS2_S2_fjLj6144ELj1ELj1ELj8ELj16ENS_18Kernel_traits_baseILj6144EfS2_S2_S2_fjLj256EEEEELb0ELb1ELb0ELb1EEEvNS_9FwdParamsE,"",@"SHT_CUDA_INFO"
	.sectionflags	@""
	.align	4


	//----- nvinfo : EIATTR_CUDA_API_VERSION
	.align		4
        /*0000*/ 	.byte	0x04, 0x37
        /*0002*/ 	.short	(.L_2650 - .L_2649)
.L_2649:
        /*0004*/ 	.word	0x00000082


	//----- nvinfo : EIATTR_SW2861232_WAR
	.align		4
.L_2650:
        /*0008*/ 	.byte	0x01, 0x35
	.zero		2


	//----- nvinfo : EIATTR_PARAM_CBANK
	.align		4
        /*000c*/ 	.byte	0x04, 0x0a
        /*000e*/ 	.short	(.L_2652 - .L_2651)
	.align		4
.L_2651:
        /*0010*/ 	.word	index@(.nv.constant0._ZN10layer_norm13ln_fwd_kernelINS_13Kernel_traitsIf6__halfS2_S2_fjLj6144ELj1ELj1ELj8ELj16ENS_18Kernel_traits_baseILj6144EfS2_S2_S2_fjLj256EEEEELb0ELb1ELb0ELb1EEEvNS_9FwdParamsE)
        /*0014*/ 	.short	0x0160
        /*0016*/ 	.short	0x00e8


	//----- nvinfo : EIATTR_CBANK_PARAM_SIZE
	.align		4
.L_2652:
        /*0018*/ 	.byte	0x03, 0x19
        /*001a*/ 	.short	0x00e8


	//----- nvinfo : EIATTR_KPARAM_INFO
	.align		4
        /*001c*/ 	.byte	0x04, 0x17
        /*001e*/ 	.short	(.L_2654 - .L_2653)
.L_2653:
        /*0020*/ 	.word	0x00000000
        /*0024*/ 	.short	0x0000
        /*0026*/ 	.short	0x0000
        /*0028*/ 	.byte	0x00, 0xf0, 0xa1, 0x03


	//----- nvinfo : EIATTR_MAXREG_COUNT
	.align		4
.L_2654:
        /*002c*/ 	.byte	0x03, 0x1b
        /*002e*/ 	.short	0x00ff


	//----- nvinfo : EIATTR_NUM_BARRIERS
	.align		4
        /*0030*/ 	.byte	0x02, 0x4c
        /*0032*/ 	.byte	0x01
	.zero		1


	//----- nvinfo : EIATTR_MERCURY_ISA_VERSION
	.align		4
        /*0034*/ 	.byte	0x03, 0x5f
        /*0036*/ 	.short	0x0000


	//----- nvinfo : EIATTR_COOP_GROUP_MASK_REGIDS
	.align		4
        /*0038*/ 	.byte	0x04, 0x29
        /*003a*/ 	.short	(.L_2656 - .L_2655)


	//   ....[0]....
.L_2655:
        /*003c*/ 	.word	0xffffffff


	//   ....[1]....
        /*0040*/ 	.word	0xffffffff


	//   ....[2]....
        /*0044*/ 	.word	0xffffffff


	//   ....[3]....
        /*0048*/ 	.word	0xffffffff


	//   ....[4]....
        /*004c*/ 	.word	0xffffffff


	//   ....[5]....
        /*0050*/ 	.word	0xffffffff


	//   ....[6]....
        /*0054*/ 	.word	0xffffffff


	//   ....[7]....
        /*0058*/ 	.word	0xffffffff


	//   ....[8]....
        /*005c*/ 	.word	0xffffffff


	//   ....[9]....
        /*0060*/ 	.word	0xffffffff


	//   ....[10]....
        /*0064*/ 	.word	0xffffffff


	//   ....[11]....
        /*0068*/ 	.word	0xffffffff


	//   ....[12]....
        /*006c*/ 	.word	0xffffffff


	//   ....[13]....
        /*0070*/ 	.word	0xffffffff


	//   ....[14]....
        /*0074*/ 	.word	0xffffffff


	//   ....[15]....
        /*0078*/ 	.word	0xffffffff


	//   ....[16]....
        /*007c*/ 	.word	0xffffffff


	//   ....[17]....
        /*0080*/ 	.word	0xffffffff


	//   ....[18]....
        /*0084*/ 	.word	0xffffffff


	//   ....[19]....
        /*0088*/ 	.word	0xffffffff


	//   ....[20]....
        /*008c*/ 	.word	0xffffffff


	//   ....[21]....
        /*0090*/ 	.word	0xffffffff


	//   ....[22]....
        /*0094*/ 	.word	0xffffffff


	//   ....[23]....
        /*0098*/ 	.word	0xffffffff


	//   ....[24]....
        /*009c*/ 	.word	0xffffffff


	//   ....[25]....
        /*00a0*/ 	.word	0xffffffff


	//   ....[26]....
        /*00a4*/ 	.word	0xffffffff


	//   ....[27]....
        /*00a8*/ 	.word	0xffffffff


	//   ....[28]....
        /*00ac*/ 	.word	0xffffffff


	//   ....[29]....
        /*00b0*/ 	.word	0xffffffff


	//   ....[30]....
        /*00b4*/ 	.word	0xffffffff


	//----- nvinfo : EIATTR_COOP_GROUP_INSTR_OFFSETS
	.align		4
.L_2656:
        /*00b8*/ 	.byte	0x04, 0x28
        /*00ba*/ 	.short	(.L_2658 - .L_2657)


	//   ....[0]....
.L_2657:
        /*00bc*/ 	.word	0x00000f70


	//   ....[1]....
        /*00c0*/ 	.word	0x00000fa0


	//   ....[2]....
        /*00c4*/ 	.word	0x00000fc0


	//   ....[3]....
        /*00c8*/ 	.word	0x00000fe0


	//   ....[4]....
        /*00cc*/ 	.word	0x00001000


	//   ....[5]....
        /*00d0*/ 	.word	0x00001330


	//   ....[6]....
        /*00d4*/ 	.word	0x00001350


	//   ....[7]....
        /*00d8*/ 	.word	0x00001370


	//   ....[8]....
        /*00dc*/ 	.word	0x00001390


	//   ....[9]....
        /*00e0*/ 	.word	0x000013b0


	//   ....[10]....
        /*00e4*/ 	.word	0x000014e0


	//   ....[11]....
        /*00e8*/ 	.word	0x00001520


	//   ....[12]....
        /*00ec*/ 	.word	0x00001530


	//   ....[13]....
        /*00f0*/ 	.word	0x00001550


	//   ....[14]....
        /*00f4*/ 	.word	0x00001610


	//   ....[15]....
        /*00f8*/ 	.word	0x00001640


	//   ....[16]....
        /*00fc*/ 	.word	0x00001650


	//   ....[17]....
        /*0100*/ 	.word	0x00001710


	//   ....[18]....
        /*0104*/ 	.word	0x00001740


	//   ....[19]....
        /*0108*/ 	.word	0x00001800


	//   ....[20]....
        /*010c*/ 	.word	0x00001830


	//   ....[21]....
        /*0110*/ 	.word	0x00001f50


	//   ....[22]....
        /*0114*/ 	.word	0x00001fc0


	//   ....[23]....
        /*0118*/ 	.word	0x00002020


	//   ....[24]....
        /*011c*/ 	.word	0x00002080


	//   ....[25]....
        /*0120*/ 	.word	0x000020e0


	//   ....[26]....
        /*0124*/ 	.word	0x00002450


	//   ....[27]....
        /*0128*/ 	.word	0x000024b0


	//   ....[28]....
        /*012c*/ 	.word	0x00002510


	//   ....[29]....
        /*0130*/ 	.word	0x00002570


	//   ....[30]....
        /*0134*/ 	.word	0x000025d0


	//----- nvinfo : EIATTR_EXIT_INSTR_OFFSETS
	.align		4
.L_2658:
        /*0138*/ 	.byte	0x04, 0x1c
        /*013a*/ 	.short	(.L_2660 - .L_2659)


	//   ....[0]....
.L_2659:
        /*013c*/ 	.word	0x00000230


	//   ....[1]....
        /*0140*/ 	.word	0x00001f00


	//----- nvinfo : EIATTR_MAX_THREADS
	.align		4
.L_2660:
        /*0144*/ 	.byte	0x04, 0x05
        /*0146*/ 	.short	(.L_2662 - .L_2661)
.L_2661:
        /*0148*/ 	.word	0x00000100
        /*014c*/ 	.word	0x00000001
        /*0150*/ 	.word	0x00000001


	//----- nvinfo : EIATTR_CRS_STACK_SIZE
	.align		4
.L_2662:
        /*0154*/ 	.byte	0x04, 0x1e
        /*0156*/ 	.short	(.L_2664 - .L_2663)
.L_2663:
        /*0158*/ 	.word	0x00000000
.L_2664:


//--------------------- .nv.info._ZN10layer_norm13ln_fwd_kernelINS_13Kernel_traitsIf6__halfS2_S2_fjLj6144ELj1ELj1ELj8ELj16ENS_18Kernel_traits_baseILj6144EfS2_S2_S2_fjLj256EEEEELb0ELb1ELb1ELb0EEEvNS_9FwdParamsE --------------------------
	.section	.nv.info._ZN10layer_norm13ln_fwd_kernelINS_13Kernel_traitsIf6__halfS2_S2_fjLj6144ELj1ELj1ELj8ELj16ENS_18Kernel_traits_baseILj6144EfS2_S2_S2_fjLj256EEEEELb0ELb1ELb1ELb0EEEvNS_9FwdParamsE,"",@"SHT_CUDA_INFO"
	.sectionflags	@""
	.align	4


	//----- nvinfo : EIATTR_CUDA_API_VERSION
	.align		4
        /*0000*/ 	.byte	0x04, 0x37
        /*0002*/ 	.short	(.L_2666 - .L_2665)
.L_2665:
        /*0004*/ 	.word	0x00000082


	//----- nvinfo : EIATTR_SW2861232_WAR
	.align		4
.L_2666:
        /*0008*/ 	.byte	0x01, 0x35
	.zero		2


	//----- nvinfo : EIATTR_PARAM_CBANK
	.align		4
        /*000c*/ 	.byte	0x04, 0x0a
        /*000e*/ 	.short	(.L_2668 - .L_2667)
	.align		4
.L_2667:
        /*0010*/ 	.word	index@(.nv.constant0._ZN10layer_norm13ln_fwd_kernelINS_13Kernel_traitsIf6__halfS2_S2_fjLj6144ELj1ELj1ELj8ELj16ENS_18Kernel_traits_baseILj6144EfS2_S2_S2_fjLj256EEEEELb0ELb1ELb1ELb0EEEvNS_9FwdParamsE)
        /*0014*/ 	.short	0x0160
        /*0016*/ 	.short	0x00e8


	//----- nvinfo : EIATTR_CBANK_PARAM_SIZE
	.align		4
.L_2668:
        /*0018*/ 	.byte	0x03, 0x19
        /*001a*/ 	.short	0x00e8


	//----- nvinfo : EIATTR_KPARAM_INFO
	.align		4
        /*001c*/ 	.byte	0x04, 0x17
        /*001e*/ 	.short	(.L_2670 - .L_2669)
.L_2669:
        /*0020*/ 	.word	0x00000000
        /*0024*/ 	.short	0x0000
        /*0026*/ 	.short	0x0000
        /*0028*/ 	.byte	0x00, 0xf0, 0xa1, 0x03


	//----- nvinfo : EIATTR_MAXREG_COUNT
	.align		4
.L_2670:
        /*002c*/ 	.byte	0x03, 0x1b
        /*002e*/ 	.short	0x00ff


	//----- nvinfo : EIATTR_NUM_BARRIERS
	.align		4
        /*0030*/ 	.byte	0x02, 0x4c
        /*0032*/ 	.byte	0x01
	.zero		1


	//----- nvinfo : EIATTR_MERCURY_ISA_VERSION
	.align		4
        /*0034*/ 	.byte	0x03, 0x5f
        /*0036*/ 	.short	0x0000


	//----- nvinfo : EIATTR_COOP_GROUP_MASK_REGIDS
	.align		4
        /*0038*/ 	.byte	0x04, 0x29
        /*003a*/ 	.short	(.L_2672 - .L_2671)


	//   ....[0]....
.L_2671:
        /*003c*/ 	.word	0xffffffff


	//   ....[1]....
        /*0040*/ 	.word	0xffffffff


	//   ....[2]....
        /*0044*/ 	.word	0xffffffff


	//   ....[3]....
        /*0048*/ 	.word	0xffffffff


	//   ....[4]....
        /*004c*/ 	.word	0xffffffff


	//   ....[5]....
        /*0050*/ 	.word	0xffffffff


	//   ....[6]....
        /*0054*/ 	.word	0xffffffff


	//   ....[7]....
        /*0058*/ 	.word	0xffffffff


	//   ....[8]....
        /*005c*/ 	.word	0xffffffff


	//   ....[9]....
        /*0060*/ 	.word	0xffffffff


	//   ....[10]....
        /*0064*/ 	.word	0xffffffff


	//   ....[11]....
        /*0068*/ 	.word	0xffffffff


	//   ....[12]....
        /*006c*/ 	.word	0xffffffff


	//   ....[13]....
        /*0070*/ 	.word	0xffffffff


	//   ....[14]....
        /*0074*/ 	.word	0xffffffff


	//   ....[15]....
        /*0078*/ 	.word	0xffffffff


	//   ....[16]....
        /*007c*/ 	.word	0xffffffff


	//   ....[17]....
        /*0080*/ 	.word	0xffffffff


	//   ....[18]....
        /*0084*/ 	.word	0xffffffff


	//   ....[19]....
        /*0088*/ 	.word	0xffffffff


	//   ....[20]....
        /*008c*/ 	.word	0xffffffff


	//   ....[21]....
        /*0090*/ 	.word	0xffffffff


	//   ....[22]....
        /*0094*/ 	.word	0xffffffff


	//   ....[23]....
        /*0098*/ 	.word	0xffffffff


	//   ....[24]....
        /*009c*/ 	.word	0xffffffff


	//   ....[25]....
        /*00a0*/ 	.word	0xffffffff


	//   ....[26]....
        /*00a4*/ 	.word	0xffffffff


	//   ....[27]....
        /*00a8*/ 	.word	0xffffffff


	//   ....[28]....
        /*00ac*/ 	.word	0xffffffff


	//   ....[29]....
        /*00b0*/ 	.word	0xffffffff


	//   ....[30]....
        /*00b4*/ 	.word	0xffffffff


	//----- nvinfo : EIATTR_COOP_GROUP_INSTR_OFFSETS
	.align		4
.L_2672:
        /*00b8*/ 	.byte	0x04, 0x28
        /*00ba*/ 	.short	(.L_2674 - .L_2673)


	//   ....[0]....
.L_2673:
        /*00bc*/ 	.word	0x00001f50


	//   ....[1]....
        /*00c0*/ 	.word	0x00001f80


	//   ....[2]....
        /*00c4*/ 	.word	0x00001fa0


	//   ....[3]....
        /*00c8*/ 	.word	0x00001fc0


	//   ....[4]....
        /*00cc*/ 	.word	0x00001fe0


	//   ....[5]....
        /*00d0*/ 	.word	0x00002320


	//   ....[6]....
        /*00d4*/ 	.word	0x00002340


	//   ....[7]....
        /*00d8*/ 	.word	0x00002360


	//   ....[8]....
        /*00dc*/ 	.word	0x00002380


	//   ....[9]....
        /*00e0*/ 	.word	0x000023a0


	//   ....[10]....
        /*00e4*/ 	.word	0x000024c0


	//   ....[11]....
        /*00e8*/ 	.word	0x00002520


	//   ....[12]....
        /*00ec*/ 	.word	0x00002590


	//   ....[13]....
        /*00f0*/ 	.word	0x000025b0


	//   ....[14]....
        /*00f4*/ 	.word	0x000025d0


	//   ....[15]....
        /*00f8*/ 	.word	0x00002620


	//   ....[16]....
        /*00fc*/ 	.word	0x00002690


	//   ....[17]....
        /*0100*/ 	.word	0x00002710


	//   ....[18]....
        /*0104*/ 	.word	0x00002730


	//   ....[19]....
        /*0108*/ 	.word	0x000027e0


	//   ....[20]....
        /*010c*/ 	.word	0x00002800


	//   ....[21]....
        /*0110*/ 	.word	0x00003070


	//   ....[22]....
        /*0114*/ 	.word	0x000030d0


	//   ....[23]....
        /*0118*/ 	.word	0x00003130


	//   ....[24]....
        /*011c*/ 	.word	0x00003190


	//   ....[25]....
        /*0120*/ 	.word	0x000031f0


	//   ....[26]....
        /*0124*/ 	.word	0x00003570


	//   ....[27]....
        /*0128*/ 	.word	0x000035d0


	//   ....[28]....
        /*012c*/ 	.word	0x00003630


	//   ....[29]....
        /*0130*/ 	.word	0x00003690


	//   ....[30]....
        /*0134*/ 	.word	0x00003700


	//----- nvinfo : EIATTR_EXIT_INSTR_OFFSETS
	.align		4
.L_2674:
        /*0138*/ 	.byte	0x04, 0x1c
        /*013a*/ 	.short	(.L_2676 - .L_2675)


	//   ....[0]....
.L_2675:
        /*013c*/ 	.word	0x00000500


	//   ....[1]....
        /*0140*/ 	.word	0x00003020


	//----- nvinfo : EIATTR_MAX_THREADS
	.align		4
.L_2676:
        /*0144*/ 	.byte	0x04, 0x05
        /*0146*/ 	.short	(.L_2678 - .L_2677)
.L_2677:
        /*0148*/ 	.word	0x00000100
        /*014c*/ 	.word	0x00000001
        /*0150*/ 	.word	0x00000001


	//----- nvinfo : EIATTR_CRS_STACK_SIZE
	.align		4
.L_2678:
        /*0154*/ 	.byte	0x04, 0x1e
        /*0156*/ 	.short	(.L_2680 - .L_2679)
.L_2679:
        /*0158*/ 	.word	0x00000000
.L_2680:


//--------------------- .nv.info._ZN10layer_norm13ln_fwd_kernelINS_13Kernel_traitsIf6__halfS2_S2_fjLj6144ELj1ELj1ELj8ELj16ENS_18Kernel_traits_baseILj6144EfS2_S2_S2_fjLj256EEEEELb0ELb1ELb1ELb1EEEvNS_9FwdParamsE --------------------------
	.section	.nv.info._ZN10layer_norm13ln_fwd_kernelINS_13Kernel_traitsIf6__halfS2_S2_fjLj6144ELj1ELj1ELj8ELj16ENS_18Kernel_traits_baseILj6144EfS2_S2_S2_fjLj256EEEEELb0ELb1ELb1ELb1EEEvNS_9FwdParamsE,"",@"SHT_CUDA_INFO"
	.sectionflags	@""
	.align	4


	//----- nvinfo : EIATTR_CUDA_API_VERSION
	.align		4
        /*0000*/ 	.byte	0x04, 0x37
        /*0002*/ 	.short	(.L_2682 - .L_2681)
.L_2681:
        /*0004*/ 	.word	0x00000082


	//----- nvinfo : EIATTR_SW2861232_WAR
	.align		4
.L_2682:
        /*0008*/ 	.byte	0x01, 0x35
	.zero		2


	//----- nvinfo : EIATTR_PARAM_CBANK
	.align		4
        /*000c*/ 	.byte	0x04, 0x0a
        /*000e*/ 	.short	(.L_2684 - .L_2683)
	.align		4
.L_2683:
        /*0010*/ 	.word	index@(.nv.constant0._ZN10layer_norm13ln_fwd_kernelINS_13Kernel_traitsIf6__halfS2_S2_fjLj6144ELj1ELj1ELj8ELj16ENS_18Kernel_traits_baseILj6144EfS2_S2_S2_fjLj256EEEEELb0ELb1ELb1ELb1EEEvNS_9FwdParamsE)
        /*0014*/ 	.short	0x0160
        /*0016*/ 	.short	0x00e8


	//----- nvinfo : EIATTR_CBANK_PARAM_SIZE
	.align		4
.L_2684:
        /*0018*/ 	.byte	0x03, 0x19
        /*001a*/ 	.short	0x00e8


	//----- nvinfo : EIATTR_KPARAM_INFO
	.align		4
        /*001c*/ 	.byte	0x04, 0x17
        /*001e*/ 	.short	(.L_2686 - .L_2685)
.L_2685:
        /*0020*/ 	.word	0x00000000
        /*0024*/ 	.short	0x0000
        /*0026*/ 	.short	0x0000
        /*0028*/ 	.byte	0x00, 0xf0, 0xa1, 0x03


	//----- nvinfo : EIATTR_MAXREG_COUNT
	.align		4
.L_2686:
        /*002c*/ 	.byte	0x03, 0x1b
        /*002e*/ 	.short	0x00ff


	//----- nvinfo : EIATTR_NUM_BARRIERS
	.align		4
        /*0030*/ 	.byte	0x02, 0x4c
        /*0032*/ 	.byte	0x01
	.zero		1


	//----- nvinfo : EIATTR_MERCURY_ISA_VERSION
	.align		4
        /*0034*/ 	.byte	0x03, 0x5f
        /*0036*/ 	.short	0x0000


	//----- nvinfo : EIATTR_COOP_GROUP_MASK_REGIDS
	.align		4
        /*0038*/ 	.byte	0x04, 0x29
        /*003a*/ 	.short	(.L_2688 - .L_2687)


	//   ....[0]....
.L_2687:
        /*003c*/ 	.word	0xffffffff


	//   ....[1]....
        /*0040*/ 	.word	0xffffffff


	//   ....[2]....
        /*0044*/ 	.word	0xffffffff


	//   ....[3]....
        /*0048*/ 	.word	0xffffffff


	//   ....[4]....
        /*004c*/ 	.word	0xffffffff


	//   ....[5]....
        /*0050*/ 	.word	0xffffffff


	//   ....[6]....
        /*0054*/ 	.word	0xffffffff


	//   ....[7]....
        /*0058*/ 	.word	0xffffffff


	//   ....[8]....
        /*005c*/ 	.word	0xffffffff


	//   ....[9]....
        /*0060*/ 	.word	0xffffffff


	//   ....[10]....
        /*0064*/ 	.word	0xffffffff


	//   ....[11]....
        /*0068*/ 	.word	0xffffffff


	//   ....[12]....
        /*006c*/ 	.word	0xffffffff


	//   ....[13]....
        /*0070*/ 	.word	0xffffffff


	//   ....[14]....
        /*0074*/ 	.word	0xffffffff


	//   ....[15]....
        /*0078*/ 	.word	0xffffffff


	//   ....[16]....
        /*007c*/ 	.word	0xffffffff


	//   ....[17]....
        /*0080*/ 	.word	0xffffffff


	//   ....[18]....
        /*0084*/ 	.word	0xffffffff


	//   ....[19]....
        /*0088*/ 	.word	0xffffffff


	//   ....[20]....
        /*008c*/ 	.word	0xffffffff


	//   ....[21]....
        /*0090*/ 	.word	0xffffffff


	//   ....[22]....
        /*0094*/ 	.word	0xffffffff


	//   ....[23]....
        /*0098*/ 	.word	0xffffffff


	//   ....[24]....
        /*009c*/ 	.word	0xffffffff


	//   ....[25]....
        /*00a0*/ 	.word	0xffffffff


	//   ....[26]....
        /*00a4*/ 	.word	0xffffffff


	//   ....[27]....
        /*00a8*/ 	.word	0xffffffff


	//   ....[28]....
        /*00ac*/ 	.word	0xffffffff


	//   ....[29]....
        /*00b0*/ 	.word	0xffffffff


	//   ....[30]....
        /*00b4*/ 	.word	0xffffffff


	//----- nvinfo : EIATTR_COOP_GROUP_INSTR_OFFSETS
	.align		4
.L_2688:
        /*00b8*/ 	.byte	0x04, 0x28
        /*00ba*/ 	.short	(.L_2690 - .L_2689)


	//   ....[0]....
.L_2689:
        /*00bc*/ 	.word	0x00001aa0


	//   ....[1]....
        /*00c0*/ 	.word	0x00001ad0


	//   ....[2]....
        /*00c4*/ 	.word	0x00001af0


	//   ....[3]....
        /*00c8*/ 	.word	0x00001b10


	//   ....[4]....
        /*00cc*/ 	.word	0x00001b30


	//   ....[5]....
        /*00d0*/ 	.word	0x00001e60


	//   ....[6]....
        /*00d4*/ 	.word	0x00001e80


	//   ....[7]....
        /*00d8*/ 	.word	0x00001ea0


	//   ....[8]....
        /*00dc*/ 	.word	0x00001ec0


	//   ....[9]....
        /*00e0*/ 	.word	0x00001ee0


	//   ....[10]....
        /*00e4*/ 	.word	0x00001ff0


	//   ....[11]....
        /*00e8*/ 	.word	0x00002040


	//   ....[12]....
        /*00ec*/ 	.word	0x00002060


	//   ....[13]....
        /*00f0*/ 	.word	0x00002090


	//   ....[14]....
        /*00f4*/ 	.word	0x00002130


	//   ....[15]....
        /*00f8*/ 	.word	0x00002160


	//   ....[16]....
        /*00fc*/ 	.word	0x00002170


	//   ....[17]....
        /*0100*/ 	.word	0x00002230


	//   ....[18]....
        /*0104*/ 	.word	0x00002260


	//   ....[19]....
        /*0108*/ 	.word	0x00002330


	//   ....[20]....
        /*010c*/ 	.word	0x00002360


	//   ....[21]....
        /*0110*/ 	.word	0x00002b30


	//   ....[22]....
        /*0114*/ 	.word	0x00002b90


	//   ....[23]....
        /*0118*/ 	.word	0x00002bf0


	//   ....[24]....
        /*011c*/ 	.word	0x00002c50


	//   ....[25]....
        /*0120*/ 	.word	0x00002cb0


	//   ....[26]....
        /*0124*/ 	.word	0x00003020


	//   ....[27]....
        /*0128*/ 	.word	0x00003080


	//   ....[28]....
        /*012c*/ 	.word	0x000030e0


	//   ....[29]....
        /*0130*/ 	.word	0x00003140


	//   ....[30]....
        /*0134*/ 	.word	0x000031a0


	//----- nvinfo : EIATTR_EXIT_INSTR_OFFSETS
	.align		4
.L_2690:
        /*0138*/ 	.byte	0x04, 0x1c
        /*013a*/ 	.short	(.L_2692 - .L_2691)


	//   ....[0]....
.L_2691:
        /*013c*/ 	.word	0x00000230


	//   ....[1]....
        /*0140*/ 	.word	0x00002ae0


	//----- nvinfo : EIATTR_MAX_THREADS
	.align		4
.L_2692:
        /*0144*/ 	.byte	0x04, 0x05
        /*0146*/ 	.short	(.L_2694 - .L_2693)
.L_2693:
        /*0148*/ 	.word	0x00000100
        /*014c*/ 	.word	0x00000001
        /*0150*/ 	.word	0x00000001


	//----- nvinfo : EIATTR_CRS_STACK_SIZE
	.align		4
.L_2694:
        /*0154*/ 	.byte	0x04, 0x1e
        /*0156*/ 	.short	(.L_2696 - .L_2695)
.L_2695:
        /*0158*/ 	.word	0x00000000
.L_2696:


//--------------------- .nv.info._ZN10layer_norm13ln_fwd_kernelINS_13Kernel_traitsIf6__halfS2_S2_fjLj6144ELj1ELj1ELj8ELj16ENS_18Kernel_traits_baseILj6144EfS2_S2_S2_fjLj256EEEEELb1ELb0ELb0ELb0EEEvNS_9FwdParamsE --------------------------
	.section	.nv.info._ZN10layer_norm13ln_fwd_kernelINS_13Kernel_traitsIf6__halfS2_S2_fjLj6144ELj1ELj1ELj8ELj16ENS_18Kernel_traits_baseILj6144EfS2_S2_S2_fjLj256EEEEELb1ELb0ELb0ELb0EEEvNS_9FwdParamsE,"",@"SHT_CUDA_INFO"
	.sectionflags	@""
	.align	4


	//----- nvinfo : EIATTR_CUDA_API_VERSION
	.align		4
        /*0000*/ 	.byte	0x04, 0x37
        /*0002*/ 	.short	(.L_2698 - .L_2697)
.L_2697:
        /*0004*/ 	.word	0x00000082


	//----- nvinfo : EIATTR_SW2861232_WAR
	.align		4
.L_2698:
        /*0008*/ 	.byte	0x01, 0x35
	.zero		2


	//----- nvinfo : EIATTR_PARAM_CBANK
	.align		4
        /*000c*/ 	.byte	0x04, 0x0a
        /*000e*/ 	.short	(.L_2700 - .L_2699)
	.align		4
.L_2699:
        /*0010*/ 	.word	index@(.nv.constant0._ZN10layer_norm13ln_fwd_kernelINS_13Kernel_traitsIf6__halfS2_S2_fjLj6144ELj1ELj1ELj8ELj16ENS_18Kernel_traits_baseILj6144EfS2_S2_S2_fjLj256EEEEELb1ELb0ELb0ELb0EEEvNS_9FwdParamsE)
        /*0014*/ 	.short	0x0160
        /*0016*/ 	.short	0x00e8


	//----- nvinfo : EIATTR_CBANK_PARAM_SIZE
	.align		4
.L_2700:
        /*0018*/ 	.byte	0x03, 0x19
        /*001a*/ 	.short	0x00e8


	//----- nvinfo : EIATTR_KPARAM_INFO
	.align		4
        /*001c*/ 	.byte	0x04, 0x17
        /*001e*/ 	.short	(.L_2702 - .L_2701)
.L_2701:
        /*0020*/ 	.word	0x00000000
        /*0024*/ 	.short	0x0000
        /*0026*/ 	.short	0x0000
        /*0028*/ 	.byte	0x00, 0xf0, 0xa1, 0x03


	//----- nvinfo : EIATTR_MAXREG_COUNT
	.align		4
.L_2702:
        /*002c*/ 	.byte	0x03, 0x1b
        /*002e*/ 	.short	0x00ff


	//----- nvinfo : EIATTR_NUM_BARRIERS
	.align		4
        /*0030*/ 	.byte	0x02, 0x4c
        /*0032*/ 	.byte	0x01
	.zero		1


	//----- nvinfo : EIATTR_MERCURY_ISA_VERSION
	.align		4
        /*0034*/ 	.byte	0x03, 0x5f
        /*0036*/ 	.short	0x0000


	//----- nvinfo : EIATTR_COOP_GROUP_MASK_REGIDS
	.align		4
        /*0038*/ 	.byte	0x04, 0x29
        /*003a*/ 	.short	(.L_2704 - .L_2703)


	//   ....[0]....
.L_2703:
        /*003c*/ 	.word	0xffffffff


	//   ....[1]....
        /*0040*/ 	.word	0xffffffff


	//   ....[2]....
        /*0044*/ 	.word	0xffffffff


	//   ....[3]....
        /*0048*/ 	.word	0xffffffff


	//   ....[4]....
        /*004c*/ 	.word	0xffffffff


	//   ....[5]....
        /*0050*/ 	.word	0xffffffff


	//   ....[6]....
        /*0054*/ 	.word	0xffffffff


	//   ....[7]....
        /*0058*/ 	.word	0xffffffff


	//   ....[8]....
        /*005c*/ 	.word	0xffffffff


	//   ....[9]....
        /*0060*/ 	.word	0xffffffff


	//   ....[10]....
        /*0064*/ 	.word	0xffffffff


	//   ....[11]....
        /*0068*/ 	.word	0xffffffff


	//   ....[12]....
        /*006c*/ 	.word	0xffffffff


	//   ....[13]....
        /*0070*/ 	.word	0xffffffff


	//   ....[14]....
        /*0074*/ 	.word	0xffffffff


	//   ....[15]....
        /*0078*/ 	.word	0xffffffff


	//   ....[16]....
        /*007c*/ 	.word	0xffffffff


	//   ....[17]....
        /*0080*/ 	.word	0xffffffff


	//   ....[18]....
        /*0084*/ 	.word	0xffffffff


	//   ....[19]....
        /*0088*/ 	.word	0xffffffff


	//   ....[20]....
        /*008c*/ 	.word	0xffffffff


	//   ....[21]....
        /*0090*/ 	.word	0xffffffff


	//   ....[22]....
        /*0094*/ 	.word	0xffffffff


	//   ....[23]....
        /*0098*/ 	.word	0xffffffff


	//   ....[24]....
        /*009c*/ 	.word	0xffffffff


	//   ....[25]....
        /*00a0*/ 	.word	0xffffffff


	//   ....[26]....
        /*00a4*/ 	.word	0xffffffff


	//   ....[27]....
        /*00a8*/ 	.word	0xffffffff


	//   ....[28]....
        /*00ac*/ 	.word	0xffffffff


	//   ....[29]....
        /*00b0*/ 	.word	0xffffffff


	//   ....[30]....
        /*00b4*/ 	.word	0xffffffff


	//----- nvinfo : EIATTR_COOP_GROUP_INSTR_OFFSETS
	.align		4
.L_2704:
        /*00b8*/ 	.byte	0x04, 0x28
        /*00ba*/ 	.short	(.L_2706 - .L_2705)


	//   ....[0]....
.L_2705:
        /*00bc*/ 	.word	0x000095c0


	//   ....[1]....
        /*00c0*/ 	.word	0x000095f0


	//   ....[2]....
        /*00c4*/ 	.word	0x00009620


	//   ....[3]....
        /*00c8*/ 	.word	0x00009640


	//   ....[4]....
        /*00cc*/ 	.word	0x00009660


	//   ....[5]....
        /*00d0*/ 	.word	0x000099a0


	//   ....[6]....
        /*00d4*/ 	.word	0x000099c0


	//   ....[7]....
        /*00d8*/ 	.word	0x000099e0


	//   ....[8]....
        /*00dc*/ 	.word	0x00009a00


	//   ....[9]....
        /*00e0*/ 	.word	0x00009a20


	//   ....[10]....
        /*00e4*/ 	.word	0x00009b50


	//   ....[11]....
        /*00e8*/ 	.word	0x00009ba0


	//   ....[12]....
        /*00ec*/ 	.word	0x00009be0


	//   ....[13]....
        /*00f0*/ 	.word	0x00009c00


	//   ....[14]....
        /*00f4*/ 	.word	0x00009c90


	//   ....[15]....
        /*00f8*/ 	.word	0x00009cc0


	//   ....[16]....
        /*00fc*/ 	.word	0x00009ce0


	//   ....[17]....
        /*0100*/ 	.word	0x00009d60


	//   ....[18]....
        /*0104*/ 	.word	0x00009dc0


	//   ....[19]....
        /*0108*/ 	.word	0x00009e90


	//   ....[20]....
        /*010c*/ 	.word	0x00009ea0


	//   ....[21]....
        /*0110*/ 	.word	0x0000a6a0


	//   ....[22]....
        /*0114*/ 	.word	0x0000a710


	//   ....[23]....
        /*0118*/ 	.word	0x0000a770


	//   ....[24]....
        /*011c*/ 	.word	0x0000a7d0


	//   ....[25]....
        /*0120*/ 	.word	0x0000a830


	//   ....[26]....
        /*0124*/ 	.word	0x0000abc0


	//   ....[27]....
        /*0128*/ 	.word	0x0000ac20


	//   ....[28]....
        /*012c*/ 	.word	0x0000ac80


	//   ....[29]....
        /*0130*/ 	.word	0x0000ace0


	//   ....[30]....
        /*0134*/ 	.word	0x0000ad50


	//----- nvinfo : EIATTR_EXIT_INSTR_OFFSETS
	.align		4
.L_2706:
        /*0138*/ 	.byte	0x04, 0x1c
        /*013a*/ 	.short	(.L_2708 - .L_2707)


	//   ....[0]....
.L_2707:
        /*013c*/ 	.word	0x000008d0


	//   ....[1]....
        /*0140*/ 	.word	0x0000a650


	//----- nvinfo : EIATTR_MAX_THREADS
	.align		4
.L_2708:
        /*0144*/ 	.byte	0x04, 0x05
        /*0146*/ 	.short	(.L_2710 - .L_2709)
.L_2709:
        /*0148*/ 	.word	0x00000100
        /*014c*/ 	.word	0x00000001
        /*0150*/ 	.word	0x00000001


	//----- nvinfo : EIATTR_CRS_STACK_SIZE
	.align		4
.L_2710:
        /*0154*/ 	.byte	0x04, 0x1e
        /*0156*/ 	.short	(.L_2712 - .L_2711)
.L_2711:
        /*0158*/ 	.word	0x00000000
.L_2712:


//--------------------- .nv.info._ZN10layer_norm13ln_fwd_kernelINS_13Kernel_traitsIf6__halfS2_S2_fjLj6144ELj1ELj1ELj8ELj16ENS_18Kernel_traits_baseILj6144EfS2_S2_S2_fjLj256EEEEELb1ELb0ELb0ELb1EEEvNS_9FwdParamsE --------------------------
	.section	.nv.info._ZN10layer_norm13ln_fwd_kernelINS_13Kernel_traitsIf6__halfS2_S2_fjLj6144ELj1ELj1ELj8ELj16ENS_18Kernel_traits_baseILj6144EfS2_S2_S2_fjLj256EEEEELb1ELb0ELb0ELb1EEEvNS_9FwdParamsE,"",@"SHT_CUDA_INFO"
	.sectionflags	@""
	.align	4


	//----- nvinfo : EIATTR_CUDA_API_VERSION
	.align		4
        /*0000*/ 	.byte	0x04, 0x37
        /*0002*/ 	.short	(.L_2714 - .L_2713)
.L_2713:
        /*0004*/ 	.word	0x00000082


	//----- nvinfo : EIATTR_SW2861232_WAR
	.align		4
.L_2714:
        /*0008*/ 	.byte	0x01, 0x35
	.zero		2


	//----- nvinfo : EIATTR_PARAM_CBANK
	.align		4
        /*000c*/ 	.byte	0x04, 0x0a
        /*000e*/ 	.short	(.L_2716 - .L_2715)
	.align		4
.L_2715:
        /*0010*/ 	.word	index@(.nv.constant0._ZN10layer_norm13ln_fwd_kernelINS_13Kernel_traitsIf6__halfS2_S2_fjLj6144ELj1ELj1ELj8ELj16ENS_18Kernel_traits_baseILj6144EfS2_S2_S2_fjLj256EEEEELb1ELb0ELb0ELb1EEEvNS_9FwdParamsE)
        /*0014*/ 	.short	0x0160
        /*0016*/ 	.short	0x00e8


	//----- nvinfo : EIATTR_CBANK_PARAM_SIZE
	.align		4
.L_2716:
        /*0018*/ 	.byte	0x03, 0x19
        /*001a*/ 	.short	0x00e8


	//----- nvinfo : EIATTR_KPARAM_INFO
	.align		4
        /*001c*/ 	.byte	0x04, 0x17
        /*001e*/ 	.short	(.L_2718 - .L_2717)
.L_2717:
        /*0020*/ 	.word	0x00000000
        /*0024*/ 	.short	0x0000
        /*0026*/ 	.short	0x0000
        /*0028*/ 	.byte	0x00, 0xf0, 0xa1, 0x03


	//----- nvinfo : EIATTR_MAXREG_COUNT
	.align		4
.L_2718:
        /*002c*/ 	.byte	0x03, 0x1b
        /*002e*/ 	.short	0x00ff


	//----- nvinfo : EIATTR_NUM_BARRIERS
	.align		4
        /*0030*/ 	.byte	0x02, 0x4c
        /*0032*/ 	.byte	0x01
	.zero		1


	//----- nvinfo : EIATTR_MERCURY_ISA_VERSION
	.align		4
        /*0034*/ 	.byte	0x03, 0x5f
        /*0036*/ 	.short	0x0000


	//----- nvinfo : EIATTR_COOP_GROUP_MASK_REGIDS
	.align		4
        /*0038*/ 	.byte	0x04, 0x29
        /*003a*/ 	.short	(.L_2720 - .L_2719)


	//   ....[0]....
.L_2719:
        /*003c*/ 	.word	0xffffffff


	//   ....[1]....
        /*0040*/ 	.word	0xffffffff


	//   ....[2]....
        /*0044*/ 	.word	0xffffffff


	//   ....[3]....
        /*0048*/ 	.word	0xffffffff


	//   ....[4]....
        /*004c*/ 	.word	0xffffffff


	//   ....[5]....
        /*0050*/ 	.word	0xffffffff


	//   ....[6]....
        /*0054*/ 	.word	0xffffffff


	//   ....[7]....
        /*0058*/ 	.word	0xffffffff


	//   ....[8]....
        /*005c*/ 	.word	0xffffffff


	//   ....[9]....
        /*0060*/ 	.word	0xffffffff


	//   ....[10]....
        /*0064*/ 	.word	0xffffffff


	//   ....[11]....
        /*0068*/ 	.word	0xffffffff


	//   ....[12]....
        /*006c*/ 	.word	0xffffffff


	//   ....[13]....
        /*0070*/ 	.word	0xffffffff


	//   ....[14]....
        /*0074*/ 	.word	0xffffffff


	//   ....[15]....
        /*0078*/ 	.word	0xffffffff


	//   ....[16]....
        /*007c*/ 	.word	0xffffffff


	//   ....[17]....
        /*0080*/ 	.word	0xffffffff


	//   ....[18]....
        /*0084*/ 	.word	0xffffffff


	//   ....[19]....
        /*0088*/ 	.word	0xffffffff


	//   ....[20]....
        /*008c*/ 	.word	0xffffffff


	//   ....[21]....
        /*0090*/ 	.word	0xffffffff


	//   ....[22]....
        /*0094*/ 	.word	0xffffffff


	//   ....[23]....
        /*0098*/ 	.word	0xffffffff


	//   ....[24]....
        /*009c*/ 	.word	0xffffffff


	//   ....[25]....
        /*00a0*/ 	.word	0xffffffff


	//   ....[26]....
        /*00a4*/ 	.word	0xffffffff


	//   ....[27]....
        /*00a8*/ 	.word	0xffffffff


	//   ....[28]....
        /*00ac*/ 	.word	0xffffffff


	//   ....[29]....
        /*00b0*/ 	.word	0xffffffff


	//   ....[30]....
        /*00b4*/ 	.word	0xffffffff


	//----- nvinfo : EIATTR_COOP_GROUP_INSTR_OFFSETS
	.align		4
.L_2720:
        /*00b8*/ 	.byte	0x04, 0x28
        /*00ba*/ 	.short	(.L_2722 - .L_2721)


	//   ....[0]....
.L_2721:
        /*00bc*/ 	.word	0x00008de0


	//   ....[1]....
        /*00c0*/ 	.word	0x00008e10


	//   ....[2]....
        /*00c4*/ 	.word	0x00008e30


	//   ....[3]....
        /*00c8*/ 	.word	0x00008e50


	//   ....[4]....
        /*00cc*/ 	.word	0x00008e70


	//   ....[5]....
        /*00d0*/ 	.word	0x000091a0


	//   ....[6]....
        /*00d4*/ 	.word	0x000091c0


	//   ....[7]....
        /*00d8*/ 	.word	0x000091e0


	//   ....[8]....
        /*00dc*/ 	.word	0x00009200


	//   ....[9]....
        /*00e0*/ 	.word	0x00009220


	//   ....[10]....
        /*00e4*/ 	.word	0x00009330


	//   ....[11]....
        /*00e8*/ 	.word	0x00009380


	//   ....[12]....
        /*00ec*/ 	.word	0x000093b0


	//   ....[13]....
        /*00f0*/ 	.word	0x000093d0


	//   ....[14]....
        /*00f4*/ 	.word	0x000093f0


	//   ....[15]....
        /*00f8*/ 	.word	0x00009470


	//   ....[16]....
        /*00fc*/ 	.word	0x000094b0


	//   ....[17]....
        /*0100*/ 	.word	0x00009560


	//   ....[18]....
        /*0104*/ 	.word	0x000095a0


	//   ....[19]....
        /*0108*/ 	.word	0x00009640


	//   ....[20]....
        /*010c*/ 	.word	0x00009670


	//   ....[21]....
        /*0110*/ 	.word	0x00009dc0


	//   ....[22]....
        /*0114*/ 	.word	0x00009e30


	//   ....[23]....
        /*0118*/ 	.word	0x00009e90


	//   ....[24]....
        /*011c*/ 	.word	0x00009ef0


	//   ....[25]....
        /*0120*/ 	.word	0x00009f50


	//   ....[26]....
        /*0124*/ 	.word	0x0000a2c0


	//   ....[27]....
        /*0128*/ 	.word	0x0000a320


	//   ....[28]....
        /*012c*/ 	.word	0x0000a380


	//   ....[29]....
        /*0130*/ 	.word	0x0000a3e0


	//   ....[30]....
        /*0134*/ 	.word	0x0000a440


	//----- nvinfo : EIATTR_EXIT_INSTR_OFFSETS
	.align		4
.L_2722:
        /*0138*/ 	.byte	0x04, 0x1c
        /*013a*/ 	.short	(.L_2724 - .L_2723)


	//   ....[0]....
.L_2723:
        /*013c*/ 	.word	0x00000640


	//   ....[1]....
        /*0140*/ 	.word	0x00009d70


	//----- nvinfo : EIATTR_MAX_THREADS
	.align		4
.L_2724:
        /*0144*/ 	.byte	0x04, 0x05
        /*0146*/ 	.short	(.L_2726 - .L_2725)
.L_2725:
        /*0148*/ 	.word	0x00000100
        /*014c*/ 	.word	0x00000001
        /*0150*/ 	.word	0x00000001


	//----- nvinfo : EIATTR_CRS_STACK_SIZE
	.align		4
.L_2726:
        /*0154*/ 	.byte	0x04, 0x1e
        /*0156*/ 	.short	(.L_2728 - .L_2727)
.L_2727:
        /*0158*/ 	.word	0x00000000
.L_2728:


//--------------------- .nv.info._ZN10layer_norm13ln_fwd_kernelINS_13Kernel_traitsIf6__halfS2_S2_fjLj6144ELj1ELj1ELj8ELj16ENS_18Kernel_traits_baseILj6144EfS2_S2_S2_fjLj256EEEEELb1ELb0ELb1ELb0EEEvNS_9FwdParamsE --------------------------
	.section	.nv.info._ZN10layer_norm13ln_fwd_kernelINS_13Kernel_traitsIf6__halfS2_S2_fjLj6144ELj1ELj1ELj8ELj16ENS_18Kernel_traits_baseILj6144EfS2_S2_S2_fjLj256EEEEELb1ELb0ELb1ELb0EEEvNS_9FwdParamsE,"",@"SHT_CUDA_INFO"
	.sectionflags	@""
	.align	4


	//----- nvinfo : EIATTR_CUDA_API_VERSION
	.align		4
        /*0000*/ 	.byte	0x04, 0x37
        /*0002*/ 	.short	(.L_2730 - .L_2729)
.L_2729:
        /*0004*/ 	.word	0x00000082


	//----- nvinfo : EIATTR_SW2861232_WAR
	.align		4
.L_2730:
        /*0008*/ 	.byte	0x01, 0x35
	.zero		2


	//----- nvinfo : EIATTR_PARAM_CBANK
	.align		4
        /*000c*/ 	.byte	0x04, 0x0a
        /*000e*/ 	.short	(.L_2732 - .L_2731)
	.align		4
.L_2731:
        /*0010*/ 	.word	index@(.nv.constant0._ZN10layer_norm13ln_fwd_kernelINS_13Kernel_traitsIf6__halfS2_S2_fjLj6144ELj1ELj1ELj8ELj16ENS_18Kernel_traits_baseILj6144EfS2_S2_S2_fjLj256EEEEELb1ELb0ELb1ELb0EEEvNS_9FwdParamsE)
        /*0014*/ 	.short	0x0160
        /*0016*/ 	.short	0x00e8


	//----- nvinfo : EIATTR_CBANK_PARAM_SIZE
	.align		4
.L_2732:
        /*0018*/ 	.byte	0x03, 0x19
        /*001a*/ 	.short	0x00e8


	//----- nvinfo : EIATTR_KPARAM_INFO
	.align		4
        /*001c*/ 	.byte	0x04, 0x17
        /*001e*/ 	.short	(.L_2734 - .L_2733)
.L_2733:
        /*0020*/ 	.word	0x00000000
        /*0024*/ 	.short	0x0000
        /*0026*/ 	.short	0x0000
        /*0028*/ 	.byte	0x00, 0xf0, 0xa1, 0x03


	//----- nvinfo : EIATTR_MAXREG_COUNT
	.align		4
.L_2734:
        /*002c*/ 	.byte	0x03, 0x1b
        /*002e*/ 	.short	0x00ff


	//----- nvinfo : EIATTR_NUM_BARRIERS
	.align		4
        /*0030*/ 	.byte	0x02, 0x4c
        /*0032*/ 	.byte	0x01
	.zero		1


	//----- nvinfo : EIATTR_MERCURY_ISA_VERSION
	.align		4
        /*0034*/ 	.byte	0x03, 0x5f
        /*0036*/ 	.short	0x0000


	//----- nvinfo : EIATTR_COOP_GROUP_MASK_REGIDS
	.align		4
        /*0038*/ 	.byte	0x04, 0x29
        /*003a*/ 	.short	(.L_2736 - .L_2735)


	//   ....[0]....
.L_2735:
        /*003c*/ 	.word	0xffffffff


	//   ....[1]....
        /*0040*/ 	.word	0xffffffff


	//   ....[2]....
        /*0044*/ 	.word	0xffffffff


	//   ....[3]....
        /*0048*/ 	.word	0xffffffff


	//   ....[4]....
        /*004c*/ 	.word	0xffffffff


	//   ....[5]....
        /*0050*/ 	.word	0xffffffff


	//   ....[6]....
        /*0054*/ 	.word	0xffffffff


	//   ....[7]....
        /*0058*/ 	.word	0xffffffff


	//   ....[8]....
        /*005c*/ 	.word	0xffffffff


	//   ....[9]....
        /*0060*/ 	.word	0xffffffff


	//   ....[10]....
        /*0064*/ 	.word	0xffffffff


	//   ....[11]....
        /*0068*/ 	.word	0xffffffff


	//   ....[12]....
        /*006c*/ 	.word	0xffffffff


	//   ....[13]....
        /*0070*/ 	.word	0xffffffff


	//   ....[14]....
        /*0074*/ 	.word	0xffffffff


	//   ....[15]....
        /*0078*/ 	.word	0xffffffff


	//   ....[16]....
        /*007c*/ 	.word	0xffffffff


	//   ....[17]....
        /*0080*/ 	.word	0xffffffff


	//   ....[18]....
        /*0084*/ 	.word	0xffffffff


	//   ....[19]....
        /*0088*/ 	.word	0xffffffff


	//   ....[20]....
        /*008c*/ 	.word	0xffffffff


	//   ....[21]....
        /*0090*/ 	.word	0xffffffff


	//   ....[22]....
        /*0094*/ 	.word	0xffffffff


	//   ....[23]....
        /*0098*/ 	.word	0xffffffff


	//   ....[24]....
        /*009c*/ 	.word	0xffffffff


	//   ....[25]....
        /*00a0*/ 	.word	0xffffffff


	//   ....[26]....
        /*00a4*/ 	.word	0xffffffff


	//   ....[27]....
        /*00a8*/ 	.word	0xffffffff


	//   ....[28]....
        /*00ac*/ 	.word	0xffffffff


	//   ....[29]....
        /*00b0*/ 	.word	0xffffffff


	//   ....[30]....
        /*00b4*/ 	.word	0xffffffff


	//----- nvinfo : EIATTR_COOP_GROUP_INSTR_OFFSETS
	.align		4
.L_2736:
        /*00b8*/ 	.byte	0x04, 0x28
        /*00ba*/ 	.short	(.L_2738 - .L_2737)


	//   ....[0]....
.L_2737:
        /*00bc*/ 	.word	0x0000a340


	//   ....[1]....
        /*00c0*/ 	.word	0x0000a370


	//   ....[2]....
        /*00c4*/ 	.word	0x0000a390


	//   ....[3]....
        /*00c8*/ 	.word	0x0000a3b0


	//   ....[4]....
        /*00cc*/ 	.word	0x0000a3d0


	//   ....[5]....
        /*00d0*/ 	.word	0x0000a710


	//   ....[6]....
        /*00d4*/ 	.word	0x0000a730


	//   ....[7]....
        /*00d8*/ 	.word	0x0000a750


	//   ....[8]....
        /*00dc*/ 	.word	0x0000a770


	//   ....[9]....
        /*00e0*/ 	.word	0x0000a790


	//   ....[10]....
        /*00e4*/ 	.word	0x0000a8b0


	//   ....[11]....
        /*00e8*/ 	.word	0x0000a910


	//   ....[12]....
        /*00ec*/ 	.word	0x0000a950


	//   ....[13]....
        /*00f0*/ 	.word	0x0000a960


	//   ....[14]....
        /*00f4*/ 	.word	0x0000a9f0


	//   ....[15]....
        /*00f8*/ 	.word	0x0000aa30


	//   ....[16]....
        /*00fc*/ 	.word	0x0000aa40


	//   ....[17]....
        /*0100*/ 	.word	0x0000aae0


	//   ....[18]....
        /*0104*/ 	.word	0x0000ab30


	//   ....[19]....
        /*0108*/ 	.word	0x0000abf0


	//   ....[20]....
        /*010c*/ 	.word	0x0000ac00


	//   ....[21]....
        /*0110*/ 	.word	0x0000b480


	//   ....[22]....
        /*0114*/ 	.word	0x0000b4f0


	//   ....[23]....
        /*0118*/ 	.word	0x0000b550


	//   ....[24]....
        /*011c*/ 	.word	0x0000b5b0


	//   ....[25]....
        /*0120*/ 	.word	0x0000b610


	//   ....[26]....
        /*0124*/ 	.word	0x0000b990


	//   ....[27]....
        /*0128*/ 	.word	0x0000b9f0


	//   ....[28]....
        /*012c*/ 	.word	0x0000ba50


	//   ....[29]....
        /*0130*/ 	.word	0x0000bab0


	//   ....[30]....
        /*0134*/ 	.word	0x0000bb20


	//----- nvinfo : EIATTR_EXIT_INSTR_OFFSETS
	.align		4
.L_2738:
        /*0138*/ 	.byte	0x04, 0x1c
        /*013a*/ 	.short	(.L_2740 - .L_2739)


	//   ....[0]....
.L_2739:
        /*013c*/ 	.word	0x000008c0


	//   ....[1]....
        /*0140*/ 	.word	0x0000b420


	//----- nvinfo : EIATTR_MAX_THREADS
	.align		4
.L_2740:
        /*0144*/ 	.byte	0x04, 0x05
        /*0146*/ 	.short	(.L_2742 - .L_2741)
.L_2741:
        /*0148*/ 	.word	0x00000100
        /*014c*/ 	.word	0x00000001
        /*0150*/ 	.word	0x00000001


	//----- nvinfo : EIATTR_CRS_STACK_SIZE
	.align		4
.L_2742:
        /*0154*/ 	.byte	0x04, 0x1e
        /*0156*/ 	.short	(.L_2744 - .L_2743)
.L_2743:
        /*0158*/ 	.word	0x00000000
.L_2744:


//--------------------- .nv.info._ZN10layer_norm13ln_fwd_kernelINS_13Kernel_traitsIf6__halfS2_S2_fjLj6144ELj1ELj1ELj8ELj16ENS_18Kernel_traits_baseILj6144EfS2_S2_S2_fjLj256EEEEELb1ELb0ELb1ELb1EEEvNS_9FwdParamsE --------------------------
	.section	.nv.info._ZN10layer_norm13ln_fwd_kernelINS_13Kernel_traitsIf6__halfS2_S2_fjLj6144ELj1ELj1ELj8ELj16ENS_18Kernel_traits_baseILj6144EfS2_S2_S2_fjLj256EEEEELb1ELb0ELb1ELb1EEEvNS_9FwdParamsE,"",@"SHT_CUDA_INFO"
	.sectionflags	@""
	.align	4


	//----- nvinfo : EIATTR_CUDA_API_VERSION
	.align		4
        /*0000*/ 	.byte	0x04, 0x37
        /*0002*/ 	.short	(.L_2746 - .L_2745)
.L_2745:
        /*0004*/ 	.word	0x00000082


	//----- nvinfo : EIATTR_SW2861232_WAR
	.align		4
.L_2746:
        /*0008*/ 	.byte	0x01, 0x35
	.zero		2


	//----- nvinfo : EIATTR_PARAM_CBANK
	.align		4
        /*000c*/ 	.byte	0x04, 0x0a
        /*000e*/ 	.short	(.L_2748 - .L_2747)
	.align		4
.L_2747:
        /*0010*/ 	.word	index@(.nv.constant0._ZN10layer_norm13ln_fwd_kernelINS_13Kernel_traitsIf6__halfS2_S2_fjLj6144ELj1ELj1ELj8ELj16ENS_18Kernel_traits_baseILj6144EfS2_S2_S2_fjLj256EEEEELb1ELb0ELb1ELb1EEEvNS_9FwdParamsE)
        /*0014*/ 	.short	0x0160
        /*0016*/ 	.short	0x00e8


	//----- nvinfo : EIATTR_CBANK_PARAM_SIZE
	.align		4
.L_2748:
        /*0018*/ 	.byte	0x03, 0x19
        /*001a*/ 	.short	0x00e8


	//----- nvinfo : EIATTR_KPARAM_INFO
	.align		4
        /*001c*/ 	.byte	0x04, 0x17
        /*001e*/ 	.short	(.L_2750 - .L_2749)
.L_2749:
        /*0020*/ 	.word	0x00000000
        /*0024*/ 	.short	0x0000
        /*0026*/ 	.short	0x0000
        /*0028*/ 	.byte	0x00, 0xf0, 0xa1, 0x03


	//----- nvinfo : EIATTR_MAXREG_COUNT
	.align		4
.L_2750:
        /*002c*/ 	.byte	0x03, 0x1b
        /*002e*/ 	.short	0x00ff


	//----- nvinfo : EIATTR_NUM_BARRIERS
	.align		4
        /*0030*/ 	.byte	0x02, 0x4c
        /*0032*/ 	.byte	0x01
	.zero		1


	//----- nvinfo : EIATTR_MERCURY_ISA_VERSION
	.align		4
        /*0034*/ 	.byte	0x03, 0x5f
        /*0036*/ 	.short	0x0000


	//----- nvinfo : EIATTR_COOP_GROUP_MASK_REGIDS
	.align		4
        /*0038*/ 	.byte	0x04, 0x29
        /*003a*/ 	.short	(.L_2752 - .L_2751)


	//   ....[0]....
.L_2751:
        /*003c*/ 	.word	0xffffffff


	//   ....[1]....
        /*0040*/ 	.word	0xffffffff


	//   ....[2]....
        /*0044*/ 	.word	0xffffffff


	//   ....[3]....
        /*0048*/ 	.word	0xffffffff


	//   ....[4]....
        /*004c*/ 	.word	0xffffffff


	//   ....[5]....
        /*0050*/ 	.word	0xffffffff


	//   ....[6]....
        /*0054*/ 	.word	0xffffffff


	//   ....[7]....
        /*0058*/ 	.word	0xffffffff


	//   ....[8]....
        /*005c*/ 	.word	0xffffffff


	//   ....[9]....
        /*0060*/ 	.word	0xffffffff


	//   ....[10]....
        /*0064*/ 	.word	0xffffffff


	//   ....[11]....
        /*0068*/ 	.word	0xffffffff


	//   ....[12]....
        /*006c*/ 	.word	0xffffffff


	//   ....[13]....
        /*0070*/ 	.word	0xffffffff


	//   ....[14]....
        /*0074*/ 	.word	0xffffffff


	//   ....[15]....
        /*0078*/ 	.word	0xffffffff


	//   ....[16]....
        /*007c*/ 	.word	0xffffffff


	//   ....[17]....
        /*0080*/ 	.word	0xffffffff


	//   ....[18]....
        /*0084*/ 	.word	0xffffffff


	//   ....[19]....
        /*0088*/ 	.word	0xffffffff


	//   ....[20]....
        /*008c*/ 	.word	0xffffffff


	//   ....[21]....
        /*0090*/ 	.word	0xffffffff


	//   ....[22]....
        /*0094*/ 	.word	0xffffffff


	//   ....[23]....
        /*0098*/ 	.word	0xffffffff


	//   ....[24]....
        /*009c*/ 	.word	0xffffffff


	//   ....[25]....
        /*00a0*/ 	.word	0xffffffff


	//   ....[26]....
        /*00a4*/ 	.word	0xffffffff


	//   ....[27]....
        /*00a8*/ 	.word	0xffffffff


	//   ....[28]....
        /*00ac*/ 	.word	0xffffffff


	//   ....[29]....
        /*00b0*/ 	.word	0xffffffff


	//   ....[30]....
        /*00b4*/ 	.word	0xffffffff


	//----- nvinfo : EIATTR_COOP_GROUP_INSTR_OFFSETS
	.align		4
.L_2752:
        /*00b8*/ 	.byte	0x04, 0x28
        /*00ba*/ 	.short	(.L_2754 - .L_2753)


	//   ....[0]....
.L_2753:
        /*00bc*/ 	.word	0x0000a300


	//   ....[1]....
        /*00c0*/ 	.word	0x0000a330


	//   ....[2]....
        /*00c4*/ 	.word	0x0000a350


	//   ....[3]....
        /*00c8*/ 	.word	0x0000a370


	//   ....[4]....
        /*00cc*/ 	.word	0x0000a390


	//   ....[5]....
        /*00d0*/ 	.word	0x0000a6c0


	//   ....[6]....
        /*00d4*/ 	.word	0x0000a6e0


	//   ....[7]....
        /*00d8*/ 	.word	0x0000a700


	//   ....[8]....
        /*00dc*/ 	.word	0x0000a720


	//   ....[9]....
        /*00e0*/ 	.word	0x0000a740


	//   ....[10]....
        /*00e4*/ 	.word	0x0000a850


	//   ....[11]....
        /*00e8*/ 	.word	0x0000a8a0


	//   ....[12]....
        /*00ec*/ 	.word	0x0000a8f0


	//   ....[13]....
        /*00f0*/ 	.word	0x0000a910


	//   ....[14]....
        /*00f4*/ 	.word	0x0000a9a0


	//   ....[15]....
        /*00f8*/ 	.word	0x0000a9c0


	//   ....[16]....
        /*00fc*/ 	.word	0x0000a9e0


	//   ....[17]....
        /*0100*/ 	.word	0x0000aa90


	//   ....[18]....
        /*0104*/ 	.word	0x0000aad0


	//   ....[19]....
        /*0108*/ 	.word	0x0000ab70


	//   ....[20]....
        /*010c*/ 	.word	0x0000aba0


	//   ....[21]....
        /*0110*/ 	.word	0x0000b370


	//   ....[22]....
        /*0114*/ 	.word	0x0000b3e0


	//   ....[23]....
        /*0118*/ 	.word	0x0000b440


	//   ....[24]....
        /*011c*/ 	.word	0x0000b4a0


	//   ....[25]....
        /*0120*/ 	.word	0x0000b500


	//   ....[26]....
        /*0124*/ 	.word	0x0000b870


	//   ....[27]....
        /*0128*/ 	.word	0x0000b8d0


	//   ....[28]....
        /*012c*/ 	.word	0x0000b930


	//   ....[29]....
        /*0130*/ 	.word	0x0000b990


	//   ....[30]....
        /*0134*/ 	.word	0x0000b9f0


	//----- nvinfo : EIATTR_EXIT_INSTR_OFFSETS
	.align		4
.L_2754:
        /*0138*/ 	.byte	0x04, 0x1c
        /*013a*/ 	.short	(.L_2756 - .L_2755)


	//   ....[0]....
.L_2755:
        /*013c*/ 	.word	0x00000660


	//   ....[1]....
        /*0140*/ 	.word	0x0000b320


	//----- nvinfo : EIATTR_MAX_THREADS
	.align		4
.L_2756:
        /*0144*/ 	.byte	0x04, 0x05
        /*0146*/ 	.short	(.L_2758 - .L_2757)
.L_2757:
        /*0148*/ 	.word	0x00000100
        /*014c*/ 	.word	0x00000001
        /*0150*/ 	.word	0x00000001


	//----- nvinfo : EIATTR_CRS_STACK_SIZE
	.align		4
.L_2758:
        /*0154*/ 	.byte	0x04, 0x1e
        /*0156*/ 	.short	(.L_2760 - .L_2759)
.L_2759:
        /*0158*/ 	.word	0x00000000
.L_2760:


//--------------------- .nv.info._ZN10layer_norm13ln_fwd_kernelINS_13Kernel_traitsIf6__halfS2_S2_fjLj6144ELj1ELj1ELj8ELj16ENS_18Kernel_traits_baseILj6144EfS2_S2_S2_fjLj256EEEEELb1ELb1ELb0ELb0EEEvNS_9FwdParamsE --------------------------
	.section	.nv.info._ZN10layer_norm13ln_fwd_kernelINS_13Kernel_traitsIf6__halfS2_S2_fjLj6144ELj1ELj1ELj8ELj16ENS_18Kernel_traits_baseILj6144EfS2_S2_S2_fjLj256EEEEELb1ELb1ELb0ELb0EEEvNS_9FwdParamsE,"",@"SHT_CUDA_INFO"
	.sectionflags	@""
	.align	4


	//----- nvinfo : EIATTR_CUDA_API_VERSION
	.align		4
        /*0000*/ 	.byte	0x04, 0x37
        /*0002*/ 	.short	(.L_2762 - .L_2761)
.L_2761:
        /*0004*/ 	.word	0x00000082


	//----- nvinfo : EIATTR_SW2861232_WAR
	.align		4
.L_2762:
        /*0008*/ 	.byte	0x01, 0x35
	.zero		2


	//----- nvinfo : EIATTR_PARAM_CBANK
	.align		4
        /*000c*/ 	.byte	0x04, 0x0a
        /*000e*/ 	.short	(.L_2764 - .L_2763)
	.align		4
.L_2763:
        /*0010*/ 	.word	index@(.nv.constant0._ZN10layer_norm13ln_fwd_kernelINS_13Kernel_traitsIf6__halfS2_S2_fjLj6144ELj1ELj1ELj8ELj16ENS_18Kernel_traits_baseILj6144EfS2_S2_S2_fjLj256EEEEELb1ELb1ELb0ELb0EEEvNS_9FwdParamsE)
        /*0014*/ 	.short	0x0160
        /*0016*/ 	.short	0x00e8


	//----- nvinfo : EIATTR_CBANK_PARAM_SIZE
	.align		4
.L_2764:
        /*0018*/ 	.byte	0x03, 0x19
        /*001a*/ 	.short	0x00e8


	//----- nvinfo : EIATTR_KPARAM_INFO
	.align		4
        /*001c*/ 	.byte	0x04, 0x17
        /*001e*/ 	.short	(.L_2766 - .L_2765)
.L_2765:
        /*0020*/ 	.word	0x00000000
        /*0024*/ 	.short	0x0000
        /*0026*/ 	.short	0x0000
        /*0028*/ 	.byte	0x00, 0xf0, 0xa1, 0x03


	//----- nvinfo : EIATTR_MAXREG_COUNT
	.align		4
.L_2766:
        /*002c*/ 	.byte	0x03, 0x1b
        /*002e*/ 	.short	0x00ff


	//----- nvinfo : EIATTR_NUM_BARRIERS
	.align		4
        /*0030*/ 	.byte	0x02, 0x4c
        /*0032*/ 	.byte	0x01
	.zero		1


	//----- nvinfo : EIATTR_MERCURY_ISA_VERSION
	.align		4
        /*0034*/ 	.byte	0x03, 0x5f
        /*0036*/ 	.short	0x0000


	//----- nvinfo : EIATTR_COOP_GROUP_MASK_REGIDS
	.align		4
        /*0038*/ 	.byte	0x04, 0x29
        /*003a*/ 	.short	(.L_2768 - .L_2767)


	//   ....[0]....
.L_2767:
        /*003c*/ 	.word	0xffffffff


	//   ....[1]....
        /*0040*/ 	.word	0xffffffff


	//   ....[2]....
        /*0044*/ 	.word	0xffffffff


	//   ....[3]....
        /*0048*/ 	.word	0xffffffff


	//   ....[4]....
        /*004c*/ 	.word	0xffffffff


	//   ....[5]....
        /*0050*/ 	.word	0xffffffff


	//   ....[6]....
        /*0054*/ 	.word	0xffffffff


	//   ....[7]....
        /*0058*/ 	.word	0xffffffff


	//   ....[8]....
        /*005c*/ 	.word	0xffffffff


	//   ....[9]....
        /*0060*/ 	.word	0xffffffff


	//   ....[10]....
        /*0064*/ 	.word	0xffffffff


	//   ....[11]....
        /*0068*/ 	.word	0xffffffff


	//   ....[12]....
        /*006c*/ 	.word	0xffffffff


	//   ....[13]....
        /*0070*/ 	.word	0xffffffff


	//   ....[14]....
        /*0074*/ 	.word	0xffffffff


	//   ....[15]....
        /*0078*/ 	.word	0xffffffff


	//   ....[16]....
        /*007c*/ 	.word	0xffffffff


	//   ....[17]....
        /*0080*/ 	.word	0xffffffff


	//   ....[18]....
        /*0084*/ 	.word	0xffffffff


	//   ....[19]....
        /*0088*/ 	.word	0xffffffff


	//   ....[20]....
        /*008c*/ 	.word	0xffffffff


	//   ....[21]....
        /*0090*/ 	.word	0xffffffff


	//   ....[22]....
        /*0094*/ 	.word	0xffffffff


	//   ....[23]....
        /*0098*/ 	.word	0xffffffff


	//   ....[24]....
        /*009c*/ 	.word	0xffffffff


	//   ....[25]....
        /*00a0*/ 	.word	0xffffffff


	//   ....[26]....
        /*00a4*/ 	.word	0xffffffff


	//   ....[27]....
        /*00a8*/ 	.word	0xffffffff


	//   ....[28]....
        /*00ac*/ 	.word	0xffffffff


	//   ....[29]....
        /*00b0*/ 	.word	0xffffffff


	//   ....[30]....
        /*00b4*/ 	.word	0xffffffff


	//----- nvinfo : EIATTR_COOP_GROUP_INSTR_OFFSETS
	.align		4
.L_2768:
        /*00b8*/ 	.byte	0x04, 0x28
        /*00ba*/ 	.short	(.L_2770 - .L_2769)


	//   ....[0]....
.L_2769:
        /*00bc*/ 	.word	0x00009660


	//   ....[1]....
        /*00c0*/ 	.word	0x00009690


	//   ....[2]....
        /*00c4*/ 	.word	0x000096c0


	//   ....[3]....
        /*00c8*/ 	.word	0x000096e0


	//   ....[4]....
        /*00cc*/ 	.word	0x00009700


	//   ....[5]....
        /*00d0*/ 	.word	0x00009a40


	//   ....[6]....
        /*00d4*/ 	.word	0x00009a60


	//   ....[7]....
        /*00d8*/ 	.word	0x00009a80


	//   ....[8]....
        /*00dc*/ 	.word	0x00009aa0


	//   ....[9]....
        /*00e0*/ 	.word	0x00009ac0


	//   ....[10]....
        /*00e4*/ 	.word	0x00009bf0


	//   ....[11]....
        /*00e8*/ 	.word	0x00009c40


	//   ....[12]....
        /*00ec*/ 	.word	0x00009cc0


	//   ....[13]....
        /*00f0*/ 	.word	0x00009d10


	//   ....[14]....
        /*00f4*/ 	.word	0x00009d20


	//   ....[15]....
        /*00f8*/ 	.word	0x00009db0


	//   ....[16]....
        /*00fc*/ 	.word	0x00009dc0


	//   ....[17]....
        /*0100*/ 	.word	0x00009e60


	//   ....[18]....
        /*0104*/ 	.word	0x00009ed0


	//   ....[19]....
        /*0108*/ 	.word	0x00009f10


	//   ....[20]....
        /*010c*/ 	.word	0x00009f50


	//   ....[21]....
        /*0110*/ 	.word	0x0000a740


	//   ....[22]....
        /*0114*/ 	.word	0x0000a7b0


	//   ....[23]....
        /*0118*/ 	.word	0x0000a810


	//   ....[24]....
        /*011c*/ 	.word	0x0000a870


	//   ....[25]....
        /*0120*/ 	.word	0x0000a8d0


	//   ....[26]....
        /*0124*/ 	.word	0x0000ac60


	//   ....[27]....
        /*0128*/ 	.word	0x0000acc0


	//   ....[28]....
        /*012c*/ 	.word	0x0000ad20


	//   ....[29]....
        /*0130*/ 	.word	0x0000ad80


	//   ....[30]....
        /*0134*/ 	.word	0x0000adf0


	//----- nvinfo : EIATTR_EXIT_INSTR_OFFSETS
	.align		4
.L_2770:
        /*0138*/ 	.byte	0x04, 0x1c
        /*013a*/ 	.short	(.L_2772 - .L_2771)


	//   ....[0]....
.L_2771:
        /*013c*/ 	.word	0x000009b0


	//   ....[1]....
        /*0140*/ 	.word	0x0000a6f0


	//----- nvinfo : EIATTR_MAX_THREADS
	.align		4
.L_2772:
        /*0144*/ 	.byte	0x04, 0x05
        /*0146*/ 	.short	(.L_2774 - .L_2773)
.L_2773:
        /*0148*/ 	.word	0x00000100
        /*014c*/ 	.word	0x00000001
        /*0150*/ 	.word	0x00000001


	//----- nvinfo : EIATTR_CRS_STACK_SIZE
	.align		4
.L_2774:
        /*0154*/ 	.byte	0x04, 0x1e
        /*0156*/ 	.short	(.L_2776 - .L_2775)
.L_2775:
        /*0158*/ 	.word	0x00000000
.L_2776:


//--------------------- .nv.info._ZN10layer_norm13ln_fwd_kernelINS_13Kernel_traitsIf6__halfS2_S2_fjLj6144ELj1ELj1ELj8ELj16ENS_18Kernel_traits_baseILj6144EfS2_S2_S2_fjLj256EEEEELb1ELb1ELb0ELb1EEEvNS_9FwdParamsE --------------------------
	.section	.nv.info._ZN10layer_norm13ln_fwd_kernelINS_13Kernel_traitsIf6__halfS2_S2_fjLj6144ELj1ELj1ELj8ELj16ENS_18Kernel_traits_baseILj6144EfS2_S2_S2_fjLj256EEEEELb1ELb1ELb0ELb1EEEvNS_9FwdParamsE,"",@"SHT_CUDA_INFO"
	.sectionflags	@""
	.align	4


	//----- nvinfo : EIATTR_CUDA_API_VERSION
	.align		4
        /*0000*/ 	.byte	0x04, 0x37
        /*0002*/ 	.short	(.L_2778 - .L_2777)
.L_2777:
        /*0004*/ 	.word	0x00000082


	//----- nvinfo : EIATTR_SW2861232_WAR
	.align		4
.L_2778:
        /*0008*/ 	.byte	0x01, 0x35
	.zero		2


	//----- nvinfo : EIATTR_PARAM_CBANK
	.align		4
        /*000c*/ 	.byte	0x04, 0x0a
        /*000e*/ 	.short	(.L_2780 - .L_2779)
	.align		4
.L_2779:
        /*0010*/ 	.word	index@(.nv.constant0._ZN10layer_norm13ln_fwd_kernelINS_13Kernel_traitsIf6__halfS2_S2_fjLj6144ELj1ELj1ELj8ELj16ENS_18Kernel_traits_baseILj6144EfS2_S2_S2_fjLj256EEEEELb1ELb1ELb0ELb1EEEvNS_9FwdParamsE)
        /*0014*/ 	.short	0x0160
        /*0016*/ 	.short	0x00e8


	//----- nvinfo : EIATTR_CBANK_PARAM_SIZE
	.align		4
.L_2780:
        /*0018*/ 	.byte	0x03, 0x19
        /*001a*/ 	.short	0x00e8


	//----- nvinfo : EIATTR_KPARAM_INFO
	.align		4
        /*001c*/ 	.byte	0x04, 0x17
        /*001e*/ 	.short	(.L_2782 - .L_2781)
.L_2781:
        /*0020*/ 	.word	0x00000000
        /*0024*/ 	.short	0x0000
        /*0026*/ 	.short	0x0000
        /*0028*/ 	.byte	0x00, 0xf0, 0xa1, 0x03


	//----- nvinfo : EIATTR_MAXREG_COUNT
	.align		4
.L_2782:
        /*002c*/ 	.byte	0x03, 0x1b
        /*002e*/ 	.short	0x00ff


	//----- nvinfo : EIATTR_NUM_BARRIERS
	.align		4
        /*0030*/ 	.byte	0x02, 0x4c
        /*0032*/ 	.byte	0x01
	.zero		1


	//----- nvinfo : EIATTR_MERCURY_ISA_VERSION
	.align		4
        /*0034*/ 	.byte	0x03, 0x5f
        /*0036*/ 	.short	0x0000


	//----- nvinfo : EIATTR_COOP_GROUP_MASK_REGIDS
	.align		4
        /*0038*/ 	.byte	0x04, 0x29
        /*003a*/ 	.short	(.L_2784 - .L_2783)


	//   ....[0]....
.L_2783:
        /*003c*/ 	.word	0xffffffff


	//   ....[1]....
        /*0040*/ 	.word	0xffffffff


	//   ....[2]....
        /*0044*/ 	.word	0xffffffff


	//   ....[3]....
        /*0048*/ 	.word	0xffffffff


	//   ....[4]....
        /*004c*/ 	.word	0xffffffff


	//   ....[5]....
        /*0050*/ 	.word	0xffffffff


	//   ....[6]....
        /*0054*/ 	.word	0xffffffff


	//   ....[7]....
        /*0058*/ 	.word	0xffffffff


	//   ....[8]....
        /*005c*/ 	.word	0xffffffff


	//   ....[9]....
        /*0060*/ 	.word	0xffffffff


	//   ....[10]....
        /*0064*/ 	.word	0xffffffff


	//   ....[11]....
        /*0068*/ 	.word	0xffffffff


	//   ....[12]....
        /*006c*/ 	.word	0xffffffff


	//   ....[13]....
        /*0070*/ 	.word	0xffffffff


	//   ....[14]....
        /*0074*/ 	.word	0xffffffff


	//   ....[15]....
        /*0078*/ 	.word	0xffffffff


	//   ....[16]....
        /*007c*/ 	.word	0xffffffff


	//   ....[17]....
        /*0080*/ 	.word	0xffffffff


	//   ....[18]....
        /*0084*/ 	.word	0xffffffff


	//   ....[19]....
        /*0088*/ 	.word	0xffffffff


	//   ....[20]....
        /*008c*/ 	.word	0xffffffff


	//   ....[21]....
        /*0090*/ 	.word	0xffffffff


	//   ....[22]....
        /*0094*/ 	.word	0xffffffff


	//   ....[23]....
        /*0098*/ 	.word	0xffffffff


	//   ....[24]....
        /*009c*/ 	.word	0xffffffff


	//   ....[25]....
        /*00a0*/ 	.word	0xffffffff


	//   ....[26]....
        /*00a4*/ 	.word	0xffffffff


	//   ....[27]....
        /*00a8*/ 	.word	0xffffffff


	//   ....[28]....
        /*00ac*/ 	.word	0xffffffff


	//   ....[29]....
        /*00b0*/ 	.word	0xffffffff


	//   ....[30]....
        /*00b4*/ 	.word	0xffffffff


	//----- nvinfo : EIATTR_COOP_GROUP_INSTR_OFFSETS
	.align		4
.L_2784:
        /*00b8*/ 	.byte	0x04, 0x28
        /*00ba*/ 	.short	(.L_2786 - .L_2785)


	//   ....[0]....
.L_2785:
        /*00bc*/ 	.word	0x000092b0


	//   ....[1]....
        /*00c0*/ 	.word	0x000092e0


	//   ....[2]....
        /*00c4*/ 	.word	0x00009300


	//   ....[3]....
        /*00c8*/ 	.word	0x00009320


	//   ....[4]....
        /*00cc*/ 	.word	0x00009340


	//   ....[5]....
        /*00d0*/ 	.word	0x00009670


	//   ....[6]....
        /*00d4*/ 	.word	0x00009690


	//   ....[7]....
        /*00d8*/ 	.word	0x000096b0


	//   ....[8]....
        /*00dc*/ 	.word	0x000096d0


	//   ....[9]....
        /*00e0*/ 	.word	0x000096f0


	//   ....[10]....
        /*00e4*/ 	.word	0x00009820


	//   ....[11]....
        /*00e8*/ 	.word	0x00009870


	//   ....[12]....
        /*00ec*/ 	.word	0x00009880


	//   ....[13]....
        /*00f0*/ 	.word	0x000098e0


	//   ....[14]....
        /*00f4*/ 	.word	0x00009970


	//   ....[15]....
        /*00f8*/ 	.word	0x00009990


	//   ....[16]....
        /*00fc*/ 	.word	0x000099f0


	//   ....[17]....
        /*0100*/ 	.word	0x00009a80


	//   ....[18]....
        /*0104*/ 	.word	0x00009ac0


	//   ....[19]....
        /*0108*/ 	.word	0x00009b20


	//   ....[20]....
        /*010c*/ 	.word	0x00009b60


	//   ....[21]....
        /*0110*/ 	.word	0x0000a2d0


	//   ....[22]....
        /*0114*/ 	.word	0x0000a330


	//   ....[23]....
        /*0118*/ 	.word	0x0000a390


	//   ....[24]....
        /*011c*/ 	.word	0x0000a3f0


	//   ....[25]....
        /*0120*/ 	.word	0x0000a450


	//   ....[26]....
        /*0124*/ 	.word	0x0000a7c0


	//   ....[27]....
        /*0128*/ 	.word	0x0000a820


	//   ....[28]....
        /*012c*/ 	.word	0x0000a880


	//   ....[29]....
        /*0130*/ 	.word	0x0000a8e0


	//   ....[30]....
        /*0134*/ 	.word	0x0000a940


	//----- nvinfo : EIATTR_EXIT_INSTR_OFFSETS
	.align		4
.L_2786:
        /*0138*/ 	.byte	0x04, 0x1c
        /*013a*/ 	.short	(.L_2788 - .L_2787)


	//   ....[0]....
.L_2787:
        /*013c*/ 	.word	0x00000690


	//   ....[1]....
        /*0140*/ 	.word	0x0000a270


	//----- nvinfo : EIATTR_MAX_THREADS
	.align		4
.L_2788:
        /*0144*/ 	.byte	0x04, 0x05
        /*0146*/ 	.short	(.L_2790 - .L_2789)
.L_2789:
        /*0148*/ 	.word	0x00000100
        /*014c*/ 	.word	0x00000001
        /*0150*/ 	.word	0x00000001


	//----- nvinfo : EIATTR_CRS_STACK_SIZE
	.align		4
.L_2790:
        /*0154*/ 	.byte	0x04, 0x1e
        /*0156*/ 	.short	(.L_2792 - .L_2791)
.L_2791:
        /*0158*/ 	.word	0x00000000
.L_2792:


//--------------------- .nv.info._ZN10layer_norm13ln_fwd_kernelINS_13Kernel_traitsIf6__halfS2_S2_fjLj6144ELj1ELj1ELj8ELj16ENS_18Kernel_traits_baseILj6144EfS2_S2_S2_fjLj256EEEEELb1ELb1ELb1ELb0EEEvNS_9FwdParamsE --------------------------
	.section	.nv.info._ZN10layer_norm13ln_fwd_kernelINS_13Kernel_traitsIf6__halfS2_S2_fjLj6144ELj1ELj1ELj8ELj16ENS_18Kernel_traits_baseILj6144EfS2_S2_S2_fjLj256EEEEELb1ELb1ELb1ELb0EEEvNS_9FwdParamsE,"",@"SHT_CUDA_INFO"
	.sectionflags	@""
	.align	4


	//----- nvinfo : EIATTR_CUDA_API_VERSION
	.align		4
        /*0000*/ 	.byte	0x04, 0x37
        /*0002*/ 	.short	(.L_2794 - .L_2793)
.L_2793:
        /*0004*/ 	.word	0x00000082


	//----- nvinfo : EIATTR_SW2861232_WAR
	.align		4
.L_2794:
        /*0008*/ 	.byte	0x01, 0x35
	.zero		2


	//----- nvinfo : EIATTR_PARAM_CBANK
	.align		4
        /*000c*/ 	.byte	0x04, 0x0a
        /*000e*/ 	.short	(.L_2796 - .L_2795)
	.align		4
.L_2795:
        /*0010*/ 	.word	index@(.nv.constant0._ZN10layer_norm13ln_fwd_kernelINS_13Kernel_traitsIf6__halfS2_S2_fjLj6144ELj1ELj1ELj8ELj16ENS_18Kernel_traits_baseILj6144EfS2_S2_S2_fjLj256EEEEELb1ELb1ELb1ELb0EEEvNS_9FwdParamsE)
        /*0014*/ 	.short	0x0160
        /*0016*/ 	.short	0x00e8


	//----- nvinfo : EIATTR_CBANK_PARAM_SIZE
	.align		4
.L_2796:
        /*0018*/ 	.byte	0x03, 0x19
        /*001a*/ 	.short	0x00e8


	//----- nvinfo : EIATTR_KPARAM_INFO
	.align		4
        /*001c*/ 	.byte	0x04, 0x17
        /*001e*/ 	.short	(.L_2798 - .L_2797)
.L_2797:
        /*0020*/ 	.word	0x00000000
        /*0024*/ 	.short	0x0000
        /*0026*/ 	.short	0x0000
        /*0028*/ 	.byte	0x00, 0xf0, 0xa1, 0x03


	//----- nvinfo : EIATTR_MAXREG_COUNT
	.align		4
.L_2798:
        /*002c*/ 	.byte	0x03, 0x1b
        /*002e*/ 	.short	0x00ff


	//----- nvinfo : EIATTR_NUM_BARRIERS
	.align		4
        /*0030*/ 	.byte	0x02, 0x4c
        /*0032*/ 	.byte	0x01
	.zero		1


	//----- nvinfo : EIATTR_MERCURY_ISA_VERSION
	.align		4
        /*0034*/ 	.byte	0x03, 0x5f
        /*0036*/ 	.short	0x0000


	//----- nvinfo : EIATTR_COOP_GROUP_MASK_REGIDS
	.align		4
        /*0038*/ 	.byte	0x04, 0x29
        /*003a*/ 	.short	(.L_2800 - .L_2799)


	//   ....[0]....
.L_2799:
        /*003c*/ 	.word	0xffffffff


	//   ....[1]....
        /*0040*/ 	.word	0xffffffff


	//   ....[2]....
        /*0044*/ 	.word	0xffffffff


	//   ....[3]....
        /*0048*/ 	.word	0xffffffff


	//   ....[4]....
        /*004c*/ 	.word	0xffffffff


	//   ....[5]....
        /*0050*/ 	.word	0xffffffff


	//   ....[6]....
        /*0054*/ 	.word	0xffffffff


	//   ....[7]....
        /*0058*/ 	.word	0xffffffff


	//   ....[8]....
        /*005c*/ 	.word	0xffffffff


	//   ....[9]....
        /*0060*/ 	.word	0xffffffff


	//   ....[10]....
        /*0064*/ 	.word	0xffffffff


	//   ....[11]....
        /*0068*/ 	.word	0xffffffff


	//   ....[12]....
        /*006c*/ 	.word	0xffffffff


	//   ....[13]....
        /*0070*/ 	.word	0xffffffff


	//   ....[14]....
        /*0074*/ 	.word	0xffffffff


	//   ....[15]....
        /*0078*/ 	.word	0xffffffff


	//   ....[16]....
        /*007c*/ 	.word	0xffffffff


	//   ....[17]....
        /*0080*/ 	.word	0xffffffff


	//   ....[18]....
        /*0084*/ 	.word	0xffffffff


	//   ....[19]....
        /*0088*/ 	.word	0xffffffff


	//   ....[20]....
        /*008c*/ 	.word	0xffffffff


	//   ....[21]....
        /*0090*/ 	.word	0xffffffff


	//   ....[22]....
        /*0094*/ 	.word	0xffffffff


	//   ....[23]....
        /*0098*/ 	.word	0xffffffff


	//   ....[24]....
        /*009c*/ 	.word	0xffffffff


	//   ....[25]....
        /*00a0*/ 	.word	0xffffffff


	//   ....[26]....
        /*00a4*/ 	.word	0xffffffff


	//   ....[27]....
        /*00a8*/ 	.word	0xffffffff


	//   ....[28]....
        /*00ac*/ 	.word	0xffffffff


	//   ....[29]....
        /*00b0*/ 	.word	0xffffffff


	//   ....[30]....
        /*00b4*/ 	.word	0xffffffff


	//----- nvinfo : EIATTR_COOP_GROUP_INSTR_OFFSETS
	.align		4
.L_2800:
        /*00b8*/ 	.byte	0x04, 0x28
        /*00ba*/ 	.short	(.L_2802 - .L_2801)


	//   ....[0]....
.L_2801:
        /*00bc*/ 	.word	0x0000a7b0


	//   ....[1]....
        /*00c0*/ 	.word	0x0000a7e0


	//   ....[2]....
        /*00c4*/ 	.word	0x0000a800


	//   ....[3]....
        /*00c8*/ 	.word	0x0000a820


	//   ....[4]....
        /*00cc*/ 	.word	0x0000a840


	//   ....[5]....
        /*00d0*/ 	.word	0x0000ab80


	//   ....[6]....
        /*00d4*/ 	.word	0x0000aba0


	//   ....[7]....
        /*00d8*/ 	.word	0x0000abc0


	//   ....[8]....
        /*00dc*/ 	.word	0x0000abe0


	//   ....[9]....
        /*00e0*/ 	.word	0x0000ac00


	//   ....[10]....
        /*00e4*/ 	.word	0x0000ad20


	//   ....[11]....
        /*00e8*/ 	.word	0x0000ad70


	//   ....[12]....
        /*00ec*/ 	.word	0x0000ada0


	//   ....[13]....
        /*00f0*/ 	.word	0x0000adc0


	//   ....[14]....
        /*00f4*/ 	.word	0x0000ae50


	//   ....[15]....
        /*00f8*/ 	.word	0x0000ae90


	//   ....[16]....
        /*00fc*/ 	.word	0x0000aee0


	//   ....[17]....
        /*0100*/ 	.word	0x0000af50


	//   ....[18]....
        /*0104*/ 	.word	0x0000af70


	//   ....[19]....
        /*0108*/ 	.word	0x0000b050


	//   ....[20]....
        /*010c*/ 	.word	0x0000b060


	//   ....[21]....
        /*0110*/ 	.word	0x0000b8e0


	//   ....[22]....
        /*0114*/ 	.word	0x0000b950


	//   ....[23]....
        /*0118*/ 	.word	0x0000b9b0


	//   ....[24]....
        /*011c*/ 	.word	0x0000ba10


	//   ....[25]....
        /*0120*/ 	.word	0x0000ba70


	//   ....[26]....
        /*0124*/ 	.word	0x0000bdf0


	//   ....[27]....
        /*0128*/ 	.word	0x0000be50


	//   ....[28]....
        /*012c*/ 	.word	0x0000beb0


	//   ....[29]....
        /*0130*/ 	.word	0x0000bf10


	//   ....[30]....
        /*0134*/ 	.word	0x0000bf80


	//----- nvinfo : EIATTR_EXIT_INSTR_OFFSETS
	.align		4
.L_2802:
        /*0138*/ 	.byte	0x04, 0x1c
        /*013a*/ 	.short	(.L_2804 - .L_2803)


	//   ....[0]....
.L_2803:
        /*013c*/ 	.word	0x000007e0


	//   ....[1]....
        /*0140*/ 	.word	0x0000b890


	//----- nvinfo : EIATTR_MAX_THREADS
	.align		4
.L_2804:
        /*0144*/ 	.byte	0x04, 0x05
        /*0146*/ 	.short	(.L_2806 - .L_2805)
.L_2805:
        /*0148*/ 	.word	0x00000100
        /*014c*/ 	.word	0x00000001
        /*0150*/ 	.word	0x00000001


	//----- nvinfo : EIATTR_CRS_STACK_SIZE
	.align		4
.L_2806:
        /*0154*/ 	.byte	0x04, 0x1e
        /*0156*/ 	.short	(.L_2808 - .L_2807)
.L_2807:
        /*0158*/ 	.word	0x00000000
.L_2808:


//--------------------- .nv.info._ZN10layer_norm13ln_fwd_kernelINS_13Kernel_traitsIf6__halfS2_S2_fjLj6144ELj1ELj1ELj8ELj16ENS_18Kernel_traits_baseILj6144EfS2_S2_S2_fjLj256EEEEELb1ELb1ELb1ELb1EEEvNS_9FwdParamsE --------------------------
	.section	.nv.info._ZN10layer_norm13ln_fwd_kernelINS_13Kernel_traitsIf6__halfS2_S2_fjLj6144ELj1ELj1ELj8ELj16ENS_18Kernel_traits_baseILj6144EfS2_S2_S2_fjLj256EEEEELb1ELb1ELb1ELb1EEEvNS_9FwdParamsE,"",@"SHT_CUDA_INFO"
	.sectionflags	@""
	.align	4


	//----- nvinfo : EIATTR_CUDA_API_VERSION
	.align		4
        /*0000*/ 	.byte	0x04, 0x37
        /*0002*/ 	.short	(.L_2810 - .L_2809)
.L_2809:
        /*0004*/ 	.word	0x00000082


	//----- nvinfo : EIATTR_SW2861232_WAR
	.align		4
.L_2810:
        /*0008*/ 	.byte	0x01, 0x35
	.zero		2


	//----- nvinfo : EIATTR_PARAM_CBANK
	.align		4
        /*000c*/ 	.byte	0x04, 0x0a
        /*000e*/ 	.short	(.L_2812 - .L_2811)
	.align		4
.L_2811:
        /*0010*/ 	.word	index@(.nv.constant0._ZN10layer_norm13ln_fwd_kernelINS_13Kernel_traitsIf6__halfS2_S2_fjLj6144ELj1ELj1ELj8ELj16ENS_18Kernel_traits_baseILj6144EfS2_S2_S2_fjLj256EEEEELb1ELb1ELb1ELb1EEEvNS_9FwdParamsE)
        /*0014*/ 	.short	0x0160
        /*0016*/ 	.short	0x00e8


	//----- nvinfo : EIATTR_CBANK_PARAM_SIZE
	.align		4
.L_2812:
        /*0018*/ 	.byte	0x03, 0x19
        /*001a*/ 	.short	0x00e8


	//----- nvinfo : EIATTR_KPARAM_INFO
	.align		4
        /*001c*/ 	.byte	0x04, 0x17
        /*001e*/ 	.short	(.L_2814 - .L_2813)
.L_2813:
        /*0020*/ 	.word	0x00000000
        /*0024*/ 	.short	0x0000
        /*0026*/ 	.short	0x0000
        /*0028*/ 	.byte	0x00, 0xf0, 0xa1, 0x03


	//----- nvinfo : EIATTR_MAXREG_COUNT
	.align		4
.L_2814:
        /*002c*/ 	.byte	0x03, 0x1b
        /*002e*/ 	.short	0x00ff


	//----- nvinfo : EIATTR_NUM_BARRIERS
	.align		4
        /*0030*/ 	.byte	0x02, 0x4c
        /*0032*/ 	.byte	0x01
	.zero		1


	//----- nvinfo : EIATTR_MERCURY_ISA_VERSION
	.align		4
        /*0034*/ 	.byte	0x03, 0x5f
        /*0036*/ 	.short	0x0000


	//----- nvinfo : EIATTR_COOP_GROUP_MASK_REGIDS
	.align		4
        /*0038*/ 	.byte	0x04, 0x29
        /*003a*/ 	.short	(.L_2816 - .L_2815)


	//   ....[0]....
.L_2815:
        /*003c*/ 	.word	0xffffffff


	//   ....[1]....
        /*0040*/ 	.word	0xffffffff


	//   ....[2]....
        /*0044*/ 	.word	0xffffffff


	//   ....[3]....
        /*0048*/ 	.word	0xffffffff


	//   ....[4]....
        /*004c*/ 	.word	0xffffffff


	//   ....[5]....
        /*0050*/ 	.word	0xffffffff


	//   ....[6]....
        /*0054*/ 	.word	0xffffffff


	//   ....[7]....
        /*0058*/ 	.word	0xffffffff


	//   ....[8]....
        /*005c*/ 	.word	0xffffffff


	//   ....[9]....
        /*0060*/ 	.word	0xffffffff


	//   ....[10]....
        /*0064*/ 	.word	0xffffffff


	//   ....[11]....
        /*0068*/ 	.word	0xffffffff


	//   ....[12]....
        /*006c*/ 	.word	0xffffffff


	//   ....[13]....
        /*0070*/ 	.word	0xffffffff


	//   ....[14]....
        /*0074*/ 	.word	0xffffffff


	//   ....[15]....
        /*0078*/ 	.word	0xffffffff


	//   ....[16]....
        /*007c*/ 	.word	0xffffffff


	//   ....[17]....
        /*0080*/ 	.word	0xffffffff


	//   ....[18]....
        /*0084*/ 	.word	0xffffffff


	//   ....[19]....
        /*0088*/ 	.word	0xffffffff


	//   ....[20]....
        /*008c*/ 	.word	0xffffffff


	//   ....[21]....
        /*0090*/ 	.word	0xffffffff


	//   ....[22]....
        /*0094*/ 	.word	0xffffffff


	//   ....[23]....
        /*0098*/ 	.word	0xffffffff


	//   ....[24]....
        /*009c*/ 	.word	0xffffffff


	//   ....[25]....
        /*00a0*/ 	.word	0xffffffff


	//   ....[26]....
        /*00a4*/ 	.word	0xffffffff


	//   ....[27]....
        /*00a8*/ 	.word	0xffffffff


	//   ....[28]....
        /*00ac*/ 	.word	0xffffffff


	//   ....[29]....
        /*00b0*/ 	.word	0xffffffff


	//   ....[30]....
        /*00b4*/ 	.word	0xffffffff


	//----- nvinfo : EIATTR_COOP_GROUP_INSTR_OFFSETS
	.align		4
.L_2816:
        /*00b8*/ 	.byte	0x04, 0x28
        /*00ba*/ 	.short	(.L_2818 - .L_2817)


	//   ....[0]....
.L_2817:
        /*00bc*/ 	.word	0x0000a350


	//   ....[1]....
        /*00c0*/ 	.word	0x0000a380


	//   ....[2]....
        /*00c4*/ 	.word	0x0000a3a0


	//   ....[3]....
        /*00c8*/ 	.word	0x0000a3c0


	//   ....[4]....
        /*00cc*/ 	.word	0x0000a3e0


	//   ....[5]....
        /*00d0*/ 	.word	0x0000a710


	//   ....[6]....
        /*00d4*/ 	.word	0x0000a730


	//   ....[7]....
        /*00d8*/ 	.word	0x0000a750


	//   ....[8]....
        /*00dc*/ 	.word	0x0000a770


	//   ....[9]....
        /*00e0*/ 	.word	0x0000a790


	//   ....[10]....
        /*00e4*/ 	.word	0x0000a8b0


	//   ....[11]....
        /*00e8*/ 	.word	0x0000a8f0


	//   ....[12]....
        /*00ec*/ 	.word	0x0000a930


	//   ....[13]....
        /*00f0*/ 	.word	0x0000a950


	//   ....[14]....
        /*00f4*/ 	.word	0x0000a9e0


	//   ....[15]....
        /*00f8*/ 	.word	0x0000aa00


	//   ....[16]....
        /*00fc*/ 	.word	0x0000aa30


	//   ....[17]....
        /*0100*/ 	.word	0x0000aae0


	//   ....[18]....
        /*0104*/ 	.word	0x0000ab20


	//   ....[19]....
        /*0108*/ 	.word	0x0000abf0


	//   ....[20]....
        /*010c*/ 	.word	0x0000ac10


	//   ....[21]....
        /*0110*/ 	.word	0x0000b3e0


	//   ....[22]....
        /*0114*/ 	.word	0x0000b450


	//   ....[23]....
        /*0118*/ 	.word	0x0000b4b0


	//   ....[24]....
        /*011c*/ 	.word	0x0000b510


	//   ....[25]....
        /*0120*/ 	.word	0x0000b570


	//   ....[26]....
        /*0124*/ 	.word	0x0000b8e0


	//   ....[27]....
        /*0128*/ 	.word	0x0000b940


	//   ....[28]....
        /*012c*/ 	.word	0x0000b9a0


	//   ....[29]....
        /*0130*/ 	.word	0x0000ba00


	//   ....[30]....
        /*0134*/ 	.word	0x0000ba60


	//----- nvinfo : EIATTR_EXIT_INSTR_OFFSETS
	.align		4
.L_2818:
        /*0138*/ 	.byte	0x04, 0x1c
        /*013a*/ 	.short	(.L_2820 - .L_2819)


	//   ....[0]....
.L_2819:
        /*013c*/ 	.word	0x000002d0


	//   ....[1]....
        /*0140*/ 	.word	0x0000b390


	//----- nvinfo : EIATTR_MAX_THREADS
	.align		4
.L_2820:
        /*0144*/ 	.byte	0x04, 0x05
        /*0146*/ 	.short	(.L_2822 - .L_2821)
.L_2821:
        /*0148*/ 	.word	0x00000100
        /*014c*/ 	.word	0x00000001
        /*0150*/ 	.word	0x00000001


	//----- nvinfo : EIATTR_CRS_STACK_SIZE
	.align		4
.L_2822:
        /*0154*/ 	.byte	0x04, 0x1e
        /*0156*/ 	.short	(.L_2824 - .L_2823)
.L_2823:
        /*0158*/ 	.word	0x00000000
.L_2824:


//--------------------- .nv.info._ZN10layer_norm13ln_fwd_kernelINS_13Kernel_traitsI6__halfS2_fS2_fjLj6144ELj1ELj1ELj8ELj16ENS_18Kernel_traits_baseILj6144ES2_S2_fS2_fjLj256EEEEELb0ELb0ELb0ELb0EEEvNS_9FwdParamsE --------------------------
	.section	.nv.info._ZN10layer_norm13ln_fwd_kernelINS_13Kernel_traitsI6__halfS2_fS2_fjLj6144ELj1ELj1ELj8ELj16ENS_18Kernel_traits_baseILj6144ES2_S2_fS2_fjLj256EEEEELb0ELb0ELb0ELb0EEEvNS_9FwdParamsE,"",@"SHT_CUDA_INFO"
	.sectionflags	@""
	.align	4


	//----- nvinfo : EIATTR_CUDA_API_VERSION
	.align		4
        /*0000*/ 	.byte	0x04, 0x37
        /*0002*/ 	.short	(.L_2826 - .L_2825)
.L_2825:
        /*0004*/ 	.word	0x00000082


	//----- nvinfo : EIATTR_SW2861232_WAR
	.align		4
.L_2826:
        /*0008*/ 	.byte	0x01, 0x35
	.zero		2


	//----- nvinfo : EIATTR_PARAM_CBANK
	.align		4
        /*000c*/ 	.byte	0x04, 0x0a
        /*000e*/ 	.short	(.L_2828 - .L_2827)
	.align		4
.L_2827:
        /*0010*/ 	.word	index@(.nv.constant0._ZN10layer_norm13ln_fwd_kernelINS_13Kernel_traitsI6__halfS2_fS2_fjLj6144ELj1ELj1ELj8ELj16ENS_18Kernel_traits_baseILj6144ES2_S2_fS2_fjLj256EEEEELb0ELb0ELb0ELb0EEEvNS_9FwdParamsE)
        /*0014*/ 	.short	0x0160
        /*0016*/ 	.short	0x00e8


	//----- nvinfo : EIATTR_CBANK_PARAM_SIZE
	.align		4
.L_2828:
        /*0018*/ 	.byte	0x03, 0x19
        /*001a*/ 	.short	0x00e8


	//----- nvinfo : EIATTR_KPARAM_INFO
	.align		4
        /*001c*/ 	.byte	0x04, 0x17
        /*001e*/ 	.short	(.L_2830 - .L_2829)
.L_2829:
        /*0020*/ 	.word	0x00000000
        /*0024*/ 	.short	0x0000
        /*0026*/ 	.short	0x0000
        /*0028*/ 	.byte	0x00, 0xf0, 0xa1, 0x03


	//----- nvinfo : EIATTR_MAXREG_COUNT
	.align		4
.L_2830:
        /*002c*/ 	.byte	0x03, 0x1b
        /*002e*/ 	.short	0x00ff


	//----- nvinfo : EIATTR_NUM_BARRIERS
	.align		4
        /*0030*/ 	.byte	0x02, 0x4c
        /*0032*/ 	.byte	0x01
	.zero		1


	//----- nvinfo : EIATTR_MERCURY_ISA_VERSION
	.align		4
        /*0034*/ 	.byte	0x03, 0x5f
        /*0036*/ 	.short	0x0000


	//----- nvinfo : EIATTR_COOP_GROUP_MASK_REGIDS
	.align		4
        /*0038*/ 	.byte	0x04, 0x29
        /*003a*/ 	.short	(.L_2832 - .L_2831)


	//   ....[0]....
.L_2831:
        /*003c*/ 	.word	0xffffffff


	//   ....[1]....
        /*0040*/ 	.word	0xffffffff


	//   ....[2]....
        /*0044*/ 	.word	0xffffffff


	//   ....[3]....
        /*0048*/ 	.word	0xffffffff


	//   ....[4]....
        /*004c*/ 	.word	0xffffffff


	//   ....[5]....
        /*0050*/ 	.word	0xffffffff


	//   ....[6]....
        /*0054*/ 	.word	0xffffffff


	//   ....[7]....
        /*0058*/ 	.word	0xffffffff


	//   ....[8]....
        /*005c*/ 	.word	0xffffffff


	//   ....[9]....
        /*0060*/ 	.word	0xffffffff


	//   ....[10]....
        /*0064*/ 	.word	0xffffffff


	//   ....[11]....
        /*0068*/ 	.word	0xffffffff


	//   ....[12]....
        /*006c*/ 	.word	0xffffffff


	//   ....[13]....
        /*0070*/ 	.word	0xffffffff


	//   ....[14]....
        /*0074*/ 	.word	0xffffffff


	//   ....[15]....
        /*0078*/ 	.word	0xffffffff


	//   ....[16]....
        /*007c*/ 	.word	0xffffffff


	//   ....[17]....
        /*0080*/ 	.word	0xffffffff


	//   ....[18]....
        /*0084*/ 	.word	0xffffffff


	//   ....[19]....
        /*0088*/ 	.word	0xffffffff


	//   ....[20]....
        /*008c*/ 	.word	0xffffffff


	//   ....[21]....
        /*0090*/ 	.word	0xffffffff


	//   ....[22]....
        /*0094*/ 	.word	0xffffffff


	//   ....[23]....
        /*0098*/ 	.word	0xffffffff


	//   ....[24]....
        /*009c*/ 	.word	0xffffffff


	//   ....[25]....
        /*00a0*/ 	.word	0xffffffff


	//   ....[26]....
        /*00a4*/ 	.word	0xffffffff


	//   ....[27]....
        /*00a8*/ 	.word	0xffffffff


	//   ....[28]....
        /*00ac*/ 	.word	0xffffffff


	//   ....[29]....
        /*00b0*/ 	.word	0xffffffff


	//   ....[30]....
        /*00b4*/ 	.word	0xffffffff


	//----- nvinfo : EIATTR_COOP_GROUP_INSTR_OFFSETS
	.align		4
.L_2832:
        /*00b8*/ 	.byte	0x04, 0x28
        /*00ba*/ 	.short	(.L_2834 - .L_2833)


	//   ....[0]....
.L_2833:
        /*00bc*/ 	.word	0x000012b0


	//   ....[1]....
        /*00c0*/ 	.word	0x000012e0


	//   ....[2]....
        /*00c4*/ 	.word	0x00001300


	//   ....[3]....
        /*00c8*/ 	.word	0x00001320


	//   ....[4]....
        /*00cc*/ 	.word	0x00001340


	//   ....[5]....
        /*00d0*/ 	.word	0x00001680


	//   ....[6]....
        /*00d4*/ 	.word	0x000016a0


	//   ....[7]....
        /*00d8*/ 	.word	0x000016c0


	//   ....[8]....
        /*00dc*/ 	.word	0x000016e0


	//   ....[9]....
        /*00e0*/ 	.word	0x00001700


	//   ....[10]....
        /*00e4*/ 	.word	0x00001820


	//   ....[11]....
        /*00e8*/ 	.word	0x00001870


	//   ....[12]....
        /*00ec*/ 	.word	0x000018a0


	//   ....[13]....
        /*00f0*/ 	.word	0x000018c0


	//   ....[14]....
        /*00f4*/ 	.word	0x00001950


	//   ....[15]....
        /*00f8*/ 	.word	0x00001980


	//   ....[16]....
        /*00fc*/ 	.word	0x000019b0


	//   ....[17]....
        /*0100*/ 	.word	0x00001a50


	//   ....[18]....
        /*0104*/ 	.word	0x00001a90


	//   ....[19]....
        /*0108*/ 	.word	0x00001b40


	//   ....[20]....
        /*010c*/ 	.word	0x00001b60


	//   ....[21]....
        /*0110*/ 	.word	0x00002350


	//   ....[22]....
        /*0114*/ 	.word	0x000023c0


	//   ....[23]....
        /*0118*/ 	.word	0x00002420


	//   ....[24]....
        /*011c*/ 	.word	0x00002480


	//   ....[25]....
        /*0120*/ 	.word	0x000024e0


	//   ....[26]....
        /*0124*/ 	.word	0x00002860


	//   ....[27]....
        /*0128*/ 	.word	0x000028c0


	//   ....[28]....
        /*012c*/ 	.word	0x00002920


	//   ....[29]....
        /*0130*/ 	.word	0x00002980


	//   ....[30]....
        /*0134*/ 	.word	0x000029f0


	//----- nvinfo : EIATTR_EXIT_INSTR_OFFSETS
	.align		4
.L_2834:
        /*0138*/ 	.byte	0x04, 0x1c
        /*013a*/ 	.short	(.L_2836 - .L_2835)


	//   ....[0]....
.L_2835:
        /*013c*/ 	.word	0x00000380


	//   ....[1]....
        /*0140*/ 	.word	0x00002300


	//----- nvinfo : EIATTR_MAX_THREADS
	.align		4
.L_2836:
        /*0144*/ 	.byte	0x04, 0x05
        /*0146*/ 	.short	(.L_2838 - .L_2837)
.L_2837:
        /*0148*/ 	.word	0x00000100
        /*014c*/ 	.word	0x00000001
        /*0150*/ 	.word	0x00000001


	//----- nvinfo : EIATTR_CRS_STACK_SIZE
	.align		4
.L_2838:
        /*0154*/ 	.byte	0x04, 0x1e
        /*0156*/ 	.short	(.L_2840 - .L_2839)
.L_2839:
        /*0158*/ 	.word	0x00000000
.L_2840:


//--------------------- .nv.info._ZN10layer_norm13ln_fwd_kernelINS_13Kernel_traitsI6__halfS2_fS2_fjLj6144ELj1ELj1ELj8ELj16ENS_18Kernel_traits_baseILj6144ES2_S2_fS2_fjLj256EEEEELb0ELb0ELb0ELb1EEEvNS_9FwdParamsE --------------------------
	.section	.nv.info._ZN10layer_norm13ln_fwd_kernelINS_13Kernel_traitsI6__halfS2_fS2_fjLj6144ELj1ELj1ELj8ELj16ENS_18Kernel_traits_baseILj6144ES2_S2_fS2_fjLj256EEEEELb0ELb0ELb0ELb1EEEvNS_9FwdParamsE,"",@"SHT_CUDA_INFO"
	.sectionflags	@""
	.align	4


	//----- nvinfo : EIATTR_CUDA_API_VERSION
	.align		4
        /*0000*/ 	.byte	0x04, 0x37
        /*0002*/ 	.short	(.L_2842 - .L_2841)
.L_2841:
        /*0004*/ 	.word	0x00000082


	//----- nvinfo : EIATTR_SW2861232_WAR
	.align		4
.L_2842:
        /*0008*/ 	.byte	0x01, 0x35
	.zero		2


	//----- nvinfo : EIATTR_PARAM_CBANK
	.align		4
        /*000c*/ 	.byte	0x04, 0x0a
        /*000e*/ 	.short	(.L_2844 - .L_2843)
	.align		4
.L_2843:
        /*0010*/ 	.word	index@(.nv.constant0._ZN10layer_norm13ln_fwd_kernelINS_13Kernel_traitsI6__halfS2_fS2_fjLj6144ELj1ELj1ELj8ELj16ENS_18Kernel_traits_baseILj6144ES2_S2_fS2_fjLj256EEEEELb0ELb0ELb0ELb1EEEvNS_9FwdParamsE)
        /*0014*/ 	.short	0x0160
        /*0016*/ 	.short	0x00e8


	//----- nvinfo : EIATTR_CBANK_PARAM_SIZE
	.align		4
.L_2844:
        /*0018*/ 	.byte	0x03, 0x19
        /*001a*/ 	.short	0x00e8


	//----- nvinfo : EIATTR_KPARAM_INFO
	.align		4
        /*001c*/ 	.byte	0x04, 0x17
        /*001e*/ 	.short	(.L_2846 - .L_2845)
.L_2845:
        /*0020*/ 	.word	0x00000000
        /*0024*/ 	.short	0x0000
        /*0026*/ 	.short	0x0000
        /*0028*/ 	.byte	0x00, 0xf0, 0xa1, 0x03


	//----- nvinfo : EIATTR_MAXREG_COUNT
	.align		4
.L_2846:
        /*002c*/ 	.byte	0x03, 0x1b
        /*002e*/ 	.short	0x00ff


	//----- nvinfo : EIATTR_NUM_BARRIERS
	.align		4
        /*0030*/ 	.byte	0x02, 0x4c
        /*0032*/ 	.byte	0x01
	.zero		1


	//----- nvinfo : EIATTR_MERCURY_ISA_VERSION
	.align		4
        /*0034*/ 	.byte	0x03, 0x5f
        /*0036*/ 	.short	0x0000


	//----- nvinfo : EIATTR_COOP_GROUP_MASK_REGIDS
	.align		4
        /*0038*/ 	.byte	0x04, 0x29
        /*003a*/ 	.short	(.L_2848 - .L_2847)


	//   ....[0]....
.L_2847:
        /*003c*/ 	.word	0xffffffff


	//   ....[1]....
        /*0040*/ 	.word	0xffffffff


	//   ....[2]....
        /*0044*/ 	.word	0xffffffff


	//   ....[3]....
        /*0048*/ 	.word	0xffffffff


	//   ....[4]....
        /*004c*/ 	.word	0xffffffff


	//   ....[5]....
        /*0050*/ 	.word	0xffffffff


	//   ....[6]....
        /*0054*/ 	.word	0xffffffff


	//   ....[7]....
        /*0058*/ 	.word	0xffffffff


	//   ....[8]....
        /*005c*/ 	.word	0xffffffff


	//   ....[9]....
        /*0060*/ 	.word	0xffffffff


	//   ....[10]....
        /*0064*/ 	.word	0xffffffff


	//   ....[11]....
        /*0068*/ 	.word	0xffffffff


	//   ....[12]....
        /*006c*/ 	.word	0xffffffff


	//   ....[13]....
        /*0070*/ 	.word	0xffffffff


	//   ....[14]....
        /*0074*/ 	.word	0xffffffff


	//   ....[15]....
        /*0078*/ 	.word	0xffffffff


	//   ....[16]....
        /*007c*/ 	.word	0xffffffff


	//   ....[17]....
        /*0080*/ 	.word	0xffffffff


	//   ....[18]....
        /*0084*/ 	.word	0xffffffff


	//   ....[19]....
        /*0088*/ 	.word	0xffffffff


	//   ....[20]....
        /*008c*/ 	.word	0xffffffff


	//   ....[21]....
        /*0090*/ 	.word	0xffffffff


	//   ....[22]....
        /*0094*/ 	.word	0xffffffff


	//   ....[23]....
        /*0098*/ 	.word	0xffffffff


	//   ....[24]....
        /*009c*/ 	.word	0xffffffff


	//   ....[25]....
        /*00a0*/ 	.word	0xffffffff


	//   ....[26]....
        /*00a4*/ 	.word	0xffffffff


	//   ....[27]....
        /*00a8*/ 	.word	0xffffffff


	//   ....[28]....
        /*00ac*/ 	.word	0xffffffff


	//   ....[29]....
        /*00b0*/ 	.word	0xffffffff


	//   ....[30]....
        /*00b4*/ 	.word	0xffffffff


	//----- nvinfo : EIATTR_COOP_GROUP_INSTR_OFFSETS
	.align		4
.L_2848:
        /*00b8*/ 	.byte	0x04, 0x28
        /*00ba*/ 	.short	(.L_2850 - .L_2849)


	//   ....[0]....
.L_2849:
        /*00bc*/ 	.word	0x00000df0


	//   ....[1]....
        /*00c0*/ 	.word	0x00000e20


	//   ....[2]....
        /*00c4*/ 	.word	0x00000e40


	//   ....[3]....
        /*00c8*/ 	.word	0x00000e60


	//   ....[4]....
        /*00cc*/ 	.word	0x00000e80


	//   ....[5]....
        /*00d0*/ 	.word	0x000011b0


	//   ....[6]....
        /*00d4*/ 	.word	0x000011d0


	//   ....[7]....
        /*00d8*/ 	.word	0x000011f0


	//   ....[8]....
        /*00dc*/ 	.word	0x00001210


	//   ....[9]....
        /*00e0*/ 	.word	0x00001230


	//   ....[10]....
        /*00e4*/ 	.word	0x00001330


	//   ....[11]....
        /*00e8*/ 	.word	0x00001380


	//   ....[12]....
        /*00ec*/ 	.word	0x000013b0


	//   ....[13]....
        /*00f0*/ 	.word	0x000013d0


	//   ....[14]....
        /*00f4*/ 	.word	0x00001470


	//   ....[15]....
        /*00f8*/ 	.word	0x000014b0


	//   ....[16]....
        /*00fc*/ 	.word	0x000014c0


	//   ....[17]....
        /*0100*/ 	.word	0x00001560


	//   ....[18]....
        /*0104*/ 	.word	0x000015a0


	//   ....[19]....
        /*0108*/ 	.word	0x00001680


	//   ....[20]....
        /*010c*/ 	.word	0x00001690


	//   ....[21]....
        /*0110*/ 	.word	0x00001f20


	//   ....[22]....
        /*0114*/ 	.word	0x00001f90


	//   ....[23]....
        /*0118*/ 	.word	0x00001ff0


	//   ....[24]....
        /*011c*/ 	.word	0x00002050


	//   ....[25]....
        /*0120*/ 	.word	0x000020b0


	//   ....[26]....
        /*0124*/ 	.word	0x00002420


	//   ....[27]....
        /*0128*/ 	.word	0x00002480


	//   ....[28]....
        /*012c*/ 	.word	0x000024e0


	//   ....[29]....
        /*0130*/ 	.word	0x00002540


	//   ....[30]....
        /*0134*/ 	.word	0x000025a0


	//----- nvinfo : EIATTR_EXIT_INSTR_OFFSETS
	.align		4
.L_2850:
        /*0138*/ 	.byte	0x04, 0x1c
        /*013a*/ 	.short	(.L_2852 - .L_2851)


	//   ....[0]....
.L_2851:
        /*013c*/ 	.word	0x00000110


	//   ....[1]....
        /*0140*/ 	.word	0x00001ed0


	//----- nvinfo : EIATTR_MAX_THREADS
	.align		4
.L_2852:
        /*0144*/ 	.byte	0x04, 0x05
        /*0146*/ 	.short	(.L_2854 - .L_2853)
.L_2853:
        /*0148*/ 	.word	0x00000100
        /*014c*/ 	.word	0x00000001
        /*0150*/ 	.word	0x00000001


	//----- nvinfo : EIATTR_CRS_STACK_SIZE
	.align		4
.L_2854:
        /*0154*/ 	.byte	0x04, 0x1e
        /*0156*/ 	.short	(.L_2856 - .L_2855)
.L_2855:
        /*0158*/ 	.word	0x00000000
.L_2856:


//--------------------- .nv.info._ZN10layer_norm13ln_fwd_kernelINS_13Kernel_traitsI6__halfS2_fS2_fjLj6144ELj1ELj1ELj8ELj16ENS_18Kernel_traits_baseILj6144ES2_S2_fS2_fjLj256EEEEELb0ELb0ELb1ELb0EEEvNS_9FwdParamsE --------------------------
	.section	.nv.info._ZN10layer_norm13ln_fwd_kernelINS_13Kernel_traitsI6__halfS2_fS2_fjLj6144ELj1ELj1ELj8ELj16ENS_18Kernel_traits_baseILj6144ES2_S2_fS2_fjLj256EEEEELb0ELb0ELb1ELb0EEEvNS_9FwdParamsE,"",@"SHT_CUDA_INFO"
	.sectionflags	@""
	.align	4


	//----- nvinfo : EIATTR_CUDA_API_VERSION
	.align		4
        /*0000*/ 	.byte	0x04, 0x37
        /*0002*/ 	.short	(.L_2858 - .L_2857)
.L_2857:
        /*0004*/ 	.word	0x00000082


	//----- nvinfo : EIATTR_SW2861232_WAR
	.align		4
.L_2858:
        /*0008*/ 	.byte	0x01, 0x35
	.zero		2


	//----- nvinfo : EIATTR_PARAM_CBANK
	.align		4
        /*000c*/ 	.byte	0x04, 0x0a
        /*000e*/ 	.short	(.L_2860 - .L_2859)
	.align		4
.L_2859:
        /*0010*/ 	.word	index@(.nv.constant0._ZN10layer_norm13ln_fwd_kernelINS_13Kernel_traitsI6__halfS2_fS2_fjLj6144ELj1ELj1ELj8ELj16ENS_18Kernel_traits_baseILj6144ES2_S2_fS2_fjLj256EEEEELb0ELb0ELb1ELb0EEEvNS_9FwdParamsE)
        /*0014*/ 	.short	0x0160
        /*0016*/ 	.short	0x00e8


	//----- nvinfo : EIATTR_CBANK_PARAM_SIZE
	.align		4
.L_2860:
        /*0018*/ 	.byte	0x03, 0x19
        /*001a*/ 	.short	0x00e8


	//----- nvinfo : EIATTR_KPARAM_INFO
	.align		4
        /*001c*/ 	.byte	0x04, 0x17
        /*001e*/ 	.short	(.L_2862 - .L_2861)
.L_2861:
        /*0020*/ 	.word	0x00000000
        /*0024*/ 	.short	0x0000
        /*0026*/ 	.short	0x0000
        /*0028*/ 	.byte	0x00, 0xf0, 0xa1, 0x03


	//----- nvinfo : EIATTR_MAXREG_COUNT
	.align		4
.L_2862:
        /*002c*/ 	.byte	0x03, 0x1b
        /*002e*/ 	.short	0x00ff


	//----- nvinfo : EIATTR_NUM_BARRIERS
	.align		4
        /*0030*/ 	.byte	0x02, 0x4c
        /*0032*/ 	.byte	0x01
	.zero		1


	//----- nvinfo : EIATTR_MERCURY_ISA_VERSION
	.align		4
        /*0034*/ 	.byte	0x03, 0x5f
        /*0036*/ 	.short	0x0000


	//----- nvinfo : EIATTR_COOP_GROUP_MASK_REGIDS
	.align		4
        /*0038*/ 	.byte	0x04, 0x29
        /*003a*/ 	.short	(.L_2864 - .L_2863)


	//   ....[0]....
.L_2863:
        /*003c*/ 	.word	0xffffffff


	//   ....[1]....
        /*0040*/ 	.word	0xffffffff


	//   ....[2]....
        /*0044*/ 	.word	0xffffffff


	//   ....[3]....
        /*0048*/ 	.word	0xffffffff


	//   ....[4]....
        /*004c*/ 	.word	0xffffffff


	//   ....[5]....
        /*0050*/ 	.word	0xffffffff


	//   ....[6]....
        /*0054*/ 	.word	0xffffffff


	//   ....[7]....
        /*0058*/ 	.word	0xffffffff


	//   ....[8]....
        /*005c*/ 	.word	0xffffffff


	//   ....[9]....
        /*0060*/ 	.word	0xffffffff


	//   ....[10]....
        /*0064*/ 	.word	0xffffffff


	//   ....[11]....
        /*0068*/ 	.word	0xffffffff


	//   ....[12]....
        /*006c*/ 	.word	0xffffffff


	//   ....[13]....
        /*0070*/ 	.word	0xffffffff


	//   ....[14]....
        /*0074*/ 	.word	0xffffffff


	//   ....[15]....
        /*0078*/ 	.word	0xffffffff


	//   ....[16]....
        /*007c*/ 	.word	0xffffffff


	//   ....[17]....
        /*0080*/ 	.word	0xffffffff


	//   ....[18]....
        /*0084*/ 	.word	0xffffffff


	//   ....[19]....
        /*0088*/ 	.word	0xffffffff


	//   ....[20]....
        /*008c*/ 	.word	0xffffffff


	//   ....[21]....
        /*0090*/ 	.word	0xffffffff


	//   ....[22]....
        /*0094*/ 	.word	0xffffffff


	//   ....[23]....
        /*0098*/ 	.word	0xffffffff


	//   ....[24]....
        /*009c*/ 	.word	0xffffffff


	//   ....[25]....
        /*00a0*/ 	.word	0xffffffff


	//   ....[26]....
        /*00a4*/ 	.word	0xffffffff


	//   ....[27]....
        /*00a8*/ 	.word	0xffffffff


	//   ....[28]....
        /*00ac*/ 	.word	0xffffffff


	//   ....[29]....
        /*00b0*/ 	.word	0xffffffff


	//   ....[30]....
        /*00b4*/ 	.word	0xffffffff


	//----- nvinfo : EIATTR_COOP_GROUP_INSTR_OFFSETS
	.align		4
.L_2864:
        /*00b8*/ 	.byte	0x04, 0x28
        /*00ba*/ 	.short	(.L_2866 - .L_2865)


	//   ....[0]....
.L_2865:
        /*00bc*/ 	.word	0x00001bf0


	//   ....[1]....
        /*00c0*/ 	.word	0x00001c20


	//   ....[2]....
        /*00c4*/ 	.word	0x00001c40


	//   ....[3]....
        /*00c8*/ 	.word	0x00001c60


	//   ....[4]....
        /*00cc*/ 	.word	0x00001c80


	//   ....[5]....
        /*00d0*/ 	.word	0x00001fc0


	//   ....[6]....
        /*00d4*/ 	.word	0x00001fe0


	//   ....[7]....
        /*00d8*/ 	.word	0x00002000


	//   ....[8]....
        /*00dc*/ 	.word	0x00002020


	//   ....[9]....
        /*00e0*/ 	.word	0x00002040


	//   ....[10]....
        /*00e4*/ 	.word	0x00002160


	//   ....[11]....
        /*00e8*/ 	.word	0x000021c0


	//   ....[12]....
        /*00ec*/ 	.word	0x000021f0


	//   ....[13]....
        /*00f0*/ 	.word	0x00002210


	//   ....[14]....
        /*00f4*/ 	.word	0x000022b0


	//   ....[15]....
        /*00f8*/ 	.word	0x000022d0


	//   ....[16]....
        /*00fc*/ 	.word	0x000022f0


	//   ....[17]....
        /*0100*/ 	.word	0x000023a0


	//   ....[18]....
        /*0104*/ 	.word	0x000023e0


	//   ....[19]....
        /*0108*/ 	.word	0x00002480


	//   ....[20]....
        /*010c*/ 	.word	0x000024b0


	//   ....[21]....
        /*0110*/ 	.word	0x00002d10


	//   ....[22]....
        /*0114*/ 	.word	0x00002d80


	//   ....[23]....
        /*0118*/ 	.word	0x00002de0


	//   ....[24]....
        /*011c*/ 	.word	0x00002e40


	//   ....[25]....
        /*0120*/ 	.word	0x00002ea0


	//   ....[26]....
        /*0124*/ 	.word	0x00003220


	//   ....[27]....
        /*0128*/ 	.word	0x00003280


	//   ....[28]....
        /*012c*/ 	.word	0x000032e0


	//   ....[29]....
        /*0130*/ 	.word	0x00003340


	//   ....[30]....
        /*0134*/ 	.word	0x000033b0


	//----- nvinfo : EIATTR_EXIT_INSTR_OFFSETS
	.align		4
.L_2866:
        /*0138*/ 	.byte	0x04, 0x1c
        /*013a*/ 	.short	(.L_2868 - .L_2867)


	//   ....[0]....
.L_2867:
        /*013c*/ 	.word	0x00000380


	//   ....[1]....
        /*0140*/ 	.word	0x00002cc0


	//----- nvinfo : EIATTR_MAX_THREADS
	.align		4
.L_2868:
        /*0144*/ 	.byte	0x04, 0x05
        /*0146*/ 	.short	(.L_2870 - .L_2869)
.L_2869:
        /*0148*/ 	.word	0x00000100
        /*014c*/ 	.word	0x00000001
        /*0150*/ 	.word	0x00000001


	//----- nvinfo : EIATTR_CRS_STACK_SIZE
	.align		4
.L_2870:
        /*0154*/ 	.byte	0x04, 0x1e
        /*0156*/ 	.short	(.L_2872 - .L_2871)
.L_2871:
        /*0158*/ 	.word	0x00000000
.L_2872:


//--------------------- .nv.info._ZN10layer_norm13ln_fwd_kernelINS_13Kernel_traitsI6__halfS2_fS2_fjLj6144ELj1ELj1ELj8ELj16ENS_18Kernel_traits_baseILj6144ES2_S2_fS2_fjLj256EEEEELb0ELb0ELb1ELb1EEEvNS_9FwdParamsE --------------------------
	.section	.nv.info._ZN10layer_norm13ln_fwd_kernelINS_13Kernel_traitsI6__halfS2_fS2_fjLj6144ELj1ELj1ELj8ELj16ENS_18Kernel_traits_baseILj6144ES2_S2_fS2_fjLj256EEEEELb0ELb0ELb1ELb1EEEvNS_9FwdParamsE,"",@"SHT_CUDA_INFO"
	.sectionflags	@""
	.align	4


	//----- nvinfo : EIATTR_CUDA_API_VERSION
	.align		4
        /*0000*/ 	.byte	0x04, 0x37
        /*0002*/ 	.short	(.L_2874 - .L_2873)
.L_2873:
        /*0004*/ 	.word	0x00000082


	//----- nvinfo : EIATTR_SW2861232_WAR
	.align		4
.L_2874:
        /*0008*/ 	.byte	0x01, 0x35
	.zero		2


	//----- nvinfo : EIATTR_PARAM_CBANK
	.align		4
        /*000c*/ 	.byte	0x04, 0x0a
        /*000e*/ 	.short	(.L_2876 - .L_2875)
	.align		4
.L_2875:
        /*0010*/ 	.word	index@(.nv.constant0._ZN10layer_norm13ln_fwd_kernelINS_13Kernel_traitsI6__halfS2_fS2_fjLj6144ELj1ELj1ELj8ELj16ENS_18Kernel_traits_baseILj6144ES2_S2_fS2_fjLj256EEEEELb0ELb0ELb1ELb1EEEvNS_9FwdParamsE)
        /*0014*/ 	.short	0x0160
        /*0016*/ 	.short	0x00e8


	//----- nvinfo : EIATTR_CBANK_PARAM_SIZE
	.align		4
.L_2876:
        /*0018*/ 	.byte	0x03, 0x19
        /*001a*/ 	.short	0x00e8


	//----- nvinfo : EIATTR_KPARAM_INFO
	.align		4
        /*001c*/ 	.byte	0x04, 0x17
        /*001e*/ 	.short	(.L_2878 - .L_2877)
.L_2877:
        /*0020*/ 	.word	0x00000000
        /*0024*/ 	.short	0x0000
        /*0026*/ 	.short	0x0000
        /*0028*/ 	.byte	0x00, 0xf0, 0xa1, 0x03


	//----- nvinfo : EIATTR_MAXREG_COUNT
	.align		4
.L_2878:
        /*002c*/ 	.byte	0x03, 0x1b
        /*002e*/ 	.short	0x00ff


	//----- nvinfo : EIATTR_NUM_BARRIERS
	.align		4
        /*0030*/ 	.byte	0x02, 0x4c
        /*0032*/ 	.byte	0x01
	.zero		1


	//----- nvinfo : EIATTR_MERCURY_ISA_VERSION
	.align		4
        /*0034*/ 	.byte	0x03, 0x5f
        /*0036*/ 	.short	0x0000


	//----- nvinfo : EIATTR_COOP_GROUP_MASK_REGIDS
	.align		4
        /*0038*/ 	.byte	0x04, 0x29
        /*003a*/ 	.short	(.L_2880 - .L_2879)


	//   ....[0]....
.L_2879:
        /*003c*/ 	.word	0xffffffff


	//   ....[1]....
        /*0040*/ 	.word	0xffffffff


	//   ....[2]....
        /*0044*/ 	.word	0xffffffff


	//   ....[3]....
        /*0048*/ 	.word	0xffffffff


	//   ....[4]....
        /*004c*/ 	.word	0xffffffff


	//   ....[5]....
        /*0050*/ 	.word	0xffffffff


	//   ....[6]....
        /*0054*/ 	.word	0xffffffff


	//   ....[7]....
        /*0058*/ 	.word	0xffffffff


	//   ....[8]....
        /*005c*/ 	.word	0xffffffff


	//   ....[9]....
        /*0060*/ 	.word	0xffffffff


	//   ....[10]....
        /*0064*/ 	.word	0xffffffff


	//   ....[11]....
        /*0068*/ 	.word	0xffffffff


	//   ....[12]....
        /*006c*/ 	.word	0xffffffff


	//   ....[13]....
        /*0070*/ 	.word	0xffffffff


	//   ....[14]....
        /*0074*/ 	.word	0xffffffff


	//   ....[15]....
        /*0078*/ 	.word	0xffffffff


	//   ....[16]....
        /*007c*/ 	.word	0xffffffff


	//   ....[17]....
        /*0080*/ 	.word	0xffffffff


	//   ....[18]....
        /*0084*/ 	.word	0xffffffff


	//   ....[19]....
        /*0088*/ 	.word	0xffffffff


	//   ....[20]....
        /*008c*/ 	.word	0xffffffff


	//   ....[21]....
        /*0090*/ 	.word	0xffffffff


	//   ....[22]....
        /*0094*/ 	.word	0xffffffff


	//   ....[23]....
        /*0098*/ 	.word	0xffffffff


	//   ....[24]....
        /*009c*/ 	.word	0xffffffff


	//   ....[25]....
        /*00a0*/ 	.word	0xffffffff


	//   ....[26]....
        /*00a4*/ 	.word	0xffffffff


	//   ....[27]....
        /*00a8*/ 	.word	0xffffffff


	//   ....[28]....
        /*00ac*/ 	.word	0xffffffff


	//   ....[29]....
        /*00b0*/ 	.word	0xffffffff


	//   ....[30]....
        /*00b4*/ 	.word	0xffffffff


	//----- nvinfo : EIATTR_COOP_GROUP_INSTR_OFFSETS
	.align		4
.L_2880:
        /*00b8*/ 	.byte	0x04, 0x28
        /*00ba*/ 	.short	(.L_2882 - .L_2881)


	//   ....[0]....
.L_2881:
        /*00bc*/ 	.word	0x00001620


	//   ....[1]....
        /*00c0*/ 	.word	0x00001650


	//   ....[2]....
        /*00c4*/ 	.word	0x00001670


	//   ....[3]....
        /*00c8*/ 	.word	0x00001690


	//   ....[4]....
        /*00cc*/ 	.word	0x000016b0


	//   ....[5]....
        /*00d0*/ 	.word	0x000019e0


	//   ....[6]....
        /*00d4*/ 	.word	0x00001a00


	//   ....[7]....
        /*00d8*/ 	.word	0x00001a20


	//   ....[8]....
        /*00dc*/ 	.word	0x00001a40


	//   ....[9]....
        /*00e0*/ 	.word	0x00001a60


	//   ....[10]....
        /*00e4*/ 	.word	0x00001b70


	//   ....[11]....
        /*00e8*/ 	.word	0x00001bc0


	//   ....[12]....
        /*00ec*/ 	.word	0x00001bf0


	//   ....[13]....
        /*00f0*/ 	.word	0x00001c10


	//   ....[14]....
        /*00f4*/ 	.word	0x00001cb0


	//   ....[15]....
        /*00f8*/ 	.word	0x00001ce0


	//   ....[16]....
        /*00fc*/ 	.word	0x00001cf0


	//   ....[17]....
        /*0100*/ 	.word	0x00001db0


	//   ....[18]....
        /*0104*/ 	.word	0x00001de0


	//   ....[19]....
        /*0108*/ 	.word	0x00001e80


	//   ....[20]....
        /*010c*/ 	.word	0x00001ec0


	//   ....[21]....
        /*0110*/ 	.word	0x00002810


	//   ....[22]....
        /*0114*/ 	.word	0x00002880


	//   ....[23]....
        /*0118*/ 	.word	0x000028e0


	//   ....[24]....
        /*011c*/ 	.word	0x00002940


	//   ....[25]....
        /*0120*/ 	.word	0x000029a0


	//   ....[26]....
        /*0124*/ 	.word	0x00002d10


	//   ....[27]....
        /*0128*/ 	.word	0x00002d70


	//   ....[28]....
        /*012c*/ 	.word	0x00002dd0


	//   ....[29]....
        /*0130*/ 	.word	0x00002e30


	//   ....[30]....
        /*0134*/ 	.word	0x00002e90


	//----- nvinfo : EIATTR_EXIT_INSTR_OFFSETS
	.align		4
.L_2882:
        /*0138*/ 	.byte	0x04, 0x1c
        /*013a*/ 	.short	(.L_2884 - .L_2883)


	//   ....[0]....
.L_2883:
        /*013c*/ 	.word	0x00000110


	//   ....[1]....
        /*0140*/ 	.word	0x000027c0


	//----- nvinfo : EIATTR_MAX_THREADS
	.align		4
.L_2884:
        /*0144*/ 	.byte	0x04, 0x05
        /*0146*/ 	.short	(.L_2886 - .L_2885)
.L_2885:
        /*0148*/ 	.word	0x00000100
        /*014c*/ 	.word	0x00000001
        /*0150*/ 	.word	0x00000001


	//----- nvinfo : EIATTR_CRS_STACK_SIZE
	.align		4
.L_2886:
        /*0154*/ 	.byte	0x04, 0x1e
        /*0156*/ 	.short	(.L_2888 - .L_2887)
.L_2887:
        /*0158*/ 	.word	0x00000000
.L_2888:


//--------------------- .nv.info._ZN10layer_norm13ln_fwd_kernelINS_13Kernel_traitsI6__halfS2_fS2_fjLj6144ELj1ELj1ELj8ELj16ENS_18Kernel_traits_baseILj6144ES2_S2_fS2_fjLj256EEEEELb0ELb1ELb0ELb0EEEvNS_9FwdParamsE --------------------------
	.section	.nv.info._ZN10layer_norm13ln_fwd_kernelINS_13Kernel_traitsI6__halfS2_fS2_fjLj6144ELj1ELj1ELj8ELj16ENS_18Kernel_traits_baseILj6144ES2_S2_fS2_fjLj256EEEEELb0ELb1ELb0ELb0EEEvNS_9FwdParamsE,"",@"SHT_CUDA_INFO"
	.sectionflags	@""
	.align	4


	//----- nvinfo : EIATTR_CUDA_API_VERSION
	.align		4
        /*0000*/ 	.byte	0x04, 0x37
        /*0002*/ 	.short	(.L_2890 - .L_2889)
.L_2889:
        /*0004*/ 	.word	0x00000082


	//----- nvinfo : EIATTR_SW2861232_WAR
	.align		4
.L_2890:
        /*0008*/ 	.byte	0x01, 0x35
	.zero		2


	//----- nvinfo : EIATTR_PARAM_CBANK
	.align		4
        /*000c*/ 	.byte	0x04, 0x0a
        /*000e*/ 	.short	(.L_2892 - .L_2891)
	.align		4
.L_2891:
        /*0010*/ 	.word	index@(.nv.constant0._ZN10layer_norm13ln_fwd_kernelINS_13Kernel_traitsI6__halfS2_fS2_fjLj6144ELj1ELj1ELj8ELj16ENS_18Kernel_traits_baseILj6144ES2_S2_fS2_fjLj256EEEEELb0ELb1ELb0ELb0EEEvNS_9FwdParamsE)
        /*0014*/ 	.short	0x0160
        /*0016*/ 	.short	0x00e8


	//----- nvinfo : EIATTR_CBANK_PARAM_SIZE
	.align		4
.L_2892:
        /*0018*/ 	.byte	0x03, 0x19
        /*001a*/ 	.short	0x00e8


	//----- nvinfo : EIATTR_KPARAM_INFO
	.align		4
        /*001c*/ 	.byte	0x04, 0x17
        /*001e*/ 	.short	(.L_2894 - .L_2893)
.L_2893:
        /*0020*/ 	.word	0x00000000
        /*0024*/ 	.short	0x0000
        /*0026*/ 	.short	0x0000
        /*0028*/ 	.byte	0x00, 0xf0, 0xa1, 0x03


	//----- nvinfo : EIATTR_MAXREG_COUNT
	.align		4
.L_2894:
        /*002c*/ 	.byte	0x03, 0x1b
        /*002e*/ 	.short	0x00ff


	//----- nvinfo : EIATTR_NUM_BARRIERS
	.align		4
        /*0030*/ 	.byte	0x02, 0x4c
        /*0032*/ 	.byte	0x01
	.zero		1


	//----- nvinfo : EIATTR_MERCURY_ISA_VERSION
	.align		4
        /*0034*/ 	.byte	0x03, 0x5f
        /*0036*/ 	.short	0x0000


	//----- nvinfo : EIATTR_COOP_GROUP_MASK_REGIDS
	.align		4
        /*0038*/ 	.byte	0x04, 0x29
        /*003a*/ 	.short	(.L_2896 - .L_2895)


	//   ....[0]....
.L_2895:
        /*003c*/ 	.word	0xffffffff


	//   ....[1]....
        /*0040*/ 	.word	0xffffffff


	//   ....[2]....
        /*0044*/ 	.word	0xffffffff


	//   ....[3]....
        /*0048*/ 	.word	0xffffffff


	//   ....[4]....
        /*004c*/ 	.word	0xffffffff


	//   ....[5]....
        /*0050*/ 	.word	0xffffffff


	//   ....[6]....
        /*0054*/ 	.word	0xffffffff


	//   ....[7]....
        /*0058*/ 	.word	0xffffffff


	//   ....[8]....
        /*005c*/ 	.word	0xffffffff


	//   ....[9]....
        /*0060*/ 	.word	0xffffffff


	//   ....[10]....
        /*0064*/ 	.word	0xffffffff


	//   ....[11]....
        /*0068*/ 	.word	0xffffffff


	//   ....[12]....
        /*006c*/ 	.word	0xffffffff


	//   ....[13]....
        /*0070*/ 	.word	0xffffffff


	//   ....[14]....
        /*0074*/ 	.word	0xffffffff


	//   ....[15]....
        /*0078*/ 	.word	0xffffffff


	//   ....[16]....
        /*007c*/ 	.word	0xffffffff


	//   ....[17]....
        /*0080*/ 	.word	0xffffffff


	//   ....[18]....
        /*0084*/ 	.word	0xffffffff


	//   ....[19]....
        /*0088*/ 	.word	0xffffffff


	//   ....[20]....
        /*008c*/ 	.word	0xffffffff


	//   ....[21]....
        /*0090*/ 	.word	0xffffffff


	//   ....[22]....
        /*0094*/ 	.word	0xffffffff


	//   ....[23]....
        /*0098*/ 	.word	0xffffffff


	//   ....[24]....
        /*009c*/ 	.word	0xffffffff


	//   ....[25]....
        /*00a0*/ 	.word	0xffffffff


	//   ....[26]....
        /*00a4*/ 	.word	0xffffffff


	//   ....[27]....
        /*00a8*/ 	.word	0xffffffff


	//   ....[28]....
        /*00ac*/ 	.word	0xffffffff


	//   ....[29]....
        /*00b0*/ 	.word	0xffffffff


	//   ....[30]....
        /*00b4*/ 	.word	0xffffffff


	//----- nvinfo : EIATTR_COOP_GROUP_INSTR_OFFSETS
	.align		4
.L_2896:
        /*00b8*/ 	.byte	0x04, 0x28
        /*00ba*/ 	.short	(.L_2898 - .L_2897)


	//   ....[0]....
.L_2897:
        /*00bc*/ 	.word	0x00001640


	//   ....[1]....
        /*00c0*/ 	.word	0x00001670


	//   ....[2]....
        /*00c4*/ 	.word	0x00001690


	//   ....[3]....
        /*00c8*/ 	.word	0x000016b0


	//   ....[4]....
        /*00cc*/ 	.word	0x000016d0


	//   ....[5]....
        /*00d0*/ 	.word	0x00001a10


	//   ....[6]....
        /*00d4*/ 	.word	0x00001a30


	//   ....[7]....
        /*00d8*/ 	.word	0x00001a50


	//   ....[8]....
        /*00dc*/ 	.word	0x00001a70


	//   ....[9]....
        /*00e0*/ 	.word	0x00001a90


	//   ....[10]....
        /*00e4*/ 	.word	0x00001bb0


	//   ....[11]....
        /*00e8*/ 	.word	0x00001c20


	//   ....[12]....
        /*00ec*/ 	.word	0x00001c70


	//   ....[13]....
        /*00f0*/ 	.word	0x00001ca0


	//   ....[14]....
        /*00f4*/ 	.word	0x00001cc0


	//   ....[15]....
        /*00f8*/ 	.word	0x00001d30


	//   ....[16]....
        /*00fc*/ 	.word	0x00001d70


	//   ....[17]....
        /*0100*/ 	.word	0x00001df0


	//   ....[18]....
        /*0104*/ 	.word	0x00001e10


	//   ....[19]....
        /*0108*/ 	.word	0x00001ee0


	//   ....[20]....
        /*010c*/ 	.word	0x00001ef0


	//   ....[21]....
        /*0110*/ 	.word	0x000026e0


	//   ....[22]....
        /*0114*/ 	.word	0x00002740


	//   ....[23]....
        /*0118*/ 	.word	0x000027a0


	//   ....[24]....
        /*011c*/ 	.word	0x00002800


	//   ....[25]....
        /*0120*/ 	.word	0x00002860


	//   ....[26]....
        /*0124*/ 	.word	0x00002be0


	//   ....[27]....
        /*0128*/ 	.word	0x00002c40


	//   ....[28]....
        /*012c*/ 	.word	0x00002ca0


	//   ....[29]....
        /*0130*/ 	.word	0x00002d00


	//   ....[30]....
        /*0134*/ 	.word	0x00002d70


	//----- nvinfo : EIATTR_EXIT_INSTR_OFFSETS
	.align		4
.L_2898:
        /*0138*/ 	.byte	0x04, 0x1c
        /*013a*/ 	.short	(.L_2900 - .L_2899)


	//   ....[0]....
.L_2899:
        /*013c*/ 	.word	0x00000410


	//   ....[1]....
        /*0140*/ 	.word	0x00002690


	//----- nvinfo : EIATTR_MAX_THREADS
	.align		4
.L_2900:
        /*0144*/ 	.byte	0x04, 0x05
        /*0146*/ 	.short	(.L_2902 - .L_2901)
.L_2901:
        /*0148*/ 	.word	0x00000100
        /*014c*/ 	.word	0x00000001
        /*0150*/ 	.word	0x00000001


	//----- nvinfo : EIATTR_CRS_STACK_SIZE
	.align		4
.L_2902:
        /*0154*/ 	.byte	0x04, 0x1e
        /*0156*/ 	.short	(.L_2904 - .L_2903)
.L_2903:
        /*0158*/ 	.word	0x00000000
.L_2904:


//--------------------- .nv.info._ZN10layer_norm13ln_fwd_kernelINS_13Kernel_traitsI6__halfS2_fS2_fjLj6144ELj1ELj1ELj8ELj16ENS_18Kernel_traits_baseILj6144ES2_S2_fS2_fjLj256EEEEELb0ELb1ELb0ELb1EEEvNS_9FwdParamsE --------------------------
	.section	.nv.info._ZN10layer_norm13ln_fwd_kernelINS_13Kernel_traitsI6__halfS2_fS2_fjLj6144ELj1ELj1ELj8ELj16ENS_18Kernel_traits_baseILj6144ES2_S2_fS2_fjLj256EEEEELb0ELb1ELb0ELb1EEEvNS_9FwdParamsE,"",@"SHT_CUDA_INFO"
	.sectionflags	@""
	.align	4


	//----- nvinfo : EIATTR_CUDA_API_VERSION
	.align		4
        /*0000*/ 	.byte	0x04, 0x37
        /*0002*/ 	.short	(.L_2906 - .L_2905)
.L_2905:
        /*0004*/ 	.word	0x00000082


	//----- nvinfo : EIATTR_SW2861232_WAR
	.align		4
.L_2906:
        /*0008*/ 	.byte	0x01, 0x35
	.zero		2


	//----- nvinfo : EIATTR_PARAM_CBANK
	.align		4
        /*000c*/ 	.byte	0x04, 0x0a
        /*000e*/ 	.short	(.L_2908 - .L_2907)
	.align		4
.L_2907:
        /*0010*/ 	.word	index@(.nv.constant0._ZN10layer_norm13ln_fwd_kernelINS_13Kernel_traitsI6__halfS2_fS2_fjLj6144ELj1ELj1ELj8ELj16ENS_18Kernel_traits_baseILj6144ES2_S2_fS2_fjLj256EEEEELb0ELb1ELb0ELb1EEEvNS_9FwdParamsE)
        /*0014*/ 	.short	0x0160
        /*0016*/ 	.short	0x00e8


	//----- nvinfo : EIATTR_CBANK_PARAM_SIZE
	.align		4
.L_2908:
        /*0018*/ 	.byte	0x03, 0x19
        /*001a*/ 	.short	0x00e8


	//----- nvinfo : EIATTR_KPARAM_INFO
	.align		4
        /*001c*/ 	.byte	0x04, 0x17
        /*001e*/ 	.short	(.L_2910 - .L_2909)
.L_2909:
        /*0020*/ 	.word	0x00000000
        /*0024*/ 	.short	0x0000
        /*0026*/ 	.short	0x0000
        /*0028*/ 	.byte	0x00, 0xf0, 0xa1, 0x03


	//----- nvinfo : EIATTR_MAXREG_COUNT
	.align		4
.L_2910:
        /*002c*/ 	.byte	0x03, 0x1b
        /*002e*/ 	.short	0x00ff


	//----- nvinfo : EIATTR_NUM_BARRIERS
	.align		4
        /*0030*/ 	.byte	0x02, 0x4c
        /*0032*/ 	.byte	0x01
	.zero		1


	//----- nvinfo : EIATTR_MERCURY_ISA_VERSION
	.align		4
        /*0034*/ 	.byte	0x03, 0x5f
        /*0036*/ 	.short	0x0000


	//----- nvinfo : EIATTR_COOP_GROUP_MASK_REGIDS
	.align		4
        /*0038*/ 	.byte	0x04, 0x29
        /*003a*/ 	.short	(.L_2912 - .L_2911)


	//   ....[0]....
.L_2911:
        /*003c*/ 	.word	0xffffffff


	//   ....[1]....
        /*0040*/ 	.word	0xffffffff


	//   ....[2]....
        /*0044*/ 	.word	0xffffffff


	//   ....[3]....
        /*0048*/ 	.word	0xffffffff


	//   ....[4]....
        /*004c*/ 	.word	0xffffffff


	//   ....[5]....
        /*0050*/ 	.word	0xffffffff


	//   ....[6]....
        /*0054*/ 	.word	0xffffffff


	//   ....[7]....
        /*0058*/ 	.word	0xffffffff


	//   ....[8]....
        /*005c*/ 	.word	0xffffffff


	//   ....[9]....
        /*0060*/ 	.word	0xffffffff


	//   ....[10]....
        /*0064*/ 	.word	0xffffffff


	//   ....[11]....
        /*0068*/ 	.word	0xffffffff


	//   ....[12]....
        /*006c*/ 	.word	0xffffffff


	//   ....[13]....
        /*0070*/ 	.word	0xffffffff


	//   ....[14]....
        /*0074*/ 	.word	0xffffffff


	//   ....[15]....
        /*0078*/ 	.word	0xffffffff


	//   ....[16]....
        /*007c*/ 	.word	0xffffffff


	//   ....[17]....
        /*0080*/ 	.word	0xffffffff


	//   ....[18]....
        /*0084*/ 	.word	0xffffffff


	//   ....[19]....
        /*0088*/ 	.word	0xffffffff


	//   ....[20]....
        /*008c*/ 	.word	0xffffffff


	//   ....[21]....
        /*0090*/ 	.word	0xffffffff


	//   ....[22]....
        /*0094*/ 	.word	0xffffffff


	//   ....[23]....
        /*0098*/ 	.word	0xffffffff


	//   ....[24]....
        /*009c*/ 	.word	0xffffffff


	//   ....[25]....
        /*00a0*/ 	.word	0xffffffff


	//   ....[26]....
        /*00a4*/ 	.word	0xffffffff


	//   ....[27]....
        /*00a8*/ 	.word	0xffffffff


	//   ....[28]....
        /*00ac*/ 	.word	0xffffffff


	//   ....[29]....
        /*00b0*/ 	.word	0xffffffff


	//   ....[30]....
        /*00b4*/ 	.word	0xffffffff


	//----- nvinfo : EIATTR_COOP_GROUP_INSTR_OFFSETS
	.align		4
.L_2912:
        /*00b8*/ 	.byte	0x04, 0x28
        /*00ba*/ 	.short	(.L_2914 - .L_2913)


	//   ....[0]....
.L_2913:
        /*00bc*/ 	.word	0x00001340


	//   ....[1]....
        /*00c0*/ 	.word	0x00001370


	//   ....[2]....
        /*00c4*/ 	.word	0x00001390


	//   ....[3]....
        /*00c8*/ 	.word	0x000013b0


	//   ....[4]....
        /*00cc*/ 	.word	0x000013d0


	//   ....[5]....
        /*00d0*/ 	.word	0x00001700


	//   ....[6]....
        /*00d4*/ 	.word	0x00001720


	//   ....[7]....
        /*00d8*/ 	.word	0x00001740


	//   ....[8]....
        /*00dc*/ 	.word	0x00001760


	//   ....[9]....
        /*00e0*/ 	.word	0x00001780


	//   ....[10]....
        /*00e4*/ 	.word	0x00001850


	//   ....[11]....
        /*00e8*/ 	.word	0x000018b0


	//   ....[12]....
        /*00ec*/ 	.word	0x000018c0


	//   ....[13]....
        /*00f0*/ 	.word	0x00001970


	//   ....[14]....
        /*00f4*/ 	.word	0x00001990


	//   ....[15]....
        /*00f8*/ 	.word	0x00001a30


	//   ....[16]....
        /*00fc*/ 	.word	0x00001a50


	//   ....[17]....
        /*0100*/ 	.word	0x00001ab0


	//   ....[18]....
        /*0104*/ 	.word	0x00001b30


	//   ....[19]....
        /*0108*/ 	.word	0x00001b60


	//   ....[20]....
        /*010c*/ 	.word	0x00001ba0


	//   ....[21]....
        /*0110*/ 	.word	0x00002300


	//   ....[22]....
        /*0114*/ 	.word	0x00002360


	//   ....[23]....
        /*0118*/ 	.word	0x000023c0


	//   ....[24]....
        /*011c*/ 	.word	0x00002420


	//   ....[25]....
        /*0120*/ 	.word	0x00002480


	//   ....[26]....
        /*0124*/ 	.word	0x000027f0


	//   ....[27]....
        /*0128*/ 	.word	0x00002850


	//   ....[28]....
        /*012c*/ 	.word	0x000028b0


	//   ....[29]....
        /*0130*/ 	.word	0x00002910


	//   ....[30]....
        /*0134*/ 	.word	0x00002970


	//----- nvinfo : EIATTR_EXIT_INSTR_OFFSETS
	.align		4
.L_2914:
        /*0138*/ 	.byte	0x04, 0x1c
        /*013a*/ 	.short	(.L_2916 - .L_2915)


	//   ....[0]....
.L_2915:
        /*013c*/ 	.word	0x00000130


	//   ....[1]....
        /*0140*/ 	.word	0x000022a0


	//----- nvinfo : EIATTR_MAX_THREADS
	.align		4
.L_2916:
        /*0144*/ 	.byte	0x04, 0x05
        /*0146*/ 	.short	(.L_2918 - .L_2917)
.L_2917:
        /*0148*/ 	.word	0x00000100
        /*014c*/ 	.word	0x00000001
        /*0150*/ 	.word	0x00000001


	//----- nvinfo : EIATTR_CRS_STACK_SIZE
	.align		4
.L_2918:
        /*0154*/ 	.byte	0x04, 0x1e
        /*0156*/ 	.short	(.L_2920 - .L_2919)
.L_2919:
        /*0158*/ 	.word	0x00000000
.L_2920:


//--------------------- .nv.info._ZN10layer_norm13ln_fwd_kernelINS_13Kernel_traitsI6__halfS2_fS2_fjLj6144ELj1ELj1ELj8ELj16ENS_18Kernel_traits_baseILj6144ES2_S2_fS2_fjLj256EEEEELb0ELb1ELb1ELb0EEEvNS_9FwdParamsE --------------------------
	.section	.nv.info._ZN10layer_norm13ln_fwd_kernelINS_13Kernel_traitsI6__halfS2_fS2_fjLj6144ELj1ELj1ELj8ELj16ENS_18Kernel_traits_baseILj6144ES2_S2_fS2_fjLj256EEEEELb0ELb1ELb1ELb0EEEvNS_9FwdParamsE,"",@"SHT_CUDA_INFO"
	.sectionflags	@""
	.align	4


	//----- nvinfo : EIATTR_CUDA_API_VERSION
	.align		4
        /*0000*/ 	.byte	0x04, 0x37
        /*0002*/ 	.short	(.L_2922 - .L_2921)
.L_2921:
        /*0004*/ 	.word	0x00000082


	//----- nvinfo : EIATTR_SW2861232_WAR
	.align		4
.L_2922:
        /*0008*/ 	.byte	0x01, 0x35
	.zero		2


	//----- nvinfo : EIATTR_PARAM_CBANK
	.align		4
        /*000c*/ 	.byte	0x04, 0x0a
        /*000e*/ 	.short	(.L_2924 - .L_2923)
	.align		4
.L_2923:
        /*0010*/ 	.word	index@(.nv.constant0._ZN10layer_norm13ln_fwd_kernelINS_13Kernel_traitsI6__halfS2_fS2_fjLj6144ELj1ELj1ELj8ELj16ENS_18Kernel_traits_baseILj6144ES2_S2_fS2_fjLj256EEEEELb0ELb1ELb1ELb0EEEvNS_9FwdParamsE)
        /*0014*/ 	.short	0x0160
        /*0016*/ 	.short	0x00e8


	//----- nvinfo : EIATTR_CBANK_PARAM_SIZE
	.align		4
.L_2924:
        /*0018*/ 	.byte	0x03, 0x19
        /*001a*/ 	.short	0x00e8


	//----- nvinfo : EIATTR_KPARAM_INFO
	.align		4
        /*001c*/ 	.byte	0x04, 0x17
        /*001e*/ 	.short	(.L_2926 - .L_2925)
.L_2925:
        /*0020*/ 	.word	0x00000000
        /*0024*/ 	.short	0x0000
        /*0026*/ 	.short	0x0000
        /*0028*/ 	.byte	0x00, 0xf0, 0xa1, 0x03


	//----- nvinfo : EIATTR_MAXREG_COUNT
	.align		4
.L_2926:
        /*002c*/ 	.byte	0x03, 0x1b
        /*002e*/ 	.short	0x00ff


	//----- nvinfo : EIATTR_NUM_BARRIERS
	.align		4
        /*0030*/ 	.byte	0x02, 0x4c
        /*0032*/ 	.byte	0x01
	.zero		1


	//----- nvinfo : EIATTR_MERCURY_ISA_VERSION
	.align		4
        /*0034*/ 	.byte	0x03, 0x5f
        /*0036*/ 	.short	0x0000


	//----- nvinfo : EIATTR_COOP_GROUP_MASK_REGIDS
	.align		4
        /*0038*/ 	.byte	0x04, 0x29
        /*003a*/ 	.short	(.L_2928 - .L_2927)


	//   ....[0]....
.L_2927:
        /*003c*/ 	.word	0xffffffff


	//   ....[1]....
        /*0040*/ 	.word	0xffffffff


	//   ....[2]....
        /*0044*/ 	.word	0xffffffff


	//   ....[3]....
        /*0048*/ 	.word	0xffffffff


	//   ....[4]....
        /*004c*/ 	.word	0xffffffff


	//   ....[5]....
        /*0050*/ 	.word	0xffffffff


	//   ....[6]....
        /*0054*/ 	.word	0xffffffff


	//   ....[7]....
        /*0058*/ 	.word	0xffffffff


	//   ....[8]....
        /*005c*/ 	.word	0xffffffff


	//   ....[9]....
        /*0060*/ 	.word	0xffffffff


	//   ....[10]....
        /*0064*/ 	.word	0xffffffff


	//   ....[11]....
        /*0068*/ 	.word	0xffffffff


	//   ....[12]....
        /*006c*/ 	.word	0xffffffff


	//   ....[13]....
        /*0070*/ 	.word	0xffffffff


	//   ....[14]....
        /*0074*/ 	.word	0xffffffff


	//   ....[15]....
        /*0078*/ 	.word	0xffffffff


	//   ....[16]....
        /*007c*/ 	.word	0xffffffff


	//   ....[17]....
        /*0080*/ 	.word	0xffffffff


	//   ....[18]....
        /*0084*/ 	.word	0xffffffff


	//   ....[19]....
        /*0088*/ 	.word	0xffffffff


	//   ....[20]....
        /*008c*/ 	.word	0xffffffff


	//   ....[21]....
        /*0090*/ 	.word	0xffffffff


	//   ....[22]....
        /*0094*/ 	.word	0xffffffff


	//   ....[23]....
        /*0098*/ 	.word	0xffffffff


	//   ....[24]....
        /*009c*/ 	.word	0xffffffff


	//   ....[25]....
        /*00a0*/ 	.word	0xffffffff


	//   ....[26]....
        /*00a4*/ 	.word	0xffffffff


	//   ....[27]....
        /*00a8*/ 	.word	0xffffffff


	//   ....[28]....
        /*00ac*/ 	.word	0xffffffff


	//   ....[29]....
        /*00b0*/ 	.word	0xffffffff


	//   ....[30]....
        /*00b4*/ 	.word	0xffffffff


	//----- nvinfo : EIATTR_COOP_GROUP_INSTR_OFFSETS
	.align		4
.L_2928:
        /*00b8*/ 	.byte	0x04, 0x28
        /*00ba*/ 	.short	(.L_2930 - .L_2929)


	//   ....[0]....
.L_2929:
        /*00bc*/ 	.word	0x00001f80


	//   ....[1]....
        /*00c0*/ 	.word	0x00001fb0


	//   ....[2]....
        /*00c4*/ 	.word	0x00001fd0


	//   ....[3]....
        /*00c8*/ 	.word	0x00001ff0


	//   ....[4]....
        /*00cc*/ 	.word	0x00002010


	//   ....[5]....
        /*00d0*/ 	.word	0x00002350


	//   ....[6]....
        /*00d4*/ 	.word	0x00002370


	//   ....[7]....
        /*00d8*/ 	.word	0x00002390


	//   ....[8]....
        /*00dc*/ 	.word	0x000023b0


	//   ....[9]....
        /*00e0*/ 	.word	0x000023d0


	//   ....[10]....
        /*00e4*/ 	.word	0x000024f0


	//   ....[11]....
        /*00e8*/ 	.word	0x00002540


	//   ....[12]....
        /*00ec*/ 	.word	0x000025b0


	//   ....[13]....
        /*00f0*/ 	.word	0x00002610


	//   ....[14]....
        /*00f4*/ 	.word	0x00002620


	//   ....[15]....
        /*00f8*/ 	.word	0x000026c0


	//   ....[16]....
        /*00fc*/ 	.word	0x000026d0


	//   ....[17]....
        /*0100*/ 	.word	0x00002740


	//   ....[18]....
        /*0104*/ 	.word	0x000027c0


	//   ....[19]....
        /*0108*/ 	.word	0x000027f0


	//   ....[20]....
        /*010c*/ 	.word	0x00002850


	//   ....[21]....
        /*0110*/ 	.word	0x000030a0


	//   ....[22]....
        /*0114*/ 	.word	0x00003100


	//   ....[23]....
        /*0118*/ 	.word	0x00003160


	//   ....[24]....
        /*011c*/ 	.word	0x000031c0


	//   ....[25]....
        /*0120*/ 	.word	0x00003220


	//   ....[26]....
        /*0124*/ 	.word	0x000035a0


	//   ....[27]....
        /*0128*/ 	.word	0x00003600


	//   ....[28]....
        /*012c*/ 	.word	0x00003660


	//   ....[29]....
        /*0130*/ 	.word	0x000036c0


	//   ....[30]....
        /*0134*/ 	.word	0x00003720


	//----- nvinfo : EIATTR_EXIT_INSTR_OFFSETS
	.align		4
.L_2930:
        /*0138*/ 	.byte	0x04, 0x1c
        /*013a*/ 	.short	(.L_2932 - .L_2931)


	//   ....[0]....
.L_2931:
        /*013c*/ 	.word	0x00000410


	//   ....[1]....
        /*0140*/ 	.word	0x00003050


	//----- nvinfo : EIATTR_MAX_THREADS
	.align		4
.L_2932:
        /*0144*/ 	.byte	0x04, 0x05
        /*0146*/ 	.short	(.L_2934 - .L_2933)
.L_2933:
        /*0148*/ 	.word	0x00000100
        /*014c*/ 	.word	0x00000001
        /*0150*/ 	.word	0x00000001


	//----- nvinfo : EIATTR_CRS_STACK_SIZE
	.align		4
.L_2934:
        /*0154*/ 	.byte	0x04, 0x1e
        /*0156*/ 	.short	(.L_2936 - .L_2935)
.L_2935:
        /*0158*/ 	.word	0x00000000
.L_2936:


//--------------------- .nv.info._ZN10layer_norm13ln_fwd_kernelINS_13Kernel_traitsI6__halfS2_fS2_fjLj6144ELj1ELj1ELj8ELj16ENS_18Kernel_traits_baseILj6144ES2_S2_fS2_fjLj256EEEEELb0ELb1ELb1ELb1EEEvNS_9FwdParamsE --------------------------
	.section	.nv.info._ZN10layer_norm13ln_fwd_kernelINS_13Kernel_traitsI6__halfS2_fS2_fjLj6144ELj1ELj1ELj8ELj16ENS_18Kernel_traits_baseILj6144ES2_S2_fS2_fjLj256EEEEELb0ELb1ELb1ELb1EEEvNS_9FwdParamsE,"",@"SHT_CUDA_INFO"
	.sectionflags	@""
	.align	4


	//----- nvinfo : EIATTR_CUDA_API_VERSION
	.align		4
        /*0000*/ 	.byte	0x04, 0x37
        /*0002*/ 	.short	(.L_2938 - .L_2937)
.L_2937:
        /*0004*/ 	.word	0x00000082


	//----- nvinfo : EIATTR_SW2861232_WAR
	.align		4
.L_2938:
        /*0008*/ 	.byte	0x01, 0x35
	.zero		2


	//----- nvinfo : EIATTR_PARAM_CBANK
	.align		4
        /*000c*/ 	.byte	0x04, 0x0a
        /*000e*/ 	.short	(.L_2940 - .L_2939)
	.align		4
.L_2939:
        /*0010*/ 	.word	index@(.nv.constant0._ZN10layer_norm13ln_fwd_kernelINS_13Kernel_traitsI6__halfS2_fS2_fjLj6144ELj1ELj1ELj8ELj16ENS_18Kernel_traits_baseILj6144ES2_S2_fS2_fjLj256EEEEELb0ELb1ELb1ELb1EEEvNS_9FwdParamsE)
        /*0014*/ 	.short	0x0160
        /*0016*/ 	.short	0x00e8


	//----- nvinfo : EIATTR_CBANK_PARAM_SIZE
	.align		4
.L_2940:
        /*0018*/ 	.byte	0x03, 0x19
        /*001a*/ 	.short	0x00e8


	//----- nvinfo : EIATTR_KPARAM_INFO
	.align		4
        /*001c*/ 	.byte	0x04, 0x17
        /*001e*/ 	.short	(.L_2942 - .L_2941)
.L_2941:
        /*0020*/ 	.word	0x00000000
        /*0024*/ 	.short	0x0000
        /*0026*/ 	.short	0x0000
        /*0028*/ 	.byte	0x00, 0xf0, 0xa1, 0x03


	//----- nvinfo : EIATTR_MAXREG_COUNT
	.align		4
.L_2942:
        /*002c*/ 	.byte	0x03, 0x1b
        /*002e*/ 	.short	0x00ff


	//----- nvinfo : EIATTR_NUM_BARRIERS
	.align		4
        /*0030*/ 	.byte	0x02, 0x4c
        /*0032*/ 	.byte	0x01
	.zero		1


	//----- nvinfo : EIATTR_MERCURY_ISA_VERSION
	.align		4
        /*0034*/ 	.byte	0x03, 0x5f
        /*0036*/ 	.short	0x0000


	//----- nvinfo : EIATTR_COOP_GROUP_MASK_REGIDS
	.align		4
        /*0038*/ 	.byte	0x04, 0x29
        /*003a*/ 	.short	(.L_2944 - .L_2943)


	//   ....[0]....
.L_2943:
        /*003c*/ 	.word	0xffffffff


	//   ....[1]....
        /*0040*/ 	.word	0xffffffff


	//   ....[2]....
        /*0044*/ 	.word	0xffffffff


	//   ....[3]....
        /*0048*/ 	.word	0xffffffff


	//   ....[4]....
        /*004c*/ 	.word	0xffffffff


	//   ....[5]....
        /*0050*/ 	.word	0xffffffff


	//   ....[6]....
        /*0054*/ 	.word	0xffffffff


	//   ....[7]....
        /*0058*/ 	.word	0xffffffff


	//   ....[8]....
        /*005c*/ 	.word	0xffffffff


	//   ....[9]....
        /*0060*/ 	.word	0xffffffff


	//   ....[10]....
        /*0064*/ 	.word	0xffffffff


	//   ....[11]....
        /*0068*/ 	.word	0xffffffff


	//   ....[12]....
        /*006c*/ 	.word	0xffffffff


	//   ....[13]....
        /*0070*/ 	.word	0xffffffff


	//   ....[14]....
        /*0074*/ 	.word	0xffffffff


	//   ....[15]....
        /*0078*/ 	.word	0xffffffff


	//   ....[16]....
        /*007c*/ 	.word	0xffffffff


	//   ....[17]....
        /*0080*/ 	.word	0xffffffff


	//   ....[18]....
        /*0084*/ 	.word	0xffffffff


	//   ....[19]....
        /*0088*/ 	.word	0xffffffff


	//   ....[20]....
        /*008c*/ 	.word	0xffffffff


	//   ....[21]....
        /*0090*/ 	.word	0xffffffff


	//   ....[22]....
        /*0094*/ 	.word	0xffffffff


	//   ....[23]....
        /*0098*/ 	.word	0xffffffff


	//   ....[24]....
        /*009c*/ 	.word	0xffffffff


	//   ....[25]....
        /*00a0*/ 	.word	0xffffffff


	//   ....[26]....
        /*00a4*/ 	.word	0xffffffff


	//   ....[27]....
        /*00a8*/ 	.word	0xffffffff


	//   ....[28]....
        /*00ac*/ 	.word	0xffffffff


	//   ....[29]....
        /*00b0*/ 	.word	0xffffffff


	//   ....[30]....
        /*00b4*/ 	.word	0xffffffff


	//----- nvinfo : EIATTR_COOP_GROUP_INSTR_OFFSETS
	.align		4
.L_2944:
        /*00b8*/ 	.byte	0x04, 0x28
        /*00ba*/ 	.short	(.L_2946 - .L_2945)


	//   ....[0]....
.L_2945:
        /*00bc*/ 	.word	0x00001970


	//   ....[1]....
        /*00c0*/ 	.word	0x000019a0


	//   ....[2]....
        /*00c4*/ 	.word	0x000019c0


	//   ....[3]....
        /*00c8*/ 	.word	0x000019e0


	//   ....[4]....
        /*00cc*/ 	.word	0x00001a00


	//   ....[5]....
        /*00d0*/ 	.word	0x00001d30


	//   ....[6]....
        /*00d4*/ 	.word	0x00001d50


	//   ....[7]....
        /*00d8*/ 	.word	0x00001d70


	//   ....[8]....
        /*00dc*/ 	.word	0x00001d90


	//   ....[9]....
        /*00e0*/ 	.word	0x00001db0


	//   ....[10]....
        /*00e4*/ 	.word	0x00001ed0


	//   ....[11]....
        /*00e8*/ 	.word	0x00001f10


	//   ....[12]....
        /*00ec*/ 	.word	0x00001f30


	//   ....[13]....
        /*00f0*/ 	.word	0x00001f60


	//   ....[14]....
        /*00f4*/ 	.word	0x00002000


	//   ....[15]....
        /*00f8*/ 	.word	0x00002020


	//   ....[16]....
        /*00fc*/ 	.word	0x00002040


	//   ....[17]....
        /*0100*/ 	.word	0x000020f0


	//   ....[18]....
        /*0104*/ 	.word	0x00002130


	//   ....[19]....
        /*0108*/ 	.word	0x000021e0


	//   ....[20]....
        /*010c*/ 	.word	0x00002210


	//   ....[21]....
        /*0110*/ 	.word	0x00002b80


	//   ....[22]....
        /*0114*/ 	.word	0x00002bf0


	//   ....[23]....
        /*0118*/ 	.word	0x00002c50


	//   ....[24]....
        /*011c*/ 	.word	0x00002cb0


	//   ....[25]....
        /*0120*/ 	.word	0x00002d10


	//   ....[26]....
        /*0124*/ 	.word	0x00003080


	//   ....[27]....
        /*0128*/ 	.word	0x000030e0


	//   ....[28]....
        /*012c*/ 	.word	0x00003140


	//   ....[29]....
        /*0130*/ 	.word	0x000031a0


	//   ....[30]....
        /*0134*/ 	.word	0x00003200


	//----- nvinfo : EIATTR_EXIT_INSTR_OFFSETS
	.align		4
.L_2946:
        /*0138*/ 	.byte	0x04, 0x1c
        /*013a*/ 	.short	(.L_2948 - .L_2947)


	//   ....[0]....
.L_2947:
        /*013c*/ 	.word	0x00000140


	//   ....[1]....
        /*0140*/ 	.word	0x00002b30


	//----- nvinfo : EIATTR_MAX_THREADS
	.align		4
.L_2948:
        /*0144*/ 	.byte	0x04, 0x05
        /*0146*/ 	.short	(.L_2950 - .L_2949)
.L_2949:
        /*0148*/ 	.word	0x00000100
        /*014c*/ 	.word	0x00000001
        /*0150*/ 	.word	0x00000001


	//----- nvinfo : EIATTR_CRS_STACK_SIZE
	.align		4
.L_2950:
        /*0154*/ 	.byte	0x04, 0x1e
        /*0156*/ 	.short	(.L_2952 - .L_2951)
.L_2951:
        /*0158*/ 	.word	0x00000000
.L_2952:


//--------------------- .nv.info._ZN10layer_norm13ln_fwd_kernelINS_13Kernel_traitsI6__halfS2_fS2_fjLj6144ELj1ELj1ELj8ELj16ENS_18Kernel_traits_baseILj6144ES2_S2_fS2_fjLj256EEEEELb1ELb0ELb0ELb0EEEvNS_9FwdParamsE --------------------------
	.section	.nv.info._ZN10layer_norm13ln_fwd_kernelINS_13Kernel_traitsI6__halfS2_fS2_fjLj6144ELj1ELj1ELj8ELj16ENS_18Kernel_traits_baseILj6144ES2_S2_fS2_fjLj256EEEEELb1ELb0ELb0ELb0EEEvNS_9FwdParamsE,"",@"SHT_CUDA_INFO"
	.sectionflags	@""
	.align	4


	//----- nvinfo : EIATTR_CUDA_API_VERSION
	.align		4
        /*0000*/ 	.byte	0x04, 0x37
        /*0002*/ 	.short	(.L_2954 - .L_2953)
.L_2953:
        /*0004*/ 	.word	0x00000082


	//----- nvinfo : EIATTR_SW2861232_WAR
	.align		4
.L_2954:
        /*0008*/ 	.byte	0x01, 0x35
	.zero		2


	//----- nvinfo : EIATTR_PARAM_CBANK
	.align		4
        /*000c*/ 	.byte	0x04, 0x0a
        /*000e*/ 	.short	(.L_2956 - .L_2955)
	.align		4
.L_2955:
        /*0010*/ 	.word	index@(.nv.constant0._ZN10layer_norm13ln_fwd_kernelINS_13Kernel_traitsI6__halfS2_fS2_fjLj6144ELj1ELj1ELj8ELj16ENS_18Kernel_traits_baseILj6144ES2_S2_fS2_fjLj256EEEEELb1ELb0ELb0ELb0EEEvNS_9FwdParamsE)
        /*0014*/ 	.short	0x0160
        /*0016*/ 	.short	0x00e8


	//----- nvinfo : EIATTR_CBANK_PARAM_SIZE
	.align		4
.L_2956:
        /*0018*/ 	.byte	0x03, 0x19
        /*001a*/ 	.short	0x00e8


	//----- nvinfo : EIATTR_KPARAM_INFO
	.align		4
        /*001c*/ 	.byte	0x04, 0x17
        /*001e*/ 	.short	(.L_2958 - .L_2957)
.L_2957:
        /*0020*/ 	.word	0x00000000
        /*0024*/ 	.short	0x0000
        /*0026*/ 	.short	0x0000
        /*0028*/ 	.byte	0x00, 0xf0, 0xa1, 0x03


	//----- nvinfo : EIATTR_MAXREG_COUNT
	.align		4
.L_2958:
        /*002c*/ 	.byte	0x03, 0x1b
        /*002e*/ 	.short	0x00ff


	//----- nvinfo : EIATTR_NUM_BARRIERS
	.align		4
        /*0030*/ 	.byte	0x02, 0x4c
        /*0032*/ 	.byte	0x01
	.zero		1


	//----- nvinfo : EIATTR_MERCURY_ISA_VERSION
	.align		4
        /*0034*/ 	.byte	0x03, 0x5f
        /*0036*/ 	.short	0x0000


	//----- nvinfo : EIATTR_COOP_GROUP_MASK_REGIDS
	.align		4
        /*0038*/ 	.byte	0x04, 0x29
        /*003a*/ 	.short	(.L_2960 - .L_2959)


	//   ....[0]....
.L_2959:
        /*003c*/ 	.word	0xffffffff


	//   ....[1]....
        /*0040*/ 	.word	0xffffffff


	//   ....[2]....
        /*0044*/ 	.word	0xffffffff


	//   ....[3]....
        /*0048*/ 	.word	0xffffffff


	//   ....[4]....
        /*004c*/ 	.word	0xffffffff


	//   ....[5]....
        /*0050*/ 	.word	0xffffffff


	//   ....[6]....
        /*0054*/ 	.word	0xffffffff


	//   ....[7]....
        /*0058*/ 	.word	0xffffffff


	//   ....[8]....
        /*005c*/ 	.word	0xffffffff


	//   ....[9]....
        /*0060*/ 	.word	0xffffffff


	//   ....[10]....
        /*0064*/ 	.word	0xffffffff


	//   ....[11]....
        /*0068*/ 	.word	0xffffffff


	//   ....[12]....
        /*006c*/ 	.word	0xffffffff


	//   ....[13]....
        /*0070*/ 	.word	0xffffffff


	//   ....[14]....
        /*0074*/ 	.word	0xffffffff


	//   ....[15]....
        /*0078*/ 	.word	0xffffffff


	//   ....[16]....
        /*007c*/ 	.word	0xffffffff


	//   ....[17]....
        /*0080*/ 	.word	0xffffffff


	//   ....[18]....
        /*0084*/ 	.word	0xffffffff


	//   ....[19]....
        /*0088*/ 	.word	0xffffffff


	//   ....[20]....
        /*008c*/ 	.word	0xffffffff


	//   ....[21]....
        /*0090*/ 	.word	0xffffffff


	//   ....[22]....
        /*0094*/ 	.word	0xffffffff


	//   ....[23]....
        /*0098*/ 	.word	0xffffffff


	//   ....[24]....
        /*009c*/ 	.word	0xffffffff


	//   ....[25]....
        /*00a0*/ 	.word	0xffffffff


	//   ....[26]....
        /*00a4*/ 	.word	0xffffffff


	//   ....[27]....
        /*00a8*/ 	.word	0xffffffff


	//   ....[28]....
        /*00ac*/ 	.word	0xffffffff


	//   ....[29]....
        /*00b0*/ 	.word	0xffffffff


	//   ....[30]....
        /*00b4*/ 	.word	0xffffffff


	//----- nvinfo : EIATTR_COOP_GROUP_INSTR_OFFSETS
	.align		4
.L_2960:
        /*00b8*/ 	.byte	0x04, 0x28
        /*00ba*/ 	.short	(.L_2962 - .L_2961)


	//   ....[0]....
.L_2961:
        /*00bc*/ 	.word	0x000093a0


	//   ....[1]....
        /*00c0*/ 	.word	0x000093d0


	//   ....[2]....
        /*00c4*/ 	.word	0x00009400


	//   ....[3]....
        /*00c8*/ 	.word	0x00009420


	//   ....[4]....
        /*00cc*/ 	.word	0x00009440


	//   ....[5]....
        /*00d0*/ 	.word	0x00009780


	//   ....[6]....
        /*00d4*/ 	.word	0x000097a0


	//   ....[7]....
        /*00d8*/ 	.word	0x000097c0


	//   ....[8]....
        /*00dc*/ 	.word	0x000097e0


	//   ....[9]....
        /*00e0*/ 	.word	0x00009800


	//   ....[10]....
        /*00e4*/ 	.word	0x00009930


	//   ....[11]....
        /*00e8*/ 	.word	0x00009980


	//   ....[12]....
        /*00ec*/ 	.word	0x000099c0


	//   ....[13]....
        /*00f0*/ 	.word	0x000099d0


	//   ....[14]....
        /*00f4*/ 	.word	0x00009a60


	//   ....[15]....
        /*00f8*/ 	.word	0x00009aa0


	//   ....[16]....
        /*00fc*/ 	.word	0x00009ac0


	//   ....[17]....
        /*0100*/ 	.word	0x00009b40


	//   ....[18]....
        /*0104*/ 	.word	0x00009ba0


	//   ....[19]....
        /*0108*/ 	.word	0x00009c60


	//   ....[20]....
        /*010c*/ 	.word	0x00009c70


	//   ....[21]....
        /*0110*/ 	.word	0x0000a480


	//   ....[22]....
        /*0114*/ 	.word	0x0000a4f0


	//   ....[23]....
        /*0118*/ 	.word	0x0000a550


	//   ....[24]....
        /*011c*/ 	.word	0x0000a5b0


	//   ....[25]....
        /*0120*/ 	.word	0x0000a610


	//   ....[26]....
        /*0124*/ 	.word	0x0000a9a0


	//   ....[27]....
        /*0128*/ 	.word	0x0000aa00


	//   ....[28]....
        /*012c*/ 	.word	0x0000aa60


	//   ....[29]....
        /*0130*/ 	.word	0x0000aac0


	//   ....[30]....
        /*0134*/ 	.word	0x0000ab30


	//----- nvinfo : EIATTR_EXIT_INSTR_OFFSETS
	.align		4
.L_2962:
        /*0138*/ 	.byte	0x04, 0x1c
        /*013a*/ 	.short	(.L_2964 - .L_2963)


	//   ....[0]....
.L_2963:
        /*013c*/ 	.word	0x00000830


	//   ....[1]....
        /*0140*/ 	.word	0x0000a430


	//----- nvinfo : EIATTR_MAX_THREADS
	.align		4
.L_2964:
        /*0144*/ 	.byte	0x04, 0x05
        /*0146*/ 	.short	(.L_2966 - .L_2965)
.L_2965:
        /*0148*/ 	.word	0x00000100
        /*014c*/ 	.word	0x00000001
        /*0150*/ 	.word	0x00000001


	//----- nvinfo : EIATTR_CRS_STACK_SIZE
	.align		4
.L_2966:
        /*0154*/ 	.byte	0x04, 0x1e
        /*0156*/ 	.short	(.L_2968 - .L_2967)
.L_2967:
        /*0158*/ 	.word	0x00000000
.L_2968:


//--------------------- .nv.info._ZN10layer_norm13ln_fwd_kernelINS_13Kernel_traitsI6__halfS2_fS2_fjLj6144ELj1ELj1ELj8ELj16ENS_18Kernel_traits_baseILj6144ES2_S2_fS2_fjLj256EEEEELb1ELb0ELb0ELb1EEEvNS_9FwdParamsE --------------------------
	.section	.nv.info._ZN10layer_norm13ln_fwd_kernelINS_13Kernel_traitsI6__halfS2_fS2_fjLj6144ELj1ELj1ELj8ELj16ENS_18Kernel_traits_baseILj6144ES2_S2_fS2_fjLj256EEEEELb1ELb0ELb0ELb1EEEvNS_9FwdParamsE,"",@"SHT_CUDA_INFO"
	.sectionflags	@""
	.align	4


	//----- nvinfo : EIATTR_CUDA_API_VERSION
	.align		4
        /*0000*/ 	.byte	0x04, 0x37
        /*0002*/ 	.short	(.L_2970 - .L_2969)
.L_2969:
        /*0004*/ 	.word	0x00000082


	//----- nvinfo : EIATTR_SW2861232_WAR
	.align		4
.L_2970:
        /*0008*/ 	.byte	0x01, 0x35
	.zero		2


	//----- nvinfo : EIATTR_PARAM_CBANK
	.align		4
        /*000c*/ 	.byte	0x04, 0x0a
        /*000e*/ 	.short	(.L_2972 - .L_2971)
	.align		4
.L_2971:
        /*0010*/ 	.word	index@(.nv.constant0._ZN10layer_norm13ln_fwd_kernelINS_13Kernel_traitsI6__halfS2_fS2_fjLj6144ELj1ELj1ELj8ELj16ENS_18Kernel_traits_baseILj6144ES2_S2_fS2_fjLj256EEEEELb1ELb0ELb0ELb1EEEvNS_9FwdParamsE)
        /*0014*/ 	.short	0x0160
        /*0016*/ 	.short	0x00e8


	//----- nvinfo : EIATTR_CBANK_PARAM_SIZE
	.align		4
.L_2972:
        /*0018*/ 	.byte	0x03, 0x19
        /*001a*/ 	.short	0x00e8


	//----- nvinfo : EIATTR_KPARAM_INFO
	.align		4
        /*001c*/ 	.byte	0x04, 0x17
        /*001e*/ 	.short	(.L_2974 - .L_2973)
.L_2973:
        /*0020*/ 	.word	0x00000000
        /*0024*/ 	.short	0x0000
        /*0026*/ 	.short	0x0000
        /*0028*/ 	.byte	0x00, 0xf0, 0xa1, 0x03


	//----- nvinfo : EIATTR_MAXREG_COUNT
	.align		4
.L_2974:
        /*002c*/ 	.byte	0x03, 0x1b
        /*002e*/ 	.short	0x00ff


	//----- nvinfo : EIATTR_NUM_BARRIERS
	.align		4
        /*0030*/ 	.byte	0x02, 0x4c
        /*0032*/ 	.byte	0x01
	.zero		1


	//----- nvinfo : EIATTR_MERCURY_ISA_VERSION
	.align		4
        /*0034*/ 	.byte	0x03, 0x5f
        /*0036*/ 	.short	0x0000


	//----- nvinfo : EIATTR_COOP_GROUP_MASK_REGIDS
	.align		4
        /*0038*/ 	.byte	0x04, 0x29
        /*003a*/ 	.short	(.L_2976 - .L_2975)


	//   ....[0]....
.L_2975:
        /*003c*/ 	.word	0xffffffff


	//   ....[1]....
        /*0040*/ 	.word	0xffffffff


	//   ....[2]....
        /*0044*/ 	.word	0xffffffff


	//   ....[3]....
        /*0048*/ 	.word	0xffffffff


	//   ....[4]....
        /*004c*/ 	.word	0xffffffff


	//   ....[5]....
        /*0050*/ 	.word	0xffffffff


	//   ....[6]....
        /*0054*/ 	.word	0xffffffff


	//   ....[7]....
        /*0058*/ 	.word	0xffffffff


	//   ....[8]....
        /*005c*/ 	.word	0xffffffff


	//   ....[9]....
        /*0060*/ 	.word	0xffffffff


	//   ....[10]....
        /*0064*/ 	.word	0xffffffff


	//   ....[11]....
        /*0068*/ 	.word	0xffffffff


	//   ....[12]....
        /*006c*/ 	.word	0xffffffff


	//   ....[13]....
        /*0070*/ 	.word	0xffffffff


	//   ....[14]....
        /*0074*/ 	.word	0xffffffff


	//   ....[15]....
        /*0078*/ 	.word	0xffffffff


	//   ....[16]....
        /*007c*/ 	.word	0xffffffff


	//   ....[17]....
        /*0080*/ 	.word	0xffffffff


	//   ....[18]....
        /*0084*/ 	.word	0xffffffff


	//   ....[19]....
        /*0088*/ 	.word	0xffffffff


	//   ....[20]....
        /*008c*/ 	.word	0xffffffff


	//   ....[21]....
        /*0090*/ 	.word	0xffffffff


	//   ....[22]....
        /*0094*/ 	.word	0xffffffff


	//   ....[23]....
        /*0098*/ 	.word	0xffffffff


	//   ....[24]....
        /*009c*/ 	.word	0xffffffff


	//   ....[25]....
        /*00a0*/ 	.word	0xffffffff


	//   ....[26]....
        /*00a4*/ 	.word	0xffffffff


	//   ....[27]....
        /*00a8*/ 	.word	0xffffffff


	//   ....[28]....
        /*00ac*/ 	.word	0xffffffff


	//   ....[29]....
        /*00b0*/ 	.word	0xffffffff


	//   ....[30]....
        /*00b4*/ 	.word	0xffffffff


	//----- nvinfo : EIATTR_COOP_GROUP_INSTR_OFFSETS
	.align		4
.L_2976:
        /*00b8*/ 	.byte	0x04, 0x28
        /*00ba*/ 	.short	(.L_2978 - .L_2977)


	//   ....[0]....
.L_2977:
        /*00bc*/ 	.word	0x00008fb0


	//   ....[1]....
        /*00c0*/ 	.word	0x00008fe0


	//   ....[2]....
        /*00c4*/ 	.word	0x00009000


	//   ....[3]....
        /*00c8*/ 	.word	0x00009020


	//   ....[4]....
        /*00cc*/ 	.word	0x00009040


	//   ....[5]....
        /*00d0*/ 	.word	0x00009370


	//   ....[6]....
        /*00d4*/ 	.word	0x00009390


	//   ....[7]....
        /*00d8*/ 	.word	0x000093b0


	//   ....[8]....
        /*00dc*/ 	.word	0x000093d0


	//   ....[9]....
        /*00e0*/ 	.word	0x000093f0


	//   ....[10]....
        /*00e4*/ 	.word	0x00009500


	//   ....[11]....
        /*00e8*/ 	.word	0x00009550


	//   ....[12]....
        /*00ec*/ 	.word	0x00009590


	//   ....[13]....
        /*00f0*/ 	.word	0x000095a0


	//   ....[14]....
        /*00f4*/ 	.word	0x000095b0


	//   ....[15]....
        /*00f8*/ 	.word	0x00009640


	//   ....[16]....
        /*00fc*/ 	.word	0x00009690


	//   ....[17]....
        /*0100*/ 	.word	0x00009750


	//   ....[18]....
        /*0104*/ 	.word	0x00009790


	//   ....[19]....
        /*0108*/ 	.word	0x00009830


	//   ....[20]....
        /*010c*/ 	.word	0x00009860


	//   ....[21]....
        /*0110*/ 	.word	0x0000a110


	//   ....[22]....
        /*0114*/ 	.word	0x0000a180


	//   ....[23]....
        /*0118*/ 	.word	0x0000a1e0


	//   ....[24]....
        /*011c*/ 	.word	0x0000a240


	//   ....[25]....
        /*0120*/ 	.word	0x0000a2a0


	//   ....[26]....
        /*0124*/ 	.word	0x0000a610


	//   ....[27]....
        /*0128*/ 	.word	0x0000a670


	//   ....[28]....
        /*012c*/ 	.word	0x0000a6d0


	//   ....[29]....
        /*0130*/ 	.word	0x0000a730


	//   ....[30]....
        /*0134*/ 	.word	0x0000a790


	//----- nvinfo : EIATTR_EXIT_INSTR_OFFSETS
	.align		4
.L_2978:
        /*0138*/ 	.byte	0x04, 0x1c
        /*013a*/ 	.short	(.L_2980 - .L_2979)


	//   ....[0]....
.L_2979:
        /*013c*/ 	.word	0x00000190


	//   ....[1]....
        /*0140*/ 	.word	0x0000a0c0


	//----- nvinfo : EIATTR_MAX_THREADS
	.align		4
.L_2980:
        /*0144*/ 	.byte	0x04, 0x05
        /*0146*/ 	.short	(.L_2982 - .L_2981)
.L_2981:
        /*0148*/ 	.word	0x00000100
        /*014c*/ 	.word	0x00000001
        /*0150*/ 	.word	0x00000001


	//----- nvinfo : EIATTR_CRS_STACK_SIZE
	.align		4
.L_2982:
        /*0154*/ 	.byte	0x04, 0x1e
        /*0156*/ 	.short	(.L_2984 - .L_2983)
.L_2983:
        /*0158*/ 	.word	0x00000000
.L_2984:


//--------------------- .nv.info._ZN10layer_norm13ln_fwd_kernelINS_13Kernel_traitsI6__halfS2_fS2_fjLj6144ELj1ELj1ELj8ELj16ENS_18Kernel_traits_baseILj6144ES2_S2_fS2_fjLj256EEEEELb1ELb0ELb1ELb0EEEvNS_9FwdParamsE --------------------------
	.section	.nv.info._ZN10layer_norm13ln_fwd_kernelINS_13Kernel_traitsI6__halfS2_fS2_fjLj6144ELj1ELj1ELj8ELj16ENS_18Kernel_traits_baseILj6144ES2_S2_fS2_fjLj256EEEEELb1ELb0ELb1ELb0EEEvNS_9FwdParamsE,"",@"SHT_CUDA_INFO"
	.sectionflags	@""
	.align	4


	//----- nvinfo : EIATTR_CUDA_API_VERSION
	.align		4
        /*0000*/ 	.byte	0x04, 0x37
        /*0002*/ 	.short	(.L_2986 - .L_2985)
.L_2985:
        /*0004*/ 	.word	0x00000082


	//----- nvinfo : EIATTR_SW2861232_WAR
	.align		4
.L_2986:
        /*0008*/ 	.byte	0x01, 0x35
	.zero		2


	//----- nvinfo : EIATTR_PARAM_CBANK
	.align		4
        /*000c*/ 	.byte	0x04, 0x0a
        /*000e*/ 	.short	(.L_2988 - .L_2987)
	.align		4
.L_2987:
        /*0010*/ 	.word	index@(.nv.constant0._ZN10layer_norm13ln_fwd_kernelINS_13Kernel_traitsI6__halfS2_fS2_fjLj6144ELj1ELj1ELj8ELj16ENS_18Kernel_traits_baseILj6144ES2_S2_fS2_fjLj256EEEEELb1ELb0ELb1ELb0EEEvNS_9FwdParamsE)
        /*0014*/ 	.short	0x0160
        /*0016*/ 	.short	0x00e8


	//----- nvinfo : EIATTR_CBANK_PARAM_SIZE
	.align		4
.L_2988:
        /*0018*/ 	.byte	0x03, 0x19
        /*001a*/ 	.short	0x00e8


	//----- nvinfo : EIATTR_KPARAM_INFO
	.align		4
        /*001c*/ 	.byte	0x04, 0x17
        /*001e*/ 	.short	(.L_2990 - .L_2989)
.L_2989:
        /*0020*/ 	.word	0x00000000
        /*0024*/ 	.short	0x0000
        /*0026*/ 	.short	0x0000
        /*0028*/ 	.byte	0x00, 0xf0, 0xa1, 0x03


	//----- nvinfo : EIATTR_MAXREG_COUNT
	.align		4
.L_2990:
        /*002c*/ 	.byte	0x03, 0x1b
        /*002e*/ 	.short	0x00ff


	//----- nvinfo : EIATTR_NUM_BARRIERS
	.align		4
        /*0030*/ 	.byte	0x02, 0x4c
        /*0032*/ 	.byte	0x01
	.zero		1


	//----- nvinfo : EIATTR_MERCURY_ISA_VERSION
	.align		4
        /*0034*/ 	.byte	0x03, 0x5f
        /*0036*/ 	.short	0x0000


	//----- nvinfo : EIATTR_COOP_GROUP_MASK_REGIDS
	.align		4
        /*0038*/ 	.byte	0x04, 0x29
        /*003a*/ 	.short	(.L_2992 - .L_2991)


	//   ....[0]....
.L_2991:
        /*003c*/ 	.word	0xffffffff


	//   ....[1]....
        /*0040*/ 	.word	0xffffffff


	//   ....[2]....
        /*0044*/ 	.word	0xffffffff


	//   ....[3]....
        /*0048*/ 	.word	0xffffffff


	//   ....[4]....
        /*004c*/ 	.word	0xffffffff


	//   ....[5]....
        /*0050*/ 	.word	0xffffffff


	//   ....[6]....
        /*0054*/ 	.word	0xffffffff


	//   ....[7]....
        /*0058*/ 	.word	0xffffffff


	//   ....[8]....
        /*005c*/ 	.word	0xffffffff


	//   ....[9]....
        /*0060*/ 	.word	0xffffffff


	//   ....[10]....
        /*0064*/ 	.word	0xffffffff


	//   ....[11]....
        /*0068*/ 	.word	0xffffffff


	//   ....[12]....
        /*006c*/ 	.word	0xffffffff


	//   ....[13]....
        /*0070*/ 	.word	0xffffffff


	//   ....[14]....
        /*0074*/ 	.word	0xffffffff


	//   ....[15]....
        /*0078*/ 	.word	0xffffffff


	//   ....[16]....
        /*007c*/ 	.word	0xffffffff


	//   ....[17]....
        /*0080*/ 	.word	0xffffffff


	//   ....[18]....
        /*0084*/ 	.word	0xffffffff


	//   ....[19]....
        /*0088*/ 	.word	0xffffffff


	//   ....[20]....
        /*008c*/ 	.word	0xffffffff


	//   ....[21]....
        /*0090*/ 	.word	0xffffffff


	//   ....[22]....
        /*0094*/ 	.word	0xffffffff


	//   ....[23]....
        /*0098*/ 	.word	0xffffffff


	//   ....[24]....
        /*009c*/ 	.word	0xffffffff


	//   ....[25]....
        /*00a0*/ 	.word	0xffffffff


	//   ....[26]....
        /*00a4*/ 	.word	0xffffffff


	//   ....[27]....
        /*00a8*/ 	.word	0xffffffff


	//   ....[28]....
        /*00ac*/ 	.word	0xffffffff


	//   ....[29]....
        /*00b0*/ 	.word	0xffffffff


	//   ....[30]....
        /*00b4*/ 	.word	0xffffffff


	//----- nvinfo : EIATTR_COOP_GROUP_INSTR_OFFSETS
	.align		4
.L_2992:
        /*00b8*/ 	.byte	0x04, 0x28
        /*00ba*/ 	.short	(.L_2994 - .L_2993)


	//   ....[0]....
.L_2993:
        /*00bc*/ 	.word	0x0000a360


	//   ....[1]....
        /*00c0*/ 	.word	0x0000a390


	//   ....[2]....
        /*00c4*/ 	.word	0x0000a3b0


	//   ....[3]....
        /*00c8*/ 	.word	0x0000a3d0


	//   ....[4]....
        /*00cc*/ 	.word	0x0000a3f0


	//   ....[5]....
        /*00d0*/ 	.word	0x0000a730


	//   ....[6]....
        /*00d4*/ 	.word	0x0000a750


	//   ....[7]....
        /*00d8*/ 	.word	0x0000a770


	//   ....[8]....
        /*00dc*/ 	.word	0x0000a790


	//   ....[9]....
        /*00e0*/ 	.word	0x0000a7b0


	//   ....[10]....
        /*00e4*/ 	.word	0x0000a8d0


	//   ....[11]....
        /*00e8*/ 	.word	0x0000a930


	//   ....[12]....
        /*00ec*/ 	.word	0x0000a970


	//   ....[13]....
        /*00f0*/ 	.word	0x0000a980


	//   ....[14]....
        /*00f4*/ 	.word	0x0000aa40


	//   ....[15]....
        /*00f8*/ 	.word	0x0000aa50


	//   ....[16]....
        /*00fc*/ 	.word	0x0000aa60


	//   ....[17]....
        /*0100*/ 	.word	0x0000ab10


	//   ....[18]....
        /*0104*/ 	.word	0x0000ab40


	//   ....[19]....
        /*0108*/ 	.word	0x0000ac10


	//   ....[20]....
        /*010c*/ 	.word	0x0000ac20


	//   ....[21]....
        /*0110*/ 	.word	0x0000b490


	//   ....[22]....
        /*0114*/ 	.word	0x0000b4f0


	//   ....[23]....
        /*0118*/ 	.word	0x0000b550


	//   ....[24]....
        /*011c*/ 	.word	0x0000b5b0


	//   ....[25]....
        /*0120*/ 	.word	0x0000b610


	//   ....[26]....
        /*0124*/ 	.word	0x0000b990


	//   ....[27]....
        /*0128*/ 	.word	0x0000b9f0


	//   ....[28]....
        /*012c*/ 	.word	0x0000ba50


	//   ....[29]....
        /*0130*/ 	.word	0x0000bab0


	//   ....[30]....
        /*0134*/ 	.word	0x0000bb20


	//----- nvinfo : EIATTR_EXIT_INSTR_OFFSETS
	.align		4
.L_2994:
        /*0138*/ 	.byte	0x04, 0x1c
        /*013a*/ 	.short	(.L_2996 - .L_2995)


	//   ....[0]....
.L_2995:
        /*013c*/ 	.word	0x00000810


	//   ....[1]....
        /*0140*/ 	.word	0x0000b440


	//----- nvinfo : EIATTR_MAX_THREADS
	.align		4
.L_2996:
        /*0144*/ 	.byte	0x04, 0x05
        /*0146*/ 	.short	(.L_2998 - .L_2997)
.L_2997:
        /*0148*/ 	.word	0x00000100
        /*014c*/ 	.word	0x00000001
        /*0150*/ 	.word	0x00000001


	//----- nvinfo : EIATTR_CRS_STACK_SIZE
	.align		4
.L_2998:
        /*0154*/ 	.byte	0x04, 0x1e
        /*0156*/ 	.short	(.L_3000 - .L_2999)
.L_2999:
        /*0158*/ 	.word	0x00000000
.L_3000:


//--------------------- .nv.info._ZN10layer_norm13ln_fwd_kernelINS_13Kernel_traitsI6__halfS2_fS2_fjLj6144ELj1ELj1ELj8ELj16ENS_18Kernel_traits_baseILj6144ES2_S2_fS2_fjLj256EEEEELb1ELb0ELb1ELb1EEEvNS_9FwdParamsE --------------------------
	.section	.nv.info._ZN10layer_norm13ln_fwd_kernelINS_13Kernel_traitsI6__halfS2_fS2_fjLj6144ELj1ELj1ELj8ELj16ENS_18Kernel_traits_baseILj6144ES2_S2_fS2_fjLj256EEEEELb1ELb0ELb1ELb1EEEvNS_9FwdParamsE,"",@"SHT_CUDA_INFO"
	.sectionflags	@""
	.align	4


	//----- nvinfo : EIATTR_CUDA_API_VERSION
	.align		4
        /*0000*/ 	.byte	0x04, 0x37
        /*0002*/ 	.short	(.L_3002 - .L_3001)
.L_3001:
        /*0004*/ 	.word	0x00000082


	//----- nvinfo : EIATTR_SW2861232_WAR
	.align		4
.L_3002:
        /*0008*/ 	.byte	0x01, 0x35
	.zero		2


	//----- nvinfo : EIATTR_PARAM_CBANK
	.align		4
        /*000c*/ 	.byte	0x04, 0x0a
        /*000e*/ 	.short	(.L_3004 - .L_3003)
	.align		4
.L_3003:
        /*0010*/ 	.word	index@(.nv.constant0._ZN10layer_norm13ln_fwd_kernelINS_13Kernel_traitsI6__halfS2_fS2_fjLj6144ELj1ELj1ELj8ELj16ENS_18Kernel_traits_baseILj6144ES2_S2_fS2_fjLj256EEEEELb1ELb0ELb1ELb1EEEvNS_9FwdParamsE)
        /*0014*/ 	.short	0x0160
        /*0016*/ 	.short	0x00e8


	//----- nvinfo : EIATTR_CBANK_PARAM_SIZE
	.align		4
.L_3004:
        /*0018*/ 	.byte	0x03, 0x19
        /*001a*/ 	.short	0x00e8


	//----- nvinfo : EIATTR_KPARAM_INFO
	.align		4
        /*001c*/ 	.byte	0x04, 0x17
        /*001e*/ 	.short	(.L_3006 - .L_3005)
.L_3005:
        /*0020*/ 	.word	0x00000000
        /*0024*/ 	.short	0x0000
        /*0026*/ 	.short	0x0000
        /*0028*/ 	.byte	0x00, 0xf0, 0xa1, 0x03


	//----- nvinfo : EIATTR_MAXREG_COUNT
	.align		4
.L_3006:
        /*002c*/ 	.byte	0x03, 0x1b
        /*002e*/ 	.short	0x00ff


	//----- nvinfo : EIATTR_NUM_BARRIERS
	.align		4
        /*0030*/ 	.byte	0x02, 0x4c
        /*0032*/ 	.byte	0x01
	.zero		1


	//----- nvinfo : EIATTR_MERCURY_ISA_VERSION
	.align		4
        /*0034*/ 	.byte	0x03, 0x5f
        /*0036*/ 	.short	0x0000


	//----- nvinfo : EIATTR_COOP_GROUP_MASK_REGIDS
	.align		4
        /*0038*/ 	.byte	0x04, 0x29
        /*003a*/ 	.short	(.L_3008 - .L_3007)


	//   ....[0]....
.L_3007:
        /*003c*/ 	.word	0xffffffff


	//   ....[1]....
        /*0040*/ 	.word	0xffffffff


	//   ....[2]....
        /*0044*/ 	.word	0xffffffff


	//   ....[3]....
        /*0048*/ 	.word	0xffffffff


	//   ....[4]....
        /*004c*/ 	.word	0xffffffff


	//   ....[5]....
        /*0050*/ 	.word	0xffffffff


	//   ....[6]....
        /*0054*/ 	.word	0xffffffff


	//   ....[7]....
        /*0058*/ 	.word	0xffffffff


	//   ....[8]....
        /*005c*/ 	.word	0xffffffff


	//   ....[9]....
        /*0060*/ 	.word	0xffffffff


	//   ....[10]....
        /*0064*/ 	.word	0xffffffff


	//   ....[11]....
        /*0068*/ 	.word	0xffffffff


	//   ....[12]....
        /*006c*/ 	.word	0xffffffff


	//   ....[13]....
        /*0070*/ 	.word	0xffffffff


	//   ....[14]....
        /*0074*/ 	.word	0xffffffff


	//   ....[15]....
        /*0078*/ 	.word	0xffffffff


	//   ....[16]....
        /*007c*/ 	.word	0xffffffff


	//   ....[17]....
        /*0080*/ 	.word	0xffffffff


	//   ....[18]....
        /*0084*/ 	.word	0xffffffff


	//   ....[19]....
        /*0088*/ 	.word	0xffffffff


	//   ....[20]....
        /*008c*/ 	.word	0xffffffff


	//   ....[21]....
        /*0090*/ 	.word	0xffffffff


	//   ....[22]....
        /*0094*/ 	.word	0xffffffff


	//   ....[23]....
        /*0098*/ 	.word	0xffffffff


	//   ....[24]....
        /*009c*/ 	.word	0xffffffff


	//   ....[25]....
        /*00a0*/ 	.word	0xffffffff


	//   ....[26]....
        /*00a4*/ 	.word	0xffffffff


	//   ....[27]....
        /*00a8*/ 	.word	0xffffffff


	//   ....[28]....
        /*00ac*/ 	.word	0xffffffff


	//   ....[29]....
        /*00b0*/ 	.word	0xffffffff


	//   ....[30]....
        /*00b4*/ 	.word	0xffffffff


	//----- nvinfo : EIATTR_COOP_GROUP_INSTR_OFFSETS
	.align		4
.L_3008:
        /*00b8*/ 	.byte	0x04, 0x28
        /*00ba*/ 	.short	(.L_3010 - .L_3009)


	//   ....[0]....
.L_3009:
        /*00bc*/ 	.word	0x00009be0


	//   ....[1]....
        /*00c0*/ 	.word	0x00009c10


	//   ....[2]....
        /*00c4*/ 	.word	0x00009c30


	//   ....[3]....
        /*00c8*/ 	.word	0x00009c50


	//   ....[4]....
        /*00cc*/ 	.word	0x00009c70


	//   ....[5]....
        /*00d0*/ 	.word	0x00009fa0


	//   ....[6]....
        /*00d4*/ 	.word	0x00009fc0


	//   ....[7]....
        /*00d8*/ 	.word	0x00009fe0


	//   ....[8]....
        /*00dc*/ 	.word	0x0000a000


	//   ....[9]....
        /*00e0*/ 	.word	0x0000a020


	//   ....[10]....
        /*00e4*/ 	.word	0x0000a130


	//   ....[11]....
        /*00e8*/ 	.word	0x0000a180


	//   ....[12]....
        /*00ec*/ 	.word	0x0000a1c0


	//   ....[13]....
        /*00f0*/ 	.word	0x0000a1e0


	//   ....[14]....
        /*00f4*/ 	.word	0x0000a1f0


	//   ....[15]....
        /*00f8*/ 	.word	0x0000a280


	//   ....[16]....
        /*00fc*/ 	.word	0x0000a2b0


	//   ....[17]....
        /*0100*/ 	.word	0x0000a360


	//   ....[18]....
        /*0104*/ 	.word	0x0000a3a0


	//   ....[19]....
        /*0108*/ 	.word	0x0000a460


	//   ....[20]....
        /*010c*/ 	.word	0x0000a470


	//   ....[21]....
        /*0110*/ 	.word	0x0000add0


	//   ....[22]....
        /*0114*/ 	.word	0x0000ae40


	//   ....[23]....
        /*0118*/ 	.word	0x0000aea0


	//   ....[24]....
        /*011c*/ 	.word	0x0000af00


	//   ....[25]....
        /*0120*/ 	.word	0x0000af60


	//   ....[26]....
        /*0124*/ 	.word	0x0000b2d0


	//   ....[27]....
        /*0128*/ 	.word	0x0000b330


	//   ....[28]....
        /*012c*/ 	.word	0x0000b390


	//   ....[29]....
        /*0130*/ 	.word	0x0000b3f0


	//   ....[30]....
        /*0134*/ 	.word	0x0000b450


	//----- nvinfo : EIATTR_EXIT_INSTR_OFFSETS
	.align		4
.L_3010:
        /*0138*/ 	.byte	0x04, 0x1c
        /*013a*/ 	.short	(.L_3012 - .L_3011)


	//   ....[0]....
.L_3011:
        /*013c*/ 	.word	0x00000570


	//   ....[1]....
        /*0140*/ 	.word	0x0000ad80


	//----- nvinfo : EIATTR_MAX_THREADS
	.align		4
.L_3012:
        /*0144*/ 	.byte	0x04, 0x05
        /*0146*/ 	.short	(.L_3014 - .L_3013)
.L_3013:
        /*0148*/ 	.word	0x00000100
        /*014c*/ 	.word	0x00000001
        /*0150*/ 	.word	0x00000001


	//----- nvinfo : EIATTR_CRS_STACK_SIZE
	.align		4
.L_3014:
        /*0154*/ 	.byte	0x04, 0x1e
        /*0156*/ 	.short	(.L_3016 - .L_3015)
.L_3015:
        /*0158*/ 	.word	0x00000000
.L_3016:


//--------------------- .nv.info._ZN10layer_norm13ln_fwd_kernelINS_13Kernel_traitsI6__halfS2_fS2_fjLj6144ELj1ELj1ELj8ELj16ENS_18Kernel_traits_baseILj6144ES2_S2_fS2_fjLj256EEEEELb1ELb1ELb0ELb0EEEvNS_9FwdParamsE --------------------------
	.section	.nv.info._ZN10layer_norm13ln_fwd_kernelINS_13Kernel_traitsI6__halfS2_fS2_fjLj6144ELj1ELj1ELj8ELj16ENS_18Kernel_traits_baseILj6144ES2_S2_fS2_fjLj256EEEEELb1ELb1ELb0ELb0EEEvNS_9FwdParamsE,"",@"SHT_CUDA_INFO"
	.sectionflags	@""
	.align	4


	//----- nvinfo : EIATTR_CUDA_API_VERSION
	.align		4
        /*0000*/ 	.byte	0x04, 0x37
        /*0002*/ 	.short	(.L_3018 - .L_3017)
.L_3017:
        /*0004*/ 	.word	0x00000082


	//----- nvinfo : EIATTR_SW2861232_WAR
	.align		4
.L_3018:
        /*0008*/ 	.byte	0x01, 0x35
	.zero		2


	//----- nvinfo : EIATTR_PARAM_CBANK
	.align		4
        /*000c*/ 	.byte	0x04, 0x0a
        /*000e*/ 	.short	(.L_3020 - .L_3019)
	.align		4
.L_3019:
        /*0010*/ 	.word	index@(.nv.constant0._ZN10layer_norm13ln_fwd_kernelINS_13Kernel_traitsI6__halfS2_fS2_fjLj6144ELj1ELj1ELj8ELj16ENS_18Kernel_traits_baseILj6144ES2_S2_fS2_fjLj256EEEEELb1ELb1ELb0ELb0EEEvNS_9FwdParamsE)
        /*0014*/ 	.short	0x0160
        /*0016*/ 	.short	0x00e8


	//----- nvinfo : EIATTR_CBANK_PARAM_SIZE
	.align		4
.L_3020:
        /*0018*/ 	.byte	0x03, 0x19
        /*001a*/ 	.short	0x00e8


	//----- nvinfo : EIATTR_KPARAM_INFO
	.align		4
        /*001c*/ 	.byte	0x04, 0x17
        /*001e*/ 	.short	(.L_3022 - .L_3021)
.L_3021:
        /*0020*/ 	.word	0x00000000
        /*0024*/ 	.short	0x0000
        /*0026*/ 	.short	0x0000
        /*0028*/ 	.byte	0x00, 0xf0, 0xa1, 0x03


	//----- nvinfo : EIATTR_MAXREG_COUNT
	.align		4
.L_3022:
        /*002c*/ 	.byte	0x03, 0x1b
        /*002e*/ 	.short	0x00ff


	//----- nvinfo : EIATTR_NUM_BARRIERS
	.align		4
        /*0030*/ 	.byte	0x02, 0x4c
        /*0032*/ 	.byte	0x01
	.zero		1


	//----- nvinfo : EIATTR_MERCURY_ISA_VERSION
	.align		4
        /*0034*/ 	.byte	0x03, 0x5f
        /*0036*/ 	.short	0x0000


	//----- nvinfo : EIATTR_COOP_GROUP_MASK_REGIDS
	.align		4
        /*0038*/ 	.byte	0x04, 0x29
        /*003a*/ 	.short	(.L_3024 - .L_3023)


	//   ....[0]....
.L_3023:
        /*003c*/ 	.word	0xffffffff


	//   ....[1]....
        /*0040*/ 	.word	0xffffffff


	//   ....[2]....
        /*0044*/ 	.word	0xffffffff


	//   ....[3]....
        /*0048*/ 	.word	0xffffffff


	//   ....[4]....
        /*004c*/ 	.word	0xffffffff


	//   ....[5]....
        /*0050*/ 	.word	0xffffffff


	//   ....[6]....
        /*0054*/ 	.word	0xffffffff


	//   ....[7]....
        /*0058*/ 	.word	0xffffffff


	//   ....[8]....
        /*005c*/ 	.word	0xffffffff


	//   ....[9]....
        /*0060*/ 	.word	0xffffffff


	//   ....[10]....
        /*0064*/ 	.word	0xffffffff


	//   ....[11]....
        /*0068*/ 	.word	0xffffffff


	//   ....[12]....
        /*006c*/ 	.word	0xffffffff


	//   ....[13]....
        /*0070*/ 	.word	0xffffffff


	//   ....[14]....
        /*0074*/ 	.word	0xffffffff


	//   ....[15]....
        /*0078*/ 	.word	0xffffffff


	//   ....[16]....
        /*007c*/ 	.word	0xffffffff


	//   ....[17]....
        /*0080*/ 	.word	0xffffffff


	//   ....[18]....
        /*0084*/ 	.word	0xffffffff


	//   ....[19]....
        /*0088*/ 	.word	0xffffffff


	//   ....[20]....
        /*008c*/ 	.word	0xffffffff


	//   ....[21]....
        /*0090*/ 	.word	0xffffffff


	//   ....[22]....
        /*0094*/ 	.word	0xffffffff


	//   ....[23]....
        /*0098*/ 	.word	0xffffffff


	//   ....[24]....
        /*009c*/ 	.word	0xffffffff


	//   ....[25]....
        /*00a0*/ 	.word	0xffffffff


	//   ....[26]....
        /*00a4*/ 	.word	0xffffffff


	//   ....[27]....
        /*00a8*/ 	.word	0xffffffff


	//   ....[28]....
        /*00ac*/ 	.word	0xffffffff


	//   ....[29]....
        /*00b0*/ 	.word	0xffffffff


	//   ....[30]....
        /*00b4*/ 	.word	0xffffffff


	//----- nvinfo : EIATTR_COOP_GROUP_INSTR_OFFSETS
	.align		4
.L_3024:
        /*00b8*/ 	.byte	0x04, 0x28
        /*00ba*/ 	.short	(.L_3026 - .L_3025)


	//   ....[0]....
.L_3025:
        /*00bc*/ 	.word	0x000099b0


	//   ....[1]....
        /*00c0*/ 	.word	0x000099e0


	//   ....[2]....
        /*00c4*/ 	.word	0x00009a10


	//   ....[3]....
        /*00c8*/ 	.word	0x00009a30


	//   ....[4]....
        /*00cc*/ 	.word	0x00009a50


	//   ....[5]....
        /*00d0*/ 	.word	0x00009d90


	//   ....[6]....
        /*00d4*/ 	.word	0x00009db0


	//   ....[7]....
        /*00d8*/ 	.word	0x00009dd0


	//   ....[8]....
        /*00dc*/ 	.word	0x00009df0


	//   ....[9]....
        /*00e0*/ 	.word	0x00009e10


	//   ....[10]....
        /*00e4*/ 	.word	0x00009f40


	//   ....[11]....
        /*00e8*/ 	.word	0x00009f90


	//   ....[12]....
        /*00ec*/ 	.word	0x00009fd0


	//   ....[13]....
        /*00f0*/ 	.word	0x00009ff0


	//   ....[14]....
        /*00f4*/ 	.word	0x0000a080


	//   ....[15]....
        /*00f8*/ 	.word	0x0000a0b0


	//   ....[16]....
        /*00fc*/ 	.word	0x0000a0d0


	//   ....[17]....
        /*0100*/ 	.word	0x0000a150


	//   ....[18]....
        /*0104*/ 	.word	0x0000a1b0


	//   ....[19]....
        /*0108*/ 	.word	0x0000a270


	//   ....[20]....
        /*010c*/ 	.word	0x0000a280


	//   ....[21]....
        /*0110*/ 	.word	0x0000aa90


	//   ....[22]....
        /*0114*/ 	.word	0x0000ab00


	//   ....[23]....
        /*0118*/ 	.word	0x0000ab60


	//   ....[24]....
        /*011c*/ 	.word	0x0000abc0


	//   ....[25]....
        /*0120*/ 	.word	0x0000ac20


	//   ....[26]....
        /*0124*/ 	.word	0x0000afb0


	//   ....[27]....
        /*0128*/ 	.word	0x0000b010


	//   ....[28]....
        /*012c*/ 	.word	0x0000b070


	//   ....[29]....
        /*0130*/ 	.word	0x0000b0d0


	//   ....[30]....
        /*0134*/ 	.word	0x0000b140


	//----- nvinfo : EIATTR_EXIT_INSTR_OFFSETS
	.align		4
.L_3026:
        /*0138*/ 	.byte	0x04, 0x1c
        /*013a*/ 	.short	(.L_3028 - .L_3027)


	//   ....[0]....
.L_3027:
        /*013c*/ 	.word	0x00000680


	//   ....[1]....
        /*0140*/ 	.word	0x0000aa40


	//----- nvinfo : EIATTR_MAX_THREADS
	.align		4
.L_3028:
        /*0144*/ 	.byte	0x04, 0x05
        /*0146*/ 	.short	(.L_3030 - .L_3029)
.L_3029:
        /*0148*/ 	.word	0x00000100
        /*014c*/ 	.word	0x00000001
        /*0150*/ 	.word	0x00000001


	//----- nvinfo : EIATTR_CRS_STACK_SIZE
	.align		4
.L_3030:
        /*0154*/ 	.byte	0x04, 0x1e
        /*0156*/ 	.short	(.L_3032 - .L_3031)
.L_3031:
        /*0158*/ 	.word	0x00000000
.L_3032:


//--------------------- .nv.info._ZN10layer_norm13ln_fwd_kernelINS_13Kernel_traitsI6__halfS2_fS2_fjLj6144ELj1ELj1ELj8ELj16ENS_18Kernel_traits_baseILj6144ES2_S2_fS2_fjLj256EEEEELb1ELb1ELb0ELb1EEEvNS_9FwdParamsE --------------------------
	.section	.nv.info._ZN10layer_norm13ln_fwd_kernelINS_13Kernel_traitsI6__halfS2_fS2_fjLj6144ELj1ELj1ELj8ELj16ENS_18Kernel_traits_baseILj6144ES2_S2_fS2_fjLj256EEEEELb1ELb1ELb0ELb1EEEvNS_9FwdParamsE,"",@"SHT_CUDA_INFO"
	.sectionflags	@""
	.align	4


	//----- nvinfo : EIATTR_CUDA_API_VERSION
	.align		4
        /*0000*/ 	.byte	0x04, 0x37
        /*0002*/ 	.short	(.L_3034 - .L_3033)
.L_3033:
        /*0004*/ 	.word	0x00000082


	//----- nvinfo : EIATTR_SW2861232_WAR
	.align		4
.L_3034:
        /*0008*/ 	.byte	0x01, 0x35
	.zero		2


	//----- nvinfo : EIATTR_PARAM_CBANK
	.align		4
        /*000c*/ 	.byte	0x04, 0x0a
        /*000e*/ 	.short	(.L_3036 - .L_3035)
	.align		4
.L_3035:
        /*0010*/ 	.word	index@(.nv.constant0._ZN10layer_norm13ln_fwd_kernelINS_13Kernel_traitsI6__halfS2_fS2_fjLj6144ELj1ELj1ELj8ELj16ENS_18Kernel_traits_baseILj6144ES2_S2_fS2_fjLj256EEEEELb1ELb1ELb0ELb1EEEvNS_9FwdParamsE)
        /*0014*/ 	.short	0x0160
        /*0016*/ 	.short	0x00e8


	//----- nvinfo : EIATTR_CBANK_PARAM_SIZE
	.align		4
.L_3036:
        /*0018*/ 	.byte	0x03, 0x19
        /*001a*/ 	.short	0x00e8


	//----- nvinfo : EIATTR_KPARAM_INFO
	.align		4
        /*001c*/ 	.byte	0x04, 0x17
        /*001e*/ 	.short	(.L_3038 - .L_3037)
.L_3037:
        /*0020*/ 	.word	0x00000000
        /*0024*/ 	.short	0x0000
        /*0026*/ 	.short	0x0000
        /*0028*/ 	.byte	0x00, 0xf0, 0xa1, 0x03


	//----- nvinfo : EIATTR_MAXREG_COUNT
	.align		4
.L_3038:
        /*002c*/ 	.byte	0x03, 0x1b
        /*002e*/ 	.short	0x00ff


	//----- nvinfo : EIATTR_NUM_BARRIERS
	.align		4
        /*0030*/ 	.byte	0x02, 0x4c
        /*0032*/ 	.byte	0x01
	.zero		1


	//----- nvinfo : EIATTR_MERCURY_ISA_VERSION
	.align		4
        /*0034*/ 	.byte	0x03, 0x5f
        /*0036*/ 	.short	0x0000


	//----- nvinfo : EIATTR_COOP_GROUP_MASK_REGIDS
	.align		4
        /*0038*/ 	.byte	0x04, 0x29
        /*003a*/ 	.short	(.L_3040 - .L_3039)


	//   ....[0]....
.L_3039:
        /*003c*/ 	.word	0xffffffff


	//   ....[1]....
        /*0040*/ 	.word	0xffffffff


	//   ....[2]....
        /*0044*/ 	.word	0xffffffff


	//   ....[3]....
        /*0048*/ 	.word	0xffffffff


	//   ....[4]....
        /*004c*/ 	.word	0xffffffff


	//   ....[5]....
        /*0050*/ 	.word	0xffffffff


	//   ....[6]....
        /*0054*/ 	.word	0xffffffff


	//   ....[7]....
        /*0058*/ 	.word	0xffffffff


	//   ....[8]....
        /*005c*/ 	.word	0xffffffff


	//   ....[9]....
        /*0060*/ 	.word	0xffffffff


	//   ....[10]....
        /*0064*/ 	.word	0xffffffff


	//   ....[11]....
        /*0068*/ 	.word	0xffffffff


	//   ....[12]....
        /*006c*/ 	.word	0xffffffff


	//   ....[13]....
        /*0070*/ 	.word	0xffffffff


	//   ....[14]....
        /*0074*/ 	.word	0xffffffff


	//   ....[15]....
        /*0078*/ 	.word	0xffffffff


	//   ....[16]....
        /*007c*/ 	.word	0xffffffff


	//   ....[17]....
        /*0080*/ 	.word	0xffffffff


	//   ....[18]....
        /*0084*/ 	.word	0xffffffff


	//   ....[19]....
        /*0088*/ 	.word	0xffffffff


	//   ....[20]....
        /*008c*/ 	.word	0xffffffff


	//   ....[21]....
        /*0090*/ 	.word	0xffffffff


	//   ....[22]....
        /*0094*/ 	.word	0xffffffff


	//   ....[23]....
        /*0098*/ 	.word	0xffffffff


	//   ....[24]....
        /*009c*/ 	.word	0xffffffff


	//   ....[25]....
        /*00a0*/ 	.word	0xffffffff


	//   ....[26]....
        /*00a4*/ 	.word	0xffffffff


	//   ....[27]....
        /*00a8*/ 	.word	0xffffffff


	//   ....[28]....
        /*00ac*/ 	.word	0xffffffff


	//   ....[29]....
        /*00b0*/ 	.word	0xffffffff


	//   ....[30]....
        /*00b4*/ 	.word	0xffffffff


	//----- nvinfo : EIATTR_COOP_GROUP_INSTR_OFFSETS
	.align		4
.L_3040:
        /*00b8*/ 	.byte	0x04, 0x28
        /*00ba*/ 	.short	(.L_3042 - .L_3041)


	//   ....[0]....
.L_3041:
        /*00bc*/ 	.word	0x00009340


	//   ....[1]....
        /*00c0*/ 	.word	0x00009370


	//   ....[2]....
        /*00c4*/ 	.word	0x00009390


	//   ....[3]....
        /*00c8*/ 	.word	0x000093b0


	//   ....[4]....
        /*00cc*/ 	.word	0x000093d0


	//   ....[5]....
        /*00d0*/ 	.word	0x00009700


	//   ....[6]....
        /*00d4*/ 	.word	0x00009720


	//   ....[7]....
        /*00d8*/ 	.word	0x00009740


	//   ....[8]....
        /*00dc*/ 	.word	0x00009760


	//   ....[9]....
        /*00e0*/ 	.word	0x00009780


	//   ....[10]....
        /*00e4*/ 	.word	0x000098c0


	//   ....[11]....
        /*00e8*/ 	.word	0x000098f0


	//   ....[12]....
        /*00ec*/ 	.word	0x00009910


	//   ....[13]....
        /*00f0*/ 	.word	0x00009920


	//   ....[14]....
        /*00f4*/ 	.word	0x000099b0


	//   ....[15]....
        /*00f8*/ 	.word	0x000099e0


	//   ....[16]....
        /*00fc*/ 	.word	0x00009a20


	//   ....[17]....
        /*0100*/ 	.word	0x00009ae0


	//   ....[18]....
        /*0104*/ 	.word	0x00009b30


	//   ....[19]....
        /*0108*/ 	.word	0x00009be0


	//   ....[20]....
        /*010c*/ 	.word	0x00009c30


	//   ....[21]....
        /*0110*/ 	.word	0x0000a4e0


	//   ....[22]....
        /*0114*/ 	.word	0x0000a550


	//   ....[23]....
        /*0118*/ 	.word	0x0000a5b0


	//   ....[24]....
        /*011c*/ 	.word	0x0000a610


	//   ....[25]....
        /*0120*/ 	.word	0x0000a670


	//   ....[26]....
        /*0124*/ 	.word	0x0000a9e0


	//   ....[27]....
        /*0128*/ 	.word	0x0000aa40


	//   ....[28]....
        /*012c*/ 	.word	0x0000aaa0


	//   ....[29]....
        /*0130*/ 	.word	0x0000ab00


	//   ....[30]....
        /*0134*/ 	.word	0x0000ab60


	//----- nvinfo : EIATTR_EXIT_INSTR_OFFSETS
	.align		4
.L_3042:
        /*0138*/ 	.byte	0x04, 0x1c
        /*013a*/ 	.short	(.L_3044 - .L_3043)


	//   ....[0]....
.L_3043:
        /*013c*/ 	.word	0x00000580


	//   ....[1]....
        /*0140*/ 	.word	0x0000a490


	//----- nvinfo : EIATTR_MAX_THREADS
	.align		4
.L_3044:
        /*0144*/ 	.byte	0x04, 0x05
        /*0146*/ 	.short	(.L_3046 - .L_3045)
.L_3045:
        /*0148*/ 	.word	0x00000100
        /*014c*/ 	.word	0x00000001
        /*0150*/ 	.word	0x00000001


	//----- nvinfo : EIATTR_CRS_STACK_SIZE
	.align		4
.L_3046:
        /*0154*/ 	.byte	0x04, 0x1e
        /*0156*/ 	.short	(.L_3048 - .L_3047)
.L_3047:
        /*0158*/ 	.word	0x00000000
.L_3048:


//--------------------- .nv.info._ZN10layer_norm13ln_fwd_kernelINS_13Kernel_traitsI6__halfS2_fS2_fjLj6144ELj1ELj1ELj8ELj16ENS_18Kernel_traits_baseILj6144ES2_S2_fS2_fjLj256EEEEELb1ELb1ELb1ELb0EEEvNS_9FwdParamsE --------------------------
	.section	.nv.info._ZN10layer_norm13ln_fwd_kernelINS_13Kernel_traitsI6__halfS2_fS2_fjLj6144ELj1ELj1ELj8ELj16ENS_18Kernel_traits_baseILj6144ES2_S2_fS2_fjLj256EEEEELb1ELb1ELb1ELb0EEEvNS_9FwdParamsE,"",@"SHT_CUDA_INFO"
	.sectionflags	@""
	.align	4


	//----- nvinfo : EIATTR_CUDA_API_VERSION
	.align		4
        /*0000*/ 	.byte	0x04, 0x37
        /*0002*/ 	.short	(.L_3050 - .L_3049)
.L_3049:
        /*0004*/ 	.word	0x00000082


	//----- nvinfo : EIATTR_SW2861232_WAR
	.align		4
.L_3050:
        /*0008*/ 	.byte	0x01, 0x35
	.zero		2


	//----- nvinfo : EIATTR_PARAM_CBANK
	.align		4
        /*000c*/ 	.byte	0x04, 0x0a
        /*000e*/ 	.short	(.L_3052 - .L_3051)
	.align		4
.L_3051:
        /*0010*/ 	.word	index@(.nv.constant0._ZN10layer_norm13ln_fwd_kernelINS_13Kernel_traitsI6__halfS2_fS2_fjLj6144ELj1ELj1ELj8ELj16ENS_18Kernel_traits_baseILj6144ES2_S2_fS2_fjLj256EEEEELb1ELb1ELb1ELb0EEEvNS_9FwdParamsE)
        /*0014*/ 	.short	0x0160
        /*0016*/ 	.short	0x00e8


	//----- nvinfo : EIATTR_CBANK_PARAM_SIZE
	.align		4
.L_3052:
        /*0018*/ 	.byte	0x03, 0x19
        /*001a*/ 	.short	0x00e8


	//----- nvinfo : EIATTR_KPARAM_INFO
	.align		4
        /*001c*/ 	.byte	0x04, 0x17
        /*001e*/ 	.short	(.L_3054 - .L_3053)
.L_3053:
        /*0020*/ 	.word	0x00000000
        /*0024*/ 	.short	0x0000
        /*0026*/ 	.short	0x0000
        /*0028*/ 	.byte	0x00, 0xf0, 0xa1, 0x03


	//----- nvinfo : EIATTR_MAXREG_COUNT
	.align		4
.L_3054:
        /*002c*/ 	.byte	0x03, 0x1b
        /*002e*/ 	.short	0x00ff


	//----- nvinfo : EIATTR_NUM_BARRIERS
	.align		4
        /*0030*/ 	.byte	0x02, 0x4c
        /*0032*/ 	.byte	0x01
	.zero		1


	//----- nvinfo : EIATTR_MERCURY_ISA_VERSION
	.align		4
        /*0034*/ 	.byte	0x03, 0x5f
        /*0036*/ 	.short	0x0000


	//----- nvinfo : EIATTR_COOP_GROUP_MASK_REGIDS
	.align		4
        /*0038*/ 	.byte	0x04, 0x29
        /*003a*/ 	.short	(.L_3056 - .L_3055)


	//   ....[0]....
.L_3055:
        /*003c*/ 	.word	0xffffffff


	//   ....[1]....
        /*0040*/ 	.word	0xffffffff


	//   ....[2]....
        /*0044*/ 	.word	0xffffffff


	//   ....[3]....
        /*0048*/ 	.word	0xffffffff


	//   ....[4]....
        /*004c*/ 	.word	0xffffffff


	//   ....[5]....
        /*0050*/ 	.word	0xffffffff


	//   ....[6]....
        /*0054*/ 	.word	0xffffffff


	//   ....[7]....
        /*0058*/ 	.word	0xffffffff


	//   ....[8]....
        /*005c*/ 	.word	0xffffffff


	//   ....[9]....
        /*0060*/ 	.word	0xffffffff


	//   ....[10]....
        /*0064*/ 	.word	0xffffffff


	//   ....[11]....
        /*0068*/ 	.word	0xffffffff


	//   ....[12]....
        /*006c*/ 	.word	0xffffffff


	//   ....[13]....
        /*0070*/ 	.word	0xffffffff


	//   ....[14]....
        /*0074*/ 	.word	0xffffffff


	//   ....[15]....
        /*0078*/ 	.word	0xffffffff


	//   ....[16]....
        /*007c*/ 	.word	0xffffffff


	//   ....[17]....
        /*0080*/ 	.word	0xffffffff


	//   ....[18]....
        /*0084*/ 	.word	0xffffffff


	//   ....[19]....
        /*0088*/ 	.word	0xffffffff


	//   ....[20]....
        /*008c*/ 	.word	0xffffffff


	//   ....[21]....
        /*0090*/ 	.word	0xffffffff


	//   ....[22]....
        /*0094*/ 	.word	0xffffffff


	//   ....[23]....
        /*0098*/ 	.word	0xffffffff


	//   ....[24]....
        /*009c*/ 	.word	0xffffffff


	//   ....[25]....
        /*00a0*/ 	.word	0xffffffff


	//   ....[26]....
        /*00a4*/ 	.word	0xffffffff


	//   ....[27]....
        /*00a8*/ 	.word	0xffffffff


	//   ....[28]....
        /*00ac*/ 	.word	0xffffffff


	//   ....[29]....
        /*00b0*/ 	.word	0xffffffff


	//   ....[30]....
        /*00b4*/ 	.word	0xffffffff


	//----- nvinfo : EIATTR_COOP_GROUP_INSTR_OFFSETS
	.align		4
.L_3056:
        /*00b8*/ 	.byte	0x04, 0x28
        /*00ba*/ 	.short	(.L_3058 - .L_3057)


	//   ....[0]....
.L_3057:
        /*00bc*/ 	.word	0x0000a5b0


	//   ....[1]....
        /*00c0*/ 	.word	0x0000a5e0


	//   ....[2]....
        /*00c4*/ 	.word	0x0000a600


	//   ....[3]....
        /*00c8*/ 	.word	0x0000a620


	//   ....[4]....
        /*00cc*/ 	.word	0x0000a640


	//   ....[5]....
        /*00d0*/ 	.word	0x0000a980


	//   ....[6]....
        /*00d4*/ 	.word	0x0000a9a0


	//   ....[7]....
        /*00d8*/ 	.word	0x0000a9c0


	//   ....[8]....
        /*00dc*/ 	.word	0x0000a9e0


	//   ....[9]....
        /*00e0*/ 	.word	0x0000aa00


	//   ....[10]....
        /*00e4*/ 	.word	0x0000ab20


	//   ....[11]....
        /*00e8*/ 	.word	0x0000ab70


	//   ....[12]....
        /*00ec*/ 	.word	0x0000ab80


	//   ....[13]....
        /*00f0*/ 	.word	0x0000ab90


	//   ....[14]....
        /*00f4*/ 	.word	0x0000ac70


	//   ....[15]....
        /*00f8*/ 	.word	0x0000ac80


	//   ....[16]....
        /*00fc*/ 	.word	0x0000ad00


	//   ....[17]....
        /*0100*/ 	.word	0x0000ad80


	//   ....[18]....
        /*0104*/ 	.word	0x0000add0


	//   ....[19]....
        /*0108*/ 	.word	0x0000ae30


	//   ....[20]....
        /*010c*/ 	.word	0x0000ae80


	//   ....[21]....
        /*0110*/ 	.word	0x0000b6e0


	//   ....[22]....
        /*0114*/ 	.word	0x0000b750


	//   ....[23]....
        /*0118*/ 	.word	0x0000b7b0


	//   ....[24]....
        /*011c*/ 	.word	0x0000b810


	//   ....[25]....
        /*0120*/ 	.word	0x0000b870


	//   ....[26]....
        /*0124*/ 	.word	0x0000bbf0


	//   ....[27]....
        /*0128*/ 	.word	0x0000bc50


	//   ....[28]....
        /*012c*/ 	.word	0x0000bcb0


	//   ....[29]....
        /*0130*/ 	.word	0x0000bd10


	//   ....[30]....
        /*0134*/ 	.word	0x0000bd80


	//----- nvinfo : EIATTR_EXIT_INSTR_OFFSETS
	.align		4
.L_3058:
        /*0138*/ 	.byte	0x04, 0x1c
        /*013a*/ 	.short	(.L_3060 - .L_3059)


	//   ....[0]....
.L_3059:
        /*013c*/ 	.word	0x00000660


	//   ....[1]....
        /*0140*/ 	.word	0x0000b690


	//----- nvinfo : EIATTR_MAX_THREADS
	.align		4
.L_3060:
        /*0144*/ 	.byte	0x04, 0x05
        /*0146*/ 	.short	(.L_3062 - .L_3061)
.L_3061:
        /*0148*/ 	.word	0x00000100
        /*014c*/ 	.word	0x00000001
        /*0150*/ 	.word	0x00000001


	//----- nvinfo : EIATTR_CRS_STACK_SIZE
	.align		4
.L_3062:
        /*0154*/ 	.byte	0x04, 0x1e
        /*0156*/ 	.short	(.L_3064 - .L_3063)
.L_3063:
        /*0158*/ 	.word	0x00000000
.L_3064:


//--------------------- .nv.info._ZN10layer_norm13ln_fwd_kernelINS_13Kernel_traitsI6__halfS2_fS2_fjLj6144ELj1ELj1ELj8ELj16ENS_18Kernel_traits_baseILj6144ES2_S2_fS2_fjLj256EEEEELb1ELb1ELb1ELb1EEEvNS_9FwdParamsE --------------------------
	.section	.nv.info._ZN10layer_norm13ln_fwd_kernelINS_13Kernel_traitsI6__halfS2_fS2_fjLj6144ELj1ELj1ELj8ELj16ENS_18Kernel_traits_baseILj6144ES2_S2_fS2_fjLj256EEEEELb1ELb1ELb1ELb1EEEvNS_9FwdParamsE,"",@"SHT_CUDA_INFO"
	.sectionflags	@""
	.align	4


	//----- nvinfo : EIATTR_CUDA_API_VERSION
	.align		4
        /*0000*/ 	.byte	0x04, 0x37
        /*0002*/ 	.short	(.L_3066 - .L_3065)
.L_3065:
        /*0004*/ 	.word	0x00000082


	//----- nvinfo : EIATTR_SW2861232_WAR
	.align		4
.L_3066:
        /*0008*/ 	.byte	0x01, 0x35
	.zero		2


	//----- nvinfo : EIATTR_PARAM_CBANK
	.align		4
        /*000c*/ 	.byte	0x04, 0x0a
        /*000e*/ 	.short	(.L_3068 - .L_3067)
	.align		4
.L_3067:
        /*0010*/ 	.word	index@(.nv.constant0._ZN10layer_norm13ln_fwd_kernelINS_13Kernel_traitsI6__halfS2_fS2_fjLj6144ELj1ELj1ELj8ELj16ENS_18Kernel_traits_baseILj6144ES2_S2_fS2_fjLj256EEEEELb1ELb1ELb1ELb1EEEvNS_9FwdParamsE)
        /*0014*/ 	.short	0x0160
        /*0016*/ 	.short	0x00e8


	//----- nvinfo : EIATTR_CBANK_PARAM_SIZE
	.align		4
.L_3068:
        /*0018*/ 	.byte	0x03, 0x19
        /*001a*/ 	.short	0x00e8


	//----- nvinfo : EIATTR_KPARAM_INFO
	.align		4
        /*001c*/ 	.byte	0x04, 0x17
        /*001e*/ 	.short	(.L_3070 - .L_3069)
.L_3069:
        /*0020*/ 	.word	0x00000000
        /*0024*/ 	.short	0x0000
        /*0026*/ 	.short	0x0000
        /*0028*/ 	.byte	0x00, 0xf0, 0xa1, 0x03


	//----- nvinfo : EIATTR_MAXREG_COUNT
	.align		4
.L_3070:
        /*002c*/ 	.byte	0x03, 0x1b
        /*002e*/ 	.short	0x00ff


	//----- nvinfo : EIATTR_NUM_BARRIERS
	.align		4
        /*0030*/ 	.byte	0x02, 0x4c
        /*0032*/ 	.byte	0x01
	.zero		1


	//----- nvinfo : EIATTR_MERCURY_ISA_VERSION
	.align		4
        /*0034*/ 	.byte	0x03, 0x5f
        /*0036*/ 	.short	0x0000


	//----- nvinfo : EIATTR_COOP_GROUP_MASK_REGIDS
	.align		4
        /*0038*/ 	.byte	0x04, 0x29
        /*003a*/ 	.short	(.L_3072 - .L_3071)


	//   ....[0]....
.L_3071:
        /*003c*/ 	.word	0xffffffff


	//   ....[1]....
        /*0040*/ 	.word	0xffffffff


	//   ....[2]....
        /*0044*/ 	.word	0xffffffff


	//   ....[3]....
        /*0048*/ 	.word	0xffffffff


	//   ....[4]....
        /*004c*/ 	.word	0xffffffff


	//   ....[5]....
        /*0050*/ 	.word	0xffffffff


	//   ....[6]....
        /*0054*/ 	.word	0xffffffff


	//   ....[7]....
        /*0058*/ 	.word	0xffffffff


	//   ....[8]....
        /*005c*/ 	.word	0xffffffff


	//   ....[9]....
        /*0060*/ 	.word	0xffffffff


	//   ....[10]....
        /*0064*/ 	.word	0xffffffff


	//   ....[11]....
        /*0068*/ 	.word	0xffffffff


	//   ....[12]....
        /*006c*/ 	.word	0xffffffff


	//   ....[13]....
        /*0070*/ 	.word	0xffffffff


	//   ....[14]....
        /*0074*/ 	.word	0xffffffff


	//   ....[15]....
        /*0078*/ 	.word	0xffffffff


	//   ....[16]....
        /*007c*/ 	.word	0xffffffff


	//   ....[17]....
        /*0080*/ 	.word	0xffffffff


	//   ....[18]....
        /*0084*/ 	.word	0xffffffff


	//   ....[19]....
        /*0088*/ 	.word	0xffffffff


	//   ....[20]....
        /*008c*/ 	.word	0xffffffff


	//   ....[21]....
        /*0090*/ 	.word	0xffffffff


	//   ....[22]....
        /*0094*/ 	.word	0xffffffff


	//   ....[23]....
        /*0098*/ 	.word	0xffffffff


	//   ....[24]....
        /*009c*/ 	.word	0xffffffff


	//   ....[25]....
        /*00a0*/ 	.word	0xffffffff


	//   ....[26]....
        /*00a4*/ 	.word	0xffffffff


	//   ....[27]....
        /*00a8*/ 	.word	0xffffffff


	//   ....[28]....
        /*00ac*/ 	.word	0xffffffff


	//   ....[29]....
        /*00b0*/ 	.word	0xffffffff


	//   ....[30]....
        /*00b4*/ 	.word	0xffffffff


	//----- nvinfo : EIATTR_COOP_GROUP_INSTR_OFFSETS
	.align		4
.L_3072:
        /*00b8*/ 	.byte	0x04, 0x28
        /*00ba*/ 	.short	(.L_3074 - .L_3073)


	//   ....[0]....
.L_3073:
        /*00bc*/ 	.word	0x0000a0f0


	//   ....[1]....
        /*00c0*/ 	.word	0x0000a120


	//   ....[2]....
        /*00c4*/ 	.word	0x0000a140


	//   ....[3]....
        /*00c8*/ 	.word	0x0000a160


	//   ....[4]....
        /*00cc*/ 	.word	0x0000a180


	//   ....[5]....
        /*00d0*/ 	.word	0x0000a4b0


	//   ....[6]....
        /*00d4*/ 	.word	0x0000a4d0


	//   ....[7]....
        /*00d8*/ 	.word	0x0000a4f0


	//   ....[8]....
        /*00dc*/ 	.word	0x0000a510


	//   ....[9]....
        /*00e0*/ 	.word	0x0000a530


	//   ....[10]....
        /*00e4*/ 	.word	0x0000a650


	//   ....[11]....
        /*00e8*/ 	.word	0x0000a690


	//   ....[12]....
        /*00ec*/ 	.word	0x0000a6d0


	//   ....[13]....
        /*00f0*/ 	.word	0x0000a6e0


	//   ....[14]....
        /*00f4*/ 	.word	0x0000a770


	//   ....[15]....
        /*00f8*/ 	.word	0x0000a7b0


	//   ....[16]....
        /*00fc*/ 	.word	0x0000a7d0


	//   ....[17]....
        /*0100*/ 	.word	0x0000a880


	//   ....[18]....
        /*0104*/ 	.word	0x0000a8b0


	//   ....[19]....
        /*0108*/ 	.word	0x0000a980


	//   ....[20]....
        /*010c*/ 	.word	0x0000a9b0


	//   ....[21]....
        /*0110*/ 	.word	0x0000b300


	//   ....[22]....
        /*0114*/ 	.word	0x0000b370


	//   ....[23]....
        /*0118*/ 	.word	0x0000b3d0


	//   ....[24]....
        /*011c*/ 	.word	0x0000b430


	//   ....[25]....
        /*0120*/ 	.word	0x0000b490


	//   ....[26]....
        /*0124*/ 	.word	0x0000b800


	//   ....[27]....
        /*0128*/ 	.word	0x0000b860


	//   ....[28]....
        /*012c*/ 	.word	0x0000b8c0


	//   ....[29]....
        /*0130*/ 	.word	0x0000b920


	//   ....[30]....
        /*0134*/ 	.word	0x0000b980


	//----- nvinfo : EIATTR_EXIT_INSTR_OFFSETS
	.align		4
.L_3074:
        /*0138*/ 	.byte	0x04, 0x1c
        /*013a*/ 	.short	(.L_3076 - .L_3075)


	//   ....[0]....
.L_3075:
        /*013c*/ 	.word	0x000005a0


	//   ....[1]....
        /*0140*/ 	.word	0x0000b2b0


	//----- nvinfo : EIATTR_MAX_THREADS
	.align		4
.L_3076:
        /*0144*/ 	.byte	0x04, 0x05
        /*0146*/ 	.short	(.L_3078 - .L_3077)
.L_3077:
        /*0148*/ 	.word	0x00000100
        /*014c*/ 	.word	0x00000001
        /*0150*/ 	.word	0x00000001


	//----- nvinfo : EIATTR_CRS_STACK_SIZE
	.align		4
.L_3078:
        /*0154*/ 	.byte	0x04, 0x1e
        /*0156*/ 	.short	(.L_3080 - .L_3079)
.L_3079:
        /*0158*/ 	.word	0x00000000
.L_3080:


//--------------------- .nv.info._ZN10layer_norm13ln_fwd_kernelINS_13Kernel_traitsIf6__halffS2_fjLj6144ELj1ELj1ELj8ELj16ENS_18Kernel_traits_baseILj6144EfS2_fS2_fjLj256EEEEELb0ELb0ELb0ELb0EEEvNS_9FwdParamsE --------------------------
	.section	.nv.info._ZN10layer_norm13ln_fwd_kernelINS_13Kernel_traitsIf6__halffS2_fjLj6144ELj1ELj1ELj8ELj16ENS_18Kernel_traits_baseILj6144EfS2_fS2_fjLj256EEEEELb0ELb0ELb0ELb0EEEvNS_9FwdParamsE,"",@"SHT_CUDA_INFO"
	.sectionflags	@""
	.align	4


	//----- nvinfo : EIATTR_CUDA_API_VERSION
	.align		4
        /*0000*/ 	.byte	0x04, 0x37
        /*0002*/ 	.short	(.L_3082 - .L_3081)
.L_3081:
        /*0004*/ 	.word	0x00000082


	//----- nvinfo : EIATTR_SW2861232_WAR
	.align		4
.L_3082:
        /*0008*/ 	.byte	0x01, 0x35
	.zero		2


	//----- nvinfo : EIATTR_PARAM_CBANK
	.align		4
        /*000c*/ 	.byte	0x04, 0x0a
        /*000e*/ 	.short	(.L_3084 - .L_3083)
	.align		4
.L_3083:
        /*0010*/ 	.word	index@(.nv.constant0._ZN10layer_norm13ln_fwd_kernelINS_13Kernel_traitsIf6__halffS2_fjLj6144ELj1ELj1ELj8ELj16ENS_18Kernel_traits_baseILj6144EfS2_fS2_fjLj256EEEEELb0ELb0ELb0ELb0EEEvNS_9FwdParamsE)
        /*0014*/ 	.short	0x0160
        /*0016*/ 	.short	0x00e8


	//----- nvinfo : EIATTR_CBANK_PARAM_SIZE
	.align		4
.L_3084:
        /*0018*/ 	.byte	0x03, 0x19
        /*001a*/ 	.short	0x00e8


	//----- nvinfo : EIATTR_KPARAM_INFO
	.align		4
        /*001c*/ 	.byte	0x04, 0x17
        /*001e*/ 	.short	(.L_3086 - .L_3085)
.L_3085:
        /*0020*/ 	.word	0x00000000
        /*0024*/ 	.short	0x0000
        /*0026*/ 	.short	0x0000
        /*0028*/ 	.byte	0x00, 0xf0, 0xa1, 0x03


	//----- nvinfo : EIATTR_MAXREG_COUNT
	.align		4
.L_3086:
        /*002c*/ 	.byte	0x03, 0x1b
        /*002e*/ 	.short	0x00ff


	//----- nvinfo : EIATTR_NUM_BARRIERS
	.align		4
        /*0030*/ 	.byte	0x02, 0x4c
        /*0032*/ 	.byte	0x01
	.zero		1


	//----- nvinfo : EIATTR_MERCURY_ISA_VERSION
	.align		4
        /*0034*/ 	.byte	0x03, 0x5f
        /*0036*/ 	.short	0x0000


	//----- nvinfo : EIATTR_COOP_GROUP_MASK_REGIDS
	.align		4
        /*0038*/ 	.byte	0x04, 0x29
        /*003a*/ 	.short	(.L_3088 - .L_3087)


	//   ....[0]....
.L_3087:
        /*003c*/ 	.word	0xffffffff


	//   ....[1]....
        /*0040*/ 	.word	0xffffffff


	//   ....[2]....
        /*0044*/ 	.word	0xffffffff


	//   ....[3]....
        /*0048*/ 	.word	0xffffffff


	//   ....[4]....
        /*004c*/ 	.word	0xffffffff


	//   ....[5]....
        /*0050*/ 	.word	0xffffffff


	//   ....[6]....
        /*0054*/ 	.word	0xffffffff


	//   ....[7]....
        /*0058*/ 	.word	0xffffffff


	//   ....[8]....
        /*005c*/ 	.word	0xffffffff


	//   ....[9]....
        /*0060*/ 	.word	0xffffffff


	//   ....[10]....
        /*0064*/ 	.word	0xffffffff


	//   ....[11]....
        /*0068*/ 	.word	0xffffffff


	//   ....[12]....
        /*006c*/ 	.word	0xffffffff


	//   ....[13]....
        /*0070*/ 	.word	0xffffffff


	//   ....[14]....
        /*0074*/ 	.word	0xffffffff


	//   ....[15]....
        /*0078*/ 	.word	0xffffffff


	//   ....[16]....
        /*007c*/ 	.word	0xffffffff


	//   ....[17]....
        /*0080*/ 	.word	0xffffffff


	//   ....[18]....
        /*0084*/ 	.word	0xffffffff


	//   ....[19]....
        /*0088*/ 	.word	0xffffffff


	//   ....[20]....
        /*008c*/ 	.word	0xffffffff


	//   ....[21]....
        /*0090*/ 	.word	0xffffffff


	//   ....[22]....
        /*0094*/ 	.word	0xffffffff


	//   ....[23]....
        /*0098*/ 	.word	0xffffffff


	//   ....[24]....
        /*009c*/ 	.word	0xffffffff


	//   ....[25]....
        /*00a0*/ 	.word	0xffffffff


	//   ....[26]....
        /*00a4*/ 	.word	0xffffffff


	//   ....[27]....
        /*00a8*/ 	.word	0xffffffff


	//   ....[28]....
        /*00ac*/ 	.word	0xffffffff


	//   ....[29]....
        /*00b0*/ 	.word	0xffffffff


	//   ....[30]....
        /*00b4*/ 	.word	0xffffffff


	//----- nvinfo : EIATTR_COOP_GROUP_INSTR_OFFSETS
	.align		4
.L_3088:
        /*00b8*/ 	.byte	0x04, 0x28
        /*00ba*/ 	.short	(.L_3090 - .L_3089)


	//   ....[0]....
.L_3089:
        /*00bc*/ 	.word	0x00001070


	//   ....[1]....
        /*00c0*/ 	.word	0x000010a0


	//   ....[2]....
        /*00c4*/ 	.word	0x000010c0


	//   ....[3]....
        /*00c8*/ 	.word	0x000010e0


	//   ....[4]....
        /*00cc*/ 	.word	0x00001100


	//   ....[5]....
        /*00d0*/ 	.word	0x00001440


	//   ....[6]....
        /*00d4*/ 	.word	0x00001460


	//   ....[7]....
        /*00d8*/ 	.word	0x00001480


	//   ....[8]....
        /*00dc*/ 	.word	0x000014a0


	//   ....[9]....
        /*00e0*/ 	.word	0x000014c0


	//   ....[10]....
        /*00e4*/ 	.word	0x000015e0


	//   ....[11]....
        /*00e8*/ 	.word	0x00001630


	//   ....[12]....
        /*00ec*/ 	.word	0x00001660


	//   ....[13]....
        /*00f0*/ 	.word	0x00001680


	//   ....[14]....
        /*00f4*/ 	.word	0x000016a0


	//   ....[15]....
        /*00f8*/ 	.word	0x00001730


	//   ....[16]....
        /*00fc*/ 	.word	0x00001770


	//   ....[17]....
        /*0100*/ 	.word	0x00001800


	//   ....[18]....
        /*0104*/ 	.word	0x00001850


	//   ....[19]....
        /*0108*/ 	.word	0x00001920


	//   ....[20]....
        /*010c*/ 	.word	0x00001930


	//   ....[21]....
        /*0110*/ 	.word	0x00002110


	//   ....[22]....
        /*0114*/ 	.word	0x00002180


	//   ....[23]....
        /*0118*/ 	.word	0x000021e0


	//   ....[24]....
        /*011c*/ 	.word	0x00002240


	//   ....[25]....
        /*0120*/ 	.word	0x000022a0


	//   ....[26]....
        /*0124*/ 	.word	0x00002620


	//   ....[27]....
        /*0128*/ 	.word	0x00002680


	//   ....[28]....
        /*012c*/ 	.word	0x000026e0


	//   ....[29]....
        /*0130*/ 	.word	0x00002740


	//   ....[30]....
        /*0134*/ 	.word	0x000027b0


	//----- nvinfo : EIATTR_EXIT_INSTR_OFFSETS
	.align		4
.L_3090:
        /*0138*/ 	.byte	0x04, 0x1c
        /*013a*/ 	.short	(.L_3092 - .L_3091)


	//   ....[0]....
.L_3091:
        /*013c*/ 	.word	0x00000440


	//   ....[1]....
        /*0140*/ 	.word	0x000020c0


	//----- nvinfo : EIATTR_MAX_THREADS
	.align		4
.L_3092:
        /*0144*/ 	.byte	0x04, 0x05
        /*0146*/ 	.short	(.L_3094 - .L_3093)
.L_3093:
        /*0148*/ 	.word	0x00000100
        /*014c*/ 	.word	0x00000001
        /*0150*/ 	.word	0x00000001


	//----- nvinfo : EIATTR_CRS_STACK_SIZE
	.align		4
.L_3094:
        /*0154*/ 	.byte	0x04, 0x1e
        /*0156*/ 	.short	(.L_3096 - .L_3095)
.L_3095:
        /*0158*/ 	.word	0x00000000
.L_3096:


//--------------------- .nv.info._ZN10layer_norm13ln_fwd_kernelINS_13Kernel_traitsIf6__halffS2_fjLj6144ELj1ELj1ELj8ELj16ENS_18Kernel_traits_baseILj6144EfS2_fS2_fjLj256EEEEELb0ELb0ELb0ELb1EEEvNS_9FwdParamsE --------------------------
	.section	.nv.info._ZN10layer_norm13ln_fwd_kernelINS_13Kernel_traitsIf6__halffS2_fjLj6144ELj1ELj1ELj8ELj16ENS_18Kernel_traits_baseILj6144EfS2_fS2_fjLj256EEEEELb0ELb0ELb0ELb1EEEvNS_9FwdParamsE,"",@"SHT_CUDA_INFO"
	.sectionflags	@""
	.align	4


	//----- nvinfo : EIATTR_CUDA_API_VERSION
	.align		4
        /*0000*/ 	.byte	0x04, 0x37
        /*0002*/ 	.short	(.L_3098 - .L_3097)
.L_3097:
        /*0004*/ 	.word	0x00000082


	//----- nvinfo : EIATTR_SW2861232_WAR
	.align		4
.L_3098:
        /*0008*/ 	.byte	0x01, 0x35
	.zero		2


	//----- nvinfo : EIATTR_PARAM_CBANK
	.align		4
        /*000c*/ 	.byte	0x04, 0x0a
        /*000e*/ 	.short	(.L_3100 - .L_3099)
	.align		4
.L_3099:
        /*0010*/ 	.word	index@(.nv.constant0._ZN10layer_norm13ln_fwd_kernelINS_13Kernel_traitsIf6__halffS2_fjLj6144ELj1ELj1ELj8ELj16ENS_18Kernel_traits_baseILj6144EfS2_fS2_fjLj256EEEEELb0ELb0ELb0ELb1EEEvNS_9FwdParamsE)
        /*0014*/ 	.short	0x0160
        /*0016*/ 	.short	0x00e8


	//----- nvinfo : EIATTR_CBANK_PARAM_SIZE
	.align		4
.L_3100:
        /*0018*/ 	.byte	0x03, 0x19
        /*001a*/ 	.short	0x00e8


	//----- nvinfo : EIATTR_KPARAM_INFO
	.align		4
        /*001c*/ 	.byte	0x04, 0x17
        /*001e*/ 	.short	(.L_3102 - .L_3101)
.L_3101:
        /*0020*/ 	.word	0x00000000
        /*0024*/ 	.short	0x0000
        /*0026*/ 	.short	0x0000
        /*0028*/ 	.byte	0x00, 0xf0, 0xa1, 0x03


	//----- nvinfo : EIATTR_MAXREG_COUNT
	.align		4
.L_3102:
        /*002c*/ 	.byte	0x03, 0x1b
        /*002e*/ 	.short	0x00ff


	//----- nvinfo : EIATTR_NUM_BARRIERS
	.align		4
        /*0030*/ 	.byte	0x02, 0x4c
        /*0032*/ 	.byte	0x01
	.zero		1


	//----- nvinfo : EIATTR_MERCURY_ISA_VERSION
	.align		4
        /*0034*/ 	.byte	0x03, 0x5f
        /*0036*/ 	.short	0x0000


	//----- nvinfo : EIATTR_COOP_GROUP_MASK_REGIDS
	.align		4
        /*0038*/ 	.byte	0x04, 0x29
        /*003a*/ 	.short	(.L_3104 - .L_3103)


	//   ....[0]....
.L_3103:
        /*003c*/ 	.word	0xffffffff


	//   ....[1]....
        /*0040*/ 	.word	0xffffffff


	//   ....[2]....
        /*0044*/ 	.word	0xffffffff


	//   ....[3]....
        /*0048*/ 	.word	0xffffffff


	//   ....[4]....
        /*004c*/ 	.word	0xffffffff


	//   ....[5]....
        /*0050*/ 	.word	0xffffffff


	//   ....[6]....
        /*0054*/ 	.word	0xffffffff


	//   ....[7]....
        /*0058*/ 	.word	0xffffffff


	//   ....[8]....
        /*005c*/ 	.word	0xffffffff


	//   ....[9]....
        /*0060*/ 	.word	0xffffffff


	//   ....[10]....
        /*0064*/ 	.word	0xffffffff


	//   ....[11]....
        /*0068*/ 	.word	0xffffffff


	//   ....[12]....
        /*006c*/ 	.word	0xffffffff


	//   ....[13]....
        /*0070*/ 	.word	0xffffffff


	//   ....[14]....
        /*0074*/ 	.word	0xffffffff


	//   ....[15]....
        /*0078*/ 	.word	0xffffffff


	//   ....[16]....
        /*007c*/ 	.word	0xffffffff


	//   ....[17]....
        /*0080*/ 	.word	0xffffffff


	//   ....[18]....
        /*0084*/ 	.word	0xffffffff


	//   ....[19]....
        /*0088*/ 	.word	0xffffffff


	//   ....[20]....
        /*008c*/ 	.word	0xffffffff


	//   ....[21]....
        /*0090*/ 	.word	0xffffffff


	//   ....[22]....
        /*0094*/ 	.word	0xffffffff


	//   ....[23]....
        /*0098*/ 	.word	0xffffffff


	//   ....[24]....
        /*009c*/ 	.word	0xffffffff


	//   ....[25]....
        /*00a0*/ 	.word	0xffffffff


	//   ....[26]....
        /*00a4*/ 	.word	0xffffffff


	//   ....[27]....
        /*00a8*/ 	.word	0xffffffff


	//   ....[28]....
        /*00ac*/ 	.word	0xffffffff


	//   ....[29]....
        /*00b0*/ 	.word	0xffffffff


	//   ....[30]....
        /*00b4*/ 	.word	0xffffffff


	//----- nvinfo : EIATTR_COOP_GROUP_INSTR_OFFSETS
	.align		4
.L_3104:
        /*00b8*/ 	.byte	0x04, 0x28
        /*00ba*/ 	.short	(.L_3106 - .L_3105)


	//   ....[0]....
.L_3105:
        /*00bc*/ 	.word	0x00000d40


	//   ....[1]....
        /*00c0*/ 	.word	0x00000d70


	//   ....[2]....
        /*00c4*/ 	.word	0x00000d90


	//   ....[3]....
        /*00c8*/ 	.word	0x00000db0


	//   ....[4]....
        /*00cc*/ 	.word	0x00000dd0


	//   ....[5]....
        /*00d0*/ 	.word	0x00001100


	//   ....[6]....
        /*00d4*/ 	.word	0x00001120


	//   ....[7]....
        /*00d8*/ 	.word	0x00001140


	//   ....[8]....
        /*00dc*/ 	.word	0x00001160


	//   ....[9]....
        /*00e0*/ 	.word	0x00001180


	//   ....[10]....
        /*00e4*/ 	.word	0x00001290


	//   ....[11]....
        /*00e8*/ 	.word	0x000012e0


	//   ....[12]....
        /*00ec*/ 	.word	0x00001350


	//   ....[13]....
        /*00f0*/ 	.word	0x000013b0


	//   ....[14]....
        /*00f4*/ 	.word	0x000013c0


	//   ....[15]....
        /*00f8*/ 	.word	0x00001450


	//   ....[16]....
        /*00fc*/ 	.word	0x00001460


	//   ....[17]....
        /*0100*/ 	.word	0x000014f0


	//   ....[18]....
        /*0104*/ 	.word	0x00001500


	//   ....[19]....
        /*0108*/ 	.word	0x000015d0


	//   ....[20]....
        /*010c*/ 	.word	0x000015f0


	//   ....[21]....
        /*0110*/ 	.word	0x00001cf0


	//   ....[22]....
        /*0114*/ 	.word	0x00001d60


	//   ....[23]....
        /*0118*/ 	.word	0x00001dc0


	//   ....[24]....
        /*011c*/ 	.word	0x00001e20


	//   ....[25]....
        /*0120*/ 	.word	0x00001e80


	//   ....[26]....
        /*0124*/ 	.word	0x000021f0


	//   ....[27]....
        /*0128*/ 	.word	0x00002250


	//   ....[28]....
        /*012c*/ 	.word	0x000022b0


	//   ....[29]....
        /*0130*/ 	.word	0x00002310


	//   ....[30]....
        /*0134*/ 	.word	0x00002370


	//----- nvinfo : EIATTR_EXIT_INSTR_OFFSETS
	.align		4
.L_3106:
        /*0138*/ 	.byte	0x04, 0x1c
        /*013a*/ 	.short	(.L_3108 - .L_3107)


	//   ....[0]....
.L_3107:
        /*013c*/ 	.word	0x00000200


	//   ....[1]....
        /*0140*/ 	.word	0x00001ca0


	//----- nvinfo : EIATTR_MAX_THREADS
	.align		4
.L_3108:
        /*0144*/ 	.byte	0x04, 0x05
        /*0146*/ 	.short	(.L_3110 - .L_3109)
.L_3109:
        /*0148*/ 	.word	0x00000100
        /*014c*/ 	.word	0x00000001
        /*0150*/ 	.word	0x00000001


	//----- nvinfo : EIATTR_CRS_STACK_SIZE
	.align		4
.L_3110:
        /*0154*/ 	.byte	0x04, 0x1e
        /*0156*/ 	.short	(.L_3112 - .L_3111)
.L_3111:
        /*0158*/ 	.word	0x00000000
.L_3112:


//--------------------- .nv.info._ZN10layer_norm13ln_fwd_kernelINS_13Kernel_traitsIf6__halffS2_fjLj6144ELj1ELj1ELj8ELj16ENS_18Kernel_traits_baseILj6144EfS2_fS2_fjLj256EEEEELb0ELb0ELb1ELb0EEEvNS_9FwdParamsE --------------------------
	.section	.nv.info._ZN10layer_norm13ln_fwd_kernelINS_13Kernel_traitsIf6__halffS2_fjLj6144ELj1ELj1ELj8ELj16ENS_18Kernel_traits_baseILj6144EfS2_fS2_fjLj256EEEEELb0ELb0ELb1ELb0EEEvNS_9FwdParamsE,"",@"SHT_CUDA_INFO"
	.sectionflags	@""
	.align	4


	//----- nvinfo : EIATTR_CUDA_API_VERSION
	.align		4
        /*0000*/ 	.byte	0x04, 0x37
        /*0002*/ 	.short	(.L_3114 - .L_3113)
.L_3113:
        /*0004*/ 	.word	0x00000082


	//----- nvinfo : EIATTR_SW2861232_WAR
	.align		4
.L_3114:
        /*0008*/ 	.byte	0x01, 0x35
	.zero		2


	//----- nvinfo : EIATTR_PARAM_CBANK
	.align		4
        /*000c*/ 	.byte	0x04, 0x0a
        /*000e*/ 	.short	(.L_3116 - .L_3115)
	.align		4
.L_3115:
        /*0010*/ 	.word	index@(.nv.constant0._ZN10layer_norm13ln_fwd_kernelINS_13Kernel_traitsIf6__halffS2_fjLj6144ELj1ELj1ELj8ELj16ENS_18Kernel_traits_baseILj6144EfS2_fS2_fjLj256EEEEELb0ELb0ELb1ELb0EEEvNS_9FwdParamsE)
        /*0014*/ 	.short	0x0160
        /*0016*/ 	.short	0x00e8


	//----- nvinfo : EIATTR_CBANK_PARAM_SIZE
	.align		4
.L_3116:
        /*0018*/ 	.byte	0x03, 0x19
        /*001a*/ 	.short	0x00e8


	//----- nvinfo : EIATTR_KPARAM_INFO
	.align		4
        /*001c*/ 	.byte	0x04, 0x17
        /*001e*/ 	.short	(.L_3118 - .L_3117)
.L_3117:
        /*0020*/ 	.word	0x00000000
        /*0024*/ 	.short	0x0000
        /*0026*/ 	.short	0x0000
        /*0028*/ 	.byte	0x00, 0xf0, 0xa1, 0x03


	//----- nvinfo : EIATTR_MAXREG_COUNT
	.align		4
.L_3118:
        /*002c*/ 	.byte	0x03, 0x1b
        /*002e*/ 	.short	0x00ff


	//----- nvinfo : EIATTR_NUM_BARRIERS
	.align		4
        /*0030*/ 	.byte	0x02, 0x4c
        /*0032*/ 	.byte	0x01
	.zero		1


	//----- nvinfo : EIATTR_MERCURY_ISA_VERSION
	.align		4
        /*0034*/ 	.byte	0x03, 0x5f
        /*0036*/ 	.short	0x0000


	//----- nvinfo : EIATTR_COOP_GROUP_MASK_REGIDS
	.align		4
        /*0038*/ 	.byte	0x04, 0x29
        /*003a*/ 	.short	(.L_3120 - .L_3119)


	//   ....[0]....
.L_3119:
        /*003c*/ 	.word	0xffffffff


	//   ....[1]....
        /*0040*/ 	.word	0xffffffff


	//   ....[2]....
        /*0044*/ 	.word	0xffffffff


	//   ....[3]....
        /*0048*/ 	.word	0xffffffff


	//   ....[4]....
        /*004c*/ 	.word	0xffffffff


	//   ....[5]....
        /*0050*/ 	.word	0xffffffff


	//   ....[6]....
        /*0054*/ 	.word	0xffffffff


	//   ....[7]....
        /*0058*/ 	.word	0xffffffff


	//   ....[8]....
        /*005c*/ 	.word	0xffffffff


	//   ....[9]....
        /*0060*/ 	.word	0xffffffff


	//   ....[10]....
        /*0064*/ 	.word	0xffffffff


	//   ....[11]....
        /*0068*/ 	.word	0xffffffff


	//   ....[12]....
        /*006c*/ 	.word	0xffffffff


	//   ....[13]....
        /*0070*/ 	.word	0xffffffff


	//   ....[14]....
        /*0074*/ 	.word	0xffffffff


	//   ....[15]....
        /*0078*/ 	.word	0xffffffff


	//   ....[16]....
        /*007c*/ 	.word	0xffffffff


	//   ....[17]....
        /*0080*/ 	.word	0xffffffff


	//   ....[18]....
        /*0084*/ 	.word	0xffffffff


	//   ....[19]....
        /*0088*/ 	.word	0xffffffff


	//   ....[20]....
        /*008c*/ 	.word	0xffffffff


	//   ....[21]....
        /*0090*/ 	.word	0xffffffff


	//   ....[22]....
        /*0094*/ 	.word	0xffffffff


	//   ....[23]....
        /*0098*/ 	.word	0xffffffff


	//   ....[24]....
        /*009c*/ 	.word	0xffffffff


	//   ....[25]....
        /*00a0*/ 	.word	0xffffffff


	//   ....[26]....
        /*00a4*/ 	.word	0xffffffff


	//   ....[27]....
        /*00a8*/ 	.word	0xffffffff


	//   ....[28]....
        /*00ac*/ 	.word	0xffffffff


	//   ....[29]....
        /*00b0*/ 	.word	0xffffffff


	//   ....[30]....
        /*00b4*/ 	.word	0xffffffff


	//----- nvinfo : EIATTR_COOP_GROUP_INSTR_OFFSETS
	.align		4
.L_3120:
        /*00b8*/ 	.byte	0x04, 0x28
        /*00ba*/ 	.short	(.L_3122 - .L_3121)


	//   ....[0]....
.L_3121:
        /*00bc*/ 	.word	0x000019b0


	//   ....[1]....
        /*00c0*/ 	.word	0x000019e0


	//   ....[2]....
        /*00c4*/ 	.word	0x00001a00


	//   ....[3]....
        /*00c8*/ 	.word	0x00001a20


	//   ....[4]....
        /*00cc*/ 	.word	0x00001a40


	//   ....[5]....
        /*00d0*/ 	.word	0x00001d80


	//   ....[6]....
        /*00d4*/ 	.word	0x00001da0


	//   ....[7]....
        /*00d8*/ 	.word	0x00001dc0


	//   ....[8]....
        /*00dc*/ 	.word	0x00001de0


	//   ....[9]....
        /*00e0*/ 	.word	0x00001e00


	//   ....[10]....
        /*00e4*/ 	.word	0x00001f20


	//   ....[11]....
        /*00e8*/ 	.word	0x00001f80


	//   ....[12]....
        /*00ec*/ 	.word	0x00001fb0


	//   ....[13]....
        /*00f0*/ 	.word	0x00001fd0


	//   ....[14]....
        /*00f4*/ 	.word	0x00001ff0


	//   ....[15]....
        /*00f8*/ 	.word	0x00002080


	//   ....[16]....
        /*00fc*/ 	.word	0x000020b0


	//   ....[17]....
        /*0100*/ 	.word	0x00002160


	//   ....[18]....
        /*0104*/ 	.word	0x000021a0


	//   ....[19]....
        /*0108*/ 	.word	0x00002250


	//   ....[20]....
        /*010c*/ 	.word	0x00002280


	//   ....[21]....
        /*0110*/ 	.word	0x00002ad0


	//   ....[22]....
        /*0114*/ 	.word	0x00002b40


	//   ....[23]....
        /*0118*/ 	.word	0x00002ba0


	//   ....[24]....
        /*011c*/ 	.word	0x00002c00


	//   ....[25]....
        /*0120*/ 	.word	0x00002c60


	//   ....[26]....
        /*0124*/ 	.word	0x00002fe0


	//   ....[27]....
        /*0128*/ 	.word	0x00003040


	//   ....[28]....
        /*012c*/ 	.word	0x000030a0


	//   ....[29]....
        /*0130*/ 	.word	0x00003100


	//   ....[30]....
        /*0134*/ 	.word	0x00003170


	//----- nvinfo : EIATTR_EXIT_INSTR_OFFSETS
	.align		4
.L_3122:
        /*0138*/ 	.byte	0x04, 0x1c
        /*013a*/ 	.short	(.L_3124 - .L_3123)


	//   ....[0]....
.L_3123:
        /*013c*/ 	.word	0x00000440


	//   ....[1]....
        /*0140*/ 	.word	0x00002a80


	//----- nvinfo : EIATTR_MAX_THREADS
	.align		4
.L_3124:
        /*0144*/ 	.byte	0x04, 0x05
        /*0146*/ 	.short	(.L_3126 - .L_3125)
.L_3125:
        /*0148*/ 	.word	0x00000100
        /*014c*/ 	.word	0x00000001
        /*0150*/ 	.word	0x00000001


	//----- nvinfo : EIATTR_CRS_STACK_SIZE
	.align		4
.L_3126:
        /*0154*/ 	.byte	0x04, 0x1e
        /*0156*/ 	.short	(.L_3128 - .L_3127)
.L_3127:
        /*0158*/ 	.word	0x00000000
.L_3128:


//--------------------- .nv.info._ZN10layer_norm13ln_fwd_kernelINS_13Kernel_traitsIf6__halffS2_fjLj6144ELj1ELj1ELj8ELj16ENS_18Kernel_traits_baseILj6144EfS2_fS2_fjLj256EEEEELb0ELb0ELb1ELb1EEEvNS_9FwdParamsE --------------------------
	.section	.nv.info._ZN10layer_norm13ln_fwd_kernelINS_13Kernel_traitsIf6__halffS2_fjLj6144ELj1ELj1ELj8ELj16ENS_18Kernel_traits_baseILj6144EfS2_fS2_fjLj256EEEEELb0ELb0ELb1ELb1EEEvNS_9FwdParamsE,"",@"SHT_CUDA_INFO"
	.sectionflags	@""
	.align	4


	//----- nvinfo : EIATTR_CUDA_API_VERSION
	.align		4
        /*0000*/ 	.byte	0x04, 0x37
        /*0002*/ 	.short	(.L_3130 - .L_3129)
.L_3129:
        /*0004*/ 	.word	0x00000082


	//----- nvinfo : EIATTR_SW2861232_WAR
	.align		4
.L_3130:
        /*0008*/ 	.byte	0x01, 0x35
	.zero		2


	//----- nvinfo : EIATTR_PARAM_CBANK
	.align		4
        /*000c*/ 	.byte	0x04, 0x0a
        /*000e*/ 	.short	(.L_3132 - .L_3131)
	.align		4
.L_3131:
        /*0010*/ 	.word	index@(.nv.constant0._ZN10layer_norm13ln_fwd_kernelINS_13Kernel_traitsIf6__halffS2_fjLj6144ELj1ELj1ELj8ELj16ENS_18Kernel_traits_baseILj6144EfS2_fS2_fjLj256EEEEELb0ELb0ELb1ELb1EEEvNS_9FwdParamsE)
        /*0014*/ 	.short	0x0160
        /*0016*/ 	.short	0x00e8


	//----- nvinfo : EIATTR_CBANK_PARAM_SIZE
	.align		4
.L_3132:
        /*0018*/ 	.byte	0x03, 0x19
        /*001a*/ 	.short	0x00e8


	//----- nvinfo : EIATTR_KPARAM_INFO
	.align		4
        /*001c*/ 	.byte	0x04, 0x17
        /*001e*/ 	.short	(.L_3134 - .L_3133)
.L_3133:
        /*0020*/ 	.word	0x00000000
        /*0024*/ 	.short	0x0000
        /*0026*/ 	.short	0x0000
        /*0028*/ 	.byte	0x00, 0xf0, 0xa1, 0x03


	//----- nvinfo : EIATTR_MAXREG_COUNT
	.align		4
.L_3134:
        /*002c*/ 	.byte	0x03, 0x1b
        /*002e*/ 	.short	0x00ff


	//----- nvinfo : EIATTR_NUM_BARRIERS
	.align		4
        /*0030*/ 	.byte	0x02, 0x4c
        /*0032*/ 	.byte	0x01
	.zero		1


	//----- nvinfo : EIATTR_MERCURY_ISA_VERSION
	.align		4
        /*0034*/ 	.byte	0x03, 0x5f
        /*0036*/ 	.short	0x0000


	//----- nvinfo : EIATTR_COOP_GROUP_MASK_REGIDS
	.align		4
        /*0038*/ 	.byte	0x04, 0x29
        /*003a*/ 	.short	(.L_3136 - .L_3135)


	//   ....[0]....
.L_3135:
        /*003c*/ 	.word	0xffffffff


	//   ....[1]....
        /*0040*/ 	.word	0xffffffff


	//   ....[2]....
        /*0044*/ 	.word	0xffffffff


	//   ....[3]....
        /*0048*/ 	.word	0xffffffff


	//   ....[4]....
        /*004c*/ 	.word	0xffffffff


	//   ....[5]....
        /*0050*/ 	.word	0xffffffff


	//   ....[6]....
        /*0054*/ 	.word	0xffffffff


	//   ....[7]....
        /*0058*/ 	.word	0xffffffff


	//   ....[8]....
        /*005c*/ 	.word	0xffffffff


	//   ....[9]....
        /*0060*/ 	.word	0xffffffff


	//   ....[10]....
        /*0064*/ 	.word	0xffffffff


	//   ....[11]....
        /*0068*/ 	.word	0xffffffff


	//   ....[12]....
        /*006c*/ 	.word	0xffffffff


	//   ....[13]....
        /*0070*/ 	.word	0xffffffff


	//   ....[14]....
        /*0074*/ 	.word	0xffffffff


	//   ....[15]....
        /*0078*/ 	.word	0xffffffff


	//   ....[16]....
        /*007c*/ 	.word	0xffffffff


	//   ....[17]....
        /*0080*/ 	.word	0xffffffff


	//   ....[18]....
        /*0084*/ 	.word	0xffffffff


	//   ....[19]....
        /*0088*/ 	.word	0xffffffff


	//   ....[20]....
        /*008c*/ 	.word	0xffffffff


	//   ....[21]....
        /*0090*/ 	.word	0xffffffff


	//   ....[22]....
        /*0094*/ 	.word	0xffffffff


	//   ....[23]....
        /*0098*/ 	.word	0xffffffff


	//   ....[24]....
        /*009c*/ 	.word	0xffffffff


	//   ....[25]....
        /*00a0*/ 	.word	0xffffffff


	//   ....[26]....
        /*00a4*/ 	.word	0xffffffff


	//   ....[27]....
        /*00a8*/ 	.word	0xffffffff


	//   ....[28]....
        /*00ac*/ 	.word	0xffffffff


	//   ....[29]....
        /*00b0*/ 	.word	0xffffffff


	//   ....[30]....
        /*00b4*/ 	.word	0xffffffff


	//----- nvinfo : EIATTR_COOP_GROUP_INSTR_OFFSETS
	.align		4
.L_3136:
        /*00b8*/ 	.byte	0x04, 0x28
        /*00ba*/ 	.short	(.L_3138 - .L_3137)


	//   ....[0]....
.L_3137:
        /*00bc*/ 	.word	0x00001560


	//   ....[1]....
        /*00c0*/ 	.word	0x00001590


	//   ....[2]....
        /*00c4*/ 	.word	0x000015b0


	//   ....[3]....
        /*00c8*/ 	.word	0x000015d0


	//   ....[4]....
        /*00cc*/ 	.word	0x000015f0


	//   ....[5]....
        /*00d0*/ 	.word	0x00001920


	//   ....[6]....
        /*00d4*/ 	.word	0x00001940


	//   ....[7]....
        /*00d8*/ 	.word	0x00001960


	//   ....[8]....
        /*00dc*/ 	.word	0x00001980


	//   ....[9]....
        /*00e0*/ 	.word	0x000019a0


	//   ....[10]....
        /*00e4*/ 	.word	0x00001ab0


	//   ....[11]....
        /*00e8*/ 	.word	0x00001b00


	//   ....[12]....
        /*00ec*/ 	.word	0x00001b20


	//   ....[13]....
        /*00f0*/ 	.word	0x00001b50


	//   ....[14]....
        /*00f4*/ 	.word	0x00001bf0


	//   ....[15]....
        /*00f8*/ 	.word	0x00001c10


	//   ....[16]....
        /*00fc*/ 	.word	0x00001c40


	//   ....[17]....
        /*0100*/ 	.word	0x00001cd0


	//   ....[18]....
        /*0104*/ 	.word	0x00001d20


	//   ....[19]....
        /*0108*/ 	.word	0x00001df0


	//   ....[20]....
        /*010c*/ 	.word	0x00001e10


	//   ....[21]....
        /*0110*/ 	.word	0x000025d0


	//   ....[22]....
        /*0114*/ 	.word	0x00002640


	//   ....[23]....
        /*0118*/ 	.word	0x000026a0


	//   ....[24]....
        /*011c*/ 	.word	0x00002700


	//   ....[25]....
        /*0120*/ 	.word	0x00002760


	//   ....[26]....
        /*0124*/ 	.word	0x00002ad0


	//   ....[27]....
        /*0128*/ 	.word	0x00002b30


	//   ....[28]....
        /*012c*/ 	.word	0x00002b90


	//   ....[29]....
        /*0130*/ 	.word	0x00002bf0


	//   ....[30]....
        /*0134*/ 	.word	0x00002c50


	//----- nvinfo : EIATTR_EXIT_INSTR_OFFSETS
	.align		4
.L_3138:
        /*0138*/ 	.byte	0x04, 0x1c
        /*013a*/ 	.short	(.L_3140 - .L_3139)


	//   ....[0]....
.L_3139:
        /*013c*/ 	.word	0x00000200


	//   ....[1]....
        /*0140*/ 	.word	0x00002580


	//----- nvinfo : EIATTR_MAX_THREADS
	.align		4
.L_3140:
        /*0144*/ 	.byte	0x04, 0x05
        /*0146*/ 	.short	(.L_3142 - .L_3141)
.L_3141:
        /*0148*/ 	.word	0x00000100
        /*014c*/ 	.word	0x00000001
        /*0150*/ 	.word	0x00000001


	//----- nvinfo : EIATTR_CRS_STACK_SIZE
	.align		4
.L_3142:
        /*0154*/ 	.byte	0x04, 0x1e
        /*0156*/ 	.short	(.L_3144 - .L_3143)
.L_3143:
        /*0158*/ 	.word	0x00000000
.L_3144:


//--------------------- .nv.info._ZN10layer_norm13ln_fwd_kernelINS_13Kernel_traitsIf6__halffS2_fjLj6144ELj1ELj1ELj8ELj16ENS_18Kernel_traits_baseILj6144EfS2_fS2_fjLj256EEEEELb0ELb1ELb0ELb0EEEvNS_9FwdParamsE --------------------------
	.section	.nv.info._ZN10layer_norm13ln_fwd_kernelINS_13Kernel_traitsIf6__halffS2_fjLj6144ELj1ELj1ELj8ELj16ENS_18Kernel_traits_baseILj6144EfS2_fS2_fjLj256EEEEELb0ELb1ELb0ELb0EEEvNS_9FwdParamsE,"",@"SHT_CUDA_INFO"
	.sectionflags	@""
	.align	4


	//----- nvinfo : EIATTR_CUDA_API_VERSION
	.align		4
        /*0000*/ 	.byte	0x04, 0x37
        /*0002*/ 	.short	(.L_3146 - .L_3145)
.L_3145:
        /*0004*/ 	.word	0x00000082


	//----- nvinfo : EIATTR_SW2861232_WAR
	.align		4
.L_3146:
        /*0008*/ 	.byte	0x01, 0x35
	.zero		2


	//----- nvinfo : EIATTR_PARAM_CBANK
	.align		4
        /*000c*/ 	.byte	0x04, 0x0a
        /*000e*/ 	.short	(.L_3148 - .L_3147)
	.align		4
.L_3147:
        /*0010*/ 	.word	index@(.nv.constant0._ZN10layer_norm13ln_fwd_kernelINS_13Kernel_traitsIf6__halffS2_fjLj6144ELj1ELj1ELj8ELj16ENS_18Kernel_traits_baseILj6144EfS2_fS2_fjLj256EEEEELb0ELb1ELb0ELb0EEEvNS_9FwdParamsE)
        /*0014*/ 	.short	0x0160
        /*0016*/ 	.short	0x00e8


	//----- nvinfo : EIATTR_CBANK_PARAM_SIZE
	.align		4
.L_3148:
        /*0018*/ 	.byte	0x03, 0x19
        /*001a*/ 	.short	0x00e8


	//----- nvinfo : EIATTR_KPARAM_INFO
	.align		4
        /*001c*/ 	.byte	0x04, 0x17
        /*001e*/ 	.short	(.L_3150 - .L_3149)
.L_3149:
        /*0020*/ 	.word	0x00000000
        /*0024*/ 	.short	0x0000
        /*0026*/ 	.short	0x0000
        /*0028*/ 	.byte	0x00, 0xf0, 0xa1, 0x03


	//----- nvinfo : EIATTR_MAXREG_COUNT
	.align		4
.L_3150:
        /*002c*/ 	.byte	0x03, 0x1b
        /*002e*/ 	.short	0x00ff


	//----- nvinfo : EIATTR_NUM_BARRIERS
	.align		4
        /*0030*/ 	.byte	0x02, 0x4c
        /*0032*/ 	.byte	0x01
	.zero		1


	//----- nvinfo : EIATTR_MERCURY_ISA_VERSION
	.align		4
        /*0034*/ 	.byte	0x03, 0x5f
        /*0036*/ 	.short	0x0000


	//----- nvinfo : EIATTR_COOP_GROUP_MASK_REGIDS
	.align		4
        /*0038*/ 	.byte	0x04, 0x29
        /*003a*/ 	.short	(.L_3152 - .L_3151)


	//   ....[0]....
.L_3151:
        /*003c*/ 	.word	0xffffffff


	//   ....[1]....
        /*0040*/ 	.word	0xffffffff


	//   ....[2]....
        /*0044*/ 	.word	0xffffffff


	//   ....[3]....
        /*0048*/ 	.word	0xffffffff


	//   ....[4]....
        /*004c*/ 	.word	0xffffffff


	//   ....[5]....
        /*0050*/ 	.word	0xffffffff


	//   ....[6]....
        /*0054*/ 	.word	0xffffffff


	//   ....[7]....
        /*0058*/ 	.word	0xffffffff


	//   ....[8]....
        /*005c*/ 	.word	0xffffffff


	//   ....[9]....
        /*0060*/ 	.word	0xffffffff


	//   ....[10]....
        /*0064*/ 	.word	0xffffffff


	//   ....[11]....
        /*0068*/ 	.word	0xffffffff


	//   ....[12]....
        /*006c*/ 	.word	0xffffffff


	//   ....[13]....
        /*0070*/ 	.word	0xffffffff


	//   ....[14]....
        /*0074*/ 	.word	0xffffffff


	//   ....[15]....
        /*0078*/ 	.word	0xffffffff


	//   ....[16]....
        /*007c*/ 	.word	0xffffffff


	//   ....[17]....
        /*0080*/ 	.word	0xffffffff


	//   ....[18]....
        /*0084*/ 	.word	0xffffffff


	//   ....[19]....
        /*0088*/ 	.word	0xffffffff


	//   ....[20]....
        /*008c*/ 	.word	0xffffffff


	//   ....[21]....
        /*0090*/ 	.word	0xffffffff


	//   ....[22]....
        /*0094*/ 	.word	0xffffffff


	//   ....[23]....
        /*0098*/ 	.word	0xffffffff


	//   ....[24]....
        /*009c*/ 	.word	0xffffffff


	//   ....[25]....
        /*00a0*/ 	.word	0xffffffff


	//   ....[26]....
        /*00a4*/ 	.word	0xffffffff


	//   ....[27]....
        /*00a8*/ 	.word	0xffffffff


	//   ....[28]....
        /*00ac*/ 	.word	0xffffffff


	//   ....[29]....
        /*00b0*/ 	.word	0xffffffff


	//   ....[30]....
        /*00b4*/ 	.word	0xffffffff


	//----- nvinfo : EIATTR_COOP_GROUP_INSTR_OFFSETS
	.align		4
.L_3152:
        /*00b8*/ 	.byte	0x04, 0x28
        /*00ba*/ 	.short	(.L_3154 - .L_3153)


	//   ....[0]....
.L_3153:
        /*00bc*/ 	.word	0x000012c0


	//   ....[1]....
        /*00c0*/ 	.word	0x000012f0


	//   ....[2]....
        /*00c4*/ 	.word	0x00001310


	//   ....[3]....
        /*00c8*/ 	.word	0x00001330


	//   ....[4]....
        /*00cc*/ 	.word	0x00001350


	//   ....[5]....
        /*00d0*/ 	.word	0x00001690


	//   ....[6]....
        /*00d4*/ 	.word	0x000016b0


	//   ....[7]....
        /*00d8*/ 	.word	0x000016d0


	//   ....[8]....
        /*00dc*/ 	.word	0x000016f0


	//   ....[9]....
        /*00e0*/ 	.word	0x00001710


	//   ....[10]....
        /*00e4*/ 	.word	0x00001830


	//   ....[11]....
        /*00e8*/ 	.word	0x000018a0


	//   ....[12]....
        /*00ec*/ 	.word	0x000018b0


	//   ....[13]....
        /*00f0*/ 	.word	0x00001930


	//   ....[14]....
        /*00f4*/ 	.word	0x00001970


	//   ....[15]....
        /*00f8*/ 	.word	0x000019b0


	//   ....[16]....
        /*00fc*/ 	.word	0x00001a00


	//   ....[17]....
        /*0100*/ 	.word	0x00001a70


	//   ....[18]....
        /*0104*/ 	.word	0x00001aa0


	//   ....[19]....
        /*0108*/ 	.word	0x00001b80


	//   ....[20]....
        /*010c*/ 	.word	0x00001b90


	//   ....[21]....
        /*0110*/ 	.word	0x00002360


	//   ....[22]....
        /*0114*/ 	.word	0x000023c0


	//   ....[23]....
        /*0118*/ 	.word	0x00002420


	//   ....[24]....
        /*011c*/ 	.word	0x00002480


	//   ....[25]....
        /*0120*/ 	.word	0x000024e0


	//   ....[26]....
        /*0124*/ 	.word	0x00002860


	//   ....[27]....
        /*0128*/ 	.word	0x000028c0


	//   ....[28]....
        /*012c*/ 	.word	0x00002920


	//   ....[29]....
        /*0130*/ 	.word	0x00002980


	//   ....[30]....
        /*0134*/ 	.word	0x000029f0


	//----- nvinfo : EIATTR_EXIT_INSTR_OFFSETS
	.align		4
.L_3154:
        /*0138*/ 	.byte	0x04, 0x1c
        /*013a*/ 	.short	(.L_3156 - .L_3155)


	//   ....[0]....
.L_3155:
        /*013c*/ 	.word	0x00000500


	//   ....[1]....
        /*0140*/ 	.word	0x00002310


	//----- nvinfo : EIATTR_MAX_THREADS
	.align		4
.L_3156:
        /*0144*/ 	.byte	0x04, 0x05
        /*0146*/ 	.short	(.L_3158 - .L_3157)
.L_3157:
        /*0148*/ 	.word	0x00000100
        /*014c*/ 	.word	0x00000001
        /*0150*/ 	.word	0x00000001


	//----- nvinfo : EIATTR_CRS_STACK_SIZE
	.align		4
.L_3158:
        /*0154*/ 	.byte	0x04, 0x1e
        /*0156*/ 	.short	(.L_3160 - .L_3159)
.L_3159:
        /*0158*/ 	.word	0x00000000
.L_3160:


//--------------------- .nv.info._ZN10layer_norm13ln_fwd_kernelINS_13Kernel_traitsIf6__halffS2_fjLj6144ELj1ELj1ELj8ELj16ENS_18Kernel_traits_baseILj6144EfS2_fS2_fjLj256EEEEELb0ELb1ELb0ELb1EEEvNS_9FwdParamsE --------------------------
	.section	.nv.info._ZN10layer_norm13ln_fwd_kernelINS_13Kernel_traitsIf6__halffS2_fjLj6144ELj1ELj1ELj8ELj16ENS_18Kernel_traits_baseILj6144EfS2_fS2_fjLj256EEEEELb0ELb1ELb0ELb1EEEvNS_9FwdParamsE,"",@"SHT_CUDA_INFO"
	.sectionflags	@""
	.align	4


	//----- nvinfo : EIATTR_CUDA_API_VERSION
	.align		4
        /*0000*/ 	.byte	0x04, 0x37
        /*0002*/ 	.short	(.L_3162 - .L_3161)
.L_3161:
        /*0004*/ 	.word	0x00000082


	//----- nvinfo : EIATTR_SW2861232_WAR
	.align		4
.L_3162:
        /*0008*/ 	.byte	0x01, 0x35
	.zero		2


	//----- nvinfo : EIATTR_PARAM_CBANK
	.align		4
        /*000c*/ 	.byte	0x04, 0x0a
        /*000e*/ 	.short	(.L_3164 - .L_3163)
	.align		4
.L_3163:
        /*0010*/ 	.word	index@(.nv.constant0._ZN10layer_norm13ln_fwd_kernelINS_13Kernel_traitsIf6__halffS2_fjLj6144ELj1ELj1ELj8ELj16ENS_18Kernel_traits_baseILj6144EfS2_fS2_fjLj256EEEEELb0ELb1ELb0ELb1EEEvNS_9FwdParamsE)
        /*0014*/ 	.short	0x0160
        /*0016*/ 	.short	0x00e8


	//----- nvinfo : EIATTR_CBANK_PARAM_SIZE
	.align		4
.L_3164:
        /*0018*/ 	.byte	0x03, 0x19
        /*001a*/ 	.short	0x00e8


	//----- nvinfo : EIATTR_KPARAM_INFO
	.align		4
        /*001c*/ 	.byte	0x04, 0x17
        /*001e*/ 	.short	(.L_3166 - .L_3165)
.L_3165:
        /*0020*/ 	.word	0x00000000
        /*0024*/ 	.short	0x0000
        /*0026*/ 	.short	0x0000
        /*0028*/ 	.byte	0x00, 0xf0, 0xa1, 0x03


	//----- nvinfo : EIATTR_MAXREG_COUNT
	.align		4
.L_3166:
        /*002c*/ 	.byte	0x03, 0x1b
        /*002e*/ 	.short	0x00ff


	//----- nvinfo : EIATTR_NUM_BARRIERS
	.align		4
        /*0030*/ 	.byte	0x02, 0x4c
        /*0032*/ 	.byte	0x01
	.zero		1


	//----- nvinfo : EIATTR_MERCURY_ISA_VERSION
	.align		4
        /*0034*/ 	.byte	0x03, 0x5f
        /*0036*/ 	.short	0x0000


	//----- nvinfo : EIATTR_COOP_GROUP_MASK_REGIDS
	.align		4
        /*0038*/ 	.byte	0x04, 0x29
        /*003a*/ 	.short	(.L_3168 - .L_3167)


	//   ....[0]....
.L_3167:
        /*003c*/ 	.word	0xffffffff


	//   ....[1]....
        /*0040*/ 	.word	0xffffffff


	//   ....[2]....
        /*0044*/ 	.word	0xffffffff


	//   ....[3]....
        /*0048*/ 	.word	0xffffffff


	//   ....[4]....
        /*004c*/ 	.word	0xffffffff


	//   ....[5]....
        /*0050*/ 	.word	0xffffffff


	//   ....[6]....
        /*0054*/ 	.word	0xffffffff


	//   ....[7]....
        /*0058*/ 	.word	0xffffffff


	//   ....[8]....
        /*005c*/ 	.word	0xffffffff


	//   ....[9]....
        /*0060*/ 	.word	0xffffffff


	//   ....[10]....
        /*0064*/ 	.word	0xffffffff


	//   ....[11]....
        /*0068*/ 	.word	0xffffffff


	//   ....[12]....
        /*006c*/ 	.word	0xffffffff


	//   ....[13]....
        /*0070*/ 	.word	0xffffffff


	//   ....[14]....
        /*0074*/ 	.word	0xffffffff


	//   ....[15]....
        /*0078*/ 	.word	0xffffffff


	//   ....[16]....
        /*007c*/ 	.word	0xffffffff


	//   ....[17]....
        /*0080*/ 	.word	0xffffffff


	//   ....[18]....
        /*0084*/ 	.word	0xffffffff


	//   ....[19]....
        /*0088*/ 	.word	0xffffffff


	//   ....[20]....
        /*008c*/ 	.word	0xffffffff


	//   ....[21]....
        /*0090*/ 	.word	0xffffffff


	//   ....[22]....
        /*0094*/ 	.word	0xffffffff


	//   ....[23]....
        /*0098*/ 	.word	0xffffffff


	//   ....[24]....
        /*009c*/ 	.word	0xffffffff


	//   ....[25]....
        /*00a0*/ 	.word	0xffffffff


	//   ....[26]....
        /*00a4*/ 	.word	0xffffffff


	//   ....[27]....
        /*00a8*/ 	.word	0xffffffff


	//   ....[28]....
        /*00ac*/ 	.word	0xffffffff


	//   ....[29]....
        /*00b0*/ 	.word	0xffffffff


	//   ....[30]....
        /*00b4*/ 	.word	0xffffffff


	//----- nvinfo : EIATTR_COOP_GROUP_INSTR_OFFSETS
	.align		4
.L_3168:
        /*00b8*/ 	.byte	0x04, 0x28
        /*00ba*/ 	.short	(.L_3170 - .L_3169)


	//   ....[0]....
.L_3169:
        /*00bc*/ 	.word	0x00000fc0


	//   ....[1]....
        /*00c0*/ 	.word	0x00000ff0


	//   ....[2]....
        /*00c4*/ 	.word	0x00001010


	//   ....[3]....
        /*00c8*/ 	.word	0x00001030


	//   ....[4]....
        /*00cc*/ 	.word	0x00001050


	//   ....[5]....
        /*00d0*/ 	.word	0x00001380


	//   ....[6]....
        /*00d4*/ 	.word	0x000013a0


	//   ....[7]....
        /*00d8*/ 	.word	0x000013c0


	//   ....[8]....
        /*00dc*/ 	.word	0x000013e0


	//   ....[9]....
        /*00e0*/ 	.word	0x00001400


	//   ....[10]....
        /*00e4*/ 	.word	0x000014d0


	//   ....[11]....
        /*00e8*/ 	.word	0x00001530


	//   ....[12]....
        /*00ec*/ 	.word	0x00001540


	//   ....[13]....
        /*00f0*/ 	.word	0x000015d0


	//   ....[14]....
        /*00f4*/ 	.word	0x00001640


	//   ....[15]....
        /*00f8*/ 	.word	0x000016b0


	//   ....[16]....
        /*00fc*/ 	.word	0x000016d0


	//   ....[17]....
        /*0100*/ 	.word	0x00001730


	//   ....[18]....
        /*0104*/ 	.word	0x000017b0


	//   ....[19]....
        /*0108*/ 	.word	0x000017e0


	//   ....[20]....
        /*010c*/ 	.word	0x00001830


	//   ....[21]....
        /*0110*/ 	.word	0x00001f80


	//   ....[22]....
        /*0114*/ 	.word	0x00001fe0


	//   ....[23]....
        /*0118*/ 	.word	0x00002040


	//   ....[24]....
        /*011c*/ 	.word	0x000020a0


	//   ....[25]....
        /*0120*/ 	.word	0x00002100


	//   ....[26]....
        /*0124*/ 	.word	0x00002470


	//   ....[27]....
        /*0128*/ 	.word	0x000024d0


	//   ....[28]....
        /*012c*/ 	.word	0x00002530


	//   ....[29]....
        /*0130*/ 	.word	0x00002590


	//   ....[30]....
        /*0134*/ 	.word	0x000025f0


	//----- nvinfo : EIATTR_EXIT_INSTR_OFFSETS
	.align		4
.L_3170:
        /*0138*/ 	.byte	0x04, 0x1c
        /*013a*/ 	.short	(.L_3172 - .L_3171)


	//   ....[0]....
.L_3171:
        /*013c*/ 	.word	0x00000240


	//   ....[1]....
        /*0140*/ 	.word	0x00001f20


	//----- nvinfo : EIATTR_MAX_THREADS
	.align		4
.L_3172:
        /*0144*/ 	.byte	0x04, 0x05
        /*0146*/ 	.short	(.L_3174 - .L_3173)
.L_3173:
        /*0148*/ 	.word	0x00000100
        /*014c*/ 	.word	0x00000001
        /*0150*/ 	.word	0x00000001


	//----- nvinfo : EIATTR_CRS_STACK_SIZE
	.align		4
.L_3174:
        /*0154*/ 	.byte	0x04, 0x1e
        /*0156*/ 	.short	(.L_3176 - .L_3175)
.L_3175:
        /*0158*/ 	.word	0x00000000
.L_3176:


//--------------------- .nv.info._ZN10layer_norm13ln_fwd_kernelINS_13Kernel_traitsIf6__halffS2_fjLj6144ELj1ELj1ELj8ELj16ENS_18Kernel_traits_baseILj6144EfS2_fS2_fjLj256EEEEELb0ELb1ELb1ELb0EEEvNS_9FwdParamsE --------------------------
	.section	.nv.info._ZN10layer_norm13ln_fwd_kernelINS_13Kernel_traitsIf6__halffS2_fjLj6144ELj1ELj1ELj8ELj16ENS_18Kernel_traits_baseILj6144EfS2_fS2_fjLj256EEEEELb0ELb1ELb1ELb0EEEvNS_9FwdParamsE,"",@"SHT_CUDA_INFO"
	.sectionflags	@""
	.align	4


	//----- nvinfo : EIATTR_CUDA_API_VERSION
	.align		4
        /*0000*/ 	.byte	0x04, 0x37
        /*0002*/ 	.short	(.L_3178 - .L_3177)
.L_3177:
        /*0004*/ 	.word	0x00000082


	//----- nvinfo : EIATTR_SW2861232_WAR
	.align		4
.L_3178:
        /*0008*/ 	.byte	0x01, 0x35
	.zero		2


	//----- nvinfo : EIATTR_PARAM_CBANK
	.align		4
        /*000c*/ 	.byte	0x04, 0x0a
        /*000e*/ 	.short	(.L_3180 - .L_3179)
	.align		4
.L_3179:
        /*0010*/ 	.word	index@(.nv.constant0._ZN10layer_norm13ln_fwd_kernelINS_13Kernel_traitsIf6__halffS2_fjLj6144ELj1ELj1ELj8ELj16ENS_18Kernel_traits_baseILj6144EfS2_fS2_fjLj256EEEEELb0ELb1ELb1ELb0EEEvNS_9FwdParamsE)
        /*0014*/ 	.short	0x0160
        /*0016*/ 	.short	0x00e8


	//----- nvinfo : EIATTR_CBANK_PARAM_SIZE
	.align		4
.L_3180:
        /*0018*/ 	.byte	0x03, 0x19
        /*001a*/ 	.short	0x00e8


	//----- nvinfo : EIATTR_KPARAM_INFO
	.align		4
        /*001c*/ 	.byte	0x04, 0x17
        /*001e*/ 	.short	(.L_3182 - .L_3181)
.L_3181:
        /*0020*/ 	.word	0x00000000
        /*0024*/ 	.short	0x0000
        /*0026*/ 	.short	0x0000
        /*0028*/ 	.byte	0x00, 0xf0, 0xa1, 0x03


	//----- nvinfo : EIATTR_MAXREG_COUNT
	.align		4
.L_3182:
        /*002c*/ 	.byte	0x03, 0x1b
        /*002e*/ 	.short	0x00ff


	//----- nvinfo : EIATTR_NUM_BARRIERS
	.align		4
        /*0030*/ 	.byte	0x02, 0x4c
        /*0032*/ 	.byte	0x01
	.zero		1


	//----- nvinfo : EIATTR_MERCURY_ISA_VERSION
	.align		4
        /*0034*/ 	.byte	0x03, 0x5f
        /*0036*/ 	.short	0x0000


	//----- nvinfo : EIATTR_COOP_GROUP_MASK_REGIDS
	.align		4
        /*0038*/ 	.byte	0x04, 0x29
        /*003a*/ 	.short	(.L_3184 - .L_3183)


	//   ....[0]....
.L_3183:
        /*003c*/ 	.word	0xffffffff


	//   ....[1]....
        /*0040*/ 	.word	0xffffffff


	//   ....[2]....
        /*0044*/ 	.word	0xffffffff


	//   ....[3]....
        /*0048*/ 	.word	0xffffffff


	//   ....[4]....
        /*004c*/ 	.word	0xffffffff


	//   ....[5]....
        /*0050*/ 	.word	0xffffffff


	//   ....[6]....
        /*0054*/ 	.word	0xffffffff


	//   ....[7]....
        /*0058*/ 	.word	0xffffffff


	//   ....[8]....
        /*005c*/ 	.word	0xffffffff


	//   ....[9]....
        /*0060*/ 	.word	0xffffffff


	//   ....[10]....
        /*0064*/ 	.word	0xffffffff


	//   ....[11]....
        /*0068*/ 	.word	0xffffffff


	//   ....[12]....
        /*006c*/ 	.word	0xffffffff


	//   ....[13]....
        /*0070*/ 	.word	0xffffffff


	//   ....[14]....
        /*0074*/ 	.word	0xffffffff


	//   ....[15]....
        /*0078*/ 	.word	0xffffffff


	//   ....[16]....
        /*007c*/ 	.word	0xffffffff


	//   ....[17]....
        /*0080*/ 	.word	0xffffffff


	//   ....[18]....
        /*0084*/ 	.word	0xffffffff


	//   ....[19]....
        /*0088*/ 	.word	0xffffffff


	//   ....[20]....
        /*008c*/ 	.word	0xffffffff


	//   ....[21]....
        /*0090*/ 	.word	0xffffffff


	//   ....[22]....
        /*0094*/ 	.word	0xffffffff


	//   ....[23]....
        /*0098*/ 	.word	0xffffffff


	//   ....[24]....
        /*009c*/ 	.word	0xffffffff


	//   ....[25]....
        /*00a0*/ 	.word	0xffffffff


	//   ....[26]....
        /*00a4*/ 	.word	0xffffffff


	//   ....[27]....
        /*00a8*/ 	.word	0xffffffff


	//   ....[28]....
        /*00ac*/ 	.word	0xffffffff


	//   ....[29]....
        /*00b0*/ 	.word	0xffffffff


	//   ....[30]....
        /*00b4*/ 	.word	0xffffffff


	//----- nvinfo : EIATTR_COOP_GROUP_INSTR_OFFSETS
	.align		4
.L_3184:
        /*00b8*/ 	.byte	0x04, 0x28
        /*00ba*/ 	.short	(.L_3186 - .L_3185)


	//   ....[0]....
.L_3185:
        /*00bc*/ 	.word	0x00001bf0


	//   ....[1]....
        /*00c0*/ 	.word	0x00001c20


	//   ....[2]....
        /*00c4*/ 	.word	0x00001c40


	//   ....[3]....
        /*00c8*/ 	.word	0x00001c60


	//   ....[4]....
        /*00cc*/ 	.word	0x00001c80


	//   ....[5]....
        /*00d0*/ 	.word	0x00001fc0


	//   ....[6]....
        /*00d4*/ 	.word	0x00001fe0


	//   ....[7]....
        /*00d8*/ 	.word	0x00002000


	//   ....[8]....
        /*00dc*/ 	.word	0x00002020


	//   ....[9]....
        /*00e0*/ 	.word	0x00002040


	//   ....[10]....
        /*00e4*/ 	.word	0x00002160


	//   ....[11]....
        /*00e8*/ 	.word	0x000021b0


	//   ....[12]....
        /*00ec*/ 	.word	0x00002220


	//   ....[13]....
        /*00f0*/ 	.word	0x00002280


	//   ....[14]....
        /*00f4*/ 	.word	0x00002290


	//   ....[15]....
        /*00f8*/ 	.word	0x00002330


	//   ....[16]....
        /*00fc*/ 	.word	0x00002340


	//   ....[17]....
        /*0100*/ 	.word	0x000023b0


	//   ....[18]....
        /*0104*/ 	.word	0x00002430


	//   ....[19]....
        /*0108*/ 	.word	0x00002460


	//   ....[20]....
        /*010c*/ 	.word	0x000024c0


	//   ....[21]....
        /*0110*/ 	.word	0x00002d10


	//   ....[22]....
        /*0114*/ 	.word	0x00002d70


	//   ....[23]....
        /*0118*/ 	.word	0x00002dd0


	//   ....[24]....
        /*011c*/ 	.word	0x00002e30


	//   ....[25]....
        /*0120*/ 	.word	0x00002e90


	//   ....[26]....
        /*0124*/ 	.word	0x00003210


	//   ....[27]....
        /*0128*/ 	.word	0x00003270


	//   ....[28]....
        /*012c*/ 	.word	0x000032d0


	//   ....[29]....
        /*0130*/ 	.word	0x00003330


	//   ....[30]....
        /*0134*/ 	.word	0x00003390


	//----- nvinfo : EIATTR_EXIT_INSTR_OFFSETS
	.align		4
.L_3186:
        /*0138*/ 	.byte	0x04, 0x1c
        /*013a*/ 	.short	(.L_3188 - .L_3187)


	//   ....[0]....
.L_3187:
        /*013c*/ 	.word	0x00000500


	//   ....[1]....
        /*0140*/ 	.word	0x00002cc0


	//----- nvinfo : EIATTR_MAX_THREADS
	.align		4
.L_3188:
        /*0144*/ 	.byte	0x04, 0x05
        /*0146*/ 	.short	(.L_3190 - .L_3189)
.L_3189:
        /*0148*/ 	.word	0x00000100
        /*014c*/ 	.word	0x00000001
        /*0150*/ 	.word	0x00000001


	//----- nvinfo : EIATTR_CRS_STACK_SIZE
	.align		4
.L_3190:
        /*0154*/ 	.byte	0x04, 0x1e
        /*0156*/ 	.short	(.L_3192 - .L_3191)
.L_3191:
        /*0158*/ 	.word	0x00000000
.L_3192:


//--------------------- .nv.info._ZN10layer_norm13ln_fwd_kernelINS_13Kernel_traitsIf6__halffS2_fjLj6144ELj1ELj1ELj8ELj16ENS_18Kernel_traits_baseILj6144EfS2_fS2_fjLj256EEEEELb0ELb1ELb1ELb1EEEvNS_9FwdParamsE --------------------------
	.section	.nv.info._ZN10layer_norm13ln_fwd_kernelINS_13Kernel_traitsIf6__halffS2_fjLj6144ELj1ELj1ELj8ELj16ENS_18Kernel_traits_baseILj6144EfS2_fS2_fjLj256EEEEELb0ELb1ELb1ELb1EEEvNS_9FwdParamsE,"",@"SHT_CUDA_INFO"
	.sectionflags	@""
	.align	4


	//----- nvinfo : EIATTR_CUDA_API_VERSION
	.align		4
        /*0000*/ 	.byte	0x04, 0x37
        /*0002*/ 	.short	(.L_3194 - .L_3193)
.L_3193:
        /*0004*/ 	.word	0x00000082


	//----- nvinfo : EIATTR_SW2861232_WAR
	.align		4
.L_3194:
        /*0008*/ 	.byte	0x01, 0x35
	.zero		2


	//----- nvinfo : EIATTR_PARAM_CBANK
	.align		4
        /*000c*/ 	.byte	0x04, 0x0a
        /*000e*/ 	.short	(.L_3196 - .L_3195)
	.align		4
.L_3195:
        /*0010*/ 	.word	index@(.nv.constant0._ZN10layer_norm13ln_fwd_kernelINS_13Kernel_traitsIf6__halffS2_fjLj6144ELj1ELj1ELj8ELj16ENS_18Kernel_traits_baseILj6144EfS2_fS2_fjLj256EEEEELb0ELb1ELb1ELb1EEEvNS_9FwdParamsE)
        /*0014*/ 	.short	0x0160
        /*0016*/ 	.short	0x00e8


	//----- nvinfo : EIATTR_CBANK_PARAM_SIZE
	.align		4
.L_3196:
        /*0018*/ 	.byte	0x03, 0x19
        /*001a*/ 	.short	0x00e8


	//----- nvinfo : EIATTR_KPARAM_INFO
	.align		4
        /*001c*/ 	.byte	0x04, 0x17
        /*001e*/ 	.short	(.L_3198 - .L_3197)
.L_3197:
        /*0020*/ 	.word	0x00000000
        /*0024*/ 	.short	0x0000
        /*0026*/ 	.short	0x0000
        /*0028*/ 	.byte	0x00, 0xf0, 0xa1, 0x03


	//----- nvinfo : EIATTR_MAXREG_COUNT
	.align		4
.L_3198:
        /*002c*/ 	.byte	0x03, 0x1b
        /*002e*/ 	.short	0x00ff


	//----- nvinfo : EIATTR_NUM_BARRIERS
	.align		4
        /*0030*/ 	.byte	0x02, 0x4c
        /*0032*/ 	.byte	0x01
	.zero		1


	//----- nvinfo : EIATTR_MERCURY_ISA_VERSION
	.align		4
        /*0034*/ 	.byte	0x03, 0x5f
        /*0036*/ 	.short	0x0000


	//----- nvinfo : EIATTR_COOP_GROUP_MASK_REGIDS
	.align		4
        /*0038*/ 	.byte	0x04, 0x29
        /*003a*/ 	.short	(.L_3200 - .L_3199)


	//   ....[0]....
.L_3199:
        /*003c*/ 	.word	0xffffffff


	//   ....[1]....
        /*0040*/ 	.word	0xffffffff


	//   ....[2]....
        /*0044*/ 	.word	0xffffffff


	//   ....[3]....
        /*0048*/ 	.word	0xffffffff


	//   ....[4]....
        /*004c*/ 	.word	0xffffffff


	//   ....[5]....
        /*0050*/ 	.word	0xffffffff


	//   ....[6]....
        /*0054*/ 	.word	0xffffffff


	//   ....[7]....
        /*0058*/ 	.word	0xffffffff


	//   ....[8]....
        /*005c*/ 	.word	0xffffffff


	//   ....[9]....
        /*0060*/ 	.word	0xffffffff


	//   ....[10]....
        /*0064*/ 	.word	0xffffffff


	//   ....[11]....
        /*0068*/ 	.word	0xffffffff


	//   ....[12]....
        /*006c*/ 	.word	0xffffffff


	//   ....[13]....
        /*0070*/ 	.word	0xffffffff


	//   ....[14]....
        /*0074*/ 	.word	0xffffffff


	//   ....[15]....
        /*0078*/ 	.word	0xffffffff


	//   ....[16]....
        /*007c*/ 	.word	0xffffffff


	//   ....[17]....
        /*0080*/ 	.word	0xffffffff


	//   ....[18]....
        /*0084*/ 	.word	0xffffffff


	//   ....[19]....
        /*0088*/ 	.word	0xffffffff


	//   ....[20]....
        /*008c*/ 	.word	0xffffffff


	//   ....[21]....
        /*0090*/ 	.word	0xffffffff


	//   ....[22]....
        /*0094*/ 	.word	0xffffffff


	//   ....[23]....
        /*0098*/ 	.word	0xffffffff


	//   ....[24]....
        /*009c*/ 	.word	0xffffffff


	//   ....[25]....
        /*00a0*/ 	.word	0xffffffff


	//   ....[26]....
        /*00a4*/ 	.word	0xffffffff


	//   ....[27]....
        /*00a8*/ 	.word	0xffffffff


	//   ....[28]....
        /*00ac*/ 	.word	0xffffffff


	//   ....[29]....
        /*00b0*/ 	.word	0xffffffff


	//   ....[30]....
        /*00b4*/ 	.word	0xffffffff


	//----- nvinfo : EIATTR_COOP_GROUP_INSTR_OFFSETS
	.align		4
.L_3200:
        /*00b8*/ 	.byte	0x04, 0x28
        /*00ba*/ 	.short	(.L_3202 - .L_3201)


	//   ....[0]....
.L_3201:
        /*00bc*/ 	.word	0x00001770


	//   ....[1]....
        /*00c0*/ 	.word	0x000017a0


	//   ....[2]....
        /*00c4*/ 	.word	0x000017c0


	//   ....[3]....
        /*00c8*/ 	.word	0x000017e0


	//   ....[4]....
        /*00cc*/ 	.word	0x00001800


	//   ....[5]....
        /*00d0*/ 	.word	0x00001b30


	//   ....[6]....
        /*00d4*/ 	.word	0x00001b50


	//   ....[7]....
        /*00d8*/ 	.word	0x00001b70


	//   ....[8]....
        /*00dc*/ 	.word	0x00001b90


	//   ....[9]....
        /*00e0*/ 	.word	0x00001bb0


	//   ....[10]....
        /*00e4*/ 	.word	0x00001cf0


	//   ....[11]....
        /*00e8*/ 	.word	0x00001d50


	//   ....[12]....
        /*00ec*/ 	.word	0x00001d60


	//   ....[13]....
        /*00f0*/ 	.word	0x00001db0


	//   ....[14]....
        /*00f4*/ 	.word	0x00001e20


	//   ....[15]....
        /*00f8*/ 	.word	0x00001e50


	//   ....[16]....
        /*00fc*/ 	.word	0x00001ef0


	//   ....[17]....
        /*0100*/ 	.word	0x00001f20


	//   ....[18]....
        /*0104*/ 	.word	0x00001f30


	//   ....[19]....
        /*0108*/ 	.word	0x00002020


	//   ....[20]....
        /*010c*/ 	.word	0x00002030


	//   ....[21]....
        /*0110*/ 	.word	0x00002810


	//   ....[22]....
        /*0114*/ 	.word	0x00002870


	//   ....[23]....
        /*0118*/ 	.word	0x000028d0


	//   ....[24]....
        /*011c*/ 	.word	0x00002930


	//   ....[25]....
        /*0120*/ 	.word	0x00002990


	//   ....[26]....
        /*0124*/ 	.word	0x00002d00


	//   ....[27]....
        /*0128*/ 	.word	0x00002d60


	//   ....[28]....
        /*012c*/ 	.word	0x00002dc0


	//   ....[29]....
        /*0130*/ 	.word	0x00002e20


	//   ....[30]....
        /*0134*/ 	.word	0x00002e80


	//----- nvinfo : EIATTR_EXIT_INSTR_OFFSETS
	.align		4
.L_3202:
        /*0138*/ 	.byte	0x04, 0x1c
        /*013a*/ 	.short	(.L_3204 - .L_3203)


	//   ....[0]....
.L_3203:
        /*013c*/ 	.word	0x00000230


	//   ....[1]....
        /*0140*/ 	.word	0x000027b0


	//----- nvinfo : EIATTR_MAX_THREADS
	.align		4
.L_3204:
        /*0144*/ 	.byte	0x04, 0x05
        /*0146*/ 	.short	(.L_3206 - .L_3205)
.L_3205:
        /*0148*/ 	.word	0x00000100
        /*014c*/ 	.word	0x00000001
        /*0150*/ 	.word	0x00000001


	//----- nvinfo : EIATTR_CRS_STACK_SIZE
	.align		4
.L_3206:
        /*0154*/ 	.byte	0x04, 0x1e
        /*0156*/ 	.short	(.L_3208 - .L_3207)
.L_3207:
        /*0158*/ 	.word	0x00000000
.L_3208:


//--------------------- .nv.info._ZN10layer_norm13ln_fwd_kernelINS_13Kernel_traitsIf6__halffS2_fjLj6144ELj1ELj1ELj8ELj16ENS_18Kernel_traits_baseILj6144EfS2_fS2_fjLj256EEEEELb1ELb0ELb0ELb0EEEvNS_9FwdParamsE --------------------------
	.section	.nv.info._ZN10layer_norm13ln_fwd_kernelINS_13Kernel_traitsIf6__halffS2_fjLj6144ELj1ELj1ELj8ELj16ENS_18Kernel_traits_baseILj6144EfS2_fS2_fjLj256EEEEELb1ELb0ELb0ELb0EEEvNS_9FwdParamsE,"",@"SHT_CUDA_INFO"
	.sectionflags	@""
	.align	4


	//----- nvinfo : EIATTR_CUDA_API_VERSION
	.align		4
        /*0000*/ 	.byte	0x04, 0x37
        /*0002*/ 	.short	(.L_3210 - .L_3209)
.L_3209:
        /*0004*/ 	.word	0x00000082


	//----- nvinfo : EIATTR_SW2861232_WAR
	.align		4
.L_3210:
        /*0008*/ 	.byte	0x01, 0x35
	.zero		2


	//----- nvinfo : EIATTR_PARAM_CBANK
	.align		4
        /*000c*/ 	.byte	0x04, 0x0a
        /*000e*/ 	.short	(.L_3212 - .L_3211)
	.align		4
.L_3211:
        /*0010*/ 	.word	index@(.nv.constant0._ZN10layer_norm13ln_fwd_kernelINS_13Kernel_traitsIf6__halffS2_fjLj6144ELj1ELj1ELj8ELj16ENS_18Kernel_traits_baseILj6144EfS2_fS2_fjLj256EEEEELb1ELb0ELb0ELb0EEEvNS_9FwdParamsE)
        /*0014*/ 	.short	0x0160
        /*0016*/ 	.short	0x00e8


	//----- nvinfo : EIATTR_CBANK_PARAM_SIZE
	.align		4
.L_3212:
        /*0018*/ 	.byte	0x03, 0x19
        /*001a*/ 	.short	0x00e8


	//----- nvinfo : EIATTR_KPARAM_INFO
	.align		4
        /*001c*/ 	.byte	0x04, 0x17
        /*001e*/ 	.short	(.L_3214 - .L_3213)
.L_3213:
        /*0020*/ 	.word	0x00000000
        /*0024*/ 	.short	0x0000
        /*0026*/ 	.short	0x0000
        /*0028*/ 	.byte	0x00, 0xf0, 0xa1, 0x03


	//----- nvinfo : EIATTR_MAXREG_COUNT
	.align		4
.L_3214:
        /*002c*/ 	.byte	0x03, 0x1b
        /*002e*/ 	.short	0x00ff


	//----- nvinfo : EIATTR_NUM_BARRIERS
	.align		4
        /*0030*/ 	.byte	0x02, 0x4c
        /*0032*/ 	.byte	0x01
	.zero		1


	//----- nvinfo : EIATTR_MERCURY_ISA_VERSION
	.align		4
        /*0034*/ 	.byte	0x03, 0x5f
        /*0036*/ 	.short	0x0000


	//----- nvinfo : EIATTR_COOP_GROUP_MASK_REGIDS
	.align		4
        /*0038*/ 	.byte	0x04, 0x29
        /*003a*/ 	.short	(.L_3216 - .L_3215)


	//   ....[0]....
.L_3215:
        /*003c*/ 	.word	0xffffffff


	//   ....[1]....
        /*0040*/ 	.word	0xffffffff


	//   ....[2]....
        /*0044*/ 	.word	0xffffffff


	//   ....[3]....
        /*0048*/ 	.word	0xffffffff


	//   ....[4]....
        /*004c*/ 	.word	0xffffffff


	//   ....[5]....
        /*0050*/ 	.word	0xffffffff


	//   ....[6]....
        /*0054*/ 	.word	0xffffffff


	//   ....[7]....
        /*0058*/ 	.word	0xffffffff


	//   ....[8]....
        /*005c*/ 	.word	0xffffffff


	//   ....[9]....
        /*0060*/ 	.word	0xffffffff


	//   ....[10]....
        /*0064*/ 	.word	0xffffffff


	//   ....[11]....
        /*0068*/ 	.word	0xffffffff


	//   ....[12]....
        /*006c*/ 	.word	0xffffffff


	//   ....[13]....
        /*0070*/ 	.word	0xffffffff


	//   ....[14]....
        /*0074*/ 	.word	0xffffffff


	//   ....[15]....
        /*0078*/ 	.word	0xffffffff


	//   ....[16]....
        /*007c*/ 	.word	0xffffffff


	//   ....[17]....
        /*0080*/ 	.word	0xffffffff


	//   ....[18]....
        /*0084*/ 	.word	0xffffffff


	//   ....[19]....
        /*0088*/ 	.word	0xffffffff


	//   ....[20]....
        /*008c*/ 	.word	0xffffffff


	//   ....[21]....
        /*0090*/ 	.word	0xffffffff


	//   ....[22]....
        /*0094*/ 	.word	0xffffffff


	//   ....[23]....
        /*0098*/ 	.word	0xffffffff


	//   ....[24]....
        /*009c*/ 	.word	0xffffffff


	//   ....[25]....
        /*00a0*/ 	.word	0xffffffff


	//   ....[26]....
        /*00a4*/ 	.word	0xffffffff


	//   ....[27]....
        /*00a8*/ 	.word	0xffffffff


	//   ....[28]....
        /*00ac*/ 	.word	0xffffffff


	//   ....[29]....
        /*00b0*/ 	.word	0xffffffff


	//   ....[30]....
        /*00b4*/ 	.word	0xffffffff


	//----- nvinfo : EIATTR_COOP_GROUP_INSTR_OFFSETS
	.align		4
.L_3216:
        /*00b8*/ 	.byte	0x04, 0x28
        /*00ba*/ 	.short	(.L_3218 - .L_3217)


	//   ....[0]....
.L_3217:
        /*00bc*/ 	.word	0x000091c0


	//   ....[1]....
        /*00c0*/ 	.word	0x000091f0


	//   ....[2]....
        /*00c4*/ 	.word	0x00009220


	//   ....[3]....
        /*00c8*/ 	.word	0x00009240


	//   ....[4]....
        /*00cc*/ 	.word	0x00009260


	//   ....[5]....
        /*00d0*/ 	.word	0x000095a0


	//   ....[6]....
        /*00d4*/ 	.word	0x000095c0


	//   ....[7]....
        /*00d8*/ 	.word	0x000095e0


	//   ....[8]....
        /*00dc*/ 	.word	0x00009600


	//   ....[9]....
        /*00e0*/ 	.word	0x00009620


	//   ....[10]....
        /*00e4*/ 	.word	0x00009750


	//   ....[11]....
        /*00e8*/ 	.word	0x000097a0


	//   ....[12]....
        /*00ec*/ 	.word	0x000097e0


	//   ....[13]....
        /*00f0*/ 	.word	0x000097f0


	//   ....[14]....
        /*00f4*/ 	.word	0x00009880


	//   ....[15]....
        /*00f8*/ 	.word	0x000098c0


	//   ....[16]....
        /*00fc*/ 	.word	0x000098e0


	//   ....[17]....
        /*0100*/ 	.word	0x00009960


	//   ....[18]....
        /*0104*/ 	.word	0x000099c0


	//   ....[19]....
        /*0108*/ 	.word	0x00009a80


	//   ....[20]....
        /*010c*/ 	.word	0x00009a90


	//   ....[21]....
        /*0110*/ 	.word	0x0000a2a0


	//   ....[22]....
        /*0114*/ 	.word	0x0000a310


	//   ....[23]....
        /*0118*/ 	.word	0x0000a370


	//   ....[24]....
        /*011c*/ 	.word	0x0000a3d0


	//   ....[25]....
        /*0120*/ 	.word	0x0000a430


	//   ....[26]....
        /*0124*/ 	.word	0x0000a7c0


	//   ....[27]....
        /*0128*/ 	.word	0x0000a820


	//   ....[28]....
        /*012c*/ 	.word	0x0000a880


	//   ....[29]....
        /*0130*/ 	.word	0x0000a8e0


	//   ....[30]....
        /*0134*/ 	.word	0x0000a950


	//----- nvinfo : EIATTR_EXIT_INSTR_OFFSETS
	.align		4
.L_3218:
        /*0138*/ 	.byte	0x04, 0x1c
        /*013a*/ 	.short	(.L_3220 - .L_3219)


	//   ....[0]....
.L_3219:
        /*013c*/ 	.word	0x000008d0


	//   ....[1]....
        /*0140*/ 	.word	0x0000a250


	//----- nvinfo : EIATTR_MAX_THREADS
	.align		4
.L_3220:
        /*0144*/ 	.byte	0x04, 0x05
        /*0146*/ 	.short	(.L_3222 - .L_3221)
.L_3221:
        /*0148*/ 	.word	0x00000100
        /*014c*/ 	.word	0x00000001
        /*0150*/ 	.word	0x00000001


	//----- nvinfo : EIATTR_CRS_STACK_SIZE
	.align		4
.L_3222:
        /*0154*/ 	.byte	0x04, 0x1e
        /*0156*/ 	.short	(.L_3224 - .L_3223)
.L_3223:
        /*0158*/ 	.word	0x00000000
.L_3224:


//--------------------- .nv.info._ZN10layer_norm13ln_fwd_kernelINS_13Kernel_traitsIf6__halffS2_fjLj6144ELj1ELj1ELj8ELj16ENS_18Kernel_traits_baseILj6144EfS2_fS2_fjLj256EEEEELb1ELb0ELb0ELb1EEEvNS_9FwdParamsE --------------------------
	.section	.nv.info._ZN10layer_norm13ln_fwd_kernelINS_13Kernel_traitsIf6__halffS2_fjLj6144ELj1ELj1ELj8ELj16ENS_18Kernel_traits_baseILj6144EfS2_fS2_fjLj256EEEEELb1ELb0ELb0ELb1EEEvNS_9FwdParamsE,"",@"SHT_CUDA_INFO"
	.sectionflags	@""
	.align	4


	//----- nvinfo : EIATTR_CUDA_API_VERSION
	.align		4
        /*0000*/ 	.byte	0x04, 0x37
        /*0002*/ 	.short	(.L_3226 - .L_3225)
.L_3225:
        /*0004*/ 	.word	0x00000082


	//----- nvinfo : EIATTR_SW2861232_WAR
	.align		4
.L_3226:
        /*0008*/ 	.byte	0x01, 0x35
	.zero		2


	//----- nvinfo : EIATTR_PARAM_CBANK
	.align		4
        /*000c*/ 	.byte	0x04, 0x0a
        /*000e*/ 	.short	(.L_3228 - .L_3227)
	.align		4
.L_3227:
        /*0010*/ 	.word	index@(.nv.constant0._ZN10layer_norm13ln_fwd_kernelINS_13Kernel_traitsIf6__halffS2_fjLj6144ELj1ELj1ELj8ELj16ENS_18Kernel_traits_baseILj6144EfS2_fS2_fjLj256EEEEELb1ELb0ELb0ELb1EEEvNS_9FwdParamsE)
        /*0014*/ 	.short	0x0160
        /*0016*/ 	.short	0x00e8


	//----- nvinfo : EIATTR_CBANK_PARAM_SIZE
	.align		4
.L_3228:
        /*0018*/ 	.byte	0x03, 0x19
        /*001a*/ 	.short	0x00e8


	//----- nvinfo : EIATTR_KPARAM_INFO
	.align		4
        /*001c*/ 	.byte	0x04, 0x17
        /*001e*/ 	.short	(.L_3230 - .L_3229)
.L_3229:
        /*0020*/ 	.word	0x00000000
        /*0024*/ 	.short	0x0000
        /*0026*/ 	.short	0x0000
        /*0028*/ 	.byte	0x00, 0xf0, 0xa1, 0x03


	//----- nvinfo : EIATTR_MAXREG_COUNT
	.align		4
.L_3230:
        /*002c*/ 	.byte	0x03, 0x1b
        /*002e*/ 	.short	0x00ff


	//----- nvinfo : EIATTR_NUM_BARRIERS
	.align		4
        /*0030*/ 	.byte	0x02, 0x4c
        /*0032*/ 	.byte	0x01
	.zero		1


	//----- nvinfo : EIATTR_MERCURY_ISA_VERSION
	.align		4
        /*0034*/ 	.byte	0x03, 0x5f
        /*0036*/ 	.short	0x0000


	//----- nvinfo : EIATTR_COOP_GROUP_MASK_REGIDS
	.align		4
        /*0038*/ 	.byte	0x04, 0x29
        /*003a*/ 	.short	(.L_3232 - .L_3231)


	//   ....[0]....
.L_3231:
        /*003c*/ 	.word	0xffffffff


	//   ....[1]....
        /*0040*/ 	.word	0xffffffff


	//   ....[2]....
        /*0044*/ 	.word	0xffffffff


	//   ....[3]....
        /*0048*/ 	.word	0xffffffff


	//   ....[4]....
        /*004c*/ 	.word	0xffffffff


	//   ....[5]....
        /*0050*/ 	.word	0xffffffff


	//   ....[6]....
        /*0054*/ 	.word	0xffffffff


	//   ....[7]....
        /*0058*/ 	.word	0xffffffff


	//   ....[8]....
        /*005c*/ 	.word	0xffffffff


	//   ....[9]....
        /*0060*/ 	.word	0xffffffff


	//   ....[10]....
        /*0064*/ 	.word	0xffffffff


	//   ....[11]....
        /*0068*/ 	.word	0xffffffff


	//   ....[12]....
        /*006c*/ 	.word	0xffffffff


	//   ....[13]....
        /*0070*/ 	.word	0xffffffff


	//   ....[14]....
        /*0074*/ 	.word	0xffffffff


	//   ....[15]....
        /*0078*/ 	.word	0xffffffff


	//   ....[16]....
        /*007c*/ 	.word	0xffffffff


	//   ....[17]....
        /*0080*/ 	.word	0xffffffff


	//   ....[18]....
        /*0084*/ 	.word	0xffffffff


	//   ....[19]....
        /*0088*/ 	.word	0xffffffff


	//   ....[20]....
        /*008c*/ 	.word	0xffffffff


	//   ....[21]....
        /*0090*/ 	.word	0xffffffff


	//   ....[22]....
        /*0094*/ 	.word	0xffffffff


	//   ....[23]....
        /*0098*/ 	.word	0xffffffff


	//   ....[24]....
        /*009c*/ 	.word	0xffffffff


	//   ....[25]....
        /*00a0*/ 	.word	0xffffffff


	//   ....[26]....
        /*00a4*/ 	.word	0xffffffff


	//   ....[27]....
        /*00a8*/ 	.word	0xffffffff


	//   ....[28]....
        /*00ac*/ 	.word	0xffffffff


	//   ....[29]....
        /*00b0*/ 	.word	0xffffffff


	//   ....[30]....
        /*00b4*/ 	.word	0xffffffff


	//----- nvinfo : EIATTR_COOP_GROUP_INSTR_OFFSETS
	.align		4
.L_3232:
        /*00b8*/ 	.byte	0x04, 0x28
        /*00ba*/ 	.short	(.L_3234 - .L_3233)


	//   ....[0]....
.L_3233:
        /*00bc*/ 	.word	0x00008cb0


	//   ....[1]....
        /*00c0*/ 	.word	0x00008ce0


	//   ....[2]....
        /*00c4*/ 	.word	0x00008d00


	//   ....[3]....
        /*00c8*/ 	.word	0x00008d20


	//   ....[4]....
        /*00cc*/ 	.word	0x00008d40


	//   ....[5]....
        /*00d0*/ 	.word	0x00009070


	//   ....[6]....
        /*00d4*/ 	.word	0x00009090


	//   ....[7]....
        /*00d8*/ 	.word	0x000090b0


	//   ....[8]....
        /*00dc*/ 	.word	0x000090d0


	//   ....[9]....
        /*00e0*/ 	.word	0x000090f0


	//   ....[10]....
        /*00e4*/ 	.word	0x00009200


	//   ....[11]....
        /*00e8*/ 	.word	0x00009250


	//   ....[12]....
        /*00ec*/ 	.word	0x00009290


	//   ....[13]....
        /*00f0*/ 	.word	0x000092b0


	//   ....[14]....
        /*00f4*/ 	.word	0x000092c0


	//   ....[15]....
        /*00f8*/ 	.word	0x00009340


	//   ....[16]....
        /*00fc*/ 	.word	0x00009380


	//   ....[17]....
        /*0100*/ 	.word	0x00009420


	//   ....[18]....
        /*0104*/ 	.word	0x00009480


	//   ....[19]....
        /*0108*/ 	.word	0x00009540


	//   ....[20]....
        /*010c*/ 	.word	0x00009550


	//   ....[21]....
        /*0110*/ 	.word	0x00009c90


	//   ....[22]....
        /*0114*/ 	.word	0x00009d00


	//   ....[23]....
        /*0118*/ 	.word	0x00009d60


	//   ....[24]....
        /*011c*/ 	.word	0x00009dc0


	//   ....[25]....
        /*0120*/ 	.word	0x00009e20


	//   ....[26]....
        /*0124*/ 	.word	0x0000a190


	//   ....[27]....
        /*0128*/ 	.word	0x0000a1f0


	//   ....[28]....
        /*012c*/ 	.word	0x0000a250


	//   ....[29]....
        /*0130*/ 	.word	0x0000a2b0


	//   ....[30]....
        /*0134*/ 	.word	0x0000a310


	//----- nvinfo : EIATTR_EXIT_INSTR_OFFSETS
	.align		4
.L_3234:
        /*0138*/ 	.byte	0x04, 0x1c
        /*013a*/ 	.short	(.L_3236 - .L_3235)


	//   ....[0]....
.L_3235:
        /*013c*/ 	.word	0x00000650


	//   ....[1]....
        /*0140*/ 	.word	0x00009c40


	//----- nvinfo : EIATTR_MAX_THREADS
	.align		4
.L_3236:
        /*0144*/ 	.byte	0x04, 0x05
        /*0146*/ 	.short	(.L_3238 - .L_3237)
.L_3237:
        /*0148*/ 	.word	0x00000100
        /*014c*/ 	.word	0x00000001
        /*0150*/ 	.word	0x00000001


	//----- nvinfo : EIATTR_CRS_STACK_SIZE
	.align		4
.L_3238:
        /*0154*/ 	.byte	0x04, 0x1e
        /*0156*/ 	.short	(.L_3240 - .L_3239)
.L_3239:
        /*0158*/ 	.word	0x00000000
.L_3240:


//--------------------- .nv.info._ZN10layer_norm13ln_fwd_kernelINS_13Kernel_traitsIf6__halffS2_fjLj6144ELj1ELj1ELj8ELj16ENS_18Kernel_traits_baseILj6144EfS2_fS2_fjLj256EEEEELb1ELb0ELb1ELb0EEEvNS_9FwdParamsE --------------------------
	.section	.nv.info._ZN10layer_norm13ln_fwd_kernelINS_13Kernel_traitsIf6__halffS2_fjLj6144ELj1ELj1ELj8ELj16ENS_18Kernel_traits_baseILj6144EfS2_fS2_fjLj256EEEEELb1ELb0ELb1ELb0EEEvNS_9FwdParamsE,"",@"SHT_CUDA_INFO"
	.sectionflags	@""
	.align	4


	//----- nvinfo : EIATTR_CUDA_API_VERSION
	.align		4
        /*0000*/ 	.byte	0x04, 0x37
        /*0002*/ 	.short	(.L_3242 - .L_3241)
.L_3241:
        /*0004*/ 	.word	0x00000082


	//----- nvinfo : EIATTR_SW2861232_WAR
	.align		4
.L_3242:
        /*0008*/ 	.byte	0x01, 0x35
	.zero		2


	//----- nvinfo : EIATTR_PARAM_CBANK
	.align		4
        /*000c*/ 	.byte	0x04, 0x0a
        /*000e*/ 	.short	(.L_3244 - .L_3243)
	.align		4
.L_3243:
        /*0010*/ 	.word	index@(.nv.constant0._ZN10layer_norm13ln_fwd_kernelINS_13Kernel_traitsIf6__halffS2_fjLj6144ELj1ELj1ELj8ELj16ENS_18Kernel_traits_baseILj6144EfS2_fS2_fjLj256EEEEELb1ELb0ELb1ELb0EEEvNS_9FwdParamsE)
        /*0014*/ 	.short	0x0160
        /*0016*/ 	.short	0x00e8


	//----- nvinfo : EIATTR_CBANK_PARAM_SIZE
	.align		4
.L_3244:
        /*0018*/ 	.byte	0x03, 0x19
        /*001a*/ 	.short	0x00e8


	//----- nvinfo : EIATTR_KPARAM_INFO
	.align		4
        /*001c*/ 	.byte	0x04, 0x17
        /*001e*/ 	.short	(.L_3246 - .L_3245)
.L_3245:
        /*0020*/ 	.word	0x00000000
        /*0024*/ 	.short	0x0000
        /*0026*/ 	.short	0x0000
        /*0028*/ 	.byte	0x00, 0xf0, 0xa1, 0x03


	//----- nvinfo : EIATTR_MAXREG_COUNT
	.align		4
.L_3246:
        /*002c*/ 	.byte	0x03, 0x1b
        /*002e*/ 	.short	0x00ff


	//----- nvinfo : EIATTR_NUM_BARRIERS
	.align		4
        /*0030*/ 	.byte	0x02, 0x4c
        /*0032*/ 	.byte	0x01
	.zero		1


	//----- nvinfo : EIATTR_MERCURY_ISA_VERSION
	.align		4
        /*0034*/ 	.byte	0x03, 0x5f
        /*0036*/ 	.short	0x0000


	//----- nvinfo : EIATTR_COOP_GROUP_MASK_REGIDS
	.align		4
        /*0038*/ 	.byte	0x04, 0x29
        /*003a*/ 	.short	(.L_3248 - .L_3247)


	//   ....[0]....
.L_3247:
        /*003c*/ 	.word	0xffffffff


	//   ....[1]....
        /*0040*/ 	.word	0xffffffff


	//   ....[2]....
        /*0044*/ 	.word	0xffffffff


	//   ....[3]....
        /*0048*/ 	.word	0xffffffff


	//   ....[4]....
        /*004c*/ 	.word	0xffffffff


	//   ....[5]....
        /*0050*/ 	.word	0xffffffff


	//   ....[6]....
        /*0054*/ 	.word	0xffffffff


	//   ....[7]....
        /*0058*/ 	.word	0xffffffff


	//   ....[8]....
        /*005c*/ 	.word	0xffffffff


	//   ....[9]....
        /*0060*/ 	.word	0xffffffff


	//   ....[10]....
        /*0064*/ 	.word	0xffffffff


	//   ....[11]....
        /*0068*/ 	.word	0xffffffff


	//   ....[12]....
        /*006c*/ 	.word	0xffffffff


	//   ....[13]....
        /*0070*/ 	.word	0xffffffff


	//   ....[14]....
        /*0074*/ 	.word	0xffffffff


	//   ....[15]....
        /*0078*/ 	.word	0xffffffff


	//   ....[16]....
        /*007c*/ 	.word	0xffffffff


	//   ....[17]....
        /*0080*/ 	.word	0xffffffff


	//   ....[18]....
        /*0084*/ 	.word	0xffffffff


	//   ....[19]....
        /*0088*/ 	.word	0xffffffff


	//   ....[20]....
        /*008c*/ 	.word	0xffffffff


	//   ....[21]....
        /*0090*/ 	.word	0xffffffff


	//   ....[22]....
        /*0094*/ 	.word	0xffffffff


	//   ....[23]....
        /*0098*/ 	.word	0xffffffff


	//   ....[24]....
        /*009c*/ 	.word	0xffffffff


	//   ....[25]....
        /*00a0*/ 	.word	0xffffffff


	//   ....[26]....
        /*00a4*/ 	.word	0xffffffff


	//   ....[27]....
        /*00a8*/ 	.word	0xffffffff


	//   ....[28]....
        /*00ac*/ 	.word	0xffffffff


	//   ....[29]....
        /*00b0*/ 	.word	0xffffffff


	//   ....[30]....
        /*00b4*/ 	.word	0xffffffff


	//----- nvinfo : EIATTR_COOP_GROUP_INSTR_OFFSETS
	.align		4
.L_3248:
        /*00b8*/ 	.byte	0x04, 0x28
        /*00ba*/ 	.short	(.L_3250 - .L_3249)


	//   ....[0]....
.L_3249:
        /*00bc*/ 	.word	0x0000a100


	//   ....[1]....
        /*00c0*/ 	.word	0x0000a130


	//   ....[2]....
        /*00c4*/ 	.word	0x0000a150


	//   ....[3]....
        /*00c8*/ 	.word	0x0000a170


	//   ....[4]....
        /*00cc*/ 	.word	0x0000a190


	//   ....[5]....
        /*00d0*/ 	.word	0x0000a4d0


	//   ....[6]....
        /*00d4*/ 	.word	0x0000a4f0


	//   ....[7]....
        /*00d8*/ 	.word	0x0000a510


	//   ....[8]....
        /*00dc*/ 	.word	0x0000a530


	//   ....[9]....
        /*00e0*/ 	.word	0x0000a550


	//   ....[10]....
        /*00e4*/ 	.word	0x0000a670


	//   ....[11]....
        /*00e8*/ 	.word	0x0000a6c0


	//   ....[12]....
        /*00ec*/ 	.word	0x0000a6e0


	//   ....[13]....
        /*00f0*/ 	.word	0x0000a710


	//   ....[14]....
        /*00f4*/ 	.word	0x0000a7b0


	//   ....[15]....
        /*00f8*/ 	.word	0x0000a7e0


	//   ....[16]....
        /*00fc*/ 	.word	0x0000a7f0


	//   ....[17]....
        /*0100*/ 	.word	0x0000a8a0


	//   ....[18]....
        /*0104*/ 	.word	0x0000a8d0


	//   ....[19]....
        /*0108*/ 	.word	0x0000a9a0


	//   ....[20]....
        /*010c*/ 	.word	0x0000a9b0


	//   ....[21]....
        /*0110*/ 	.word	0x0000b230


	//   ....[22]....
        /*0114*/ 	.word	0x0000b290


	//   ....[23]....
        /*0118*/ 	.word	0x0000b2f0


	//   ....[24]....
        /*011c*/ 	.word	0x0000b350


	//   ....[25]....
        /*0120*/ 	.word	0x0000b3b0


	//   ....[26]....
        /*0124*/ 	.word	0x0000b730


	//   ....[27]....
        /*0128*/ 	.word	0x0000b790


	//   ....[28]....
        /*012c*/ 	.word	0x0000b7f0


	//   ....[29]....
        /*0130*/ 	.word	0x0000b850


	//   ....[30]....
        /*0134*/ 	.word	0x0000b8c0


	//----- nvinfo : EIATTR_EXIT_INSTR_OFFSETS
	.align		4
.L_3250:
        /*0138*/ 	.byte	0x04, 0x1c
        /*013a*/ 	.short	(.L_3252 - .L_3251)


	//   ....[0]....
.L_3251:
        /*013c*/ 	.word	0x000008b0


	//   ....[1]....
        /*0140*/ 	.word	0x0000b1e0


	//----- nvinfo : EIATTR_MAX_THREADS
	.align		4
.L_3252:
        /*0144*/ 	.byte	0x04, 0x05
        /*0146*/ 	.short	(.L_3254 - .L_3253)
.L_3253:
        /*0148*/ 	.word	0x00000100
        /*014c*/ 	.word	0x00000001
        /*0150*/ 	.word	0x00000001


	//----- nvinfo : EIATTR_CRS_STACK_SIZE
	.align		4
.L_3254:
        /*0154*/ 	.byte	0x04, 0x1e
        /*0156*/ 	.short	(.L_3256 - .L_3255)
.L_3255:
        /*0158*/ 	.word	0x00000000
.L_3256:


//--------------------- .nv.info._ZN10layer_norm13ln_fwd_kernelINS_13Kernel_traitsIf6__halffS2_fjLj6144ELj1ELj1ELj8ELj16ENS_18Kernel_traits_baseILj6144EfS2_fS2_fjLj256EEEEELb1ELb0ELb1ELb1EEEvNS_9FwdParamsE --------------------------
	.section	.nv.info._ZN10layer_norm13ln_fwd_kernelINS_13Kernel_traitsIf6__halffS2_fjLj6144ELj1ELj1ELj8ELj16ENS_18Kernel_traits_baseILj6144EfS2_fS2_fjLj256EEEEELb1ELb0ELb1ELb1EEEvNS_9FwdParamsE,"",@"SHT_CUDA_INFO"
	.sectionflags	@""
	.align	4


	//----- nvinfo : EIATTR_CUDA_API_VERSION
	.align		4
        /*0000*/ 	.byte	0x04, 0x37
        /*0002*/ 	.short	(.L_3258 - .L_3257)
.L_3257:
        /*0004*/ 	.word	0x00000082


	//----- nvinfo : EIATTR_SW2861232_WAR
	.align		4
.L_3258:
        /*0008*/ 	.byte	0x01, 0x35
	.zero		2


	//----- nvinfo : EIATTR_PARAM_CBANK
	.align		4
        /*000c*/ 	.byte	0x04, 0x0a
        /*000e*/ 	.short	(.L_3260 - .L_3259)
	.align		4
.L_3259:
        /*0010*/ 	.word	index@(.nv.constant0._ZN10layer_norm13ln_fwd_kernelINS_13Kernel_traitsIf6__halffS2_fjLj6144ELj1ELj1ELj8ELj16ENS_18Kernel_traits_baseILj6144EfS2_fS2_fjLj256EEEEELb1ELb0ELb1ELb1EEEvNS_9FwdParamsE)
        /*0014*/ 	.short	0x0160
        /*0016*/ 	.short	0x00e8


	//----- nvinfo : EIATTR_CBANK_PARAM_SIZE
	.align		4
.L_3260:
        /*0018*/ 	.byte	0x03, 0x19
        /*001a*/ 	.short	0x00e8


	//----- nvinfo : EIATTR_KPARAM_INFO
	.align		4
        /*001c*/ 	.byte	0x04, 0x17
        /*001e*/ 	.short	(.L_3262 - .L_3261)
.L_3261:
        /*0020*/ 	.word	0x00000000
        /*0024*/ 	.short	0x0000
        /*0026*/ 	.short	0x0000
        /*0028*/ 	.byte	0x00, 0xf0, 0xa1, 0x03


	//----- nvinfo : EIATTR_MAXREG_COUNT
	.align		4
.L_3262:
        /*002c*/ 	.byte	0x03, 0x1b
        /*002e*/ 	.short	0x00ff


	//----- nvinfo : EIATTR_NUM_BARRIERS
	.align		4
        /*0030*/ 	.byte	0x02, 0x4c
        /*0032*/ 	.byte	0x01
	.zero		1


	//----- nvinfo : EIATTR_MERCURY_ISA_VERSION
	.align		4
        /*0034*/ 	.byte	0x03, 0x5f
        /*0036*/ 	.short	0x0000


	//----- nvinfo : EIATTR_COOP_GROUP_MASK_REGIDS
	.align		4
        /*0038*/ 	.byte	0x04, 0x29
        /*003a*/ 	.short	(.L_3264 - .L_3263)


	//   ....[0]....
.L_3263:
        /*003c*/ 	.word	0xffffffff


	//   ....[1]....
        /*0040*/ 	.word	0xffffffff


	//   ....[2]....
        /*0044*/ 	.word	0xffffffff


	//   ....[3]....
        /*0048*/ 	.word	0xffffffff


	//   ....[4]....
        /*004c*/ 	.word	0xffffffff


	//   ....[5]....
        /*0050*/ 	.word	0xffffffff


	//   ....[6]....
        /*0054*/ 	.word	0xffffffff


	//   ....[7]....
        /*0058*/ 	.word	0xffffffff


	//   ....[8]....
        /*005c*/ 	.word	0xffffffff


	//   ....[9]....
        /*0060*/ 	.word	0xffffffff


	//   ....[10]....
        /*0064*/ 	.word	0xffffffff


	//   ....[11]....
        /*0068*/ 	.word	0xffffffff


	//   ....[12]....
        /*006c*/ 	.word	0xffffffff


	//   ....[13]....
        /*0070*/ 	.word	0xffffffff


	//   ....[14]....
        /*0074*/ 	.word	0xffffffff


	//   ....[15]....
        /*0078*/ 	.word	0xffffffff


	//   ....[16]....
        /*007c*/ 	.word	0xffffffff


	//   ....[17]....
        /*0080*/ 	.word	0xffffffff


	//   ....[18]....
        /*0084*/ 	.word	0xffffffff


	//   ....[19]....
        /*0088*/ 	.word	0xffffffff


	//   ....[20]....
        /*008c*/ 	.word	0xffffffff


	//   ....[21]....
        /*0090*/ 	.word	0xffffffff


	//   ....[22]....
        /*0094*/ 	.word	0xffffffff


	//   ....[23]....
        /*0098*/ 	.word	0xffffffff


	//   ....[24]....
        /*009c*/ 	.word	0xffffffff


	//   ....[25]....
        /*00a0*/ 	.word	0xffffffff


	//   ....[26]....
        /*00a4*/ 	.word	0xffffffff


	//   ....[27]....
        /*00a8*/ 	.word	0xffffffff


	//   ....[28]....
        /*00ac*/ 	.word	0xffffffff


	//   ....[29]....
        /*00b0*/ 	.word	0xffffffff


	//   ....[30]....
        /*00b4*/ 	.word	0xffffffff


	//----- nvinfo : EIATTR_COOP_GROUP_INSTR_OFFSETS
	.align		4
.L_3264:
        /*00b8*/ 	.byte	0x04, 0x28
        /*00ba*/ 	.short	(.L_3266 - .L_3265)


	//   ....[0]....
.L_3265:
        /*00bc*/ 	.word	0x00009ce0


	//   ....[1]....
        /*00c0*/ 	.word	0x00009d10


	//   ....[2]....
        /*00c4*/ 	.word	0x00009d30


	//   ....[3]....
        /*00c8*/ 	.word	0x00009d50


	//   ....[4]....
        /*00cc*/ 	.word	0x00009d70


	//   ....[5]....
        /*00d0*/ 	.word	0x0000a0a0


	//   ....[6]....
        /*00d4*/ 	.word	0x0000a0c0


	//   ....[7]....
        /*00d8*/ 	.word	0x0000a0e0


	//   ....[8]....
        /*00dc*/ 	.word	0x0000a100


	//   ....[9]....
        /*00e0*/ 	.word	0x0000a120


	//   ....[10]....
        /*00e4*/ 	.word	0x0000a230


	//   ....[11]....
        /*00e8*/ 	.word	0x0000a280


	//   ....[12]....
        /*00ec*/ 	.word	0x0000a2c0


	//   ....[13]....
        /*00f0*/ 	.word	0x0000a2d0


	//   ....[14]....
        /*00f4*/ 	.word	0x0000a380


	//   ....[15]....
        /*00f8*/ 	.word	0x0000a3a0


	//   ....[16]....
        /*00fc*/ 	.word	0x0000a3b0


	//   ....[17]....
        /*0100*/ 	.word	0x0000a470


	//   ....[18]....
        /*0104*/ 	.word	0x0000a4a0


	//   ....[19]....
        /*0108*/ 	.word	0x0000a550


	//   ....[20]....
        /*010c*/ 	.word	0x0000a570


	//   ....[21]....
        /*0110*/ 	.word	0x0000ad50


	//   ....[22]....
        /*0114*/ 	.word	0x0000adc0


	//   ....[23]....
        /*0118*/ 	.word	0x0000ae20


	//   ....[24]....
        /*011c*/ 	.word	0x0000ae80


	//   ....[25]....
        /*0120*/ 	.word	0x0000aee0


	//   ....[26]....
        /*0124*/ 	.word	0x0000b250


	//   ....[27]....
        /*0128*/ 	.word	0x0000b2b0


	//   ....[28]....
        /*012c*/ 	.word	0x0000b310


	//   ....[29]....
        /*0130*/ 	.word	0x0000b370


	//   ....[30]....
        /*0134*/ 	.word	0x0000b3d0


	//----- nvinfo : EIATTR_EXIT_INSTR_OFFSETS
	.align		4
.L_3266:
        /*0138*/ 	.byte	0x04, 0x1c
        /*013a*/ 	.short	(.L_3268 - .L_3267)


	//   ....[0]....
.L_3267:
        /*013c*/ 	.word	0x00000660


	//   ....[1]....
        /*0140*/ 	.word	0x0000ad00


	//----- nvinfo : EIATTR_MAX_THREADS
	.align		4
.L_3268:
        /*0144*/ 	.byte	0x04, 0x05
        /*0146*/ 	.short	(.L_3270 - .L_3269)
.L_3269:
        /*0148*/ 	.word	0x00000100
        /*014c*/ 	.word	0x00000001
        /*0150*/ 	.word	0x00000001


	//----- nvinfo : EIATTR_CRS_STACK_SIZE
	.align		4
.L_3270:
        /*0154*/ 	.byte	0x04, 0x1e
        /*0156*/ 	.short	(.L_3272 - .L_3271)
.L_3271:
        /*0158*/ 	.word	0x00000000
.L_3272:


//--------------------- .nv.info._ZN10layer_norm13ln_fwd_kernelINS_13Kernel_traitsIf6__halffS2_fjLj6144ELj1ELj1ELj8ELj16ENS_18Kernel_traits_baseILj6144EfS2_fS2_fjLj256EEEEELb1ELb1ELb0ELb0EEEvNS_9FwdParamsE --------------------------
	.section	.nv.info._ZN10layer_norm13ln_fwd_kernelINS_13Kernel_traitsIf6__halffS2_fjLj6144ELj1ELj1ELj8ELj16ENS_18Kernel_traits_baseILj6144EfS2_fS2_fjLj256EEEEELb1ELb1ELb0ELb0EEEvNS_9FwdParamsE,"",@"SHT_CUDA_INFO"
	.sectionflags	@""
	.align	4


	//----- nvinfo : EIATTR_CUDA_API_VERSION
	.align		4
        /*0000*/ 	.byte	0x04, 0x37
        /*0002*/ 	.short	(.L_3274 - .L_3273)
.L_3273:
        /*0004*/ 	.word	0x00000082


	//----- nvinfo : EIATTR_SW2861232_WAR
	.align		4
.L_3274:
        /*0008*/ 	.byte	0x01, 0x35
	.zero		2


	//----- nvinfo : EIATTR_PARAM_CBANK
	.align		4
        /*000c*/ 	.byte	0x04, 0x0a
        /*000e*/ 	.short	(.L_3276 - .L_3275)
	.align		4
.L_3275:
        /*0010*/ 	.word	index@(.nv.constant0._ZN10layer_norm13ln_fwd_kernelINS_13Kernel_traitsIf6__halffS2_fjLj6144ELj1ELj1ELj8ELj16ENS_18Kernel_traits_baseILj6144EfS2_fS2_fjLj256EEEEELb1ELb1ELb0ELb0EEEvNS_9FwdParamsE)
        /*0014*/ 	.short	0x0160
        /*0016*/ 	.short	0x00e8


	//----- nvinfo : EIATTR_CBANK_PARAM_SIZE
	.align		4
.L_3276:
        /*0018*/ 	.byte	0x03, 0x19
        /*001a*/ 	.short	0x00e8


	//----- nvinfo : EIATTR_KPARAM_INFO
	.align		4
        /*001c*/ 	.byte	0x04, 0x17
        /*001e*/ 	.short	(.L_3278 - .L_3277)
.L_3277:
        /*0020*/ 	.word	0x00000000
        /*0024*/ 	.short	0x0000
        /*0026*/ 	.short	0x0000
        /*0028*/ 	.byte	0x00, 0xf0, 0xa1, 0x03


	//----- nvinfo : EIATTR_MAXREG_COUNT
	.align		4
.L_3278:
        /*002c*/ 	.byte	0x03, 0x1b
        /*002e*/ 	.short	0x00ff


	//----- nvinfo : EIATTR_NUM_BARRIERS
	.align		4
        /*0030*/ 	.byte	0x02, 0x4c
        /*0032*/ 	.byte	0x01
	.zero		1


	//----- nvinfo : EIATTR_MERCURY_ISA_VERSION
	.align		4
        /*0034*/ 	.byte	0x03, 0x5f
        /*0036*/ 	.short	0x0000


	//----- nvinfo : EIATTR_COOP_GROUP_MASK_REGIDS
	.align		4
        /*0038*/ 	.byte	0x04, 0x29
        /*003a*/ 	.short	(.L_3280 - .L_3279)


	//   ....[0]....
.L_3279:
        /*003c*/ 	.word	0xffffffff


	//   ....[1]....
        /*0040*/ 	.word	0xffffffff


	//   ....[2]....
        /*0044*/ 	.word	0xffffffff


	//   ....[3]....
        /*0048*/ 	.word	0xffffffff


	//   ....[4]....
        /*004c*/ 	.word	0xffffffff


	//   ....[5]....
        /*0050*/ 	.word	0xffffffff


	//   ....[6]....
        /*0054*/ 	.word	0xffffffff


	//   ....[7]....
        /*0058*/ 	.word	0xffffffff


	//   ....[8]....
        /*005c*/ 	.word	0xffffffff


	//   ....[9]....
        /*0060*/ 	.word	0xffffffff


	//   ....[10]....
        /*0064*/ 	.word	0xffffffff


	//   ....[11]....
        /*0068*/ 	.word	0xffffffff


	//   ....[12]....
        /*006c*/ 	.word	0xffffffff


	//   ....[13]....
        /*0070*/ 	.word	0xffffffff


	//   ....[14]....
        /*0074*/ 	.word	0xffffffff


	//   ....[15]....
        /*0078*/ 	.word	0xffffffff


	//   ....[16]....
        /*007c*/ 	.word	0xffffffff


	//   ....[17]....
        /*0080*/ 	.word	0xffffffff


	//   ....[18]....
        /*0084*/ 	.word	0xffffffff


	//   ....[19]....
        /*0088*/ 	.word	0xffffffff


	//   ....[20]....
        /*008c*/ 	.word	0xffffffff


	//   ....[21]....
        /*0090*/ 	.word	0xffffffff


	//   ....[22]....
        /*0094*/ 	.word	0xffffffff


	//   ....[23]....
        /*0098*/ 	.word	0xffffffff


	//   ....[24]....
        /*009c*/ 	.word	0xffffffff


	//   ....[25]....
        /*00a0*/ 	.word	0xffffffff


	//   ....[26]....
        /*00a4*/ 	.word	0xffffffff


	//   ....[27]....
        /*00a8*/ 	.word	0xffffffff


	//   ....[28]....
        /*00ac*/ 	.word	0xffffffff


	//   ....[29]....
        /*00b0*/ 	.word	0xffffffff


	//   ....[30]....
        /*00b4*/ 	.word	0xffffffff


	//----- nvinfo : EIATTR_COOP_GROUP_INSTR_OFFSETS
	.align		4
.L_3280:
        /*00b8*/ 	.byte	0x04, 0x28
        /*00ba*/ 	.short	(.L_3282 - .L_3281)


	//   ....[0]....
.L_3281:
        /*00bc*/ 	.word	0x00009590


	//   ....[1]....
        /*00c0*/ 	.word	0x000095c0


	//   ....[2]....
        /*00c4*/ 	.word	0x000095f0


	//   ....[3]....
        /*00c8*/ 	.word	0x00009610


	//   ....[4]....
        /*00cc*/ 	.word	0x00009630


	//   ....[5]....
        /*00d0*/ 	.word	0x00009970


	//   ....[6]....
        /*00d4*/ 	.word	0x00009990


	//   ....[7]....
        /*00d8*/ 	.word	0x000099b0


	//   ....[8]....
        /*00dc*/ 	.word	0x000099d0


	//   ....[9]....
        /*00e0*/ 	.word	0x000099f0


	//   ....[10]....
        /*00e4*/ 	.word	0x00009b20


	//   ....[11]....
        /*00e8*/ 	.word	0x00009b70


	//   ....[12]....
        /*00ec*/ 	.word	0x00009bb0


	//   ....[13]....
        /*00f0*/ 	.word	0x00009bd0


	//   ....[14]....
        /*00f4*/ 	.word	0x00009c50


	//   ....[15]....
        /*00f8*/ 	.word	0x00009c80


	//   ....[16]....
        /*00fc*/ 	.word	0x00009ca0


	//   ....[17]....
        /*0100*/ 	.word	0x00009d30


	//   ....[18]....
        /*0104*/ 	.word	0x00009d90


	//   ....[19]....
        /*0108*/ 	.word	0x00009e60


	//   ....[20]....
        /*010c*/ 	.word	0x00009e70


	//   ....[21]....
        /*0110*/ 	.word	0x0000a670


	//   ....[22]....
        /*0114*/ 	.word	0x0000a6e0


	//   ....[23]....
        /*0118*/ 	.word	0x0000a740


	//   ....[24]....
        /*011c*/ 	.word	0x0000a7a0


	//   ....[25]....
        /*0120*/ 	.word	0x0000a800


	//   ....[26]....
        /*0124*/ 	.word	0x0000ab90


	//   ....[27]....
        /*0128*/ 	.word	0x0000abf0


	//   ....[28]....
        /*012c*/ 	.word	0x0000ac50


	//   ....[29]....
        /*0130*/ 	.word	0x0000acb0


	//   ....[30]....
        /*0134*/ 	.word	0x0000ad20


	//----- nvinfo : EIATTR_EXIT_INSTR_OFFSETS
	.align		4
.L_3282:
        /*0138*/ 	.byte	0x04, 0x1c
        /*013a*/ 	.short	(.L_3284 - .L_3283)


	//   ....[0]....
.L_3283:
        /*013c*/ 	.word	0x00000800


	//   ....[1]....
        /*0140*/ 	.word	0x0000a620


	//----- nvinfo : EIATTR_MAX_THREADS
	.align		4
.L_3284:
        /*0144*/ 	.byte	0x04, 0x05
        /*0146*/ 	.short	(.L_3286 - .L_3285)
.L_3285:
        /*0148*/ 	.word	0x00000100
        /*014c*/ 	.word	0x00000001
        /*0150*/ 	.word	0x00000001


	//----- nvinfo : EIATTR_CRS_STACK_SIZE
	.align		4
.L_3286:
        /*0154*/ 	.byte	0x04, 0x1e
        /*0156*/ 	.short	(.L_3288 - .L_3287)
.L_3287:
        /*0158*/ 	.word	0x00000000
.L_3288:


//--------------------- .nv.info._ZN10layer_norm13ln_fwd_kernelINS_13Kernel_traitsIf6__halffS2_fjLj6144ELj1ELj1ELj8ELj16ENS_18Kernel_traits_baseILj6144EfS2_fS2_fjLj256EEEEELb1ELb1ELb0ELb1EEEvNS_9FwdParamsE --------------------------
	.section	.nv.info._ZN10layer_norm13ln_fwd_kernelINS_13Kernel_traitsIf6__halffS2_fjLj6144ELj1ELj1ELj8ELj16ENS_18Kernel_traits_baseILj6144EfS2_fS2_fjLj256EEEEELb1ELb1ELb0ELb1EEEvNS_9FwdParamsE,"",@"SHT_CUDA_INFO"
	.sectionflags	@""
	.align	4


	//----- nvinfo : EIATTR_CUDA_API_VERSION
	.align		4
        /*0000*/ 	.byte	0x04, 0x37
        /*0002*/ 	.short	(.L_3290 - .L_3289)
.L_3289:
        /*0004*/ 	.word	0x00000082


	//----- nvinfo : EIATTR_SW2861232_WAR
	.align		4
.L_3290:
        /*0008*/ 	.byte	0x01, 0x35
	.zero		2


	//----- nvinfo : EIATTR_PARAM_CBANK
	.align		4
        /*000c*/ 	.byte	0x04, 0x0a
        /*000e*/ 	.short	(.L_3292 - .L_3291)
	.align		4
.L_3291:
        /*0010*/ 	.word	index@(.nv.constant0._ZN10layer_norm13ln_fwd_kernelINS_13Kernel_traitsIf6__halffS2_fjLj6144ELj1ELj1ELj8ELj16ENS_18Kernel_traits_baseILj6144EfS2_fS2_fjLj256EEEEELb1ELb1ELb0ELb1EEEvNS_9FwdParamsE)
        /*0014*/ 	.short	0x0160
        /*0016*/ 	.short	0x00e8


	//----- nvinfo : EIATTR_CBANK_PARAM_SIZE
	.align		4
.L_3292:
        /*0018*/ 	.byte	0x03, 0x19
        /*001a*/ 	.short	0x00e8


	//----- nvinfo : EIATTR_KPARAM_INFO
	.align		4
        /*001c*/ 	.byte	0x04, 0x17
        /*001e*/ 	.short	(.L_3294 - .L_3293)
.L_3293:
        /*0020*/ 	.word	0x00000000
        /*0024*/ 	.short	0x0000
        /*0026*/ 	.short	0x0000
        /*0028*/ 	.byte	0x00, 0xf0, 0xa1, 0x03


	//----- nvinfo : EIATTR_MAXREG_COUNT
	.align		4
.L_3294:
        /*002c*/ 	.byte	0x03, 0x1b
        /*002e*/ 	.short	0x00ff


	//----- nvinfo : EIATTR_NUM_BARRIERS
	.align		4
        /*0030*/ 	.byte	0x02, 0x4c
        /*0032*/ 	.byte	0x01
	.zero		1


	//----- nvinfo : EIATTR_MERCURY_ISA_VERSION
	.align		4
        /*0034*/ 	.byte	0x03, 0x5f
        /*0036*/ 	.short	0x0000


	//----- nvinfo : EIATTR_COOP_GROUP_MASK_REGIDS
	.align		4
        /*0038*/ 	.byte	0x04, 0x29
        /*003a*/ 	.short	(.L_3296 - .L_3295)


	//   ....[0]....
.L_3295:
        /*003c*/ 	.word	0xffffffff


	//   ....[1]....
        /*0040*/ 	.word	0xffffffff


	//   ....[2]....
        /*0044*/ 	.word	0xffffffff


	//   ....[3]....
        /*0048*/ 	.word	0xffffffff


	//   ....[4]....
        /*004c*/ 	.word	0xffffffff


	//   ....[5]....
        /*0050*/ 	.word	0xffffffff


	//   ....[6]....
        /*0054*/ 	.word	0xffffffff


	//   ....[7]....
        /*0058*/ 	.word	0xffffffff


	//   ....[8]....
        /*005c*/ 	.word	0xffffffff


	//   ....[9]....
        /*0060*/ 	.word	0xffffffff


	//   ....[10]....
        /*0064*/ 	.word	0xffffffff


	//   ....[11]....
        /*0068*/ 	.word	0xffffffff


	//   ....[12]....
        /*006c*/ 	.word	0xffffffff


	//   ....[13]....
        /*0070*/ 	.word	0xffffffff


	//   ....[14]....
        /*0074*/ 	.word	0xffffffff


	//   ....[15]....
        /*0078*/ 	.word	0xffffffff


	//   ....[16]....
        /*007c*/ 	.word	0xffffffff


	//   ....[17]....
        /*0080*/ 	.word	0xffffffff


	//   ....[18]....
        /*0084*/ 	.word	0xffffffff


	//   ....[19]....
        /*0088*/ 	.word	0xffffffff


	//   ....[20]....
        /*008c*/ 	.word	0xffffffff


	//   ....[21]....
        /*0090*/ 	.word	0xffffffff


	//   ....[22]....
        /*0094*/ 	.word	0xffffffff


	//   ....[23]....
        /*0098*/ 	.word	0xffffffff


	//   ....[24]....
        /*009c*/ 	.word	0xffffffff


	//   ....[25]....
        /*00a0*/ 	.word	0xffffffff


	//   ....[26]....
        /*00a4*/ 	.word	0xffffffff


	//   ....[27]....
        /*00a8*/ 	.word	0xffffffff


	//   ....[28]....
        /*00ac*/ 	.word	0xffffffff


	//   ....[29]....
        /*00b0*/ 	.word	0xffffffff


	//   ....[30]....
        /*00b4*/ 	.word	0xffffffff


	//----- nvinfo : EIATTR_COOP_GROUP_INSTR_OFFSETS
	.align		4
.L_3296:
        /*00b8*/ 	.byte	0x04, 0x28
        /*00ba*/ 	.short	(.L_3298 - .L_3297)


	//   ....[0]....
.L_3297:
        /*00bc*/ 	.word	0x00008f60


	//   ....[1]....
        /*00c0*/ 	.word	0x00008f90


	//   ....[2]....
        /*00c4*/ 	.word	0x00008fb0


	//   ....[3]....
        /*00c8*/ 	.word	0x00008fd0


	//   ....[4]....
        /*00cc*/ 	.word	0x00008ff0


	//   ....[5]....
        /*00d0*/ 	.word	0x00009320


	//   ....[6]....
        /*00d4*/ 	.word	0x00009340


	//   ....[7]....
        /*00d8*/ 	.word	0x00009360


	//   ....[8]....
        /*00dc*/ 	.word	0x00009380


	//   ....[9]....
        /*00e0*/ 	.word	0x000093a0


	//   ....[10]....
        /*00e4*/ 	.word	0x000094c0


	//   ....[11]....
        /*00e8*/ 	.word	0x000094f0


	//   ....[12]....
        /*00ec*/ 	.word	0x00009510


	//   ....[13]....
        /*00f0*/ 	.word	0x00009520


	//   ....[14]....
        /*00f4*/ 	.word	0x000095c0


	//   ....[15]....
        /*00f8*/ 	.word	0x00009610


	//   ....[16]....
        /*00fc*/ 	.word	0x00009630


	//   ....[17]....
        /*0100*/ 	.word	0x000096f0


	//   ....[18]....
        /*0104*/ 	.word	0x00009730


	//   ....[19]....
        /*0108*/ 	.word	0x000097e0


	//   ....[20]....
        /*010c*/ 	.word	0x00009810


	//   ....[21]....
        /*0110*/ 	.word	0x00009f70


	//   ....[22]....
        /*0114*/ 	.word	0x00009fe0


	//   ....[23]....
        /*0118*/ 	.word	0x0000a040


	//   ....[24]....
        /*011c*/ 	.word	0x0000a0a0


	//   ....[25]....
        /*0120*/ 	.word	0x0000a100


	//   ....[26]....
        /*0124*/ 	.word	0x0000a470


	//   ....[27]....
        /*0128*/ 	.word	0x0000a4d0


	//   ....[28]....
        /*012c*/ 	.word	0x0000a530


	//   ....[29]....
        /*0130*/ 	.word	0x0000a590


	//   ....[30]....
        /*0134*/ 	.word	0x0000a5f0


	//----- nvinfo : EIATTR_EXIT_INSTR_OFFSETS
	.align		4
.L_3298:
        /*0138*/ 	.byte	0x04, 0x1c
        /*013a*/ 	.short	(.L_3300 - .L_3299)


	//   ....[0]....
.L_3299:
        /*013c*/ 	.word	0x00000690


	//   ....[1]....
        /*0140*/ 	.word	0x00009f20


	//----- nvinfo : EIATTR_MAX_THREADS
	.align		4
.L_3300:
        /*0144*/ 	.byte	0x04, 0x05
        /*0146*/ 	.short	(.L_3302 - .L_3301)
.L_3301:
        /*0148*/ 	.word	0x00000100
        /*014c*/ 	.word	0x00000001
        /*0150*/ 	.word	0x00000001


	//----- nvinfo : EIATTR_CRS_STACK_SIZE
	.align		4
.L_3302:
        /*0154*/ 	.byte	0x04, 0x1e
        /*0156*/ 	.short	(.L_3304 - .L_3303)
.L_3303:
        /*0158*/ 	.word	0x00000000
.L_3304:


//--------------------- .nv.info._ZN10layer_norm13ln_fwd_kernelINS_13Kernel_traitsIf6__halffS2_fjLj6144ELj1ELj1ELj8ELj16ENS_18Kernel_traits_baseILj6144EfS2_fS2_fjLj256EEEEELb1ELb1ELb1ELb0EEEvNS_9FwdParamsE --------------------------
	.section	.nv.info._ZN10layer_norm13ln_fwd_kernelINS_13Kernel_traitsIf6__halffS2_fjLj6144ELj1ELj1ELj8ELj16ENS_18Kernel_traits_baseILj6144EfS2_fS2_fjLj256EEEEELb1ELb1ELb1ELb0EEEvNS_9FwdParamsE,"",@"SHT_CUDA_INFO"
	.sectionflags	@""
	.align	4


	//----- nvinfo : EIATTR_CUDA_API_VERSION
	.align		4
        /*0000*/ 	.byte	0x04, 0x37
        /*0002*/ 	.short	(.L_3306 - .L_3305)
.L_3305:
        /*0004*/ 	.word	0x00000082


	//----- nvinfo : EIATTR_SW2861232_WAR
	.align		4
.L_3306:
        /*0008*/ 	.byte	0x01, 0x35
	.zero		2


	//----- nvinfo : EIATTR_PARAM_CBANK
	.align		4
        /*000c*/ 	.byte	0x04, 0x0a
        /*000e*/ 	.short	(.L_3308 - .L_3307)
	.align		4
.L_3307:
        /*0010*/ 	.word	index@(.nv.constant0._ZN10layer_norm13ln_fwd_kernelINS_13Kernel_traitsIf6__halffS2_fjLj6144ELj1ELj1ELj8ELj16ENS_18Kernel_traits_baseILj6144EfS2_fS2_fjLj256EEEEELb1ELb1ELb1ELb0EEEvNS_9FwdParamsE)
        /*0014*/ 	.short	0x0160
        /*0016*/ 	.short	0x00e8


	//----- nvinfo : EIATTR_CBANK_PARAM_SIZE
	.align		4
.L_3308:
        /*0018*/ 	.byte	0x03, 0x19
        /*001a*/ 	.short	0x00e8


	//----- nvinfo : EIATTR_KPARAM_INFO
	.align		4
        /*001c*/ 	.byte	0x04, 0x17
        /*001e*/ 	.short	(.L_3310 - .L_3309)
.L_3309:
        /*0020*/ 	.word	0x00000000
        /*0024*/ 	.short	0x0000
        /*0026*/ 	.short	0x0000
        /*0028*/ 	.byte	0x00, 0xf0, 0xa1, 0x03


	//----- nvinfo : EIATTR_MAXREG_COUNT
	.align		4
.L_3310:
        /*002c*/ 	.byte	0x03, 0x1b
        /*002e*/ 	.short	0x00ff


	//----- nvinfo : EIATTR_NUM_BARRIERS
	.align		4
        /*0030*/ 	.byte	0x02, 0x4c
        /*0032*/ 	.byte	0x01
	.zero		1


	//----- nvinfo : EIATTR_MERCURY_ISA_VERSION
	.align		4
        /*0034*/ 	.byte	0x03, 0x5f
        /*0036*/ 	.short	0x0000


	//----- nvinfo : EIATTR_COOP_GROUP_MASK_REGIDS
	.align		4
        /*0038*/ 	.byte	0x04, 0x29
        /*003a*/ 	.short	(.L_3312 - .L_3311)


	//   ....[0]....
.L_3311:
        /*003c*/ 	.word	0xffffffff


	//   ....[1]....
        /*0040*/ 	.word	0xffffffff


	//   ....[2]....
        /*0044*/ 	.word	0xffffffff


	//   ....[3]....
        /*0048*/ 	.word	0xffffffff


	//   ....[4]....
        /*004c*/ 	.word	0xffffffff


	//   ....[5]....
        /*0050*/ 	.word	0xffffffff


	//   ....[6]....
        /*0054*/ 	.word	0xffffffff


	//   ....[7]....
        /*0058*/ 	.word	0xffffffff


	//   ....[8]....
        /*005c*/ 	.word	0xffffffff


	//   ....[9]....
        /*0060*/ 	.word	0xffffffff


	//   ....[10]....
        /*0064*/ 	.word	0xffffffff


	//   ....[11]....
        /*0068*/ 	.word	0xffffffff


	//   ....[12]....
        /*006c*/ 	.word	0xffffffff


	//   ....[13]....
        /*0070*/ 	.word	0xffffffff


	//   ....[14]....
        /*0074*/ 	.word	0xffffffff


	//   ....[15]....
        /*0078*/ 	.word	0xffffffff


	//   ....[16]....
        /*007c*/ 	.word	0xffffffff


	//   ....[17]....
        /*0080*/ 	.word	0xffffffff


	//   ....[18]....
        /*0084*/ 	.word	0xffffffff


	//   ....[19]....
        /*0088*/ 	.word	0xffffffff


	//   ....[20]....
        /*008c*/ 	.word	0xffffffff


	//   ....[21]....
        /*0090*/ 	.word	0xffffffff


	//   ....[22]....
        /*0094*/ 	.word	0xffffffff


	//   ....[23]....
        /*0098*/ 	.word	0xffffffff


	//   ....[24]....
        /*009c*/ 	.word	0xffffffff


	//   ....[25]....
        /*00a0*/ 	.word	0xffffffff


	//   ....[26]....
        /*00a4*/ 	.word	0xffffffff


	//   ....[27]....
        /*00a8*/ 	.word	0xffffffff


	//   ....[28]....
        /*00ac*/ 	.word	0xffffffff


	//   ....[29]....
        /*00b0*/ 	.word	0xffffffff


	//   ....[30]....
        /*00b4*/ 	.word	0xffffffff


	//----- nvinfo : EIATTR_COOP_GROUP_INSTR_OFFSETS
	.align		4
.L_3312:
        /*00b8*/ 	.byte	0x04, 0x28
        /*00ba*/ 	.short	(.L_3314 - .L_3313)


	//   ....[0]....
.L_3313:
        /*00bc*/ 	.word	0x0000a1b0


	//   ....[1]....
        /*00c0*/ 	.word	0x0000a1e0


	//   ....[2]....
        /*00c4*/ 	.word	0x0000a200


	//   ....[3]....
        /*00c8*/ 	.word	0x0000a220


	//   ....[4]....
        /*00cc*/ 	.word	0x0000a240


	//   ....[5]....
        /*00d0*/ 	.word	0x0000a580


	//   ....[6]....
        /*00d4*/ 	.word	0x0000a5a0


	//   ....[7]....
        /*00d8*/ 	.word	0x0000a5c0


	//   ....[8]....
        /*00dc*/ 	.word	0x0000a5e0


	//   ....[9]....
        /*00e0*/ 	.word	0x0000a600


	//   ....[10]....
        /*00e4*/ 	.word	0x0000a720


	//   ....[11]....
        /*00e8*/ 	.word	0x0000a770


	//   ....[12]....
        /*00ec*/ 	.word	0x0000a780


	//   ....[13]....
        /*00f0*/ 	.word	0x0000a7f0


	//   ....[14]....
        /*00f4*/ 	.word	0x0000a860


	//   ....[15]....
        /*00f8*/ 	.word	0x0000a880


	//   ....[16]....
        /*00fc*/ 	.word	0x0000a8f0


	//   ....[17]....
        /*0100*/ 	.word	0x0000a990


	//   ....[18]....
        /*0104*/ 	.word	0x0000a9d0


	//   ....[19]....
        /*0108*/ 	.word	0x0000aa30


	//   ....[20]....
        /*010c*/ 	.word	0x0000aa60


	//   ....[21]....
        /*0110*/ 	.word	0x0000b2e0


	//   ....[22]....
        /*0114*/ 	.word	0x0000b350


	//   ....[23]....
        /*0118*/ 	.word	0x0000b3b0


	//   ....[24]....
        /*011c*/ 	.word	0x0000b410


	//   ....[25]....
        /*0120*/ 	.word	0x0000b470


	//   ....[26]....
        /*0124*/ 	.word	0x0000b800


	//   ....[27]....
        /*0128*/ 	.word	0x0000b860


	//   ....[28]....
        /*012c*/ 	.word	0x0000b8c0


	//   ....[29]....
        /*0130*/ 	.word	0x0000b920


	//   ....[30]....
        /*0134*/ 	.word	0x0000b990


	//----- nvinfo : EIATTR_EXIT_INSTR_OFFSETS
	.align		4
.L_3314:
        /*0138*/ 	.byte	0x04, 0x1c
        /*013a*/ 	.short	(.L_3316 - .L_3315)


	//   ....[0]....
.L_3315:
        /*013c*/ 	.word	0x000007e0


	//   ....[1]....
        /*0140*/ 	.word	0x0000b290


	//----- nvinfo : EIATTR_MAX_THREADS
	.align		4
.L_3316:
        /*0144*/ 	.byte	0x04, 0x05
        /*0146*/ 	.short	(.L_3318 - .L_3317)
.L_3317:
        /*0148*/ 	.word	0x00000100
        /*014c*/ 	.word	0x00000001
        /*0150*/ 	.word	0x00000001


	//----- nvinfo : EIATTR_CRS_STACK_SIZE
	.align		4
.L_3318:
        /*0154*/ 	.byte	0x04, 0x1e
        /*0156*/ 	.short	(.L_3320 - .L_3319)
.L_3319:
        /*0158*/ 	.word	0x00000000
.L_3320:


//--------------------- .nv.info._ZN10layer_norm13ln_fwd_kernelINS_13Kernel_traitsIf6__halffS2_fjLj6144ELj1ELj1ELj8ELj16ENS_18Kernel_traits_baseILj6144EfS2_fS2_fjLj256EEEEELb1ELb1ELb1ELb1EEEvNS_9FwdParamsE --------------------------
	.section	.nv.info._ZN10layer_norm13ln_fwd_kernelINS_13Kernel_traitsIf6__halffS2_fjLj6144ELj1ELj1ELj8ELj16ENS_18Kernel_traits_baseILj6144EfS2_fS2_fjLj256EEEEELb1ELb1ELb1ELb1EEEvNS_9FwdParamsE,"",@"SHT_CUDA_INFO"
	.sectionflags	@""
	.align	4


	//----- nvinfo : EIATTR_CUDA_API_VERSION
	.align		4
        /*0000*/ 	.byte	0x04, 0x37
        /*0002*/ 	.short	(.L_3322 - .L_3321)
.L_3321:
        /*0004*/ 	.word	0x00000082


	//----- nvinfo : EIATTR_SW2861232_WAR
	.align		4
.L_3322:
        /*0008*/ 	.byte	0x01, 0x35
	.zero		2


	//----- nvinfo : EIATTR_PARAM_CBANK
	.align		4
        /*000c*/ 	.byte	0x04, 0x0a
        /*000e*/ 	.short	(.L_3324 - .L_3323)
	.align		4
.L_3323:
        /*0010*/ 	.word	index@(.nv.constant0._ZN10layer_norm13ln_fwd_kernelINS_13Kernel_traitsIf6__halffS2_fjLj6144ELj1ELj1ELj8ELj16ENS_18Kernel_traits_baseILj6144EfS2_fS2_fjLj256EEEEELb1ELb1ELb1ELb1EEEvNS_9FwdParamsE)
        /*0014*/ 	.short	0x0160
        /*0016*/ 	.short	0x00e8


	//----- nvinfo : EIATTR_CBANK_PARAM_SIZE
	.align		4
.L_3324:
        /*0018*/ 	.byte	0x03, 0x19
        /*001a*/ 	.short	0x00e8


	//----- nvinfo : EIATTR_KPARAM_INFO
	.align		4
        /*001c*/ 	.byte	0x04, 0x17
        /*001e*/ 	.short	(.L_3326 - .L_3325)
.L_3325:
        /*0020*/ 	.word	0x00000000
        /*0024*/ 	.short	0x0000
        /*0026*/ 	.short	0x0000
        /*0028*/ 	.byte	0x00, 0xf0, 0xa1, 0x03


	//----- nvinfo : EIATTR_MAXREG_COUNT
	.align		4
.L_3326:
        /*002c*/ 	.byte	0x03, 0x1b
        /*002e*/ 	.short	0x00ff


	//----- nvinfo : EIATTR_NUM_BARRIERS
	.align		4
        /*0030*/ 	.byte	0x02, 0x4c
        /*0032*/ 	.byte	0x01
	.zero		1


	//----- nvinfo : EIATTR_MERCURY_ISA_VERSION
	.align		4
        /*0034*/ 	.byte	0x03, 0x5f
        /*0036*/ 	.short	0x0000


	//----- nvinfo : EIATTR_COOP_GROUP_MASK_REGIDS
	.align		4
        /*0038*/ 	.byte	0x04, 0x29
        /*003a*/ 	.short	(.L_3328 - .L_3327)


	//   ....[0]....
.L_3327:
        /*003c*/ 	.word	0xffffffff


	//   ....[1]....
        /*0040*/ 	.word	0xffffffff


	//   ....[2]....
        /*0044*/ 	.word	0xffffffff


	//   ....[3]....
        /*0048*/ 	.word	0xffffffff


	//   ....[4]....
        /*004c*/ 	.word	0xffffffff


	//   ....[5]....
        /*0050*/ 	.word	0xffffffff


	//   ....[6]....
        /*0054*/ 	.word	0xffffffff


	//   ....[7]....
        /*0058*/ 	.word	0xffffffff


	//   ....[8]....
        /*005c*/ 	.word	0xffffffff


	//   ....[9]....
        /*0060*/ 	.word	0xffffffff


	//   ....[10]....
        /*0064*/ 	.word	0xffffffff


	//   ....[11]....
        /*0068*/ 	.word	0xffffffff


	//   ....[12]....
        /*006c*/ 	.word	0xffffffff


	//   ....[13]....
        /*0070*/ 	.word	0xffffffff


	//   ....[14]....
        /*0074*/ 	.word	0xffffffff


	//   ....[15]....
        /*0078*/ 	.word	0xffffffff


	//   ....[16]....
        /*007c*/ 	.word	0xffffffff


	//   ....[17]....
        /*0080*/ 	.word	0xffffffff


	//   ....[18]....
        /*0084*/ 	.word	0xffffffff


	//   ....[19]....
        /*0088*/ 	.word	0xffffffff


	//   ....[20]....
        /*008c*/ 	.word	0xffffffff


	//   ....[21]....
        /*0090*/ 	.word	0xffffffff


	//   ....[22]....
        /*0094*/ 	.word	0xffffffff


	//   ....[23]....
        /*0098*/ 	.word	0xffffffff


	//   ....[24]....
        /*009c*/ 	.word	0xffffffff


	//   ....[25]....
        /*00a0*/ 	.word	0xffffffff


	//   ....[26]....
        /*00a4*/ 	.word	0xffffffff


	//   ....[27]....
        /*00a8*/ 	.word	0xffffffff


	//   ....[28]....
        /*00ac*/ 	.word	0xffffffff


	//   ....[29]....
        /*00b0*/ 	.word	0xffffffff


	//   ....[30]....
        /*00b4*/ 	.word	0xffffffff


	//----- nvinfo : EIATTR_COOP_GROUP_INSTR_OFFSETS
	.align		4
.L_3328:
        /*00b8*/ 	.byte	0x04, 0x28
        /*00ba*/ 	.short	(.L_3330 - .L_3329)


	//   ....[0]....
.L_3329:
        /*00bc*/ 	.word	0x00009c60


	//   ....[1]....
        /*00c0*/ 	.word	0x00009c90


	//   ....[2]....
        /*00c4*/ 	.word	0x00009cb0


	//   ....[3]....
        /*00c8*/ 	.word	0x00009cd0


	//   ....[4]....
        /*00cc*/ 	.word	0x00009cf0


	//   ....[5]....
        /*00d0*/ 	.word	0x0000a020


	//   ....[6]....
        /*00d4*/ 	.word	0x0000a040


	//   ....[7]....
        /*00d8*/ 	.word	0x0000a060


	//   ....[8]....
        /*00dc*/ 	.word	0x0000a080


	//   ....[9]....
        /*00e0*/ 	.word	0x0000a0a0


	//   ....[10]....
        /*00e4*/ 	.word	0x0000a1c0


	//   ....[11]....
        /*00e8*/ 	.word	0x0000a210


	//   ....[12]....
        /*00ec*/ 	.word	0x0000a230


	//   ....[13]....
        /*00f0*/ 	.word	0x0000a290


	//   ....[14]....
        /*00f4*/ 	.word	0x0000a2e0


	//   ....[15]....
        /*00f8*/ 	.word	0x0000a330


	//   ....[16]....
        /*00fc*/ 	.word	0x0000a380


	//   ....[17]....
        /*0100*/ 	.word	0x0000a3f0


	//   ....[18]....
        /*0104*/ 	.word	0x0000a410


	//   ....[19]....
        /*0108*/ 	.word	0x0000a510


	//   ....[20]....
        /*010c*/ 	.word	0x0000a520


	//   ....[21]....
        /*0110*/ 	.word	0x0000acf0


	//   ....[22]....
        /*0114*/ 	.word	0x0000ad60


	//   ....[23]....
        /*0118*/ 	.word	0x0000adc0


	//   ....[24]....
        /*011c*/ 	.word	0x0000ae20


	//   ....[25]....
        /*0120*/ 	.word	0x0000ae80


	//   ....[26]....
        /*0124*/ 	.word	0x0000b1f0


	//   ....[27]....
        /*0128*/ 	.word	0x0000b250


	//   ....[28]....
        /*012c*/ 	.word	0x0000b2b0


	//   ....[29]....
        /*0130*/ 	.word	0x0000b310


	//   ....[30]....
        /*0134*/ 	.word	0x0000b370


	//----- nvinfo : EIATTR_EXIT_INSTR_OFFSETS
	.align		4
.L_3330:
        /*0138*/ 	.byte	0x04, 0x1c
        /*013a*/ 	.short	(.L_3332 - .L_3331)


	//   ....[0]....
.L_3331:
        /*013c*/ 	.word	0x000002d0


	//   ....[1]....
        /*0140*/ 	.word	0x0000aca0


	//----- nvinfo : EIATTR_MAX_THREADS
	.align		4
.L_3332:
        /*0144*/ 	.byte	0x04, 0x05
        /*0146*/ 	.short	(.L_3334 - .L_3333)
.L_3333:
        /*0148*/ 	.word	0x00000100
        /*014c*/ 	.word	0x00000001
        /*0150*/ 	.word	0x00000001


	//----- nvinfo : EIATTR_CRS_STACK_SIZE
	.align		4
.L_3334:
        /*0154*/ 	.byte	0x04, 0x1e
        /*0156*/ 	.short	(.L_3336 - .L_3335)
.L_3335:
        /*0158*/ 	.word	0x00000000
.L_3336:


//--------------------- .nv.info._ZN10layer_norm13ln_fwd_kernelINS_13Kernel_traitsI6__halfffffjLj6144ELj1ELj1ELj8ELj16ENS_18Kernel_traits_baseILj6144ES2_ffffjLj256EEEEELb0ELb0ELb0ELb0EEEvNS_9FwdParamsE --------------------------
	.section	.nv.info._ZN10layer_norm13ln_fwd_kernelINS_13Kernel_traitsI6__halfffffjLj6144ELj1ELj1ELj8ELj16ENS_18Kernel_traits_baseILj6144ES2_ffffjLj256EEEEELb0ELb0ELb0ELb0EEEvNS_9FwdParamsE,"",@"SHT_CUDA_INFO"
	.sectionflags	@""
	.align	4


	//----- nvinfo : EIATTR_CUDA_API_VERSION
	.align		4
        /*0000*/ 	.byte	0x04, 0x37
        /*0002*/ 	.short	(.L_3338 - .L_3337)
.L_3337:
        /*0004*/ 	.word	0x00000082


	//----- nvinfo : EIATTR_SW2861232_WAR
	.align		4
.L_3338:
        /*0008*/ 	.byte	0x01, 0x35
	.zero		2


	//----- nvinfo : EIATTR_PARAM_CBANK
	.align		4
        /*000c*/ 	.byte	0x04, 0x0a
        /*000e*/ 	.short	(.L_3340 - .L_3339)
	.align		4
.L_3339:
        /*0010*/ 	.word	index@(.nv.constant0._ZN10layer_norm13ln_fwd_kernelINS_13Kernel_traitsI6__halfffffjLj6144ELj1ELj1ELj8ELj16ENS_18Kernel_traits_baseILj6144ES2_ffffjLj256EEEEELb0ELb0ELb0ELb0EEEvNS_9FwdParamsE)
        /*0014*/ 	.short	0x0160
        /*0016*/ 	.short	0x00e8


	//----- nvinfo : EIATTR_CBANK_PARAM_SIZE
	.align		4
.L_3340:
        /*0018*/ 	.byte	0x03, 0x19
        /*001a*/ 	.short	0x00e8


	//----- nvinfo : EIATTR_KPARAM_INFO
	.align		4
        /*001c*/ 	.byte	0x04, 0x17
        /*001e*/ 	.short	(.L_3342 - .L_3341)
.L_3341:
        /*0020*/ 	.word	0x00000000
        /*0024*/ 	.short	0x0000
        /*0026*/ 	.short	0x0000
        /*0028*/ 	.byte	0x00, 0xf0, 0xa1, 0x03


	//----- nvinfo : EIATTR_MAXREG_COUNT
	.align		4
.L_3342:
        /*002c*/ 	.byte	0x03, 0x1b
        /*002e*/ 	.short	0x00ff


	//----- nvinfo : EIATTR_NUM_BARRIERS
	.align		4
        /*0030*/ 	.byte	0x02, 0x4c
        /*0032*/ 	.byte	0x01
	.zero		1


	//----- nvinfo : EIATTR_MERCURY_ISA_VERSION
	.align		4
        /*0034*/ 	.byte	0x03, 0x5f
        /*0036*/ 	.short	0x0000


	//----- nvinfo : EIATTR_COOP_GROUP_MASK_REGIDS
	.align		4
        /*0038*/ 	.byte	0x04, 0x29
        /*003a*/ 	.short	(.L_3344 - .L_3343)


	//   ....[0]....
.L_3343:
        /*003c*/ 	.word	0xffffffff


	//   ....[1]....
        /*0040*/ 	.word	0xffffffff


	//   ....[2]....
        /*0044*/ 	.word	0xffffffff


	//   ....[3]....
        /*0048*/ 	.word	0xffffffff


	//   ....[4]....
        /*004c*/ 	.word	0xffffffff


	//   ....[5]....
        /*0050*/ 	.word	0xffffffff


	//   ....[6]....
        /*0054*/ 	.word	0xffffffff


	//   ....[7]....
        /*0058*/ 	.word	0xffffffff


	//   ....[8]....
        /*005c*/ 	.word	0xffffffff


	//   ....[9]....
        /*0060*/ 	.word	0xffffffff


	//   ....[10]....
        /*0064*/ 	.word	0xffffffff


	//   ....[11]....
        /*0068*/ 	.word	0xffffffff


	//   ....[12]....
        /*006c*/ 	.word	0xffffffff


	//   ....[13]....
        /*0070*/ 	.word	0xffffffff


	//   ....[14]....
        /*0074*/ 	.word	0xffffffff


	//   ....[15]....
        /*0078*/ 	.word	0xffffffff


	//   ....[16]....
        /*007c*/ 	.word	0xffffffff


	//   ....[17]....
        /*0080*/ 	.word	0xffffffff


	//   ....[18]....
        /*0084*/ 	.word	0xffffffff


	//   ....[19]....
        /*0088*/ 	.word	0xffffffff


	//   ....[20]....
        /*008c*/ 	.word	0xffffffff


	//   ....[21]....
        /*0090*/ 	.word	0xffffffff


	//   ....[22]....
        /*0094*/ 	.word	0xffffffff


	//   ....[23]....
        /*0098*/ 	.word	0xffffffff


	//   ....[24]....
        /*009c*/ 	.word	0xffffffff


	//   ....[25]....
        /*00a0*/ 	.word	0xffffffff


	//   ....[26]....
        /*00a4*/ 	.word	0xffffffff


	//   ....[27]....
        /*00a8*/ 	.word	0xffffffff


	//   ....[28]....
        /*00ac*/ 	.word	0xffffffff


	//   ....[29]....
        /*00b0*/ 	.word	0xffffffff


	//   ....[30]....
        /*00b4*/ 	.word	0xffffffff


	//----- nvinfo : EIATTR_COOP_GROUP_INSTR_OFFSETS
	.align		4
.L_3344:
        /*00b8*/ 	.byte	0x04, 0x28
        /*00ba*/ 	.short	(.L_3346 - .L_3345)


	//   ....[0]....
.L_3345:
        /*00bc*/ 	.word	0x00001fc0


	//   ....[1]....
        /*00c0*/ 	.word	0x00001ff0


	//   ....[2]....
        /*00c4*/ 	.word	0x00002010


	//   ....[3]....
        /*00c8*/ 	.word	0x00002030


	//   ....[4]....
        /*00cc*/ 	.word	0x00002050


	//   ....[5]....
        /*00d0*/ 	.word	0x00002390


	//   ....[6]....
        /*00d4*/ 	.word	0x000023b0


	//   ....[7]....
        /*00d8*/ 	.word	0x000023d0


	//   ....[8]....
        /*00dc*/ 	.word	0x000023f0


	//   ....[9]....
        /*00e0*/ 	.word	0x00002410


	//   ....[10]....
        /*00e4*/ 	.word	0x00002520


	//   ....[11]....
        /*00e8*/ 	.word	0x00002570


	//   ....[12]....
        /*00ec*/ 	.word	0x00002590


	//   ....[13]....
        /*00f0*/ 	.word	0x00002620


	//   ....[14]....
        /*00f4*/ 	.word	0x00002640


	//   ....[15]....
        /*00f8*/ 	.word	0x00002700


	//   ....[16]....
        /*00fc*/ 	.word	0x00002790


	//   ....[17]....
        /*0100*/ 	.word	0x000027f0


	//   ....[18]....
        /*0104*/ 	.word	0x00002830


	//   ....[19]....
        /*0108*/ 	.word	0x00002860


	//   ....[20]....
        /*010c*/ 	.word	0x000028c0


	//   ....[21]....
        /*0110*/ 	.word	0x00003150


	//   ....[22]....
        /*0114*/ 	.word	0x000031c0


	//   ....[23]....
        /*0118*/ 	.word	0x00003220


	//   ....[24]....
        /*011c*/ 	.word	0x00003280


	//   ....[25]....
        /*0120*/ 	.word	0x000032e0


	//   ....[26]....
        /*0124*/ 	.word	0x00003660


	//   ....[27]....
        /*0128*/ 	.word	0x000036c0


	//   ....[28]....
        /*012c*/ 	.word	0x00003720


	//   ....[29]....
        /*0130*/ 	.word	0x00003780


	//   ....[30]....
        /*0134*/ 	.word	0x000037f0


	//----- nvinfo : EIATTR_EXIT_INSTR_OFFSETS
	.align		4
.L_3346:
        /*0138*/ 	.byte	0x04, 0x1c
        /*013a*/ 	.short	(.L_3348 - .L_3347)


	//   ....[0]....
.L_3347:
        /*013c*/ 	.word	0x00000680


	//   ....[1]....
        /*0140*/ 	.word	0x000030f0


	//----- nvinfo : EIATTR_MAX_THREADS
	.align		4
.L_3348:
        /*0144*/ 	.byte	0x04, 0x05
        /*0146*/ 	.short	(.L_3350 - .L_3349)
.L_3349:
        /*0148*/ 	.word	0x00000100
        /*014c*/ 	.word	0x00000001
        /*0150*/ 	.word	0x00000001


	//----- nvinfo : EIATTR_CRS_STACK_SIZE
	.align		4
.L_3350:
        /*0154*/ 	.byte	0x04, 0x1e
        /*0156*/ 	.short	(.L_3352 - .L_3351)
.L_3351:
        /*0158*/ 	.word	0x00000000
.L_3352:


//--------------------- .nv.info._ZN10layer_norm13ln_fwd_kernelINS_13Kernel_traitsI6__halfffffjLj6144ELj1ELj1ELj8ELj16ENS_18Kernel_traits_baseILj6144ES2_ffffjLj256EEEEELb0ELb0ELb0ELb1EEEvNS_9FwdParamsE --------------------------
	.section	.nv.info._ZN10layer_norm13ln_fwd_kernelINS_13Kernel_traitsI6__halfffffjLj6144ELj1ELj1ELj8ELj16ENS_18Kernel_traits_baseILj6144ES2_ffffjLj256EEEEELb0ELb0ELb0ELb1EEEvNS_9FwdParamsE,"",@"SHT_CUDA_INFO"
	.sectionflags	@""
	.align	4


	//----- nvinfo : EIATTR_CUDA_API_VERSION
	.align		4
        /*0000*/ 	.byte	0x04, 0x37
        /*0002*/ 	.short	(.L_3354 - .L_3353)
.L_3353:
        /*0004*/ 	.word	0x00000082


	//----- nvinfo : EIATTR_SW2861232_WAR
	.align		4
.L_3354:
        /*0008*/ 	.byte	0x01, 0x35
	.zero		2


	//----- nvinfo : EIATTR_PARAM_CBANK
	.align		4
        /*000c*/ 	.byte	0x04, 0x0a
        /*000e*/ 	.short	(.L_3356 - .L_3355)
	.align		4
.L_3355:
        /*0010*/ 	.word	index@(.nv.constant0._ZN10layer_norm13ln_fwd_kernelINS_13Kernel_traitsI6__halfffffjLj6144ELj1ELj1ELj8ELj16ENS_18Kernel_traits_baseILj6144ES2_ffffjLj256EEEEELb0ELb0ELb0ELb1EEEvNS_9FwdParamsE)
        /*0014*/ 	.short	0x0160
        /*0016*/ 	.short	0x00e8


	//----- nvinfo : EIATTR_CBANK_PARAM_SIZE
	.align		4
.L_3356:
        /*0018*/ 	.byte	0x03, 0x19
        /*001a*/ 	.short	0x00e8


	//----- nvinfo : EIATTR_KPARAM_INFO
	.align		4
        /*001c*/ 	.byte	0x04, 0x17
        /*001e*/ 	.short	(.L_3358 - .L_3357)
.L_3357:
        /*0020*/ 	.word	0x00000000
        /*0024*/ 	.short	0x0000
        /*0026*/ 	.short	0x0000
        /*0028*/ 	.byte	0x00, 0xf0, 0xa1, 0x03


	//----- nvinfo : EIATTR_MAXREG_COUNT
	.align		4
.L_3358:
        /*002c*/ 	.byte	0x03, 0x1b
        /*002e*/ 	.short	0x00ff


	//----- nvinfo : EIATTR_NUM_BARRIERS
	.align		4
        /*0030*/ 	.byte	0x02, 0x4c
        /*0032*/ 	.byte	0x01
	.zero		1


	//----- nvinfo : EIATTR_MERCURY_ISA_VERSION
	.align		4
        /*0034*/ 	.byte	0x03, 0x5f
        /*0036*/ 	.short	0x0000


	//----- nvinfo : EIATTR_COOP_GROUP_MASK_REGIDS
	.align		4
        /*0038*/ 	.byte	0x04, 0x29
        /*003a*/ 	.short	(.L_3360 - .L_3359)


	//   ....[0]....
.L_3359:
        /*003c*/ 	.word	0xffffffff


	//   ....[1]....
        /*0040*/ 	.word	0xffffffff


	//   ....[2]....
        /*0044*/ 	.word	0xffffffff


	//   ....[3]....
        /*0048*/ 	.word	0xffffffff


	//   ....[4]....
        /*004c*/ 	.word	0xffffffff


	//   ....[5]....
        /*0050*/ 	.word	0xffffffff


	//   ....[6]....
        /*0054*/ 	.word	0xffffffff


	//   ....[7]....
        /*0058*/ 	.word	0xffffffff


	//   ....[8]....
        /*005c*/ 	.word	0xffffffff


	//   ....[9]....
        /*0060*/ 	.word	0xffffffff


	//   ....[10]....
        /*0064*/ 	.word	0xffffffff


	//   ....[11]....
        /*0068*/ 	.word	0xffffffff


	//   ....[12]....
        /*006c*/ 	.word	0xffffffff


	//   ....[13]....
        /*0070*/ 	.word	0xffffffff


	//   ....[14]....
        /*0074*/ 	.word	0xffffffff


	//   ....[15]....
        /*0078*/ 	.word	0xffffffff


	//   ....[16]....
        /*007c*/ 	.word	0xffffffff


	//   ....[17]....
        /*0080*/ 	.word	0xffffffff


	//   ....[18]....
        /*0084*/ 	.word	0xffffffff


	//   ....[19]....
        /*0088*/ 	.word	0xffffffff


	//   ....[20]....
        /*008c*/ 	.word	0xffffffff


	//   ....[21]....
        /*0090*/ 	.word	0xffffffff


	//   ....[22]....
        /*0094*/ 	.word	0xffffffff


	//   ....[23]....
        /*0098*/ 	.word	0xffffffff


	//   ....[24]....
        /*009c*/ 	.word	0xffffffff


	//   ....[25]....
        /*00a0*/ 	.word	0xffffffff


	//   ....[26]....
        /*00a4*/ 	.word	0xffffffff


	//   ....[27]....
        /*00a8*/ 	.word	0xffffffff


	//   ....[28]....
        /*00ac*/ 	.word	0xffffffff


	//   ....[29]....
        /*00b0*/ 	.word	0xffffffff


	//   ....[30]....
        /*00b4*/ 	.word	0xffffffff


	//----- nvinfo : EIATTR_COOP_GROUP_INSTR_OFFSETS
	.align		4
.L_3360:
        /*00b8*/ 	.byte	0x04, 0x28
        /*00ba*/ 	.short	(.L_3362 - .L_3361)


	//   ....[0]....
.L_3361:
        /*00bc*/ 	.word	0x000015a0


	//   ....[1]....
        /*00c0*/ 	.word	0x000015d0


	//   ....[2]....
        /*00c4*/ 	.word	0x000015f0


	//   ....[3]....
        /*00c8*/ 	.word	0x00001610


	//   ....[4]....
        /*00cc*/ 	.word	0x00001630


	//   ....[5]....
        /*00d0*/ 	.word	0x00001960


	//   ....[6]....
        /*00d4*/ 	.word	0x00001980


	//   ....[7]....
        /*00d8*/ 	.word	0x000019a0


	//   ....[8]....
        /*00dc*/ 	.word	0x000019c0


	//   ....[9]....
        /*00e0*/ 	.word	0x000019e0


	//   ....[10]....
        /*00e4*/ 	.word	0x00001ae0


	//   ....[11]....
        /*00e8*/ 	.word	0x00001b40


	//   ....[12]....
        /*00ec*/ 	.word	0x00001b60


	//   ....[13]....
        /*00f0*/ 	.word	0x00001b80


	//   ....[14]....
        /*00f4*/ 	.word	0x00001bb0


	//   ....[15]....
        /*00f8*/ 	.word	0x00001c30


	//   ....[16]....
        /*00fc*/ 	.word	0x00001c70


	//   ....[17]....
        /*0100*/ 	.word	0x00001d20


	//   ....[18]....
        /*0104*/ 	.word	0x00001d60


	//   ....[19]....
        /*0108*/ 	.word	0x00001e40


	//   ....[20]....
        /*010c*/ 	.word	0x00001e50


	//   ....[21]....
        /*0110*/ 	.word	0x00002550


	//   ....[22]....
        /*0114*/ 	.word	0x000025c0


	//   ....[23]....
        /*0118*/ 	.word	0x00002620


	//   ....[24]....
        /*011c*/ 	.word	0x00002680


	//   ....[25]....
        /*0120*/ 	.word	0x000026e0


	//   ....[26]....
        /*0124*/ 	.word	0x00002a50


	//   ....[27]....
        /*0128*/ 	.word	0x00002ab0


	//   ....[28]....
        /*012c*/ 	.word	0x00002b10


	//   ....[29]....
        /*0130*/ 	.word	0x00002b70


	//   ....[30]....
        /*0134*/ 	.word	0x00002bd0


	//----- nvinfo : EIATTR_EXIT_INSTR_OFFSETS
	.align		4
.L_3362:
        /*0138*/ 	.byte	0x04, 0x1c
        /*013a*/ 	.short	(.L_3364 - .L_3363)


	//   ....[0]....
.L_3363:
        /*013c*/ 	.word	0x00000140


	//   ....[1]....
        /*0140*/ 	.word	0x00002500


	//----- nvinfo : EIATTR_MAX_THREADS
	.align		4
.L_3364:
        /*0144*/ 	.byte	0x04, 0x05
        /*0146*/ 	.short	(.L_3366 - .L_3365)
.L_3365:
        /*0148*/ 	.word	0x00000100
        /*014c*/ 	.word	0x00000001
        /*0150*/ 	.word	0x00000001


	//----- nvinfo : EIATTR_CRS_STACK_SIZE
	.align		4
.L_3366:
        /*0154*/ 	.byte	0x04, 0x1e
        /*0156*/ 	.short	(.L_3368 - .L_3367)
.L_3367:
        /*0158*/ 	.word	0x00000000
.L_3368:


//--------------------- .nv.info._ZN10layer_norm13ln_fwd_kernelINS_13Kernel_traitsI6__halfffffjLj6144ELj1ELj1ELj8ELj16ENS_18Kernel_traits_baseILj6144ES2_ffffjLj256EEEEELb0ELb0ELb1ELb0EEEvNS_9FwdParamsE --------------------------
	.section	.nv.info._ZN10layer_norm13ln_fwd_kernelINS_13Kernel_traitsI6__halfffffjLj6144ELj1ELj1ELj8ELj16ENS_18Kernel_traits_baseILj6144ES2_ffffjLj256EEEEELb0ELb0ELb1ELb0EEEvNS_9FwdParamsE,"",@"SHT_CUDA_INFO"
	.sectionflags	@""
	.align	4


	//----- nvinfo : EIATTR_CUDA_API_VERSION
	.align		4
        /*0000*/ 	.byte	0x04, 0x37
        /*0002*/ 	.short	(.L_3370 - .L_3369)
.L_3369:
        /*0004*/ 	.word	0x00000082


	//----- nvinfo : EIATTR_SW2861232_WAR
	.align		4
.L_3370:
        /*0008*/ 	.byte	0x01, 0x35
	.zero		2


	//----- nvinfo : EIATTR_PARAM_CBANK
	.align		4
        /*000c*/ 	.byte	0x04, 0x0a
        /*000e*/ 	.short	(.L_3372 - .L_3371)
	.align		4
.L_3371:
        /*0010*/ 	.word	index@(.nv.constant0._ZN10layer_norm13ln_fwd_kernelINS_13Kernel_traitsI6__halfffffjLj6144ELj1ELj1ELj8ELj16ENS_18Kernel_traits_baseILj6144ES2_ffffjLj256EEEEELb0ELb0ELb1ELb0EEEvNS_9FwdParamsE)
        /*0014*/ 	.short	0x0160
        /*0016*/ 	.short	0x00e8


	//----- nvinfo : EIATTR_CBANK_PARAM_SIZE
	.align		4
.L_3372:
        /*0018*/ 	.byte	0x03, 0x19
        /*001a*/ 	.short	0x00e8


	//----- nvinfo : EIATTR_KPARAM_INFO
	.align		4
        /*001c*/ 	.byte	0x04, 0x17
        /*001e*/ 	.short	(.L_3374 - .L_3373)
.L_3373:
        /*0020*/ 	.word	0x00000000
        /*0024*/ 	.short	0x0000
        /*0026*/ 	.short	0x0000
        /*0028*/ 	.byte	0x00, 0xf0, 0xa1, 0x03


	//----- nvinfo : EIATTR_MAXREG_COUNT
	.align		4
.L_3374:
        /*002c*/ 	.byte	0x03, 0x1b
        /*002e*/ 	.short	0x00ff


	//----- nvinfo : EIATTR_NUM_BARRIERS
	.align		4
        /*0030*/ 	.byte	0x02, 0x4c
        /*0032*/ 	.byte	0x01
	.zero		1


	//----- nvinfo : EIATTR_MERCURY_ISA_VERSION
	.align		4
        /*0034*/ 	.byte	0x03, 0x5f
        /*0036*/ 	.short	0x0000


	//----- nvinfo : EIATTR_COOP_GROUP_MASK_REGIDS
	.align		4
        /*0038*/ 	.byte	0x04, 0x29
        /*003a*/ 	.short	(.L_3376 - .L_3375)


	//   ....[0]....
.L_3375:
        /*003c*/ 	.word	0xffffffff


	//   ....[1]....
        /*0040*/ 	.word	0xffffffff


	//   ....[2]....
        /*0044*/ 	.word	0xffffffff


	//   ....[3]....
        /*0048*/ 	.word	0xffffffff


	//   ....[4]....
        /*004c*/ 	.word	0xffffffff


	//   ....[5]....
        /*0050*/ 	.word	0xffffffff


	//   ....[6]....
        /*0054*/ 	.word	0xffffffff


	//   ....[7]....
        /*0058*/ 	.word	0xffffffff


	//   ....[8]....
        /*005c*/ 	.word	0xffffffff


	//   ....[9]....
        /*0060*/ 	.word	0xffffffff


	//   ....[10]....
        /*0064*/ 	.word	0xffffffff


	//   ....[11]....
        /*0068*/ 	.word	0xffffffff


	//   ....[12]....
        /*006c*/ 	.word	0xffffffff


	//   ....[13]....
        /*0070*/ 	.word	0xffffffff


	//   ....[14]....
        /*0074*/ 	.word	0xffffffff


	//   ....[15]....
        /*0078*/ 	.word	0xffffffff


	//   ....[16]....
        /*007c*/ 	.word	0xffffffff


	//   ....[17]....
        /*0080*/ 	.word	0xffffffff


	//   ....[18]....
        /*0084*/ 	.word	0xffffffff


	//   ....[19]....
        /*0088*/ 	.word	0xffffffff


	//   ....[20]....
        /*008c*/ 	.word	0xffffffff


	//   ....[21]....
        /*0090*/ 	.word	0xffffffff


	//   ....[22]....
        /*0094*/ 	.word	0xffffffff


	//   ....[23]....
        /*0098*/ 	.word	0xffffffff


	//   ....[24]....
        /*009c*/ 	.word	0xffffffff


	//   ....[25]....
        /*00a0*/ 	.word	0xffffffff


	//   ....[26]....
        /*00a4*/ 	.word	0xffffffff


	//   ....[27]....
        /*00a8*/ 	.word	0xffffffff


	//   ....[28]....
        /*00ac*/ 	.word	0xffffffff


	//   ....[29]....
        /*00b0*/ 	.word	0xffffffff


	//   ....[30]....
        /*00b4*/ 	.word	0xffffffff


	//----- nvinfo : EIATTR_COOP_GROUP_INSTR_OFFSETS
	.align		4
.L_3376:
        /*00b8*/ 	.byte	0x04, 0x28
        /*00ba*/ 	.short	(.L_3378 - .L_3377)


	//   ....[0]....
.L_3377:
        /*00bc*/ 	.word	0x000022b0


	//   ....[1]....
        /*00c0*/ 	.word	0x000022e0


	//   ....[2]....
        /*00c4*/ 	.word	0x00002300


	//   ....[3]....
        /*00c8*/ 	.word	0x00002320


	//   ....[4]....
        /*00cc*/ 	.word	0x00002340


	//   ....[5]....
        /*00d0*/ 	.word	0x00002680


	//   ....[6]....
        /*00d4*/ 	.word	0x000026a0


	//   ....[7]....
        /*00d8*/ 	.word	0x000026c0


	//   ....[8]....
        /*00dc*/ 	.word	0x000026e0


	//   ....[9]....
        /*00e0*/ 	.word	0x00002700


	//   ....[10]....
        /*00e4*/ 	.word	0x00002870


	//   ....[11]....
        /*00e8*/ 	.word	0x00002890


	//   ....[12]....
        /*00ec*/ 	.word	0x000028a0


	//   ....[13]....
        /*00f0*/ 	.word	0x000028d0


	//   ....[14]....
        /*00f4*/ 	.word	0x00002990


	//   ....[15]....
        /*00f8*/ 	.word	0x000029d0


	//   ....[16]....
        /*00fc*/ 	.word	0x000029e0


	//   ....[17]....
        /*0100*/ 	.word	0x00002a90


	//   ....[18]....
        /*0104*/ 	.word	0x00002ad0


	//   ....[19]....
        /*0108*/ 	.word	0x00002b90


	//   ....[20]....
        /*010c*/ 	.word	0x00002ba0


	//   ....[21]....
        /*0110*/ 	.word	0x000034a0


	//   ....[22]....
        /*0114*/ 	.word	0x00003510


	//   ....[23]....
        /*0118*/ 	.word	0x00003570


	//   ....[24]....
        /*011c*/ 	.word	0x000035d0


	//   ....[25]....
        /*0120*/ 	.word	0x00003630


	//   ....[26]....
        /*0124*/ 	.word	0x000039b0


	//   ....[27]....
        /*0128*/ 	.word	0x00003a10


	//   ....[28]....
        /*012c*/ 	.word	0x00003a70


	//   ....[29]....
        /*0130*/ 	.word	0x00003ad0


	//   ....[30]....
        /*0134*/ 	.word	0x00003b40


	//----- nvinfo : EIATTR_EXIT_INSTR_OFFSETS
	.align		4
.L_3378:
        /*0138*/ 	.byte	0x04, 0x1c
        /*013a*/ 	.short	(.L_3380 - .L_3379)


	//   ....[0]....
.L_3379:
        /*013c*/ 	.word	0x00000630


	//   ....[1]....
        /*0140*/ 	.word	0x00003450


	//----- nvinfo : EIATTR_MAX_THREADS
	.align		4
.L_3380:
        /*0144*/ 	.byte	0x04, 0x05
        /*0146*/ 	.short	(.L_3382 - .L_3381)
.L_3381:
        /*0148*/ 	.word	0x00000100
        /*014c*/ 	.word	0x00000001
        /*0150*/ 	.word	0x00000001


	//----- nvinfo : EIATTR_CRS_STACK_SIZE
	.align		4
.L_3382:
        /*0154*/ 	.byte	0x04, 0x1e
        /*0156*/ 	.short	(.L_3384 - .L_3383)
.L_3383:
        /*0158*/ 	.word	0x00000000
.L_3384:


//--------------------- .nv.info._ZN10layer_norm13ln_fwd_kernelINS_13Kernel_traitsI6__halfffffjLj6144ELj1ELj1ELj8ELj16ENS_18Kernel_traits_baseILj6144ES2_ffffjLj256EEEEELb0ELb0ELb1ELb1EEEvNS_9FwdParamsE --------------------------
	.section	.nv.info._ZN10layer_norm13ln_fwd_kernelINS_13Kernel_traitsI6__halfffffjLj6144ELj1ELj1ELj8ELj16ENS_18Kernel_traits_baseILj6144ES2_ffffjLj256EEEEELb0ELb0ELb1ELb1EEEvNS_9FwdParamsE,"",@"SHT_CUDA_INFO"
	.sectionflags	@""
	.align	4


	//----- nvinfo : EIATTR_CUDA_API_VERSION
	.align		4
        /*0000*/ 	.byte	0x04, 0x37
        /*0002*/ 	.short	(.L_3386 - .L_3385)
.L_3385:
        /*0004*/ 	.word	0x00000082


	//----- nvinfo : EIATTR_SW2861232_WAR
	.align		4
.L_3386:
        /*0008*/ 	.byte	0x01, 0x35
	.zero		2


	//----- nvinfo : EIATTR_PARAM_CBANK
	.align		4
        /*000c*/ 	.byte	0x04, 0x0a
        /*000e*/ 	.short	(.L_3388 - .L_3387)
	.align		4
.L_3387:
        /*0010*/ 	.word	index@(.nv.constant0._ZN10layer_norm13ln_fwd_kernelINS_13Kernel_traitsI6__halfffffjLj6144ELj1ELj1ELj8ELj16ENS_18Kernel_traits_baseILj6144ES2_ffffjLj256EEEEELb0ELb0ELb1ELb1EEEvNS_9FwdParamsE)
        /*0014*/ 	.short	0x0160
        /*0016*/ 	.short	0x00e8


	//----- nvinfo : EIATTR_CBANK_PARAM_SIZE
	.align		4
.L_3388:
        /*0018*/ 	.byte	0x03, 0x19
        /*001a*/ 	.short	0x00e8


	//----- nvinfo : EIATTR_KPARAM_INFO
	.align		4
        /*001c*/ 	.byte	0x04, 0x17
        /*001e*/ 	.short	(.L_3390 - .L_3389)
.L_3389:
        /*0020*/ 	.word	0x00000000
        /*0024*/ 	.short	0x0000
        /*0026*/ 	.short	0x0000
        /*0028*/ 	.byte	0x00, 0xf0, 0xa1, 0x03


	//----- nvinfo : EIATTR_MAXREG_COUNT
	.align		4
.L_3390:
        /*002c*/ 	.byte	0x03, 0x1b
        /*002e*/ 	.short	0x00ff


	//----- nvinfo : EIATTR_NUM_BARRIERS
	.align		4
        /*0030*/ 	.byte	0x02, 0x4c
        /*0032*/ 	.byte	0x01
	.zero		1


	//----- nvinfo : EIATTR_MERCURY_ISA_VERSION
	.align		4
        /*0034*/ 	.byte	0x03, 0x5f
        /*0036*/ 	.short	0x0000


	//----- nvinfo : EIATTR_COOP_GROUP_MASK_REGIDS
	.align		4
        /*0038*/ 	.byte	0x04, 0x29
        /*003a*/ 	.short	(.L_3392 - .L_3391)


	//   ....[0]....
.L_3391:
        /*003c*/ 	.word	0xffffffff


	//   ....[1]....
        /*0040*/ 	.word	0xffffffff


	//   ....[2]....
        /*0044*/ 	.word	0xffffffff


	//   ....[3]....
        /*0048*/ 	.word	0xffffffff


	//   ....[4]....
        /*004c*/ 	.word	0xffffffff


	//   ....[5]....
        /*0050*/ 	.word	0xffffffff


	//   ....[6]....
        /*0054*/ 	.word	0xffffffff


	//   ....[7]....
        /*0058*/ 	.word	0xffffffff


	//   ....[8]....
        /*005c*/ 	.word	0xffffffff


	//   ....[9]....
        /*0060*/ 	.word	0xffffffff


	//   ....[10]....
        /*0064*/ 	.word	0xffffffff


	//   ....[11]....
        /*0068*/ 	.word	0xffffffff


	//   ....[12]....
        /*006c*/ 	.word	0xffffffff


	//   ....[13]....
        /*0070*/ 	.word	0xffffffff


	//   ....[14]....
        /*0074*/ 	.word	0xffffffff


	//   ....[15]....
        /*0078*/ 	.word	0xffffffff


	//   ....[16]....
        /*007c*/ 	.word	0xffffffff


	//   ....[17]....
        /*0080*/ 	.word	0xffffffff


	//   ....[18]....
        /*0084*/ 	.word	0xffffffff


	//   ....[19]....
        /*0088*/ 	.word	0xffffffff


	//   ....[20]....
        /*008c*/ 	.word	0xffffffff


	//   ....[21]....
        /*0090*/ 	.word	0xffffffff


	//   ....[22]....
        /*0094*/ 	.word	0xffffffff


	//   ....[23]....
        /*0098*/ 	.word	0xffffffff


	//   ....[24]....
        /*009c*/ 	.word	0xffffffff


	//   ....[25]....
        /*00a0*/ 	.word	0xffffffff


	//   ....[26]....
        /*00a4*/ 	.word	0xffffffff


	//   ....[27]....
        /*00a8*/ 	.word	0xffffffff


	//   ....[28]....
        /*00ac*/ 	.word	0xffffffff


	//   ....[29]....
        /*00b0*/ 	.word	0xffffffff


	//   ....[30]....
        /*00b4*/ 	.word	0xffffffff


	//----- nvinfo : EIATTR_COOP_GROUP_INSTR_OFFSETS
	.align		4
.L_3392:
        /*00b8*/ 	.byte	0x04, 0x28
        /*00ba*/ 	.short	(.L_3394 - .L_3393)


	//   ....[0]....
.L_3393:
        /*00bc*/ 	.word	0x000018f0


	//   ....[1]....
        /*00c0*/ 	.word	0x00001920


	//   ....[2]....
        /*00c4*/ 	.word	0x00001940


	//   ....[3]....
        /*00c8*/ 	.word	0x00001960


	//   ....[4]....
        /*00cc*/ 	.word	0x00001980


	//   ....[5]....
        /*00d0*/ 	.word	0x00001cb0


	//   ....[6]....
        /*00d4*/ 	.word	0x00001cd0


	//   ....[7]....
        /*00d8*/ 	.word	0x00001cf0


	//   ....[8]....
        /*00dc*/ 	.word	0x00001d10


	//   ....[9]....
        /*00e0*/ 	.word	0x00001d30


	//   ....[10]....
        /*00e4*/ 	.word	0x00001e50


	//   ....[11]....
        /*00e8*/ 	.word	0x00001e80


	//   ....[12]....
        /*00ec*/ 	.word	0x00001e90


	//   ....[13]....
        /*00f0*/ 	.word	0x00001ea0


	//   ....[14]....
        /*00f4*/ 	.word	0x00001f80


	//   ....[15]....
        /*00f8*/ 	.word	0x00001fe0


	//   ....[16]....
        /*00fc*/ 	.word	0x00002000


	//   ....[17]....
        /*0100*/ 	.word	0x00002080


	//   ....[18]....
        /*0104*/ 	.word	0x00002110


	//   ....[19]....
        /*0108*/ 	.word	0x00002130


	//   ....[20]....
        /*010c*/ 	.word	0x00002180


	//   ....[21]....
        /*0110*/ 	.word	0x00002930


	//   ....[22]....
        /*0114*/ 	.word	0x000029a0


	//   ....[23]....
        /*0118*/ 	.word	0x00002a00


	//   ....[24]....
        /*011c*/ 	.word	0x00002a60


	//   ....[25]....
        /*0120*/ 	.word	0x00002ac0


	//   ....[26]....
        /*0124*/ 	.word	0x00002e30


	//   ....[27]....
        /*0128*/ 	.word	0x00002e90


	//   ....[28]....
        /*012c*/ 	.word	0x00002ef0


	//   ....[29]....
        /*0130*/ 	.word	0x00002f50


	//   ....[30]....
        /*0134*/ 	.word	0x00002fb0


	//----- nvinfo : EIATTR_EXIT_INSTR_OFFSETS
	.align		4
.L_3394:
        /*0138*/ 	.byte	0x04, 0x1c
        /*013a*/ 	.short	(.L_3396 - .L_3395)


	//   ....[0]....
.L_3395:
        /*013c*/ 	.word	0x00000140


	//   ....[1]....
        /*0140*/ 	.word	0x000028e0


	//----- nvinfo : EIATTR_MAX_THREADS
	.align		4
.L_3396:
        /*0144*/ 	.byte	0x04, 0x05
        /*0146*/ 	.short	(.L_3398 - .L_3397)
.L_3397:
        /*0148*/ 	.word	0x00000100
        /*014c*/ 	.word	0x00000001
        /*0150*/ 	.word	0x00000001


	//----- nvinfo : EIATTR_CRS_STACK_SIZE
	.align		4
.L_3398:
        /*0154*/ 	.byte	0x04, 0x1e
        /*0156*/ 	.short	(.L_3400 - .L_3399)
.L_3399:
        /*0158*/ 	.word	0x00000000
.L_3400:


//--------------------- .nv.info._ZN10layer_norm13ln_fwd_kernelINS_13Kernel_traitsI6__halfffffjLj6144ELj1ELj1ELj8ELj16ENS_18Kernel_traits_baseILj6144ES2_ffffjLj256EEEEELb0ELb1ELb0ELb0EEEvNS_9FwdParamsE --------------------------
	.section	.nv.info._ZN10layer_norm13ln_fwd_kernelINS_13Kernel_traitsI6__halfffffjLj6144ELj1ELj1ELj8ELj16ENS_18Kernel_traits_baseILj6144ES2_ffffjLj256EEEEELb0ELb1ELb0ELb0EEEvNS_9FwdParamsE,"",@"SHT_CUDA_INFO"
	.sectionflags	@""
	.align	4


	//----- nvinfo : EIATTR_CUDA_API_VERSION
	.align		4
        /*0000*/ 	.byte	0x04, 0x37
        /*0002*/ 	.short	(.L_3402 - .L_3401)
.L_3401:
        /*0004*/ 	.word	0x00000082


	//----- nvinfo : EIATTR_SW2861232_WAR
	.align		4
.L_3402:
        /*0008*/ 	.byte	0x01, 0x35
	.zero		2


	//----- nvinfo : EIATTR_PARAM_CBANK
	.align		4
        /*000c*/ 	.byte	0x04, 0x0a
        /*000e*/ 	.short	(.L_3404 - .L_3403)
	.align		4
.L_3403:
        /*0010*/ 	.word	index@(.nv.constant0._ZN10layer_norm13ln_fwd_kernelINS_13Kernel_traitsI6__halfffffjLj6144ELj1ELj1ELj8ELj16ENS_18Kernel_traits_baseILj6144ES2_ffffjLj256EEEEELb0ELb1ELb0ELb0EEEvNS_9FwdParamsE)
        /*0014*/ 	.short	0x0160
        /*0016*/ 	.short	0x00e8


	//----- nvinfo : EIATTR_CBANK_PARAM_SIZE
	.align		4
.L_3404:
        /*0018*/ 	.byte	0x03, 0x19
        /*001a*/ 	.short	0x00e8


	//----- nvinfo : EIATTR_KPARAM_INFO
	.align		4
        /*001c*/ 	.byte	0x04, 0x17
        /*001e*/ 	.short	(.L_3406 - .L_3405)
.L_3405:
        /*0020*/ 	.word	0x00000000
        /*0024*/ 	.short	0x0000
        /*0026*/ 	.short	0x0000
        /*0028*/ 	.byte	0x00, 0xf0, 0xa1, 0x03


	//----- nvinfo : EIATTR_MAXREG_COUNT
	.align		4
.L_3406:
        /*002c*/ 	.byte	0x03, 0x1b
        /*002e*/ 	.short	0x00ff


	//----- nvinfo : EIATTR_NUM_BARRIERS
	.align		4
        /*0030*/ 	.byte	0x02, 0x4c
        /*0032*/ 	.byte	0x01
	.zero		1


	//----- nvinfo : EIATTR_MERCURY_ISA_VERSION
	.align		4
        /*0034*/ 	.byte	0x03, 0x5f
        /*0036*/ 	.short	0x0000


	//----- nvinfo : EIATTR_COOP_GROUP_MASK_REGIDS
	.align		4
        /*0038*/ 	.byte	0x04, 0x29
        /*003a*/ 	.short	(.L_3408 - .L_3407)


	//   ....[0]....
.L_3407:
        /*003c*/ 	.word	0xffffffff


	//   ....[1]....
        /*0040*/ 	.word	0xffffffff


	//   ....[2]....
        /*0044*/ 	.word	0xffffffff


	//   ....[3]....
        /*0048*/ 	.word	0xffffffff


	//   ....[4]....
        /*004c*/ 	.word	0xffffffff


	//   ....[5]....
        /*0050*/ 	.word	0xffffffff


	//   ....[6]....
        /*0054*/ 	.word	0xffffffff


	//   ....[7]....
        /*0058*/ 	.word	0xffffffff


	//   ....[8]....
        /*005c*/ 	.word	0xffffffff


	//   ....[9]....
        /*0060*/ 	.word	0xffffffff


	//   ....[10]....
        /*0064*/ 	.word	0xffffffff


	//   ....[11]....
        /*0068*/ 	.word	0xffffffff


	//   ....[12]....
        /*006c*/ 	.word	0xffffffff


	//   ....[13]....
        /*0070*/ 	.word	0xffffffff


	//   ....[14]....
        /*0074*/ 	.word	0xffffffff


	//   ....[15]....
        /*0078*/ 	.word	0xffffffff


	//   ....[16]....
        /*007c*/ 	.word	0xffffffff


	//   ....[17]....
        /*0080*/ 	.word	0xffffffff


	//   ....[18]....
        /*0084*/ 	.word	0xffffffff


	//   ....[19]....
        /*0088*/ 	.word	0xffffffff


	//   ....[20]....
        /*008c*/ 	.word	0xffffffff


	//   ....[21]....
        /*0090*/ 	.word	0xffffffff


	//   ....[22]....
        /*0094*/ 	.word	0xffffffff


	//   ....[23]....
        /*0098*/ 	.word	0xffffffff


	//   ....[24]....
        /*009c*/ 	.word	0xffffffff


	//   ....[25]....
        /*00a0*/ 	.word	0xffffffff


	//   ....[26]....
        /*00a4*/ 	.word	0xffffffff


	//   ....[27]....
        /*00a8*/ 	.word	0xffffffff


	//   ....[28]....
        /*00ac*/ 	.word	0xffffffff


	//   ....[29]....
        /*00b0*/ 	.word	0xffffffff


	//   ....[30]....
        /*00b4*/ 	.word	0xffffffff


	//----- nvinfo : EIATTR_COOP_GROUP_INSTR_OFFSETS
	.align		4
.L_3408:
        /*00b8*/ 	.byte	0x04, 0x28
        /*00ba*/ 	.short	(.L_3410 - .L_3409)


	//   ....[0]....
.L_3409:
        /*00bc*/ 	.word	0x00001ef0


	//   ....[1]....
        /*00c0*/ 	.word	0x00001f20


	//   ....[2]....
        /*00c4*/ 	.word	0x00001f40


	//   ....[3]....
        /*00c8*/ 	.word	0x00001f60


	//   ....[4]....
        /*00cc*/ 	.word	0x00001f80


	//   ....[5]....
        /*00d0*/ 	.word	0x000022c0


	//   ....[6]....
        /*00d4*/ 	.word	0x000022e0


	//   ....[7]....
        /*00d8*/ 	.word	0x00002300


	//   ....[8]....
        /*00dc*/ 	.word	0x00002320


	//   ....[9]....
        /*00e0*/ 	.word	0x00002340


	//   ....[10]....
        /*00e4*/ 	.word	0x00002450


	//   ....[11]....
        /*00e8*/ 	.word	0x000024a0


	//   ....[12]....
        /*00ec*/ 	.word	0x000024d0


	//   ....[13]....
        /*00f0*/ 	.word	0x000024f0


	//   ....[14]....
        /*00f4*/ 	.word	0x00002580


	//   ....[15]....
        /*00f8*/ 	.word	0x000025c0


	//   ....[16]....
        /*00fc*/ 	.word	0x000025e0


	//   ....[17]....
        /*0100*/ 	.word	0x00002690


	//   ....[18]....
        /*0104*/ 	.word	0x000026c0


	//   ....[19]....
        /*0108*/ 	.word	0x00002770


	//   ....[20]....
        /*010c*/ 	.word	0x00002790


	//   ....[21]....
        /*0110*/ 	.word	0x00003060


	//   ....[22]....
        /*0114*/ 	.word	0x000030d0


	//   ....[23]....
        /*0118*/ 	.word	0x00003130


	//   ....[24]....
        /*011c*/ 	.word	0x00003190


	//   ....[25]....
        /*0120*/ 	.word	0x000031f0


	//   ....[26]....
        /*0124*/ 	.word	0x00003570


	//   ....[27]....
        /*0128*/ 	.word	0x000035d0


	//   ....[28]....
        /*012c*/ 	.word	0x00003630


	//   ....[29]....
        /*0130*/ 	.word	0x00003690


	//   ....[30]....
        /*0134*/ 	.word	0x00003700


	//----- nvinfo : EIATTR_EXIT_INSTR_OFFSETS
	.align		4
.L_3410:
        /*0138*/ 	.byte	0x04, 0x1c
        /*013a*/ 	.short	(.L_3412 - .L_3411)


	//   ....[0]....
.L_3411:
        /*013c*/ 	.word	0x00000750


	//   ....[1]....
        /*0140*/ 	.word	0x00003010


	//----- nvinfo : EIATTR_MAX_THREADS
	.align		4
.L_3412:
        /*0144*/ 	.byte	0x04, 0x05
        /*0146*/ 	.short	(.L_3414 - .L_3413)
.L_3413:
        /*0148*/ 	.word	0x00000100
        /*014c*/ 	.word	0x00000001
        /*0150*/ 	.word	0x00000001


	//----- nvinfo : EIATTR_CRS_STACK_SIZE
	.align		4
.L_3414:
        /*0154*/ 	.byte	0x04, 0x1e
        /*0156*/ 	.short	(.L_3416 - .L_3415)
.L_3415:
        /*0158*/ 	.word	0x00000000
.L_3416:


//--------------------- .nv.info._ZN10layer_norm13ln_fwd_kernelINS_13Kernel_traitsI6__halfffffjLj6144ELj1ELj1ELj8ELj16ENS_18Kernel_traits_baseILj6144ES2_ffffjLj256EEEEELb0ELb1ELb0ELb1EEEvNS_9FwdParamsE --------------------------
	.section	.nv.info._ZN10layer_norm13ln_fwd_kernelINS_13Kernel_traitsI6__halfffffjLj6144ELj1ELj1ELj8ELj16ENS_18Kernel_traits_baseILj6144ES2_ffffjLj256EEEEELb0ELb1ELb0ELb1EEEvNS_9FwdParamsE,"",@"SHT_CUDA_INFO"
	.sectionflags	@""
	.align	4


	//----- nvinfo : EIATTR_CUDA_API_VERSION
	.align		4
        /*0000*/ 	.byte	0x04, 0x37
        /*0002*/ 	.short	(.L_3418 - .L_3417)
.L_3417:
        /*0004*/ 	.word	0x00000082


	//----- nvinfo : EIATTR_SW2861232_WAR
	.align		4
.L_3418:
        /*0008*/ 	.byte	0x01, 0x35
	.zero		2


	//----- nvinfo : EIATTR_PARAM_CBANK
	.align		4
        /*000c*/ 	.byte	0x04, 0x0a
        /*000e*/ 	.short	(.L_3420 - .L_3419)
	.align		4
.L_3419:
        /*0010*/ 	.word	index@(.nv.constant0._ZN10layer_norm13ln_fwd_kernelINS_13Kernel_traitsI6__halfffffjLj6144ELj1ELj1ELj8ELj16ENS_18Kernel_traits_baseILj6144ES2_ffffjLj256EEEEELb0ELb1ELb0ELb1EEEvNS_9FwdParamsE)
        /*0014*/ 	.short	0x0160
        /*0016*/ 	.short	0x00e8


	//----- nvinfo : EIATTR_CBANK_PARAM_SIZE
	.align		4
.L_3420:
        /*0018*/ 	.byte	0x03, 0x19
        /*001a*/ 	.short	0x00e8


	//----- nvinfo : EIATTR_KPARAM_INFO
	.align		4
        /*001c*/ 	.byte	0x04, 0x17
        /*001e*/ 	.short	(.L_3422 - .L_3421)
.L_3421:
        /*0020*/ 	.word	0x00000000
        /*0024*/ 	.short	0x0000
        /*0026*/ 	.short	0x0000
        /*0028*/ 	.byte	0x00, 0xf0, 0xa1, 0x03


	//----- nvinfo : EIATTR_MAXREG_COUNT
	.align		4
.L_3422:
        /*002c*/ 	.byte	0x03, 0x1b
        /*002e*/ 	.short	0x00ff


	//----- nvinfo : EIATTR_NUM_BARRIERS
	.align		4
        /*0030*/ 	.byte	0x02, 0x4c
        /*0032*/ 	.byte	0x01
	.zero		1


	//----- nvinfo : EIATTR_MERCURY_ISA_VERSION
	.align		4
        /*0034*/ 	.byte	0x03, 0x5f
        /*0036*/ 	.short	0x0000


	//----- nvinfo : EIATTR_COOP_GROUP_MASK_REGIDS
	.align		4
        /*0038*/ 	.byte	0x04, 0x29
        /*003a*/ 	.short	(.L_3424 - .L_3423)


	//   ....[0]....
.L_3423:
        /*003c*/ 	.word	0xffffffff


	//   ....[1]....
        /*0040*/ 	.word	0xffffffff


	//   ....[2]....
        /*0044*/ 	.word	0xffffffff


	//   ....[3]....
        /*0048*/ 	.word	0xffffffff


	//   ....[4]....
        /*004c*/ 	.word	0xffffffff


	//   ....[5]....
        /*0050*/ 	.word	0xffffffff


	//   ....[6]....
        /*0054*/ 	.word	0xffffffff


	//   ....[7]....
        /*0058*/ 	.word	0xffffffff


	//   ....[8]....
        /*005c*/ 	.word	0xffffffff


	//   ....[9]....
        /*0060*/ 	.word	0xffffffff


	//   ....[10]....
        /*0064*/ 	.word	0xffffffff


	//   ....[11]....
        /*0068*/ 	.word	0xffffffff


	//   ....[12]....
        /*006c*/ 	.word	0xffffffff


	//   ....[13]....
        /*0070*/ 	.word	0xffffffff


	//   ....[14]....
        /*0074*/ 	.word	0xffffffff


	//   ....[15]....
        /*0078*/ 	.word	0xffffffff


	//   ....[16]....
        /*007c*/ 	.word	0xffffffff


	//   ....[17]....
        /*0080*/ 	.word	0xffffffff


	//   ....[18]....
        /*0084*/ 	.word	0xffffffff


	//   ....[19]....
        /*0088*/ 	.word	0xffffffff


	//   ....[20]....
        /*008c*/ 	.word	0xffffffff


	//   ....[21]....
        /*0090*/ 	.word	0xffffffff


	//   ....[22]....
        /*0094*/ 	.word	0xffffffff


	//   ....[23]....
        /*0098*/ 	.word	0xffffffff


	//   ....[24]....
        /*009c*/ 	.word	0xffffffff


	//   ....[25]....
        /*00a0*/ 	.word	0xffffffff


	//   ....[26]....
        /*00a4*/ 	.word	0xffffffff


	//   ....[27]....
        /*00a8*/ 	.word	0xffffffff


	//   ....[28]....
        /*00ac*/ 	.word	0xffffffff


	//   ....[29]....
        /*00b0*/ 	.word	0xffffffff


	//   ....[30]....
        /*00b4*/ 	.word	0xffffffff


	//----- nvinfo : EIATTR_COOP_GROUP_INSTR_OFFSETS
	.align		4
.L_3424:
        /*00b8*/ 	.byte	0x04, 0x28
        /*00ba*/ 	.short	(.L_3426 - .L_3425)


	//   ....[0]....
.L_3425:
        /*00bc*/ 	.word	0x00001500


	//   ....[1]....
        /*00c0*/ 	.word	0x00001530


	//   ....[2]....
        /*00c4*/ 	.word	0x00001550


	//   ....[3]....
        /*00c8*/ 	.word	0x00001570


	//   ....[4]....
        /*00cc*/ 	.word	0x00001590


	//   ....[5]....
        /*00d0*/ 	.word	0x000018c0


	//   ....[6]....
        /*00d4*/ 	.word	0x000018e0


	//   ....[7]....
        /*00d8*/ 	.word	0x00001900


	//   ....[8]....
        /*00dc*/ 	.word	0x00001920


	//   ....[9]....
        /*00e0*/ 	.word	0x00001940


	//   ....[10]....
        /*00e4*/ 	.word	0x00001a40


	//   ....[11]....
        /*00e8*/ 	.word	0x00001a90


	//   ....[12]....
        /*00ec*/ 	.word	0x00001ab0


	//   ....[13]....
        /*00f0*/ 	.word	0x00001ac0


	//   ....[14]....
        /*00f4*/ 	.word	0x00001b70


	//   ....[15]....
        /*00f8*/ 	.word	0x00001ba0


	//   ....[16]....
        /*00fc*/ 	.word	0x00001bc0


	//   ....[17]....
        /*0100*/ 	.word	0x00001c90


	//   ....[18]....
        /*0104*/ 	.word	0x00001cd0


	//   ....[19]....
        /*0108*/ 	.word	0x00001db0


	//   ....[20]....
        /*010c*/ 	.word	0x00001dd0


	//   ....[21]....
        /*0110*/ 	.word	0x00002490


	//   ....[22]....
        /*0114*/ 	.word	0x000024f0


	//   ....[23]....
        /*0118*/ 	.word	0x00002550


	//   ....[24]....
        /*011c*/ 	.word	0x000025b0


	//   ....[25]....
        /*0120*/ 	.word	0x00002610


	//   ....[26]....
        /*0124*/ 	.word	0x00002980


	//   ....[27]....
        /*0128*/ 	.word	0x000029e0


	//   ....[28]....
        /*012c*/ 	.word	0x00002a40


	//   ....[29]....
        /*0130*/ 	.word	0x00002aa0


	//   ....[30]....
        /*0134*/ 	.word	0x00002b00


	//----- nvinfo : EIATTR_EXIT_INSTR_OFFSETS
	.align		4
.L_3426:
        /*0138*/ 	.byte	0x04, 0x1c
        /*013a*/ 	.short	(.L_3428 - .L_3427)


	//   ....[0]....
.L_3427:
        /*013c*/ 	.word	0x00000140


	//   ....[1]....
        /*0140*/ 	.word	0x00002430


	//----- nvinfo : EIATTR_MAX_THREADS
	.align		4
.L_3428:
        /*0144*/ 	.byte	0x04, 0x05
        /*0146*/ 	.short	(.L_3430 - .L_3429)
.L_3429:
        /*0148*/ 	.word	0x00000100
        /*014c*/ 	.word	0x00000001
        /*0150*/ 	.word	0x00000001


	//----- nvinfo : EIATTR_CRS_STACK_SIZE
	.align		4
.L_3430:
        /*0154*/ 	.byte	0x04, 0x1e
        /*0156*/ 	.short	(.L_3432 - .L_3431)
.L_3431:
        /*0158*/ 	.word	0x00000000
.L_3432:


//--------------------- .nv.info._ZN10layer_norm13ln_fwd_kernelINS_13Kernel_traitsI6__halfffffjLj6144ELj1ELj1ELj8ELj16ENS_18Kernel_traits_baseILj6144ES2_ffffjLj256EEEEELb0ELb1ELb1ELb0EEEvNS_9FwdParamsE --------------------------
	.section	.nv.info._ZN10layer_norm13ln_fwd_kernelINS_13Kernel_traitsI6__halfffffjLj6144ELj1ELj1ELj8ELj16ENS_18Kernel_traits_baseILj6144ES2_ffffjLj256EEEEELb0ELb1ELb1ELb0EEEvNS_9FwdParamsE,"",@"SHT_CUDA_INFO"
	.sectionflags	@""
	.align	4


	//----- nvinfo : EIATTR_CUDA_API_VERSION
	.align		4
        /*0000*/ 	.byte	0x04, 0x37
        /*0002*/ 	.short	(.L_3434 - .L_3433)
.L_3433:
        /*0004*/ 	.word	0x00000082


	//----- nvinfo : EIATTR_SW2861232_WAR
	.align		4
.L_3434:
        /*0008*/ 	.byte	0x01, 0x35
	.zero		2


	//----- nvinfo : EIATTR_PARAM_CBANK
	.align		4
        /*000c*/ 	.byte	0x04, 0x0a
        /*000e*/ 	.short	(.L_3436 - .L_3435)
	.align		4
.L_3435:
        /*0010*/ 	.word	index@(.nv.constant0._ZN10layer_norm13ln_fwd_kernelINS_13Kernel_traitsI6__halfffffjLj6144ELj1ELj1ELj8ELj16ENS_18Kernel_traits_baseILj6144ES2_ffffjLj256EEEEELb0ELb1ELb1ELb0EEEvNS_9FwdParamsE)
        /*0014*/ 	.short	0x0160
        /*0016*/ 	.short	0x00e8


	//----- nvinfo : EIATTR_CBANK_PARAM_SIZE
	.align		4
.L_3436:
        /*0018*/ 	.byte	0x03, 0x19
        /*001a*/ 	.short	0x00e8


	//----- nvinfo : EIATTR_KPARAM_INFO
	.align		4
        /*001c*/ 	.byte	0x04, 0x17
        /*001e*/ 	.short	(.L_3438 - .L_3437)
.L_3437:
        /*0020*/ 	.word	0x00000000
        /*0024*/ 	.short	0x0000
        /*0026*/ 	.short	0x0000
        /*0028*/ 	.byte	0x00, 0xf0, 0xa1, 0x03


	//----- nvinfo : EIATTR_MAXREG_COUNT
	.align		4
.L_3438:
        /*002c*/ 	.byte	0x03, 0x1b
        /*002e*/ 	.short	0x00ff


	//----- nvinfo : EIATTR_NUM_BARRIERS
	.align		4
        /*0030*/ 	.byte	0x02, 0x4c
        /*0032*/ 	.byte	0x01
	.zero		1


	//----- nvinfo : EIATTR_MERCURY_ISA_VERSION
	.align		4
        /*0034*/ 	.byte	0x03, 0x5f
        /*0036*/ 	.short	0x0000


	//----- nvinfo : EIATTR_COOP_GROUP_MASK_REGIDS
	.align		4
        /*0038*/ 	.byte	0x04, 0x29
        /*003a*/ 	.short	(.L_3440 - .L_3439)


	//   ....[0]....
.L_3439:
        /*003c*/ 	.word	0xffffffff


	//   ....[1]....
        /*0040*/ 	.word	0xffffffff


	//   ....[2]....
        /*0044*/ 	.word	0xffffffff


	//   ....[3]....
        /*0048*/ 	.word	0xffffffff


	//   ....[4]....
        /*004c*/ 	.word	0xffffffff


	//   ....[5]....
        /*0050*/ 	.word	0xffffffff


	//   ....[6]....
        /*0054*/ 	.word	0xffffffff


	//   ....[7]....
        /*0058*/ 	.word	0xffffffff


	//   ....[8]....
        /*005c*/ 	.word	0xffffffff


	//   ....[9]....
        /*0060*/ 	.word	0xffffffff


	//   ....[10]....
        /*0064*/ 	.word	0xffffffff


	//   ....[11]....
        /*0068*/ 	.word	0xffffffff


	//   ....[12]....
        /*006c*/ 	.word	0xffffffff


	//   ....[13]....
        /*0070*/ 	.word	0xffffffff


	//   ....[14]....
        /*0074*/ 	.word	0xffffffff


	//   ....[15]....
        /*0078*/ 	.word	0xffffffff


	//   ....[16]....
        /*007c*/ 	.word	0xffffffff


	//   ....[17]....
        /*0080*/ 	.word	0xffffffff


	//   ....[18]....
        /*0084*/ 	.word	0xffffffff


	//   ....[19]....
        /*0088*/ 	.word	0xffffffff


	//   ....[20]....
        /*008c*/ 	.word	0xffffffff


	//   ....[21]....
        /*0090*/ 	.word	0xffffffff


	//   ....[22]....
        /*0094*/ 	.word	0xffffffff


	//   ....[23]....
        /*0098*/ 	.word	0xffffffff


	//   ....[24]....
        /*009c*/ 	.word	0xffffffff


	//   ....[25]....
        /*00a0*/ 	.word	0xffffffff


	//   ....[26]....
        /*00a4*/ 	.word	0xffffffff


	//   ....[27]....
        /*00a8*/ 	.word	0xffffffff


	//   ....[28]....
        /*00ac*/ 	.word	0xffffffff


	//   ....[29]....
        /*00b0*/ 	.word	0xffffffff


	//   ....[30]....
        /*00b4*/ 	.word	0xffffffff


	//----- nvinfo : EIATTR_COOP_GROUP_INSTR_OFFSETS
	.align		4
.L_3440:
        /*00b8*/ 	.byte	0x04, 0x28
        /*00ba*/ 	.short	(.L_3442 - .L_3441)


	//   ....[0]....
.L_3441:
        /*00bc*/ 	.word	0x00002840


	//   ....[1]....
        /*00c0*/ 	.word	0x00002870


	//   ....[2]....
        /*00c4*/ 	.word	0x00002890


	//   ....[3]....
        /*00c8*/ 	.word	0x000028b0


	//   ....[4]....
        /*00cc*/ 	.word	0x000028d0


	//   ....[5]....
        /*00d0*/ 	.word	0x00002c10


	//   ....[6]....
        /*00d4*/ 	.word	0x00002c30


	//   ....[7]....
        /*00d8*/ 	.word	0x00002c50


	//   ....[8]....
        /*00dc*/ 	.word	0x00002c70


	//   ....[9]....
        /*00e0*/ 	.word	0x00002c90


	//   ....[10]....
        /*00e4*/ 	.word	0x00002da0


	//   ....[11]....
        /*00e8*/ 	.word	0x00002e40


	//   ....[12]....
        /*00ec*/ 	.word	0x00002eb0


	//   ....[13]....
        /*00f0*/ 	.word	0x00002ef0


	//   ....[14]....
        /*00f4*/ 	.word	0x00002f20


	//   ....[15]....
        /*00f8*/ 	.word	0x00002f50


	//   ....[16]....
        /*00fc*/ 	.word	0x00002fb0


	//   ....[17]....
        /*0100*/ 	.word	0x00003040


	//   ....[18]....
        /*0104*/ 	.word	0x000030c0


	//   ....[19]....
        /*0108*/ 	.word	0x00003120


	//   ....[20]....
        /*010c*/ 	.word	0x00003130


	//   ....[21]....
        /*0110*/ 	.word	0x00003a30


	//   ....[22]....
        /*0114*/ 	.word	0x00003a90


	//   ....[23]....
        /*0118*/ 	.word	0x00003af0


	//   ....[24]....
        /*011c*/ 	.word	0x00003b50


	//   ....[25]....
        /*0120*/ 	.word	0x00003bb0


	//   ....[26]....
        /*0124*/ 	.word	0x00003f30


	//   ....[27]....
        /*0128*/ 	.word	0x00003f90


	//   ....[28]....
        /*012c*/ 	.word	0x00003ff0


	//   ....[29]....
        /*0130*/ 	.word	0x00004050


	//   ....[30]....
        /*0134*/ 	.word	0x000040c0


	//----- nvinfo : EIATTR_EXIT_INSTR_OFFSETS
	.align		4
.L_3442:
        /*0138*/ 	.byte	0x04, 0x1c
        /*013a*/ 	.short	(.L_3444 - .L_3443)


	//   ....[0]....
.L_3443:
        /*013c*/ 	.word	0x00000750


	//   ....[1]....
        /*0140*/ 	.word	0x000039e0


	//----- nvinfo : EIATTR_MAX_THREADS
	.align		4
.L_3444:
        /*0144*/ 	.byte	0x04, 0x05
        /*0146*/ 	.short	(.L_3446 - .L_3445)
.L_3445:
        /*0148*/ 	.word	0x00000100
        /*014c*/ 	.word	0x00000001
        /*0150*/ 	.word	0x00000001


	//----- nvinfo : EIATTR_CRS_STACK_SIZE
	.align		4
.L_3446:
        /*0154*/ 	.byte	0x04, 0x1e
        /*0156*/ 	.short	(.L_3448 - .L_3447)
.L_3447:
        /*0158*/ 	.word	0x00000000
.L_3448:


//--------------------- .nv.info._ZN10layer_norm13ln_fwd_kernelINS_13Kernel_traitsI6__halfffffjLj6144ELj1ELj1ELj8ELj16ENS_18Kernel_traits_baseILj6144ES2_ffffjLj256EEEEELb0ELb1ELb1ELb1EEEvNS_9FwdParamsE --------------------------
	.section	.nv.info._ZN10layer_norm13ln_fwd_kernelINS_13Kernel_traitsI6__halfffffjLj6144ELj1ELj1ELj8ELj16ENS_18Kernel_traits_baseILj6144ES2_ffffjLj256EEEEELb0ELb1ELb1ELb1EEEvNS_9FwdParamsE,"",@"SHT_CUDA_INFO"
	.sectionflags	@""
	.align	4


	//----- nvinfo : EIATTR_CUDA_API_VERSION
	.align		4
        /*0000*/ 	.byte	0x04, 0x37
        /*0002*/ 	.short	(.L_3450 - .L_3449)
.L_3449:
        /*0004*/ 	.word	0x00000082


	//----- nvinfo : EIATTR_SW2861232_WAR
	.align		4
.L_3450:
        /*0008*/ 	.byte	0x01, 0x35
	.zero		2


	//----- nvinfo : EIATTR_PARAM_CBANK
	.align		4
        /*000c*/ 	.byte	0x04, 0x0a
        /*000e*/ 	.short	(.L_3452 - .L_3451)
	.align		4
.L_3451:
        /*0010*/ 	.word	index@(.nv.constant0._ZN10layer_norm13ln_fwd_kernelINS_13Kernel_traitsI6__halfffffjLj6144ELj1ELj1ELj8ELj16ENS_18Kernel_traits_baseILj6144ES2_ffffjLj256EEEEELb0ELb1ELb1ELb1EEEvNS_9FwdParamsE)
        /*0014*/ 	.short	0x0160
        /*0016*/ 	.short	0x00e8


	//----- nvinfo : EIATTR_CBANK_PARAM_SIZE
	.align		4
.L_3452:
        /*0018*/ 	.byte	0x03, 0x19
        /*001a*/ 	.short	0x00e8


	//----- nvinfo : EIATTR_KPARAM_INFO
	.align		4
        /*001c*/ 	.byte	0x04, 0x17
        /*001e*/ 	.short	(.L_3454 - .L_3453)
.L_3453:
        /*0020*/ 	.word	0x00000000
        /*0024*/ 	.short	0x0000
        /*0026*/ 	.short	0x0000
        /*0028*/ 	.byte	0x00, 0xf0, 0xa1, 0x03


	//----- nvinfo : EIATTR_MAXREG_COUNT
	.align		4
.L_3454:
        /*002c*/ 	.byte	0x03, 0x1b
        /*002e*/ 	.short	0x00ff


	//----- nvinfo : EIATTR_NUM_BARRIERS
	.align		4
        /*0030*/ 	.byte	0x02, 0x4c
        /*0032*/ 	.byte	0x01
	.zero		1


	//----- nvinfo : EIATTR_MERCURY_ISA_VERSION
	.align		4
        /*0034*/ 	.byte	0x03, 0x5f
        /*0036*/ 	.short	0x0000


	//----- nvinfo : EIATTR_COOP_GROUP_MASK_REGIDS
	.align		4
        /*0038*/ 	.byte	0x04, 0x29
        /*003a*/ 	.short	(.L_3456 - .L_3455)


	//   ....[0]....
.L_3455:
        /*003c*/ 	.word	0xffffffff


	//   ....[1]....
        /*0040*/ 	.word	0xffffffff


	//   ....[2]....
        /*0044*/ 	.word	0xffffffff


	//   ....[3]....
        /*0048*/ 	.word	0xffffffff


	//   ....[4]....
        /*004c*/ 	.word	0xffffffff


	//   ....[5]....
        /*0050*/ 	.word	0xffffffff


	//   ....[6]....
        /*0054*/ 	.word	0xffffffff


	//   ....[7]....
        /*0058*/ 	.word	0xffffffff


	//   ....[8]....
        /*005c*/ 	.word	0xffffffff


	//   ....[9]....
        /*0060*/ 	.word	0xffffffff


	//   ....[10]....
        /*0064*/ 	.word	0xffffffff


	//   ....[11]....
        /*0068*/ 	.word	0xffffffff


	//   ....[12]....
        /*006c*/ 	.word	0xffffffff


	//   ....[13]....
        /*0070*/ 	.word	0xffffffff


	//   ....[14]....
        /*0074*/ 	.word	0xffffffff


	//   ....[15]....
        /*0078*/ 	.word	0xffffffff


	//   ....[16]....
        /*007c*/ 	.word	0xffffffff


	//   ....[17]....
        /*0080*/ 	.word	0xffffffff


	//   ....[18]....
        /*0084*/ 	.word	0xffffffff


	//   ....[19]....
        /*0088*/ 	.word	0xffffffff


	//   ....[20]....
        /*008c*/ 	.word	0xffffffff


	//   ....[21]....
        /*0090*/ 	.word	0xffffffff


	//   ....[22]....
        /*0094*/ 	.word	0xffffffff


	//   ....[23]....
        /*0098*/ 	.word	0xffffffff


	//   ....[24]....
        /*009c*/ 	.word	0xffffffff


	//   ....[25]....
        /*00a0*/ 	.word	0xffffffff


	//   ....[26]....
        /*00a4*/ 	.word	0xffffffff


	//   ....[27]....
        /*00a8*/ 	.word	0xffffffff


	//   ....[28]....
        /*00ac*/ 	.word	0xffffffff


	//   ....[29]....
        /*00b0*/ 	.word	0xffffffff


	//   ....[30]....
        /*00b4*/ 	.word	0xffffffff


	//----- nvinfo : EIATTR_COOP_GROUP_INSTR_OFFSETS
	.align		4
.L_3456:
        /*00b8*/ 	.byte	0x04, 0x28
        /*00ba*/ 	.short	(.L_3458 - .L_3457)


	//   ....[0]....
.L_3457:
        /*00bc*/ 	.word	0x00001d40


	//   ....[1]....
        /*00c0*/ 	.word	0x00001d70


	//   ....[2]....
        /*00c4*/ 	.word	0x00001d90


	//   ....[3]....
        /*00c8*/ 	.word	0x00001db0


	//   ....[4]....
        /*00cc*/ 	.word	0x00001dd0


	//   ....[5]....
        /*00d0*/ 	.word	0x00002100


	//   ....[6]....
        /*00d4*/ 	.word	0x00002120


	//   ....[7]....
        /*00d8*/ 	.word	0x00002140


	//   ....[8]....
        /*00dc*/ 	.word	0x00002160


	//   ....[9]....
        /*00e0*/ 	.word	0x00002180


	//   ....[10]....
        /*00e4*/ 	.word	0x000022a0


	//   ....[11]....
        /*00e8*/ 	.word	0x000022e0


	//   ....[12]....
        /*00ec*/ 	.word	0x00002300


	//   ....[13]....
        /*00f0*/ 	.word	0x00002330


	//   ....[14]....
        /*00f4*/ 	.word	0x000023d0


	//   ....[15]....
        /*00f8*/ 	.word	0x00002400


	//   ....[16]....
        /*00fc*/ 	.word	0x00002410


	//   ....[17]....
        /*0100*/ 	.word	0x000024f0


	//   ....[18]....
        /*0104*/ 	.word	0x00002500


	//   ....[19]....
        /*0108*/ 	.word	0x000025d0


	//   ....[20]....
        /*010c*/ 	.word	0x00002600


	//   ....[21]....
        /*0110*/ 	.word	0x00002da0


	//   ....[22]....
        /*0114*/ 	.word	0x00002e00


	//   ....[23]....
        /*0118*/ 	.word	0x00002e60


	//   ....[24]....
        /*011c*/ 	.word	0x00002ec0


	//   ....[25]....
        /*0120*/ 	.word	0x00002f20


	//   ....[26]....
        /*0124*/ 	.word	0x00003290


	//   ....[27]....
        /*0128*/ 	.word	0x000032f0


	//   ....[28]....
        /*012c*/ 	.word	0x00003350


	//   ....[29]....
        /*0130*/ 	.word	0x000033b0


	//   ....[30]....
        /*0134*/ 	.word	0x00003410


	//----- nvinfo : EIATTR_EXIT_INSTR_OFFSETS
	.align		4
.L_3458:
        /*0138*/ 	.byte	0x04, 0x1c
        /*013a*/ 	.short	(.L_3460 - .L_3459)


	//   ....[0]....
.L_3459:
        /*013c*/ 	.word	0x00000140


	//   ....[1]....
        /*0140*/ 	.word	0x00002d50


	//----- nvinfo : EIATTR_MAX_THREADS
	.align		4
.L_3460:
        /*0144*/ 	.byte	0x04, 0x05
        /*0146*/ 	.short	(.L_3462 - .L_3461)
.L_3461:
        /*0148*/ 	.word	0x00000100
        /*014c*/ 	.word	0x00000001
        /*0150*/ 	.word	0x00000001


	//----- nvinfo : EIATTR_CRS_STACK_SIZE
	.align		4
.L_3462:
        /*0154*/ 	.byte	0x04, 0x1e
        /*0156*/ 	.short	(.L_3464 - .L_3463)
.L_3463:
        /*0158*/ 	.word	0x00000000
.L_3464:


//--------------------- .nv.info._ZN10layer_norm13ln_fwd_kernelINS_13Kernel_traitsI6__halfffffjLj6144ELj1ELj1ELj8ELj16ENS_18Kernel_traits_baseILj6144ES2_ffffjLj256EEEEELb1ELb0ELb0ELb0EEEvNS_9FwdParamsE --------------------------
	.section	.nv.info._ZN10layer_norm13ln_fwd_kernelINS_13Kernel_traitsI6__halfffffjLj6144ELj1ELj1ELj8ELj16ENS_18Kernel_traits_baseILj6144ES2_ffffjLj256EEEEELb1ELb0ELb0ELb0EEEvNS_9FwdParamsE,"",@"SHT_CUDA_INFO"
	.sectionflags	@""
	.align	4


	//----- nvinfo : EIATTR_CUDA_API_VERSION
	.align		4
        /*0000*/ 	.byte	0x04, 0x37
        /*0002*/ 	.short	(.L_3466 - .L_3465)
.L_3465:
        /*0004*/ 	.word	0x00000082


	//----- nvinfo : EIATTR_SW2861232_WAR
	.align		4
.L_3466:
        /*0008*/ 	.byte	0x01, 0x35
	.zero		2


	//----- nvinfo : EIATTR_PARAM_CBANK
	.align		4
        /*000c*/ 	.byte	0x04, 0x0a
        /*000e*/ 	.short	(.L_3468 - .L_3467)
	.align		4
.L_3467:
        /*0010*/ 	.word	index@(.nv.constant0._ZN10layer_norm13ln_fwd_kernelINS_13Kernel_traitsI6__halfffffjLj6144ELj1ELj1ELj8ELj16ENS_18Kernel_traits_baseILj6144ES2_ffffjLj256EEEEELb1ELb0ELb0ELb0EEEvNS_9FwdParamsE)
        /*0014*/ 	.short	0x0160
        /*0016*/ 	.short	0x00e8


	//----- nvinfo : EIATTR_CBANK_PARAM_SIZE
	.align		4
.L_3468:
        /*0018*/ 	.byte	0x03, 0x19
        /*001a*/ 	.short	0x00e8


	//----- nvinfo : EIATTR_KPARAM_INFO
	.align		4
        /*001c*/ 	.byte	0x04, 0x17
        /*001e*/ 	.short	(.L_3470 - .L_3469)
.L_3469:
        /*0020*/ 	.word	0x00000000
        /*0024*/ 	.short	0x0000
        /*0026*/ 	.short	0x0000
        /*0028*/ 	.byte	0x00, 0xf0, 0xa1, 0x03


	//----- nvinfo : EIATTR_MAXREG_COUNT
	.align		4
.L_3470:
        /*002c*/ 	.byte	0x03, 0x1b
        /*002e*/ 	.short	0x00ff


	//----- nvinfo : EIATTR_NUM_BARRIERS
	.align		4
        /*0030*/ 	.byte	0x02, 0x4c
        /*0032*/ 	.byte	0x01
	.zero		1


	//----- nvinfo : EIATTR_MERCURY_ISA_VERSION
	.align		4
        /*0034*/ 	.byte	0x03, 0x5f
        /*0036*/ 	.short	0x0000


	//----- nvinfo : EIATTR_COOP_GROUP_MASK_REGIDS
	.align		4
        /*0038*/ 	.byte	0x04, 0x29
        /*003a*/ 	.short	(.L_3472 - .L_3471)


	//   ....[0]....
.L_3471:
        /*003c*/ 	.word	0xffffffff


	//   ....[1]....
        /*0040*/ 	.word	0xffffffff


	//   ....[2]....
        /*0044*/ 	.word	0xffffffff


	//   ....[3]....
        /*0048*/ 	.word	0xffffffff


	//   ....[4]....
        /*004c*/ 	.word	0xffffffff


	//   ....[5]....
        /*0050*/ 	.word	0xffffffff


	//   ....[6]....
        /*0054*/ 	.word	0xffffffff


	//   ....[7]....
        /*0058*/ 	.word	0xffffffff


	//   ....[8]....
        /*005c*/ 	.word	0xffffffff


	//   ....[9]....
        /*0060*/ 	.word	0xffffffff


	//   ....[10]....
        /*0064*/ 	.word	0xffffffff


	//   ....[11]....
        /*0068*/ 	.word	0xffffffff


	//   ....[12]....
        /*006c*/ 	.word	0xffffffff


	//   ....[13]....
        /*0070*/ 	.word	0xffffffff


	//   ....[14]....
        /*0074*/ 	.word	0xffffffff


	//   ....[15]....
        /*0078*/ 	.word	0xffffffff


	//   ....[16]....
        /*007c*/ 	.word	0xffffffff


	//   ....[17]....
        /*0080*/ 	.word	0xffffffff


	//   ....[18]....
        /*0084*/ 	.word	0xffffffff


	//   ....[19]....
        /*0088*/ 	.word	0xffffffff


	//   ....[20]....
        /*008c*/ 	.word	0xffffffff


	//   ....[21]....
        /*0090*/ 	.word	0xffffffff


	//   ....[22]....
        /*0094*/ 	.word	0xffffffff


	//   ....[23]....
        /*0098*/ 	.word	0xffffffff


	//   ....[24]....
        /*009c*/ 	.word	0xffffffff


	//   ....[25]....
        /*00a0*/ 	.word	0xffffffff


	//   ....[26]....
        /*00a4*/ 	.word	0xffffffff


	//   ....[27]....
        /*00a8*/ 	.word	0xffffffff


	//   ....[28]....
        /*00ac*/ 	.word	0xffffffff


	//   ....[29]....
        /*00b0*/ 	.word	0xffffffff


	//   ....[30]....
        /*00b4*/ 	.word	0xffffffff


	//----- nvinfo : EIATTR_COOP_GROUP_INSTR_OFFSETS
	.align		4
.L_3472:
        /*00b8*/ 	.byte	0x04, 0x28
        /*00ba*/ 	.short	(.L_3474 - .L_3473)


	//   ....[0]....
.L_3473:
        /*00bc*/ 	.word	0x00009bd0


	//   ....[1]....
        /*00c0*/ 	.word	0x00009c00


	//   ....[2]....
        /*00c4*/ 	.word	0x00009c20


	//   ....[3]....
        /*00c8*/ 	.word	0x00009c40


	//   ....[4]....
        /*00cc*/ 	.word	0x00009c60


	//   ....[5]....
        /*00d0*/ 	.word	0x00009fa0


	//   ....[6]....
        /*00d4*/ 	.word	0x00009fc0


	//   ....[7]....
        /*00d8*/ 	.word	0x00009fe0


	//   ....[8]....
        /*00dc*/ 	.word	0x0000a000


	//   ....[9]....
        /*00e0*/ 	.word	0x0000a020


	//   ....[10]....
        /*00e4*/ 	.word	0x0000a130


	//   ....[11]....
        /*00e8*/ 	.word	0x0000a180


	//   ....[12]....
        /*00ec*/ 	.word	0x0000a1b0


	//   ....[13]....
        /*00f0*/ 	.word	0x0000a1d0


	//   ....[14]....
        /*00f4*/ 	.word	0x0000a270


	//   ....[15]....
        /*00f8*/ 	.word	0x0000a290


	//   ....[16]....
        /*00fc*/ 	.word	0x0000a2b0


	//   ....[17]....
        /*0100*/ 	.word	0x0000a350


	//   ....[18]....
        /*0104*/ 	.word	0x0000a3a0


	//   ....[19]....
        /*0108*/ 	.word	0x0000a460


	//   ....[20]....
        /*010c*/ 	.word	0x0000a470


	//   ....[21]....
        /*0110*/ 	.word	0x0000ad50


	//   ....[22]....
        /*0114*/ 	.word	0x0000adc0


	//   ....[23]....
        /*0118*/ 	.word	0x0000ae20


	//   ....[24]....
        /*011c*/ 	.word	0x0000ae80


	//   ....[25]....
        /*0120*/ 	.word	0x0000aee0


	//   ....[26]....
        /*0124*/ 	.word	0x0000b260


	//   ....[27]....
        /*0128*/ 	.word	0x0000b2c0


	//   ....[28]....
        /*012c*/ 	.word	0x0000b320


	//   ....[29]....
        /*0130*/ 	.word	0x0000b380


	//   ....[30]....
        /*0134*/ 	.word	0x0000b3f0


	//----- nvinfo : EIATTR_EXIT_INSTR_OFFSETS
	.align		4
.L_3474:
        /*0138*/ 	.byte	0x04, 0x1c
        /*013a*/ 	.short	(.L_3476 - .L_3475)


	//   ....[0]....
.L_3475:
        /*013c*/ 	.word	0x00000ac0


	//   ....[1]....
        /*0140*/ 	.word	0x0000ad00


	//----- nvinfo : EIATTR_MAX_THREADS
	.align		4
.L_3476:
        /*0144*/ 	.byte	0x04, 0x05
        /*0146*/ 	.short	(.L_3478 - .L_3477)
.L_3477:
        /*0148*/ 	.word	0x00000100
        /*014c*/ 	.word	0x00000001
        /*0150*/ 	.word	0x00000001


	//----- nvinfo : EIATTR_CRS_STACK_SIZE
	.align		4
.L_3478:
        /*0154*/ 	.byte	0x04, 0x1e
        /*0156*/ 	.short	(.L_3480 - .L_3479)
.L_3479:
        /*0158*/ 	.word	0x00000000
.L_3480:


//--------------------- .nv.info._ZN10layer_norm13ln_fwd_kernelINS_13Kernel_traitsI6__halfffffjLj6144ELj1ELj1ELj8ELj16ENS_18Kernel_traits_baseILj6144ES2_ffffjLj256EEEEELb1ELb0ELb0ELb1EEEvNS_9FwdParamsE --------------------------
	.section	.nv.info._ZN10layer_norm13ln_fwd_kernelINS_13Kernel_traitsI6__halfffffjLj6144ELj1ELj1ELj8ELj16ENS_18Kernel_traits_baseILj6144ES2_ffffjLj256EEEEELb1ELb0ELb0ELb1EEEvNS_9FwdParamsE,"",@"SHT_CUDA_INFO"
	.sectionflags	@""
	.align	4


	//----- nvinfo : EIATTR_CUDA_API_VERSION
	.align		4
        /*0000*/ 	.byte	0x04, 0x37
        /*0002*/ 	.short	(.L_3482 - .L_3481)
.L_3481:
        /*0004*/ 	.word	0x00000082


	//----- nvinfo : EIATTR_SW2861232_WAR
	.align		4
.L_3482:
        /*0008*/ 	.byte	0x01, 0x35
	.zero		2


	//----- nvinfo : EIATTR_PARAM_CBANK
	.align		4
        /*000c*/ 	.byte	0x04, 0x0a
        /*000e*/ 	.short	(.L_3484 - .L_3483)
	.align		4
.L_3483:
        /*0010*/ 	.word	index@(.nv.constant0._ZN10layer_norm13ln_fwd_kernelINS_13Kernel_traitsI6__halfffffjLj6144ELj1ELj1ELj8ELj16ENS_18Kernel_traits_baseILj6144ES2_ffffjLj256EEEEELb1ELb0ELb0ELb1EEEvNS_9FwdParamsE)
        /*0014*/ 	.short	0x0160
        /*0016*/ 	.short	0x00e8


	//----- nvinfo : EIATTR_CBANK_PARAM_SIZE
	.align		4
.L_3484:
        /*0018*/ 	.byte	0x03, 0x19
        /*001a*/ 	.short	0x00e8


	//----- nvinfo : EIATTR_KPARAM_INFO
	.align		4
        /*001c*/ 	.byte	0x04, 0x17
        /*001e*/ 	.short	(.L_3486 - .L_3485)
.L_3485:
        /*0020*/ 	.word	0x00000000
        /*0024*/ 	.short	0x0000
        /*0026*/ 	.short	0x0000
        /*0028*/ 	.byte	0x00, 0xf0, 0xa1, 0x03


	//----- nvinfo : EIATTR_MAXREG_COUNT
	.align		4
.L_3486:
        /*002c*/ 	.byte	0x03, 0x1b
        /*002e*/ 	.short	0x00ff


	//----- nvinfo : EIATTR_NUM_BARRIERS
	.align		4
        /*0030*/ 	.byte	0x02, 0x4c
        /*0032*/ 	.byte	0x01
	.zero		1


	//----- nvinfo : EIATTR_MERCURY_ISA_VERSION
	.align		4
        /*0034*/ 	.byte	0x03, 0x5f
        /*0036*/ 	.short	0x0000


	//----- nvinfo : EIATTR_COOP_GROUP_MASK_REGIDS
	.align		4
        /*0038*/ 	.byte	0x04, 0x29
        /*003a*/ 	.short	(.L_3488 - .L_3487)


	//   ....[0]....
.L_3487:
        /*003c*/ 	.word	0xffffffff


	//   ....[1]....
        /*0040*/ 	.word	0xffffffff


	//   ....[2]....
        /*0044*/ 	.word	0xffffffff


	//   ....[3]....
        /*0048*/ 	.word	0xffffffff


	//   ....[4]....
        /*004c*/ 	.word	0xffffffff


	//   ....[5]....
        /*0050*/ 	.word	0xffffffff


	//   ....[6]....
        /*0054*/ 	.word	0xffffffff


	//   ....[7]....
        /*0058*/ 	.word	0xffffffff


	//   ....[8]....
        /*005c*/ 	.word	0xffffffff


	//   ....[9]....
        /*0060*/ 	.word	0xffffffff


	//   ....[10]....
        /*0064*/ 	.word	0xffffffff


	//   ....[11]....
        /*0068*/ 	.word	0xffffffff


	//   ....[12]....
        /*006c*/ 	.word	0xffffffff


	//   ....[13]....
        /*0070*/ 	.word	0xffffffff


	//   ....[14]....
        /*0074*/ 	.word	0xffffffff


	//   ....[15]....
        /*0078*/ 	.word	0xffffffff


	//   ....[16]....
        /*007c*/ 	.word	0xffffffff


	//   ....[17]....
        /*0080*/ 	.word	0xffffffff


	//   ....[18]....
        /*0084*/ 	.word	0xffffffff


	//   ....[19]....
        /*0088*/ 	.word	0xffffffff


	//   ....[20]....
        /*008c*/ 	.word	0xffffffff


	//   ....[21]....
        /*0090*/ 	.word	0xffffffff


	//   ....[22]....
        /*0094*/ 	.word	0xffffffff


	//   ....[23]....
        /*0098*/ 	.word	0xffffffff


	//   ....[24]....
        /*009c*/ 	.word	0xffffffff


	//   ....[25]....
        /*00a0*/ 	.word	0xffffffff


	//   ....[26]....
        /*00a4*/ 	.word	0xffffffff


	//   ....[27]....
        /*00a8*/ 	.word	0xffffffff


	//   ....[28]....
        /*00ac*/ 	.word	0xffffffff


	//   ....[29]....
        /*00b0*/ 	.word	0xffffffff


	//   ....[30]....
        /*00b4*/ 	.word	0xffffffff


	//----- nvinfo : EIATTR_COOP_GROUP_INSTR_OFFSETS
	.align		4
.L_3488:
        /*00b8*/ 	.byte	0x04, 0x28
        /*00ba*/ 	.short	(.L_3490 - .L_3489)


	//   ....[0]....
.L_3489:
        /*00bc*/ 	.word	0x000090e0


	//   ....[1]....
        /*00c0*/ 	.word	0x00009110


	//   ....[2]....
        /*00c4*/ 	.word	0x00009130


	//   ....[3]....
        /*00c8*/ 	.word	0x00009150


	//   ....[4]....
        /*00cc*/ 	.word	0x00009170


	//   ....[5]....
        /*00d0*/ 	.word	0x000094a0


	//   ....[6]....
        /*00d4*/ 	.word	0x000094c0


	//   ....[7]....
        /*00d8*/ 	.word	0x000094e0


	//   ....[8]....
        /*00dc*/ 	.word	0x00009500


	//   ....[9]....
        /*00e0*/ 	.word	0x00009520


	//   ....[10]....
        /*00e4*/ 	.word	0x00009620


	//   ....[11]....
        /*00e8*/ 	.word	0x00009670


	//   ....[12]....
        /*00ec*/ 	.word	0x000096b0


	//   ....[13]....
        /*00f0*/ 	.word	0x000096c0


	//   ....[14]....
        /*00f4*/ 	.word	0x00009750


	//   ....[15]....
        /*00f8*/ 	.word	0x00009790


	//   ....[16]....
        /*00fc*/ 	.word	0x000097a0


	//   ....[17]....
        /*0100*/ 	.word	0x00009840


	//   ....[18]....
        /*0104*/ 	.word	0x00009890


	//   ....[19]....
        /*0108*/ 	.word	0x00009950


	//   ....[20]....
        /*010c*/ 	.word	0x000099a0


	//   ....[21]....
        /*0110*/ 	.word	0x0000a090


	//   ....[22]....
        /*0114*/ 	.word	0x0000a100


	//   ....[23]....
        /*0118*/ 	.word	0x0000a160


	//   ....[24]....
        /*011c*/ 	.word	0x0000a1c0


	//   ....[25]....
        /*0120*/ 	.word	0x0000a220


	//   ....[26]....
        /*0124*/ 	.word	0x0000a590


	//   ....[27]....
        /*0128*/ 	.word	0x0000a5f0


	//   ....[28]....
        /*012c*/ 	.word	0x0000a650


	//   ....[29]....
        /*0130*/ 	.word	0x0000a6b0


	//   ....[30]....
        /*0134*/ 	.word	0x0000a710


	//----- nvinfo : EIATTR_EXIT_INSTR_OFFSETS
	.align		4
.L_3490:
        /*0138*/ 	.byte	0x04, 0x1c
        /*013a*/ 	.short	(.L_3492 - .L_3491)


	//   ....[0]....
.L_3491:
        /*013c*/ 	.word	0x000005a0


	//   ....[1]....
        /*0140*/ 	.word	0x0000a040


	//----- nvinfo : EIATTR_MAX_THREADS
	.align		4
.L_3492:
        /*0144*/ 	.byte	0x04, 0x05
        /*0146*/ 	.short	(.L_3494 - .L_3493)
.L_3493:
        /*0148*/ 	.word	0x00000100
        /*014c*/ 	.word	0x00000001
        /*0150*/ 	.word	0x00000001


	//----- nvinfo : EIATTR_CRS_STACK_SIZE
	.align		4
.L_3494:
        /*0154*/ 	.byte	0x04, 0x1e
        /*0156*/ 	.short	(.L_3496 - .L_3495)
.L_3495:
        /*0158*/ 	.word	0x00000000
.L_3496:


//--------------------- .nv.info._ZN10layer_norm13ln_fwd_kernelINS_13Kernel_traitsI6__halfffffjLj6144ELj1ELj1ELj8ELj16ENS_18Kernel_traits_baseILj6144ES2_ffffjLj256EEEEELb1ELb0ELb1ELb0EEEvNS_9FwdParamsE --------------------------
	.section	.nv.info._ZN10layer_norm13ln_fwd_kernelINS_13Kernel_traitsI6__halfffffjLj6144ELj1ELj1ELj8ELj16ENS_18Kernel_traits_baseILj6144ES2_ffffjLj256EEEEELb1ELb0ELb1ELb0EEEvNS_9FwdParamsE,"",@"SHT_CUDA_INFO"
	.sectionflags	@""
	.align	4


	//----- nvinfo : EIATTR_CUDA_API_VERSION
	.align		4
        /*0000*/ 	.byte	0x04, 0x37
        /*0002*/ 	.short	(.L_3498 - .L_3497)
.L_3497:
        /*0004*/ 	.word	0x00000082


	//----- nvinfo : EIATTR_SW2861232_WAR
	.align		4
.L_3498:
        /*0008*/ 	.byte	0x01, 0x35
	.zero		2


	//----- nvinfo : EIATTR_PARAM_CBANK
	.align		4
        /*000c*/ 	.byte	0x04, 0x0a
        /*000e*/ 	.short	(.L_3500 - .L_3499)
	.align		4
.L_3499:
        /*0010*/ 	.word	index@(.nv.constant0._ZN10layer_norm13ln_fwd_kernelINS_13Kernel_traitsI6__halfffffjLj6144ELj1ELj1ELj8ELj16ENS_18Kernel_traits_baseILj6144ES2_ffffjLj256EEEEELb1ELb0ELb1ELb0EEEvNS_9FwdParamsE)
        /*0014*/ 	.short	0x0160
        /*0016*/ 	.short	0x00e8


	//----- nvinfo : EIATTR_CBANK_PARAM_SIZE
	.align		4
.L_3500:
        /*0018*/ 	.byte	0x03, 0x19
        /*001a*/ 	.short	0x00e8


	//----- nvinfo : EIATTR_KPARAM_INFO
	.align		4
        /*001c*/ 	.byte	0x04, 0x17
        /*001e*/ 	.short	(.L_3502 - .L_3501)
.L_3501:
        /*0020*/ 	.word	0x00000000
        /*0024*/ 	.short	0x0000
        /*0026*/ 	.short	0x0000
        /*0028*/ 	.byte	0x00, 0xf0, 0xa1, 0x03


	//----- nvinfo : EIATTR_MAXREG_COUNT
	.align		4
.L_3502:
        /*002c*/ 	.byte	0x03, 0x1b
        /*002e*/ 	.short	0x00ff


	//----- nvinfo : EIATTR_NUM_BARRIERS
	.align		4
        /*0030*/ 	.byte	0x02, 0x4c
        /*0032*/ 	.byte	0x01
	.zero		1


	//----- nvinfo : EIATTR_MERCURY_ISA_VERSION
	.align		4
        /*0034*/ 	.byte	0x03, 0x5f
        /*0036*/ 	.short	0x0000


	//----- nvinfo : EIATTR_COOP_GROUP_MASK_REGIDS
	.align		4
        /*0038*/ 	.byte	0x04, 0x29
        /*003a*/ 	.short	(.L_3504 - .L_3503)


	//   ....[0]....
.L_3503:
        /*003c*/ 	.word	0xffffffff


	//   ....[1]....
        /*0040*/ 	.word	0xffffffff


	//   ....[2]....
        /*0044*/ 	.word	0xffffffff


	//   ....[3]....
        /*0048*/ 	.word	0xffffffff


	//   ....[4]....
        /*004c*/ 	.word	0xffffffff


	//   ....[5]....
        /*0050*/ 	.word	0xffffffff


	//   ....[6]....
        /*0054*/ 	.word	0xffffffff


	//   ....[7]....
        /*0058*/ 	.word	0xffffffff


	//   ....[8]....
        /*005c*/ 	.word	0xffffffff


	//   ....[9]....
        /*0060*/ 	.word	0xffffffff


	//   ....[10]....
        /*0064*/ 	.word	0xffffffff


	//   ....[11]....
        /*0068*/ 	.word	0xffffffff


	//   ....[12]....
        /*006c*/ 	.word	0xffffffff


	//   ....[13]....
        /*0070*/ 	.word	0xffffffff


	//   ....[14]....
        /*0074*/ 	.word	0xffffffff


	//   ....[15]....
        /*0078*/ 	.word	0xffffffff


	//   ....[16]....
        /*007c*/ 	.word	0xffffffff


	//   ....[17]....
        /*0080*/ 	.word	0xffffffff


	//   ....[18]....
        /*0084*/ 	.word	0xffffffff


	//   ....[19]....
        /*0088*/ 	.word	0xffffffff


	//   ....[20]....
        /*008c*/ 	.word	0xffffffff


	//   ....[21]....
        /*0090*/ 	.word	0xffffffff


	//   ....[22]....
        /*0094*/ 	.word	0xffffffff


	//   ....[23]....
        /*0098*/ 	.word	0xffffffff


	//   ....[24]....
        /*009c*/ 	.word	0xffffffff


	//   ....[25]....
        /*00a0*/ 	.word	0xffffffff


	//   ....[26]....
        /*00a4*/ 	.word	0xffffffff


	//   ....[27]....
        /*00a8*/ 	.word	0xffffffff


	//   ....[28]....
        /*00ac*/ 	.word	0xffffffff


	//   ....[29]....
        /*00b0*/ 	.word	0xffffffff


	//   ....[30]....
        /*00b4*/ 	.word	0xffffffff


	//----- nvinfo : EIATTR_COOP_GROUP_INSTR_OFFSETS
	.align		4
.L_3504:
        /*00b8*/ 	.byte	0x04, 0x28
        /*00ba*/ 	.short	(.L_3506 - .L_3505)


	//   ....[0]....
.L_3505:
        /*00bc*/ 	.word	0x0000aa80


	//   ....[1]....
        /*00c0*/ 	.word	0x0000aab0


	//   ....[2]....
        /*00c4*/ 	.word	0x0000aad0


	//   ....[3]....
        /*00c8*/ 	.word	0x0000aaf0


	//   ....[4]....
        /*00cc*/ 	.word	0x0000ab10


	//   ....[5]....
        /*00d0*/ 	.word	0x0000ae50


	//   ....[6]....
        /*00d4*/ 	.word	0x0000ae70


	//   ....[7]....
        /*00d8*/ 	.word	0x0000ae90


	//   ....[8]....
        /*00dc*/ 	.word	0x0000aeb0


	//   ....[9]....
        /*00e0*/ 	.word	0x0000aed0


	//   ....[10]....
        /*00e4*/ 	.word	0x0000afe0


	//   ....[11]....
        /*00e8*/ 	.word	0x0000b080


	//   ....[12]....
        /*00ec*/ 	.word	0x0000b0b0


	//   ....[13]....
        /*00f0*/ 	.word	0x0000b0c0


	//   ....[14]....
        /*00f4*/ 	.word	0x0000b140


	//   ....[15]....
        /*00f8*/ 	.word	0x0000b180


	//   ....[16]....
        /*00fc*/ 	.word	0x0000b1b0


	//   ....[17]....
        /*0100*/ 	.word	0x0000b270


	//   ....[18]....
        /*0104*/ 	.word	0x0000b290


	//   ....[19]....
        /*0108*/ 	.word	0x0000b360


	//   ....[20]....
        /*010c*/ 	.word	0x0000b370


	//   ....[21]....
        /*0110*/ 	.word	0x0000bc70


	//   ....[22]....
        /*0114*/ 	.word	0x0000bce0


	//   ....[23]....
        /*0118*/ 	.word	0x0000bd40


	//   ....[24]....
        /*011c*/ 	.word	0x0000bda0


	//   ....[25]....
        /*0120*/ 	.word	0x0000be00


	//   ....[26]....
        /*0124*/ 	.word	0x0000c180


	//   ....[27]....
        /*0128*/ 	.word	0x0000c1e0


	//   ....[28]....
        /*012c*/ 	.word	0x0000c240


	//   ....[29]....
        /*0130*/ 	.word	0x0000c2a0


	//   ....[30]....
        /*0134*/ 	.word	0x0000c310


	//----- nvinfo : EIATTR_EXIT_INSTR_OFFSETS
	.align		4
.L_3506:
        /*0138*/ 	.byte	0x04, 0x1c
        /*013a*/ 	.short	(.L_3508 - .L_3507)


	//   ....[0]....
.L_3507:
        /*013c*/ 	.word	0x00000ab0


	//   ....[1]....
        /*0140*/ 	.word	0x0000bc20


	//----- nvinfo : EIATTR_MAX_THREADS
	.align		4
.L_3508:
        /*0144*/ 	.byte	0x04, 0x05
        /*0146*/ 	.short	(.L_3510 - .L_3509)
.L_3509:
        /*0148*/ 	.word	0x00000100
        /*014c*/ 	.word	0x00000001
        /*0150*/ 	.word	0x00000001


	//----- nvinfo : EIATTR_CRS_STACK_SIZE
	.align		4
.L_3510:
        /*0154*/ 	.byte	0x04, 0x1e
        /*0156*/ 	.short	(.L_3512 - .L_3511)
.L_3511:
        /*0158*/ 	.word	0x00000000
.L_3512:


//--------------------- .nv.info._ZN10layer_norm13ln_fwd_kernelINS_13Kernel_traitsI6__halfffffjLj6144ELj1ELj1ELj8ELj16ENS_18Kernel_traits_baseILj6144ES2_ffffjLj256EEEEELb1ELb0ELb1ELb1EEEvNS_9FwdParamsE --------------------------
	.section	.nv.info._ZN10layer_norm13ln_fwd_kernelINS_13Kernel_traitsI6__halfffffjLj6144ELj1ELj1ELj8ELj16ENS_18Kernel_traits_baseILj6144ES2_ffffjLj256EEEEELb1ELb0ELb1ELb1EEEvNS_9FwdParamsE,"",@"SHT_CUDA_INFO"
	.sectionflags	@""
	.align	4


	//----- nvinfo : EIATTR_CUDA_API_VERSION
	.align		4
        /*0000*/ 	.byte	0x04, 0x37
        /*0002*/ 	.short	(.L_3514 - .L_3513)
.L_3513:
        /*0004*/ 	.word	0x00000082


	//----- nvinfo : EIATTR_SW2861232_WAR
	.align		4
.L_3514:
        /*0008*/ 	.byte	0x01, 0x35
	.zero		2


	//----- nvinfo : EIATTR_PARAM_CBANK
	.align		4
        /*000c*/ 	.byte	0x04, 0x0a
        /*000e*/ 	.short	(.L_3516 - .L_3515)
	.align		4
.L_3515:
        /*0010*/ 	.word	index@(.nv.constant0._ZN10layer_norm13ln_fwd_kernelINS_13Kernel_traitsI6__halfffffjLj6144ELj1ELj1ELj8ELj16ENS_18Kernel_traits_baseILj6144ES2_ffffjLj256EEEEELb1ELb0ELb1ELb1EEEvNS_9FwdParamsE)
        /*0014*/ 	.short	0x0160
        /*0016*/ 	.short	0x00e8


	//----- nvinfo : EIATTR_CBANK_PARAM_SIZE
	.align		4
.L_3516:
        /*0018*/ 	.byte	0x03, 0x19
        /*001a*/ 	.short	0x00e8


	//----- nvinfo : EIATTR_KPARAM_INFO
	.align		4
        /*001c*/ 	.byte	0x04, 0x17
        /*001e*/ 	.short	(.L_3518 - .L_3517)
.L_3517:
        /*0020*/ 	.word	0x00000000
        /*0024*/ 	.short	0x0000
        /*0026*/ 	.short	0x0000
        /*0028*/ 	.byte	0x00, 0xf0, 0xa1, 0x03


	//----- nvinfo : EIATTR_MAXREG_COUNT
	.align		4
.L_3518:
        /*002c*/ 	.byte	0x03, 0x1b
        /*002e*/ 	.short	0x00ff


	//----- nvinfo : EIATTR_NUM_BARRIERS
	.align		4
        /*0030*/ 	.byte	0x02, 0x4c
        /*0032*/ 	.byte	0x01
	.zero		1


	//----- nvinfo : EIATTR_MERCURY_ISA_VERSION
	.align		4
        /*0034*/ 	.byte	0x03, 0x5f
        /*0036*/ 	.short	0x0000


	//----- nvinfo : EIATTR_COOP_GROUP_MASK_REGIDS
	.align		4
        /*0038*/ 	.byte	0x04, 0x29
        /*003a*/ 	.short	(.L_3520 - .L_3519)


	//   ....[0]....
.L_3519:
        /*003c*/ 	.word	0xffffffff


	//   ....[1]....
        /*0040*/ 	.word	0xffffffff


	//   ....[2]....
        /*0044*/ 	.word	0xffffffff


	//   ....[3]....
        /*0048*/ 	.word	0xffffffff


	//   ....[4]....
        /*004c*/ 	.word	0xffffffff


	//   ....[5]....
        /*0050*/ 	.word	0xffffffff


	//   ....[6]....
        /*0054*/ 	.word	0xffffffff


	//   ....[7]....
        /*0058*/ 	.word	0xffffffff


	//   ....[8]....
        /*005c*/ 	.word	0xffffffff


	//   ....[9]....
        /*0060*/ 	.word	0xffffffff


	//   ....[10]....
        /*0064*/ 	.word	0xffffffff


	//   ....[11]....
        /*0068*/ 	.word	0xffffffff


	//   ....[12]....
        /*006c*/ 	.word	0xffffffff


	//   ....[13]....
        /*0070*/ 	.word	0xffffffff


	//   ....[14]....
        /*0074*/ 	.word	0xffffffff


	//   ....[15]....
        /*0078*/ 	.word	0xffffffff


	//   ....[16]....
        /*007c*/ 	.word	0xffffffff


	//   ....[17]....
        /*0080*/ 	.word	0xffffffff


	//   ....[18]....
        /*0084*/ 	.word	0xffffffff


	//   ....[19]....
        /*0088*/ 	.word	0xffffffff


	//   ....[20]....
        /*008c*/ 	.word	0xffffffff


	//   ....[21]....
        /*0090*/ 	.word	0xffffffff


	//   ....[22]....
        /*0094*/ 	.word	0xffffffff


	//   ....[23]....
        /*0098*/ 	.word	0xffffffff


	//   ....[24]....
        /*009c*/ 	.word	0xffffffff


	//   ....[25]....
        /*00a0*/ 	.word	0xffffffff


	//   ....[26]....
        /*00a4*/ 	.word	0xffffffff


	//   ....[27]....
        /*00a8*/ 	.word	0xffffffff


	//   ....[28]....
        /*00ac*/ 	.word	0xffffffff


	//   ....[29]....
        /*00b0*/ 	.word	0xffffffff


	//   ....[30]....
        /*00b4*/ 	.word	0xffffffff


	//----- nvinfo : EIATTR_COOP_GROUP_INSTR_OFFSETS
	.align		4
.L_3520:
        /*00b8*/ 	.byte	0x04, 0x28
        /*00ba*/ 	.short	(.L_3522 - .L_3521)


	//   ....[0]....
.L_3521:
        /*00bc*/ 	.word	0x00009e00


	//   ....[1]....
        /*00c0*/ 	.word	0x00009e30


	//   ....[2]....
        /*00c4*/ 	.word	0x00009e50


	//   ....[3]....
        /*00c8*/ 	.word	0x00009e70


	//   ....[4]....
        /*00cc*/ 	.word	0x00009e90


	//   ....[5]....
        /*00d0*/ 	.word	0x0000a1c0


	//   ....[6]....
        /*00d4*/ 	.word	0x0000a1e0


	//   ....[7]....
        /*00d8*/ 	.word	0x0000a200


	//   ....[8]....
        /*00dc*/ 	.word	0x0000a220


	//   ....[9]....
        /*00e0*/ 	.word	0x0000a240


	//   ....[10]....
        /*00e4*/ 	.word	0x0000a350


	//   ....[11]....
        /*00e8*/ 	.word	0x0000a3b0


	//   ....[12]....
        /*00ec*/ 	.word	0x0000a3f0


	//   ....[13]....
        /*00f0*/ 	.word	0x0000a400


	//   ....[14]....
        /*00f4*/ 	.word	0x0000a420


	//   ....[15]....
        /*00f8*/ 	.word	0x0000a4b0


	//   ....[16]....
        /*00fc*/ 	.word	0x0000a4e0


	//   ....[17]....
        /*0100*/ 	.word	0x0000a580


	//   ....[18]....
        /*0104*/ 	.word	0x0000a5d0


	//   ....[19]....
        /*0108*/ 	.word	0x0000a6a0


	//   ....[20]....
        /*010c*/ 	.word	0x0000a6b0


	//   ....[21]....
        /*0110*/ 	.word	0x0000ae40


	//   ....[22]....
        /*0114*/ 	.word	0x0000aeb0


	//   ....[23]....
        /*0118*/ 	.word	0x0000af10


	//   ....[24]....
        /*011c*/ 	.word	0x0000af70


	//   ....[25]....
        /*0120*/ 	.word	0x0000afd0


	//   ....[26]....
        /*0124*/ 	.word	0x0000b340


	//   ....[27]....
        /*0128*/ 	.word	0x0000b3a0


	//   ....[28]....
        /*012c*/ 	.word	0x0000b400


	//   ....[29]....
        /*0130*/ 	.word	0x0000b460


	//   ....[30]....
        /*0134*/ 	.word	0x0000b4c0


	//----- nvinfo : EIATTR_EXIT_INSTR_OFFSETS
	.align		4
.L_3522:
        /*0138*/ 	.byte	0x04, 0x1c
        /*013a*/ 	.short	(.L_3524 - .L_3523)


	//   ....[0]....
.L_3523:
        /*013c*/ 	.word	0x000005a0


	//   ....[1]....
        /*0140*/ 	.word	0x0000adf0


	//----- nvinfo : EIATTR_MAX_THREADS
	.align		4
.L_3524:
        /*0144*/ 	.byte	0x04, 0x05
        /*0146*/ 	.short	(.L_3526 - .L_3525)
.L_3525:
        /*0148*/ 	.word	0x00000100
        /*014c*/ 	.word	0x00000001
        /*0150*/ 	.word	0x00000001


	//----- nvinfo : EIATTR_CRS_STACK_SIZE
	.align		4
.L_3526:
        /*0154*/ 	.byte	0x04, 0x1e
        /*0156*/ 	.short	(.L_3528 - .L_3527)
.L_3527:
        /*0158*/ 	.word	0x00000000
.L_3528:


//--------------------- .nv.info._ZN10layer_norm13ln_fwd_kernelINS_13Kernel_traitsI6__halfffffjLj6144ELj1ELj1ELj8ELj16ENS_18Kernel_traits_baseILj6144ES2_ffffjLj256EEEEELb1ELb1ELb0ELb0EEEvNS_9FwdParamsE --------------------------
	.section	.nv.info._ZN10layer_norm13ln_fwd_kernelINS_13Kernel_traitsI6__halfffffjLj6144ELj1ELj1ELj8ELj16ENS_18Kernel_traits_baseILj6144ES2_ffffjLj256EEEEELb1ELb1ELb0ELb0EEEvNS_9FwdParamsE,"",@"SHT_CUDA_INFO"
	.sectionflags	@""
	.align	4


	//----- nvinfo : EIATTR_CUDA_API_VERSION
	.align		4
        /*0000*/ 	.byte	0x04, 0x37
        /*0002*/ 	.short	(.L_3530 - .L_3529)
.L_3529:
        /*0004*/ 	.word	0x00000082


	//----- nvinfo : EIATTR_SW2861232_WAR
	.align		4
.L_3530:
        /*0008*/ 	.byte	0x01, 0x35
	.zero		2


	//----- nvinfo : EIATTR_PARAM_CBANK
	.align		4
        /*000c*/ 	.byte	0x04, 0x0a
        /*000e*/ 	.short	(.L_3532 - .L_3531)
	.align		4
.L_3531:
        /*0010*/ 	.word	index@(.nv.constant0._ZN10layer_norm13ln_fwd_kernelINS_13Kernel_traitsI6__halfffffjLj6144ELj1ELj1ELj8ELj16ENS_18Kernel_traits_baseILj6144ES2_ffffjLj256EEEEELb1ELb1ELb0ELb0EEEvNS_9FwdParamsE)
        /*0014*/ 	.short	0x0160
        /*0016*/ 	.short	0x00e8


	//----- nvinfo : EIATTR_CBANK_PARAM_SIZE
	.align		4
.L_3532:
        /*0018*/ 	.byte	0x03, 0x19
        /*001a*/ 	.short	0x00e8


	//----- nvinfo : EIATTR_KPARAM_INFO
	.align		4
        /*001c*/ 	.byte	0x04, 0x17
        /*001e*/ 	.short	(.L_3534 - .L_3533)
.L_3533:
        /*0020*/ 	.word	0x00000000
        /*0024*/ 	.short	0x0000
        /*0026*/ 	.short	0x0000
        /*0028*/ 	.byte	0x00, 0xf0, 0xa1, 0x03


	//----- nvinfo : EIATTR_MAXREG_COUNT
	.align		4
.L_3534:
        /*002c*/ 	.byte	0x03, 0x1b
        /*002e*/ 	.short	0x00ff


	//----- nvinfo : EIATTR_NUM_BARRIERS
	.align		4
        /*0030*/ 	.byte	0x02, 0x4c
        /*0032*/ 	.byte	0x01
	.zero		1


	//----- nvinfo : EIATTR_ANNOTATIONS
	.align		4
        /*0034*/ 	.byte	0x04, 0x55
        /*0036*/ 	.short	(.L_3536 - .L_3535)


	//   ....[0]....
.L_3535:
        /*0038*/ 	.word	0x00000001
        /*003c*/ 	.byte	0x70, 0x0f, 0x00, 0x00, 0x01, 0x00, 0x00, 0x00, 0xb0, 0x0f, 0x00, 0x00, 0x01, 0x00, 0x00, 0x00
        /*004c*/ 	.byte	0xf0, 0x0f, 0x00, 0x00, 0x01, 0x00, 0x00, 0x00, 0x20, 0x11, 0x00, 0x00, 0x01, 0x00, 0x00, 0x00
        /*005c*/ 	.byte	0x80, 0x1c, 0x00, 0x00, 0x01, 0x00, 0x00, 0x00, 0xf0, 0x21, 0x00, 0x00, 0x01, 0x00, 0x00, 0x00
        /*006c*/ 	.byte	0x30, 0x27, 0x00, 0x00, 0x01, 0x00, 0x00, 0x00, 0x50, 0xa6, 0x00, 0x00


	//----- nvinfo : EIATTR_MERCURY_ISA_VERSION
	.align		4
.L_3536:
        /*0078*/ 	.byte	0x03, 0x5f
        /*007a*/ 	.short	0x0000


	//----- nvinfo : EIATTR_COOP_GROUP_MASK_REGIDS
	.align		4
        /*007c*/ 	.byte	0x04, 0x29
        /*007e*/ 	.short	(.L_3538 - .L_3537)


	//   ....[0]....
.L_3537:
        /*0080*/ 	.word	0xffffffff


	//   ....[1]....
        /*0084*/ 	.word	0xffffffff


	//   ....[2]....
        /*0088*/ 	.word	0xffffffff


	//   ....[3]....
        /*008c*/ 	.word	0xffffffff


	//   ....[4]....
        /*0090*/ 	.word	0xffffffff


	//   ....[5]....
        /*0094*/ 	.word	0xffffffff


	//   ....[6]....
        /*0098*/ 	.word	0xffffffff


	//   ....[7]....
        /*009c*/ 	.word	0xffffffff


	//   ....[8]....
        /*00a0*/ 	.word	0xffffffff


	//   ....[9]....
        /*00a4*/ 	.word	0xffffffff


	//   ....[10]....
        /*00a8*/ 	.word	0xffffffff


	//   ....[11]....
        /*00ac*/ 	.word	0xffffffff


	//   ....[12]....
        /*00b0*/ 	.word	0xffffffff


	//   ....[13]....
        /*00b4*/ 	.word	0xffffffff


	//   ....[14]....
        /*00b8*/ 	.word	0xffffffff


	//   ....[15]....
        /*00bc*/ 	.word	0xffffffff


	//   ....[16]....
        /*00c0*/ 	.word	0xffffffff


	//   ....[17]....
        /*00c4*/ 	.word	0xffffffff


	//   ....[18]....
        /*00c8*/ 	.word	0xffffffff


	//   ....[19]....
        /*00cc*/ 	.word	0xffffffff


	//   ....[20]....
        /*00d0*/ 	.word	0xffffffff


	//   ....[21]....
        /*00d4*/ 	.word	0xffffffff


	//   ....[22]....
        /*00d8*/ 	.word	0xffffffff


	//   ....[23]....
        /*00dc*/ 	.word	0xffffffff


	//   ....[24]....
        /*00e0*/ 	.word	0xffffffff


	//   ....[25]....
        /*00e4*/ 	.word	0xffffffff


	//   ....[26]....
        /*00e8*/ 	.word	0xffffffff


	//   ....[27]....
        /*00ec*/ 	.word	0xffffffff


	//   ....[28]....
        /*00f0*/ 	.word	0xffffffff


	//   ....[29]....
        /*00f4*/ 	.word	0xffffffff


	//   ....[30]....
        /*00f8*/ 	.word	0xffffffff


	//----- nvinfo : EIATTR_COOP_GROUP_INSTR_OFFSETS
	.align		4
.L_3538:
        /*00fc*/ 	.byte	0x04, 0x28
        /*00fe*/ 	.short	(.L_3540 - .L_3539)


	//   ....[0]....
.L_3539:
        /*0100*/ 	.word	0x0000a160


	//   ....[1]....
        /*0104*/ 	.word	0x0000a190


	//   ....[2]....
        /*0108*/ 	.word	0x0000a1b0


	//   ....[3]....
        /*010c*/ 	.word	0x0000a1d0


	//   ....[4]....
        /*0110*/ 	.word	0x0000a1f0


	//   ....[5]....
        /*0114*/ 	.word	0x0000a530


	//   ....[6]....
        /*0118*/ 	.word	0x0000a550


	//   ....[7]....
        /*011c*/ 	.word	0x0000a570


	//   ....[8]....
        /*0120*/ 	.word	0x0000a590


	//   ....[9]....
        /*0124*/ 	.word	0x0000a5b0


	//   ....[10]....
        /*0128*/ 	.word	0x0000a6d0


	//   ....[11]....
        /*012c*/ 	.word	0x0000a710


	//   ....[12]....
        /*0130*/ 	.word	0x0000a7a0


	//   ....[13]....
        /*0134*/ 	.word	0x0000a7b0


	//   ....[14]....
        /*0138*/ 	.word	0x0000a830


	//   ....[15]....
        /*013c*/ 	.word	0x0000a890


	//   ....[16]....
        /*0140*/ 	.word	0x0000a8b0


	//   ....[17]....
        /*0144*/ 	.word	0x0000a940


	//   ....[18]....
        /*0148*/ 	.word	0x0000a9a0


	//   ....[19]....
        /*014c*/ 	.word	0x0000a9f0


	//   ....[20]....
        /*0150*/ 	.word	0x0000aa50


	//   ....[21]....
        /*0154*/ 	.word	0x0000b300


	//   ....[22]....
        /*0158*/ 	.word	0x0000b370


	//   ....[23]....
        /*015c*/ 	.word	0x0000b3e0


	//   ....[24]....
        /*0160*/ 	.word	0x0000b450


	//   ....[25]....
        /*0164*/ 	.word	0x0000b4c0


	//   ....[26]....
        /*0168*/ 	.word	0x0000b840


	//   ....[27]....
        /*016c*/ 	.word	0x0000b8a0


	//   ....[28]....
        /*0170*/ 	.word	0x0000b900


	//   ....[29]....
        /*0174*/ 	.word	0x0000b960


	//   ....[30]....
        /*0178*/ 	.word	0x0000b9c0


	//----- nvinfo : EIATTR_EXIT_INSTR_OFFSETS
	.align		4
.L_3540:
        /*017c*/ 	.byte	0x04, 0x1c
        /*017e*/ 	.short	(.L_3542 - .L_3541)


	//   ....[0]....
.L_3541:
        /*0180*/ 	.word	0x00000bf0


	//   ....[1]....
        /*0184*/ 	.word	0x0000b2a0


	//----- nvinfo : EIATTR_MAX_THREADS
	.align		4
.L_3542:
        /*0188*/ 	.byte	0x04, 0x05
        /*018a*/ 	.short	(.L_3544 - .L_3543)
.L_3543:
        /*018c*/ 	.word	0x00000100
        /*0190*/ 	.word	0x00000001
        /*0194*/ 	.word	0x00000001


	//----- nvinfo : EIATTR_CRS_STACK_SIZE
	.align		4
.L_3544:
        /*0198*/ 	.byte	0x04, 0x1e
        /*019a*/ 	.short	(.L_3546 - .L_3545)
.L_3545:
        /*019c*/ 	.word	0x00000000
.L_3546:


//--------------------- .nv.info._ZN10layer_norm13ln_fwd_kernelINS_13Kernel_traitsI6__halfffffjLj6144ELj1ELj1ELj8ELj16ENS_18Kernel_traits_baseILj6144ES2_ffffjLj256EEEEELb1ELb1ELb0ELb1EEEvNS_9FwdParamsE --------------------------
	.section	.nv.info._ZN10layer_norm13ln_fwd_kernelINS_13Kernel_traitsI6__halfffffjLj6144ELj1ELj1ELj8ELj16ENS_18Kernel_traits_baseILj6144ES2_ffffjLj256EEEEELb1ELb1ELb0ELb1EEEvNS_9FwdParamsE,"",@"SHT_CUDA_INFO"
	.sectionflags	@""
	.align	4


	//----- nvinfo : EIATTR_CUDA_API_VERSION
	.align		4
        /*0000*/ 	.byte	0x04, 0x37
        /*0002*/ 	.short	(.L_3548 - .L_3547)
.L_3547:
        /*0004*/ 	.word	0x00000082


	//----- nvinfo : EIATTR_SW2861232_WAR
	.align		4
.L_3548:
        /*0008*/ 	.byte	0x01, 0x35
	.zero		2


	//----- nvinfo : EIATTR_PARAM_CBANK
	.align		4
        /*000c*/ 	.byte	0x04, 0x0a
        /*000e*/ 	.short	(.L_3550 - .L_3549)
	.align		4
.L_3549:
        /*0010*/ 	.word	index@(.nv.constant0._ZN10layer_norm13ln_fwd_kernelINS_13Kernel_traitsI6__halfffffjLj6144ELj1ELj1ELj8ELj16ENS_18Kernel_traits_baseILj6144ES2_ffffjLj256EEEEELb1ELb1ELb0ELb1EEEvNS_9FwdParamsE)
        /*0014*/ 	.short	0x0160
        /*0016*/ 	.short	0x00e8


	//----- nvinfo : EIATTR_CBANK_PARAM_SIZE
	.align		4
.L_3550:
        /*0018*/ 	.byte	0x03, 0x19
        /*001a*/ 	.short	0x00e8


	//----- nvinfo : EIATTR_KPARAM_INFO
	.align		4
        /*001c*/ 	.byte	0x04, 0x17
        /*001e*/ 	.short	(.L_3552 - .L_3551)
.L_3551:
        /*0020*/ 	.word	0x00000000
        /*0024*/ 	.short	0x0000
        /*0026*/ 	.short	0x0000
        /*0028*/ 	.byte	0x00, 0xf0, 0xa1, 0x03


	//----- nvinfo : EIATTR_MAXREG_COUNT
	.align		4
.L_3552:
        /*002c*/ 	.byte	0x03, 0x1b
        /*002e*/ 	.short	0x00ff


	//----- nvinfo : EIATTR_NUM_BARRIERS
	.align		4
        /*0030*/ 	.byte	0x02, 0x4c
        /*0032*/ 	.byte	0x01
	.zero		1


	//----- nvinfo : EIATTR_MERCURY_ISA_VERSION
	.align		4
        /*0034*/ 	.byte	0x03, 0x5f
        /*0036*/ 	.short	0x0000


	//----- nvinfo : EIATTR_COOP_GROUP_MASK_REGIDS
	.align		4
        /*0038*/ 	.byte	0x04, 0x29
        /*003a*/ 	.short	(.L_3554 - .L_3553)


	//   ....[0]....
.L_3553:
        /*003c*/ 	.word	0xffffffff


	//   ....[1]....
        /*0040*/ 	.word	0xffffffff


	//   ....[2]....
        /*0044*/ 	.word	0xffffffff


	//   ....[3]....
        /*0048*/ 	.word	0xffffffff


	//   ....[4]....
        /*004c*/ 	.word	0xffffffff


	//   ....[5]....
        /*0050*/ 	.word	0xffffffff


	//   ....[6]....
        /*0054*/ 	.word	0xffffffff


	//   ....[7]....
        /*0058*/ 	.word	0xffffffff


	//   ....[8]....
        /*005c*/ 	.word	0xffffffff


	//   ....[9]....
        /*0060*/ 	.word	0xffffffff


	//   ....[10]....
        /*0064*/ 	.word	0xffffffff


	//   ....[11]....
        /*0068*/ 	.word	0xffffffff


	//   ....[12]....
        /*006c*/ 	.word	0xffffffff


	//   ....[13]....
        /*0070*/ 	.word	0xffffffff


	//   ....[14]....
        /*0074*/ 	.word	0xffffffff


	//   ....[15]....
        /*0078*/ 	.word	0xffffffff


	//   ....[16]....
        /*007c*/ 	.word	0xffffffff


	//   ....[17]....
        /*0080*/ 	.word	0xffffffff


	//   ....[18]....
        /*0084*/ 	.word	0xffffffff


	//   ....[19]....
        /*0088*/ 	.word	0xffffffff


	//   ....[20]....
        /*008c*/ 	.word	0xffffffff


	//   ....[21]....
        /*0090*/ 	.word	0xffffffff


	//   ....[22]....
        /*0094*/ 	.word	0xffffffff


	//   ....[23]....
        /*0098*/ 	.word	0xffffffff


	//   ....[24]....
        /*009c*/ 	.word	0xffffffff


	//   ....[25]....
        /*00a0*/ 	.word	0xffffffff


	//   ....[26]....
        /*00a4*/ 	.word	0xffffffff


	//   ....[27]....
        /*00a8*/ 	.word	0xffffffff


	//   ....[28]....
        /*00ac*/ 	.word	0xffffffff


	//   ....[29]....
        /*00b0*/ 	.word	0xffffffff


	//   ....[30]....
        /*00b4*/ 	.word	0xffffffff


	//----- nvinfo : EIATTR_COOP_GROUP_INSTR_OFFSETS
	.align		4
.L_3554:
        /*00b8*/ 	.byte	0x04, 0x28
        /*00ba*/ 	.short	(.L_3556 - .L_3555)


	//   ....[0]....
.L_3555:
        /*00bc*/ 	.word	0x00009590


	//   ....[1]....
        /*00c0*/ 	.word	0x000095c0


	//   ....[2]....
        /*00c4*/ 	.word	0x000095e0


	//   ....[3]....
        /*00c8*/ 	.word	0x00009600


	//   ....[4]....
        /*00cc*/ 	.word	0x00009620


	//   ....[5]....
        /*00d0*/ 	.word	0x00009950


	//   ....[6]....
        /*00d4*/ 	.word	0x00009970


	//   ....[7]....
        /*00d8*/ 	.word	0x00009990


	//   ....[8]....
        /*00dc*/ 	.word	0x000099b0


	//   ....[9]....
        /*00e0*/ 	.word	0x000099d0


	//   ....[10]....
        /*00e4*/ 	.word	0x00009b00


	//   ....[11]....
        /*00e8*/ 	.word	0x00009b40


	//   ....[12]....
        /*00ec*/ 	.word	0x00009b50


	//   ....[13]....
        /*00f0*/ 	.word	0x00009be0


	//   ....[14]....
        /*00f4*/ 	.word	0x00009c40


	//   ....[15]....
        /*00f8*/ 	.word	0x00009c60


	//   ....[16]....
        /*00fc*/ 	.word	0x00009cd0


	//   ....[17]....
        /*0100*/ 	.word	0x00009d50


	//   ....[18]....
        /*0104*/ 	.word	0x00009e00


	//   ....[19]....
        /*0108*/ 	.word	0x00009e60


	//   ....[20]....
        /*010c*/ 	.word	0x00009e70


	//   ....[21]....
        /*0110*/ 	.word	0x0000a590


	//   ....[22]....
        /*0114*/ 	.word	0x0000a600


	//   ....[23]....
        /*0118*/ 	.word	0x0000a670


	//   ....[24]....
        /*011c*/ 	.word	0x0000a6e0


	//   ....[25]....
        /*0120*/ 	.word	0x0000a750


	//   ....[26]....
        /*0124*/ 	.word	0x0000aac0


	//   ....[27]....
        /*0128*/ 	.word	0x0000ab20


	//   ....[28]....
        /*012c*/ 	.word	0x0000ab80


	//   ....[29]....
        /*0130*/ 	.word	0x0000abe0


	//   ....[30]....
        /*0134*/ 	.word	0x0000ac40


	//----- nvinfo : EIATTR_EXIT_INSTR_OFFSETS
	.align		4
.L_3556:
        /*0138*/ 	.byte	0x04, 0x1c
        /*013a*/ 	.short	(.L_3558 - .L_3557)


	//   ....[0]....
.L_3557:
        /*013c*/ 	.word	0x000005a0


	//   ....[1]....
        /*0140*/ 	.word	0x0000a530


	//----- nvinfo : EIATTR_MAX_THREADS
	.align		4
.L_3558:
        /*0144*/ 	.byte	0x04, 0x05
        /*0146*/ 	.short	(.L_3560 - .L_3559)
.L_3559:
        /*0148*/ 	.word	0x00000100
        /*014c*/ 	.word	0x00000001
        /*0150*/ 	.word	0x00000001


	//----- nvinfo : EIATTR_CRS_STACK_SIZE
	.align		4
.L_3560:
        /*0154*/ 	.byte	0x04, 0x1e
        /*0156*/ 	.short	(.L_3562 - .L_3561)
.L_3561:
        /*0158*/ 	.word	0x00000000
.L_3562:


//--------------------- .nv.info._ZN10layer_norm13ln_fwd_kernelINS_13Kernel_traitsI6__halfffffjLj6144ELj1ELj1ELj8ELj16ENS_18Kernel_traits_baseILj6144ES2_ffffjLj256EEEEELb1ELb1ELb1ELb0EEEvNS_9FwdParamsE --------------------------
	.section	.nv.info._ZN10layer_norm13ln_fwd_kernelINS_13Kernel_traitsI6__halfffffjLj6144ELj1ELj1ELj8ELj16ENS_18Kernel_traits_baseILj6144ES2_ffffjLj256EEEEELb1ELb1ELb1ELb0EEEvNS_9FwdParamsE,"",@"SHT_CUDA_INFO"
	.sectionflags	@""
	.align	4


	//----- nvinfo : EIATTR_CUDA_API_VERSION
	.align		4
        /*0000*/ 	.byte	0x04, 0x37
        /*0002*/ 	.short	(.L_3564 - .L_3563)
.L_3563:
        /*0004*/ 	.word	0x00000082


	//----- nvinfo : EIATTR_SW2861232_WAR
	.align		4
.L_3564:
        /*0008*/ 	.byte	0x01, 0x35
	.zero		2


	//----- nvinfo : EIATTR_PARAM_CBANK
	.align		4
        /*000c*/ 	.byte	0x04, 0x0a
        /*000e*/ 	.short	(.L_3566 - .L_3565)
	.align		4
.L_3565:
        /*0010*/ 	.word	index@(.nv.constant0._ZN10layer_norm13ln_fwd_kernelINS_13Kernel_traitsI6__halfffffjLj6144ELj1ELj1ELj8ELj16ENS_18Kernel_traits_baseILj6144ES2_ffffjLj256EEEEELb1ELb1ELb1ELb0EEEvNS_9FwdParamsE)
        /*0014*/ 	.short	0x0160
        /*0016*/ 	.short	0x00e8


	//----- nvinfo : EIATTR_CBANK_PARAM_SIZE
	.align		4
.L_3566:
        /*0018*/ 	.byte	0x03, 0x19
        /*001a*/ 	.short	0x00e8


	//----- nvinfo : EIATTR_KPARAM_INFO
	.align		4
        /*001c*/ 	.byte	0x04, 0x17
        /*001e*/ 	.short	(.L_3568 - .L_3567)
.L_3567:
        /*0020*/ 	.word	0x00000000
        /*0024*/ 	.short	0x0000
        /*0026*/ 	.short	0x0000
        /*0028*/ 	.byte	0x00, 0xf0, 0xa1, 0x03


	//----- nvinfo : EIATTR_MAXREG_COUNT
	.align		4
.L_3568:
        /*002c*/ 	.byte	0x03, 0x1b
        /*002e*/ 	.short	0x00ff


	//----- nvinfo : EIATTR_NUM_BARRIERS
	.align		4
        /*0030*/ 	.byte	0x02, 0x4c
        /*0032*/ 	.byte	0x01
	.zero		1


	//----- nvinfo : EIATTR_MERCURY_ISA_VERSION
	.align		4
        /*0034*/ 	.byte	0x03, 0x5f
        /*0036*/ 	.short	0x0000


	//----- nvinfo : EIATTR_COOP_GROUP_MASK_REGIDS
	.align		4
        /*0038*/ 	.byte	0x04, 0x29
        /*003a*/ 	.short	(.L_3570 - .L_3569)


	//   ....[0]....
.L_3569:
        /*003c*/ 	.word	0xffffffff


	//   ....[1]....
        /*0040*/ 	.word	0xffffffff


	//   ....[2]....
        /*0044*/ 	.word	0xffffffff


	//   ....[3]....
        /*0048*/ 	.word	0xffffffff


	//   ....[4]....
        /*004c*/ 	.word	0xffffffff


	//   ....[5]....
        /*0050*/ 	.word	0xffffffff


	//   ....[6]....
        /*0054*/ 	.word	0xffffffff


	//   ....[7]....
        /*0058*/ 	.word	0xffffffff


	//   ....[8]....
        /*005c*/ 	.word	0xffffffff


	//   ....[9]....
        /*0060*/ 	.word	0xffffffff


	//   ....[10]....
        /*0064*/ 	.word	0xffffffff


	//   ....[11]....
        /*0068*/ 	.word	0xffffffff


	//   ....[12]....
        /*006c*/ 	.word	0xffffffff


	//   ....[13]....
        /*0070*/ 	.word	0xffffffff


	//   ....[14]....
        /*0074*/ 	.word	0xffffffff


	//   ....[15]....
        /*0078*/ 	.word	0xffffffff


	//   ....[16]....
        /*007c*/ 	.word	0xffffffff


	//   ....[17]....
        /*0080*/ 	.word	0xffffffff


	//   ....[18]....
        /*0084*/ 	.word	0xffffffff


	//   ....[19]....
        /*0088*/ 	.word	0xffffffff


	//   ....[20]....
        /*008c*/ 	.word	0xffffffff


	//   ....[21]....
        /*0090*/ 	.word	0xffffffff


	//   ....[22]....
        /*0094*/ 	.word	0xffffffff


	//   ....[23]....
        /*0098*/ 	.word	0xffffffff


	//   ....[24]....
        /*009c*/ 	.word	0xffffffff


	//   ....[25]....
        /*00a0*/ 	.word	0xffffffff


	//   ....[26]....
        /*00a4*/ 	.word	0xffffffff


	//   ....[27]....
        /*00a8*/ 	.word	0xffffffff


	//   ....[28]....
        /*00ac*/ 	.word	0xffffffff


	//   ....[29]....
        /*00b0*/ 	.word	0xffffffff


	//   ....[30]....
        /*00b4*/ 	.word	0xffffffff


	//----- nvinfo : EIATTR_COOP_GROUP_INSTR_OFFSETS
	.align		4
.L_3570:
        /*00b8*/ 	.byte	0x04, 0x28
        /*00ba*/ 	.short	(.L_3572 - .L_3571)


	//   ....[0]....
.L_3571:
        /*00bc*/ 	.word	0x0000af20


	//   ....[1]....
        /*00c0*/ 	.word	0x0000af50


	//   ....[2]....
        /*00c4*/ 	.word	0x0000af70


	//   ....[3]....
        /*00c8*/ 	.word	0x0000af90


	//   ....[4]....
        /*00cc*/ 	.word	0x0000afb0


	//   ....[5]....
        /*00d0*/ 	.word	0x0000b2f0


	//   ....[6]....
        /*00d4*/ 	.word	0x0000b310


	//   ....[7]....
        /*00d8*/ 	.word	0x0000b330


	//   ....[8]....
        /*00dc*/ 	.word	0x0000b350


	//   ....[9]....
        /*00e0*/ 	.word	0x0000b370


	//   ....[10]....
        /*00e4*/ 	.word	0x0000b4e0


	//   ....[11]....
        /*00e8*/ 	.word	0x0000b500


	//   ....[12]....
        /*00ec*/ 	.word	0x0000b510


	//   ....[13]....
        /*00f0*/ 	.word	0x0000b540


	//   ....[14]....
        /*00f4*/ 	.word	0x0000b600


	//   ....[15]....
        /*00f8*/ 	.word	0x0000b640


	//   ....[16]....
        /*00fc*/ 	.word	0x0000b650


	//   ....[17]....
        /*0100*/ 	.word	0x0000b720


	//   ....[18]....
        /*0104*/ 	.word	0x0000b750


	//   ....[19]....
        /*0108*/ 	.word	0x0000b800


	//   ....[20]....
        /*010c*/ 	.word	0x0000b810


	//   ....[21]....
        /*0110*/ 	.word	0x0000c110


	//   ....[22]....
        /*0114*/ 	.word	0x0000c180


	//   ....[23]....
        /*0118*/ 	.word	0x0000c1e0


	//   ....[24]....
        /*011c*/ 	.word	0x0000c240


	//   ....[25]....
        /*0120*/ 	.word	0x0000c2a0


	//   ....[26]....
        /*0124*/ 	.word	0x0000c620


	//   ....[27]....
        /*0128*/ 	.word	0x0000c680


	//   ....[28]....
        /*012c*/ 	.word	0x0000c6e0


	//   ....[29]....
        /*0130*/ 	.word	0x0000c740


	//   ....[30]....
        /*0134*/ 	.word	0x0000c7b0


	//----- nvinfo : EIATTR_EXIT_INSTR_OFFSETS
	.align		4
.L_3572:
        /*0138*/ 	.byte	0x04, 0x1c
        /*013a*/ 	.short	(.L_3574 - .L_3573)


	//   ....[0]....
.L_3573:
        /*013c*/ 	.word	0x00000ab0


	//   ....[1]....
        /*0140*/ 	.word	0x0000c0c0


	//----- nvinfo : EIATTR_MAX_THREADS
	.align		4
.L_3574:
        /*0144*/ 	.byte	0x04, 0x05
        /*0146*/ 	.short	(.L_3576 - .L_3575)
.L_3575:
        /*0148*/ 	.word	0x00000100
        /*014c*/ 	.word	0x00000001
        /*0150*/ 	.word	0x00000001


	//----- nvinfo : EIATTR_CRS_STACK_SIZE
	.align		4
.L_3576:
        /*0154*/ 	.byte	0x04, 0x1e
        /*0156*/ 	.short	(.L_3578 - .L_3577)
.L_3577:
        /*0158*/ 	.word	0x00000000
.L_3578:


//--------------------- .nv.info._ZN10layer_norm13ln_fwd_kernelINS_13Kernel_traitsI6__halfffffjLj6144ELj1ELj1ELj8ELj16ENS_18Kernel_traits_baseILj6144ES2_ffffjLj256EEEEELb1ELb1ELb1ELb1EEEvNS_9FwdParamsE --------------------------
	.section	.nv.info._ZN10layer_norm13ln_fwd_kernelINS_13Kernel_traitsI6__halfffffjLj6144ELj1ELj1ELj8ELj16ENS_18Kernel_traits_baseILj6144ES2_ffffjLj256EEEEELb1ELb1ELb1ELb1EEEvNS_9FwdParamsE,"",@"SHT_CUDA_INFO"
	.sectionflags	@""
	.align	4


	//----- nvinfo : EIATTR_CUDA_API_VERSION
	.align		4
        /*0000*/ 	.byte	0x04, 0x37
        /*0002*/ 	.short	(.L_3580 - .L_3579)
.L_3579:
        /*0004*/ 	.word	0x00000082


	//----- nvinfo : EIATTR_SW2861232_WAR
	.align		4
.L_3580:
        /*0008*/ 	.byte	0x01, 0x35
	.zero		2


	//----- nvinfo : EIATTR_PARAM_CBANK
	.align		4
        /*000c*/ 	.byte	0x04, 0x0a
        /*000e*/ 	.short	(.L_3582 - .L_3581)
	.align		4
.L_3581:
        /*0010*/ 	.word	index@(.nv.constant0._ZN10layer_norm13ln_fwd_kernelINS_13Kernel_traitsI6__halfffffjLj6144ELj1ELj1ELj8ELj16ENS_18Kernel_traits_baseILj6144ES2_ffffjLj256EEEEELb1ELb1ELb1ELb1EEEvNS_9FwdParamsE)
        /*0014*/ 	.short	0x0160
        /*0016*/ 	.short	0x00e8


	//----- nvinfo : EIATTR_CBANK_PARAM_SIZE
	.align		4
.L_3582:
        /*0018*/ 	.byte	0x03, 0x19
        /*001a*/ 	.short	0x00e8


	//----- nvinfo : EIATTR_KPARAM_INFO
	.align		4
        /*001c*/ 	.byte	0x04, 0x17
        /*001e*/ 	.short	(.L_3584 - .L_3583)
.L_3583:
        /*0020*/ 	.word	0x00000000
        /*0024*/ 	.short	0x0000
        /*0026*/ 	.short	0x0000
        /*0028*/ 	.byte	0x00, 0xf0, 0xa1, 0x03


	//----- nvinfo : EIATTR_MAXREG_COUNT
	.align		4
.L_3584:
        /*002c*/ 	.byte	0x03, 0x1b
        /*002e*/ 	.short	0x00ff


	//----- nvinfo : EIATTR_NUM_BARRIERS
	.align		4
        /*0030*/ 	.byte	0x02, 0x4c
        /*0032*/ 	.byte	0x01
	.zero		1


	//----- nvinfo : EIATTR_MERCURY_ISA_VERSION
	.align		4
        /*0034*/ 	.byte	0x03, 0x5f
        /*0036*/ 	.short	0x0000


	//----- nvinfo : EIATTR_COOP_GROUP_MASK_REGIDS
	.align		4
        /*0038*/ 	.byte	0x04, 0x29
        /*003a*/ 	.short	(.L_3586 - .L_3585)


	//   ....[0]....
.L_3585:
        /*003c*/ 	.word	0xffffffff


	//   ....[1]....
        /*0040*/ 	.word	0xffffffff


	//   ....[2]....
        /*0044*/ 	.word	0xffffffff


	//   ....[3]....
        /*0048*/ 	.word	0xffffffff


	//   ....[4]....
        /*004c*/ 	.word	0xffffffff


	//   ....[5]....
        /*0050*/ 	.word	0xffffffff


	//   ....[6]....
        /*0054*/ 	.word	0xffffffff


	//   ....[7]....
        /*0058*/ 	.word	0xffffffff


	//   ....[8]....
        /*005c*/ 	.word	0xffffffff


	//   ....[9]....
        /*0060*/ 	.word	0xffffffff


	//   ....[10]....
        /*0064*/ 	.word	0xffffffff


	//   ....[11]....
        /*0068*/ 	.word	0xffffffff


	//   ....[12]....
        /*006c*/ 	.word	0xffffffff


	//   ....[13]....
        /*0070*/ 	.word	0xffffffff


	//   ....[14]....
        /*0074*/ 	.word	0xffffffff


	//   ....[15]....
        /*0078*/ 	.word	0xffffffff


	//   ....[16]....
        /*007c*/ 	.word	0xffffffff


	//   ....[17]....
        /*0080*/ 	.word	0xffffffff


	//   ....[18]....
        /*0084*/ 	.word	0xffffffff


	//   ....[19]....
        /*0088*/ 	.word	0xffffffff


	//   ....[20]....
        /*008c*/ 	.word	0xffffffff


	//   ....[21]....
        /*0090*/ 	.word	0xffffffff


	//   ....[22]....
        /*0094*/ 	.word	0xffffffff


	//   ....[23]....
        /*0098*/ 	.word	0xffffffff


	//   ....[24]....
        /*009c*/ 	.word	0xffffffff


	//   ....[25]....
        /*00a0*/ 	.word	0xffffffff


	//   ....[26]....
        /*00a4*/ 	.word	0xffffffff


	//   ....[27]....
        /*00a8*/ 	.word	0xffffffff


	//   ....[28]....
        /*00ac*/ 	.word	0xffffffff


	//   ....[29]....
        /*00b0*/ 	.word	0xffffffff


	//   ....[30]....
        /*00b4*/ 	.word	0xffffffff


	//----- nvinfo : EIATTR_COOP_GROUP_INSTR_OFFSETS
	.align		4
.L_3586:
        /*00b8*/ 	.byte	0x04, 0x28
        /*00ba*/ 	.short	(.L_3588 - .L_3587)


	//   ....[0]....
.L_3587:
        /*00bc*/ 	.word	0x0000a370


	//   ....[1]....
        /*00c0*/ 	.word	0x0000a3a0


	//   ....[2]....
        /*00c4*/ 	.word	0x0000a3c0


	//   ....[3]....
        /*00c8*/ 	.word	0x0000a3e0


	//   ....[4]....
        /*00cc*/ 	.word	0x0000a400


	//   ....[5]....
        /*00d0*/ 	.word	0x0000a730


	//   ....[6]....
        /*00d4*/ 	.word	0x0000a750


	//   ....[7]....
        /*00d8*/ 	.word	0x0000a770


	//   ....[8]....
        /*00dc*/ 	.word	0x0000a790


	//   ....[9]....
        /*00e0*/ 	.word	0x0000a7b0


	//   ....[10]....
        /*00e4*/ 	.word	0x0000a8d0


	//   ....[11]....
        /*00e8*/ 	.word	0x0000a910


	//   ....[12]....
        /*00ec*/ 	.word	0x0000a950


	//   ....[13]....
        /*00f0*/ 	.word	0x0000a970


	//   ....[14]....
        /*00f4*/ 	.word	0x0000aa00


	//   ....[15]....
        /*00f8*/ 	.word	0x0000aa30


	//   ....[16]....
        /*00fc*/ 	.word	0x0000aa50


	//   ....[17]....
        /*0100*/ 	.word	0x0000ab00


	//   ....[18]....
        /*0104*/ 	.word	0x0000ab30


	//   ....[19]....
        /*0108*/ 	.word	0x0000ac00


	//   ....[20]....
        /*010c*/ 	.word	0x0000ac30


	//   ....[21]....
        /*0110*/ 	.word	0x0000b3d0


	//   ....[22]....
        /*0114*/ 	.word	0x0000b440


	//   ....[23]....
        /*0118*/ 	.word	0x0000b4a0


	//   ....[24]....
        /*011c*/ 	.word	0x0000b500


	//   ....[25]....
        /*0120*/ 	.word	0x0000b560


	//   ....[26]....
        /*0124*/ 	.word	0x0000b8d0


	//   ....[27]....
        /*0128*/ 	.word	0x0000b930


	//   ....[28]....
        /*012c*/ 	.word	0x0000b990


	//   ....[29]....
        /*0130*/ 	.word	0x0000b9f0


	//   ....[30]....
        /*0134*/ 	.word	0x0000ba50


	//----- nvinfo : EIATTR_EXIT_INSTR_OFFSETS
	.align		4
.L_3588:
        /*0138*/ 	.byte	0x04, 0x1c
        /*013a*/ 	.short	(.L_3590 - .L_3589)


	//   ....[0]....
.L_3589:
        /*013c*/ 	.word	0x000001e0


	//   ....[1]....
        /*0140*/ 	.word	0x0000b380


	//----- nvinfo : EIATTR_MAX_THREADS
	.align		4
.L_3590:
        /*0144*/ 	.byte	0x04, 0x05
        /*0146*/ 	.short	(.L_3592 - .L_3591)
.L_3591:
        /*0148*/ 	.word	0x00000100
        /*014c*/ 	.word	0x00000001
        /*0150*/ 	.word	0x00000001


	//----- nvinfo : EIATTR_CRS_STACK_SIZE
	.align		4
.L_3592:
        /*0154*/ 	.byte	0x04, 0x1e
        /*0156*/ 	.short	(.L_3594 - .L_3593)
.L_3593:
        /*0158*/ 	.word	0x00000000
.L_3594:


//--------------------- .nv.info._ZN10layer_norm13ln_fwd_kernelINS_13Kernel_traitsIfffffjLj6144ELj1ELj1ELj8ELj16ENS_18Kernel_traits_baseILj6144EfffffjLj256EEEEELb0ELb0ELb0ELb0EEEvNS_9FwdParamsE --------------------------
	.section	.nv.info._ZN10layer_norm13ln_fwd_kernelINS_13Kernel_traitsIfffffjLj6144ELj1ELj1ELj8ELj16ENS_18Kernel_traits_baseILj6144EfffffjLj256EEEEELb0ELb0ELb0ELb0EEEvNS_9FwdParamsE,"",@"SHT_CUDA_INFO"
	.sectionflags	@""
	.align	4


	//----- nvinfo : EIATTR_CUDA_API_VERSION
	.align		4
        /*0000*/ 	.byte	0x04, 0x37
        /*0002*/ 	.short	(.L_3596 - .L_3595)
.L_3595:
        /*0004*/ 	.word	0x00000082


	//----- nvinfo : EIATTR_SW2861232_WAR
	.align		4
.L_3596:
        /*0008*/ 	.byte	0x01, 0x35
	.zero		2


	//----- nvinfo : EIATTR_PARAM_CBANK
	.align		4
        /*000c*/ 	.byte	0x04, 0x0a
        /*000e*/ 	.short	(.L_3598 - .L_3597)
	.align		4
.L_3597:
        /*0010*/ 	.word	index@(.nv.constant0._ZN10layer_norm13ln_fwd_kernelINS_13Kernel_traitsIfffffjLj6144ELj1ELj1ELj8ELj16ENS_18Kernel_traits_baseILj6144EfffffjLj256EEEEELb0ELb0ELb0ELb0EEEvNS_9FwdParamsE)
        /*0014*/ 	.short	0x0160
        /*0016*/ 	.short	0x00e8


	//----- nvinfo : EIATTR_CBANK_PARAM_SIZE
	.align		4
.L_3598:
        /*0018*/ 	.byte	0x03, 0x19
        /*001a*/ 	.short	0x00e8


	//----- nvinfo : EIATTR_KPARAM_INFO
	.align		4
        /*001c*/ 	.byte	0x04, 0x17
        /*001e*/ 	.short	(.L_3600 - .L_3599)
.L_3599:
        /*0020*/ 	.word	0x00000000
        /*0024*/ 	.short	0x0000
        /*0026*/ 	.short	0x0000
        /*0028*/ 	.byte	0x00, 0xf0, 0xa1, 0x03


	//----- nvinfo : EIATTR_MAXREG_COUNT
	.align		4
.L_3600:
        /*002c*/ 	.byte	0x03, 0x1b
        /*002e*/ 	.short	0x00ff


	//----- nvinfo : EIATTR_NUM_BARRIERS
	.align		4
        /*0030*/ 	.byte	0x02, 0x4c
        /*0032*/ 	.byte	0x01
	.zero		1


	//----- nvinfo : EIATTR_MERCURY_ISA_VERSION
	.align		4
        /*0034*/ 	.byte	0x03, 0x5f
        /*0036*/ 	.short	0x0000


	//----- nvinfo : EIATTR_COOP_GROUP_MASK_REGIDS
	.align		4
        /*0038*/ 	.byte	0x04, 0x29
        /*003a*/ 	.short	(.L_3602 - .L_3601)


	//   ....[0]....
.L_3601:
        /*003c*/ 	.word	0xffffffff


	//   ....[1]....
        /*0040*/ 	.word	0xffffffff


	//   ....[2]....
        /*0044*/ 	.word	0xffffffff


	//   ....[3]....
        /*0048*/ 	.word	0xffffffff


	//   ....[4]....
        /*004c*/ 	.word	0xffffffff


	//   ....[5]....
        /*0050*/ 	.word	0xffffffff


	//   ....[6]....
        /*0054*/ 	.word	0xffffffff


	//   ....[7]....
        /*0058*/ 	.word	0xffffffff


	//   ....[8]....
        /*005c*/ 	.word	0xffffffff


	//   ....[9]....
        /*0060*/ 	.word	0xffffffff


	//   ....[10]....
        /*0064*/ 	.word	0xffffffff


	//   ....[11]....
        /*0068*/ 	.word	0xffffffff


	//   ....[12]....
        /*006c*/ 	.word	0xffffffff


	//   ....[13]....
        /*0070*/ 	.word	0xffffffff


	//   ....[14]....
        /*0074*/ 	.word	0xffffffff


	//   ....[15]....
        /*0078*/ 	.word	0xffffffff


	//   ....[16]....
        /*007c*/ 	.word	0xffffffff


	//   ....[17]....
        /*0080*/ 	.word	0xffffffff


	//   ....[18]....
        /*0084*/ 	.word	0xffffffff


	//   ....[19]....
        /*0088*/ 	.word	0xffffffff


	//   ....[20]....
        /*008c*/ 	.word	0xffffffff


	//   ....[21]....
        /*0090*/ 	.word	0xffffffff


	//   ....[22]....
        /*0094*/ 	.word	0xffffffff


	//   ....[23]....
        /*0098*/ 	.word	0xffffffff


	//   ....[24]....
        /*009c*/ 	.word	0xffffffff


	//   ....[25]....
        /*00a0*/ 	.word	0xffffffff


	//   ....[26]....
        /*00a4*/ 	.word	0xffffffff


	//   ....[27]....
        /*00a8*/ 	.word	0xffffffff


	//   ....[28]....
        /*00ac*/ 	.word	0xffffffff


	//   ....[29]....
        /*00b0*/ 	.word	0xffffffff


	//   ....[30]....
        /*00b4*/ 	.word	0xffffffff


	//----- nvinfo : EIATTR_COOP_GROUP_INSTR_OFFSETS
	.align		4
.L_3602:
        /*00b8*/ 	.byte	0x04, 0x28
        /*00ba*/ 	.short	(.L_3604 - .L_3603)


	//   ....[0]....
.L_3603:
        /*00bc*/ 	.word	0x00001ad0


	//   ....[1]....
        /*00c0*/ 	.word	0x00001b00


	//   ....[2]....
        /*00c4*/ 	.word	0x00001b20


	//   ....[3]....
        /*00c8*/ 	.word	0x00001b40


	//   ....[4]....
        /*00cc*/ 	.word	0x00001b60


	//   ....[5]....
        /*00d0*/ 	.word	0x00001ea0


	//   ....[6]....
        /*00d4*/ 	.word	0x00001ec0


	//   ....[7]....
        /*00d8*/ 	.word	0x00001ee0


	//   ....[8]....
        /*00dc*/ 	.word	0x00001f00


	//   ....[9]....
        /*00e0*/ 	.word	0x00001f20


	//   ....[10]....
        /*00e4*/ 	.word	0x00002030


	//   ....[11]....
        /*00e8*/ 	.word	0x00002080


	//   ....[12]....
        /*00ec*/ 	.word	0x000020b0


	//   ....[13]....
        /*00f0*/ 	.word	0x000020e0


	//   ....[14]....
        /*00f4*/ 	.word	0x00002100


	//   ....[15]....
        /*00f8*/ 	.word	0x00002180


	//   ....[16]....
        /*00fc*/ 	.word	0x000021f0


	//   ....[17]....
        /*0100*/ 	.word	0x00002260


	//   ....[18]....
        /*0104*/ 	.word	0x000022c0


	//   ....[19]....
        /*0108*/ 	.word	0x00002330


	//   ....[20]....
        /*010c*/ 	.word	0x00002370


	//   ....[21]....
        /*0110*/ 	.word	0x00002c50


	//   ....[22]....
        /*0114*/ 	.word	0x00002cc0


	//   ....[23]....
        /*0118*/ 	.word	0x00002d20


	//   ....[24]....
        /*011c*/ 	.word	0x00002d80


	//   ....[25]....
        /*0120*/ 	.word	0x00002de0


	//   ....[26]....
        /*0124*/ 	.word	0x00003160


	//   ....[27]....
        /*0128*/ 	.word	0x000031c0


	//   ....[28]....
        /*012c*/ 	.word	0x00003220


	//   ....[29]....
        /*0130*/ 	.word	0x00003280


	//   ....[30]....
        /*0134*/ 	.word	0x000032f0


	//----- nvinfo : EIATTR_EXIT_INSTR_OFFSETS
	.align		4
.L_3604:
        /*0138*/ 	.byte	0x04, 0x1c
        /*013a*/ 	.short	(.L_3606 - .L_3605)


	//   ....[0]....
.L_3605:
        /*013c*/ 	.word	0x000006a0


	//   ....[1]....
        /*0140*/ 	.word	0x00002c00


	//----- nvinfo : EIATTR_MAX_THREADS
	.align		4
.L_3606:
        /*0144*/ 	.byte	0x04, 0x05
        /*0146*/ 	.short	(.L_3608 - .L_3607)
.L_3607:
        /*0148*/ 	.word	0x00000100
        /*014c*/ 	.word	0x00000001
        /*0150*/ 	.word	0x00000001


	//----- nvinfo : EIATTR_CRS_STACK_SIZE
	.align		4
.L_3608:
        /*0154*/ 	.byte	0x04, 0x1e
        /*0156*/ 	.short	(.L_3610 - .L_3609)
.L_3609:
        /*0158*/ 	.word	0x00000000
.L_3610:


//--------------------- .nv.info._ZN10layer_norm13ln_fwd_kernelINS_13Kernel_traitsIfffffjLj6144ELj1ELj1ELj8ELj16ENS_18Kernel_traits_baseILj6144EfffffjLj256EEEEELb0ELb0ELb0ELb1EEEvNS_9FwdParamsE --------------------------
	.section	.nv.info._ZN10layer_norm13ln_fwd_kernelINS_13Kernel_traitsIfffffjLj6144ELj1ELj1ELj8ELj16ENS_18Kernel_traits_baseILj6144EfffffjLj256EEEEELb0ELb0ELb0ELb1EEEvNS_9FwdParamsE,"",@"SHT_CUDA_INFO"
	.sectionflags	@""
	.align	4


	//----- nvinfo : EIATTR_CUDA_API_VERSION
	.align		4
        /*0000*/ 	.byte	0x04, 0x37
        /*0002*/ 	.short	(.L_3612 - .L_3611)
.L_3611:
        /*0004*/ 	.word	0x00000082


	//----- nvinfo : EIATTR_SW2861232_WAR
	.align		4
.L_3612:
        /*0008*/ 	.byte	0x01, 0x35
	.zero		2


	//----- nvinfo : EIATTR_PARAM_CBANK
	.align		4
        /*000c*/ 	.byte	0x04, 0x0a
        /*000e*/ 	.short	(.L_3614 - .L_3613)
	.align		4
.L_3613:
        /*0010*/ 	.word	index@(.nv.constant0._ZN10layer_norm13ln_fwd_kernelINS_13Kernel_traitsIfffffjLj6144ELj1ELj1ELj8ELj16ENS_18Kernel_traits_baseILj6144EfffffjLj256EEEEELb0ELb0ELb0ELb1EEEvNS_9FwdParamsE)
        /*0014*/ 	.short	0x0160
        /*0016*/ 	.short	0x00e8


	//----- nvinfo : EIATTR_CBANK_PARAM_SIZE
	.align		4
.L_3614:
        /*0018*/ 	.byte	0x03, 0x19
        /*001a*/ 	.short	0x00e8


	//----- nvinfo : EIATTR_KPARAM_INFO
	.align		4
        /*001c*/ 	.byte	0x04, 0x17
        /*001e*/ 	.short	(.L_3616 - .L_3615)
.L_3615:
        /*0020*/ 	.word	0x00000000
        /*0024*/ 	.short	0x0000
        /*0026*/ 	.short	0x0000
        /*0028*/ 	.byte	0x00, 0xf0, 0xa1, 0x03


	//----- nvinfo : EIATTR_MAXREG_COUNT
	.align		4
.L_3616:
        /*002c*/ 	.byte	0x03, 0x1b
        /*002e*/ 	.short	0x00ff


	//----- nvinfo : EIATTR_NUM_BARRIERS
	.align		4
        /*0030*/ 	.byte	0x02, 0x4c
        /*0032*/ 	.byte	0x01
	.zero		1


	//----- nvinfo : EIATTR_MERCURY_ISA_VERSION
	.align		4
        /*0034*/ 	.byte	0x03, 0x5f
        /*0036*/ 	.short	0x0000


	//----- nvinfo : EIATTR_COOP_GROUP_MASK_REGIDS
	.align		4
        /*0038*/ 	.byte	0x04, 0x29
        /*003a*/ 	.short	(.L_3618 - .L_3617)


	//   ....[0]....
.L_3617:
        /*003c*/ 	.word	0xffffffff


	//   ....[1]....
        /*0040*/ 	.word	0xffffffff


	//   ....[2]....
        /*0044*/ 	.word	0xffffffff


	//   ....[3]....
        /*0048*/ 	.word	0xffffffff


	//   ....[4]....
        /*004c*/ 	.word	0xffffffff


	//   ....[5]....
        /*0050*/ 	.word	0xffffffff


	//   ....[6]....
        /*0054*/ 	.word	0xffffffff


	//   ....[7]....
        /*0058*/ 	.word	0xffffffff


	//   ....[8]....
        /*005c*/ 	.word	0xffffffff


	//   ....[9]....
        /*0060*/ 	.word	0xffffffff


	//   ....[10]....
        /*0064*/ 	.word	0xffffffff


	//   ....[11]....
        /*0068*/ 	.word	0xffffffff


	//   ....[12]....
        /*006c*/ 	.word	0xffffffff


	//   ....[13]....
        /*0070*/ 	.word	0xffffffff


	//   ....[14]....
        /*0074*/ 	.word	0xffffffff


	//   ....[15]....
        /*0078*/ 	.word	0xffffffff


	//   ....[16]....
        /*007c*/ 	.word	0xffffffff


	//   ....[17]....
        /*0080*/ 	.word	0xffffffff


	//   ....[18]....
        /*0084*/ 	.word	0xffffffff


	//   ....[19]....
        /*0088*/ 	.word	0xffffffff


	//   ....[20]....
        /*008c*/ 	.word	0xffffffff


	//   ....[21]....
        /*0090*/ 	.word	0xffffffff


	//   ....[22]....
        /*0094*/ 	.word	0xffffffff


	//   ....[23]....
        /*0098*/ 	.word	0xffffffff


	//   ....[24]....
        /*009c*/ 	.word	0xffffffff


	//   ....[25]....
        /*00a0*/ 	.word	0xffffffff


	//   ....[26]....
        /*00a4*/ 	.word	0xffffffff


	//   ....[27]....
        /*00a8*/ 	.word	0xffffffff


	//   ....[28]....
        /*00ac*/ 	.word	0xffffffff


	//   ....[29]....
        /*00b0*/ 	.word	0xffffffff


	//   ....[30]....
        /*00b4*/ 	.word	0xffffffff


	//----- nvinfo : EIATTR_COOP_GROUP_INSTR_OFFSETS
	.align		4
.L_3618:
        /*00b8*/ 	.byte	0x04, 0x28
        /*00ba*/ 	.short	(.L_3620 - .L_3619)


	//   ....[0]....
.L_3619:
        /*00bc*/ 	.word	0x00001180


	//   ....[1]....
        /*00c0*/ 	.word	0x000011b0


	//   ....[2]....
        /*00c4*/ 	.word	0x000011d0


	//   ....[3]....
        /*00c8*/ 	.word	0x000011f0


	//   ....[4]....
        /*00cc*/ 	.word	0x00001210


	//   ....[5]....
        /*00d0*/ 	.word	0x00001540


	//   ....[6]....
        /*00d4*/ 	.word	0x00001560


	//   ....[7]....
        /*00d8*/ 	.word	0x00001580


	//   ....[8]....
        /*00dc*/ 	.word	0x000015a0


	//   ....[9]....
        /*00e0*/ 	.word	0x000015c0


	//   ....[10]....
        /*00e4*/ 	.word	0x000016d0


	//   ....[11]....
        /*00e8*/ 	.word	0x00001720


	//   ....[12]....
        /*00ec*/ 	.word	0x00001740


	//   ....[13]....
        /*00f0*/ 	.word	0x00001760


	//   ....[14]....
        /*00f4*/ 	.word	0x00001790


	//   ....[15]....
        /*00f8*/ 	.word	0x00001810


	//   ....[16]....
        /*00fc*/ 	.word	0x00001850


	//   ....[17]....
        /*0100*/ 	.word	0x00001910


	//   ....[18]....
        /*0104*/ 	.word	0x00001950


	//   ....[19]....
        /*0108*/ 	.word	0x00001a20


	//   ....[20]....
        /*010c*/ 	.word	0x00001a30


	//   ....[21]....
        /*0110*/ 	.word	0x00002130


	//   ....[22]....
        /*0114*/ 	.word	0x000021a0


	//   ....[23]....
        /*0118*/ 	.word	0x00002200


	//   ....[24]....
        /*011c*/ 	.word	0x00002260


	//   ....[25]....
        /*0120*/ 	.word	0x000022c0


	//   ....[26]....
        /*0124*/ 	.word	0x00002630


	//   ....[27]....
        /*0128*/ 	.word	0x00002690


	//   ....[28]....
        /*012c*/ 	.word	0x000026f0


	//   ....[29]....
        /*0130*/ 	.word	0x00002750


	//   ....[30]....
        /*0134*/ 	.word	0x000027b0


	//----- nvinfo : EIATTR_EXIT_INSTR_OFFSETS
	.align		4
.L_3620:
        /*0138*/ 	.byte	0x04, 0x1c
        /*013a*/ 	.short	(.L_3622 - .L_3621)


	//   ....[0]....
.L_3621:
        /*013c*/ 	.word	0x00000200


	//   ....[1]....
        /*0140*/ 	.word	0x000020e0


	//----- nvinfo : EIATTR_MAX_THREADS
	.align		4
.L_3622:
        /*0144*/ 	.byte	0x04, 0x05
        /*0146*/ 	.short	(.L_3624 - .L_3623)
.L_3623:
        /*0148*/ 	.word	0x00000100
        /*014c*/ 	.word	0x00000001
        /*0150*/ 	.word	0x00000001


	//----- nvinfo : EIATTR_CRS_STACK_SIZE
	.align		4
.L_3624:
        /*0154*/ 	.byte	0x04, 0x1e
        /*0156*/ 	.short	(.L_3626 - .L_3625)
.L_3625:
        /*0158*/ 	.word	0x00000000
.L_3626:


//--------------------- .nv.info._ZN10layer_norm13ln_fwd_kernelINS_13Kernel_traitsIfffffjLj6144ELj1ELj1ELj8ELj16ENS_18Kernel_traits_baseILj6144EfffffjLj256EEEEELb0ELb0ELb1ELb0EEEvNS_9FwdParamsE --------------------------
	.section	.nv.info._ZN10layer_norm13ln_fwd_kernelINS_13Kernel_traitsIfffffjLj6144ELj1ELj1ELj8ELj16ENS_18Kernel_traits_baseILj6144EfffffjLj256EEEEELb0ELb0ELb1ELb0EEEvNS_9FwdParamsE,"",@"SHT_CUDA_INFO"
	.sectionflags	@""
	.align	4


	//----- nvinfo : EIATTR_CUDA_API_VERSION
	.align		4
        /*0000*/ 	.byte	0x04, 0x37
        /*0002*/ 	.short	(.L_3628 - .L_3627)
.L_3627:
        /*0004*/ 	.word	0x00000082


	//----- nvinfo : EIATTR_SW2861232_WAR
	.align		4
.L_3628:
        /*0008*/ 	.byte	0x01, 0x35
	.zero		2


	//----- nvinfo : EIATTR_PARAM_CBANK
	.align		4
        /*000c*/ 	.byte	0x04, 0x0a
        /*000e*/ 	.short	(.L_3630 - .L_3629)
	.align		4
.L_3629:
        /*0010*/ 	.word	index@(.nv.constant0._ZN10layer_norm13ln_fwd_kernelINS_13Kernel_traitsIfffffjLj6144ELj1ELj1ELj8ELj16ENS_18Kernel_traits_baseILj6144EfffffjLj256EEEEELb0ELb0ELb1ELb0EEEvNS_9FwdParamsE)
        /*0014*/ 	.short	0x0160
        /*0016*/ 	.short	0x00e8


	//----- nvinfo : EIATTR_CBANK_PARAM_SIZE
	.align		4
.L_3630:
        /*0018*/ 	.byte	0x03, 0x19
        /*001a*/ 	.short	0x00e8


	//----- nvinfo : EIATTR_KPARAM_INFO
	.align		4
        /*001c*/ 	.byte	0x04, 0x17
        /*001e*/ 	.short	(.L_3632 - .L_3631)
.L_3631:
        /*0020*/ 	.word	0x00000000
        /*0024*/ 	.short	0x0000
        /*0026*/ 	.short	0x0000
        /*0028*/ 	.byte	0x00, 0xf0, 0xa1, 0x03


	//----- nvinfo : EIATTR_MAXREG_COUNT
	.align		4
.L_3632:
        /*002c*/ 	.byte	0x03, 0x1b
        /*002e*/ 	.short	0x00ff


	//----- nvinfo : EIATTR_NUM_BARRIERS
	.align		4
        /*0030*/ 	.byte	0x02, 0x4c
        /*0032*/ 	.byte	0x01
	.zero		1


	//----- nvinfo : EIATTR_MERCURY_ISA_VERSION
	.align		4
        /*0034*/ 	.byte	0x03, 0x5f
        /*0036*/ 	.short	0x0000


	//----- nvinfo : EIATTR_COOP_GROUP_MASK_REGIDS
	.align		4
        /*0038*/ 	.byte	0x04, 0x29
        /*003a*/ 	.short	(.L_3634 - .L_3633)


	//   ....[0]....
.L_3633:
        /*003c*/ 	.word	0xffffffff


	//   ....[1]....
        /*0040*/ 	.word	0xffffffff


	//   ....[2]....
        /*0044*/ 	.word	0xffffffff


	//   ....[3]....
        /*0048*/ 	.word	0xffffffff


	//   ....[4]....
        /*004c*/ 	.word	0xffffffff


	//   ....[5]....
        /*0050*/ 	.word	0xffffffff


	//   ....[6]....
        /*0054*/ 	.word	0xffffffff


	//   ....[7]....
        /*0058*/ 	.word	0xffffffff


	//   ....[8]....
        /*005c*/ 	.word	0xffffffff


	//   ....[9]....
        /*0060*/ 	.word	0xffffffff


	//   ....[10]....
        /*0064*/ 	.word	0xffffffff


	//   ....[11]....
        /*0068*/ 	.word	0xffffffff


	//   ....[12]....
        /*006c*/ 	.word	0xffffffff


	//   ....[13]....
        /*0070*/ 	.word	0xffffffff


	//   ....[14]....
        /*0074*/ 	.word	0xffffffff


	//   ....[15]....
        /*0078*/ 	.word	0xffffffff


	//   ....[16]....
        /*007c*/ 	.word	0xffffffff


	//   ....[17]....
        /*0080*/ 	.word	0xffffffff


	//   ....[18]....
        /*0084*/ 	.word	0xffffffff


	//   ....[19]....
        /*0088*/ 	.word	0xffffffff


	//   ....[20]....
        /*008c*/ 	.word	0xffffffff


	//   ....[21]....
        /*0090*/ 	.word	0xffffffff


	//   ....[22]....
        /*0094*/ 	.word	0xffffffff


	//   ....[23]....
        /*0098*/ 	.word	0xffffffff


	//   ....[24]....
        /*009c*/ 	.word	0xffffffff


	//   ....[25]....
        /*00a0*/ 	.word	0xffffffff


	//   ....[26]....
        /*00a4*/ 	.word	0xffffffff


	//   ....[27]....
        /*00a8*/ 	.word	0xffffffff


	//   ....[28]....
        /*00ac*/ 	.word	0xffffffff


	//   ....[29]....
        /*00b0*/ 	.word	0xffffffff


	//   ....[30]....
        /*00b4*/ 	.word	0xffffffff


	//----- nvinfo : EIATTR_COOP_GROUP_INSTR_OFFSETS
	.align		4
.L_3634:
        /*00b8*/ 	.byte	0x04, 0x28
        /*00ba*/ 	.short	(.L_3636 - .L_3635)


	//   ....[0]....
.L_3635:
        /*00bc*/ 	.word	0x00001dc0


	//   ....[1]....
        /*00c0*/ 	.word	0x00001df0


	//   ....[2]....
        /*00c4*/ 	.word	0x00001e10


	//   ....[3]....
        /*00c8*/ 	.word	0x00001e30


	//   ....[4]....
        /*00cc*/ 	.word	0x00001e50


	//   ....[5]....
        /*00d0*/ 	.word	0x00002190


	//   ....[6]....
        /*00d4*/ 	.word	0x000021b0


	//   ....[7]....
        /*00d8*/ 	.word	0x000021d0


	//   ....[8]....
        /*00dc*/ 	.word	0x000021f0


	//   ....[9]....
        /*00e0*/ 	.word	0x00002210


	//   ....[10]....
        /*00e4*/ 	.word	0x00002340


	//   ....[11]....
        /*00e8*/ 	.word	0x000023c0


	//   ....[12]....
        /*00ec*/ 	.word	0x000023e0


	//   ....[13]....
        /*00f0*/ 	.word	0x000023f0


	//   ....[14]....
        /*00f4*/ 	.word	0x000024b0


	//   ....[15]....
        /*00f8*/ 	.word	0x000024d0


	//   ....[16]....
        /*00fc*/ 	.word	0x000024f0


	//   ....[17]....
        /*0100*/ 	.word	0x000025a0


	//   ....[18]....
        /*0104*/ 	.word	0x000025e0


	//   ....[19]....
        /*0108*/ 	.word	0x00002680


	//   ....[20]....
        /*010c*/ 	.word	0x000026b0


	//   ....[21]....
        /*0110*/ 	.word	0x00002fb0


	//   ....[22]....
        /*0114*/ 	.word	0x00003020


	//   ....[23]....
        /*0118*/ 	.word	0x00003080


	//   ....[24]....
        /*011c*/ 	.word	0x000030e0


	//   ....[25]....
        /*0120*/ 	.word	0x00003140


	//   ....[26]....
        /*0124*/ 	.word	0x000034c0


	//   ....[27]....
        /*0128*/ 	.word	0x00003520


	//   ....[28]....
        /*012c*/ 	.word	0x00003580


	//   ....[29]....
        /*0130*/ 	.word	0x000035e0


	//   ....[30]....
        /*0134*/ 	.word	0x00003650


	//----- nvinfo : EIATTR_EXIT_INSTR_OFFSETS
	.align		4
.L_3636:
        /*0138*/ 	.byte	0x04, 0x1c
        /*013a*/ 	.short	(.L_3638 - .L_3637)


	//   ....[0]....
.L_3637:
        /*013c*/ 	.word	0x00000690


	//   ....[1]....
        /*0140*/ 	.word	0x00002f60


	//----- nvinfo : EIATTR_MAX_THREADS
	.align		4
.L_3638:
        /*0144*/ 	.byte	0x04, 0x05
        /*0146*/ 	.short	(.L_3640 - .L_3639)
.L_3639:
        /*0148*/ 	.word	0x00000100
        /*014c*/ 	.word	0x00000001
        /*0150*/ 	.word	0x00000001


	//----- nvinfo : EIATTR_CRS_STACK_SIZE
	.align		4
.L_3640:
        /*0154*/ 	.byte	0x04, 0x1e
        /*0156*/ 	.short	(.L_3642 - .L_3641)
.L_3641:
        /*0158*/ 	.word	0x00000000
.L_3642:


//--------------------- .nv.info._ZN10layer_norm13ln_fwd_kernelINS_13Kernel_traitsIfffffjLj6144ELj1ELj1ELj8ELj16ENS_18Kernel_traits_baseILj6144EfffffjLj256EEEEELb0ELb0ELb1ELb1EEEvNS_9FwdParamsE --------------------------
	.section	.nv.info._ZN10layer_norm13ln_fwd_kernelINS_13Kernel_traitsIfffffjLj6144ELj1ELj1ELj8ELj16ENS_18Kernel_traits_baseILj6144EfffffjLj256EEEEELb0ELb0ELb1ELb1EEEvNS_9FwdParamsE,"",@"SHT_CUDA_INFO"
	.sectionflags	@""
	.align	4


	//----- nvinfo : EIATTR_CUDA_API_VERSION
	.align		4
        /*0000*/ 	.byte	0x04, 0x37
        /*0002*/ 	.short	(.L_3644 - .L_3643)
.L_3643:
        /*0004*/ 	.word	0x00000082


	//----- nvinfo : EIATTR_SW2861232_WAR
	.align		4
.L_3644:
        /*0008*/ 	.byte	0x01, 0x35
	.zero		2


	//----- nvinfo : EIATTR_PARAM_CBANK
	.align		4
        /*000c*/ 	.byte	0x04, 0x0a
        /*000e*/ 	.short	(.L_3646 - .L_3645)
	.align		4
.L_3645:
        /*0010*/ 	.word	index@(.nv.constant0._ZN10layer_norm13ln_fwd_kernelINS_13Kernel_traitsIfffffjLj6144ELj1ELj1ELj8ELj16ENS_18Kernel_traits_baseILj6144EfffffjLj256EEEEELb0ELb0ELb1ELb1EEEvNS_9FwdParamsE)
        /*0014*/ 	.short	0x0160
        /*0016*/ 	.short	0x00e8


	//----- nvinfo : EIATTR_CBANK_PARAM_SIZE
	.align		4
.L_3646:
        /*0018*/ 	.byte	0x03, 0x19
        /*001a*/ 	.short	0x00e8


	//----- nvinfo : EIATTR_KPARAM_INFO
	.align		4
        /*001c*/ 	.byte	0x04, 0x17
        /*001e*/ 	.short	(.L_3648 - .L_3647)
.L_3647:
        /*0020*/ 	.word	0x00000000
        /*0024*/ 	.short	0x0000
        /*0026*/ 	.short	0x0000
        /*0028*/ 	.byte	0x00, 0xf0, 0xa1, 0x03


	//----- nvinfo : EIATTR_MAXREG_COUNT
	.align		4
.L_3648:
        /*002c*/ 	.byte	0x03, 0x1b
        /*002e*/ 	.short	0x00ff


	//----- nvinfo : EIATTR_NUM_BARRIERS
	.align		4
        /*0030*/ 	.byte	0x02, 0x4c
        /*0032*/ 	.byte	0x01
	.zero		1


	//----- nvinfo : EIATTR_MERCURY_ISA_VERSION
	.align		4
        /*0034*/ 	.byte	0x03, 0x5f
        /*0036*/ 	.short	0x0000


	//----- nvinfo : EIATTR_COOP_GROUP_MASK_REGIDS
	.align		4
        /*0038*/ 	.byte	0x04, 0x29
        /*003a*/ 	.short	(.L_3650 - .L_3649)


	//   ....[0]....
.L_3649:
        /*003c*/ 	.word	0xffffffff


	//   ....[1]....
        /*0040*/ 	.word	0xffffffff


	//   ....[2]....
        /*0044*/ 	.word	0xffffffff


	//   ....[3]....
        /*0048*/ 	.word	0xffffffff


	//   ....[4]....
        /*004c*/ 	.word	0xffffffff


	//   ....[5]....
        /*0050*/ 	.word	0xffffffff


	//   ....[6]....
        /*0054*/ 	.word	0xffffffff


	//   ....[7]....
        /*0058*/ 	.word	0xffffffff


	//   ....[8]....
        /*005c*/ 	.word	0xffffffff


	//   ....[9]....
        /*0060*/ 	.word	0xffffffff


	//   ....[10]....
        /*0064*/ 	.word	0xffffffff


	//   ....[11]....
        /*0068*/ 	.word	0xffffffff


	//   ....[12]....
        /*006c*/ 	.word	0xffffffff


	//   ....[13]....
        /*0070*/ 	.word	0xffffffff


	//   ....[14]....
        /*0074*/ 	.word	0xffffffff


	//   ....[15]....
        /*0078*/ 	.word	0xffffffff


	//   ....[16]....
        /*007c*/ 	.word	0xffffffff


	//   ....[17]....
        /*0080*/ 	.word	0xffffffff


	//   ....[18]....
        /*0084*/ 	.word	0xffffffff


	//   ....[19]....
        /*0088*/ 	.word	0xffffffff


	//   ....[20]....
        /*008c*/ 	.word	0xffffffff


	//   ....[21]....
        /*0090*/ 	.word	0xffffffff


	//   ....[22]....
        /*0094*/ 	.word	0xffffffff


	//   ....[23]....
        /*0098*/ 	.word	0xffffffff


	//   ....[24]....
        /*009c*/ 	.word	0xffffffff


	//   ....[25]....
        /*00a0*/ 	.word	0xffffffff


	//   ....[26]....
        /*00a4*/ 	.word	0xffffffff


	//   ....[27]....
        /*00a8*/ 	.word	0xffffffff


	//   ....[28]....
        /*00ac*/ 	.word	0xffffffff


	//   ....[29]....
        /*00b0*/ 	.word	0xffffffff


	//   ....[30]....
        /*00b4*/ 	.word	0xffffffff


	//----- nvinfo : EIATTR_COOP_GROUP_INSTR_OFFSETS
	.align		4
.L_3650:
        /*00b8*/ 	.byte	0x04, 0x28
        /*00ba*/ 	.short	(.L_3652 - .L_3651)


	//   ....[0]....
.L_3651:
        /*00bc*/ 	.word	0x000014e0


	//   ....[1]....
        /*00c0*/ 	.word	0x00001510


	//   ....[2]....
        /*00c4*/ 	.word	0x00001530


	//   ....[3]....
        /*00c8*/ 	.word	0x00001550


	//   ....[4]....
        /*00cc*/ 	.word	0x00001570


	//   ....[5]....
        /*00d0*/ 	.word	0x000018a0


	//   ....[6]....
        /*00d4*/ 	.word	0x000018c0


	//   ....[7]....
        /*00d8*/ 	.word	0x000018e0


	//   ....[8]....
        /*00dc*/ 	.word	0x00001900


	//   ....[9]....
        /*00e0*/ 	.word	0x00001920


	//   ....[10]....
        /*00e4*/ 	.word	0x00001a20


	//   ....[11]....
        /*00e8*/ 	.word	0x00001a80


	//   ....[12]....
        /*00ec*/ 	.word	0x00001a90


	//   ....[13]....
        /*00f0*/ 	.word	0x00001b20


	//   ....[14]....
        /*00f4*/ 	.word	0x00001b50


	//   ....[15]....
        /*00f8*/ 	.word	0x00001b80


	//   ....[16]....
        /*00fc*/ 	.word	0x00001c00


	//   ....[17]....
        /*0100*/ 	.word	0x00001c70


	//   ....[18]....
        /*0104*/ 	.word	0x00001d00


	//   ....[19]....
        /*0108*/ 	.word	0x00001d40


	//   ....[20]....
        /*010c*/ 	.word	0x00001d90


	//   ....[21]....
        /*0110*/ 	.word	0x00002520


	//   ....[22]....
        /*0114*/ 	.word	0x00002590


	//   ....[23]....
        /*0118*/ 	.word	0x000025f0


	//   ....[24]....
        /*011c*/ 	.word	0x00002650


	//   ....[25]....
        /*0120*/ 	.word	0x000026b0


	//   ....[26]....
        /*0124*/ 	.word	0x00002a20


	//   ....[27]....
        /*0128*/ 	.word	0x00002a80


	//   ....[28]....
        /*012c*/ 	.word	0x00002ae0


	//   ....[29]....
        /*0130*/ 	.word	0x00002b40


	//   ....[30]....
        /*0134*/ 	.word	0x00002ba0


	//----- nvinfo : EIATTR_EXIT_INSTR_OFFSETS
	.align		4
.L_3652:
        /*0138*/ 	.byte	0x04, 0x1c
        /*013a*/ 	.short	(.L_3654 - .L_3653)


	//   ....[0]....
.L_3653:
        /*013c*/ 	.word	0x00000200


	//   ....[1]....
        /*0140*/ 	.word	0x000024d0


	//----- nvinfo : EIATTR_MAX_THREADS
	.align		4
.L_3654:
        /*0144*/ 	.byte	0x04, 0x05
        /*0146*/ 	.short	(.L_3656 - .L_3655)
.L_3655:
        /*0148*/ 	.word	0x00000100
        /*014c*/ 	.word	0x00000001
        /*0150*/ 	.word	0x00000001


	//----- nvinfo : EIATTR_CRS_STACK_SIZE
	.align		4
.L_3656:
        /*0154*/ 	.byte	0x04, 0x1e
        /*0156*/ 	.short	(.L_3658 - .L_3657)
.L_3657:
        /*0158*/ 	.word	0x00000000
.L_3658:


//--------------------- .nv.info._ZN10layer_norm13ln_fwd_kernelINS_13Kernel_traitsIfffffjLj6144ELj1ELj1ELj8ELj16ENS_18Kernel_traits_baseILj6144EfffffjLj256EEEEELb0ELb1ELb0ELb0EEEvNS_9FwdParamsE --------------------------
	.section	.nv.info._ZN10layer_norm13ln_fwd_kernelINS_13Kernel_traitsIfffffjLj6144ELj1ELj1ELj8ELj16ENS_18Kernel_traits_baseILj6144EfffffjLj256EEEEELb0ELb1ELb0ELb0EEEvNS_9FwdParamsE,"",@"SHT_CUDA_INFO"
	.sectionflags	@""
	.align	4


	//----- nvinfo : EIATTR_CUDA_API_VERSION
	.align		4
        /*0000*/ 	.byte	0x04, 0x37
        /*0002*/ 	.short	(.L_3660 - .L_3659)
.L_3659:
        /*0004*/ 	.word	0x00000082


	//----- nvinfo : EIATTR_SW2861232_WAR
	.align		4
.L_3660:
        /*0008*/ 	.byte	0x01, 0x35
	.zero		2


	//----- nvinfo : EIATTR_PARAM_CBANK
	.align		4
        /*000c*/ 	.byte	0x04, 0x0a
        /*000e*/ 	.short	(.L_3662 - .L_3661)
	.align		4
.L_3661:
        /*0010*/ 	.word	index@(.nv.constant0._ZN10layer_norm13ln_fwd_kernelINS_13Kernel_traitsIfffffjLj6144ELj1ELj1ELj8ELj16ENS_18Kernel_traits_baseILj6144EfffffjLj256EEEEELb0ELb1ELb0ELb0EEEvNS_9FwdParamsE)
        /*0014*/ 	.short	0x0160
        /*0016*/ 	.short	0x00e8


	//----- nvinfo : EIATTR_CBANK_PARAM_SIZE
	.align		4
.L_3662:
        /*0018*/ 	.byte	0x03, 0x19
        /*001a*/ 	.short	0x00e8


	//----- nvinfo : EIATTR_KPARAM_INFO
	.align		4
        /*001c*/ 	.byte	0x04, 0x17
        /*001e*/ 	.short	(.L_3664 - .L_3663)
.L_3663:
        /*0020*/ 	.word	0x00000000
        /*0024*/ 	.short	0x0000
        /*0026*/ 	.short	0x0000
        /*0028*/ 	.byte	0x00, 0xf0, 0xa1, 0x03


	//----- nvinfo : EIATTR_MAXREG_COUNT
	.align		4
.L_3664:
        /*002c*/ 	.byte	0x03, 0x1b
        /*002e*/ 	.short	0x00ff


	//----- nvinfo : EIATTR_NUM_BARRIERS
	.align		4
        /*0030*/ 	.byte	0x02, 0x4c
        /*0032*/ 	.byte	0x01
	.zero		1


	//----- nvinfo : EIATTR_MERCURY_ISA_VERSION
	.align		4
        /*0034*/ 	.byte	0x03, 0x5f
        /*0036*/ 	.short	0x0000


	//----- nvinfo : EIATTR_COOP_GROUP_MASK_REGIDS
	.align		4
        /*0038*/ 	.byte	0x04, 0x29
        /*003a*/ 	.short	(.L_3666 - .L_3665)


	//   ....[0]....
.L_3665:
        /*003c*/ 	.word	0xffffffff


	//   ....[1]....
        /*0040*/ 	.word	0xffffffff


	//   ....[2]....
        /*0044*/ 	.word	0xffffffff


	//   ....[3]....
        /*0048*/ 	.word	0xffffffff


	//   ....[4]....
        /*004c*/ 	.word	0xffffffff


	//   ....[5]....
        /*0050*/ 	.word	0xffffffff


	//   ....[6]....
        /*0054*/ 	.word	0xffffffff


	//   ....[7]....
        /*0058*/ 	.word	0xffffffff


	//   ....[8]....
        /*005c*/ 	.word	0xffffffff


	//   ....[9]....
        /*0060*/ 	.word	0xffffffff


	//   ....[10]....
        /*0064*/ 	.word	0xffffffff


	//   ....[11]....
        /*0068*/ 	.word	0xffffffff


	//   ....[12]....
        /*006c*/ 	.word	0xffffffff


	//   ....[13]....
        /*0070*/ 	.word	0xffffffff


	//   ....[14]....
        /*0074*/ 	.word	0xffffffff


	//   ....[15]....
        /*0078*/ 	.word	0xffffffff


	//   ....[16]....
        /*007c*/ 	.word	0xffffffff


	//   ....[17]....
        /*0080*/ 	.word	0xffffffff


	//   ....[18]....
        /*0084*/ 	.word	0xffffffff


	//   ....[19]....
        /*0088*/ 	.word	0xffffffff


	//   ....[20]....
        /*008c*/ 	.word	0xffffffff


	//   ....[21]....
        /*0090*/ 	.word	0xffffffff


	//   ....[22]....
        /*0094*/ 	.word	0xffffffff


	//   ....[23]....
        /*0098*/ 	.word	0xffffffff


	//   ....[24]....
        /*009c*/ 	.word	0xffffffff


	//   ....[25]....
        /*00a0*/ 	.word	0xffffffff


	//   ....[26]....
        /*00a4*/ 	.word	0xffffffff


	//   ....[27]....
        /*00a8*/ 	.word	0xffffffff


	//   ....[28]....
        /*00ac*/ 	.word	0xffffffff


	//   ....[29]....
        /*00b0*/ 	.word	0xffffffff


	//   ....[30]....
        /*00b4*/ 	.word	0xffffffff


	//----- nvinfo : EIATTR_COOP_GROUP_INSTR_OFFSETS
	.align		4
.L_3666:
        /*00b8*/ 	.byte	0x04, 0x28
        /*00ba*/ 	.short	(.L_3668 - .L_3667)


	//   ....[0]....
.L_3667:
        /*00bc*/ 	.word	0x00001720


	//   ....[1]....
        /*00c0*/ 	.word	0x00001750


	//   ....[2]....
        /*00c4*/ 	.word	0x00001770


	//   ....[3]....
        /*00c8*/ 	.word	0x00001790


	//   ....[4]....
        /*00cc*/ 	.word	0x000017b0


	//   ....[5]....
        /*00d0*/ 	.word	0x00001af0


	//   ....[6]....
        /*00d4*/ 	.word	0x00001b10


	//   ....[7]....
        /*00d8*/ 	.word	0x00001b30


	//   ....[8]....
        /*00dc*/ 	.word	0x00001b50


	//   ....[9]....
        /*00e0*/ 	.word	0x00001b70


	//   ....[10]....
        /*00e4*/ 	.word	0x00001c80


	//   ....[11]....
        /*00e8*/ 	.word	0x00001cd0


	//   ....[12]....
        /*00ec*/ 	.word	0x00001cf0


	//   ....[13]....
        /*00f0*/ 	.word	0x00001d20


	//   ....[14]....
        /*00f4*/ 	.word	0x00001dd0


	//   ....[15]....
        /*00f8*/ 	.word	0x00001df0


	//   ....[16]....
        /*00fc*/ 	.word	0x00001e00


	//   ....[17]....
        /*0100*/ 	.word	0x00001ec0


	//   ....[18]....
        /*0104*/ 	.word	0x00001ef0


	//   ....[19]....
        /*0108*/ 	.word	0x00001f90


	//   ....[20]....
        /*010c*/ 	.word	0x00001fc0


	//   ....[21]....
        /*0110*/ 	.word	0x00002890


	//   ....[22]....
        /*0114*/ 	.word	0x00002900


	//   ....[23]....
        /*0118*/ 	.word	0x00002960


	//   ....[24]....
        /*011c*/ 	.word	0x000029c0


	//   ....[25]....
        /*0120*/ 	.word	0x00002a20


	//   ....[26]....
        /*0124*/ 	.word	0x00002da0


	//   ....[27]....
        /*0128*/ 	.word	0x00002e00


	//   ....[28]....
        /*012c*/ 	.word	0x00002e60


	//   ....[29]....
        /*0130*/ 	.word	0x00002ec0


	//   ....[30]....
        /*0134*/ 	.word	0x00002f30


	//----- nvinfo : EIATTR_EXIT_INSTR_OFFSETS
	.align		4
.L_3668:
        /*0138*/ 	.byte	0x04, 0x1c
        /*013a*/ 	.short	(.L_3670 - .L_3669)


	//   ....[0]....
.L_3669:
        /*013c*/ 	.word	0x000007b0


	//   ....[1]....
        /*0140*/ 	.word	0x00002840


	//----- nvinfo : EIATTR_MAX_THREADS
	.align		4
.L_3670:
        /*0144*/ 	.byte	0x04, 0x05
        /*0146*/ 	.short	(.L_3672 - .L_3671)
.L_3671:
        /*0148*/ 	.word	0x00000100
        /*014c*/ 	.word	0x00000001
        /*0150*/ 	.word	0x00000001


	//----- nvinfo : EIATTR_CRS_STACK_SIZE
	.align		4
.L_3672:
        /*0154*/ 	.byte	0x04, 0x1e
        /*0156*/ 	.short	(.L_3674 - .L_3673)
.L_3673:
        /*0158*/ 	.word	0x00000000
.L_3674:


//--------------------- .nv.info._ZN10layer_norm13ln_fwd_kernelINS_13Kernel_traitsIfffffjLj6144ELj1ELj1ELj8ELj16ENS_18Kernel_traits_baseILj6144EfffffjLj256EEEEELb0ELb1ELb0ELb1EEEvNS_9FwdParamsE --------------------------
	.section	.nv.info._ZN10layer_norm13ln_fwd_kernelINS_13Kernel_traitsIfffffjLj6144ELj1ELj1ELj8ELj16ENS_18Kernel_traits_baseILj6144EfffffjLj256EEEEELb0ELb1ELb0ELb1EEEvNS_9FwdParamsE,"",@"SHT_CUDA_INFO"
	.sectionflags	@""
	.align	4


	//----- nvinfo : EIATTR_CUDA_API_VERSION
	.align		4
        /*0000*/ 	.byte	0x04, 0x37
        /*0002*/ 	.short	(.L_3676 - .L_3675)
.L_3675:
        /*0004*/ 	.word	0x00000082


	//----- nvinfo : EIATTR_SW2861232_WAR
	.align		4
.L_3676:
        /*0008*/ 	.byte	0x01, 0x35
	.zero		2


	//----- nvinfo : EIATTR_PARAM_CBANK
	.align		4
        /*000c*/ 	.byte	0x04, 0x0a
        /*000e*/ 	.short	(.L_3678 - .L_3677)
	.align		4
.L_3677:
        /*0010*/ 	.word	index@(.nv.constant0._ZN10layer_norm13ln_fwd_kernelINS_13Kernel_traitsIfffffjLj6144ELj1ELj1ELj8ELj16ENS_18Kernel_traits_baseILj6144EfffffjLj256EEEEELb0ELb1ELb0ELb1EEEvNS_9FwdParamsE)
        /*0014*/ 	.short	0x0160
        /*0016*/ 	.short	0x00e8


	//----- nvinfo : EIATTR_CBANK_PARAM_SIZE
	.align		4
.L_3678:
        /*0018*/ 	.byte	0x03, 0x19
        /*001a*/ 	.short	0x00e8


	//----- nvinfo : EIATTR_KPARAM_INFO
	.align		4
        /*001c*/ 	.byte	0x04, 0x17
        /*001e*/ 	.short	(.L_3680 - .L_3679)
.L_3679:
        /*0020*/ 	.word	0x00000000
        /*0024*/ 	.short	0x0000
        /*0026*/ 	.short	0x0000
        /*0028*/ 	.byte	0x00, 0xf0, 0xa1, 0x03


	//----- nvinfo : EIATTR_MAXREG_COUNT
	.align		4
.L_3680:
        /*002c*/ 	.byte	0x03, 0x1b
        /*002e*/ 	.short	0x00ff


	//----- nvinfo : EIATTR_NUM_BARRIERS
	.align		4
        /*0030*/ 	.byte	0x02, 0x4c
        /*0032*/ 	.byte	0x01
	.zero		1


	//----- nvinfo : EIATTR_MERCURY_ISA_VERSION
	.align		4
        /*0034*/ 	.byte	0x03, 0x5f
        /*0036*/ 	.short	0x0000


	//----- nvinfo : EIATTR_COOP_GROUP_MASK_REGIDS
	.align		4
        /*0038*/ 	.byte	0x04, 0x29
        /*003a*/ 	.short	(.L_3682 - .L_3681)


	//   ....[0]....
.L_3681:
        /*003c*/ 	.word	0xffffffff


	//   ....[1]....
        /*0040*/ 	.word	0xffffffff


	//   ....[2]....
        /*0044*/ 	.word	0xffffffff


	//   ....[3]....
        /*0048*/ 	.word	0xffffffff


	//   ....[4]....
        /*004c*/ 	.word	0xffffffff


	//   ....[5]....
        /*0050*/ 	.word	0xffffffff


	//   ....[6]....
        /*0054*/ 	.word	0xffffffff


	//   ....[7]....
        /*0058*/ 	.word	0xffffffff


	//   ....[8]....
        /*005c*/ 	.word	0xffffffff


	//   ....[9]....
        /*0060*/ 	.word	0xffffffff


	//   ....[10]....
        /*0064*/ 	.word	0xffffffff


	//   ....[11]....
        /*0068*/ 	.word	0xffffffff


	//   ....[12]....
        /*006c*/ 	.word	0xffffffff


	//   ....[13]....
        /*0070*/ 	.word	0xffffffff


	//   ....[14]....
        /*0074*/ 	.word	0xffffffff


	//   ....[15]....
        /*0078*/ 	.word	0xffffffff


	//   ....[16]....
        /*007c*/ 	.word	0xffffffff


	//   ....[17]....
        /*0080*/ 	.word	0xffffffff


	//   ....[18]....
        /*0084*/ 	.word	0xffffffff


	//   ....[19]....
        /*0088*/ 	.word	0xffffffff


	//   ....[20]....
        /*008c*/ 	.word	0xffffffff


	//   ....[21]....
        /*0090*/ 	.word	0xffffffff


	//   ....[22]....
        /*0094*/ 	.word	0xffffffff


	//   ....[23]....
        /*0098*/ 	.word	0xffffffff


	//   ....[24]....
        /*009c*/ 	.word	0xffffffff


	//   ....[25]....
        /*00a0*/ 	.word	0xffffffff


	//   ....[26]....
        /*00a4*/ 	.word	0xffffffff


	//   ....[27]....
        /*00a8*/ 	.word	0xffffffff


	//   ....[28]....
        /*00ac*/ 	.word	0xffffffff


	//   ....[29]....
        /*00b0*/ 	.word	0xffffffff


	//   ....[30]....
        /*00b4*/ 	.word	0xffffffff


	//----- nvinfo : EIATTR_COOP_GROUP_INSTR_OFFSETS
	.align		4
.L_3682:
        /*00b8*/ 	.byte	0x04, 0x28
        /*00ba*/ 	.short	(.L_3684 - .L_3683)


	//   ....[0]....
.L_3683:
        /*00bc*/ 	.word	0x00001030


	//   ....[1]....
        /*00c0*/ 	.word	0x00001060


	//   ....[2]....
        /*00c4*/ 	.word	0x00001080


	//   ....[3]....
        /*00c8*/ 	.word	0x000010a0


	//   ....[4]....
        /*00cc*/ 	.word	0x000010c0


	//   ....[5]....
        /*00d0*/ 	.word	0x000013f0


	//   ....[6]....
        /*00d4*/ 	.word	0x00001410


	//   ....[7]....
        /*00d8*/ 	.word	0x00001430


	//   ....[8]....
        /*00dc*/ 	.word	0x00001450


	//   ....[9]....
        /*00e0*/ 	.word	0x00001470


	//   ....[10]....
        /*00e4*/ 	.word	0x00001550


	//   ....[11]....
        /*00e8*/ 	.word	0x000015b0


	//   ....[12]....
        /*00ec*/ 	.word	0x00001600


	//   ....[13]....
        /*00f0*/ 	.word	0x00001610


	//   ....[14]....
        /*00f4*/ 	.word	0x000016a0


	//   ....[15]....
        /*00f8*/ 	.word	0x000016c0


	//   ....[16]....
        /*00fc*/ 	.word	0x000016e0


	//   ....[17]....
        /*0100*/ 	.word	0x00001790


	//   ....[18]....
        /*0104*/ 	.word	0x000017d0


	//   ....[19]....
        /*0108*/ 	.word	0x00001890


	//   ....[20]....
        /*010c*/ 	.word	0x000018c0


	//   ....[21]....
        /*0110*/ 	.word	0x00001fb0


	//   ....[22]....
        /*0114*/ 	.word	0x00002020


	//   ....[23]....
        /*0118*/ 	.word	0x00002080


	//   ....[24]....
        /*011c*/ 	.word	0x000020e0


	//   ....[25]....
        /*0120*/ 	.word	0x00002140


	//   ....[26]....
        /*0124*/ 	.word	0x000024b0


	//   ....[27]....
        /*0128*/ 	.word	0x00002510


	//   ....[28]....
        /*012c*/ 	.word	0x00002570


	//   ....[29]....
        /*0130*/ 	.word	0x000025d0


	//   ....[30]....
        /*0134*/ 	.word	0x00002630


	//----- nvinfo : EIATTR_EXIT_INSTR_OFFSETS
	.align		4
.L_3684:
        /*0138*/ 	.byte	0x04, 0x1c
        /*013a*/ 	.short	(.L_3686 - .L_3685)


	//   ....[0]....
.L_3685:
        /*013c*/ 	.word	0x00000240


	//   ....[1]....
        /*0140*/ 	.word	0x00001f60


	//----- nvinfo : EIATTR_MAX_THREADS
	.align		4
.L_3686:
        /*0144*/ 	.byte	0x04, 0x05
        /*0146*/ 	.short	(.L_3688 - .L_3687)
.L_3687:
        /*0148*/ 	.word	0x00000100
        /*014c*/ 	.word	0x00000001
        /*0150*/ 	.word	0x00000001


	//----- nvinfo : EIATTR_CRS_STACK_SIZE
	.align		4
.L_3688:
        /*0154*/ 	.byte	0x04, 0x1e
        /*0156*/ 	.short	(.L_3690 - .L_3689)
.L_3689:
        /*0158*/ 	.word	0x00000000
.L_3690:


//--------------------- .nv.info._ZN10layer_norm13ln_fwd_kernelINS_13Kernel_traitsIfffffjLj6144ELj1ELj1ELj8ELj16ENS_18Kernel_traits_baseILj6144EfffffjLj256EEEEELb0ELb1ELb1ELb0EEEvNS_9FwdParamsE --------------------------
	.section	.nv.info._ZN10layer_norm13ln_fwd_kernelINS_13Kernel_traitsIfffffjLj6144ELj1ELj1ELj8ELj16ENS_18Kernel_traits_baseILj6144EfffffjLj256EEEEELb0ELb1ELb1ELb0EEEvNS_9FwdParamsE,"",@"SHT_CUDA_INFO"
	.sectionflags	@""
	.align	4


	//----- nvinfo : EIATTR_CUDA_API_VERSION
	.align		4
        /*0000*/ 	.byte	0x04, 0x37
        /*0002*/ 	.short	(.L_3692 - .L_3691)
.L_3691:
        /*0004*/ 	.word	0x00000082


	//----- nvinfo : EIATTR_SW2861232_WAR
	.align		4
.L_3692:
        /*0008*/ 	.byte	0x01, 0x35
	.zero		2


	//----- nvinfo : EIATTR_PARAM_CBANK
	.align		4
        /*000c*/ 	.byte	0x04, 0x0a
        /*000e*/ 	.short	(.L_3694 - .L_3693)
	.align		4
.L_3693:
        /*0010*/ 	.word	index@(.nv.constant0._ZN10layer_norm13ln_fwd_kernelINS_13Kernel_traitsIfffffjLj6144ELj1ELj1ELj8ELj16ENS_18Kernel_traits_baseILj6144EfffffjLj256EEEEELb0ELb1ELb1ELb0EEEvNS_9FwdParamsE)
        /*0014*/ 	.short	0x0160
        /*0016*/ 	.short	0x00e8


	//----- nvinfo : EIATTR_CBANK_PARAM_SIZE
	.align		4
.L_3694:
        /*0018*/ 	.byte	0x03, 0x19
        /*001a*/ 	.short	0x00e8


	//----- nvinfo : EIATTR_KPARAM_INFO
	.align		4
        /*001c*/ 	.byte	0x04, 0x17
        /*001e*/ 	.short	(.L_3696 - .L_3695)
.L_3695:
        /*0020*/ 	.word	0x00000000
        /*0024*/ 	.short	0x0000
        /*0026*/ 	.short	0x0000
        /*0028*/ 	.byte	0x00, 0xf0, 0xa1, 0x03


	//----- nvinfo : EIATTR_MAXREG_COUNT
	.align		4
.L_3696:
        /*002c*/ 	.byte	0x03, 0x1b
        /*002e*/ 	.short	0x00ff


	//----- nvinfo : EIATTR_NUM_BARRIERS
	.align		4
        /*0030*/ 	.byte	0x02, 0x4c
        /*0032*/ 	.byte	0x01
	.zero		1


	//----- nvinfo : EIATTR_MERCURY_ISA_VERSION
	.align		4
        /*0034*/ 	.byte	0x03, 0x5f
        /*0036*/ 	.short	0x0000


	//----- nvinfo : EIATTR_COOP_GROUP_MASK_REGIDS
	.align		4
        /*0038*/ 	.byte	0x04, 0x29
        /*003a*/ 	.short	(.L_3698 - .L_3697)


	//   ....[0]....
.L_3697:
        /*003c*/ 	.word	0xffffffff


	//   ....[1]....
        /*0040*/ 	.word	0xffffffff


	//   ....[2]....
        /*0044*/ 	.word	0xffffffff


	//   ....[3]....
        /*0048*/ 	.word	0xffffffff


	//   ....[4]....
        /*004c*/ 	.word	0xffffffff


	//   ....[5]....
        /*0050*/ 	.word	0xffffffff


	//   ....[6]....
        /*0054*/ 	.word	0xffffffff


	//   ....[7]....
        /*0058*/ 	.word	0xffffffff


	//   ....[8]....
        /*005c*/ 	.word	0xffffffff


	//   ....[9]....
        /*0060*/ 	.word	0xffffffff


	//   ....[10]....
        /*0064*/ 	.word	0xffffffff


	//   ....[11]....
        /*0068*/ 	.word	0xffffffff


	//   ....[12]....
        /*006c*/ 	.word	0xffffffff


	//   ....[13]....
        /*0070*/ 	.word	0xffffffff


	//   ....[14]....
        /*0074*/ 	.word	0xffffffff


	//   ....[15]....
        /*0078*/ 	.word	0xffffffff


	//   ....[16]....
        /*007c*/ 	.word	0xffffffff


	//   ....[17]....
        /*0080*/ 	.word	0xffffffff


	//   ....[18]....
        /*0084*/ 	.word	0xffffffff


	//   ....[19]....
        /*0088*/ 	.word	0xffffffff


	//   ....[20]....
        /*008c*/ 	.word	0xffffffff


	//   ....[21]....
        /*0090*/ 	.word	0xffffffff


	//   ....[22]....
        /*0094*/ 	.word	0xffffffff


	//   ....[23]....
        /*0098*/ 	.word	0xffffffff


	//   ....[24]....
        /*009c*/ 	.word	0xffffffff


	//   ....[25]....
        /*00a0*/ 	.word	0xffffffff


	//   ....[26]....
        /*00a4*/ 	.word	0xffffffff


	//   ....[27]....
        /*00a8*/ 	.word	0xffffffff


	//   ....[28]....
        /*00ac*/ 	.word	0xffffffff


	//   ....[29]....
        /*00b0*/ 	.word	0xffffffff


	//   ....[30]....
        /*00b4*/ 	.word	0xffffffff


	//----- nvinfo : EIATTR_COOP_GROUP_INSTR_OFFSETS
	.align		4
.L_3698:
        /*00b8*/ 	.byte	0x04, 0x28
        /*00ba*/ 	.short	(.L_3700 - .L_3699)


	//   ....[0]....
.L_3699:
        /*00bc*/ 	.word	0x00002060


	//   ....[1]....
        /*00c0*/ 	.word	0x00002090


	//   ....[2]....
        /*00c4*/ 	.word	0x000020b0


	//   ....[3]....
        /*00c8*/ 	.word	0x000020d0


	//   ....[4]....
        /*00cc*/ 	.word	0x000020f0


	//   ....[5]....
        /*00d0*/ 	.word	0x00002430


	//   ....[6]....
        /*00d4*/ 	.word	0x00002450


	//   ....[7]....
        /*00d8*/ 	.word	0x00002470


	//   ....[8]....
        /*00dc*/ 	.word	0x00002490


	//   ....[9]....
        /*00e0*/ 	.word	0x000024b0


	//   ....[10]....
        /*00e4*/ 	.word	0x000025e0


	//   ....[11]....
        /*00e8*/ 	.word	0x00002660


	//   ....[12]....
        /*00ec*/ 	.word	0x000026c0


	//   ....[13]....
        /*00f0*/ 	.word	0x00002710


	//   ....[14]....
        /*00f4*/ 	.word	0x00002740


	//   ....[15]....
        /*00f8*/ 	.word	0x000027e0


	//   ....[16]....
        /*00fc*/ 	.word	0x00002820


	//   ....[17]....
        /*0100*/ 	.word	0x00002840


	//   ....[18]....
        /*0104*/ 	.word	0x00002870


	//   ....[19]....
        /*0108*/ 	.word	0x00002940


	//   ....[20]....
        /*010c*/ 	.word	0x00002950


	//   ....[21]....
        /*0110*/ 	.word	0x00003250


	//   ....[22]....
        /*0114*/ 	.word	0x000032b0


	//   ....[23]....
        /*0118*/ 	.word	0x00003310


	//   ....[24]....
        /*011c*/ 	.word	0x00003370


	//   ....[25]....
        /*0120*/ 	.word	0x000033d0


	//   ....[26]....
        /*0124*/ 	.word	0x00003750


	//   ....[27]....
        /*0128*/ 	.word	0x000037b0


	//   ....[28]....
        /*012c*/ 	.word	0x00003810


	//   ....[29]....
        /*0130*/ 	.word	0x00003870


	//   ....[30]....
        /*0134*/ 	.word	0x000038e0


	//----- nvinfo : EIATTR_EXIT_INSTR_OFFSETS
	.align		4
.L_3700:
        /*0138*/ 	.byte	0x04, 0x1c
        /*013a*/ 	.short	(.L_3702 - .L_3701)


	//   ....[0]....
.L_3701:
        /*013c*/ 	.word	0x000007b0


	//   ....[1]....
        /*0140*/ 	.word	0x00003200


	//----- nvinfo : EIATTR_MAX_THREADS
	.align		4
.L_3702:
        /*0144*/ 	.byte	0x04, 0x05
        /*0146*/ 	.short	(.L_3704 - .L_3703)
.L_3703:
        /*0148*/ 	.word	0x00000100
        /*014c*/ 	.word	0x00000001
        /*0150*/ 	.word	0x00000001


	//----- nvinfo : EIATTR_CRS_STACK_SIZE
	.align		4
.L_3704:
        /*0154*/ 	.byte	0x04, 0x1e
        /*0156*/ 	.short	(.L_3706 - .L_3705)
.L_3705:
        /*0158*/ 	.word	0x00000000
.L_3706:


//--------------------- .nv.info._ZN10layer_norm13ln_fwd_kernelINS_13Kernel_traitsIfffffjLj6144ELj1ELj1ELj8ELj16ENS_18Kernel_traits_baseILj6144EfffffjLj256EEEEELb0ELb1ELb1ELb1EEEvNS_9FwdParamsE --------------------------
	.section	.nv.info._ZN10layer_norm13ln_fwd_kernelINS_13Kernel_traitsIfffffjLj6144ELj1ELj1ELj8ELj16ENS_18Kernel_traits_baseILj6144EfffffjLj256EEEEELb0ELb1ELb1ELb1EEEvNS_9FwdParamsE,"",@"SHT_CUDA_INFO"
	.sectionflags	@""
	.align	4


	//----- nvinfo : EIATTR_CUDA_API_VERSION
	.align		4
        /*0000*/ 	.byte	0x04, 0x37
        /*0002*/ 	.short	(.L_3708 - .L_3707)
.L_3707:
        /*0004*/ 	.word	0x00000082


	//----- nvinfo : EIATTR_SW2861232_WAR
	.align		4
.L_3708:
        /*0008*/ 	.byte	0x01, 0x35
	.zero		2


	//----- nvinfo : EIATTR_PARAM_CBANK
	.align		4
        /*000c*/ 	.byte	0x04, 0x0a
        /*000e*/ 	.short	(.L_3710 - .L_3709)
	.align		4
.L_3709:
        /*0010*/ 	.word	index@(.nv.constant0._ZN10layer_norm13ln_fwd_kernelINS_13Kernel_traitsIfffffjLj6144ELj1ELj1ELj8ELj16ENS_18Kernel_traits_baseILj6144EfffffjLj256EEEEELb0ELb1ELb1ELb1EEEvNS_9FwdParamsE)
        /*0014*/ 	.short	0x0160
        /*0016*/ 	.short	0x00e8


	//----- nvinfo : EIATTR_CBANK_PARAM_SIZE
	.align		4
.L_3710:
        /*0018*/ 	.byte	0x03, 0x19
        /*001a*/ 	.short	0x00e8


	//----- nvinfo : EIATTR_KPARAM_INFO
	.align		4
        /*001c*/ 	.byte	0x04, 0x17
        /*001e*/ 	.short	(.L_3712 - .L_3711)
.L_3711:
        /*0020*/ 	.word	0x00000000
        /*0024*/ 	.short	0x0000
        /*0026*/ 	.short	0x0000
        /*0028*/ 	.byte	0x00, 0xf0, 0xa1, 0x03


	//----- nvinfo : EIATTR_MAXREG_COUNT
	.align		4
.L_3712:
        /*002c*/ 	.byte	0x03, 0x1b
        /*002e*/ 	.short	0x00ff


	//----- nvinfo : EIATTR_NUM_BARRIERS
	.align		4
        /*0030*/ 	.byte	0x02, 0x4c
        /*0032*/ 	.byte	0x01
	.zero		1


	//----- nvinfo : EIATTR_MERCURY_ISA_VERSION
	.align		4
        /*0034*/ 	.byte	0x03, 0x5f
        /*0036*/ 	.short	0x0000


	//----- nvinfo : EIATTR_COOP_GROUP_MASK_REGIDS
	.align		4
        /*0038*/ 	.byte	0x04, 0x29
        /*003a*/ 	.short	(.L_3714 - .L_3713)


	//   ....[0]....
.L_3713:
        /*003c*/ 	.word	0xffffffff


	//   ....[1]....
        /*0040*/ 	.word	0xffffffff


	//   ....[2]....
        /*0044*/ 	.word	0xffffffff


	//   ....[3]....
        /*0048*/ 	.word	0xffffffff


	//   ....[4]....
        /*004c*/ 	.word	0xffffffff


	//   ....[5]....
        /*0050*/ 	.word	0xffffffff


	//   ....[6]....
        /*0054*/ 	.word	0xffffffff


	//   ....[7]....
        /*0058*/ 	.word	0xffffffff


	//   ....[8]....
        /*005c*/ 	.word	0xffffffff


	//   ....[9]....
        /*0060*/ 	.word	0xffffffff


	//   ....[10]....
        /*0064*/ 	.word	0xffffffff


	//   ....[11]....
        /*0068*/ 	.word	0xffffffff


	//   ....[12]....
        /*006c*/ 	.word	0xffffffff


	//   ....[13]....
        /*0070*/ 	.word	0xffffffff


	//   ....[14]....
        /*0074*/ 	.word	0xffffffff


	//   ....[15]....
        /*0078*/ 	.word	0xffffffff


	//   ....[16]....
        /*007c*/ 	.word	0xffffffff


	//   ....[17]....
        /*0080*/ 	.word	0xffffffff


	//   ....[18]....
        /*0084*/ 	.word	0xffffffff


	//   ....[19]....
        /*0088*/ 	.word	0xffffffff


	//   ....[20]....
        /*008c*/ 	.word	0xffffffff


	//   ....[21]....
        /*0090*/ 	.word	0xffffffff


	//   ....[22]....
        /*0094*/ 	.word	0xffffffff


	//   ....[23]....
        /*0098*/ 	.word	0xffffffff


	//   ....[24]....
        /*009c*/ 	.word	0xffffffff


	//   ....[25]....
        /*00a0*/ 	.word	0xffffffff


	//   ....[26]....
        /*00a4*/ 	.word	0xffffffff


	//   ....[27]....
        /*00a8*/ 	.word	0xffffffff


	//   ....[28]....
        /*00ac*/ 	.word	0xffffffff


	//   ....[29]....
        /*00b0*/ 	.word	0xffffffff


	//   ....[30]....
        /*00b4*/ 	.word	0xffffffff


	//----- nvinfo : EIATTR_COOP_GROUP_INSTR_OFFSETS
	.align		4
.L_3714:
        /*00b8*/ 	.byte	0x04, 0x28
        /*00ba*/ 	.short	(.L_3716 - .L_3715)


	//   ....[0]....
.L_3715:
        /*00bc*/ 	.word	0x000016f0


	//   ....[1]....
        /*00c0*/ 	.word	0x00001720


	//   ....[2]....
        /*00c4*/ 	.word	0x00001740


	//   ....[3]....
        /*00c8*/ 	.word	0x00001760


	//   ....[4]....
        /*00cc*/ 	.word	0x00001780


	//   ....[5]....
        /*00d0*/ 	.word	0x00001ab0


	//   ....[6]....
        /*00d4*/ 	.word	0x00001ad0


	//   ....[7]....
        /*00d8*/ 	.word	0x00001af0


	//   ....[8]....
        /*00dc*/ 	.word	0x00001b10


	//   ....[9]....
        /*00e0*/ 	.word	0x00001b30


	//   ....[10]....
        /*00e4*/ 	.word	0x00001c50


	//   ....[11]....
        /*00e8*/ 	.word	0x00001c90


	//   ....[12]....
        /*00ec*/ 	.word	0x00001cb0


	//   ....[13]....
        /*00f0*/ 	.word	0x00001ce0


	//   ....[14]....
        /*00f4*/ 	.word	0x00001da0


	//   ....[15]....
        /*00f8*/ 	.word	0x00001db0


	//   ....[16]....
        /*00fc*/ 	.word	0x00001dc0


	//   ....[17]....
        /*0100*/ 	.word	0x00001ea0


	//   ....[18]....
        /*0104*/ 	.word	0x00001eb0


	//   ....[19]....
        /*0108*/ 	.word	0x00001f70


	//   ....[20]....
        /*010c*/ 	.word	0x00001fb0


	//   ....[21]....
        /*0110*/ 	.word	0x00002750


	//   ....[22]....
        /*0114*/ 	.word	0x000027b0


	//   ....[23]....
        /*0118*/ 	.word	0x00002810


	//   ....[24]....
        /*011c*/ 	.word	0x00002870


	//   ....[25]....
        /*0120*/ 	.word	0x000028d0


	//   ....[26]....
        /*0124*/ 	.word	0x00002c40


	//   ....[27]....
        /*0128*/ 	.word	0x00002ca0


	//   ....[28]....
        /*012c*/ 	.word	0x00002d00


	//   ....[29]....
        /*0130*/ 	.word	0x00002d60


	//   ....[30]....
        /*0134*/ 	.word	0x00002dc0


	//----- nvinfo : EIATTR_EXIT_INSTR_OFFSETS
	.align		4
.L_3716:
        /*0138*/ 	.byte	0x04, 0x1c
        /*013a*/ 	.short	(.L_3718 - .L_3717)


	//   ....[0]....
.L_3717:
        /*013c*/ 	.word	0x00000230


	//   ....[1]....
        /*0140*/ 	.word	0x00002700


	//----- nvinfo : EIATTR_MAX_THREADS
	.align		4
.L_3718:
        /*0144*/ 	.byte	0x04, 0x05
        /*0146*/ 	.short	(.L_3720 - .L_3719)
.L_3719:
        /*0148*/ 	.word	0x00000100
        /*014c*/ 	.word	0x00000001
        /*0150*/ 	.word	0x00000001


	//----- nvinfo : EIATTR_CRS_STACK_SIZE
	.align		4
.L_3720:
        /*0154*/ 	.byte	0x04, 0x1e
        /*0156*/ 	.short	(.L_3722 - .L_3721)
.L_3721:
        /*0158*/ 	.word	0x00000000
.L_3722:


//--------------------- .nv.info._ZN10layer_norm13ln_fwd_kernelINS_13Kernel_traitsIfffffjLj6144ELj1ELj1ELj8ELj16ENS_18Kernel_traits_baseILj6144EfffffjLj256EEEEELb1ELb0ELb0ELb0EEEvNS_9FwdParamsE --------------------------
	.section	.nv.info._ZN10layer_norm13ln_fwd_kernelINS_13Kernel_traitsIfffffjLj6144ELj1ELj1ELj8ELj16ENS_18Kernel_traits_baseILj6144EfffffjLj256EEEEELb1ELb0ELb0ELb0EEEvNS_9FwdParamsE,"",@"SHT_CUDA_INFO"
	.sectionflags	@""
	.align	4


	//----- nvinfo : EIATTR_CUDA_API_VERSION
	.align		4
        /*0000*/ 	.byte	0x04, 0x37
        /*0002*/ 	.short	(.L_3724 - .L_3723)
.L_3723:
        /*0004*/ 	.word	0x00000082


	//----- nvinfo : EIATTR_SW2861232_WAR
	.align		4
.L_3724:
        /*0008*/ 	.byte	0x01, 0x35
	.zero		2


	//----- nvinfo : EIATTR_PARAM_CBANK
	.align		4
        /*000c*/ 	.byte	0x04, 0x0a
        /*000e*/ 	.short	(.L_3726 - .L_3725)
	.align		4
.L_3725:
        /*0010*/ 	.word	index@(.nv.constant0._ZN10layer_norm13ln_fwd_kernelINS_13Kernel_traitsIfffffjLj6144ELj1ELj1ELj8ELj16ENS_18Kernel_traits_baseILj6144EfffffjLj256EEEEELb1ELb0ELb0ELb0EEEvNS_9FwdParamsE)
        /*0014*/ 	.short	0x0160
        /*0016*/ 	.short	0x00e8


	//----- nvinfo : EIATTR_CBANK_PARAM_SIZE
	.align		4
.L_3726:
        /*0018*/ 	.byte	0x03, 0x19
        /*001a*/ 	.short	0x00e8


	//----- nvinfo : EIATTR_KPARAM_INFO
	.align		4
        /*001c*/ 	.byte	0x04, 0x17
        /*001e*/ 	.short	(.L_3728 - .L_3727)
.L_3727:
        /*0020*/ 	.word	0x00000000
        /*0024*/ 	.short	0x0000
        /*0026*/ 	.short	0x0000
        /*0028*/ 	.byte	0x00, 0xf0, 0xa1, 0x03


	//----- nvinfo : EIATTR_MAXREG_COUNT
	.align		4
.L_3728:
        /*002c*/ 	.byte	0x03, 0x1b
        /*002e*/ 	.short	0x00ff


	//----- nvinfo : EIATTR_NUM_BARRIERS
	.align		4
        /*0030*/ 	.byte	0x02, 0x4c
        /*0032*/ 	.byte	0x01
	.zero		1


	//----- nvinfo : EIATTR_MERCURY_ISA_VERSION
	.align		4
        /*0034*/ 	.byte	0x03, 0x5f
        /*0036*/ 	.short	0x0000


	//----- nvinfo : EIATTR_COOP_GROUP_MASK_REGIDS
	.align		4
        /*0038*/ 	.byte	0x04, 0x29
        /*003a*/ 	.short	(.L_3730 - .L_3729)


	//   ....[0]....
.L_3729:
        /*003c*/ 	.word	0xffffffff


	//   ....[1]....
        /*0040*/ 	.word	0xffffffff


	//   ....[2]....
        /*0044*/ 	.word	0xffffffff


	//   ....[3]....
        /*0048*/ 	.word	0xffffffff


	//   ....[4]....
        /*004c*/ 	.word	0xffffffff


	//   ....[5]....
        /*0050*/ 	.word	0xffffffff


	//   ....[6]....
        /*0054*/ 	.word	0xffffffff


	//   ....[7]....
        /*0058*/ 	.word	0xffffffff


	//   ....[8]....
        /*005c*/ 	.word	0xffffffff


	//   ....[9]....
        /*0060*/ 	.word	0xffffffff


	//   ....[10]....
        /*0064*/ 	.word	0xffffffff


	//   ....[11]....
        /*0068*/ 	.word	0xffffffff


	//   ....[12]....
        /*006c*/ 	.word	0xffffffff


	//   ....[13]....
        /*0070*/ 	.word	0xffffffff


	//   ....[14]....
        /*0074*/ 	.word	0xffffffff


	//   ....[15]....
        /*0078*/ 	.word	0xffffffff


	//   ....[16]....
        /*007c*/ 	.word	0xffffffff


	//   ....[17]....
        /*0080*/ 	.word	0xffffffff


	//   ....[18]....
        /*0084*/ 	.word	0xffffffff


	//   ....[19]....
        /*0088*/ 	.word	0xffffffff


	//   ....[20]....
        /*008c*/ 	.word	0xffffffff


	//   ....[21]....
        /*0090*/ 	.word	0xffffffff


	//   ....[22]....
        /*0094*/ 	.word	0xffffffff


	//   ....[23]....
        /*0098*/ 	.word	0xffffffff


	//   ....[24]....
        /*009c*/ 	.word	0xffffffff


	//   ....[25]....
        /*00a0*/ 	.word	0xffffffff


	//   ....[26]....
        /*00a4*/ 	.word	0xffffffff


	//   ....[27]....
        /*00a8*/ 	.word	0xffffffff


	//   ....[28]....
        /*00ac*/ 	.word	0xffffffff


	//   ....[29]....
        /*00b0*/ 	.word	0xffffffff


	//   ....[30]....
        /*00b4*/ 	.word	0xffffffff


	//----- nvinfo : EIATTR_COOP_GROUP_INSTR_OFFSETS
	.align		4
.L_3730:
        /*00b8*/ 	.byte	0x04, 0x28
        /*00ba*/ 	.short	(.L_3732 - .L_3731)


	//   ....[0]....
.L_3731:
        /*00bc*/ 	.word	0x000094d0


	//   ....[1]....
        /*00c0*/ 	.word	0x00009500


	//   ....[2]....
        /*00c4*/ 	.word	0x00009520


	//   ....[3]....
        /*00c8*/ 	.word	0x00009540


	//   ....[4]....
        /*00cc*/ 	.word	0x00009560


	//   ....[5]....
        /*00d0*/ 	.word	0x000098a0


	//   ....[6]....
        /*00d4*/ 	.word	0x000098c0


	//   ....[7]....
        /*00d8*/ 	.word	0x000098e0


	//   ....[8]....
        /*00dc*/ 	.word	0x00009900


	//   ....[9]....
        /*00e0*/ 	.word	0x00009920


	//   ....[10]....
        /*00e4*/ 	.word	0x00009a30


	//   ....[11]....
        /*00e8*/ 	.word	0x00009a80


	//   ....[12]....
        /*00ec*/ 	.word	0x00009ab0


	//   ....[13]....
        /*00f0*/ 	.word	0x00009ad0


	//   ....[14]....
        /*00f4*/ 	.word	0x00009b70


	//   ....[15]....
        /*00f8*/ 	.word	0x00009ba0


	//   ....[16]....
        /*00fc*/ 	.word	0x00009bc0


	//   ....[17]....
        /*0100*/ 	.word	0x00009c40


	//   ....[18]....
        /*0104*/ 	.word	0x00009ca0


	//   ....[19]....
        /*0108*/ 	.word	0x00009d60


	//   ....[20]....
        /*010c*/ 	.word	0x00009d70


	//   ....[21]....
        /*0110*/ 	.word	0x0000a650


	//   ....[22]....
        /*0114*/ 	.word	0x0000a6c0


	//   ....[23]....
        /*0118*/ 	.word	0x0000a720


	//   ....[24]....
        /*011c*/ 	.word	0x0000a780


	//   ....[25]....
        /*0120*/ 	.word	0x0000a7e0


	//   ....[26]....
        /*0124*/ 	.word	0x0000ab60


	//   ....[27]....
        /*0128*/ 	.word	0x0000abc0


	//   ....[28]....
        /*012c*/ 	.word	0x0000ac20


	//   ....[29]....
        /*0130*/ 	.word	0x0000ac80


	//   ....[30]....
        /*0134*/ 	.word	0x0000acf0


	//----- nvinfo : EIATTR_EXIT_INSTR_OFFSETS
	.align		4
.L_3732:
        /*0138*/ 	.byte	0x04, 0x1c
        /*013a*/ 	.short	(.L_3734 - .L_3733)


	//   ....[0]....
.L_3733:
        /*013c*/ 	.word	0x00000b20


	//   ....[1]....
        /*0140*/ 	.word	0x0000a600


	//----- nvinfo : EIATTR_MAX_THREADS
	.align		4
.L_3734:
        /*0144*/ 	.byte	0x04, 0x05
        /*0146*/ 	.short	(.L_3736 - .L_3735)
.L_3735:
        /*0148*/ 	.word	0x00000100
        /*014c*/ 	.word	0x00000001
        /*0150*/ 	.word	0x00000001


	//----- nvinfo : EIATTR_CRS_STACK_SIZE
	.align		4
.L_3736:
        /*0154*/ 	.byte	0x04, 0x1e
        /*0156*/ 	.short	(.L_3738 - .L_3737)
.L_3737:
        /*0158*/ 	.word	0x00000000
.L_3738:


//--------------------- .nv.info._ZN10layer_norm13ln_fwd_kernelINS_13Kernel_traitsIfffffjLj6144ELj1ELj1ELj8ELj16ENS_18Kernel_traits_baseILj6144EfffffjLj256EEEEELb1ELb0ELb0ELb1EEEvNS_9FwdParamsE --------------------------
	.section	.nv.info._ZN10layer_norm13ln_fwd_kernelINS_13Kernel_traitsIfffffjLj6144ELj1ELj1ELj8ELj16ENS_18Kernel_traits_baseILj6144EfffffjLj256EEEEELb1ELb0ELb0ELb1EEEvNS_9FwdParamsE,"",@"SHT_CUDA_INFO"
	.sectionflags	@""
	.align	4


	//----- nvinfo : EIATTR_CUDA_API_VERSION
	.align		4
        /*0000*/ 	.byte	0x04, 0x37
        /*0002*/ 	.short	(.L_3740 - .L_3739)
.L_3739:
        /*0004*/ 	.word	0x00000082


	//----- nvinfo : EIATTR_SW2861232_WAR
	.align		4
.L_3740:
        /*0008*/ 	.byte	0x01, 0x35
	.zero		2


	//----- nvinfo : EIATTR_PARAM_CBANK
	.align		4
        /*000c*/ 	.byte	0x04, 0x0a
        /*000e*/ 	.short	(.L_3742 - .L_3741)
	.align		4
.L_3741:
        /*0010*/ 	.word	index@(.nv.constant0._ZN10layer_norm13ln_fwd_kernelINS_13Kernel_traitsIfffffjLj6144ELj1ELj1ELj8ELj16ENS_18Kernel_traits_baseILj6144EfffffjLj256EEEEELb1ELb0ELb0ELb1EEEvNS_9FwdParamsE)
        /*0014*/ 	.short	0x0160
        /*0016*/ 	.short	0x00e8


	//----- nvinfo : EIATTR_CBANK_PARAM_SIZE
	.align		4
.L_3742:
        /*0018*/ 	.byte	0x03, 0x19
        /*001a*/ 	.short	0x00e8


	//----- nvinfo : EIATTR_KPARAM_INFO
	.align		4
        /*001c*/ 	.byte	0x04, 0x17
        /*001e*/ 	.short	(.L_3744 - .L_3743)
.L_3743:
        /*0020*/ 	.word	0x00000000
        /*0024*/ 	.short	0x0000
        /*0026*/ 	.short	0x0000
        /*0028*/ 	.byte	0x00, 0xf0, 0xa1, 0x03


	//----- nvinfo : EIATTR_MAXREG_COUNT
	.align		4
.L_3744:
        /*002c*/ 	.byte	0x03, 0x1b
        /*002e*/ 	.short	0x00ff


	//----- nvinfo : EIATTR_NUM_BARRIERS
	.align		4
        /*0030*/ 	.byte	0x02, 0x4c
        /*0032*/ 	.byte	0x01
	.zero		1


	//----- nvinfo : EIATTR_MERCURY_ISA_VERSION
	.align		4
        /*0034*/ 	.byte	0x03, 0x5f
        /*0036*/ 	.short	0x0000


	//----- nvinfo : EIATTR_COOP_GROUP_MASK_REGIDS
	.align		4
        /*0038*/ 	.byte	0x04, 0x29
        /*003a*/ 	.short	(.L_3746 - .L_3745)


	//   ....[0]....
.L_3745:
        /*003c*/ 	.word	0xffffffff


	//   ....[1]....
        /*0040*/ 	.word	0xffffffff


	//   ....[2]....
        /*0044*/ 	.word	0xffffffff


	//   ....[3]....
        /*0048*/ 	.word	0xffffffff


	//   ....[4]....
        /*004c*/ 	.word	0xffffffff


	//   ....[5]....
        /*0050*/ 	.word	0xffffffff


	//   ....[6]....
        /*0054*/ 	.word	0xffffffff


	//   ....[7]....
        /*0058*/ 	.word	0xffffffff


	//   ....[8]....
        /*005c*/ 	.word	0xffffffff


	//   ....[9]....
        /*0060*/ 	.word	0xffffffff


	//   ....[10]....
        /*0064*/ 	.word	0xffffffff


	//   ....[11]....
        /*0068*/ 	.word	0xffffffff


	//   ....[12]....
        /*006c*/ 	.word	0xffffffff


	//   ....[13]....
        /*0070*/ 	.word	0xffffffff


	//   ....[14]....
        /*0074*/ 	.word	0xffffffff


	//   ....[15]....
        /*0078*/ 	.word	0xffffffff


	//   ....[16]....
        /*007c*/ 	.word	0xffffffff


	//   ....[17]....
        /*0080*/ 	.word	0xffffffff


	//   ....[18]....
        /*0084*/ 	.word	0xffffffff


	//   ....[19]....
        /*0088*/ 	.word	0xffffffff


	//   ....[20]....
        /*008c*/ 	.word	0xffffffff


	//   ....[21]....
        /*0090*/ 	.word	0xffffffff


	//   ....[22]....
        /*0094*/ 	.word	0xffffffff


	//   ....[23]....
        /*0098*/ 	.word	0xffffffff


	//   ....[24]....
        /*009c*/ 	.word	0xffffffff


	//   ....[25]....
        /*00a0*/ 	.word	0xffffffff


	//   ....[26]....
        /*00a4*/ 	.word	0xffffffff


	//   ....[27]....
        /*00a8*/ 	.word	0xffffffff


	//   ....[28]....
        /*00ac*/ 	.word	0xffffffff


	//   ....[29]....
        /*00b0*/ 	.word	0xffffffff


	//   ....[30]....
        /*00b4*/ 	.word	0xffffffff


	//----- nvinfo : EIATTR_COOP_GROUP_INSTR_OFFSETS
	.align		4
.L_3746:
        /*00b8*/ 	.byte	0x04, 0x28
        /*00ba*/ 	.short	(.L_3748 - .L_3747)


	//   ....[0]....
.L_3747:
        /*00bc*/ 	.word	0x00008cc0


	//   ....[1]....
        /*00c0*/ 	.word	0x00008cf0


	//   ....[2]....
        /*00c4*/ 	.word	0x00008d10


	//   ....[3]....
        /*00c8*/ 	.word	0x00008d30


	//   ....[4]....
        /*00cc*/ 	.word	0x00008d50


	//   ....[5]....
        /*00d0*/ 	.word	0x00009080


	//   ....[6]....
        /*00d4*/ 	.word	0x000090a0


	//   ....[7]....
        /*00d8*/ 	.word	0x000090c0


	//   ....[8]....
        /*00dc*/ 	.word	0x000090e0


	//   ....[9]....
        /*00e0*/ 	.word	0x00009100


	//   ....[10]....
        /*00e4*/ 	.word	0x00009200


	//   ....[11]....
        /*00e8*/ 	.word	0x00009250


	//   ....[12]....
        /*00ec*/ 	.word	0x00009290


	//   ....[13]....
        /*00f0*/ 	.word	0x000092b0


	//   ....[14]....
        /*00f4*/ 	.word	0x00009330


	//   ....[15]....
        /*00f8*/ 	.word	0x00009360


	//   ....[16]....
        /*00fc*/ 	.word	0x00009380


	//   ....[17]....
        /*0100*/ 	.word	0x00009410


	//   ....[18]....
        /*0104*/ 	.word	0x00009480


	//   ....[19]....
        /*0108*/ 	.word	0x00009560


	//   ....[20]....
        /*010c*/ 	.word	0x00009570


	//   ....[21]....
        /*0110*/ 	.word	0x00009c80


	//   ....[22]....
        /*0114*/ 	.word	0x00009cf0


	//   ....[23]....
        /*0118*/ 	.word	0x00009d50


	//   ....[24]....
        /*011c*/ 	.word	0x00009db0


	//   ....[25]....
        /*0120*/ 	.word	0x00009e10


	//   ....[26]....
        /*0124*/ 	.word	0x0000a180


	//   ....[27]....
        /*0128*/ 	.word	0x0000a1e0


	//   ....[28]....
        /*012c*/ 	.word	0x0000a240


	//   ....[29]....
        /*0130*/ 	.word	0x0000a2a0


	//   ....[30]....
        /*0134*/ 	.word	0x0000a300


	//----- nvinfo : EIATTR_EXIT_INSTR_OFFSETS
	.align		4
.L_3748:
        /*0138*/ 	.byte	0x04, 0x1c
        /*013a*/ 	.short	(.L_3750 - .L_3749)


	//   ....[0]....
.L_3749:
        /*013c*/ 	.word	0x00000660


	//   ....[1]....
        /*0140*/ 	.word	0x00009c20


	//----- nvinfo : EIATTR_MAX_THREADS
	.align		4
.L_3750:
        /*0144*/ 	.byte	0x04, 0x05
        /*0146*/ 	.short	(.L_3752 - .L_3751)
.L_3751:
        /*0148*/ 	.word	0x00000100
        /*014c*/ 	.word	0x00000001
        /*0150*/ 	.word	0x00000001


	//----- nvinfo : EIATTR_CRS_STACK_SIZE
	.align		4
.L_3752:
        /*0154*/ 	.byte	0x04, 0x1e
        /*0156*/ 	.short	(.L_3754 - .L_3753)
.L_3753:
        /*0158*/ 	.word	0x00000000
.L_3754:


//--------------------- .nv.info._ZN10layer_norm13ln_fwd_kernelINS_13Kernel_traitsIfffffjLj6144ELj1ELj1ELj8ELj16ENS_18Kernel_traits_baseILj6144EfffffjLj256EEEEELb1ELb0ELb1ELb0EEEvNS_9FwdParamsE --------------------------
	.section	.nv.info._ZN10layer_norm13ln_fwd_kernelINS_13Kernel_traitsIfffffjLj6144ELj1ELj1ELj8ELj16ENS_18Kernel_traits_baseILj6144EfffffjLj256EEEEELb1ELb0ELb1ELb0EEEvNS_9FwdParamsE,"",@"SHT_CUDA_INFO"
	.sectionflags	@""
	.align	4


	//----- nvinfo : EIATTR_CUDA_API_VERSION
	.align		4
        /*0000*/ 	.byte	0x04, 0x37
        /*0002*/ 	.short	(.L_3756 - .L_3755)
.L_3755:
        /*0004*/ 	.word	0x00000082


	//----- nvinfo : EIATTR_SW2861232_WAR
	.align		4
.L_3756:
        /*0008*/ 	.byte	0x01, 0x35
	.zero		2


	//----- nvinfo : EIATTR_PARAM_CBANK
	.align		4
        /*000c*/ 	.byte	0x04, 0x0a
        /*000e*/ 	.short	(.L_3758 - .L_3757)
	.align		4
.L_3757:
        /*0010*/ 	.word	index@(.nv.constant0._ZN10layer_norm13ln_fwd_kernelINS_13Kernel_traitsIfffffjLj6144ELj1ELj1ELj8ELj16ENS_18Kernel_traits_baseILj6144EfffffjLj256EEEEELb1ELb0ELb1ELb0EEEvNS_9FwdParamsE)
        /*0014*/ 	.short	0x0160
        /*0016*/ 	.short	0x00e8


	//----- nvinfo : EIATTR_CBANK_PARAM_SIZE
	.align		4
.L_3758:
        /*0018*/ 	.byte	0x03, 0x19
        /*001a*/ 	.short	0x00e8


	//----- nvinfo : EIATTR_KPARAM_INFO
	.align		4
        /*001c*/ 	.byte	0x04, 0x17
        /*001e*/ 	.short	(.L_3760 - .L_3759)
.L_3759:
        /*0020*/ 	.word	0x00000000
        /*0024*/ 	.short	0x0000
        /*0026*/ 	.short	0x0000
        /*0028*/ 	.byte	0x00, 0xf0, 0xa1, 0x03


	//----- nvinfo : EIATTR_MAXREG_COUNT
	.align		4
.L_3760:
        /*002c*/ 	.byte	0x03, 0x1b
        /*002e*/ 	.short	0x00ff


	//----- nvinfo : EIATTR_NUM_BARRIERS
	.align		4
        /*0030*/ 	.byte	0x02, 0x4c
        /*0032*/ 	.byte	0x01
	.zero		1


	//----- nvinfo : EIATTR_MERCURY_ISA_VERSION
	.align		4
        /*0034*/ 	.byte	0x03, 0x5f
        /*0036*/ 	.short	0x0000


	//----- nvinfo : EIATTR_COOP_GROUP_MASK_REGIDS
	.align		4
        /*0038*/ 	.byte	0x04, 0x29
        /*003a*/ 	.short	(.L_3762 - .L_3761)


	//   ....[0]....
.L_3761:
        /*003c*/ 	.word	0xffffffff


	//   ....[1]....
        /*0040*/ 	.word	0xffffffff


	//   ....[2]....
        /*0044*/ 	.word	0xffffffff


	//   ....[3]....
        /*0048*/ 	.word	0xffffffff


	//   ....[4]....
        /*004c*/ 	.word	0xffffffff


	//   ....[5]....
        /*0050*/ 	.word	0xffffffff


	//   ....[6]....
        /*0054*/ 	.word	0xffffffff


	//   ....[7]....
        /*0058*/ 	.word	0xffffffff


	//   ....[8]....
        /*005c*/ 	.word	0xffffffff


	//   ....[9]....
        /*0060*/ 	.word	0xffffffff


	//   ....[10]....
        /*0064*/ 	.word	0xffffffff


	//   ....[11]....
        /*0068*/ 	.word	0xffffffff


	//   ....[12]....
        /*006c*/ 	.word	0xffffffff


	//   ....[13]....
        /*0070*/ 	.word	0xffffffff


	//   ....[14]....
        /*0074*/ 	.word	0xffffffff


	//   ....[15]....
        /*0078*/ 	.word	0xffffffff


	//   ....[16]....
        /*007c*/ 	.word	0xffffffff


	//   ....[17]....
        /*0080*/ 	.word	0xffffffff


	//   ....[18]....
        /*0084*/ 	.word	0xffffffff


	//   ....[19]....
        /*0088*/ 	.word	0xffffffff


	//   ....[20]....
        /*008c*/ 	.word	0xffffffff


	//   ....[21]....
        /*0090*/ 	.word	0xffffffff


	//   ....[22]....
        /*0094*/ 	.word	0xffffffff


	//   ....[23]....
        /*0098*/ 	.word	0xffffffff


	//   ....[24]....
        /*009c*/ 	.word	0xffffffff


	//   ....[25]....
        /*00a0*/ 	.word	0xffffffff


	//   ....[26]....
        /*00a4*/ 	.word	0xffffffff


	//   ....[27]....
        /*00a8*/ 	.word	0xffffffff


	//   ....[28]....
        /*00ac*/ 	.word	0xffffffff


	//   ....[29]....
        /*00b0*/ 	.word	0xffffffff


	//   ....[30]....
        /*00b4*/ 	.word	0xffffffff


	//----- nvinfo : EIATTR_COOP_GROUP_INSTR_OFFSETS
	.align		4
.L_3762:
        /*00b8*/ 	.byte	0x04, 0x28
        /*00ba*/ 	.short	(.L_3764 - .L_3763)


	//   ....[0]....
.L_3763:
        /*00bc*/ 	.word	0x0000a580


	//   ....[1]....
        /*00c0*/ 	.word	0x0000a5b0


	//   ....[2]....
        /*00c4*/ 	.word	0x0000a5d0


	//   ....[3]....
        /*00c8*/ 	.word	0x0000a5f0


	//   ....[4]....
        /*00cc*/ 	.word	0x0000a610


	//   ....[5]....
        /*00d0*/ 	.word	0x0000a950


	//   ....[6]....
        /*00d4*/ 	.word	0x0000a970


	//   ....[7]....
        /*00d8*/ 	.word	0x0000a990


	//   ....[8]....
        /*00dc*/ 	.word	0x0000a9b0


	//   ....[9]....
        /*00e0*/ 	.word	0x0000a9d0


	//   ....[10]....
        /*00e4*/ 	.word	0x0000aae0


	//   ....[11]....
        /*00e8*/ 	.word	0x0000ab40


	//   ....[12]....
        /*00ec*/ 	.word	0x0000aba0


	//   ....[13]....
        /*00f0*/ 	.word	0x0000abc0


	//   ....[14]....
        /*00f4*/ 	.word	0x0000ac40


	//   ....[15]....
        /*00f8*/ 	.word	0x0000ac80


	//   ....[16]....
        /*00fc*/ 	.word	0x0000acb0


	//   ....[17]....
        /*0100*/ 	.word	0x0000ad80


	//   ....[18]....
        /*0104*/ 	.word	0x0000ad90


	//   ....[19]....
        /*0108*/ 	.word	0x0000ae60


	//   ....[20]....
        /*010c*/ 	.word	0x0000ae70


	//   ....[21]....
        /*0110*/ 	.word	0x0000b770


	//   ....[22]....
        /*0114*/ 	.word	0x0000b7e0


	//   ....[23]....
        /*0118*/ 	.word	0x0000b840


	//   ....[24]....
        /*011c*/ 	.word	0x0000b8a0


	//   ....[25]....
        /*0120*/ 	.word	0x0000b900


	//   ....[26]....
        /*0124*/ 	.word	0x0000bc80


	//   ....[27]....
        /*0128*/ 	.word	0x0000bce0


	//   ....[28]....
        /*012c*/ 	.word	0x0000bd40


	//   ....[29]....
        /*0130*/ 	.word	0x0000bda0


	//   ....[30]....
        /*0134*/ 	.word	0x0000be10


	//----- nvinfo : EIATTR_EXIT_INSTR_OFFSETS
	.align		4
.L_3764:
        /*0138*/ 	.byte	0x04, 0x1c
        /*013a*/ 	.short	(.L_3766 - .L_3765)


	//   ....[0]....
.L_3765:
        /*013c*/ 	.word	0x00000af0


	//   ....[1]....
        /*0140*/ 	.word	0x0000b720


	//----- nvinfo : EIATTR_MAX_THREADS
	.align		4
.L_3766:
        /*0144*/ 	.byte	0x04, 0x05
        /*0146*/ 	.short	(.L_3768 - .L_3767)
.L_3767:
        /*0148*/ 	.word	0x00000100
        /*014c*/ 	.word	0x00000001
        /*0150*/ 	.word	0x00000001


	//----- nvinfo : EIATTR_CRS_STACK_SIZE
	.align		4
.L_3768:
        /*0154*/ 	.byte	0x04, 0x1e
        /*0156*/ 	.short	(.L_3770 - .L_3769)
.L_3769:
        /*0158*/ 	.word	0x00000000
.L_3770:


//--------------------- .nv.info._ZN10layer_norm13ln_fwd_kernelINS_13Kernel_traitsIfffffjLj6144ELj1ELj1ELj8ELj16ENS_18Kernel_traits_baseILj6144EfffffjLj256EEEEELb1ELb0ELb1ELb1EEEvNS_9FwdParamsE --------------------------
	.section	.nv.info._ZN10layer_norm13ln_fwd_kernelINS_13Kernel_traitsIfffffjLj6144ELj1ELj1ELj8ELj16ENS_18Kernel_traits_baseILj6144EfffffjLj256EEEEELb1ELb0ELb1ELb1EEEvNS_9FwdParamsE,"",@"SHT_CUDA_INFO"
	.sectionflags	@""
	.align	4


	//----- nvinfo : EIATTR_CUDA_API_VERSION
	.align		4
        /*0000*/ 	.byte	0x04, 0x37
        /*0002*/ 	.short	(.L_3772 - .L_3771)
.L_3771:
        /*0004*/ 	.word	0x00000082


	//----- nvinfo : EIATTR_SW2861232_WAR
	.align		4
.L_3772:
        /*0008*/ 	.byte	0x01, 0x35
	.zero		2


	//----- nvinfo : EIATTR_PARAM_CBANK
	.align		4
        /*000c*/ 	.byte	0x04, 0x0a
        /*000e*/ 	.short	(.L_3774 - .L_3773)
	.align		4
.L_3773:
        /*0010*/ 	.word	index@(.nv.constant0._ZN10layer_norm13ln_fwd_kernelINS_13Kernel_traitsIfffffjLj6144ELj1ELj1ELj8ELj16ENS_18Kernel_traits_baseILj6144EfffffjLj256EEEEELb1ELb0ELb1ELb1EEEvNS_9FwdParamsE)
        /*0014*/ 	.short	0x0160
        /*0016*/ 	.short	0x00e8


	//----- nvinfo : EIATTR_CBANK_PARAM_SIZE
	.align		4
.L_3774:
        /*0018*/ 	.byte	0x03, 0x19
        /*001a*/ 	.short	0x00e8


	//----- nvinfo : EIATTR_KPARAM_INFO
	.align		4
        /*001c*/ 	.byte	0x04, 0x17
        /*001e*/ 	.short	(.L_3776 - .L_3775)
.L_3775:
        /*0020*/ 	.word	0x00000000
        /*0024*/ 	.short	0x0000
        /*0026*/ 	.short	0x0000
        /*0028*/ 	.byte	0x00, 0xf0, 0xa1, 0x03


	//----- nvinfo : EIATTR_MAXREG_COUNT
	.align		4
.L_3776:
        /*002c*/ 	.byte	0x03, 0x1b
        /*002e*/ 	.short	0x00ff


	//----- nvinfo : EIATTR_NUM_BARRIERS
	.align		4
        /*0030*/ 	.byte	0x02, 0x4c
        /*0032*/ 	.byte	0x01
	.zero		1


	//----- nvinfo : EIATTR_MERCURY_ISA_VERSION
	.align		4
        /*0034*/ 	.byte	0x03, 0x5f
        /*0036*/ 	.short	0x0000


	//----- nvinfo : EIATTR_COOP_GROUP_MASK_REGIDS
	.align		4
        /*0038*/ 	.byte	0x04, 0x29
        /*003a*/ 	.short	(.L_3778 - .L_3777)


	//   ....[0]....
.L_3777:
        /*003c*/ 	.word	0xffffffff


	//   ....[1]....
        /*0040*/ 	.word	0xffffffff


	//   ....[2]....
        /*0044*/ 	.word	0xffffffff


	//   ....[3]....
        /*0048*/ 	.word	0xffffffff


	//   ....[4]....
        /*004c*/ 	.word	0xffffffff


	//   ....[5]....
        /*0050*/ 	.word	0xffffffff


	//   ....[6]....
        /*0054*/ 	.word	0xffffffff


	//   ....[7]....
        /*0058*/ 	.word	0xffffffff


	//   ....[8]....
        /*005c*/ 	.word	0xffffffff


	//   ....[9]....
        /*0060*/ 	.word	0xffffffff


	//   ....[10]....
        /*0064*/ 	.word	0xffffffff


	//   ....[11]....
        /*0068*/ 	.word	0xffffffff


	//   ....[12]....
        /*006c*/ 	.word	0xffffffff


	//   ....[13]....
        /*0070*/ 	.word	0xffffffff


	//   ....[14]....
        /*0074*/ 	.word	0xffffffff


	//   ....[15]....
        /*0078*/ 	.word	0xffffffff


	//   ....[16]....
        /*007c*/ 	.word	0xffffffff


	//   ....[17]....
        /*0080*/ 	.word	0xffffffff


	//   ....[18]....
        /*0084*/ 	.word	0xffffffff


	//   ....[19]....
        /*0088*/ 	.word	0xffffffff


	//   ....[20]....
        /*008c*/ 	.word	0xffffffff


	//   ....[21]....
        /*0090*/ 	.word	0xffffffff


	//   ....[22]....
        /*0094*/ 	.word	0xffffffff


	//   ....[23]....
        /*0098*/ 	.word	0xffffffff


	//   ....[24]....
        /*009c*/ 	.word	0xffffffff


	//   ....[25]....
        /*00a0*/ 	.word	0xffffffff


	//   ....[26]....
        /*00a4*/ 	.word	0xffffffff


	//   ....[27]....
        /*00a8*/ 	.word	0xffffffff


	//   ....[28]....
        /*00ac*/ 	.word	0xffffffff


	//   ....[29]....
        /*00b0*/ 	.word	0xffffffff


	//   ....[30]....
        /*00b4*/ 	.word	0xffffffff


	//----- nvinfo : EIATTR_COOP_GROUP_INSTR_OFFSETS
	.align		4
.L_3778:
        /*00b8*/ 	.byte	0x04, 0x28
        /*00ba*/ 	.short	(.L_3780 - .L_3779)


	//   ....[0]....
.L_3779:
        /*00bc*/ 	.word	0x00009b50


	//   ....[1]....
        /*00c0*/ 	.word	0x00009b80


	//   ....[2]....
        /*00c4*/ 	.word	0x00009ba0


	//   ....[3]....
        /*00c8*/ 	.word	0x00009bc0


	//   ....[4]....
        /*00cc*/ 	.word	0x00009be0


	//   ....[5]....
        /*00d0*/ 	.word	0x00009f10


	//   ....[6]....
        /*00d4*/ 	.word	0x00009f30


	//   ....[7]....
        /*00d8*/ 	.word	0x00009f50


	//   ....[8]....
        /*00dc*/ 	.word	0x00009f70


	//   ....[9]....
        /*00e0*/ 	.word	0x00009f90


	//   ....[10]....
        /*00e4*/ 	.word	0x0000a0a0


	//   ....[11]....
        /*00e8*/ 	.word	0x0000a100


	//   ....[12]....
        /*00ec*/ 	.word	0x0000a120


	//   ....[13]....
        /*00f0*/ 	.word	0x0000a150


	//   ....[14]....
        /*00f4*/ 	.word	0x0000a160


	//   ....[15]....
        /*00f8*/ 	.word	0x0000a200


	//   ....[16]....
        /*00fc*/ 	.word	0x0000a250


	//   ....[17]....
        /*0100*/ 	.word	0x0000a2f0


	//   ....[18]....
        /*0104*/ 	.word	0x0000a330


	//   ....[19]....
        /*0108*/ 	.word	0x0000a3c0


	//   ....[20]....
        /*010c*/ 	.word	0x0000a400


	//   ....[21]....
        /*0110*/ 	.word	0x0000ab90


	//   ....[22]....
        /*0114*/ 	.word	0x0000ac00


	//   ....[23]....
        /*0118*/ 	.word	0x0000ac60


	//   ....[24]....
        /*011c*/ 	.word	0x0000acc0


	//   ....[25]....
        /*0120*/ 	.word	0x0000ad20


	//   ....[26]....
        /*0124*/ 	.word	0x0000b090


	//   ....[27]....
        /*0128*/ 	.word	0x0000b0f0


	//   ....[28]....
        /*012c*/ 	.word	0x0000b150


	//   ....[29]....
        /*0130*/ 	.word	0x0000b1b0


	//   ....[30]....
        /*0134*/ 	.word	0x0000b210


	//----- nvinfo : EIATTR_EXIT_INSTR_OFFSETS
	.align		4
.L_3780:
        /*0138*/ 	.byte	0x04, 0x1c
        /*013a*/ 	.short	(.L_3782 - .L_3781)


	//   ....[0]....
.L_3781:
        /*013c*/ 	.word	0x00000660


	//   ....[1]....
        /*0140*/ 	.word	0x0000ab40


	//----- nvinfo : EIATTR_MAX_THREADS
	.align		4
.L_3782:
        /*0144*/ 	.byte	0x04, 0x05
        /*0146*/ 	.short	(.L_3784 - .L_3783)
.L_3783:
        /*0148*/ 	.word	0x00000100
        /*014c*/ 	.word	0x00000001
        /*0150*/ 	.word	0x00000001


	//----- nvinfo : EIATTR_CRS_STACK_SIZE
	.align		4
.L_3784:
        /*0154*/ 	.byte	0x04, 0x1e
        /*0156*/ 	.short	(.L_3786 - .L_3785)
.L_3785:
        /*0158*/ 	.word	0x00000000
.L_3786:


//--------------------- .nv.info._ZN10layer_norm13ln_fwd_kernelINS_13Kernel_traitsIfffffjLj6144ELj1ELj1ELj8ELj16ENS_18Kernel_traits_baseILj6144EfffffjLj256EEEEELb1ELb1ELb0ELb0EEEvNS_9FwdParamsE --------------------------
	.section	.nv.info._ZN10layer_norm13ln_fwd_kernelINS_13Kernel_traitsIfffffjLj6144ELj1ELj1ELj8ELj16ENS_18Kernel_traits_baseILj6144EfffffjLj256EEEEELb1ELb1ELb0ELb0EEEvNS_9FwdParamsE,"",@"SHT_CUDA_INFO"
	.sectionflags	@""
	.align	4


	//----- nvinfo : EIATTR_CUDA_API_VERSION
	.align		4
        /*0000*/ 	.byte	0x04, 0x37
        /*0002*/ 	.short	(.L_3788 - .L_3787)
.L_3787:
        /*0004*/ 	.word	0x00000082


	//----- nvinfo : EIATTR_SW2861232_WAR
	.align		4
.L_3788:
        /*0008*/ 	.byte	0x01, 0x35
	.zero		2


	//----- nvinfo : EIATTR_PARAM_CBANK
	.align		4
        /*000c*/ 	.byte	0x04, 0x0a
        /*000e*/ 	.short	(.L_3790 - .L_3789)
	.align		4
.L_3789:
        /*0010*/ 	.word	index@(.nv.constant0._ZN10layer_norm13ln_fwd_kernelINS_13Kernel_traitsIfffffjLj6144ELj1ELj1ELj8ELj16ENS_18Kernel_traits_baseILj6144EfffffjLj256EEEEELb1ELb1ELb0ELb0EEEvNS_9FwdParamsE)
        /*0014*/ 	.short	0x0160
        /*0016*/ 	.short	0x00e8


	//----- nvinfo : EIATTR_CBANK_PARAM_SIZE
	.align		4
.L_3790:
        /*0018*/ 	.byte	0x03, 0x19
        /*001a*/ 	.short	0x00e8


	//----- nvinfo : EIATTR_KPARAM_INFO
	.align		4
        /*001c*/ 	.byte	0x04, 0x17
        /*001e*/ 	.short	(.L_3792 - .L_3791)
.L_3791:
        /*0020*/ 	.word	0x00000000
        /*0024*/ 	.short	0x0000
        /*0026*/ 	.short	0x0000
        /*0028*/ 	.byte	0x00, 0xf0, 0xa1, 0x03


	//----- nvinfo : EIATTR_MAXREG_COUNT
	.align		4
.L_3792:
        /*002c*/ 	.byte	0x03, 0x1b
        /*002e*/ 	.short	0x00ff


	//----- nvinfo : EIATTR_NUM_BARRIERS
	.align		4
        /*0030*/ 	.byte	0x02, 0x4c
        /*0032*/ 	.byte	0x01
	.zero		1


	//----- nvinfo : EIATTR_MERCURY_ISA_VERSION
	.align		4
        /*0034*/ 	.byte	0x03, 0x5f
        /*0036*/ 	.short	0x0000


	//----- nvinfo : EIATTR_COOP_GROUP_MASK_REGIDS
	.align		4
        /*0038*/ 	.byte	0x04, 0x29
        /*003a*/ 	.short	(.L_3794 - .L_3793)


	//   ....[0]....
.L_3793:
        /*003c*/ 	.word	0xffffffff


	//   ....[1]....
        /*0040*/ 	.word	0xffffffff


	//   ....[2]....
        /*0044*/ 	.word	0xffffffff


	//   ....[3]....
        /*0048*/ 	.word	0xffffffff


	//   ....[4]....
        /*004c*/ 	.word	0xffffffff


	//   ....[5]....
        /*0050*/ 	.word	0xffffffff


	//   ....[6]....
        /*0054*/ 	.word	0xffffffff


	//   ....[7]....
        /*0058*/ 	.word	0xffffffff


	//   ....[8]....
        /*005c*/ 	.word	0xffffffff


	//   ....[9]....
        /*0060*/ 	.word	0xffffffff


	//   ....[10]....
        /*0064*/ 	.word	0xffffffff


	//   ....[11]....
        /*0068*/ 	.word	0xffffffff


	//   ....[12]....
        /*006c*/ 	.word	0xffffffff


	//   ....[13]....
        /*0070*/ 	.word	0xffffffff


	//   ....[14]....
        /*0074*/ 	.word	0xffffffff


	//   ....[15]....
        /*0078*/ 	.word	0xffffffff


	//   ....[16]....
        /*007c*/ 	.word	0xffffffff


	//   ....[17]....
        /*0080*/ 	.word	0xffffffff


	//   ....[18]....
        /*0084*/ 	.word	0xffffffff


	//   ....[19]....
        /*0088*/ 	.word	0xffffffff


	//   ....[20]....
        /*008c*/ 	.word	0xffffffff


	//   ....[21]....
        /*0090*/ 	.word	0xffffffff


	//   ....[22]....
        /*0094*/ 	.word	0xffffffff


	//   ....[23]....
        /*0098*/ 	.word	0xffffffff


	//   ....[24]....
        /*009c*/ 	.word	0xffffffff


	//   ....[25]....
        /*00a0*/ 	.word	0xffffffff


	//   ....[26]....
        /*00a4*/ 	.word	0xffffffff


	//   ....[27]....
        /*00a8*/ 	.word	0xffffffff


	//   ....[28]....
        /*00ac*/ 	.word	0xffffffff


	//   ....[29]....
        /*00b0*/ 	.word	0xffffffff


	//   ....[30]....
        /*00b4*/ 	.word	0xffffffff


	//----- nvinfo : EIATTR_COOP_GROUP_INSTR_OFFSETS
	.align		4
.L_3794:
        /*00b8*/ 	.byte	0x04, 0x28
        /*00ba*/ 	.short	(.L_3796 - .L_3795)


	//   ....[0]....
.L_3795:
        /*00bc*/ 	.word	0x00009780


	//   ....[1]....
        /*00c0*/ 	.word	0x000097b0


	//   ....[2]....
        /*00c4*/ 	.word	0x000097d0


	//   ....[3]....
        /*00c8*/ 	.word	0x000097f0


	//   ....[4]....
        /*00cc*/ 	.word	0x00009810


	//   ....[5]....
        /*00d0*/ 	.word	0x00009b50


	//   ....[6]....
        /*00d4*/ 	.word	0x00009b70


	//   ....[7]....
        /*00d8*/ 	.word	0x00009b90


	//   ....[8]....
        /*00dc*/ 	.word	0x00009bb0


	//   ....[9]....
        /*00e0*/ 	.word	0x00009bd0


	//   ....[10]....
        /*00e4*/ 	.word	0x00009d10


	//   ....[11]....
        /*00e8*/ 	.word	0x00009d40


	//   ....[12]....
        /*00ec*/ 	.word	0x00009d50


	//   ....[13]....
        /*00f0*/ 	.word	0x00009de0


	//   ....[14]....
        /*00f4*/ 	.word	0x00009e40


	//   ....[15]....
        /*00f8*/ 	.word	0x00009e50


	//   ....[16]....
        /*00fc*/ 	.word	0x00009ee0


	//   ....[17]....
        /*0100*/ 	.word	0x00009f40


	//   ....[18]....
        /*0104*/ 	.word	0x00009fc0


	//   ....[19]....
        /*0108*/ 	.word	0x0000a000


	//   ....[20]....
        /*010c*/ 	.word	0x0000a040


	//   ....[21]....
        /*0110*/ 	.word	0x0000a900


	//   ....[22]....
        /*0114*/ 	.word	0x0000a970


	//   ....[23]....
        /*0118*/ 	.word	0x0000a9d0


	//   ....[24]....
        /*011c*/ 	.word	0x0000aa30


	//   ....[25]....
        /*0120*/ 	.word	0x0000aa90


	//   ....[26]....
        /*0124*/ 	.word	0x0000ae20


	//   ....[27]....
        /*0128*/ 	.word	0x0000ae80


	//   ....[28]....
        /*012c*/ 	.word	0x0000aee0


	//   ....[29]....
        /*0130*/ 	.word	0x0000af40


	//   ....[30]....
        /*0134*/ 	.word	0x0000afb0


	//----- nvinfo : EIATTR_EXIT_INSTR_OFFSETS
	.align		4
.L_3796:
        /*0138*/ 	.byte	0x04, 0x1c
        /*013a*/ 	.short	(.L_3798 - .L_3797)


	//   ....[0]....
.L_3797:
        /*013c*/ 	.word	0x00000c40


	//   ....[1]....
        /*0140*/ 	.word	0x0000a8b0


	//----- nvinfo : EIATTR_MAX_THREADS
	.align		4
.L_3798:
        /*0144*/ 	.byte	0x04, 0x05
        /*0146*/ 	.short	(.L_3800 - .L_3799)
.L_3799:
        /*0148*/ 	.word	0x00000100
        /*014c*/ 	.word	0x00000001
        /*0150*/ 	.word	0x00000001


	//----- nvinfo : EIATTR_CRS_STACK_SIZE
	.align		4
.L_3800:
        /*0154*/ 	.byte	0x04, 0x1e
        /*0156*/ 	.short	(.L_3802 - .L_3801)
.L_3801:
        /*0158*/ 	.word	0x00000000
.L_3802:


//--------------------- .nv.info._ZN10layer_norm13ln_fwd_kernelINS_13Kernel_traitsIfffffjLj6144ELj1ELj1ELj8ELj16ENS_18Kernel_traits_baseILj6144EfffffjLj256EEEEELb1ELb1ELb0ELb1EEEvNS_9FwdParamsE --------------------------
	.section	.nv.info._ZN10layer_norm13ln_fwd_kernelINS_13Kernel_traitsIfffffjLj6144ELj1ELj1ELj8ELj16ENS_18Kernel_traits_baseILj6144EfffffjLj256EEEEELb1ELb1ELb0ELb1EEEvNS_9FwdParamsE,"",@"SHT_CUDA_INFO"
	.sectionflags	@""
	.align	4


	//----- nvinfo : EIATTR_CUDA_API_VERSION
	.align		4
        /*0000*/ 	.byte	0x04, 0x37
        /*0002*/ 	.short	(.L_3804 - .L_3803)
.L_3803:
        /*0004*/ 	.word	0x00000082


	//----- nvinfo : EIATTR_SW2861232_WAR
	.align		4
.L_3804:
        /*0008*/ 	.byte	0x01, 0x35
	.zero		2


	//----- nvinfo : EIATTR_PARAM_CBANK
	.align		4
        /*000c*/ 	.byte	0x04, 0x0a
        /*000e*/ 	.short	(.L_3806 - .L_3805)
	.align		4
.L_3805:
        /*0010*/ 	.word	index@(.nv.constant0._ZN10layer_norm13ln_fwd_kernelINS_13Kernel_traitsIfffffjLj6144ELj1ELj1ELj8ELj16ENS_18Kernel_traits_baseILj6144EfffffjLj256EEEEELb1ELb1ELb0ELb1EEEvNS_9FwdParamsE)
        /*0014*/ 	.short	0x0160
        /*0016*/ 	.short	0x00e8


	//----- nvinfo : EIATTR_CBANK_PARAM_SIZE
	.align		4
.L_3806:
        /*0018*/ 	.byte	0x03, 0x19
        /*001a*/ 	.short	0x00e8


	//----- nvinfo : EIATTR_KPARAM_INFO
	.align		4
        /*001c*/ 	.byte	0x04, 0x17
        /*001e*/ 	.short	(.L_3808 - .L_3807)
.L_3807:
        /*0020*/ 	.word	0x00000000
        /*0024*/ 	.short	0x0000
        /*0026*/ 	.short	0x0000
        /*0028*/ 	.byte	0x00, 0xf0, 0xa1, 0x03


	//----- nvinfo : EIATTR_MAXREG_COUNT
	.align		4
.L_3808:
        /*002c*/ 	.byte	0x03, 0x1b
        /*002e*/ 	.short	0x00ff


	//----- nvinfo : EIATTR_NUM_BARRIERS
	.align		4
        /*0030*/ 	.byte	0x02, 0x4c
        /*0032*/ 	.byte	0x01
	.zero		1


	//----- nvinfo : EIATTR_MERCURY_ISA_VERSION
	.align		4
        /*0034*/ 	.byte	0x03, 0x5f
        /*0036*/ 	.short	0x0000


	//----- nvinfo : EIATTR_COOP_GROUP_MASK_REGIDS
	.align		4
        /*0038*/ 	.byte	0x04, 0x29
        /*003a*/ 	.short	(.L_3810 - .L_3809)


	//   ....[0]....
.L_3809:
        /*003c*/ 	.word	0xffffffff


	//   ....[1]....
        /*0040*/ 	.word	0xffffffff


	//   ....[2]....
        /*0044*/ 	.word	0xffffffff


	//   ....[3]....
        /*0048*/ 	.word	0xffffffff


	//   ....[4]....
        /*004c*/ 	.word	0xffffffff


	//   ....[5]....
        /*0050*/ 	.word	0xffffffff


	//   ....[6]....
        /*0054*/ 	.word	0xffffffff


	//   ....[7]....
        /*0058*/ 	.word	0xffffffff


	//   ....[8]....
        /*005c*/ 	.word	0xffffffff


	//   ....[9]....
        /*0060*/ 	.word	0xffffffff


	//   ....[10]....
        /*0064*/ 	.word	0xffffffff


	//   ....[11]....
        /*0068*/ 	.word	0xffffffff


	//   ....[12]....
        /*006c*/ 	.word	0xffffffff


	//   ....[13]....
        /*0070*/ 	.word	0xffffffff


	//   ....[14]....
        /*0074*/ 	.word	0xffffffff


	//   ....[15]....
        /*0078*/ 	.word	0xffffffff


	//   ....[16]....
        /*007c*/ 	.word	0xffffffff


	//   ....[17]....
        /*0080*/ 	.word	0xffffffff


	//   ....[18]....
        /*0084*/ 	.word	0xffffffff


	//   ....[19]....
        /*0088*/ 	.word	0xffffffff


	//   ....[20]....
        /*008c*/ 	.word	0xffffffff


	//   ....[21]....
        /*0090*/ 	.word	0xffffffff


	//   ....[22]....
        /*0094*/ 	.word	0xffffffff


	//   ....[23]....
        /*0098*/ 	.word	0xffffffff


	//   ....[24]....
        /*009c*/ 	.word	0xffffffff


	//   ....[25]....
        /*00a0*/ 	.word	0xffffffff


	//   ....[26]....
        /*00a4*/ 	.word	0xffffffff


	//   ....[27]....
        /*00a8*/ 	.word	0xffffffff


	//   ....[28]....
        /*00ac*/ 	.word	0xffffffff


	//   ....[29]....
        /*00b0*/ 	.word	0xffffffff


	//   ....[30]....
        /*00b4*/ 	.word	0xffffffff


	//----- nvinfo : EIATTR_COOP_GROUP_INSTR_OFFSETS
	.align		4
.L_3810:
        /*00b8*/ 	.byte	0x04, 0x28
        /*00ba*/ 	.short	(.L_3812 - .L_3811)


	//   ....[0]....
.L_3811:
        /*00bc*/ 	.word	0x00008dd0


	//   ....[1]....
        /*00c0*/ 	.word	0x00008e00


	//   ....[2]....
        /*00c4*/ 	.word	0x00008e20


	//   ....[3]....
        /*00c8*/ 	.word	0x00008e40


	//   ....[4]....
        /*00cc*/ 	.word	0x00008e60


	//   ....[5]....
        /*00d0*/ 	.word	0x00009190


	//   ....[6]....
        /*00d4*/ 	.word	0x000091b0


	//   ....[7]....
        /*00d8*/ 	.word	0x000091d0


	//   ....[8]....
        /*00dc*/ 	.word	0x000091f0


	//   ....[9]....
        /*00e0*/ 	.word	0x00009210


	//   ....[10]....
        /*00e4*/ 	.word	0x00009340


	//   ....[11]....
        /*00e8*/ 	.word	0x00009380


	//   ....[12]....
        /*00ec*/ 	.word	0x000093f0


	//   ....[13]....
        /*00f0*/ 	.word	0x00009450


	//   ....[14]....
        /*00f4*/ 	.word	0x00009460


	//   ....[15]....
        /*00f8*/ 	.word	0x00009500


	//   ....[16]....
        /*00fc*/ 	.word	0x00009540


	//   ....[17]....
        /*0100*/ 	.word	0x00009560


	//   ....[18]....
        /*0104*/ 	.word	0x00009630


	//   ....[19]....
        /*0108*/ 	.word	0x00009690


	//   ....[20]....
        /*010c*/ 	.word	0x000096a0


	//   ....[21]....
        /*0110*/ 	.word	0x00009dd0


	//   ....[22]....
        /*0114*/ 	.word	0x00009e40


	//   ....[23]....
        /*0118*/ 	.word	0x00009eb0


	//   ....[24]....
        /*011c*/ 	.word	0x00009f20


	//   ....[25]....
        /*0120*/ 	.word	0x00009f90


	//   ....[26]....
        /*0124*/ 	.word	0x0000a300


	//   ....[27]....
        /*0128*/ 	.word	0x0000a360


	//   ....[28]....
        /*012c*/ 	.word	0x0000a3c0


	//   ....[29]....
        /*0130*/ 	.word	0x0000a420


	//   ....[30]....
        /*0134*/ 	.word	0x0000a480


	//----- nvinfo : EIATTR_EXIT_INSTR_OFFSETS
	.align		4
.L_3812:
        /*0138*/ 	.byte	0x04, 0x1c
        /*013a*/ 	.short	(.L_3814 - .L_3813)


	//   ....[0]....
.L_3813:
        /*013c*/ 	.word	0x00000670


	//   ....[1]....
        /*0140*/ 	.word	0x00009d70


	//----- nvinfo : EIATTR_MAX_THREADS
	.align		4
.L_3814:
        /*0144*/ 	.byte	0x04, 0x05
        /*0146*/ 	.short	(.L_3816 - .L_3815)
.L_3815:
        /*0148*/ 	.word	0x00000100
        /*014c*/ 	.word	0x00000001
        /*0150*/ 	.word	0x00000001


	//----- nvinfo : EIATTR_CRS_STACK_SIZE
	.align		4
.L_3816:
        /*0154*/ 	.byte	0x04, 0x1e
        /*0156*/ 	.short	(.L_3818 - .L_3817)
.L_3817:
        /*0158*/ 	.word	0x00000000
.L_3818:


//--------------------- .nv.info._ZN10layer_norm13ln_fwd_kernelINS_13Kernel_traitsIfffffjLj6144ELj1ELj1ELj8ELj16ENS_18Kernel_traits_baseILj6144EfffffjLj256EEEEELb1ELb1ELb1ELb0EEEvNS_9FwdParamsE --------------------------
	.section	.nv.info._ZN10layer_norm13ln_fwd_kernelINS_13Kernel_traitsIfffffjLj6144ELj1ELj1ELj8ELj16ENS_18Kernel_traits_baseILj6144EfffffjLj256EEEEELb1ELb1ELb1ELb0EEEvNS_9FwdParamsE,"",@"SHT_CUDA_INFO"
	.sectionflags	@""
	.align	4


	//----- nvinfo : EIATTR_CUDA_API_VERSION
	.align		4
        /*0000*/ 	.byte	0x04, 0x37
        /*0002*/ 	.short	(.L_3820 - .L_3819)
.L_3819:
        /*0004*/ 	.word	0x00000082


	//----- nvinfo : EIATTR_SW2861232_WAR
	.align		4
.L_3820:
        /*0008*/ 	.byte	0x01, 0x35
	.zero		2


	//----- nvinfo : EIATTR_PARAM_CBANK
	.align		4
        /*000c*/ 	.byte	0x04, 0x0a
        /*000e*/ 	.short	(.L_3822 - .L_3821)
	.align		4
.L_3821:
        /*0010*/ 	.word	index@(.nv.constant0._ZN10layer_norm13ln_fwd_kernelINS_13Kernel_traitsIfffffjLj6144ELj1ELj1ELj8ELj16ENS_18Kernel_traits_baseILj6144EfffffjLj256EEEEELb1ELb1ELb1ELb0EEEvNS_9FwdParamsE)
        /*0014*/ 	.short	0x0160
        /*0016*/ 	.short	0x00e8


	//----- nvinfo : EIATTR_CBANK_PARAM_SIZE
	.align		4
.L_3822:
        /*0018*/ 	.byte	0x03, 0x19
        /*001a*/ 	.short	0x00e8


	//----- nvinfo : EIATTR_KPARAM_INFO
	.align		4
        /*001c*/ 	.byte	0x04, 0x17
        /*001e*/ 	.short	(.L_3824 - .L_3823)
.L_3823:
        /*0020*/ 	.word	0x00000000
        /*0024*/ 	.short	0x0000
        /*0026*/ 	.short	0x0000
        /*0028*/ 	.byte	0x00, 0xf0, 0xa1, 0x03


	//----- nvinfo : EIATTR_MAXREG_COUNT
	.align		4
.L_3824:
        /*002c*/ 	.byte	0x03, 0x1b
        /*002e*/ 	.short	0x00ff


	//----- nvinfo : EIATTR_NUM_BARRIERS
	.align		4
        /*0030*/ 	.byte	0x02, 0x4c
        /*0032*/ 	.byte	0x01
	.zero		1


	//----- nvinfo : EIATTR_MERCURY_ISA_VERSION
	.align		4
        /*0034*/ 	.byte	0x03, 0x5f
        /*0036*/ 	.short	0x0000


	//----- nvinfo : EIATTR_COOP_GROUP_MASK_REGIDS
	.align		4
        /*0038*/ 	.byte	0x04, 0x29
        /*003a*/ 	.short	(.L_3826 - .L_3825)


	//   ....[0]....
.L_3825:
        /*003c*/ 	.word	0xffffffff


	//   ....[1]....
        /*0040*/ 	.word	0xffffffff


	//   ....[2]....
        /*0044*/ 	.word	0xffffffff


	//   ....[3]....
        /*0048*/ 	.word	0xffffffff


	//   ....[4]....
        /*004c*/ 	.word	0xffffffff


	//   ....[5]....
        /*0050*/ 	.word	0xffffffff


	//   ....[6]....
        /*0054*/ 	.word	0xffffffff


	//   ....[7]....
        /*0058*/ 	.word	0xffffffff


	//   ....[8]....
        /*005c*/ 	.word	0xffffffff


	//   ....[9]....
        /*0060*/ 	.word	0xffffffff


	//   ....[10]....
        /*0064*/ 	.word	0xffffffff


	//   ....[11]....
        /*0068*/ 	.word	0xffffffff


	//   ....[12]....
        /*006c*/ 	.word	0xffffffff


	//   ....[13]....
        /*0070*/ 	.word	0xffffffff


	//   ....[14]....
        /*0074*/ 	.word	0xffffffff


	//   ....[15]....
        /*0078*/ 	.word	0xffffffff


	//   ....[16]....
        /*007c*/ 	.word	0xffffffff


	//   ....[17]....
        /*0080*/ 	.word	0xffffffff


	//   ....[18]....
        /*0084*/ 	.word	0xffffffff


	//   ....[19]....
        /*0088*/ 	.word	0xffffffff


	//   ....[20]....
        /*008c*/ 	.word	0xffffffff


	//   ....[21]....
        /*0090*/ 	.word	0xffffffff


	//   ....[22]....
        /*0094*/ 	.word	0xffffffff


	//   ....[23]....
        /*0098*/ 	.word	0xffffffff


	//   ....[24]....
        /*009c*/ 	.word	0xffffffff


	//   ....[25]....
        /*00a0*/ 	.word	0xffffffff


	//   ....[26]....
        /*00a4*/ 	.word	0xffffffff


	//   ....[27]....
        /*00a8*/ 	.word	0xffffffff


	//   ....[28]....
        /*00ac*/ 	.word	0xffffffff


	//   ....[29]....
        /*00b0*/ 	.word	0xffffffff


	//   ....[30]....
        /*00b4*/ 	.word	0xffffffff


	//----- nvinfo : EIATTR_COOP_GROUP_INSTR_OFFSETS
	.align		4
.L_3826:
        /*00b8*/ 	.byte	0x04, 0x28
        /*00ba*/ 	.short	(.L_3828 - .L_3827)


	//   ....[0]....
.L_3827:
        /*00bc*/ 	.word	0x0000a6f0


	//   ....[1]....
        /*00c0*/ 	.word	0x0000a720


	//   ....[2]....
        /*00c4*/ 	.word	0x0000a740


	//   ....[3]....
        /*00c8*/ 	.word	0x0000a760


	//   ....[4]....
        /*00cc*/ 	.word	0x0000a780


	//   ....[5]....
        /*00d0*/ 	.word	0x0000aac0


	//   ....[6]....
        /*00d4*/ 	.word	0x0000aae0


	//   ....[7]....
        /*00d8*/ 	.word	0x0000ab00


	//   ....[8]....
        /*00dc*/ 	.word	0x0000ab20


	//   ....[9]....
        /*00e0*/ 	.word	0x0000ab40


	//   ....[10]....
        /*00e4*/ 	.word	0x0000acb0


	//   ....[11]....
        /*00e8*/ 	.word	0x0000acd0


	//   ....[12]....
        /*00ec*/ 	.word	0x0000ace0


	//   ....[13]....
        /*00f0*/ 	.word	0x0000ad10


	//   ....[14]....
        /*00f4*/ 	.word	0x0000ae00


	//   ....[15]....
        /*00f8*/ 	.word	0x0000ae10


	//   ....[16]....
        /*00fc*/ 	.word	0x0000ae20


	//   ....[17]....
        /*0100*/ 	.word	0x0000aed0


	//   ....[18]....
        /*0104*/ 	.word	0x0000af10


	//   ....[19]....
        /*0108*/ 	.word	0x0000afd0


	//   ....[20]....
        /*010c*/ 	.word	0x0000afe0


	//   ....[21]....
        /*0110*/ 	.word	0x0000b8e0


	//   ....[22]....
        /*0114*/ 	.word	0x0000b950


	//   ....[23]....
        /*0118*/ 	.word	0x0000b9b0


	//   ....[24]....
        /*011c*/ 	.word	0x0000ba10


	//   ....[25]....
        /*0120*/ 	.word	0x0000ba70


	//   ....[26]....
        /*0124*/ 	.word	0x0000bdf0


	//   ....[27]....
        /*0128*/ 	.word	0x0000be50


	//   ....[28]....
        /*012c*/ 	.word	0x0000beb0


	//   ....[29]....
        /*0130*/ 	.word	0x0000bf10


	//   ....[30]....
        /*0134*/ 	.word	0x0000bf80


	//----- nvinfo : EIATTR_EXIT_INSTR_OFFSETS
	.align		4
.L_3828:
        /*0138*/ 	.byte	0x04, 0x1c
        /*013a*/ 	.short	(.L_3830 - .L_3829)


	//   ....[0]....
.L_3829:
        /*013c*/ 	.word	0x00000ab0


	//   ....[1]....
        /*0140*/ 	.word	0x0000b890


	//----- nvinfo : EIATTR_MAX_THREADS
	.align		4
.L_3830:
        /*0144*/ 	.byte	0x04, 0x05
        /*0146*/ 	.short	(.L_3832 - .L_3831)
.L_3831:
        /*0148*/ 	.word	0x00000100
        /*014c*/ 	.word	0x00000001
        /*0150*/ 	.word	0x00000001


	//----- nvinfo : EIATTR_CRS_STACK_SIZE
	.align		4
.L_3832:
        /*0154*/ 	.byte	0x04, 0x1e
        /*0156*/ 	.short	(.L_3834 - .L_3833)
.L_3833:
        /*0158*/ 	.word	0x00000000
.L_3834:


//--------------------- .nv.info._ZN10layer_norm13ln_fwd_kernelINS_13Kernel_traitsIfffffjLj6144ELj1ELj1ELj8ELj16ENS_18Kernel_traits_baseILj6144EfffffjLj256EEEEELb1ELb1ELb1ELb1EEEvNS_9FwdParamsE --------------------------
	.section	.nv.info._ZN10layer_norm13ln_fwd_kernelINS_13Kernel_traitsIfffffjLj6144ELj1ELj1ELj8ELj16ENS_18Kernel_traits_baseILj6144EfffffjLj256EEEEELb1ELb1ELb1ELb1EEEvNS_9FwdParamsE,"",@"SHT_CUDA_INFO"
	.sectionflags	@""
	.align	4


	//----- nvinfo : EIATTR_CUDA_API_VERSION
	.align		4
        /*0000*/ 	.byte	0x04, 0x37
        /*0002*/ 	.short	(.L_3836 - .L_3835)
.L_3835:
        /*0004*/ 	.word	0x00000082


	//----- nvinfo : EIATTR_SW2861232_WAR
	.align		4
.L_3836:
        /*0008*/ 	.byte	0x01, 0x35
	.zero		2


	//----- nvinfo : EIATTR_PARAM_CBANK
	.align		4
        /*000c*/ 	.byte	0x04, 0x0a
        /*000e*/ 	.short	(.L_3838 - .L_3837)
	.align		4
.L_3837:
        /*0010*/ 	.word	index@(.nv.constant0._ZN10layer_norm13ln_fwd_kernelINS_13Kernel_traitsIfffffjLj6144ELj1ELj1ELj8ELj16ENS_18Kernel_traits_baseILj6144EfffffjLj256EEEEELb1ELb1ELb1ELb1EEEvNS_9FwdParamsE)
        /*0014*/ 	.short	0x0160
        /*0016*/ 	.short	0x00e8


	//----- nvinfo : EIATTR_CBANK_PARAM_SIZE
	.align		4
.L_3838:
        /*0018*/ 	.byte	0x03, 0x19
        /*001a*/ 	.short	0x00e8


	//----- nvinfo : EIATTR_KPARAM_INFO
	.align		4
        /*001c*/ 	.byte	0x04, 0x17
        /*001e*/ 	.short	(.L_3840 - .L_3839)
.L_3839:
        /*0020*/ 	.word	0x00000000
        /*0024*/ 	.short	0x0000
        /*0026*/ 	.short	0x0000
        /*0028*/ 	.byte	0x00, 0xf0, 0xa1, 0x03


	//----- nvinfo : EIATTR_MAXREG_COUNT
	.align		4
.L_3840:
        /*002c*/ 	.byte	0x03, 0x1b
        /*002e*/ 	.short	0x00ff


	//----- nvinfo : EIATTR_NUM_BARRIERS
	.align		4
        /*0030*/ 	.byte	0x02, 0x4c
        /*0032*/ 	.byte	0x01
	.zero		1


	//----- nvinfo : EIATTR_MERCURY_ISA_VERSION
	.align		4
        /*0034*/ 	.byte	0x03, 0x5f
        /*0036*/ 	.short	0x0000


	//----- nvinfo : EIATTR_COOP_GROUP_MASK_REGIDS
	.align		4
        /*0038*/ 	.byte	0x04, 0x29
        /*003a*/ 	.short	(.L_3842 - .L_3841)


	//   ....[0]....
.L_3841:
        /*003c*/ 	.word	0xffffffff


	//   ....[1]....
        /*0040*/ 	.word	0xffffffff


	//   ....[2]....
        /*0044*/ 	.word	0xffffffff


	//   ....[3]....
        /*0048*/ 	.word	0xffffffff


	//   ....[4]....
        /*004c*/ 	.word	0xffffffff


	//   ....[5]....
        /*0050*/ 	.word	0xffffffff


	//   ....[6]....
        /*0054*/ 	.word	0xffffffff


	//   ....[7]....
        /*0058*/ 	.word	0xffffffff


	//   ....[8]....
        /*005c*/ 	.word	0xffffffff


	//   ....[9]....
        /*0060*/ 	.word	0xffffffff


	//   ....[10]....
        /*0064*/ 	.word	0xffffffff


	//   ....[11]....
        /*0068*/ 	.word	0xffffffff


	//   ....[12]....
        /*006c*/ 	.word	0xffffffff


	//   ....[13]....
        /*0070*/ 	.word	0xffffffff


	//   ....[14]....
        /*0074*/ 	.word	0xffffffff


	//   ....[15]....
        /*0078*/ 	.word	0xffffffff


	//   ....[16]....
        /*007c*/ 	.word	0xffffffff


	//   ....[17]....
        /*0080*/ 	.word	0xffffffff


	//   ....[18]....
        /*0084*/ 	.word	0xffffffff


	//   ....[19]....
        /*0088*/ 	.word	0xffffffff


	//   ....[20]....
        /*008c*/ 	.word	0xffffffff


	//   ....[21]....
        /*0090*/ 	.word	0xffffffff


	//   ....[22]....
        /*0094*/ 	.word	0xffffffff


	//   ....[23]....
        /*0098*/ 	.word	0xffffffff


	//   ....[24]....
        /*009c*/ 	.word	0xffffffff


	//   ....[25]....
        /*00a0*/ 	.word	0xffffffff


	//   ....[26]....
        /*00a4*/ 	.word	0xffffffff


	//   ....[27]....
        /*00a8*/ 	.word	0xffffffff


	//   ....[28]....
        /*00ac*/ 	.word	0xffffffff


	//   ....[29]....
        /*00b0*/ 	.word	0xffffffff


	//   ....[30]....
        /*00b4*/ 	.word	0xffffffff


	//----- nvinfo : EIATTR_COOP_GROUP_INSTR_OFFSETS
	.align		4
.L_3842:
        /*00b8*/ 	.byte	0x04, 0x28
        /*00ba*/ 	.short	(.L_3844 - .L_3843)


	//   ....[0]....
.L_3843:
        /*00bc*/ 	.word	0x00009c90


	//   ....[1]....
        /*00c0*/ 	.word	0x00009cc0


	//   ....[2]....
        /*00c4*/ 	.word	0x00009ce0


	//   ....[3]....
        /*00c8*/ 	.word	0x00009d00


	//   ....[4]....
        /*00cc*/ 	.word	0x00009d20


	//   ....[5]....
        /*00d0*/ 	.word	0x0000a050


	//   ....[6]....
        /*00d4*/ 	.word	0x0000a070


	//   ....[7]....
        /*00d8*/ 	.word	0x0000a090


	//   ....[8]....
        /*00dc*/ 	.word	0x0000a0b0


	//   ....[9]....
        /*00e0*/ 	.word	0x0000a0d0


	//   ....[10]....
        /*00e4*/ 	.word	0x0000a1f0


	//   ....[11]....
        /*00e8*/ 	.word	0x0000a230


	//   ....[12]....
        /*00ec*/ 	.word	0x0000a260


	//   ....[13]....
        /*00f0*/ 	.word	0x0000a280


	//   ....[14]....
        /*00f4*/ 	.word	0x0000a310


	//   ....[15]....
        /*00f8*/ 	.word	0x0000a340


	//   ....[16]....
        /*00fc*/ 	.word	0x0000a360


	//   ....[17]....
        /*0100*/ 	.word	0x0000a420


	//   ....[18]....
        /*0104*/ 	.word	0x0000a450


	//   ....[19]....
        /*0108*/ 	.word	0x0000a520


	//   ....[20]....
        /*010c*/ 	.word	0x0000a550


	//   ....[21]....
        /*0110*/ 	.word	0x0000acf0


	//   ....[22]....
        /*0114*/ 	.word	0x0000ad60


	//   ....[23]....
        /*0118*/ 	.word	0x0000adc0


	//   ....[24]....
        /*011c*/ 	.word	0x0000ae20


	//   ....[25]....
        /*0120*/ 	.word	0x0000ae80


	//   ....[26]....
        /*0124*/ 	.word	0x0000b1f0


	//   ....[27]....
        /*0128*/ 	.word	0x0000b250


	//   ....[28]....
        /*012c*/ 	.word	0x0000b2b0


	//   ....[29]....
        /*0130*/ 	.word	0x0000b310


	//   ....[30]....
        /*0134*/ 	.word	0x0000b370


	//----- nvinfo : EIATTR_EXIT_INSTR_OFFSETS
	.align		4
.L_3844:
        /*0138*/ 	.byte	0x04, 0x1c
        /*013a*/ 	.short	(.L_3846 - .L_3845)


	//   ....[0]....
.L_3845:
        /*013c*/ 	.word	0x000002d0


	//   ....[1]....
        /*0140*/ 	.word	0x0000aca0


	//----- nvinfo : EIATTR_MAX_THREADS
	.align		4
.L_3846:
        /*0144*/ 	.byte	0x04, 0x05
        /*0146*/ 	.short	(.L_3848 - .L_3847)
.L_3847:
        /*0148*/ 	.word	0x00000100
        /*014c*/ 	.word	0x00000001
        /*0150*/ 	.word	0x00000001


	//----- nvinfo : EIATTR_CRS_STACK_SIZE
	.align		4
.L_3848:
        /*0154*/ 	.byte	0x04, 0x1e
        /*0156*/ 	.short	(.L_3850 - .L_3849)
.L_3849:
        /*0158*/ 	.word	0x00000000
.L_3850:


//--------------------- .nv.callgraph             --------------------------
	.section	.nv.callgraph,"",@"SHT_CUDA_CALLGRAPH"
	.align	4
	.sectionentsize	8
	.align		4
        /*0000*/ 	.word	0x00000000
	.align		4
        /*0004*/ 	.word	0xffffffff
	.align		4
        /*0008*/ 	.word	0x00000000
	.align		4
        /*000c*/ 	.word	0xfffffffe
	.align		4
        /*0010*/ 	.word	0x00000000
	.align		4
        /*0014*/ 	.word	0xfffffffd
	.align		4
        /*0018*/ 	.word	0x00000000
	.align		4
        /*001c*/ 	.word	0xfffffffc


//--------------------- .nv.rel.action            --------------------------
	.section	.nv.rel.action,"",@"SHT_CUDA_RELOCINFO"
	.align	8
	.sectionentsize	8
        /*0000*/ 	.byte	0x73, 0x00, 0x00, 0x00, 0x00, 0x00, 0x00, 0x00, 0x00, 0x00, 0x00, 0x11, 0x25, 0x00, 0x05, 0x36


//--------------------- .nv.constant4             --------------------------
	.section	.nv.constant4,"a",@progbits
	.align	8
	.align		8
.nv.constant4:
        /*0000*/ 	.dword	precalc_xorwow_matrix
	.align		8
        /*0008*/ 	.dword	precalc_xorwow_offset_matrix
	.align		8
        /*0010*/ 	.dword	mrg32k3aM1
	.align		8
        /*0018*/ 	.dword	mrg32k3aM2
	.align		8
        /*0020*/ 	.dword	mrg32k3aM1SubSeq
	.align		8
        /*0028*/ 	.dword	mrg32k3aM2SubSeq
	.align		8
        /*0030*/ 	.dword	mrg32k3aM1Seq
	.align		8
        /*0038*/ 	.dword	mrg32k3aM2Seq


//--------------------- .nv.constant3             --------------------------
	.section	.nv.constant3,"a",@progbits
	.align	8
.nv.constant3:
	.type		__cr_lgamma_table,@object
	.size		__cr_lgamma_table,(.L_8 - __cr_lgamma_table)
__cr_lgamma_table:
        /*0000*/ 	.byte	0x00, 0x00, 0x00, 0x00, 0x00, 0x00, 0x00, 0x00, 0x00, 0x00, 0x00, 0x00, 0x00, 0x00, 0x00, 0x00
        /*0010*/ 	.byte	0xef, 0x39, 0xfa, 0xfe, 0x42, 0x2e, 0xe6, 0x3f, 0x02, 0x20, 0x2a, 0xfa, 0x0b, 0xab, 0xfc, 0x3f
        /*0020*/ 	.byte	0xf9, 0x2c, 0x92, 0x7c, 0xa7, 0x6c, 0x09, 0x40, 0xc9, 0x79, 0x44, 0x3c, 0x64, 0x26, 0x13, 0x40
        /*0030*/ 	.byte	0xca, 0x01, 0xcf, 0x3a, 0x27, 0x51, 0x1a, 0x40, 0x30, 0xcc, 0x2d, 0xf3, 0xe1, 0x0c, 0x21, 0x40
        /*0040*/ 	.byte	0x0d, 0xb7, 0xfc, 0x82, 0x8e, 0x35, 0x25, 0x40
.L_8:


//--------------------- .nv.constant0._ZN10layer_norm13ln_fwd_kernelINS_13Kernel_traitsI13__nv_bfloat16S2_S2_S2_fjLj6144ELj1ELj1ELj8ELj16ENS_18Kernel_traits_baseILj6144ES2_S2_S2_S2_fjLj256EEEEELb0ELb0ELb0ELb0EEEvNS_9FwdParamsE --------------------------
	.section	.nv.constant0._ZN10layer_norm13ln_fwd_kernelINS_13Kernel_traitsI13__nv_bfloat16S2_S2_S2_fjLj6144ELj1ELj1ELj8ELj16ENS_18Kernel_traits_baseILj6144ES2_S2_S2_S2_fjLj256EEEEELb0ELb0ELb0ELb0EEEvNS_9FwdParamsE,"a",@progbits
	.sectionflags	@""
	.align	4
.nv.constant0._ZN10layer_norm13ln_fwd_kernelINS_13Kernel_traitsI13__nv_bfloat16S2_S2_S2_fjLj6144ELj1ELj1ELj8ELj16ENS_18Kernel_traits_baseILj6144ES2_S2_S2_S2_fjLj256EEEEELb0ELb0ELb0ELb0EEEvNS_9FwdParamsE:
	.zero		584


//--------------------- .nv.constant0._ZN10layer_norm13ln_fwd_kernelINS_13Kernel_traitsI13__nv_bfloat16S2_S2_S2_fjLj6144ELj1ELj1ELj8ELj16ENS_18Kernel_traits_baseILj6144ES2_S2_S2_S2_fjLj256EEEEELb0ELb0ELb0ELb1EEEvNS_9FwdParamsE --------------------------
	.section	.nv.constant0._ZN10layer_norm13ln_fwd_kernelINS_13Kernel_traitsI13__nv_bfloat16S2_S2_S2_fjLj6144ELj1ELj1ELj8ELj16ENS_18Kernel_traits_baseILj6144ES2_S2_S2_S2_fjLj256EEEEELb0ELb0ELb0ELb1EEEvNS_9FwdParamsE,"a",@progbits
	.sectionflags	@""
	.align	4
.nv.constant0._ZN10layer_norm13ln_fwd_kernelINS_13Kernel_traitsI13__nv_bfloat16S2_S2_S2_fjLj6144ELj1ELj1ELj8ELj16ENS_18Kernel_traits_baseILj6144ES2_S2_S2_S2_fjLj256EEEEELb0ELb0ELb0ELb1EEEvNS_9FwdParamsE:
	.zero		584


//--------------------- .nv.constant0._ZN10layer_norm13ln_fwd_kernelINS_13Kernel_traitsI13__nv_bfloat16S2_S2_S2_fjLj6144ELj1ELj1ELj8ELj16ENS_18Kernel_traits_baseILj6144ES2_S2_S2_S2_fjLj256EEEEELb0ELb0ELb1ELb0EEEvNS_9FwdParamsE --------------------------
	.section	.nv.constant0._ZN10layer_norm13ln_fwd_kernelINS_13Kernel_traitsI13__nv_bfloat16S2_S2_S2_fjLj6144ELj1ELj1ELj8ELj16ENS_18Kernel_traits_baseILj6144ES2_S2_S2_S2_fjLj256EEEEELb0ELb0ELb1ELb0EEEvNS_9FwdParamsE,"a",@progbits
	.sectionflags	@""
	.align	4
.nv.constant0._ZN10layer_norm13ln_fwd_kernelINS_13Kernel_traitsI13__nv_bfloat16S2_S2_S2_fjLj6144ELj1ELj1ELj8ELj16ENS_18Kernel_traits_baseILj6144ES2_S2_S2_S2_fjLj256EEEEELb0ELb0ELb1ELb0EEEvNS_9FwdParamsE:
	.zero		584


//--------------------- .nv.constant0._ZN10layer_norm13ln_fwd_kernelINS_13Kernel_traitsI13__nv_bfloat16S2_S2_S2_fjLj6144ELj1ELj1ELj8ELj16ENS_18Kernel_traits_baseILj6144ES2_S2_S2_S2_fjLj256EEEEELb0ELb0ELb1ELb1EEEvNS_9FwdParamsE --------------------------
	.section	.nv.constant0._ZN10layer_norm13ln_fwd_kernelINS_13Kernel_traitsI13__nv_bfloat16S2_S2_S2_fjLj6144ELj1ELj1ELj8ELj16ENS_18Kernel_traits_baseILj6144ES2_S2_S2_S2_fjLj256EEEEELb0ELb0ELb1ELb1EEEvNS_9FwdParamsE,"a",@progbits
	.sectionflags	@""
	.align	4
.nv.constant0._ZN10layer_norm13ln_fwd_kernelINS_13Kernel_traitsI13__nv_bfloat16S2_S2_S2_fjLj6144ELj1ELj1ELj8ELj16ENS_18Kernel_traits_baseILj6144ES2_S2_S2_S2_fjLj256EEEEELb0ELb0ELb1ELb1EEEvNS_9FwdParamsE:
	.zero		584


//--------------------- .nv.constant0._ZN10layer_norm13ln_fwd_kernelINS_13Kernel_traitsI13__nv_bfloat16S2_S2_S2_fjLj6144ELj1ELj1ELj8ELj16ENS_18Kernel_traits_baseILj6144ES2_S2_S2_S2_fjLj256EEEEELb0ELb1ELb0ELb0EEEvNS_9FwdParamsE --------------------------
	.section	.nv.constant0._ZN10layer_norm13ln_fwd_kernelINS_13Kernel_traitsI13__nv_bfloat16S2_S2_S2_fjLj6144ELj1ELj1ELj8ELj16ENS_18Kernel_traits_baseILj6144ES2_S2_S2_S2_fjLj256EEEEELb0ELb1ELb0ELb0EEEvNS_9FwdParamsE,"a",@progbits
	.sectionflags	@""
	.align	4
.nv.constant0._ZN10layer_norm13ln_fwd_kernelINS_13Kernel_traitsI13__nv_bfloat16S2_S2_S2_fjLj6144ELj1ELj1ELj8ELj16ENS_18Kernel_traits_baseILj6144ES2_S2_S2_S2_fjLj256EEEEELb0ELb1ELb0ELb0EEEvNS_9FwdParamsE:
	.zero		584


//--------------------- .nv.constant0._ZN10layer_norm13ln_fwd_kernelINS_13Kernel_traitsI13__nv_bfloat16S2_S2_S2_fjLj6144ELj1ELj1ELj8ELj16ENS_18Kernel_traits_baseILj6144ES2_S2_S2_S2_fjLj256EEEEELb0ELb1ELb0ELb1EEEvNS_9FwdParamsE --------------------------
	.section	.nv.constant0._ZN10layer_norm13ln_fwd_kernelINS_13Kernel_traitsI13__nv_bfloat16S2_S2_S2_fjLj6144ELj1ELj1ELj8ELj16ENS_18Kernel_traits_baseILj6144ES2_S2_S2_S2_fjLj256EEEEELb0ELb1ELb0ELb1EEEvNS_9FwdParamsE,"a",@progbits
	.sectionflags	@""
	.align	4
.nv.constant0._ZN10layer_norm13ln_fwd_kernelINS_13Kernel_traitsI13__nv_bfloat16S2_S2_S2_fjLj6144ELj1ELj1ELj8ELj16ENS_18Kernel_traits_baseILj6144ES2_S2_S2_S2_fjLj256EEEEELb0ELb1ELb0ELb1EEEvNS_9FwdParamsE:
	.zero		584


//--------------------- .nv.constant0._ZN10layer_norm13ln_fwd_kernelINS_13Kernel_traitsI13__nv_bfloat16S2_S2_S2_fjLj6144ELj1ELj1ELj8ELj16ENS_18Kernel_traits_baseILj6144ES2_S2_S2_S2_fjLj256EEEEELb0ELb1ELb1ELb0EEEvNS_9FwdParamsE --------------------------
	.section	.nv.constant0._ZN10layer_norm13ln_fwd_kernelINS_13Kernel_traitsI13__nv_bfloat16S2_S2_S2_fjLj6144ELj1ELj1ELj8ELj16ENS_18Kernel_traits_baseILj6144ES2_S2_S2_S2_fjLj256EEEEELb0ELb1ELb1ELb0EEEvNS_9FwdParamsE,"a",@progbits
	.sectionflags	@""
	.align	4
.nv.constant0._ZN10layer_norm13ln_fwd_kernelINS_13Kernel_traitsI13__nv_bfloat16S2_S2_S2_fjLj6144ELj1ELj1ELj8ELj16ENS_18Kernel_traits_baseILj6144ES2_S2_S2_S2_fjLj256EEEEELb0ELb1ELb1ELb0EEEvNS_9FwdParamsE:
	.zero		584


//--------------------- .nv.constant0._ZN10layer_norm13ln_fwd_kernelINS_13Kernel_traitsI13__nv_bfloat16S2_S2_S2_fjLj6144ELj1ELj1ELj8ELj16ENS_18Kernel_traits_baseILj6144ES2_S2_S2_S2_fjLj256EEEEELb0ELb1ELb1ELb1EEEvNS_9FwdParamsE --------------------------
	.section	.nv.constant0._ZN10layer_norm13ln_fwd_kernelINS_13Kernel_traitsI13__nv_bfloat16S2_S2_S2_fjLj6144ELj1ELj1ELj8ELj16ENS_18Kernel_traits_baseILj6144ES2_S2_S2_S2_fjLj256EEEEELb0ELb1ELb1ELb1EEEvNS_9FwdParamsE,"a",@progbits
	.sectionflags	@""
	.align	4
.nv.constant0._ZN10layer_norm13ln_fwd_kernelINS_13Kernel_traitsI13__nv_bfloat16S2_S2_S2_fjLj6144ELj1ELj1ELj8ELj16ENS_18Kernel_traits_baseILj6144ES2_S2_S2_S2_fjLj256EEEEELb0ELb1ELb1ELb1EEEvNS_9FwdParamsE:
	.zero		584


//--------------------- .nv.constant0._ZN10layer_norm13ln_fwd_kernelINS_13Kernel_traitsI13__nv_bfloat16S2_S2_S2_fjLj6144ELj1ELj1ELj8ELj16ENS_18Kernel_traits_baseILj6144ES2_S2_S2_S2_fjLj256EEEEELb1ELb0ELb0ELb0EEEvNS_9FwdParamsE --------------------------
	.section	.nv.constant0._ZN10layer_norm13ln_fwd_kernelINS_13Kernel_traitsI13__nv_bfloat16S2_S2_S2_fjLj6144ELj1ELj1ELj8ELj16ENS_18Kernel_traits_baseILj6144ES2_S2_S2_S2_fjLj256EEEEELb1ELb0ELb0ELb0EEEvNS_9FwdParamsE,"a",@progbits
	.sectionflags	@""
	.align	4
.nv.constant0._ZN10layer_norm13ln_fwd_kernelINS_13Kernel_traitsI13__nv_bfloat16S2_S2_S2_fjLj6144ELj1ELj1ELj8ELj16ENS_18Kernel_traits_baseILj6144ES2_S2_S2_S2_fjLj256EEEEELb1ELb0ELb0ELb0EEEvNS_9FwdParamsE:
	.zero		584


//--------------------- .nv.constant0._ZN10layer_norm13ln_fwd_kernelINS_13Kernel_traitsI13__nv_bfloat16S2_S2_S2_fjLj6144ELj1ELj1ELj8ELj16ENS_18Kernel_traits_baseILj6144ES2_S2_S2_S2_fjLj256EEEEELb1ELb0ELb0ELb1EEEvNS_9FwdParamsE --------------------------
	.section	.nv.constant0._ZN10layer_norm13ln_fwd_kernelINS_13Kernel_traitsI13__nv_bfloat16S2_S2_S2_fjLj6144ELj1ELj1ELj8ELj16ENS_18Kernel_traits_baseILj6144ES2_S2_S2_S2_fjLj256EEEEELb1ELb0ELb0ELb1EEEvNS_9FwdParamsE,"a",@progbits
	.sectionflags	@""
	.align	4
.nv.constant0._ZN10layer_norm13ln_fwd_kernelINS_13Kernel_traitsI13__nv_bfloat16S2_S2_S2_fjLj6144ELj1ELj1ELj8ELj16ENS_18Kernel_traits_baseILj6144ES2_S2_S2_S2_fjLj256EEEEELb1ELb0ELb0ELb1EEEvNS_9FwdParamsE:
	.zero		584


//--------------------- .nv.constant0._ZN10layer_norm13ln_fwd_kernelINS_13Kernel_traitsI13__nv_bfloat16S2_S2_S2_fjLj6144ELj1ELj1ELj8ELj16ENS_18Kernel_traits_baseILj6144ES2_S2_S2_S2_fjLj256EEEEELb1ELb0ELb1ELb0EEEvNS_9FwdParamsE --------------------------
	.section	.nv.constant0._ZN10layer_norm13ln_fwd_kernelINS_13Kernel_traitsI13__nv_bfloat16S2_S2_S2_fjLj6144ELj1ELj1ELj8ELj16ENS_18Kernel_traits_baseILj6144ES2_S2_S2_S2_fjLj256EEEEELb1ELb0ELb1ELb0EEEvNS_9FwdParamsE,"a",@progbits
	.sectionflags	@""
	.align	4
.nv.constant0._ZN10layer_norm13ln_fwd_kernelINS_13Kernel_traitsI13__nv_bfloat16S2_S2_S2_fjLj6144ELj1ELj1ELj8ELj16ENS_18Kernel_traits_baseILj6144ES2_S2_S2_S2_fjLj256EEEEELb1ELb0ELb1ELb0EEEvNS_9FwdParamsE:
	.zero		584


//--------------------- .nv.constant0._ZN10layer_norm13ln_fwd_kernelINS_13Kernel_traitsI13__nv_bfloat16S2_S2_S2_fjLj6144ELj1ELj1ELj8ELj16ENS_18Kernel_traits_baseILj6144ES2_S2_S2_S2_fjLj256EEEEELb1ELb0ELb1ELb1EEEvNS_9FwdParamsE --------------------------
	.section	.nv.constant0._ZN10layer_norm13ln_fwd_kernelINS_13Kernel_traitsI13__nv_bfloat16S2_S2_S2_fjLj6144ELj1ELj1ELj8ELj16ENS_18Kernel_traits_baseILj6144ES2_S2_S2_S2_fjLj256EEEEELb1ELb0ELb1ELb1EEEvNS_9FwdParamsE,"a",@progbits
	.sectionflags	@""
	.align	4
.nv.constant0._ZN10layer_norm13ln_fwd_kernelINS_13Kernel_traitsI13__nv_bfloat16S2_S2_S2_fjLj6144ELj1ELj1ELj8ELj16ENS_18Kernel_traits_baseILj6144ES2_S2_S2_S2_fjLj256EEEEELb1ELb0ELb1ELb1EEEvNS_9FwdParamsE:
	.zero		584


//--------------------- .nv.constant0._ZN10layer_norm13ln_fwd_kernelINS_13Kernel_traitsI13__nv_bfloat16S2_S2_S2_fjLj6144ELj1ELj1ELj8ELj16ENS_18Kernel_traits_baseILj6144ES2_S2_S2_S2_fjLj256EEEEELb1ELb1ELb0ELb0EEEvNS_9FwdParamsE --------------------------
	.section	.nv.constant0._ZN10layer_norm13ln_fwd_kernelINS_13Kernel_traitsI13__nv_bfloat16S2_S2_S2_fjLj6144ELj1ELj1ELj8ELj16ENS_18Kernel_traits_baseILj6144ES2_S2_S2_S2_fjLj256EEEEELb1ELb1ELb0ELb0EEEvNS_9FwdParamsE,"a",@progbits
	.sectionflags	@""
	.align	4
.nv.constant0._ZN10layer_norm13ln_fwd_kernelINS_13Kernel_traitsI13__nv_bfloat16S2_S2_S2_fjLj6144ELj1ELj1ELj8ELj16ENS_18Kernel_traits_baseILj6144ES2_S2_S2_S2_fjLj256EEEEELb1ELb1ELb0ELb0EEEvNS_9FwdParamsE:
	.zero		584


//--------------------- .nv.constant0._ZN10layer_norm13ln_fwd_kernelINS_13Kernel_traitsI13__nv_bfloat16S2_S2_S2_fjLj6144ELj1ELj1ELj8ELj16ENS_18Kernel_traits_baseILj6144ES2_S2_S2_S2_fjLj256EEEEELb1ELb1ELb0ELb1EEEvNS_9FwdParamsE --------------------------
	.section	.nv.constant0._ZN10layer_norm13ln_fwd_kernelINS_13Kernel_traitsI13__nv_bfloat16S2_S2_S2_fjLj6144ELj1ELj1ELj8ELj16ENS_18Kernel_traits_baseILj6144ES2_S2_S2_S2_fjLj256EEEEELb1ELb1ELb0ELb1EEEvNS_9FwdParamsE,"a",@progbits
	.sectionflags	@""
	.align	4
.nv.constant0._ZN10layer_norm13ln_fwd_kernelINS_13Kernel_traitsI13__nv_bfloat16S2_S2_S2_fjLj6144ELj1ELj1ELj8ELj16ENS_18Kernel_traits_baseILj6144ES2_S2_S2_S2_fjLj256EEEEELb1ELb1ELb0ELb1EEEvNS_9FwdParamsE:
	.zero		584


//--------------------- .nv.constant0._ZN10layer_norm13ln_fwd_kernelINS_13Kernel_traitsI13__nv_bfloat16S2_S2_S2_fjLj6144ELj1ELj1ELj8ELj16ENS_18Kernel_traits_baseILj6144ES2_S2_S2_S2_fjLj256EEEEELb1ELb1ELb1ELb0EEEvNS_9FwdParamsE --------------------------
	.section	.nv.constant0._ZN10layer_norm13ln_fwd_kernelINS_13Kernel_traitsI13__nv_bfloat16S2_S2_S2_fjLj6144ELj1ELj1ELj8ELj16ENS_18Kernel_traits_baseILj6144ES2_S2_S2_S2_fjLj256EEEEELb1ELb1ELb1ELb0EEEvNS_9FwdParamsE,"a",@progbits
	.sectionflags	@""
	.align	4
.nv.constant0._ZN10layer_norm13ln_fwd_kernelINS_13Kernel_traitsI13__nv_bfloat16S2_S2_S2_fjLj6144ELj1ELj1ELj8ELj16ENS_18Kernel_traits_baseILj6144ES2_S2_S2_S2_fjLj256EEEEELb1ELb1ELb1ELb0EEEvNS_9FwdParamsE:
	.zero		584


//--------------------- .nv.constant0._ZN10layer_norm13ln_fwd_kernelINS_13Kernel_traitsI13__nv_bfloat16S2_S2_S2_fjLj6144ELj1ELj1ELj8ELj16ENS_18Kernel_traits_baseILj6144ES2_S2_S2_S2_fjLj256EEEEELb1ELb1ELb1ELb1EEEvNS_9FwdParamsE --------------------------
	.section	.nv.constant0._ZN10layer_norm13ln_fwd_kernelINS_13Kernel_traitsI13__nv_bfloat16S2_S2_S2_fjLj6144ELj1ELj1ELj8ELj16ENS_18Kernel_traits_baseILj6144ES2_S2_S2_S2_fjLj256EEEEELb1ELb1ELb1ELb1EEEvNS_9FwdParamsE,"a",@progbits
	.sectionflags	@""
	.align	4
.nv.constant0._ZN10layer_norm13ln_fwd_kernelINS_13Kernel_traitsI13__nv_bfloat16S2_S2_S2_fjLj6144ELj1ELj1ELj8ELj16ENS_18Kernel_traits_baseILj6144ES2_S2_S2_S2_fjLj256EEEEELb1ELb1ELb1ELb1EEEvNS_9FwdParamsE:
	.zero		584


//--------------------- .nv.constant0._ZN10layer_norm13ln_fwd_kernelINS_13Kernel_traitsI6__halfS2_S2_S2_fjLj6144ELj1ELj1ELj8ELj16ENS_18Kernel_traits_baseILj6144ES2_S2_S2_S2_fjLj256EEEEELb0ELb0ELb0ELb0EEEvNS_9FwdParamsE --------------------------
	.section	.nv.constant0._ZN10layer_norm13ln_fwd_kernelINS_13Kernel_traitsI6__halfS2_S2_S2_fjLj6144ELj1ELj1ELj8ELj16ENS_18Kernel_traits_baseILj6144ES2_S2_S2_S2_fjLj256EEEEELb0ELb0ELb0ELb0EEEvNS_9FwdParamsE,"a",@progbits
	.sectionflags	@""
	.align	4
.nv.constant0._ZN10layer_norm13ln_fwd_kernelINS_13Kernel_traitsI6__halfS2_S2_S2_fjLj6144ELj1ELj1ELj8ELj16ENS_18Kernel_traits_baseILj6144ES2_S2_S2_S2_fjLj256EEEEELb0ELb0ELb0ELb0EEEvNS_9FwdParamsE:
	.zero		584


//--------------------- .nv.constant0._ZN10layer_norm13ln_fwd_kernelINS_13Kernel_traitsI6__halfS2_S2_S2_fjLj6144ELj1ELj1ELj8ELj16ENS_18Kernel_traits_baseILj6144ES2_S2_S2_S2_fjLj256EEEEELb0ELb0ELb0ELb1EEEvNS_9FwdParamsE --------------------------
	.section	.nv.constant0._ZN10layer_norm13ln_fwd_kernelINS_13Kernel_traitsI6__halfS2_S2_S2_fjLj6144ELj1ELj1ELj8ELj16ENS_18Kernel_traits_baseILj6144ES2_S2_S2_S2_fjLj256EEEEELb0ELb0ELb0ELb1EEEvNS_9FwdParamsE,"a",@progbits
	.sectionflags	@""
	.align	4
.nv.constant0._ZN10layer_norm13ln_fwd_kernelINS_13Kernel_traitsI6__halfS2_S2_S2_fjLj6144ELj1ELj1ELj8ELj16ENS_18Kernel_traits_baseILj6144ES2_S2_S2_S2_fjLj256EEEEELb0ELb0ELb0ELb1EEEvNS_9FwdParamsE:
	.zero		584


//--------------------- .nv.constant0._ZN10layer_norm13ln_fwd_kernelINS_13Kernel_traitsI6__halfS2_S2_S2_fjLj6144ELj1ELj1ELj8ELj16ENS_18Kernel_traits_baseILj6144ES2_S2_S2_S2_fjLj256EEEEELb0ELb0ELb1ELb0EEEvNS_9FwdParamsE --------------------------
	.section	.nv.constant0._ZN10layer_norm13ln_fwd_kernelINS_13Kernel_traitsI6__halfS2_S2_S2_fjLj6144ELj1ELj1ELj8ELj16ENS_18Kernel_traits_baseILj6144ES2_S2_S2_S2_fjLj256EEEEELb0ELb0ELb1ELb0EEEvNS_9FwdParamsE,"a",@progbits
	.sectionflags	@""
	.align	4
.nv.constant0._ZN10layer_norm13ln_fwd_kernelINS_13Kernel_traitsI6__halfS2_S2_S2_fjLj6144ELj1ELj1ELj8ELj16ENS_18Kernel_traits_baseILj6144ES2_S2_S2_S2_fjLj256EEEEELb0ELb0ELb1ELb0EEEvNS_9FwdParamsE:
	.zero		584


//--------------------- .nv.constant0._ZN10layer_norm13ln_fwd_kernelINS_13Kernel_traitsI6__halfS2_S2_S2_fjLj6144ELj1ELj1ELj8ELj16ENS_18Kernel_traits_baseILj6144ES2_S2_S2_S2_fjLj256EEEEELb0ELb0ELb1ELb1EEEvNS_9FwdParamsE --------------------------
	.section	.nv.constant0._ZN10layer_norm13ln_fwd_kernelINS_13Kernel_traitsI6__halfS2_S2_S2_fjLj6144ELj1ELj1ELj8ELj16ENS_18Kernel_traits_baseILj6144ES2_S2_S2_S2_fjLj256EEEEELb0ELb0ELb1ELb1EEEvNS_9FwdParamsE,"a",@progbits
	.sectionflags	@""
	.align	4
.nv.constant0._ZN10layer_norm13ln_fwd_kernelINS_13Kernel_traitsI6__halfS2_S2_S2_fjLj6144ELj1ELj1ELj8ELj16ENS_18Kernel_traits_baseILj6144ES2_S2_S2_S2_fjLj256EEEEELb0ELb0ELb1ELb1EEEvNS_9FwdParamsE:
	.zero		584


//--------------------- .nv.constant0._ZN10layer_norm13ln_fwd_kernelINS_13Kernel_traitsI6__halfS2_S2_S2_fjLj6144ELj1ELj1ELj8ELj16ENS_18Kernel_traits_baseILj6144ES2_S2_S2_S2_fjLj256EEEEELb0ELb1ELb0ELb0EEEvNS_9FwdParamsE --------------------------
	.section	.nv.constant0._ZN10layer_norm13ln_fwd_kernelINS_13Kernel_traitsI6__halfS2_S2_S2_fjLj6144ELj1ELj1ELj8ELj16ENS_18Kernel_traits_baseILj6144ES2_S2_S2_S2_fjLj256EEEEELb0ELb1ELb0ELb0EEEvNS_9FwdParamsE,"a",@progbits
	.sectionflags	@""
	.align	4
.nv.constant0._ZN10layer_norm13ln_fwd_kernelINS_13Kernel_traitsI6__halfS2_S2_S2_fjLj6144ELj1ELj1ELj8ELj16ENS_18Kernel_traits_baseILj6144ES2_S2_S2_S2_fjLj256EEEEELb0ELb1ELb0ELb0EEEvNS_9FwdParamsE:
	.zero		584


//--------------------- .nv.constant0._ZN10layer_norm13ln_fwd_kernelINS_13Kernel_traitsI6__halfS2_S2_S2_fjLj6144ELj1ELj1ELj8ELj16ENS_18Kernel_traits_baseILj6144ES2_S2_S2_S2_fjLj256EEEEELb0ELb1ELb0ELb1EEEvNS_9FwdParamsE --------------------------
	.section	.nv.constant0._ZN10layer_norm13ln_fwd_kernelINS_13Kernel_traitsI6__halfS2_S2_S2_fjLj6144ELj1ELj1ELj8ELj16ENS_18Kernel_traits_baseILj6144ES2_S2_S2_S2_fjLj256EEEEELb0ELb1ELb0ELb1EEEvNS_9FwdParamsE,"a",@progbits
	.sectionflags	@""
	.align	4
.nv.constant0._ZN10layer_norm13ln_fwd_kernelINS_13Kernel_traitsI6__halfS2_S2_S2_fjLj6144ELj1ELj1ELj8ELj16ENS_18Kernel_traits_baseILj6144ES2_S2_S2_S2_fjLj256EEEEELb0ELb1ELb0ELb1EEEvNS_9FwdParamsE:
	.zero		584


//--------------------- .nv.constant0._ZN10layer_norm13ln_fwd_kernelINS_13Kernel_traitsI6__halfS2_S2_S2_fjLj6144ELj1ELj1ELj8ELj16ENS_18Kernel_traits_baseILj6144ES2_S2_S2_S2_fjLj256EEEEELb0ELb1ELb1ELb0EEEvNS_9FwdParamsE --------------------------
	.section	.nv.constant0._ZN10layer_norm13ln_fwd_kernelINS_13Kernel_traitsI6__halfS2_S2_S2_fjLj6144ELj1ELj1ELj8ELj16ENS_18Kernel_traits_baseILj6144ES2_S2_S2_S2_fjLj256EEEEELb0ELb1ELb1ELb0EEEvNS_9FwdParamsE,"a",@progbits
	.sectionflags	@""
	.align	4
.nv.constant0._ZN10layer_norm13ln_fwd_kernelINS_13Kernel_traitsI6__halfS2_S2_S2_fjLj6144ELj1ELj1ELj8ELj16ENS_18Kernel_traits_baseILj6144ES2_S2_S2_S2_fjLj256EEEEELb0ELb1ELb1ELb0EEEvNS_9FwdParamsE:
	.zero		584


//--------------------- .nv.constant0._ZN10layer_norm13ln_fwd_kernelINS_13Kernel_traitsI6__halfS2_S2_S2_fjLj6144ELj1ELj1ELj8ELj16ENS_18Kernel_traits_baseILj6144ES2_S2_S2_S2_fjLj256EEEEELb0ELb1ELb1ELb1EEEvNS_9FwdParamsE --------------------------
	.section	.nv.constant0._ZN10layer_norm13ln_fwd_kernelINS_13Kernel_traitsI6__halfS2_S2_S2_fjLj6144ELj1ELj1ELj8ELj16ENS_18Kernel_traits_baseILj6144ES2_S2_S2_S2_fjLj256EEEEELb0ELb1ELb1ELb1EEEvNS_9FwdParamsE,"a",@progbits
	.sectionflags	@""
	.align	4
.nv.constant0._ZN10layer_norm13ln_fwd_kernelINS_13Kernel_traitsI6__halfS2_S2_S2_fjLj6144ELj1ELj1ELj8ELj16ENS_18Kernel_traits_baseILj6144ES2_S2_S2_S2_fjLj256EEEEELb0ELb1ELb1ELb1EEEvNS_9FwdParamsE:
	.zero		584


//--------------------- .nv.constant0._ZN10layer_norm13ln_fwd_kernelINS_13Kernel_traitsI6__halfS2_S2_S2_fjLj6144ELj1ELj1ELj8ELj16ENS_18Kernel_traits_baseILj6144ES2_S2_S2_S2_fjLj256EEEEELb1ELb0ELb0ELb0EEEvNS_9FwdParamsE --------------------------
	.section	.nv.constant0._ZN10layer_norm13ln_fwd_kernelINS_13Kernel_traitsI6__halfS2_S2_S2_fjLj6144ELj1ELj1ELj8ELj16ENS_18Kernel_traits_baseILj6144ES2_S2_S2_S2_fjLj256EEEEELb1ELb0ELb0ELb0EEEvNS_9FwdParamsE,"a",@progbits
	.sectionflags	@""
	.align	4
.nv.constant0._ZN10layer_norm13ln_fwd_kernelINS_13Kernel_traitsI6__halfS2_S2_S2_fjLj6144ELj1ELj1ELj8ELj16ENS_18Kernel_traits_baseILj6144ES2_S2_S2_S2_fjLj256EEEEELb1ELb0ELb0ELb0EEEvNS_9FwdParamsE:
	.zero		584


//--------------------- .nv.constant0._ZN10layer_norm13ln_fwd_kernelINS_13Kernel_traitsI6__halfS2_S2_S2_fjLj6144ELj1ELj1ELj8ELj16ENS_18Kernel_traits_baseILj6144ES2_S2_S2_S2_fjLj256EEEEELb1ELb0ELb0ELb1EEEvNS_9FwdParamsE --------------------------
	.section	.nv.constant0._ZN10layer_norm13ln_fwd_kernelINS_13Kernel_traitsI6__halfS2_S2_S2_fjLj6144ELj1ELj1ELj8ELj16ENS_18Kernel_traits_baseILj6144ES2_S2_S2_S2_fjLj256EEEEELb1ELb0ELb0ELb1EEEvNS_9FwdParamsE,"a",@progbits
	.sectionflags	@""
	.align	4
.nv.constant0._ZN10layer_norm13ln_fwd_kernelINS_13Kernel_traitsI6__halfS2_S2_S2_fjLj6144ELj1ELj1ELj8ELj16ENS_18Kernel_traits_baseILj6144ES2_S2_S2_S2_fjLj256EEEEELb1ELb0ELb0ELb1EEEvNS_9FwdParamsE:
	.zero		584


//--------------------- .nv.constant0._ZN10layer_norm13ln_fwd_kernelINS_13Kernel_traitsI6__halfS2_S2_S2_fjLj6144ELj1ELj1ELj8ELj16ENS_18Kernel_traits_baseILj6144ES2_S2_S2_S2_fjLj256EEEEELb1ELb0ELb1ELb0EEEvNS_9FwdParamsE --------------------------
	.section	.nv.constant0._ZN10layer_norm13ln_fwd_kernelINS_13Kernel_traitsI6__halfS2_S2_S2_fjLj6144ELj1ELj1ELj8ELj16ENS_18Kernel_traits_baseILj6144ES2_S2_S2_S2_fjLj256EEEEELb1ELb0ELb1ELb0EEEvNS_9FwdParamsE,"a",@progbits
	.sectionflags	@""
	.align	4
.nv.constant0._ZN10layer_norm13ln_fwd_kernelINS_13Kernel_traitsI6__halfS2_S2_S2_fjLj6144ELj1ELj1ELj8ELj16ENS_18Kernel_traits_baseILj6144ES2_S2_S2_S2_fjLj256EEEEELb1ELb0ELb1ELb0EEEvNS_9FwdParamsE:
	.zero		584


//--------------------- .nv.constant0._ZN10layer_norm13ln_fwd_kernelINS_13Kernel_traitsI6__halfS2_S2_S2_fjLj6144ELj1ELj1ELj8ELj16ENS_18Kernel_traits_baseILj6144ES2_S2_S2_S2_fjLj256EEEEELb1ELb0ELb1ELb1EEEvNS_9FwdParamsE --------------------------
	.section	.nv.constant0._ZN10layer_norm13ln_fwd_kernelINS_13Kernel_traitsI6__halfS2_S2_S2_fjLj6144ELj1ELj1ELj8ELj16ENS_18Kernel_traits_baseILj6144ES2_S2_S2_S2_fjLj256EEEEELb1ELb0ELb1ELb1EEEvNS_9FwdParamsE,"a",@progbits
	.sectionflags	@""
	.align	4
.nv.constant0._ZN10layer_norm13ln_fwd_kernelINS_13Kernel_traitsI6__halfS2_S2_S2_fjLj6144ELj1ELj1ELj8ELj16ENS_18Kernel_traits_baseILj6144ES2_S2_S2_S2_fjLj256EEEEELb1ELb0ELb1ELb1EEEvNS_9FwdParamsE:
	.zero		584


//--------------------- .nv.constant0._ZN10layer_norm13ln_fwd_kernelINS_13Kernel_traitsI6__halfS2_S2_S2_fjLj6144ELj1ELj1ELj8ELj16ENS_18Kernel_traits_baseILj6144ES2_S2_S2_S2_fjLj256EEEEELb1ELb1ELb0ELb0EEEvNS_9FwdParamsE --------------------------
	.section	.nv.constant0._ZN10layer_norm13ln_fwd_kernelINS_13Kernel_traitsI6__halfS2_S2_S2_fjLj6144ELj1ELj1ELj8ELj16ENS_18Kernel_traits_baseILj6144ES2_S2_S2_S2_fjLj256EEEEELb1ELb1ELb0ELb0EEEvNS_9FwdParamsE,"a",@progbits
	.sectionflags	@""
	.align	4
.nv.constant0._ZN10layer_norm13ln_fwd_kernelINS_13Kernel_traitsI6__halfS2_S2_S2_fjLj6144ELj1ELj1ELj8ELj16ENS_18Kernel_traits_baseILj6144ES2_S2_S2_S2_fjLj256EEEEELb1ELb1ELb0ELb0EEEvNS_9FwdParamsE:
	.zero		584


//--------------------- .nv.constant0._ZN10layer_norm13ln_fwd_kernelINS_13Kernel_traitsI6__halfS2_S2_S2_fjLj6144ELj1ELj1ELj8ELj16ENS_18Kernel_traits_baseILj6144ES2_S2_S2_S2_fjLj256EEEEELb1ELb1ELb0ELb1EEEvNS_9FwdParamsE --------------------------
	.section	.nv.constant0._ZN10layer_norm13ln_fwd_kernelINS_13Kernel_traitsI6__halfS2_S2_S2_fjLj6144ELj1ELj1ELj8ELj16ENS_18Kernel_traits_baseILj6144ES2_S2_S2_S2_fjLj256EEEEELb1ELb1ELb0ELb1EEEvNS_9FwdParamsE,"a",@progbits
	.sectionflags	@""
	.align	4
.nv.constant0._ZN10layer_norm13ln_fwd_kernelINS_13Kernel_traitsI6__halfS2_S2_S2_fjLj6144ELj1ELj1ELj8ELj16ENS_18Kernel_traits_baseILj6144ES2_S2_S2_S2_fjLj256EEEEELb1ELb1ELb0ELb1EEEvNS_9FwdParamsE:
	.zero		584


//--------------------- .nv.constant0._ZN10layer_norm13ln_fwd_kernelINS_13Kernel_traitsI6__halfS2_S2_S2_fjLj6144ELj1ELj1ELj8ELj16ENS_18Kernel_traits_baseILj6144ES2_S2_S2_S2_fjLj256EEEEELb1ELb1ELb1ELb0EEEvNS_9FwdParamsE --------------------------
	.section	.nv.constant0._ZN10layer_norm13ln_fwd_kernelINS_13Kernel_traitsI6__halfS2_S2_S2_fjLj6144ELj1ELj1ELj8ELj16ENS_18Kernel_traits_baseILj6144ES2_S2_S2_S2_fjLj256EEEEELb1ELb1ELb1ELb0EEEvNS_9FwdParamsE,"a",@progbits
	.sectionflags	@""
	.align	4
.nv.constant0._ZN10layer_norm13ln_fwd_kernelINS_13Kernel_traitsI6__halfS2_S2_S2_fjLj6144ELj1ELj1ELj8ELj16ENS_18Kernel_traits_baseILj6144ES2_S2_S2_S2_fjLj256EEEEELb1ELb1ELb1ELb0EEEvNS_9FwdParamsE:
	.zero		584


//--------------------- .nv.constant0._ZN10layer_norm13ln_fwd_kernelINS_13Kernel_traitsI6__halfS2_S2_S2_fjLj6144ELj1ELj1ELj8ELj16ENS_18Kernel_traits_baseILj6144ES2_S2_S2_S2_fjLj256EEEEELb1ELb1ELb1ELb1EEEvNS_9FwdParamsE --------------------------
	.section	.nv.constant0._ZN10layer_norm13ln_fwd_kernelINS_13Kernel_traitsI6__halfS2_S2_S2_fjLj6144ELj1ELj1ELj8ELj16ENS_18Kernel_traits_baseILj6144ES2_S2_S2_S2_fjLj256EEEEELb1ELb1ELb1ELb1EEEvNS_9FwdParamsE,"a",@progbits
	.sectionflags	@""
	.align	4
.nv.constant0._ZN10layer_norm13ln_fwd_kernelINS_13Kernel_traitsI6__halfS2_S2_S2_fjLj6144ELj1ELj1ELj8ELj16ENS_18Kernel_traits_baseILj6144ES2_S2_S2_S2_fjLj256EEEEELb1ELb1ELb1ELb1EEEvNS_9FwdParamsE:
	.zero		584


//--------------------- .nv.constant0._ZN10layer_norm13ln_fwd_kernelINS_13Kernel_traitsIf13__nv_bfloat16S2_S2_fjLj6144ELj1ELj1ELj8ELj16ENS_18Kernel_traits_baseILj6144EfS2_S2_S2_fjLj256EEEEELb0ELb0ELb0ELb0EEEvNS_9FwdParamsE --------------------------
	.section	.nv.constant0._ZN10layer_norm13ln_fwd_kernelINS_13Kernel_traitsIf13__nv_bfloat16S2_S2_fjLj6144ELj1ELj1ELj8ELj16ENS_18Kernel_traits_baseILj6144EfS2_S2_S2_fjLj256EEEEELb0ELb0ELb0ELb0EEEvNS_9FwdParamsE,"a",@progbits
	.sectionflags	@""
	.align	4
.nv.constant0._ZN10layer_norm13ln_fwd_kernelINS_13Kernel_traitsIf13__nv_bfloat16S2_S2_fjLj6144ELj1ELj1ELj8ELj16ENS_18Kernel_traits_baseILj6144EfS2_S2_S2_fjLj256EEEEELb0ELb0ELb0ELb0EEEvNS_9FwdParamsE:
	.zero		584


//--------------------- .nv.constant0._ZN10layer_norm13ln_fwd_kernelINS_13Kernel_traitsIf13__nv_bfloat16S2_S2_fjLj6144ELj1ELj1ELj8ELj16ENS_18Kernel_traits_baseILj6144EfS2_S2_S2_fjLj256EEEEELb0ELb0ELb0ELb1EEEvNS_9FwdParamsE --------------------------
	.section	.nv.constant0._ZN10layer_norm13ln_fwd_kernelINS_13Kernel_traitsIf13__nv_bfloat16S2_S2_fjLj6144ELj1ELj1ELj8ELj16ENS_18Kernel_traits_baseILj6144EfS2_S2_S2_fjLj256EEEEELb0ELb0ELb0ELb1EEEvNS_9FwdParamsE,"a",@progbits
	.sectionflags	@""
	.align	4
.nv.constant0._ZN10layer_norm13ln_fwd_kernelINS_13Kernel_traitsIf13__nv_bfloat16S2_S2_fjLj6144ELj1ELj1ELj8ELj16ENS_18Kernel_traits_baseILj6144EfS2_S2_S2_fjLj256EEEEELb0ELb0ELb0ELb1EEEvNS_9FwdParamsE:
	.zero		584


//--------------------- .nv.constant0._ZN10layer_norm13ln_fwd_kernelINS_13Kernel_traitsIf13__nv_bfloat16S2_S2_fjLj6144ELj1ELj1ELj8ELj16ENS_18Kernel_traits_baseILj6144EfS2_S2_S2_fjLj256EEEEELb0ELb0ELb1ELb0EEEvNS_9FwdParamsE --------------------------
	.section	.nv.constant0._ZN10layer_norm13ln_fwd_kernelINS_13Kernel_traitsIf13__nv_bfloat16S2_S2_fjLj6144ELj1ELj1ELj8ELj16ENS_18Kernel_traits_baseILj6144EfS2_S2_S2_fjLj256EEEEELb0ELb0ELb1ELb0EEEvNS_9FwdParamsE,"a",@progbits
	.sectionflags	@""
	.align	4
.nv.constant0._ZN10layer_norm13ln_fwd_kernelINS_13Kernel_traitsIf13__nv_bfloat16S2_S2_fjLj6144ELj1ELj1ELj8ELj16ENS_18Kernel_traits_baseILj6144EfS2_S2_S2_fjLj256EEEEELb0ELb0ELb1ELb0EEEvNS_9FwdParamsE:
	.zero		584


//--------------------- .nv.constant0._ZN10layer_norm13ln_fwd_kernelINS_13Kernel_traitsIf13__nv_bfloat16S2_S2_fjLj6144ELj1ELj1ELj8ELj16ENS_18Kernel_traits_baseILj6144EfS2_S2_S2_fjLj256EEEEELb0ELb0ELb1ELb1EEEvNS_9FwdParamsE --------------------------
	.section	.nv.constant0._ZN10layer_norm13ln_fwd_kernelINS_13Kernel_traitsIf13__nv_bfloat16S2_S2_fjLj6144ELj1ELj1ELj8ELj16ENS_18Kernel_traits_baseILj6144EfS2_S2_S2_fjLj256EEEEELb0ELb0ELb1ELb1EEEvNS_9FwdParamsE,"a",@progbits
	.sectionflags	@""
	.align	4
.nv.constant0._ZN10layer_norm13ln_fwd_kernelINS_13Kernel_traitsIf13__nv_bfloat16S2_S2_fjLj6144ELj1ELj1ELj8ELj16ENS_18Kernel_traits_baseILj6144EfS2_S2_S2_fjLj256EEEEELb0ELb0ELb1ELb1EEEvNS_9FwdParamsE:
	.zero		584


//--------------------- .nv.constant0._ZN10layer_norm13ln_fwd_kernelINS_13Kernel_traitsIf13__nv_bfloat16S2_S2_fjLj6144ELj1ELj1ELj8ELj16ENS_18Kernel_traits_baseILj6144EfS2_S2_S2_fjLj256EEEEELb0ELb1ELb0ELb0EEEvNS_9FwdParamsE --------------------------
	.section	.nv.constant0._ZN10layer_norm13ln_fwd_kernelINS_13Kernel_traitsIf13__nv_bfloat16S2_S2_fjLj6144ELj1ELj1ELj8ELj16ENS_18Kernel_traits_baseILj6144EfS2_S2_S2_fjLj256EEEEELb0ELb1ELb0ELb0EEEvNS_9FwdParamsE,"a",@progbits
	.sectionflags	@""
	.align	4
.nv.constant0._ZN10layer_norm13ln_fwd_kernelINS_13Kernel_traitsIf13__nv_bfloat16S2_S2_fjLj6144ELj1ELj1ELj8ELj16ENS_18Kernel_traits_baseILj6144EfS2_S2_S2_fjLj256EEEEELb0ELb1ELb0ELb0EEEvNS_9FwdParamsE:
	.zero		584


//--------------------- .nv.constant0._ZN10layer_norm13ln_fwd_kernelINS_13Kernel_traitsIf13__nv_bfloat16S2_S2_fjLj6144ELj1ELj1ELj8ELj16ENS_18Kernel_traits_baseILj6144EfS2_S2_S2_fjLj256EEEEELb0ELb1ELb0ELb1EEEvNS_9FwdParamsE --------------------------
	.section	.nv.constant0._ZN10layer_norm13ln_fwd_kernelINS_13Kernel_traitsIf13__nv_bfloat16S2_S2_fjLj6144ELj1ELj1ELj8ELj16ENS_18Kernel_traits_baseILj6144EfS2_S2_S2_fjLj256EEEEELb0ELb1ELb0ELb1EEEvNS_9FwdParamsE,"a",@progbits
	.sectionflags	@""
	.align	4
.nv.constant0._ZN10layer_norm13ln_fwd_kernelINS_13Kernel_traitsIf13__nv_bfloat16S2_S2_fjLj6144ELj1ELj1ELj8ELj16ENS_18Kernel_traits_baseILj6144EfS2_S2_S2_fjLj256EEEEELb0ELb1ELb0ELb1EEEvNS_9FwdParamsE:
	.zero		584


//--------------------- .nv.constant0._ZN10layer_norm13ln_fwd_kernelINS_13Kernel_traitsIf13__nv_bfloat16S2_S2_fjLj6144ELj1ELj1ELj8ELj16ENS_18Kernel_traits_baseILj6144EfS2_S2_S2_fjLj256EEEEELb0ELb1ELb1ELb0EEEvNS_9FwdParamsE --------------------------
	.section	.nv.constant0._ZN10layer_norm13ln_fwd_kernelINS_13Kernel_traitsIf13__nv_bfloat16S2_S2_fjLj6144ELj1ELj1ELj8ELj16ENS_18Kernel_traits_baseILj6144EfS2_S2_S2_fjLj256EEEEELb0ELb1ELb1ELb0EEEvNS_9FwdParamsE,"a",@progbits
	.sectionflags	@""
	.align	4
.nv.constant0._ZN10layer_norm13ln_fwd_kernelINS_13Kernel_traitsIf13__nv_bfloat16S2_S2_fjLj6144ELj1ELj1ELj8ELj16ENS_18Kernel_traits_baseILj6144EfS2_S2_S2_fjLj256EEEEELb0ELb1ELb1ELb0EEEvNS_9FwdParamsE:
	.zero		584


//--------------------- .nv.constant0._ZN10layer_norm13ln_fwd_kernelINS_13Kernel_traitsIf13__nv_bfloat16S2_S2_fjLj6144ELj1ELj1ELj8ELj16ENS_18Kernel_traits_baseILj6144EfS2_S2_S2_fjLj256EEEEELb0ELb1ELb1ELb1EEEvNS_9FwdParamsE --------------------------
	.section	.nv.constant0._ZN10layer_norm13ln_fwd_kernelINS_13Kernel_traitsIf13__nv_bfloat16S2_S2_fjLj6144ELj1ELj1ELj8ELj16ENS_18Kernel_traits_baseILj6144EfS2_S2_S2_fjLj256EEEEELb0ELb1ELb1ELb1EEEvNS_9FwdParamsE,"a",@progbits
	.sectionflags	@""
	.align	4
.nv.constant0._ZN10layer_norm13ln_fwd_kernelINS_13Kernel_traitsIf13__nv_bfloat16S2_S2_fjLj6144ELj1ELj1ELj8ELj16ENS_18Kernel_traits_baseILj6144EfS2_S2_S2_fjLj256EEEEELb0ELb1ELb1ELb1EEEvNS_9FwdParamsE:
	.zero		584


//--------------------- .nv.constant0._ZN10layer_norm13ln_fwd_kernelINS_13Kernel_traitsIf13__nv_bfloat16S2_S2_fjLj6144ELj1ELj1ELj8ELj16ENS_18Kernel_traits_baseILj6144EfS2_S2_S2_fjLj256EEEEELb1ELb0ELb0ELb0EEEvNS_9FwdParamsE --------------------------
	.section	.nv.constant0._ZN10layer_norm13ln_fwd_kernelINS_13Kernel_traitsIf13__nv_bfloat16S2_S2_fjLj6144ELj1ELj1ELj8ELj16ENS_18Kernel_traits_baseILj6144EfS2_S2_S2_fjLj256EEEEELb1ELb0ELb0ELb0EEEvNS_9FwdParamsE,"a",@progbits
	.sectionflags	@""
	.align	4
.nv.constant0._ZN10layer_norm13ln_fwd_kernelINS_13Kernel_traitsIf13__nv_bfloat16S2_S2_fjLj6144ELj1ELj1ELj8ELj16ENS_18Kernel_traits_baseILj6144EfS2_S2_S2_fjLj256EEEEELb1ELb0ELb0ELb0EEEvNS_9FwdParamsE:
	.zero		584


//--------------------- .nv.constant0._ZN10layer_norm13ln_fwd_kernelINS_13Kernel_traitsIf13__nv_bfloat16S2_S2_fjLj6144ELj1ELj1ELj8ELj16ENS_18Kernel_traits_baseILj6144EfS2_S2_S2_fjLj256EEEEELb1ELb0ELb0ELb1EEEvNS_9FwdParamsE --------------------------
	.section	.nv.constant0._ZN10layer_norm13ln_fwd_kernelINS_13Kernel_traitsIf13__nv_bfloat16S2_S2_fjLj6144ELj1ELj1ELj8ELj16ENS_18Kernel_traits_baseILj6144EfS2_S2_S2_fjLj256EEEEELb1ELb0ELb0ELb1EEEvNS_9FwdParamsE,"a",@progbits
	.sectionflags	@""
	.align	4
.nv.constant0._ZN10layer_norm13ln_fwd_kernelINS_13Kernel_traitsIf13__nv_bfloat16S2_S2_fjLj6144ELj1ELj1ELj8ELj16ENS_18Kernel_traits_baseILj6144EfS2_S2_S2_fjLj256EEEEELb1ELb0ELb0ELb1EEEvNS_9FwdParamsE:
	.zero		584


//--------------------- .nv.constant0._ZN10layer_norm13ln_fwd_kernelINS_13Kernel_traitsIf13__nv_bfloat16S2_S2_fjLj6144ELj1ELj1ELj8ELj16ENS_18Kernel_traits_baseILj6144EfS2_S2_S2_fjLj256EEEEELb1ELb0ELb1ELb0EEEvNS_9FwdParamsE --------------------------
	.section	.nv.constant0._ZN10layer_norm13ln_fwd_kernelINS_13Kernel_traitsIf13__nv_bfloat16S2_S2_fjLj6144ELj1ELj1ELj8ELj16ENS_18Kernel_traits_baseILj6144EfS2_S2_S2_fjLj256EEEEELb1ELb0ELb1ELb0EEEvNS_9FwdParamsE,"a",@progbits
	.sectionflags	@""
	.align	4
.nv.constant0._ZN10layer_norm13ln_fwd_kernelINS_13Kernel_traitsIf13__nv_bfloat16S2_S2_fjLj6144ELj1ELj1ELj8ELj16ENS_18Kernel_traits_baseILj6144EfS2_S2_S2_fjLj256EEEEELb1ELb0ELb1ELb0EEEvNS_9FwdParamsE:
	.zero		584


//--------------------- .nv.constant0._ZN10layer_norm13ln_fwd_kernelINS_13Kernel_traitsIf13__nv_bfloat16S2_S2_fjLj6144ELj1ELj1ELj8ELj16ENS_18Kernel_traits_baseILj6144EfS2_S2_S2_fjLj256EEEEELb1ELb0ELb1ELb1EEEvNS_9FwdParamsE --------------------------
	.section	.nv.constant0._ZN10layer_norm13ln_fwd_kernelINS_13Kernel_traitsIf13__nv_bfloat16S2_S2_fjLj6144ELj1ELj1ELj8ELj16ENS_18Kernel_traits_baseILj6144EfS2_S2_S2_fjLj256EEEEELb1ELb0ELb1ELb1EEEvNS_9FwdParamsE,"a",@progbits
	.sectionflags	@""
	.align	4
.nv.constant0._ZN10layer_norm13ln_fwd_kernelINS_13Kernel_traitsIf13__nv_bfloat16S2_S2_fjLj6144ELj1ELj1ELj8ELj16ENS_18Kernel_traits_baseILj6144EfS2_S2_S2_fjLj256EEEEELb1ELb0ELb1ELb1EEEvNS_9FwdParamsE:
	.zero		584


//--------------------- .nv.constant0._ZN10layer_norm13ln_fwd_kernelINS_13Kernel_traitsIf13__nv_bfloat16S2_S2_fjLj6144ELj1ELj1ELj8ELj16ENS_18Kernel_traits_baseILj6144EfS2_S2_S2_fjLj256EEEEELb1ELb1ELb0ELb0EEEvNS_9FwdParamsE --------------------------
	.section	.nv.constant0._ZN10layer_norm13ln_fwd_kernelINS_13Kernel_traitsIf13__nv_bfloat16S2_S2_fjLj6144ELj1ELj1ELj8ELj16ENS_18Kernel_traits_baseILj6144EfS2_S2_S2_fjLj256EEEEELb1ELb1ELb0ELb0EEEvNS_9FwdParamsE,"a",@progbits
	.sectionflags	@""
	.align	4
.nv.constant0._ZN10layer_norm13ln_fwd_kernelINS_13Kernel_traitsIf13__nv_bfloat16S2_S2_fjLj6144ELj1ELj1ELj8ELj16ENS_18Kernel_traits_baseILj6144EfS2_S2_S2_fjLj256EEEEELb1ELb1ELb0ELb0EEEvNS_9FwdParamsE:
	.zero		584


//--------------------- .nv.constant0._ZN10layer_norm13ln_fwd_kernelINS_13Kernel_traitsIf13__nv_bfloat16S2_S2_fjLj6144ELj1ELj1ELj8ELj16ENS_18Kernel_traits_baseILj6144EfS2_S2_S2_fjLj256EEEEELb1ELb1ELb0ELb1EEEvNS_9FwdParamsE --------------------------
	.section	.nv.constant0._ZN10layer_norm13ln_fwd_kernelINS_13Kernel_traitsIf13__nv_bfloat16S2_S2_fjLj6144ELj1ELj1ELj8ELj16ENS_18Kernel_traits_baseILj6144EfS2_S2_S2_fjLj256EEEEELb1ELb1ELb0ELb1EEEvNS_9FwdParamsE,"a",@progbits
	.sectionflags	@""
	.align	4
.nv.constant0._ZN10layer_norm13ln_fwd_kernelINS_13Kernel_traitsIf13__nv_bfloat16S2_S2_fjLj6144ELj1ELj1ELj8ELj16ENS_18Kernel_traits_baseILj6144EfS2_S2_S2_fjLj256EEEEELb1ELb1ELb0ELb1EEEvNS_9FwdParamsE:
	.zero		584


//--------------------- .nv.constant0._ZN10layer_norm13ln_fwd_kernelINS_13Kernel_traitsIf13__nv_bfloat16S2_S2_fjLj6144ELj1ELj1ELj8ELj16ENS_18Kernel_traits_baseILj6144EfS2_S2_S2_fjLj256EEEEELb1ELb1ELb1ELb0EEEvNS_9FwdParamsE --------------------------
	.section	.nv.constant0._ZN10layer_norm13ln_fwd_kernelINS_13Kernel_traitsIf13__nv_bfloat16S2_S2_fjLj6144ELj1ELj1ELj8ELj16ENS_18Kernel_traits_baseILj6144EfS2_S2_S2_fjLj256EEEEELb1ELb1ELb1ELb0EEEvNS_9FwdParamsE,"a",@progbits
	.sectionflags	@""
	.align	4
.nv.constant0._ZN10layer_norm13ln_fwd_kernelINS_13Kernel_traitsIf13__nv_bfloat16S2_S2_fjLj6144ELj1ELj1ELj8ELj16ENS_18Kernel_traits_baseILj6144EfS2_S2_S2_fjLj256EEEEELb1ELb1ELb1ELb0EEEvNS_9FwdParamsE:
	.zero		584


//--------------------- .nv.constant0._ZN10layer_norm13ln_fwd_kernelINS_13Kernel_traitsIf13__nv_bfloat16S2_S2_fjLj6144ELj1ELj1ELj8ELj16ENS_18Kernel_traits_baseILj6144EfS2_S2_S2_fjLj256EEEEELb1ELb1ELb1ELb1EEEvNS_9FwdParamsE --------------------------
	.section	.nv.constant0._ZN10layer_norm13ln_fwd_kernelINS_13Kernel_traitsIf13__nv_bfloat16S2_S2_fjLj6144ELj1ELj1ELj8ELj16ENS_18Kernel_traits_baseILj6144EfS2_S2_S2_fjLj256EEEEELb1ELb1ELb1ELb1EEEvNS_9FwdParamsE,"a",@progbits
	.sectionflags	@""
	.align	4
.nv.constant0._ZN10layer_norm13ln_fwd_kernelINS_13Kernel_traitsIf13__nv_bfloat16S2_S2_fjLj6144ELj1ELj1ELj8ELj16ENS_18Kernel_traits_baseILj6144EfS2_S2_S2_fjLj256EEEEELb1ELb1ELb1ELb1EEEvNS_9FwdParamsE:
	.zero		584


//--------------------- .nv.constant0._ZN10layer_norm13ln_fwd_kernelINS_13Kernel_traitsI13__nv_bfloat16S2_fS2_fjLj6144ELj1ELj1ELj8ELj16ENS_18Kernel_traits_baseILj6144ES2_S2_fS2_fjLj256EEEEELb0ELb0ELb0ELb0EEEvNS_9FwdParamsE --------------------------
	.section	.nv.constant0._ZN10layer_norm13ln_fwd_kernelINS_13Kernel_traitsI13__nv_bfloat16S2_fS2_fjLj6144ELj1ELj1ELj8ELj16ENS_18Kernel_traits_baseILj6144ES2_S2_fS2_fjLj256EEEEELb0ELb0ELb0ELb0EEEvNS_9FwdParamsE,"a",@progbits
	.sectionflags	@""
	.align	4
.nv.constant0._ZN10layer_norm13ln_fwd_kernelINS_13Kernel_traitsI13__nv_bfloat16S2_fS2_fjLj6144ELj1ELj1ELj8ELj16ENS_18Kernel_traits_baseILj6144ES2_S2_fS2_fjLj256EEEEELb0ELb0ELb0ELb0EEEvNS_9FwdParamsE:
	.zero		584


//--------------------- .nv.constant0._ZN10layer_norm13ln_fwd_kernelINS_13Kernel_traitsI13__nv_bfloat16S2_fS2_fjLj6144ELj1ELj1ELj8ELj16ENS_18Kernel_traits_baseILj6144ES2_S2_fS2_fjLj256EEEEELb0ELb0ELb0ELb1EEEvNS_9FwdParamsE --------------------------
	.section	.nv.constant0._ZN10layer_norm13ln_fwd_kernelINS_13Kernel_traitsI13__nv_bfloat16S2_fS2_fjLj6144ELj1ELj1ELj8ELj16ENS_18Kernel_traits_baseILj6144ES2_S2_fS2_fjLj256EEEEELb0ELb0ELb0ELb1EEEvNS_9FwdParamsE,"a",@progbits
	.sectionflags	@""
	.align	4
.nv.constant0._ZN10layer_norm13ln_fwd_kernelINS_13Kernel_traitsI13__nv_bfloat16S2_fS2_fjLj6144ELj1ELj1ELj8ELj16ENS_18Kernel_traits_baseILj6144ES2_S2_fS2_fjLj256EEEEELb0ELb0ELb0ELb1EEEvNS_9FwdParamsE:
	.zero		584


//--------------------- .nv.constant0._ZN10layer_norm13ln_fwd_kernelINS_13Kernel_traitsI13__nv_bfloat16S2_fS2_fjLj6144ELj1ELj1ELj8ELj16ENS_18Kernel_traits_baseILj6144ES2_S2_fS2_fjLj256EEEEELb0ELb0ELb1ELb0EEEvNS_9FwdParamsE --------------------------
	.section	.nv.constant0._ZN10layer_norm13ln_fwd_kernelINS_13Kernel_traitsI13__nv_bfloat16S2_fS2_fjLj6144ELj1ELj1ELj8ELj16ENS_18Kernel_traits_baseILj6144ES2_S2_fS2_fjLj256EEEEELb0ELb0ELb1ELb0EEEvNS_9FwdParamsE,"a",@progbits
	.sectionflags	@""
	.align	4
.nv.constant0._ZN10layer_norm13ln_fwd_kernelINS_13Kernel_traitsI13__nv_bfloat16S2_fS2_fjLj6144ELj1ELj1ELj8ELj16ENS_18Kernel_traits_baseILj6144ES2_S2_fS2_fjLj256EEEEELb0ELb0ELb1ELb0EEEvNS_9FwdParamsE:
	.zero		584


//--------------------- .nv.constant0._ZN10layer_norm13ln_fwd_kernelINS_13Kernel_traitsI13__nv_bfloat16S2_fS2_fjLj6144ELj1ELj1ELj8ELj16ENS_18Kernel_traits_baseILj6144ES2_S2_fS2_fjLj256EEEEELb0ELb0ELb1ELb1EEEvNS_9FwdParamsE --------------------------
	.section	.nv.constant0._ZN10layer_norm13ln_fwd_kernelINS_13Kernel_traitsI13__nv_bfloat16S2_fS2_fjLj6144ELj1ELj1ELj8ELj16ENS_18Kernel_traits_baseILj6144ES2_S2_fS2_fjLj256EEEEELb0ELb0ELb1ELb1EEEvNS_9FwdParamsE,"a",@progbits
	.sectionflags	@""
	.align	4
.nv.constant0._ZN10layer_norm13ln_fwd_kernelINS_13Kernel_traitsI13__nv_bfloat16S2_fS2_fjLj6144ELj1ELj1ELj8ELj16ENS_18Kernel_traits_baseILj6144ES2_S2_fS2_fjLj256EEEEELb0ELb0ELb1ELb1EEEvNS_9FwdParamsE:
	.zero		584


//--------------------- .nv.constant0._ZN10layer_norm13ln_fwd_kernelINS_13Kernel_traitsI13__nv_bfloat16S2_fS2_fjLj6144ELj1ELj1ELj8ELj16ENS_18Kernel_traits_baseILj6144ES2_S2_fS2_fjLj256EEEEELb0ELb1ELb0ELb0EEEvNS_9FwdParamsE --------------------------
	.section	.nv.constant0._ZN10layer_norm13ln_fwd_kernelINS_13Kernel_traitsI13__nv_bfloat16S2_fS2_fjLj6144ELj1ELj1ELj8ELj16ENS_18Kernel_traits_baseILj6144ES2_S2_fS2_fjLj256EEEEELb0ELb1ELb0ELb0EEEvNS_9FwdParamsE,"a",@progbits
	.sectionflags	@""
	.align	4
.nv.constant0._ZN10layer_norm13ln_fwd_kernelINS_13Kernel_traitsI13__nv_bfloat16S2_fS2_fjLj6144ELj1ELj1ELj8ELj16ENS_18Kernel_traits_baseILj6144ES2_S2_fS2_fjLj256EEEEELb0ELb1ELb0ELb0EEEvNS_9FwdParamsE:
	.zero		584


//--------------------- .nv.constant0._ZN10layer_norm13ln_fwd_kernelINS_13Kernel_traitsI13__nv_bfloat16S2_fS2_fjLj6144ELj1ELj1ELj8ELj16ENS_18Kernel_traits_baseILj6144ES2_S2_fS2_fjLj256EEEEELb0ELb1ELb0ELb1EEEvNS_9FwdParamsE --------------------------
	.section	.nv.constant0._ZN10layer_norm13ln_fwd_kernelINS_13Kernel_traitsI13__nv_bfloat16S2_fS2_fjLj6144ELj1ELj1ELj8ELj16ENS_18Kernel_traits_baseILj6144ES2_S2_fS2_fjLj256EEEEELb0ELb1ELb0ELb1EEEvNS_9FwdParamsE,"a",@progbits
	.sectionflags	@""
	.align	4
.nv.constant0._ZN10layer_norm13ln_fwd_kernelINS_13Kernel_traitsI13__nv_bfloat16S2_fS2_fjLj6144ELj1ELj1ELj8ELj16ENS_18Kernel_traits_baseILj6144ES2_S2_fS2_fjLj256EEEEELb0ELb1ELb0ELb1EEEvNS_9FwdParamsE:
	.zero		584


//--------------------- .nv.constant0._ZN10layer_norm13ln_fwd_kernelINS_13Kernel_traitsI13__nv_bfloat16S2_fS2_fjLj6144ELj1ELj1ELj8ELj16ENS_18Kernel_traits_baseILj6144ES2_S2_fS2_fjLj256EEEEELb0ELb1ELb1ELb0EEEvNS_9FwdParamsE --------------------------
	.section	.nv.constant0._ZN10layer_norm13ln_fwd_kernelINS_13Kernel_traitsI13__nv_bfloat16S2_fS2_fjLj6144ELj1ELj1ELj8ELj16ENS_18Kernel_traits_baseILj6144ES2_S2_fS2_fjLj256EEEEELb0ELb1ELb1ELb0EEEvNS_9FwdParamsE,"a",@progbits
	.sectionflags	@""
	.align	4
.nv.constant0._ZN10layer_norm13ln_fwd_kernelINS_13Kernel_traitsI13__nv_bfloat16S2_fS2_fjLj6144ELj1ELj1ELj8ELj16ENS_18Kernel_traits_baseILj6144ES2_S2_fS2_fjLj256EEEEELb0ELb1ELb1ELb0EEEvNS_9FwdParamsE:
	.zero		584


//--------------------- .nv.constant0._ZN10layer_norm13ln_fwd_kernelINS_13Kernel_traitsI13__nv_bfloat16S2_fS2_fjLj6144ELj1ELj1ELj8ELj16ENS_18Kernel_traits_baseILj6144ES2_S2_fS2_fjLj256EEEEELb0ELb1ELb1ELb1EEEvNS_9FwdParamsE --------------------------
	.section	.nv.constant0._ZN10layer_norm13ln_fwd_kernelINS_13Kernel_traitsI13__nv_bfloat16S2_fS2_fjLj6144ELj1ELj1ELj8ELj16ENS_18Kernel_traits_baseILj6144ES2_S2_fS2_fjLj256EEEEELb0ELb1ELb1ELb1EEEvNS_9FwdParamsE,"a",@progbits
	.sectionflags	@""
	.align	4
.nv.constant0._ZN10layer_norm13ln_fwd_kernelINS_13Kernel_traitsI13__nv_bfloat16S2_fS2_fjLj6144ELj1ELj1ELj8ELj16ENS_18Kernel_traits_baseILj6144ES2_S2_fS2_fjLj256EEEEELb0ELb1ELb1ELb1EEEvNS_9FwdParamsE:
	.zero		584


//--------------------- .nv.constant0._ZN10layer_norm13ln_fwd_kernelINS_13Kernel_traitsI13__nv_bfloat16S2_fS2_fjLj6144ELj1ELj1ELj8ELj16ENS_18Kernel_traits_baseILj6144ES2_S2_fS2_fjLj256EEEEELb1ELb0ELb0ELb0EEEvNS_9FwdParamsE --------------------------
	.section	.nv.constant0._ZN10layer_norm13ln_fwd_kernelINS_13Kernel_traitsI13__nv_bfloat16S2_fS2_fjLj6144ELj1ELj1ELj8ELj16ENS_18Kernel_traits_baseILj6144ES2_S2_fS2_fjLj256EEEEELb1ELb0ELb0ELb0EEEvNS_9FwdParamsE,"a",@progbits
	.sectionflags	@""
	.align	4
.nv.constant0._ZN10layer_norm13ln_fwd_kernelINS_13Kernel_traitsI13__nv_bfloat16S2_fS2_fjLj6144ELj1ELj1ELj8ELj16ENS_18Kernel_traits_baseILj6144ES2_S2_fS2_fjLj256EEEEELb1ELb0ELb0ELb0EEEvNS_9FwdParamsE:
	.zero		584


//--------------------- .nv.constant0._ZN10layer_norm13ln_fwd_kernelINS_13Kernel_traitsI13__nv_bfloat16S2_fS2_fjLj6144ELj1ELj1ELj8ELj16ENS_18Kernel_traits_baseILj6144ES2_S2_fS2_fjLj256EEEEELb1ELb0ELb0ELb1EEEvNS_9FwdParamsE --------------------------
	.section	.nv.constant0._ZN10layer_norm13ln_fwd_kernelINS_13Kernel_traitsI13__nv_bfloat16S2_fS2_fjLj6144ELj1ELj1ELj8ELj16ENS_18Kernel_traits_baseILj6144ES2_S2_fS2_fjLj256EEEEELb1ELb0ELb0ELb1EEEvNS_9FwdParamsE,"a",@progbits
	.sectionflags	@""
	.align	4
.nv.constant0._ZN10layer_norm13ln_fwd_kernelINS_13Kernel_traitsI13__nv_bfloat16S2_fS2_fjLj6144ELj1ELj1ELj8ELj16ENS_18Kernel_traits_baseILj6144ES2_S2_fS2_fjLj256EEEEELb1ELb0ELb0ELb1EEEvNS_9FwdParamsE:
	.zero		584


//--------------------- .nv.constant0._ZN10layer_norm13ln_fwd_kernelINS_13Kernel_traitsI13__nv_bfloat16S2_fS2_fjLj6144ELj1ELj1ELj8ELj16ENS_18Kernel_traits_baseILj6144ES2_S2_fS2_fjLj256EEEEELb1ELb0ELb1ELb0EEEvNS_9FwdParamsE --------------------------
	.section	.nv.constant0._ZN10layer_norm13ln_fwd_kernelINS_13Kernel_traitsI13__nv_bfloat16S2_fS2_fjLj6144ELj1ELj1ELj8ELj16ENS_18Kernel_traits_baseILj6144ES2_S2_fS2_fjLj256EEEEELb1ELb0ELb1ELb0EEEvNS_9FwdParamsE,"a",@progbits
	.sectionflags	@""
	.align	4
.nv.constant0._ZN10layer_norm13ln_fwd_kernelINS_13Kernel_traitsI13__nv_bfloat16S2_fS2_fjLj6144ELj1ELj1ELj8ELj16ENS_18Kernel_traits_baseILj6144ES2_S2_fS2_fjLj256EEEEELb1ELb0ELb1ELb0EEEvNS_9FwdParamsE:
	.zero		584


//--------------------- .nv.constant0._ZN10layer_norm13ln_fwd_kernelINS_13Kernel_traitsI13__nv_bfloat16S2_fS2_fjLj6144ELj1ELj1ELj8ELj16ENS_18Kernel_traits_baseILj6144ES2_S2_fS2_fjLj256EEEEELb1ELb0ELb1ELb1EEEvNS_9FwdParamsE --------------------------
	.section	.nv.constant0._ZN10layer_norm13ln_fwd_kernelINS_13Kernel_traitsI13__nv_bfloat16S2_fS2_fjLj6144ELj1ELj1ELj8ELj16ENS_18Kernel_traits_baseILj6144ES2_S2_fS2_fjLj256EEEEELb1ELb0ELb1ELb1EEEvNS_9FwdParamsE,"a",@progbits
	.sectionflags	@""
	.align	4
.nv.constant0._ZN10layer_norm13ln_fwd_kernelINS_13Kernel_traitsI13__nv_bfloat16S2_fS2_fjLj6144ELj1ELj1ELj8ELj16ENS_18Kernel_traits_baseILj6144ES2_S2_fS2_fjLj256EEEEELb1ELb0ELb1ELb1EEEvNS_9FwdParamsE:
	.zero		584


//--------------------- .nv.constant0._ZN10layer_norm13ln_fwd_kernelINS_13Kernel_traitsI13__nv_bfloat16S2_fS2_fjLj6144ELj1ELj1ELj8ELj16ENS_18Kernel_traits_baseILj6144ES2_S2_fS2_fjLj256EEEEELb1ELb1ELb0ELb0EEEvNS_9FwdParamsE --------------------------
	.section	.nv.constant0._ZN10layer_norm13ln_fwd_kernelINS_13Kernel_traitsI13__nv_bfloat16S2_fS2_fjLj6144ELj1ELj1ELj8ELj16ENS_18Kernel_traits_baseILj6144ES2_S2_fS2_fjLj256EEEEELb1ELb1ELb0ELb0EEEvNS_9FwdParamsE,"a",@progbits
	.sectionflags	@""
	.align	4
.nv.constant0._ZN10layer_norm13ln_fwd_kernelINS_13Kernel_traitsI13__nv_bfloat16S2_fS2_fjLj6144ELj1ELj1ELj8ELj16ENS_18Kernel_traits_baseILj6144ES2_S2_fS2_fjLj256EEEEELb1ELb1ELb0ELb0EEEvNS_9FwdParamsE:
	.zero		584


//--------------------- .nv.constant0._ZN10layer_norm13ln_fwd_kernelINS_13Kernel_traitsI13__nv_bfloat16S2_fS2_fjLj6144ELj1ELj1ELj8ELj16ENS_18Kernel_traits_baseILj6144ES2_S2_fS2_fjLj256EEEEELb1ELb1ELb0ELb1EEEvNS_9FwdParamsE --------------------------
	.section	.nv.constant0._ZN10layer_norm13ln_fwd_kernelINS_13Kernel_traitsI13__nv_bfloat16S2_fS2_fjLj6144ELj1ELj1ELj8ELj16ENS_18Kernel_traits_baseILj6144ES2_S2_fS2_fjLj256EEEEELb1ELb1ELb0ELb1EEEvNS_9FwdParamsE,"a",@progbits
	.sectionflags	@""
	.align	4
.nv.constant0._ZN10layer_norm13ln_fwd_kernelINS_13Kernel_traitsI13__nv_bfloat16S2_fS2_fjLj6144ELj1ELj1ELj8ELj16ENS_18Kernel_traits_baseILj6144ES2_S2_fS2_fjLj256EEEEELb1ELb1ELb0ELb1EEEvNS_9FwdParamsE:
	.zero		584


//--------------------- .nv.constant0._ZN10layer_norm13ln_fwd_kernelINS_13Kernel_traitsI13__nv_bfloat16S2_fS2_fjLj6144ELj1ELj1ELj8ELj16ENS_18Kernel_traits_baseILj6144ES2_S2_fS2_fjLj256EEEEELb1ELb1ELb1ELb0EEEvNS_9FwdParamsE --------------------------
	.section	.nv.constant0._ZN10layer_norm13ln_fwd_kernelINS_13Kernel_traitsI13__nv_bfloat16S2_fS2_fjLj6144ELj1ELj1ELj8ELj16ENS_18Kernel_traits_baseILj6144ES2_S2_fS2_fjLj256EEEEELb1ELb1ELb1ELb0EEEvNS_9FwdParamsE,"a",@progbits
	.sectionflags	@""
	.align	4
.nv.constant0._ZN10layer_norm13ln_fwd_kernelINS_13Kernel_traitsI13__nv_bfloat16S2_fS2_fjLj6144ELj1ELj1ELj8ELj16ENS_18Kernel_traits_baseILj6144ES2_S2_fS2_fjLj256EEEEELb1ELb1ELb1ELb0EEEvNS_9FwdParamsE:
	.zero		584


//--------------------- .nv.constant0._ZN10layer_norm13ln_fwd_kernelINS_13Kernel_traitsI13__nv_bfloat16S2_fS2_fjLj6144ELj1ELj1ELj8ELj16ENS_18Kernel_traits_baseILj6144ES2_S2_fS2_fjLj256EEEEELb1ELb1ELb1ELb1EEEvNS_9FwdParamsE --------------------------
	.section	.nv.constant0._ZN10layer_norm13ln_fwd_kernelINS_13Kernel_traitsI13__nv_bfloat16S2_fS2_fjLj6144ELj1ELj1ELj8ELj16ENS_18Kernel_traits_baseILj6144ES2_S2_fS2_fjLj256EEEEELb1ELb1ELb1ELb1EEEvNS_9FwdParamsE,"a",@progbits
	.sectionflags	@""
	.align	4
.nv.constant0._ZN10layer_norm13ln_fwd_kernelINS_13Kernel_traitsI13__nv_bfloat16S2_fS2_fjLj6144ELj1ELj1ELj8ELj16ENS_18Kernel_traits_baseILj6144ES2_S2_fS2_fjLj256EEEEELb1ELb1ELb1ELb1EEEvNS_9FwdParamsE:
	.zero		584


//--------------------- .nv.constant0._ZN10layer_norm13ln_fwd_kernelINS_13Kernel_traitsIf13__nv_bfloat16fS2_fjLj6144ELj1ELj1ELj8ELj16ENS_18Kernel_traits_baseILj6144EfS2_fS2_fjLj256EEEEELb0ELb0ELb0ELb0EEEvNS_9FwdParamsE --------------------------
	.section	.nv.constant0._ZN10layer_norm13ln_fwd_kernelINS_13Kernel_traitsIf13__nv_bfloat16fS2_fjLj6144ELj1ELj1ELj8ELj16ENS_18Kernel_traits_baseILj6144EfS2_fS2_fjLj256EEEEELb0ELb0ELb0ELb0EEEvNS_9FwdParamsE,"a",@progbits
	.sectionflags	@""
	.align	4
.nv.constant0._ZN10layer_norm13ln_fwd_kernelINS_13Kernel_traitsIf13__nv_bfloat16fS2_fjLj6144ELj1ELj1ELj8ELj16ENS_18Kernel_traits_baseILj6144EfS2_fS2_fjLj256EEEEELb0ELb0ELb0ELb0EEEvNS_9FwdParamsE:
	.zero		584


//--------------------- .nv.constant0._ZN10layer_norm13ln_fwd_kernelINS_13Kernel_traitsIf13__nv_bfloat16fS2_fjLj6144ELj1ELj1ELj8ELj16ENS_18Kernel_traits_baseILj6144EfS2_fS2_fjLj256EEEEELb0ELb0ELb0ELb1EEEvNS_9FwdParamsE --------------------------
	.section	.nv.constant0._ZN10layer_norm13ln_fwd_kernelINS_13Kernel_traitsIf13__nv_bfloat16fS2_fjLj6144ELj1ELj1ELj8ELj16ENS_18Kernel_traits_baseILj6144EfS2_fS2_fjLj256EEEEELb0ELb0ELb0ELb1EEEvNS_9FwdParamsE,"a",@progbits
	.sectionflags	@""
	.align	4
.nv.constant0._ZN10layer_norm13ln_fwd_kernelINS_13Kernel_traitsIf13__nv_bfloat16fS2_fjLj6144ELj1ELj1ELj8ELj16ENS_18Kernel_traits_baseILj6144EfS2_fS2_fjLj256EEEEELb0ELb0ELb0ELb1EEEvNS_9FwdParamsE:
	.zero		584


//--------------------- .nv.constant0._ZN10layer_norm13ln_fwd_kernelINS_13Kernel_traitsIf13__nv_bfloat16fS2_fjLj6144ELj1ELj1ELj8ELj16ENS_18Kernel_traits_baseILj6144EfS2_fS2_fjLj256EEEEELb0ELb0ELb1ELb0EEEvNS_9FwdParamsE --------------------------
	.section	.nv.constant0._ZN10layer_norm13ln_fwd_kernelINS_13Kernel_traitsIf13__nv_bfloat16fS2_fjLj6144ELj1ELj1ELj8ELj16ENS_18Kernel_traits_baseILj6144EfS2_fS2_fjLj256EEEEELb0ELb0ELb1ELb0EEEvNS_9FwdParamsE,"a",@progbits
	.sectionflags	@""
	.align	4
.nv.constant0._ZN10layer_norm13ln_fwd_kernelINS_13Kernel_traitsIf13__nv_bfloat16fS2_fjLj6144ELj1ELj1ELj8ELj16ENS_18Kernel_traits_baseILj6144EfS2_fS2_fjLj256EEEEELb0ELb0ELb1ELb0EEEvNS_9FwdParamsE:
	.zero		584


//--------------------- .nv.constant0._ZN10layer_norm13ln_fwd_kernelINS_13Kernel_traitsIf13__nv_bfloat16fS2_fjLj6144ELj1ELj1ELj8ELj16ENS_18Kernel_traits_baseILj6144EfS2_fS2_fjLj256EEEEELb0ELb0ELb1ELb1EEEvNS_9FwdParamsE --------------------------
	.section	.nv.constant0._ZN10layer_norm13ln_fwd_kernelINS_13Kernel_traitsIf13__nv_bfloat16fS2_fjLj6144ELj1ELj1ELj8ELj16ENS_18Kernel_traits_baseILj6144EfS2_fS2_fjLj256EEEEELb0ELb0ELb1ELb1EEEvNS_9FwdParamsE,"a",@progbits
	.sectionflags	@""
	.align	4
.nv.constant0._ZN10layer_norm13ln_fwd_kernelINS_13Kernel_traitsIf13__nv_bfloat16fS2_fjLj6144ELj1ELj1ELj8ELj16ENS_18Kernel_traits_baseILj6144EfS2_fS2_fjLj256EEEEELb0ELb0ELb1ELb1EEEvNS_9FwdParamsE:
	.zero		584


//--------------------- .nv.constant0._ZN10layer_norm13ln_fwd_kernelINS_13Kernel_traitsIf13__nv_bfloat16fS2_fjLj6144ELj1ELj1ELj8ELj16ENS_18Kernel_traits_baseILj6144EfS2_fS2_fjLj256EEEEELb0ELb1ELb0ELb0EEEvNS_9FwdParamsE --------------------------
	.section	.nv.constant0._ZN10layer_norm13ln_fwd_kernelINS_13Kernel_traitsIf13__nv_bfloat16fS2_fjLj6144ELj1ELj1ELj8ELj16ENS_18Kernel_traits_baseILj6144EfS2_fS2_fjLj256EEEEELb0ELb1ELb0ELb0EEEvNS_9FwdParamsE,"a",@progbits
	.sectionflags	@""
	.align	4
.nv.constant0._ZN10layer_norm13ln_fwd_kernelINS_13Kernel_traitsIf13__nv_bfloat16fS2_fjLj6144ELj1ELj1ELj8ELj16ENS_18Kernel_traits_baseILj6144EfS2_fS2_fjLj256EEEEELb0ELb1ELb0ELb0EEEvNS_9FwdParamsE:
	.zero		584


//--------------------- .nv.constant0._ZN10layer_norm13ln_fwd_kernelINS_13Kernel_traitsIf13__nv_bfloat16fS2_fjLj6144ELj1ELj1ELj8ELj16ENS_18Kernel_traits_baseILj6144EfS2_fS2_fjLj256EEEEELb0ELb1ELb0ELb1EEEvNS_9FwdParamsE --------------------------
	.section	.nv.constant0._ZN10layer_norm13ln_fwd_kernelINS_13Kernel_traitsIf13__nv_bfloat16fS2_fjLj6144ELj1ELj1ELj8ELj16ENS_18Kernel_traits_baseILj6144EfS2_fS2_fjLj256EEEEELb0ELb1ELb0ELb1EEEvNS_9FwdParamsE,"a",@progbits
	.sectionflags	@""
	.align	4
.nv.constant0._ZN10layer_norm13ln_fwd_kernelINS_13Kernel_traitsIf13__nv_bfloat16fS2_fjLj6144ELj1ELj1ELj8ELj16ENS_18Kernel_traits_baseILj6144EfS2_fS2_fjLj256EEEEELb0ELb1ELb0ELb1EEEvNS_9FwdParamsE:
	.zero		584


//--------------------- .nv.constant0._ZN10layer_norm13ln_fwd_kernelINS_13Kernel_traitsIf13__nv_bfloat16fS2_fjLj6144ELj1ELj1ELj8ELj16ENS_18Kernel_traits_baseILj6144EfS2_fS2_fjLj256EEEEELb0ELb1ELb1ELb0EEEvNS_9FwdParamsE --------------------------
	.section	.nv.constant0._ZN10layer_norm13ln_fwd_kernelINS_13Kernel_traitsIf13__nv_bfloat16fS2_fjLj6144ELj1ELj1ELj8ELj16ENS_18Kernel_traits_baseILj6144EfS2_fS2_fjLj256EEEEELb0ELb1ELb1ELb0EEEvNS_9FwdParamsE,"a",@progbits
	.sectionflags	@""
	.align	4
.nv.constant0._ZN10layer_norm13ln_fwd_kernelINS_13Kernel_traitsIf13__nv_bfloat16fS2_fjLj6144ELj1ELj1ELj8ELj16ENS_18Kernel_traits_baseILj6144EfS2_fS2_fjLj256EEEEELb0ELb1ELb1ELb0EEEvNS_9FwdParamsE:
	.zero		584


//--------------------- .nv.constant0._ZN10layer_norm13ln_fwd_kernelINS_13Kernel_traitsIf13__nv_bfloat16fS2_fjLj6144ELj1ELj1ELj8ELj16ENS_18Kernel_traits_baseILj6144EfS2_fS2_fjLj256EEEEELb0ELb1ELb1ELb1EEEvNS_9FwdParamsE --------------------------
	.section	.nv.constant0._ZN10layer_norm13ln_fwd_kernelINS_13Kernel_traitsIf13__nv_bfloat16fS2_fjLj6144ELj1ELj1ELj8ELj16ENS_18Kernel_traits_baseILj6144EfS2_fS2_fjLj256EEEEELb0ELb1ELb1ELb1EEEvNS_9FwdParamsE,"a",@progbits
	.sectionflags	@""
	.align	4
.nv.constant0._ZN10layer_norm13ln_fwd_kernelINS_13Kernel_traitsIf13__nv_bfloat16fS2_fjLj6144ELj1ELj1ELj8ELj16ENS_18Kernel_traits_baseILj6144EfS2_fS2_fjLj256EEEEELb0ELb1ELb1ELb1EEEvNS_9FwdParamsE:
	.zero		584


//--------------------- .nv.constant0._ZN10layer_norm13ln_fwd_kernelINS_13Kernel_traitsIf13__nv_bfloat16fS2_fjLj6144ELj1ELj1ELj8ELj16ENS_18Kernel_traits_baseILj6144EfS2_fS2_fjLj256EEEEELb1ELb0ELb0ELb0EEEvNS_9FwdParamsE --------------------------
	.section	.nv.constant0._ZN10layer_norm13ln_fwd_kernelINS_13Kernel_traitsIf13__nv_bfloat16fS2_fjLj6144ELj1ELj1ELj8ELj16ENS_18Kernel_traits_baseILj6144EfS2_fS2_fjLj256EEEEELb1ELb0ELb0ELb0EEEvNS_9FwdParamsE,"a",@progbits
	.sectionflags	@""
	.align	4
.nv.constant0._ZN10layer_norm13ln_fwd_kernelINS_13Kernel_traitsIf13__nv_bfloat16fS2_fjLj6144ELj1ELj1ELj8ELj16ENS_18Kernel_traits_baseILj6144EfS2_fS2_fjLj256EEEEELb1ELb0ELb0ELb0EEEvNS_9FwdParamsE:
	.zero		584


//--------------------- .nv.constant0._ZN10layer_norm13ln_fwd_kernelINS_13Kernel_traitsIf13__nv_bfloat16fS2_fjLj6144ELj1ELj1ELj8ELj16ENS_18Kernel_traits_baseILj6144EfS2_fS2_fjLj256EEEEELb1ELb0ELb0ELb1EEEvNS_9FwdParamsE --------------------------
	.section	.nv.constant0._ZN10layer_norm13ln_fwd_kernelINS_13Kernel_traitsIf13__nv_bfloat16fS2_fjLj6144ELj1ELj1ELj8ELj16ENS_18Kernel_traits_baseILj6144EfS2_fS2_fjLj256EEEEELb1ELb0ELb0ELb1EEEvNS_9FwdParamsE,"a",@progbits
	.sectionflags	@""
	.align	4
.nv.constant0._ZN10layer_norm13ln_fwd_kernelINS_13Kernel_traitsIf13__nv_bfloat16fS2_fjLj6144ELj1ELj1ELj8ELj16ENS_18Kernel_traits_baseILj6144EfS2_fS2_fjLj256EEEEELb1ELb0ELb0ELb1EEEvNS_9FwdParamsE:
	.zero		584


//--------------------- .nv.constant0._ZN10layer_norm13ln_fwd_kernelINS_13Kernel_traitsIf13__nv_bfloat16fS2_fjLj6144ELj1ELj1ELj8ELj16ENS_18Kernel_traits_baseILj6144EfS2_fS2_fjLj256EEEEELb1ELb0ELb1ELb0EEEvNS_9FwdParamsE --------------------------
	.section	.nv.constant0._ZN10layer_norm13ln_fwd_kernelINS_13Kernel_traitsIf13__nv_bfloat16fS2_fjLj6144ELj1ELj1ELj8ELj16ENS_18Kernel_traits_baseILj6144EfS2_fS2_fjLj256EEEEELb1ELb0ELb1ELb0EEEvNS_9FwdParamsE,"a",@progbits
	.sectionflags	@""
	.align	4
.nv.constant0._ZN10layer_norm13ln_fwd_kernelINS_13Kernel_traitsIf13__nv_bfloat16fS2_fjLj6144ELj1ELj1ELj8ELj16ENS_18Kernel_traits_baseILj6144EfS2_fS2_fjLj256EEEEELb1ELb0ELb1ELb0EEEvNS_9FwdParamsE:
	.zero		584


//--------------------- .nv.constant0._ZN10layer_norm13ln_fwd_kernelINS_13Kernel_traitsIf13__nv_bfloat16fS2_fjLj6144ELj1ELj1ELj8ELj16ENS_18Kernel_traits_baseILj6144EfS2_fS2_fjLj256EEEEELb1ELb0ELb1ELb1EEEvNS_9FwdParamsE --------------------------
	.section	.nv.constant0._ZN10layer_norm13ln_fwd_kernelINS_13Kernel_traitsIf13__nv_bfloat16fS2_fjLj6144ELj1ELj1ELj8ELj16ENS_18Kernel_traits_baseILj6144EfS2_fS2_fjLj256EEEEELb1ELb0ELb1ELb1EEEvNS_9FwdParamsE,"a",@progbits
	.sectionflags	@""
	.align	4
.nv.constant0._ZN10layer_norm13ln_fwd_kernelINS_13Kernel_traitsIf13__nv_bfloat16fS2_fjLj6144ELj1ELj1ELj8ELj16ENS_18Kernel_traits_baseILj6144EfS2_fS2_fjLj256EEEEELb1ELb0ELb1ELb1EEEvNS_9FwdParamsE:
	.zero		584


//--------------------- .nv.constant0._ZN10layer_norm13ln_fwd_kernelINS_13Kernel_traitsIf13__nv_bfloat16fS2_fjLj6144ELj1ELj1ELj8ELj16ENS_18Kernel_traits_baseILj6144EfS2_fS2_fjLj256EEEEELb1ELb1ELb0ELb0EEEvNS_9FwdParamsE --------------------------
	.section	.nv.constant0._ZN10layer_norm13ln_fwd_kernelINS_13Kernel_traitsIf13__nv_bfloat16fS2_fjLj6144ELj1ELj1ELj8ELj16ENS_18Kernel_traits_baseILj6144EfS2_fS2_fjLj256EEEEELb1ELb1ELb0ELb0EEEvNS_9FwdParamsE,"a",@progbits
	.sectionflags	@""
	.align	4
.nv.constant0._ZN10layer_norm13ln_fwd_kernelINS_13Kernel_traitsIf13__nv_bfloat16fS2_fjLj6144ELj1ELj1ELj8ELj16ENS_18Kernel_traits_baseILj6144EfS2_fS2_fjLj256EEEEELb1ELb1ELb0ELb0EEEvNS_9FwdParamsE:
	.zero		584


//--------------------- .nv.constant0._ZN10layer_norm13ln_fwd_kernelINS_13Kernel_traitsIf13__nv_bfloat16fS2_fjLj6144ELj1ELj1ELj8ELj16ENS_18Kernel_traits_baseILj6144EfS2_fS2_fjLj256EEEEELb1ELb1ELb0ELb1EEEvNS_9FwdParamsE --------------------------
	.section	.nv.constant0._ZN10layer_norm13ln_fwd_kernelINS_13Kernel_traitsIf13__nv_bfloat16fS2_fjLj6144ELj1ELj1ELj8ELj16ENS_18Kernel_traits_baseILj6144EfS2_fS2_fjLj256EEEEELb1ELb1ELb0ELb1EEEvNS_9FwdParamsE,"a",@progbits
	.sectionflags	@""
	.align	4
.nv.constant0._ZN10layer_norm13ln_fwd_kernelINS_13Kernel_traitsIf13__nv_bfloat16fS2_fjLj6144ELj1ELj1ELj8ELj16ENS_18Kernel_traits_baseILj6144EfS2_fS2_fjLj256EEEEELb1ELb1ELb0ELb1EEEvNS_9FwdParamsE:
	.zero		584


//--------------------- .nv.constant0._ZN10layer_norm13ln_fwd_kernelINS_13Kernel_traitsIf13__nv_bfloat16fS2_fjLj6144ELj1ELj1ELj8ELj16ENS_18Kernel_traits_baseILj6144EfS2_fS2_fjLj256EEEEELb1ELb1ELb1ELb0EEEvNS_9FwdParamsE --------------------------
	.section	.nv.constant0._ZN10layer_norm13ln_fwd_kernelINS_13Kernel_traitsIf13__nv_bfloat16fS2_fjLj6144ELj1ELj1ELj8ELj16ENS_18Kernel_traits_baseILj6144EfS2_fS2_fjLj256EEEEELb1ELb1ELb1ELb0EEEvNS_9FwdParamsE,"a",@progbits
	.sectionflags	@""
	.align	4
.nv.constant0._ZN10layer_norm13ln_fwd_kernelINS_13Kernel_traitsIf13__nv_bfloat16fS2_fjLj6144ELj1ELj1ELj8ELj16ENS_18Kernel_traits_baseILj6144EfS2_fS2_fjLj256EEEEELb1ELb1ELb1ELb0EEEvNS_9FwdParamsE:
	.zero		584


//--------------------- .nv.constant0._ZN10layer_norm13ln_fwd_kernelINS_13Kernel_traitsIf13__nv_bfloat16fS2_fjLj6144ELj1ELj1ELj8ELj16ENS_18Kernel_traits_baseILj6144EfS2_fS2_fjLj256EEEEELb1ELb1ELb1ELb1EEEvNS_9FwdParamsE --------------------------
	.section	.nv.constant0._ZN10layer_norm13ln_fwd_kernelINS_13Kernel_traitsIf13__nv_bfloat16fS2_fjLj6144ELj1ELj1ELj8ELj16ENS_18Kernel_traits_baseILj6144EfS2_fS2_fjLj256EEEEELb1ELb1ELb1ELb1EEEvNS_9FwdParamsE,"a",@progbits
	.sectionflags	@""
	.align	4
.nv.constant0._ZN10layer_norm13ln_fwd_kernelINS_13Kernel_traitsIf13__nv_bfloat16fS2_fjLj6144ELj1ELj1ELj8ELj16ENS_18Kernel_traits_baseILj6144EfS2_fS2_fjLj256EEEEELb1ELb1ELb1ELb1EEEvNS_9FwdParamsE:
	.zero		584


//--------------------- .nv.constant0._ZN10layer_norm13ln_fwd_kernelINS_13Kernel_traitsIf6__halfS2_S2_fjLj6144ELj1ELj1ELj8ELj16ENS_18Kernel_traits_baseILj6144EfS2_S2_S2_fjLj256EEEEELb0ELb0ELb0ELb0EEEvNS_9FwdParamsE --------------------------
	.section	.nv.constant0._ZN10layer_norm13ln_fwd_kernelINS_13Kernel_traitsIf6__halfS2_S2_fjLj6144ELj1ELj1ELj8ELj16ENS_18Kernel_traits_baseILj6144EfS2_S2_S2_fjLj256EEEEELb0ELb0ELb0ELb0EEEvNS_9FwdParamsE,"a",@progbits
	.sectionflags	@""
	.align	4
.nv.constant0._ZN10layer_norm13ln_fwd_kernelINS_13Kernel_traitsIf6__halfS2_S2_fjLj6144ELj1ELj1ELj8ELj16ENS_18Kernel_traits_baseILj6144EfS2_S2_S2_fjLj256EEEEELb0ELb0ELb0ELb0EEEvNS_9FwdParamsE:
	.zero		584


//--------------------- .nv.constant0._ZN10layer_norm13ln_fwd_kernelINS_13Kernel_traitsIf6__halfS2_S2_fjLj6144ELj1ELj1ELj8ELj16ENS_18Kernel_traits_baseILj6144EfS2_S2_S2_fjLj256EEEEELb0ELb0ELb0ELb1EEEvNS_9FwdParamsE --------------------------
	.section	.nv.constant0._ZN10layer_norm13ln_fwd_kernelINS_13Kernel_traitsIf6__halfS2_S2_fjLj6144ELj1ELj1ELj8ELj16ENS_18Kernel_traits_baseILj6144EfS2_S2_S2_fjLj256EEEEELb0ELb0ELb0ELb1EEEvNS_9FwdParamsE,"a",@progbits
	.sectionflags	@""
	.align	4
.nv.constant0._ZN10layer_norm13ln_fwd_kernelINS_13Kernel_traitsIf6__halfS2_S2_fjLj6144ELj1ELj1ELj8ELj16ENS_18Kernel_traits_baseILj6144EfS2_S2_S2_fjLj256EEEEELb0ELb0ELb0ELb1EEEvNS_9FwdParamsE:
	.zero		584


//--------------------- .nv.constant0._ZN10layer_norm13ln_fwd_kernelINS_13Kernel_traitsIf6__halfS2_S2_fjLj6144ELj1ELj1ELj8ELj16ENS_18Kernel_traits_baseILj6144EfS2_S2_S2_fjLj256EEEEELb0ELb0ELb1ELb0EEEvNS_9FwdParamsE --------------------------
	.section	.nv.constant0._ZN10layer_norm13ln_fwd_kernelINS_13Kernel_traitsIf6__halfS2_S2_fjLj6144ELj1ELj1ELj8ELj16ENS_18Kernel_traits_baseILj6144EfS2_S2_S2_fjLj256EEEEELb0ELb0ELb1ELb0EEEvNS_9FwdParamsE,"a",@progbits
	.sectionflags	@""
	.align	4
.nv.constant0._ZN10layer_norm13ln_fwd_kernelINS_13Kernel_traitsIf6__halfS2_S2_fjLj6144ELj1ELj1ELj8ELj16ENS_18Kernel_traits_baseILj6144EfS2_S2_S2_fjLj256EEEEELb0ELb0ELb1ELb0EEEvNS_9FwdParamsE:
	.zero		584


//--------------------- .nv.constant0._ZN10layer_norm13ln_fwd_kernelINS_13Kernel_traitsIf6__halfS2_S2_fjLj6144ELj1ELj1ELj8ELj16ENS_18Kernel_traits_baseILj6144EfS2_S2_S2_fjLj256EEEEELb0ELb0ELb1ELb1EEEvNS_9FwdParamsE --------------------------
	.section	.nv.constant0._ZN10layer_norm13ln_fwd_kernelINS_13Kernel_traitsIf6__halfS2_S2_fjLj6144ELj1ELj1ELj8ELj16ENS_18Kernel_traits_baseILj6144EfS2_S2_S2_fjLj256EEEEELb0ELb0ELb1ELb1EEEvNS_9FwdParamsE,"a",@progbits
	.sectionflags	@""
	.align	4
.nv.constant0._ZN10layer_norm13ln_fwd_kernelINS_13Kernel_traitsIf6__halfS2_S2_fjLj6144ELj1ELj1ELj8ELj16ENS_18Kernel_traits_baseILj6144EfS2_S2_S2_fjLj256EEEEELb0ELb0ELb1ELb1EEEvNS_9FwdParamsE:
	.zero		584


//--------------------- .nv.constant0._ZN10layer_norm13ln_fwd_kernelINS_13Kernel_traitsIf6__halfS2_S2_fjLj6144ELj1ELj1ELj8ELj16ENS_18Kernel_traits_baseILj6144EfS2_S2_S2_fjLj256EEEEELb0ELb1ELb0ELb0EEEvNS_9FwdParamsE --------------------------
	.section	.nv.constant0._ZN10layer_norm13ln_fwd_kernelINS_13Kernel_traitsIf6__halfS2_S2_fjLj6144ELj1ELj1ELj8ELj16ENS_18Kernel_traits_baseILj6144EfS2_S2_S2_fjLj256EEEEELb0ELb1ELb0ELb0EEEvNS_9FwdParamsE,"a",@progbits
	.sectionflags	@""
	.align	4
.nv.constant0._ZN10layer_norm13ln_fwd_kernelINS_13Kernel_traitsIf6__halfS2_S2_fjLj6144ELj1ELj1ELj8ELj16ENS_18Kernel_traits_baseILj6144EfS2_S2_S2_fjLj256EEEEELb0ELb1ELb0ELb0EEEvNS_9FwdParamsE:
	.zero		584


//--------------------- .nv.constant0._ZN10layer_norm13ln_fwd_kernelINS_13Kernel_traitsIf6__halfS2_S2_fjLj6144ELj1ELj1ELj8ELj16ENS_18Kernel_traits_baseILj6144EfS2_S2_S2_fjLj256EEEEELb0ELb1ELb0ELb1EEEvNS_9FwdParamsE --------------------------
	.section	.nv.constant0._ZN10layer_norm13ln_fwd_kernelINS_13Kernel_traitsIf6__halfS2_S2_fjLj6144ELj1ELj1ELj8ELj16ENS_18Kernel_traits_baseILj6144EfS2_S2_S2_fjLj256EEEEELb0ELb1ELb0ELb1EEEvNS_9FwdParamsE,"a",@progbits
	.sectionflags	@""
	.align	4
.nv.constant0._ZN10layer_norm13ln_fwd_kernelINS_13Kernel_traitsIf6__halfS2_S2_fjLj6144ELj1ELj1ELj8ELj16ENS_18Kernel_traits_baseILj6144EfS2_S2_S2_fjLj256EEEEELb0ELb1ELb0ELb1EEEvNS_9FwdParamsE:
	.zero		584


//--------------------- .nv.constant0._ZN10layer_norm13ln_fwd_kernelINS_13Kernel_traitsIf6__halfS2_S2_fjLj6144ELj1ELj1ELj8ELj16ENS_18Kernel_traits_baseILj6144EfS2_S2_S2_fjLj256EEEEELb0ELb1ELb1ELb0EEEvNS_9FwdParamsE --------------------------
	.section	.nv.constant0._ZN10layer_norm13ln_fwd_kernelINS_13Kernel_traitsIf6__halfS2_S2_fjLj6144ELj1ELj1ELj8ELj16ENS_18Kernel_traits_baseILj6144EfS2_S2_S2_fjLj256EEEEELb0ELb1ELb1ELb0EEEvNS_9FwdParamsE,"a",@progbits
	.sectionflags	@""
	.align	4
.nv.constant0._ZN10layer_norm13ln_fwd_kernelINS_13Kernel_traitsIf6__halfS2_S2_fjLj6144ELj1ELj1ELj8ELj16ENS_18Kernel_traits_baseILj6144EfS2_S2_S2_fjLj256EEEEELb0ELb1ELb1ELb0EEEvNS_9FwdParamsE:
	.zero		584


//--------------------- .nv.constant0._ZN10layer_norm13ln_fwd_kernelINS_13Kernel_traitsIf6__halfS2_S2_fjLj6144ELj1ELj1ELj8ELj16ENS_18Kernel_traits_baseILj6144EfS2_S2_S2_fjLj256EEEEELb0ELb1ELb1ELb1EEEvNS_9FwdParamsE --------------------------
	.section	.nv.constant0._ZN10layer_norm13ln_fwd_kernelINS_13Kernel_traitsIf6__halfS2_S2_fjLj6144ELj1ELj1ELj8ELj16ENS_18Kernel_traits_baseILj6144EfS2_S2_S2_fjLj256EEEEELb0ELb1ELb1ELb1EEEvNS_9FwdParamsE,"a",@progbits
	.sectionflags	@""
	.align	4
.nv.constant0._ZN10layer_norm13ln_fwd_kernelINS_13Kernel_traitsIf6__halfS2_S2_fjLj6144ELj1ELj1ELj8ELj16ENS_18Kernel_traits_baseILj6144EfS2_S2_S2_fjLj256EEEEELb0ELb1ELb1ELb1EEEvNS_9FwdParamsE:
	.zero		584


//--------------------- .nv.constant0._ZN10layer_norm13ln_fwd_kernelINS_13Kernel_traitsIf6__halfS2_S2_fjLj6144ELj1ELj1ELj8ELj16ENS_18Kernel_traits_baseILj6144EfS2_S2_S2_fjLj256EEEEELb1ELb0ELb0ELb0EEEvNS_9FwdParamsE --------------------------
	.section	.nv.constant0._ZN10layer_norm13ln_fwd_kernelINS_13Kernel_traitsIf6__halfS2_S2_fjLj6144ELj1ELj1ELj8ELj16ENS_18Kernel_traits_baseILj6144EfS2_S2_S2_fjLj256EEEEELb1ELb0ELb0ELb0EEEvNS_9FwdParamsE,"a",@progbits
	.sectionflags	@""
	.align	4
.nv.constant0._ZN10layer_norm13ln_fwd_kernelINS_13Kernel_traitsIf6__halfS2_S2_fjLj6144ELj1ELj1ELj8ELj16ENS_18Kernel_traits_baseILj6144EfS2_S2_S2_fjLj256EEEEELb1ELb0ELb0ELb0EEEvNS_9FwdParamsE:
	.zero		584


//--------------------- .nv.constant0._ZN10layer_norm13ln_fwd_kernelINS_13Kernel_traitsIf6__halfS2_S2_fjLj6144ELj1ELj1ELj8ELj16ENS_18Kernel_traits_baseILj6144EfS2_S2_S2_fjLj256EEEEELb1ELb0ELb0ELb1EEEvNS_9FwdParamsE --------------------------
	.section	.nv.constant0._ZN10layer_norm13ln_fwd_kernelINS_13Kernel_traitsIf6__halfS2_S2_fjLj6144ELj1ELj1ELj8ELj16ENS_18Kernel_traits_baseILj6144EfS2_S2_S2_fjLj256EEEEELb1ELb0ELb0ELb1EEEvNS_9FwdParamsE,"a",@progbits
	.sectionflags	@""
	.align	4
.nv.constant0._ZN10layer_norm13ln_fwd_kernelINS_13Kernel_traitsIf6__halfS2_S2_fjLj6144ELj1ELj1ELj8ELj16ENS_18Kernel_traits_baseILj6144EfS2_S2_S2_fjLj256EEEEELb1ELb0ELb0ELb1EEEvNS_9FwdParamsE:
	.zero		584


//--------------------- .nv.constant0._ZN10layer_norm13ln_fwd_kernelINS_13Kernel_traitsIf6__halfS2_S2_fjLj6144ELj1ELj1ELj8ELj16ENS_18Kernel_traits_baseILj6144EfS2_S2_S2_fjLj256EEEEELb1ELb0ELb1ELb0EEEvNS_9FwdParamsE --------------------------
	.section	.nv.constant0._ZN10layer_norm13ln_fwd_kernelINS_13Kernel_traitsIf6__halfS2_S2_fjLj6144ELj1ELj1ELj8ELj16ENS_18Kernel_traits_baseILj6144EfS2_S2_S2_fjLj256EEEEELb1ELb0ELb1ELb0EEEvNS_9FwdParamsE,"a",@progbits
	.sectionflags	@""
	.align	4
.nv.constant0._ZN10layer_norm13ln_fwd_kernelINS_13Kernel_traitsIf6__halfS2_S2_fjLj6144ELj1ELj1ELj8ELj16ENS_18Kernel_traits_baseILj6144EfS2_S2_S2_fjLj256EEEEELb1ELb0ELb1ELb0EEEvNS_9FwdParamsE:
	.zero		584


//--------------------- .nv.constant0._ZN10layer_norm13ln_fwd_kernelINS_13Kernel_traitsIf6__halfS2_S2_fjLj6144ELj1ELj1ELj8ELj16ENS_18Kernel_traits_baseILj6144EfS2_S2_S2_fjLj256EEEEELb1ELb0ELb1ELb1EEEvNS_9FwdParamsE --------------------------
	.section	.nv.constant0._ZN10layer_norm13ln_fwd_kernelINS_13Kernel_traitsIf6__halfS2_S2_fjLj6144ELj1ELj1ELj8ELj16ENS_18Kernel_traits_baseILj6144EfS2_S2_S2_fjLj256EEEEELb1ELb0ELb1ELb1EEEvNS_9FwdParamsE,"a",@progbits
	.sectionflags	@""
	.align	4
.nv.constant0._ZN10layer_norm13ln_fwd_kernelINS_13Kernel_traitsIf6__halfS2_S2_fjLj6144ELj1ELj1ELj8ELj16ENS_18Kernel_traits_baseILj6144EfS2_S2_S2_fjLj256EEEEELb1ELb0ELb1ELb1EEEvNS_9FwdParamsE:
	.zero		584


//--------------------- .nv.constant0._ZN10layer_norm13ln_fwd_kernelINS_13Kernel_traitsIf6__halfS2_S2_fjLj6144ELj1ELj1ELj8ELj16ENS_18Kernel_traits_baseILj6144EfS2_S2_S2_fjLj256EEEEELb1ELb1ELb0ELb0EEEvNS_9FwdParamsE --------------------------
	.section	.nv.constant0._ZN10layer_norm13ln_fwd_kernelINS_13Kernel_traitsIf6__halfS2_S2_fjLj6144ELj1ELj1ELj8ELj16ENS_18Kernel_traits_baseILj6144EfS2_S2_S2_fjLj256EEEEELb1ELb1ELb0ELb0EEEvNS_9FwdParamsE,"a",@progbits
	.sectionflags	@""
	.align	4
.nv.constant0._ZN10layer_norm13ln_fwd_kernelINS_13Kernel_traitsIf6__halfS2_S2_fjLj6144ELj1ELj1ELj8ELj16ENS_18Kernel_traits_baseILj6144EfS2_S2_S2_fjLj256EEEEELb1ELb1ELb0ELb0EEEvNS_9FwdParamsE:
	.zero		584


//--------------------- .nv.constant0._ZN10layer_norm13ln_fwd_kernelINS_13Kernel_traitsIf6__halfS2_S2_fjLj6144ELj1ELj1ELj8ELj16ENS_18Kernel_traits_baseILj6144EfS2_S2_S2_fjLj256EEEEELb1ELb1ELb0ELb1EEEvNS_9FwdParamsE --------------------------
	.section	.nv.constant0._ZN10layer_norm13ln_fwd_kernelINS_13Kernel_traitsIf6__halfS2_S2_fjLj6144ELj1ELj1ELj8ELj16ENS_18Kernel_traits_baseILj6144EfS2_S2_S2_fjLj256EEEEELb1ELb1ELb0ELb1EEEvNS_9FwdParamsE,"a",@progbits
	.sectionflags	@""
	.align	4
.nv.constant0._ZN10layer_norm13ln_fwd_kernelINS_13Kernel_traitsIf6__halfS2_S2_fjLj6144ELj1ELj1ELj8ELj16ENS_18Kernel_traits_baseILj6144EfS2_S2_S2_fjLj256EEEEELb1ELb1ELb0ELb1EEEvNS_9FwdParamsE:
	.zero		584


//--------------------- .nv.constant0._ZN10layer_norm13ln_fwd_kernelINS_13Kernel_traitsIf6__halfS2_S2_fjLj6144ELj1ELj1ELj8ELj16ENS_18Kernel_traits_baseILj6144EfS2_S2_S2_fjLj256EEEEELb1ELb1ELb1ELb0EEEvNS_9FwdParamsE --------------------------
	.section	.nv.constant0._ZN10layer_norm13ln_fwd_kernelINS_13Kernel_traitsIf6__halfS2_S2_fjLj6144ELj1ELj1ELj8ELj16ENS_18Kernel_traits_baseILj6144EfS2_S2_S2_fjLj256EEEEELb1ELb1ELb1ELb0EEEvNS_9FwdParamsE,"a",@progbits
	.sectionflags	@""
	.align	4
.nv.constant0._ZN10layer_norm13ln_fwd_kernelINS_13Kernel_traitsIf6__halfS2_S2_fjLj6144ELj1ELj1ELj8ELj16ENS_18Kernel_traits_baseILj6144EfS2_S2_S2_fjLj256EEEEELb1ELb1ELb1ELb0EEEvNS_9FwdParamsE:
	.zero		584


//--------------------- .nv.constant0._ZN10layer_norm13ln_fwd_kernelINS_13Kernel_traitsIf6__halfS2_S2_fjLj6144ELj1ELj1ELj8ELj16ENS_18Kernel_traits_baseILj6144EfS2_S2_S2_fjLj256EEEEELb1ELb1ELb1ELb1EEEvNS_9FwdParamsE --------------------------
	.section	.nv.constant0._ZN10layer_norm13ln_fwd_kernelINS_13Kernel_traitsIf6__halfS2_S2_fjLj6144ELj1ELj1ELj8ELj16ENS_18Kernel_traits_baseILj6144EfS2_S2_S2_fjLj256EEEEELb1ELb1ELb1ELb1EEEvNS_9FwdParamsE,"a",@progbits
	.sectionflags	@""
	.align	4
.nv.constant0._ZN10layer_norm13ln_fwd_kernelINS_13Kernel_traitsIf6__halfS2_S2_fjLj6144ELj1ELj1ELj8ELj16ENS_18Kernel_traits_baseILj6144EfS2_S2_S2_fjLj256EEEEELb1ELb1ELb1ELb1EEEvNS_9FwdParamsE:
	.zero		584


//--------------------- .nv.constant0._ZN10layer_norm13ln_fwd_kernelINS_13Kernel_traitsI6__halfS2_fS2_fjLj6144ELj1ELj1ELj8ELj16ENS_18Kernel_traits_baseILj6144ES2_S2_fS2_fjLj256EEEEELb0ELb0ELb0ELb0EEEvNS_9FwdParamsE --------------------------
	.section	.nv.constant0._ZN10layer_norm13ln_fwd_kernelINS_13Kernel_traitsI6__halfS2_fS2_fjLj6144ELj1ELj1ELj8ELj16ENS_18Kernel_traits_baseILj6144ES2_S2_fS2_fjLj256EEEEELb0ELb0ELb0ELb0EEEvNS_9FwdParamsE,"a",@progbits
	.sectionflags	@""
	.align	4
.nv.constant0._ZN10layer_norm13ln_fwd_kernelINS_13Kernel_traitsI6__halfS2_fS2_fjLj6144ELj1ELj1ELj8ELj16ENS_18Kernel_traits_baseILj6144ES2_S2_fS2_fjLj256EEEEELb0ELb0ELb0ELb0EEEvNS_9FwdParamsE:
	.zero		584


//--------------------- .nv.constant0._ZN10layer_norm13ln_fwd_kernelINS_13Kernel_traitsI6__halfS2_fS2_fjLj6144ELj1ELj1ELj8ELj16ENS_18Kernel_traits_baseILj6144ES2_S2_fS2_fjLj256EEEEELb0ELb0ELb0ELb1EEEvNS_9FwdParamsE --------------------------
	.section	.nv.constant0._ZN10layer_norm13ln_fwd_kernelINS_13Kernel_traitsI6__halfS2_fS2_fjLj6144ELj1ELj1ELj8ELj16ENS_18Kernel_traits_baseILj6144ES2_S2_fS2_fjLj256EEEEELb0ELb0ELb0ELb1EEEvNS_9FwdParamsE,"a",@progbits
	.sectionflags	@""
	.align	4
.nv.constant0._ZN10layer_norm13ln_fwd_kernelINS_13Kernel_traitsI6__halfS2_fS2_fjLj6144ELj1ELj1ELj8ELj16ENS_18Kernel_traits_baseILj6144ES2_S2_fS2_fjLj256EEEEELb0ELb0ELb0ELb1EEEvNS_9FwdParamsE:
	.zero		584


//--------------------- .nv.constant0._ZN10layer_norm13ln_fwd_kernelINS_13Kernel_traitsI6__halfS2_fS2_fjLj6144ELj1ELj1ELj8ELj16ENS_18Kernel_traits_baseILj6144ES2_S2_fS2_fjLj256EEEEELb0ELb0ELb1ELb0EEEvNS_9FwdParamsE --------------------------
	.section	.nv.constant0._ZN10layer_norm13ln_fwd_kernelINS_13Kernel_traitsI6__halfS2_fS2_fjLj6144ELj1ELj1ELj8ELj16ENS_18Kernel_traits_baseILj6144ES2_S2_fS2_fjLj256EEEEELb0ELb0ELb1ELb0EEEvNS_9FwdParamsE,"a",@progbits
	.sectionflags	@""
	.align	4
.nv.constant0._ZN10layer_norm13ln_fwd_kernelINS_13Kernel_traitsI6__halfS2_fS2_fjLj6144ELj1ELj1ELj8ELj16ENS_18Kernel_traits_baseILj6144ES2_S2_fS2_fjLj256EEEEELb0ELb0ELb1ELb0EEEvNS_9FwdParamsE:
	.zero		584


//--------------------- .nv.constant0._ZN10layer_norm13ln_fwd_kernelINS_13Kernel_traitsI6__halfS2_fS2_fjLj6144ELj1ELj1ELj8ELj16ENS_18Kernel_traits_baseILj6144ES2_S2_fS2_fjLj256EEEEELb0ELb0ELb1ELb1EEEvNS_9FwdParamsE --------------------------
	.section	.nv.constant0._ZN10layer_norm13ln_fwd_kernelINS_13Kernel_traitsI6__halfS2_fS2_fjLj6144ELj1ELj1ELj8ELj16ENS_18Kernel_traits_baseILj6144ES2_S2_fS2_fjLj256EEEEELb0ELb0ELb1ELb1EEEvNS_9FwdParamsE,"a",@progbits
	.sectionflags	@""
	.align	4
.nv.constant0._ZN10layer_norm13ln_fwd_kernelINS_13Kernel_traitsI6__halfS2_fS2_fjLj6144ELj1ELj1ELj8ELj16ENS_18Kernel_traits_baseILj6144ES2_S2_fS2_fjLj256EEEEELb0ELb0ELb1ELb1EEEvNS_9FwdParamsE:
	.zero		584


//--------------------- .nv.constant0._ZN10layer_norm13ln_fwd_kernelINS_13Kernel_traitsI6__halfS2_fS2_fjLj6144ELj1ELj1ELj8ELj16ENS_18Kernel_traits_baseILj6144ES2_S2_fS2_fjLj256EEEEELb0ELb1ELb0ELb0EEEvNS_9FwdParamsE --------------------------
	.section	.nv.constant0._ZN10layer_norm13ln_fwd_kernelINS_13Kernel_traitsI6__halfS2_fS2_fjLj6144ELj1ELj1ELj8ELj16ENS_18Kernel_traits_baseILj6144ES2_S2_fS2_fjLj256EEEEELb0ELb1ELb0ELb0EEEvNS_9FwdParamsE,"a",@progbits
	.sectionflags	@""
	.align	4
.nv.constant0._ZN10layer_norm13ln_fwd_kernelINS_13Kernel_traitsI6__halfS2_fS2_fjLj6144ELj1ELj1ELj8ELj16ENS_18Kernel_traits_baseILj6144ES2_S2_fS2_fjLj256EEEEELb0ELb1ELb0ELb0EEEvNS_9FwdParamsE:
	.zero		584


//--------------------- .nv.constant0._ZN10layer_norm13ln_fwd_kernelINS_13Kernel_traitsI6__halfS2_fS2_fjLj6144ELj1ELj1ELj8ELj16ENS_18Kernel_traits_baseILj6144ES2_S2_fS2_fjLj256EEEEELb0ELb1ELb0ELb1EEEvNS_9FwdParamsE --------------------------
	.section	.nv.constant0._ZN10layer_norm13ln_fwd_kernelINS_13Kernel_traitsI6__halfS2_fS2_fjLj6144ELj1ELj1ELj8ELj16ENS_18Kernel_traits_baseILj6144ES2_S2_fS2_fjLj256EEEEELb0ELb1ELb0ELb1EEEvNS_9FwdParamsE,"a",@progbits
	.sectionflags	@""
	.align	4
.nv.constant0._ZN10layer_norm13ln_fwd_kernelINS_13Kernel_traitsI6__halfS2_fS2_fjLj6144ELj1ELj1ELj8ELj16ENS_18Kernel_traits_baseILj6144ES2_S2_fS2_fjLj256EEEEELb0ELb1ELb0ELb1EEEvNS_9FwdParamsE:
	.zero		584


//--------------------- .nv.constant0._ZN10layer_norm13ln_fwd_kernelINS_13Kernel_traitsI6__halfS2_fS2_fjLj6144ELj1ELj1ELj8ELj16ENS_18Kernel_traits_baseILj6144ES2_S2_fS2_fjLj256EEEEELb0ELb1ELb1ELb0EEEvNS_9FwdParamsE --------------------------
	.section	.nv.constant0._ZN10layer_norm13ln_fwd_kernelINS_13Kernel_traitsI6__halfS2_fS2_fjLj6144ELj1ELj1ELj8ELj16ENS_18Kernel_traits_baseILj6144ES2_S2_fS2_fjLj256EEEEELb0ELb1ELb1ELb0EEEvNS_9FwdParamsE,"a",@progbits
	.sectionflags	@""
	.align	4
.nv.constant0._ZN10layer_norm13ln_fwd_kernelINS_13Kernel_traitsI6__halfS2_fS2_fjLj6144ELj1ELj1ELj8ELj16ENS_18Kernel_traits_baseILj6144ES2_S2_fS2_fjLj256EEEEELb0ELb1ELb1ELb0EEEvNS_9FwdParamsE:
	.zero		584


//--------------------- .nv.constant0._ZN10layer_norm13ln_fwd_kernelINS_13Kernel_traitsI6__halfS2_fS2_fjLj6144ELj1ELj1ELj8ELj16ENS_18Kernel_traits_baseILj6144ES2_S2_fS2_fjLj256EEEEELb0ELb1ELb1ELb1EEEvNS_9FwdParamsE --------------------------
	.section	.nv.constant0._ZN10layer_norm13ln_fwd_kernelINS_13Kernel_traitsI6__halfS2_fS2_fjLj6144ELj1ELj1ELj8ELj16ENS_18Kernel_traits_baseILj6144ES2_S2_fS2_fjLj256EEEEELb0ELb1ELb1ELb1EEEvNS_9FwdParamsE,"a",@progbits
	.sectionflags	@""
	.align	4
.nv.constant0._ZN10layer_norm13ln_fwd_kernelINS_13Kernel_traitsI6__halfS2_fS2_fjLj6144ELj1ELj1ELj8ELj16ENS_18Kernel_traits_baseILj6144ES2_S2_fS2_fjLj256EEEEELb0ELb1ELb1ELb1EEEvNS_9FwdParamsE:
	.zero		584


//--------------------- .nv.constant0._ZN10layer_norm13ln_fwd_kernelINS_13Kernel_traitsI6__halfS2_fS2_fjLj6144ELj1ELj1ELj8ELj16ENS_18Kernel_traits_baseILj6144ES2_S2_fS2_fjLj256EEEEELb1ELb0ELb0ELb0EEEvNS_9FwdParamsE --------------------------
	.section	.nv.constant0._ZN10layer_norm13ln_fwd_kernelINS_13Kernel_traitsI6__halfS2_fS2_fjLj6144ELj1ELj1ELj8ELj16ENS_18Kernel_traits_baseILj6144ES2_S2_fS2_fjLj256EEEEELb1ELb0ELb0ELb0EEEvNS_9FwdParamsE,"a",@progbits
	.sectionflags	@""
	.align	4
.nv.constant0._ZN10layer_norm13ln_fwd_kernelINS_13Kernel_traitsI6__halfS2_fS2_fjLj6144ELj1ELj1ELj8ELj16ENS_18Kernel_traits_baseILj6144ES2_S2_fS2_fjLj256EEEEELb1ELb0ELb0ELb0EEEvNS_9FwdParamsE:
	.zero		584


//--------------------- .nv.constant0._ZN10layer_norm13ln_fwd_kernelINS_13Kernel_traitsI6__halfS2_fS2_fjLj6144ELj1ELj1ELj8ELj16ENS_18Kernel_traits_baseILj6144ES2_S2_fS2_fjLj256EEEEELb1ELb0ELb0ELb1EEEvNS_9FwdParamsE --------------------------
	.section	.nv.constant0._ZN10layer_norm13ln_fwd_kernelINS_13Kernel_traitsI6__halfS2_fS2_fjLj6144ELj1ELj1ELj8ELj16ENS_18Kernel_traits_baseILj6144ES2_S2_fS2_fjLj256EEEEELb1ELb0ELb0ELb1EEEvNS_9FwdParamsE,"a",@progbits
	.sectionflags	@""
	.align	4
.nv.constant0._ZN10layer_norm13ln_fwd_kernelINS_13Kernel_traitsI6__halfS2_fS2_fjLj6144ELj1ELj1ELj8ELj16ENS_18Kernel_traits_baseILj6144ES2_S2_fS2_fjLj256EEEEELb1ELb0ELb0ELb1EEEvNS_9FwdParamsE:
	.zero		584


//--------------------- .nv.constant0._ZN10layer_norm13ln_fwd_kernelINS_13Kernel_traitsI6__halfS2_fS2_fjLj6144ELj1ELj1ELj8ELj16ENS_18Kernel_traits_baseILj6144ES2_S2_fS2_fjLj256EEEEELb1ELb0ELb1ELb0EEEvNS_9FwdParamsE --------------------------
	.section	.nv.constant0._ZN10layer_norm13ln_fwd_kernelINS_13Kernel_traitsI6__halfS2_fS2_fjLj6144ELj1ELj1ELj8ELj16ENS_18Kernel_traits_baseILj6144ES2_S2_fS2_fjLj256EEEEELb1ELb0ELb1ELb0EEEvNS_9FwdParamsE,"a",@progbits
	.sectionflags	@""
	.align	4
.nv.constant0._ZN10layer_norm13ln_fwd_kernelINS_13Kernel_traitsI6__halfS2_fS2_fjLj6144ELj1ELj1ELj8ELj16ENS_18Kernel_traits_baseILj6144ES2_S2_fS2_fjLj256EEEEELb1ELb0ELb1ELb0EEEvNS_9FwdParamsE:
	.zero		584


//--------------------- .nv.constant0._ZN10layer_norm13ln_fwd_kernelINS_13Kernel_traitsI6__halfS2_fS2_fjLj6144ELj1ELj1ELj8ELj16ENS_18Kernel_traits_baseILj6144ES2_S2_fS2_fjLj256EEEEELb1ELb0ELb1ELb1EEEvNS_9FwdParamsE --------------------------
	.section	.nv.constant0._ZN10layer_norm13ln_fwd_kernelINS_13Kernel_traitsI6__halfS2_fS2_fjLj6144ELj1ELj1ELj8ELj16ENS_18Kernel_traits_baseILj6144ES2_S2_fS2_fjLj256EEEEELb1ELb0ELb1ELb1EEEvNS_9FwdParamsE,"a",@progbits
	.sectionflags	@""
	.align	4
.nv.constant0._ZN10layer_norm13ln_fwd_kernelINS_13Kernel_traitsI6__halfS2_fS2_fjLj6144ELj1ELj1ELj8ELj16ENS_18Kernel_traits_baseILj6144ES2_S2_fS2_fjLj256EEEEELb1ELb0ELb1ELb1EEEvNS_9FwdParamsE:
	.zero		584


//--------------------- .nv.constant0._ZN10layer_norm13ln_fwd_kernelINS_13Kernel_traitsI6__halfS2_fS2_fjLj6144ELj1ELj1ELj8ELj16ENS_18Kernel_traits_baseILj6144ES2_S2_fS2_fjLj256EEEEELb1ELb1ELb0ELb0EEEvNS_9FwdParamsE --------------------------
	.section	.nv.constant0._ZN10layer_norm13ln_fwd_kernelINS_13Kernel_traitsI6__halfS2_fS2_fjLj6144ELj1ELj1ELj8ELj16ENS_18Kernel_traits_baseILj6144ES2_S2_fS2_fjLj256EEEEELb1ELb1ELb0ELb0EEEvNS_9FwdParamsE,"a",@progbits
	.sectionflags	@""
	.align	4
.nv.constant0._ZN10layer_norm13ln_fwd_kernelINS_13Kernel_traitsI6__halfS2_fS2_fjLj6144ELj1ELj1ELj8ELj16ENS_18Kernel_traits_baseILj6144ES2_S2_fS2_fjLj256EEEEELb1ELb1ELb0ELb0EEEvNS_9FwdParamsE:
	.zero		584


//--------------------- .nv.constant0._ZN10layer_norm13ln_fwd_kernelINS_13Kernel_traitsI6__halfS2_fS2_fjLj6144ELj1ELj1ELj8ELj16ENS_18Kernel_traits_baseILj6144ES2_S2_fS2_fjLj256EEEEELb1ELb1ELb0ELb1EEEvNS_9FwdParamsE --------------------------
	.section	.nv.constant0._ZN10layer_norm13ln_fwd_kernelINS_13Kernel_traitsI6__halfS2_fS2_fjLj6144ELj1ELj1ELj8ELj16ENS_18Kernel_traits_baseILj6144ES2_S2_fS2_fjLj256EEEEELb1ELb1ELb0ELb1EEEvNS_9FwdParamsE,"a",@progbits
	.sectionflags	@""
	.align	4
.nv.constant0._ZN10layer_norm13ln_fwd_kernelINS_13Kernel_traitsI6__halfS2_fS2_fjLj6144ELj1ELj1ELj8ELj16ENS_18Kernel_traits_baseILj6144ES2_S2_fS2_fjLj256EEEEELb1ELb1ELb0ELb1EEEvNS_9FwdParamsE:
	.zero		584


//--------------------- .nv.constant0._ZN10layer_norm13ln_fwd_kernelINS_13Kernel_traitsI6__halfS2_fS2_fjLj6144ELj1ELj1ELj8ELj16ENS_18Kernel_traits_baseILj6144ES2_S2_fS2_fjLj256EEEEELb1ELb1ELb1ELb0EEEvNS_9FwdParamsE --------------------------
	.section	.nv.constant0._ZN10layer_norm13ln_fwd_kernelINS_13Kernel_traitsI6__halfS2_fS2_fjLj6144ELj1ELj1ELj8ELj16ENS_18Kernel_traits_baseILj6144ES2_S2_fS2_fjLj256EEEEELb1ELb1ELb1ELb0EEEvNS_9FwdParamsE,"a",@progbits
	.sectionflags	@""
	.align	4
.nv.constant0._ZN10layer_norm13ln_fwd_kernelINS_13Kernel_traitsI6__halfS2_fS2_fjLj6144ELj1ELj1ELj8ELj16ENS_18Kernel_traits_baseILj6144ES2_S2_fS2_fjLj256EEEEELb1ELb1ELb1ELb0EEEvNS_9FwdParamsE:
	.zero		584


//--------------------- .nv.constant0._ZN10layer_norm13ln_fwd_kernelINS_13Kernel_traitsI6__halfS2_fS2_fjLj6144ELj1ELj1ELj8ELj16ENS_18Kernel_traits_baseILj6144ES2_S2_fS2_fjLj256EEEEELb1ELb1ELb1ELb1EEEvNS_9FwdParamsE --------------------------
	.section	.nv.constant0._ZN10layer_norm13ln_fwd_kernelINS_13Kernel_traitsI6__halfS2_fS2_fjLj6144ELj1ELj1ELj8ELj16ENS_18Kernel_traits_baseILj6144ES2_S2_fS2_fjLj256EEEEELb1ELb1ELb1ELb1EEEvNS_9FwdParamsE,"a",@progbits
	.sectionflags	@""
	.align	4
.nv.constant0._ZN10layer_norm13ln_fwd_kernelINS_13Kernel_traitsI6__halfS2_fS2_fjLj6144ELj1ELj1ELj8ELj16ENS_18Kernel_traits_baseILj6144ES2_S2_fS2_fjLj256EEEEELb1ELb1ELb1ELb1EEEvNS_9FwdParamsE:
	.zero		584


//--------------------- .nv.constant0._ZN10layer_norm13ln_fwd_kernelINS_13Kernel_traitsIf6__halffS2_fjLj6144ELj1ELj1ELj8ELj16ENS_18Kernel_traits_baseILj6144EfS2_fS2_fjLj256EEEEELb0ELb0ELb0ELb0EEEvNS_9FwdParamsE --------------------------
	.section	.nv.constant0._ZN10layer_norm13ln_fwd_kernelINS_13Kernel_traitsIf6__halffS2_fjLj6144ELj1ELj1ELj8ELj16ENS_18Kernel_traits_baseILj6144EfS2_fS2_fjLj256EEEEELb0ELb0ELb0ELb0EEEvNS_9FwdParamsE,"a",@progbits
	.sectionflags	@""
	.align	4
.nv.constant0._ZN10layer_norm13ln_fwd_kernelINS_13Kernel_traitsIf6__halffS2_fjLj6144ELj1ELj1ELj8ELj16ENS_18Kernel_traits_baseILj6144EfS2_fS2_fjLj256EEEEELb0ELb0ELb0ELb0EEEvNS_9FwdParamsE:
	.zero		584


//--------------------- .nv.constant0._ZN10layer_norm13ln_fwd_kernelINS_13Kernel_traitsIf6__halffS2_fjLj6144ELj1ELj1ELj8ELj16ENS_18Kernel_traits_baseILj6144EfS2_fS2_fjLj256EEEEELb0ELb0ELb0ELb1EEEvNS_9FwdParamsE --------------------------
	.section	.nv.constant0._ZN10layer_norm13ln_fwd_kernelINS_13Kernel_traitsIf6__halffS2_fjLj6144ELj1ELj1ELj8ELj16ENS_18Kernel_traits_baseILj6144EfS2_fS2_fjLj256EEEEELb0ELb0ELb0ELb1EEEvNS_9FwdParamsE,"a",@progbits
	.sectionflags	@""
	.align	4
.nv.constant0._ZN10layer_norm13ln_fwd_kernelINS_13Kernel_traitsIf6__halffS2_fjLj6144ELj1ELj1ELj8ELj16ENS_18Kernel_traits_baseILj6144EfS2_fS2_fjLj256EEEEELb0ELb0ELb0ELb1EEEvNS_9FwdParamsE:
	.zero		584


//--------------------- .nv.constant0._ZN10layer_norm13ln_fwd_kernelINS_13Kernel_traitsIf6__halffS2_fjLj6144ELj1ELj1ELj8ELj16ENS_18Kernel_traits_baseILj6144EfS2_fS2_fjLj256EEEEELb0ELb0ELb1ELb0EEEvNS_9FwdParamsE --------------------------
	.section	.nv.constant0._ZN10layer_norm13ln_fwd_kernelINS_13Kernel_traitsIf6__halffS2_fjLj6144ELj1ELj1ELj8ELj16ENS_18Kernel_traits_baseILj6144EfS2_fS2_fjLj256EEEEELb0ELb0ELb1ELb0EEEvNS_9FwdParamsE,"a",@progbits
	.sectionflags	@""
	.align	4
.nv.constant0._ZN10layer_norm13ln_fwd_kernelINS_13Kernel_traitsIf6__halffS2_fjLj6144ELj1ELj1ELj8ELj16ENS_18Kernel_traits_baseILj6144EfS2_fS2_fjLj256EEEEELb0ELb0ELb1ELb0EEEvNS_9FwdParamsE:
	.zero		584


//--------------------- .nv.constant0._ZN10layer_norm13ln_fwd_kernelINS_13Kernel_traitsIf6__halffS2_fjLj6144ELj1ELj1ELj8ELj16ENS_18Kernel_traits_baseILj6144EfS2_fS2_fjLj256EEEEELb0ELb0ELb1ELb1EEEvNS_9FwdParamsE --------------------------
	.section	.nv.constant0._ZN10layer_norm13ln_fwd_kernelINS_13Kernel_traitsIf6__halffS2_fjLj6144ELj1ELj1ELj8ELj16ENS_18Kernel_traits_baseILj6144EfS2_fS2_fjLj256EEEEELb0ELb0ELb1ELb1EEEvNS_9FwdParamsE,"a",@progbits
	.sectionflags	@""
	.align	4
.nv.constant0._ZN10layer_norm13ln_fwd_kernelINS_13Kernel_traitsIf6__halffS2_fjLj6144ELj1ELj1ELj8ELj16ENS_18Kernel_traits_baseILj6144EfS2_fS2_fjLj256EEEEELb0ELb0ELb1ELb1EEEvNS_9FwdParamsE:
	.zero		584


//--------------------- .nv.constant0._ZN10layer_norm13ln_fwd_kernelINS_13Kernel_traitsIf6__halffS2_fjLj6144ELj1ELj1ELj8ELj16ENS_18Kernel_traits_baseILj6144EfS2_fS2_fjLj256EEEEELb0ELb1ELb0ELb0EEEvNS_9FwdParamsE --------------------------
	.section	.nv.constant0._ZN10layer_norm13ln_fwd_kernelINS_13Kernel_traitsIf6__halffS2_fjLj6144ELj1ELj1ELj8ELj16ENS_18Kernel_traits_baseILj6144EfS2_fS2_fjLj256EEEEELb0ELb1ELb0ELb0EEEvNS_9FwdParamsE,"a",@progbits
	.sectionflags	@""
	.align	4
.nv.constant0._ZN10layer_norm13ln_fwd_kernelINS_13Kernel_traitsIf6__halffS2_fjLj6144ELj1ELj1ELj8ELj16ENS_18Kernel_traits_baseILj6144EfS2_fS2_fjLj256EEEEELb0ELb1ELb0ELb0EEEvNS_9FwdParamsE:
	.zero		584


//--------------------- .nv.constant0._ZN10layer_norm13ln_fwd_kernelINS_13Kernel_traitsIf6__halffS2_fjLj6144ELj1ELj1ELj8ELj16ENS_18Kernel_traits_baseILj6144EfS2_fS2_fjLj256EEEEELb0ELb1ELb0ELb1EEEvNS_9FwdParamsE --------------------------
	.section	.nv.constant0._ZN10layer_norm13ln_fwd_kernelINS_13Kernel_traitsIf6__halffS2_fjLj6144ELj1ELj1ELj8ELj16ENS_18Kernel_traits_baseILj6144EfS2_fS2_fjLj256EEEEELb0ELb1ELb0ELb1EEEvNS_9FwdParamsE,"a",@progbits
	.sectionflags	@""
	.align	4
.nv.constant0._ZN10layer_norm13ln_fwd_kernelINS_13Kernel_traitsIf6__halffS2_fjLj6144ELj1ELj1ELj8ELj16ENS_18Kernel_traits_baseILj6144EfS2_fS2_fjLj256EEEEELb0ELb1ELb0ELb1EEEvNS_9FwdParamsE:
	.zero		584


//--------------------- .nv.constant0._ZN10layer_norm13ln_fwd_kernelINS_13Kernel_traitsIf6__halffS2_fjLj6144ELj1ELj1ELj8ELj16ENS_18Kernel_traits_baseILj6144EfS2_fS2_fjLj256EEEEELb0ELb1ELb1ELb0EEEvNS_9FwdParamsE --------------------------
	.section	.nv.constant0._ZN10layer_norm13ln_fwd_kernelINS_13Kernel_traitsIf6__halffS2_fjLj6144ELj1ELj1ELj8ELj16ENS_18Kernel_traits_baseILj6144EfS2_fS2_fjLj256EEEEELb0ELb1ELb1ELb0EEEvNS_9FwdParamsE,"a",@progbits
	.sectionflags	@""
	.align	4
.nv.constant0._ZN10layer_norm13ln_fwd_kernelINS_13Kernel_traitsIf6__halffS2_fjLj6144ELj1ELj1ELj8ELj16ENS_18Kernel_traits_baseILj6144EfS2_fS2_fjLj256EEEEELb0ELb1ELb1ELb0EEEvNS_9FwdParamsE:
	.zero		584


//--------------------- .nv.constant0._ZN10layer_norm13ln_fwd_kernelINS_13Kernel_traitsIf6__halffS2_fjLj6144ELj1ELj1ELj8ELj16ENS_18Kernel_traits_baseILj6144EfS2_fS2_fjLj256EEEEELb0ELb1ELb1ELb1EEEvNS_9FwdParamsE --------------------------
	.section	.nv.constant0._ZN10layer_norm13ln_fwd_kernelINS_13Kernel_traitsIf6__halffS2_fjLj6144ELj1ELj1ELj8ELj16ENS_18Kernel_traits_baseILj6144EfS2_fS2_fjLj256EEEEELb0ELb1ELb1ELb1EEEvNS_9FwdParamsE,"a",@progbits
	.sectionflags	@""
	.align	4
.nv.constant0._ZN10layer_norm13ln_fwd_kernelINS_13Kernel_traitsIf6__halffS2_fjLj6144ELj1ELj1ELj8ELj16ENS_18Kernel_traits_baseILj6144EfS2_fS2_fjLj256EEEEELb0ELb1ELb1ELb1EEEvNS_9FwdParamsE:
	.zero		584


//--------------------- .nv.constant0._ZN10layer_norm13ln_fwd_kernelINS_13Kernel_traitsIf6__halffS2_fjLj6144ELj1ELj1ELj8ELj16ENS_18Kernel_traits_baseILj6144EfS2_fS2_fjLj256EEEEELb1ELb0ELb0ELb0EEEvNS_9FwdParamsE --------------------------
	.section	.nv.constant0._ZN10layer_norm13ln_fwd_kernelINS_13Kernel_traitsIf6__halffS2_fjLj6144ELj1ELj1ELj8ELj16ENS_18Kernel_traits_baseILj6144EfS2_fS2_fjLj256EEEEELb1ELb0ELb0ELb0EEEvNS_9FwdParamsE,"a",@progbits
	.sectionflags	@""
	.align	4
.nv.constant0._ZN10layer_norm13ln_fwd_kernelINS_13Kernel_traitsIf6__halffS2_fjLj6144ELj1ELj1ELj8ELj16ENS_18Kernel_traits_baseILj6144EfS2_fS2_fjLj256EEEEELb1ELb0ELb0ELb0EEEvNS_9FwdParamsE:
	.zero		584


//--------------------- .nv.constant0._ZN10layer_norm13ln_fwd_kernelINS_13Kernel_traitsIf6__halffS2_fjLj6144ELj1ELj1ELj8ELj16ENS_18Kernel_traits_baseILj6144EfS2_fS2_fjLj256EEEEELb1ELb0ELb0ELb1EEEvNS_9FwdParamsE --------------------------
	.section	.nv.constant0._ZN10layer_norm13ln_fwd_kernelINS_13Kernel_traitsIf6__halffS2_fjLj6144ELj1ELj1ELj8ELj16ENS_18Kernel_traits_baseILj6144EfS2_fS2_fjLj256EEEEELb1ELb0ELb0ELb1EEEvNS_9FwdParamsE,"a",@progbits
	.sectionflags	@""
	.align	4
.nv.constant0._ZN10layer_norm13ln_fwd_kernelINS_13Kernel_traitsIf6__halffS2_fjLj6144ELj1ELj1ELj8ELj16ENS_18Kernel_traits_baseILj6144EfS2_fS2_fjLj256EEEEELb1ELb0ELb0ELb1EEEvNS_9FwdParamsE:
	.zero		584


//--------------------- .nv.constant0._ZN10layer_norm13ln_fwd_kernelINS_13Kernel_traitsIf6__halffS2_fjLj6144ELj1ELj1ELj8ELj16ENS_18Kernel_traits_baseILj6144EfS2_fS2_fjLj256EEEEELb1ELb0ELb1ELb0EEEvNS_9FwdParamsE --------------------------
	.section	.nv.constant0._ZN10layer_norm13ln_fwd_kernelINS_13Kernel_traitsIf6__halffS2_fjLj6144ELj1ELj1ELj8ELj16ENS_18Kernel_traits_baseILj6144EfS2_fS2_fjLj256EEEEELb1ELb0ELb1ELb0EEEvNS_9FwdParamsE,"a",@progbits
	.sectionflags	@""
	.align	4
.nv.constant0._ZN10layer_norm13ln_fwd_kernelINS_13Kernel_traitsIf6__halffS2_fjLj6144ELj1ELj1ELj8ELj16ENS_18Kernel_traits_baseILj6144EfS2_fS2_fjLj256EEEEELb1ELb0ELb1ELb0EEEvNS_9FwdParamsE:
	.zero		584


//--------------------- .nv.constant0._ZN10layer_norm13ln_fwd_kernelINS_13Kernel_traitsIf6__halffS2_fjLj6144ELj1ELj1ELj8ELj16ENS_18Kernel_traits_baseILj6144EfS2_fS2_fjLj256EEEEELb1ELb0ELb1ELb1EEEvNS_9FwdParamsE --------------------------
	.section	.nv.constant0._ZN10layer_norm13ln_fwd_kernelINS_13Kernel_traitsIf6__halffS2_fjLj6144ELj1ELj1ELj8ELj16ENS_18Kernel_traits_baseILj6144EfS2_fS2_fjLj256EEEEELb1ELb0ELb1ELb1EEEvNS_9FwdParamsE,"a",@progbits
	.sectionflags	@""
	.align	4
.nv.constant0._ZN10layer_norm13ln_fwd_kernelINS_13Kernel_traitsIf6__halffS2_fjLj6144ELj1ELj1ELj8ELj16ENS_18Kernel_traits_baseILj6144EfS2_fS2_fjLj256EEEEELb1ELb0ELb1ELb1EEEvNS_9FwdParamsE:
	.zero		584


//--------------------- .nv.constant0._ZN10layer_norm13ln_fwd_kernelINS_13Kernel_traitsIf6__halffS2_fjLj6144ELj1ELj1ELj8ELj16ENS_18Kernel_traits_baseILj6144EfS2_fS2_fjLj256EEEEELb1ELb1ELb0ELb0EEEvNS_9FwdParamsE --------------------------
	.section	.nv.constant0._ZN10layer_norm13ln_fwd_kernelINS_13Kernel_traitsIf6__halffS2_fjLj6144ELj1ELj1ELj8ELj16ENS_18Kernel_traits_baseILj6144EfS2_fS2_fjLj256EEEEELb1ELb1ELb0ELb0EEEvNS_9FwdParamsE,"a",@progbits
	.sectionflags	@""
	.align	4
.nv.constant0._ZN10layer_norm13ln_fwd_kernelINS_13Kernel_traitsIf6__halffS2_fjLj6144ELj1ELj1ELj8ELj16ENS_18Kernel_traits_baseILj6144EfS2_fS2_fjLj256EEEEELb1ELb1ELb0ELb0EEEvNS_9FwdParamsE:
	.zero		584


//--------------------- .nv.constant0._ZN10layer_norm13ln_fwd_kernelINS_13Kernel_traitsIf6__halffS2_fjLj6144ELj1ELj1ELj8ELj16ENS_18Kernel_traits_baseILj6144EfS2_fS2_fjLj256EEEEELb1ELb1ELb0ELb1EEEvNS_9FwdParamsE --------------------------
	.section	.nv.constant0._ZN10layer_norm13ln_fwd_kernelINS_13Kernel_traitsIf6__halffS2_fjLj6144ELj1ELj1ELj8ELj16ENS_18Kernel_traits_baseILj6144EfS2_fS2_fjLj256EEEEELb1ELb1ELb0ELb1EEEvNS_9FwdParamsE,"a",@progbits
	.sectionflags	@""
	.align	4
.nv.constant0._ZN10layer_norm13ln_fwd_kernelINS_13Kernel_traitsIf6__halffS2_fjLj6144ELj1ELj1ELj8ELj16ENS_18Kernel_traits_baseILj6144EfS2_fS2_fjLj256EEEEELb1ELb1ELb0ELb1EEEvNS_9FwdParamsE:
	.zero		584


//--------------------- .nv.constant0._ZN10layer_norm13ln_fwd_kernelINS_13Kernel_traitsIf6__halffS2_fjLj6144ELj1ELj1ELj8ELj16ENS_18Kernel_traits_baseILj6144EfS2_fS2_fjLj256EEEEELb1ELb1ELb1ELb0EEEvNS_9FwdParamsE --------------------------
	.section	.nv.constant0._ZN10layer_norm13ln_fwd_kernelINS_13Kernel_traitsIf6__halffS2_fjLj6144ELj1ELj1ELj8ELj16ENS_18Kernel_traits_baseILj6144EfS2_fS2_fjLj256EEEEELb1ELb1ELb1ELb0EEEvNS_9FwdParamsE,"a",@progbits
	.sectionflags	@""
	.align	4
.nv.constant0._ZN10layer_norm13ln_fwd_kernelINS_13Kernel_traitsIf6__halffS2_fjLj6144ELj1ELj1ELj8ELj16ENS_18Kernel_traits_baseILj6144EfS2_fS2_fjLj256EEEEELb1ELb1ELb1ELb0EEEvNS_9FwdParamsE:
	.zero		584


//--------------------- .nv.constant0._ZN10layer_norm13ln_fwd_kernelINS_13Kernel_traitsIf6__halffS2_fjLj6144ELj1ELj1ELj8ELj16ENS_18Kernel_traits_baseILj6144EfS2_fS2_fjLj256EEEEELb1ELb1ELb1ELb1EEEvNS_9FwdParamsE --------------------------
	.section	.nv.constant0._ZN10layer_norm13ln_fwd_kernelINS_13Kernel_traitsIf6__halffS2_fjLj6144ELj1ELj1ELj8ELj16ENS_18Kernel_traits_baseILj6144EfS2_fS2_fjLj256EEEEELb1ELb1ELb1ELb1EEEvNS_9FwdParamsE,"a",@progbits
	.sectionflags	@""
	.align	4
.nv.constant0._ZN10layer_norm13ln_fwd_kernelINS_13Kernel_traitsIf6__halffS2_fjLj6144ELj1ELj1ELj8ELj16ENS_18Kernel_traits_baseILj6144EfS2_fS2_fjLj256EEEEELb1ELb1ELb1ELb1EEEvNS_9FwdParamsE:
	.zero		584


//--------------------- .nv.constant0._ZN10layer_norm13ln_fwd_kernelINS_13Kernel_traitsI6__halfffffjLj6144ELj1ELj1ELj8ELj16ENS_18Kernel_traits_baseILj6144ES2_ffffjLj256EEEEELb0ELb0ELb0ELb0EEEvNS_9FwdParamsE --------------------------
	.section	.nv.constant0._ZN10layer_norm13ln_fwd_kernelINS_13Kernel_traitsI6__halfffffjLj6144ELj1ELj1ELj8ELj16ENS_18Kernel_traits_baseILj6144ES2_ffffjLj256EEEEELb0ELb0ELb0ELb0EEEvNS_9FwdParamsE,"a",@progbits
	.sectionflags	@""
	.align	4
.nv.constant0._ZN10layer_norm13ln_fwd_kernelINS_13Kernel_traitsI6__halfffffjLj6144ELj1ELj1ELj8ELj16ENS_18Kernel_traits_baseILj6144ES2_ffffjLj256EEEEELb0ELb0ELb0ELb0EEEvNS_9FwdParamsE:
	.zero		584


//--------------------- .nv.constant0._ZN10layer_norm13ln_fwd_kernelINS_13Kernel_traitsI6__halfffffjLj6144ELj1ELj1ELj8ELj16ENS_18Kernel_traits_baseILj6144ES2_ffffjLj256EEEEELb0ELb0ELb0ELb1EEEvNS_9FwdParamsE --------------------------
	.section	.nv.constant0._ZN10layer_norm13ln_fwd_kernelINS_13Kernel_traitsI6__halfffffjLj6144ELj1ELj1ELj8ELj16ENS_18Kernel_traits_baseILj6144ES2_ffffjLj256EEEEELb0ELb0ELb0ELb1EEEvNS_9FwdParamsE,"a",@progbits
	.sectionflags	@""
	.align	4
.nv.constant0._ZN10layer_norm13ln_fwd_kernelINS_13Kernel_traitsI6__halfffffjLj6144ELj1ELj1ELj8ELj16ENS_18Kernel_traits_baseILj6144ES2_ffffjLj256EEEEELb0ELb0ELb0ELb1EEEvNS_9FwdParamsE:
	.zero		584


//--------------------- .nv.constant0._ZN10layer_norm13ln_fwd_kernelINS_13Kernel_traitsI6__halfffffjLj6144ELj1ELj1ELj8ELj16ENS_18Kernel_traits_baseILj6144ES2_ffffjLj256EEEEELb0ELb0ELb1ELb0EEEvNS_9FwdParamsE --------------------------
	.section	.nv.constant0._ZN10layer_norm13ln_fwd_kernelINS_13Kernel_traitsI6__halfffffjLj6144ELj1ELj1ELj8ELj16ENS_18Kernel_traits_baseILj6144ES2_ffffjLj256EEEEELb0ELb0ELb1ELb0EEEvNS_9FwdParamsE,"a",@progbits
	.sectionflags	@""
	.align	4
.nv.constant0._ZN10layer_norm13ln_fwd_kernelINS_13Kernel_traitsI6__halfffffjLj6144ELj1ELj1ELj8ELj16ENS_18Kernel_traits_baseILj6144ES2_ffffjLj256EEEEELb0ELb0ELb1ELb0EEEvNS_9FwdParamsE:
	.zero		584


//--------------------- .nv.constant0._ZN10layer_norm13ln_fwd_kernelINS_13Kernel_traitsI6__halfffffjLj6144ELj1ELj1ELj8ELj16ENS_18Kernel_traits_baseILj6144ES2_ffffjLj256EEEEELb0ELb0ELb1ELb1EEEvNS_9FwdParamsE --------------------------
	.section	.nv.constant0._ZN10layer_norm13ln_fwd_kernelINS_13Kernel_traitsI6__halfffffjLj6144ELj1ELj1ELj8ELj16ENS_18Kernel_traits_baseILj6144ES2_ffffjLj256EEEEELb0ELb0ELb1ELb1EEEvNS_9FwdParamsE,"a",@progbits
	.sectionflags	@""
	.align	4
.nv.constant0._ZN10layer_norm13ln_fwd_kernelINS_13Kernel_traitsI6__halfffffjLj6144ELj1ELj1ELj8ELj16ENS_18Kernel_traits_baseILj6144ES2_ffffjLj256EEEEELb0ELb0ELb1ELb1EEEvNS_9FwdParamsE:
	.zero		584


//--------------------- .nv.constant0._ZN10layer_norm13ln_fwd_kernelINS_13Kernel_traitsI6__halfffffjLj6144ELj1ELj1ELj8ELj16ENS_18Kernel_traits_baseILj6144ES2_ffffjLj256EEEEELb0ELb1ELb0ELb0EEEvNS_9FwdParamsE --------------------------
	.section	.nv.constant0._ZN10layer_norm13ln_fwd_kernelINS_13Kernel_traitsI6__halfffffjLj6144ELj1ELj1ELj8ELj16ENS_18Kernel_traits_baseILj6144ES2_ffffjLj256EEEEELb0ELb1ELb0ELb0EEEvNS_9FwdParamsE,"a",@progbits
	.sectionflags	@""
	.align	4
.nv.constant0._ZN10layer_norm13ln_fwd_kernelINS_13Kernel_traitsI6__halfffffjLj6144ELj1ELj1ELj8ELj16ENS_18Kernel_traits_baseILj6144ES2_ffffjLj256EEEEELb0ELb1ELb0ELb0EEEvNS_9FwdParamsE:
	.zero		584


//--------------------- .nv.constant0._ZN10layer_norm13ln_fwd_kernelINS_13Kernel_traitsI6__halfffffjLj6144ELj1ELj1ELj8ELj16ENS_18Kernel_traits_baseILj6144ES2_ffffjLj256EEEEELb0ELb1ELb0ELb1EEEvNS_9FwdParamsE --------------------------
	.section	.nv.constant0._ZN10layer_norm13ln_fwd_kernelINS_13Kernel_traitsI6__halfffffjLj6144ELj1ELj1ELj8ELj16ENS_18Kernel_traits_baseILj6144ES2_ffffjLj256EEEEELb0ELb1ELb0ELb1EEEvNS_9FwdParamsE,"a",@progbits
	.sectionflags	@""
	.align	4
.nv.constant0._ZN10layer_norm13ln_fwd_kernelINS_13Kernel_traitsI6__halfffffjLj6144ELj1ELj1ELj8ELj16ENS_18Kernel_traits_baseILj6144ES2_ffffjLj256EEEEELb0ELb1ELb0ELb1EEEvNS_9FwdParamsE:
	.zero		584


//--------------------- .nv.constant0._ZN10layer_norm13ln_fwd_kernelINS_13Kernel_traitsI6__halfffffjLj6144ELj1ELj1ELj8ELj16ENS_18Kernel_traits_baseILj6144ES2_ffffjLj256EEEEELb0ELb1ELb1ELb0EEEvNS_9FwdParamsE --------------------------
	.section	.nv.constant0._ZN10layer_norm13ln_fwd_kernelINS_13Kernel_traitsI6__halfffffjLj6144ELj1ELj1ELj8ELj16ENS_18Kernel_traits_baseILj6144ES2_ffffjLj256EEEEELb0ELb1ELb1ELb0EEEvNS_9FwdParamsE,"a",@progbits
	.sectionflags	@""
	.align	4
.nv.constant0._ZN10layer_norm13ln_fwd_kernelINS_13Kernel_traitsI6__halfffffjLj6144ELj1ELj1ELj8ELj16ENS_18Kernel_traits_baseILj6144ES2_ffffjLj256EEEEELb0ELb1ELb1ELb0EEEvNS_9FwdParamsE:
	.zero		584


//--------------------- .nv.constant0._ZN10layer_norm13ln_fwd_kernelINS_13Kernel_traitsI6__halfffffjLj6144ELj1ELj1ELj8ELj16ENS_18Kernel_traits_baseILj6144ES2_ffffjLj256EEEEELb0ELb1ELb1ELb1EEEvNS_9FwdParamsE --------------------------
	.section	.nv.constant0._ZN10layer_norm13ln_fwd_kernelINS_13Kernel_traitsI6__halfffffjLj6144ELj1ELj1ELj8ELj16ENS_18Kernel_traits_baseILj6144ES2_ffffjLj256EEEEELb0ELb1ELb1ELb1EEEvNS_9FwdParamsE,"a",@progbits
	.sectionflags	@""
	.align	4
.nv.constant0._ZN10layer_norm13ln_fwd_kernelINS_13Kernel_traitsI6__halfffffjLj6144ELj1ELj1ELj8ELj16ENS_18Kernel_traits_baseILj6144ES2_ffffjLj256EEEEELb0ELb1ELb1ELb1EEEvNS_9FwdParamsE:
	.zero		584


//--------------------- .nv.constant0._ZN10layer_norm13ln_fwd_kernelINS_13Kernel_traitsI6__halfffffjLj6144ELj1ELj1ELj8ELj16ENS_18Kernel_traits_baseILj6144ES2_ffffjLj256EEEEELb1ELb0ELb0ELb0EEEvNS_9FwdParamsE --------------------------
	.section	.nv.constant0._ZN10layer_norm13ln_fwd_kernelINS_13Kernel_traitsI6__halfffffjLj6144ELj1ELj1ELj8ELj16ENS_18Kernel_traits_baseILj6144ES2_ffffjLj256EEEEELb1ELb0ELb0ELb0EEEvNS_9FwdParamsE,"a",@progbits
	.sectionflags	@""
	.align	4
.nv.constant0._ZN10layer_norm13ln_fwd_kernelINS_13Kernel_traitsI6__halfffffjLj6144ELj1ELj1ELj8ELj16ENS_18Kernel_traits_baseILj6144ES2_ffffjLj256EEEEELb1ELb0ELb0ELb0EEEvNS_9FwdParamsE:
	.zero		584


//--------------------- .nv.constant0._ZN10layer_norm13ln_fwd_kernelINS_13Kernel_traitsI6__halfffffjLj6144ELj1ELj1ELj8ELj16ENS_18Kernel_traits_baseILj6144ES2_ffffjLj256EEEEELb1ELb0ELb0ELb1EEEvNS_9FwdParamsE --------------------------
	.section	.nv.constant0._ZN10layer_norm13ln_fwd_kernelINS_13Kernel_traitsI6__halfffffjLj6144ELj1ELj1ELj8ELj16ENS_18Kernel_traits_baseILj6144ES2_ffffjLj256EEEEELb1ELb0ELb0ELb1EEEvNS_9FwdParamsE,"a",@progbits
	.sectionflags	@""
	.align	4
.nv.constant0._ZN10layer_norm13ln_fwd_kernelINS_13Kernel_traitsI6__halfffffjLj6144ELj1ELj1ELj8ELj16ENS_18Kernel_traits_baseILj6144ES2_ffffjLj256EEEEELb1ELb0ELb0ELb1EEEvNS_9FwdParamsE:
	.zero		584


//--------------------- .nv.constant0._ZN10layer_norm13ln_fwd_kernelINS_13Kernel_traitsI6__halfffffjLj6144ELj1ELj1ELj8ELj16ENS_18Kernel_traits_baseILj6144ES2_ffffjLj256EEEEELb1ELb0ELb1ELb0EEEvNS_9FwdParamsE --------------------------
	.section	.nv.constant0._ZN10layer_norm13ln_fwd_kernelINS_13Kernel_traitsI6__halfffffjLj6144ELj1ELj1ELj8ELj16ENS_18Kernel_traits_baseILj6144ES2_ffffjLj256EEEEELb1ELb0ELb1ELb0EEEvNS_9FwdParamsE,"a",@progbits
	.sectionflags	@""
	.align	4
.nv.constant0._ZN10layer_norm13ln_fwd_kernelINS_13Kernel_traitsI6__halfffffjLj6144ELj1ELj1ELj8ELj16ENS_18Kernel_traits_baseILj6144ES2_ffffjLj256EEEEELb1ELb0ELb1ELb0EEEvNS_9FwdParamsE:
	.zero		584


//--------------------- .nv.constant0._ZN10layer_norm13ln_fwd_kernelINS_13Kernel_traitsI6__halfffffjLj6144ELj1ELj1ELj8ELj16ENS_18Kernel_traits_baseILj6144ES2_ffffjLj256EEEEELb1ELb0ELb1ELb1EEEvNS_9FwdParamsE --------------------------
	.section	.nv.constant0._ZN10layer_norm13ln_fwd_kernelINS_13Kernel_traitsI6__halfffffjLj6144ELj1ELj1ELj8ELj16ENS_18Kernel_traits_baseILj6144ES2_ffffjLj256EEEEELb1ELb0ELb1ELb1EEEvNS_9FwdParamsE,"a",@progbits
	.sectionflags	@""
	.align	4
.nv.constant0._ZN10layer_norm13ln_fwd_kernelINS_13Kernel_traitsI6__halfffffjLj6144ELj1ELj1ELj8ELj16ENS_18Kernel_traits_baseILj6144ES2_ffffjLj256EEEEELb1ELb0ELb1ELb1EEEvNS_9FwdParamsE:
	.zero		584


//--------------------- .nv.constant0._ZN10layer_norm13ln_fwd_kernelINS_13Kernel_traitsI6__halfffffjLj6144ELj1ELj1ELj8ELj16ENS_18Kernel_traits_baseILj6144ES2_ffffjLj256EEEEELb1ELb1ELb0ELb0EEEvNS_9FwdParamsE --------------------------
	.section	.nv.constant0._ZN10layer_norm13ln_fwd_kernelINS_13Kernel_traitsI6__halfffffjLj6144ELj1ELj1ELj8ELj16ENS_18Kernel_traits_baseILj6144ES2_ffffjLj256EEEEELb1ELb1ELb0ELb0EEEvNS_9FwdParamsE,"a",@progbits
	.sectionflags	@""
	.align	4
.nv.constant0._ZN10layer_norm13ln_fwd_kernelINS_13Kernel_traitsI6__halfffffjLj6144ELj1ELj1ELj8ELj16ENS_18Kernel_traits_baseILj6144ES2_ffffjLj256EEEEELb1ELb1ELb0ELb0EEEvNS_9FwdParamsE:
	.zero		584


//--------------------- .nv.constant0._ZN10layer_norm13ln_fwd_kernelINS_13Kernel_traitsI6__halfffffjLj6144ELj1ELj1ELj8ELj16ENS_18Kernel_traits_baseILj6144ES2_ffffjLj256EEEEELb1ELb1ELb0ELb1EEEvNS_9FwdParamsE --------------------------
	.section	.nv.constant0._ZN10layer_norm13ln_fwd_kernelINS_13Kernel_traitsI6__halfffffjLj6144ELj1ELj1ELj8ELj16ENS_18Kernel_traits_baseILj6144ES2_ffffjLj256EEEEELb1ELb1ELb0ELb1EEEvNS_9FwdParamsE,"a",@progbits
	.sectionflags	@""
	.align	4
.nv.constant0._ZN10layer_norm13ln_fwd_kernelINS_13Kernel_traitsI6__halfffffjLj6144ELj1ELj1ELj8ELj16ENS_18Kernel_traits_baseILj6144ES2_ffffjLj256EEEEELb1ELb1ELb0ELb1EEEvNS_9FwdParamsE:
	.zero		584


//--------------------- .nv.constant0._ZN10layer_norm13ln_fwd_kernelINS_13Kernel_traitsI6__halfffffjLj6144ELj1ELj1ELj8ELj16ENS_18Kernel_traits_baseILj6144ES2_ffffjLj256EEEEELb1ELb1ELb1ELb0EEEvNS_9FwdParamsE --------------------------
	.section	.nv.constant0._ZN10layer_norm13ln_fwd_kernelINS_13Kernel_traitsI6__halfffffjLj6144ELj1ELj1ELj8ELj16ENS_18Kernel_traits_baseILj6144ES2_ffffjLj256EEEEELb1ELb1ELb1ELb0EEEvNS_9FwdParamsE,"a",@progbits
	.sectionflags	@""
	.align	4
.nv.constant0._ZN10layer_norm13ln_fwd_kernelINS_13Kernel_traitsI6__halfffffjLj6144ELj1ELj1ELj8ELj16ENS_18Kernel_traits_baseILj6144ES2_ffffjLj256EEEEELb1ELb1ELb1ELb0EEEvNS_9FwdParamsE:
	.zero		584


//--------------------- .nv.constant0._ZN10layer_norm13ln_fwd_kernelINS_13Kernel_traitsI6__halfffffjLj6144ELj1ELj1ELj8ELj16ENS_18Kernel_traits_baseILj6144ES2_ffffjLj256EEEEELb1ELb1ELb1ELb1EEEvNS_9FwdParamsE --------------------------
	.section	.nv.constant0._ZN10layer_norm13ln_fwd_kernelINS_13Kernel_traitsI6__halfffffjLj6144ELj1ELj1ELj8ELj16ENS_18Kernel_traits_baseILj6144ES2_ffffjLj256EEEEELb1ELb1ELb1ELb1EEEvNS_9FwdParamsE,"a",@progbits
	.sectionflags	@""
	.align	4
.nv.constant0._ZN10layer_norm13ln_fwd_kernelINS_13Kernel_traitsI6__halfffffjLj6144ELj1ELj1ELj8ELj16ENS_18Kernel_traits_baseILj6144ES2_ffffjLj256EEEEELb1ELb1ELb1ELb1EEEvNS_9FwdParamsE:
	.zero		584


//--------------------- .nv.constant0._ZN10layer_norm13ln_fwd_kernelINS_13Kernel_traitsIfffffjLj6144ELj1ELj1ELj8ELj16ENS_18Kernel_traits_baseILj6144EfffffjLj256EEEEELb0ELb0ELb0ELb0EEEvNS_9FwdParamsE --------------------------
	.section	.nv.constant0._ZN10layer_norm13ln_fwd_kernelINS_13Kernel_traitsIfffffjLj6144ELj1ELj1ELj8ELj16ENS_18Kernel_traits_baseILj6144EfffffjLj256EEEEELb0ELb0ELb0ELb0EEEvNS_9FwdParamsE,"a",@progbits
	.sectionflags	@""
	.align	4
.nv.constant0._ZN10layer_norm13ln_fwd_kernelINS_13Kernel_traitsIfffffjLj6144ELj1ELj1ELj8ELj16ENS_18Kernel_traits_baseILj6144EfffffjLj256EEEEELb0ELb0ELb0ELb0EEEvNS_9FwdParamsE:
	.zero		584


//--------------------- .nv.constant0._ZN10layer_norm13ln_fwd_kernelINS_13Kernel_traitsIfffffjLj6144ELj1ELj1ELj8ELj16ENS_18Kernel_traits_baseILj6144EfffffjLj256EEEEELb0ELb0ELb0ELb1EEEvNS_9FwdParamsE --------------------------
	.section	.nv.constant0._ZN10layer_norm13ln_fwd_kernelINS_13Kernel_traitsIfffffjLj6144ELj1ELj1ELj8ELj16ENS_18Kernel_traits_baseILj6144EfffffjLj256EEEEELb0ELb0ELb0ELb1EEEvNS_9FwdParamsE,"a",@progbits
	.sectionflags	@""
	.align	4
.nv.constant0._ZN10layer_norm13ln_fwd_kernelINS_13Kernel_traitsIfffffjLj6144ELj1ELj1ELj8ELj16ENS_18Kernel_traits_baseILj6144EfffffjLj256EEEEELb0ELb0ELb0ELb1EEEvNS_9FwdParamsE:
	.zero		584


//--------------------- .nv.constant0._ZN10layer_norm13ln_fwd_kernelINS_13Kernel_traitsIfffffjLj6144ELj1ELj1ELj8ELj16ENS_18Kernel_traits_baseILj6144EfffffjLj256EEEEELb0ELb0ELb1ELb0EEEvNS_9FwdParamsE --------------------------
	.section	.nv.constant0._ZN10layer_norm13ln_fwd_kernelINS_13Kernel_traitsIfffffjLj6144ELj1ELj1ELj8ELj16ENS_18Kernel_traits_baseILj6144EfffffjLj256EEEEELb0ELb0ELb1ELb0EEEvNS_9FwdParamsE,"a",@progbits
	.sectionflags	@""
	.align	4
.nv.constant0._ZN10layer_norm13ln_fwd_kernelINS_13Kernel_traitsIfffffjLj6144ELj1ELj1ELj8ELj16ENS_18Kernel_traits_baseILj6144EfffffjLj256EEEEELb0ELb0ELb1ELb0EEEvNS_9FwdParamsE:
	.zero		584


//--------------------- .nv.constant0._ZN10layer_norm13ln_fwd_kernelINS_13Kernel_traitsIfffffjLj6144ELj1ELj1ELj8ELj16ENS_18Kernel_traits_baseILj6144EfffffjLj256EEEEELb0ELb0ELb1ELb1EEEvNS_9FwdParamsE --------------------------
	.section	.nv.constant0._ZN10layer_norm13ln_fwd_kernelINS_13Kernel_traitsIfffffjLj6144ELj1ELj1ELj8ELj16ENS_18Kernel_traits_baseILj6144EfffffjLj256EEEEELb0ELb0ELb1ELb1EEEvNS_9FwdParamsE,"a",@progbits
	.sectionflags	@""
	.align	4
.nv.constant0._ZN10layer_norm13ln_fwd_kernelINS_13Kernel_traitsIfffffjLj6144ELj1ELj1ELj8ELj16ENS_18Kernel_traits_baseILj6144EfffffjLj256EEEEELb0ELb0ELb1ELb1EEEvNS_9FwdParamsE:
	.zero		584


//--------------------- .nv.constant0._ZN10layer_norm13ln_fwd_kernelINS_13Kernel_traitsIfffffjLj6144ELj1ELj1ELj8ELj16ENS_18Kernel_traits_baseILj6144EfffffjLj256EEEEELb0ELb1ELb0ELb0EEEvNS_9FwdParamsE --------------------------
	.section	.nv.constant0._ZN10layer_norm13ln_fwd_kernelINS_13Kernel_traitsIfffffjLj6144ELj1ELj1ELj8ELj16ENS_18Kernel_traits_baseILj6144EfffffjLj256EEEEELb0ELb1ELb0ELb0EEEvNS_9FwdParamsE,"a",@progbits
	.sectionflags	@""
	.align	4
.nv.constant0._ZN10layer_norm13ln_fwd_kernelINS_13Kernel_traitsIfffffjLj6144ELj1ELj1ELj8ELj16ENS_18Kernel_traits_baseILj6144EfffffjLj256EEEEELb0ELb1ELb0ELb0EEEvNS_9FwdParamsE:
	.zero		584


//--------------------- .nv.constant0._ZN10layer_norm13ln_fwd_kernelINS_13Kernel_traitsIfffffjLj6144ELj1ELj1ELj8ELj16ENS_18Kernel_traits_baseILj6144EfffffjLj256EEEEELb0ELb1ELb0ELb1EEEvNS_9FwdParamsE --------------------------
	.section	.nv.constant0._ZN10layer_norm13ln_fwd_kernelINS_13Kernel_traitsIfffffjLj6144ELj1ELj1ELj8ELj16ENS_18Kernel_traits_baseILj6144EfffffjLj256EEEEELb0ELb1ELb0ELb1EEEvNS_9FwdParamsE,"a",@progbits
	.sectionflags	@""
	.align	4
.nv.constant0._ZN10layer_norm13ln_fwd_kernelINS_13Kernel_traitsIfffffjLj6144ELj1ELj1ELj8ELj16ENS_18Kernel_traits_baseILj6144EfffffjLj256EEEEELb0ELb1ELb0ELb1EEEvNS_9FwdParamsE:
	.zero		584


//--------------------- .nv.constant0._ZN10layer_norm13ln_fwd_kernelINS_13Kernel_traitsIfffffjLj6144ELj1ELj1ELj8ELj16ENS_18Kernel_traits_baseILj6144EfffffjLj256EEEEELb0ELb1ELb1ELb0EEEvNS_9FwdParamsE --------------------------
	.section	.nv.constant0._ZN10layer_norm13ln_fwd_kernelINS_13Kernel_traitsIfffffjLj6144ELj1ELj1ELj8ELj16ENS_18Kernel_traits_baseILj6144EfffffjLj256EEEEELb0ELb1ELb1ELb0EEEvNS_9FwdParamsE,"a",@progbits
	.sectionflags	@""
	.align	4
.nv.constant0._ZN10layer_norm13ln_fwd_kernelINS_13Kernel_traitsIfffffjLj6144ELj1ELj1ELj8ELj16ENS_18Kernel_traits_baseILj6144EfffffjLj256EEEEELb0ELb1ELb1ELb0EEEvNS_9FwdParamsE:
	.zero		584


//--------------------- .nv.constant0._ZN10layer_norm13ln_fwd_kernelINS_13Kernel_traitsIfffffjLj6144ELj1ELj1ELj8ELj16ENS_18Kernel_traits_baseILj6144EfffffjLj256EEEEELb0ELb1ELb1ELb1EEEvNS_9FwdParamsE --------------------------
	.section	.nv.constant0._ZN10layer_norm13ln_fwd_kernelINS_13Kernel_traitsIfffffjLj6144ELj1ELj1ELj8ELj16ENS_18Kernel_traits_baseILj6144EfffffjLj256EEEEELb0ELb1ELb1ELb1EEEvNS_9FwdParamsE,"a",@progbits
	.sectionflags	@""
	.align	4
.nv.constant0._ZN10layer_norm13ln_fwd_kernelINS_13Kernel_traitsIfffffjLj6144ELj1ELj1ELj8ELj16ENS_18Kernel_traits_baseILj6144EfffffjLj256EEEEELb0ELb1ELb1ELb1EEEvNS_9FwdParamsE:
	.zero		584


//--------------------- .nv.constant0._ZN10layer_norm13ln_fwd_kernelINS_13Kernel_traitsIfffffjLj6144ELj1ELj1ELj8ELj16ENS_18Kernel_traits_baseILj6144EfffffjLj256EEEEELb1ELb0ELb0ELb0EEEvNS_9FwdParamsE --------------------------
	.section	.nv.constant0._ZN10layer_norm13ln_fwd_kernelINS_13Kernel_traitsIfffffjLj6144ELj1ELj1ELj8ELj16ENS_18Kernel_traits_baseILj6144EfffffjLj256EEEEELb1ELb0ELb0ELb0EEEvNS_9FwdParamsE,"a",@progbits
	.sectionflags	@""
	.align	4
.nv.constant0._ZN10layer_norm13ln_fwd_kernelINS_13Kernel_traitsIfffffjLj6144ELj1ELj1ELj8ELj16ENS_18Kernel_traits_baseILj6144EfffffjLj256EEEEELb1ELb0ELb0ELb0EEEvNS_9FwdParamsE:
	.zero		584


//--------------------- .nv.constant0._ZN10layer_norm13ln_fwd_kernelINS_13Kernel_traitsIfffffjLj6144ELj1ELj1ELj8ELj16ENS_18Kernel_traits_baseILj6144EfffffjLj256EEEEELb1ELb0ELb0ELb1EEEvNS_9FwdParamsE --------------------------
	.section	.nv.constant0._ZN10layer_norm13ln_fwd_kernelINS_13Kernel_traitsIfffffjLj6144ELj1ELj1ELj8ELj16ENS_18Kernel_traits_baseILj6144EfffffjLj256EEEEELb1ELb0ELb0ELb1EEEvNS_9FwdParamsE,"a",@progbits
	.sectionflags	@""
	.align	4
.nv.constant0._ZN10layer_norm13ln_fwd_kernelINS_13Kernel_traitsIfffffjLj6144ELj1ELj1ELj8ELj16ENS_18Kernel_traits_baseILj6144EfffffjLj256EEEEELb1ELb0ELb0ELb1EEEvNS_9FwdParamsE:
	.zero		584


//--------------------- .nv.constant0._ZN10layer_norm13ln_fwd_kernelINS_13Kernel_traitsIfffffjLj6144ELj1ELj1ELj8ELj16ENS_18Kernel_traits_baseILj6144EfffffjLj256EEEEELb1ELb0ELb1ELb0EEEvNS_9FwdParamsE --------------------------
	.section	.nv.constant0._ZN10layer_norm13ln_fwd_kernelINS_13Kernel_traitsIfffffjLj6144ELj1ELj1ELj8ELj16ENS_18Kernel_traits_baseILj6144EfffffjLj256EEEEELb1ELb0ELb1ELb0EEEvNS_9FwdParamsE,"a",@progbits
	.sectionflags	@""
	.align	4
.nv.constant0._ZN10layer_norm13ln_fwd_kernelINS_13Kernel_traitsIfffffjLj6144ELj1ELj1ELj8ELj16ENS_18Kernel_traits_baseILj6144EfffffjLj256EEEEELb1ELb0ELb1ELb0EEEvNS_9FwdParamsE:
	.zero		584


//--------------------- .nv.constant0._ZN10layer_norm13ln_fwd_kernelINS_13Kernel_traitsIfffffjLj6144ELj1ELj1ELj8ELj16ENS_18Kernel_traits_baseILj6144EfffffjLj256EEEEELb1ELb0ELb1ELb1EEEvNS_9FwdParamsE --------------------------
	.section	.nv.constant0._ZN10layer_norm13ln_fwd_kernelINS_13Kernel_traitsIfffffjLj6144ELj1ELj1ELj8ELj16ENS_18Kernel_traits_baseILj6144EfffffjLj256EEEEELb1ELb0ELb1ELb1EEEvNS_9FwdParamsE,"a",@progbits
	.sectionflags	@""
	.align	4
.nv.constant0._ZN10layer_norm13ln_fwd_kernelINS_13Kernel_traitsIfffffjLj6144ELj1ELj1ELj8ELj16ENS_18Kernel_traits_baseILj6144EfffffjLj256EEEEELb1ELb0ELb1ELb1EEEvNS_9FwdParamsE:
	.zero		584


//--------------------- .nv.constant0._ZN10layer_norm13ln_fwd_kernelINS_13Kernel_traitsIfffffjLj6144ELj1ELj1ELj8ELj16ENS_18Kernel_traits_baseILj6144EfffffjLj256EEEEELb1ELb1ELb0ELb0EEEvNS_9FwdParamsE --------------------------
	.section	.nv.constant0._ZN10layer_norm13ln_fwd_kernelINS_13Kernel_traitsIfffffjLj6144ELj1ELj1ELj8ELj16ENS_18Kernel_traits_baseILj6144EfffffjLj256EEEEELb1ELb1ELb0ELb0EEEvNS_9FwdParamsE,"a",@progbits
	.sectionflags	@""
	.align	4
.nv.constant0._ZN10layer_norm13ln_fwd_kernelINS_13Kernel_traitsIfffffjLj6144ELj1ELj1ELj8ELj16ENS_18Kernel_traits_baseILj6144EfffffjLj256EEEEELb1ELb1ELb0ELb0EEEvNS_9FwdParamsE:
	.zero		584


//--------------------- .nv.constant0._ZN10layer_norm13ln_fwd_kernelINS_13Kernel_traitsIfffffjLj6144ELj1ELj1ELj8ELj16ENS_18Kernel_traits_baseILj6144EfffffjLj256EEEEELb1ELb1ELb0ELb1EEEvNS_9FwdParamsE --------------------------
	.section	.nv.constant0._ZN10layer_norm13ln_fwd_kernelINS_13Kernel_traitsIfffffjLj6144ELj1ELj1ELj8ELj16ENS_18Kernel_traits_baseILj6144EfffffjLj256EEEEELb1ELb1ELb0ELb1EEEvNS_9FwdParamsE,"a",@progbits
	.sectionflags	@""
	.align	4
.nv.constant0._ZN10layer_norm13ln_fwd_kernelINS_13Kernel_traitsIfffffjLj6144ELj1ELj1ELj8ELj16ENS_18Kernel_traits_baseILj6144EfffffjLj256EEEEELb1ELb1ELb0ELb1EEEvNS_9FwdParamsE:
	.zero		584


//--------------------- .nv.constant0._ZN10layer_norm13ln_fwd_kernelINS_13Kernel_traitsIfffffjLj6144ELj1ELj1ELj8ELj16ENS_18Kernel_traits_baseILj6144EfffffjLj256EEEEELb1ELb1ELb1ELb0EEEvNS_9FwdParamsE --------------------------
	.section	.nv.constant0._ZN10layer_norm13ln_fwd_kernelINS_13Kernel_traitsIfffffjLj6144ELj1ELj1ELj8ELj16ENS_18Kernel_traits_baseILj6144EfffffjLj256EEEEELb1ELb1ELb1ELb0EEEvNS_9FwdParamsE,"a",@progbits
	.sectionflags	@""
	.align	4
.nv.constant0._ZN10layer_norm13ln_fwd_kernelINS_13Kernel_traitsIfffffjLj6144ELj1ELj1ELj8ELj16ENS_18Kernel_traits_baseILj6144EfffffjLj256EEEEELb1ELb1ELb1ELb0EEEvNS_9FwdParamsE:
	.zero		584


//--------------------- .nv.constant0._ZN10layer_norm13ln_fwd_kernelINS_13Kernel_traitsIfffffjLj6144ELj1ELj1ELj8ELj16ENS_18Kernel_traits_baseILj6144EfffffjLj256EEEEELb1ELb1ELb1ELb1EEEvNS_9FwdParamsE --------------------------
	.section	.nv.constant0._ZN10layer_norm13ln_fwd_kernelINS_13Kernel_traitsIfffffjLj6144ELj1ELj1ELj8ELj16ENS_18Kernel_traits_baseILj6144EfffffjLj256EEEEELb1ELb1ELb1ELb1EEEvNS_9FwdParamsE,"a",@progbits
	.sectionflags	@""
	.align	4
.nv.constant0._ZN10layer_norm13ln_fwd_kernelINS_13Kernel_traitsIfffffjLj6144ELj1ELj1ELj8ELj16ENS_18Kernel_traits_baseILj6144EfffffjLj256EEEEELb1ELb1ELb1ELb1EEEvNS_9FwdParamsE:
	.zero		584


//--------------------- .text._ZN10layer_norm13ln_fwd_kernelINS_13Kernel_traitsI13__nv_bfloat16S2_S2_S2_fjLj6144ELj1ELj1ELj8ELj16ENS_18Kernel_traits_baseILj6144ES2_S2_S2_S2_fjLj256EEEEELb0ELb0ELb0ELb0EEEvNS_9FwdParamsE --------------------------
	.section	.text._ZN10layer_norm13ln_fwd_kernelINS_13Kernel_traitsI13__nv_bfloat16S2_S2_S2_fjLj6144ELj1ELj1ELj8ELj16ENS_18Kernel_traits_baseILj6144ES2_S2_S2_S2_fjLj256EEEEELb0ELb0ELb0ELb0EEEvNS_9FwdParamsE,"ax",@progbits
	.sectioninfo	@"SHI_REGISTERS=122"
	.align	128
        .global         _ZN10layer_norm13ln_fwd_kernelINS_13Kernel_traitsI13__nv_bfloat16S2_S2_S2_fjLj6144ELj1ELj1ELj8ELj16ENS_18Kernel_traits_baseILj6144ES2_S2_S2_S2_fjLj256EEEEELb0ELb0ELb0ELb0EEEvNS_9FwdParamsE
        .type           _ZN10layer_norm13ln_fwd_kernelINS_13Kernel_traitsI13__nv_bfloat16S2_S2_S2_fjLj6144ELj1ELj1ELj8ELj16ENS_18Kernel_traits_baseILj6144ES2_S2_S2_S2_fjLj256EEEEELb0ELb0ELb0ELb0EEEvNS_9FwdParamsE,@function
        .size           _ZN10layer_norm13ln_fwd_kernelINS_13Kernel_traitsI13__nv_bfloat16S2_S2_S2_fjLj6144ELj1ELj1ELj8ELj16ENS_18Kernel_traits_baseILj6144ES2_S2_S2_S2_fjLj256EEEEELb0ELb0ELb0ELb0EEEvNS_9FwdParamsE,(.L_x_22088 - _ZN10layer_norm13ln_fwd_kernelINS_13Kernel_traitsI13__nv_bfloat16S2_S2_S2_fjLj6144ELj1ELj1ELj8ELj16ENS_18Kernel_traits_baseILj6144ES2_S2_S2_S2_fjLj256EEEEELb0ELb0ELb0ELb0EEEvNS_9FwdParamsE)
        .other          _ZN10layer_norm13ln_fwd_kernelINS_13Kernel_traitsI13__nv_bfloat16S2_S2_S2_fjLj6144ELj1ELj1ELj8ELj16ENS_18Kernel_traits_baseILj6144ES2_S2_S2_S2_fjLj256EEEEELb0ELb0ELb0ELb0EEEvNS_9FwdParamsE,@"STO_CUDA_ENTRY STV_DEFAULT"
_ZN10layer_norm13ln_fwd_kernelINS_13Kernel_traitsI13__nv_bfloat16S2_S2_S2_fjLj6144ELj1ELj1ELj8ELj16ENS_18Kernel_traits_baseILj6144ES2_S2_S2_S2_fjLj256EEEEELb0ELb0ELb0ELb0EEEvNS_9FwdParamsE:
.text._ZN10layer_norm13ln_fwd_kernelINS_13Kernel_traitsI13__nv_bfloat16S2_S2_S2_fjLj6144ELj1ELj1ELj8ELj16ENS_18Kernel_traits_baseILj6144ES2_S2_S2_S2_fjLj256EEEEELb0ELb0ELb0ELb0EEEvNS_9FwdParamsE:
[----:B------:R-:W-:Y:S02]  /*0000*/  MOV R1, c[0x0][0x28] ;  /* 0x00000a0000017a02 */ /* 0x000fe40000000f00 */
[----:B------:R-:W0:Y:S01]  /*0010*/  S2R R27, SR_TID.X ;  /* 0x00000000001b7919 */ /* 0x000e220000002100 */
[----:B------:R-:W-:Y:S01]  /*0020*/  MOV R0, c[0x0][0x168] ;  /* 0x00005a0000007a02 */ /* 0x000fe20000000f00 */
[----:B------:R-:W-:Y:S01]  /*0030*/  ULDC.64 UR4, c[0x0][0x118] ;  /* 0x0000460000047ab9 */ /* 0x000fe20000000a00 */
[----:B------:R-:W-:Y:S02]  /*0040*/  BSSY B0, `(.L_x_0) ;  /* 0x0000015000007945 */ /* 0x000fe40003800000 */
[----:B------:R-:W-:-:S04]  /*0050*/  SHF.R.S32.HI R0, RZ, 0x1f, R0 ;  /* 0x0000001fff007819 */ /* 0x000fc80000011400 */
[----:B------:R-:W-:Y:S02]  /*0060*/  LEA.HI R0, R0, c[0x0][0x168], RZ, 0x3 ;  /* 0x00005a0000007a11 */ /* 0x000fe400078f18ff */
[C---:B0-----:R-:W-:Y:S02]  /*0070*/  LOP3.LUT R3, R27.reuse, 0xff, RZ, 0xc, !PT ;  /* 0x000000ff1b037812 */ /* 0x041fe400078e0cff */
[----:B------:R-:W-:Y:S02]  /*0080*/  LOP3.LUT R28, R27, 0xff, RZ, 0xc0, !PT ;  /* 0x000000ff1b1c7812 */ /* 0x000fe400078ec0ff */
[----:B------:R-:W-:-:S04]  /*0090*/  LEA.HI.SX32 R26, R0, R3, 0x1d ;  /* 0x00000003001a7211 */ /* 0x000fc800078feaff */
[C---:B------:R-:W-:Y:S02]  /*00a0*/  LOP3.LUT P4, RZ, R26.reuse, 0xffffff00, RZ, 0xc0, !PT ;  /* 0xffffff001aff7812 */ /* 0x040fe4000788c0ff */
[C---:B------:R-:W-:Y:S02]  /*00b0*/  ISETP.GE.U32.AND P3, PT, R26.reuse, 0x200, PT ;  /* 0x000002001a00780c */ /* 0x040fe40003f66070 */
[----:B------:R-:W-:-:S09]  /*00c0*/  ISETP.GE.U32.AND P2, PT, R26, 0x300, PT ;  /* 0x000003001a00780c */ /* 0x000fd20003f46070 */
[----:B------:R-:W-:Y:S05]  /*00d0*/  @!P4 BRA `(.L_x_1) ;  /* 0x000000b00000c947 */ /* 0x000fea0003800000 */
[----:B------:R-:W-:Y:S01]  /*00e0*/  ISETP.NE.U32.AND P0, PT, RZ, c[0x0][0x218], PT ;  /* 0x00008600ff007a0c */ /* 0x000fe20003f05070 */
[----:B------:R-:W-:-:S03]  /*00f0*/  HFMA2.MMA R3, -RZ, RZ, 0, 9.5367431640625e-07 ;  /* 0x00000010ff037435 */ /* 0x000fc600000001ff */
[----:B------:R-:W-:-:S13]  /*0100*/  ISETP.NE.AND.EX P0, PT, RZ, c[0x0][0x21c], PT, P0 ;  /* 0x00008700ff007a0c */ /* 0x000fda0003f05300 */
[----:B------:R-:W-:-:S04]  /*0110*/  @P0 LEA R8, P1, R28, c[0x0][0x218], 0x4 ;  /* 0x000086001c080a11 */ /* 0x000fc800078220ff */
[C---:B------:R-:W-:Y:S01]  /*0120*/  @P0 LEA.HI.X R9, R28.reuse, c[0x0][0x21c], RZ, 0x4, P1 ;  /* 0x000087001c090a11 */ /* 0x040fe200008f24ff */
[----:B------:R-:W-:-:S04]  /*0130*/  IMAD.WIDE.U32 R2, R28, R3, c[0x0][0x1b0] ;  /* 0x00006c001c027625 */ /* 0x000fc800078e0003 */
[----:B------:R0:W5:Y:S04]  /*0140*/  @P0 LDG.E.128 R4, [R8.64] ;  /* 0x0000000408040981 */ /* 0x000168000c1e1d00 */
[----:B------:R0:W5:Y:S01]  /*0150*/  LDG.E.128 R16, [R2.64] ;  /* 0x0000000402107981 */ /* 0x000162000c1e1d00 */
[----:B------:R-:W-:Y:S01]  /*0160*/  LOP3.LUT R28, R28, 0x100, RZ, 0xfc, !PT ;  /* 0x000001001c1c7812 */ /* 0x000fe200078efcff */
[----:B------:R-:W-:Y:S01]  /*0170*/  @!P0 CS2R R4, SRZ ;  /* 0x0000000000048805 */ /* 0x000fe2000001ff00 */
[----:B------:R-:W-:Y:S02]  /*0180*/  @!P0 CS2R R6, SRZ ;  /* 0x0000000000068805 */ /* 0x000fe4000001ff00 */
.L_x_1:
[----:B0-----:R-:W-:Y:S05]  /*0190*/  BSYNC B0 ;  /* 0x0000000000007941 */ /* 0x001fea0003800000 */
.L_x_0:
[----:B------:R-:W-:Y:S01]  /*01a0*/  BSSY B0, `(.L_x_2) ;  /* 0x000000d000007945 */ /* 0x000fe20003800000 */
[----:B------:R-:W-:Y:S05]  /*01b0*/  @!P3 BRA `(.L_x_3) ;  /* 0x000000b00000b947 */ /* 0x000fea0003800000 */
[----:B------:R-:W-:Y:S02]  /*01c0*/  ISETP.NE.U32.AND P0, PT, RZ, c[0x0][0x218], PT ;  /* 0x00008600ff007a0c */ /* 0x000fe40003f05070 */
[----:B------:R-:W-:-:S02]  /*01d0*/  MOV R41, 0x10 ;  /* 0x0000001000297802 */ /* 0x000fc40000000f00 */
[----:B------:R-:W-:-:S03]  /*01e0*/  ISETP.NE.AND.EX P0, PT, RZ, c[0x0][0x21c], PT, P0 ;  /* 0x00008700ff007a0c */ /* 0x000fc60003f05300 */
[----:B------:R-:W-:-:S06]  /*01f0*/  IMAD.WIDE.U32 R40, R28, R41, c[0x0][0x1b0] ;  /* 0x00006c001c287625 */ /* 0x000fcc00078e0029 */
[----:B------:R-:W5:Y:S04]  /*0200*/  LDG.E.128 R40, [R40.64] ;  /* 0x0000000428287981 */ /* 0x000f68000c1e1d00 */
[----:B------:R-:W-:-:S04]  /*0210*/  @P0 LEA R2, P1, R28, c[0x0][0x218], 0x4 ;  /* 0x000086001c020a11 */ /* 0x000fc800078220ff */
[----:B------:R-:W-:-:S05]  /*0220*/  @P0 LEA.HI.X R3, R28, c[0x0][0x21c], RZ, 0x4, P1 ;  /* 0x000087001c030a11 */ /* 0x000fca00008f24ff */
[----:B------:R0:W5:Y:S01]  /*0230*/  @P0 LDG.E.128 R36, [R2.64] ;  /* 0x0000000402240981 */ /* 0x000162000c1e1d00 */
[----:B------:R-:W-:Y:S01]  /*0240*/  IADD3 R28, R28, 0x100, RZ ;  /* 0x000001001c1c7810 */ /* 0x000fe20007ffe0ff */
[----:B------:R-:W-:Y:S01]  /*0250*/  @!P0 CS2R R36, SRZ ;  /* 0x0000000000248805 */ /* 0x000fe2000001ff00 */
[----:B------:R-:W-:Y:S02]  /*0260*/  @!P0 CS2R R38, SRZ ;  /* 0x0000000000268805 */ /* 0x000fe4000001ff00 */
.L_x_3:
[----:B0-----:R-:W-:Y:S05]  /*0270*/  BSYNC B0 ;  /* 0x0000000000007941 */ /* 0x001fea0003800000 */
.L_x_2:
[----:B------:R-:W-:Y:S01]  /*0280*/  BSSY B0, `(.L_x_4) ;  /* 0x000000c000007945 */ /* 0x000fe20003800000 */
[----:B------:R-:W-:Y:S05]  /*0290*/  @!P2 BRA `(.L_x_5) ;  /* 0x000000a00000a947 */ /* 0x000fea0003800000 */
[----:B------:R-:W-:Y:S01]  /*02a0*/  ISETP.NE.U32.AND P0, PT, RZ, c[0x0][0x218], PT ;  /* 0x00008600ff007a0c */ /* 0x000fe20003f05070 */
[----:B------:R-:W-:-:S03]  /*02b0*/  IMAD.MOV.U32 R29, RZ, RZ, 0x10 ;  /* 0x00000010ff1d7424 */ /* 0x000fc600078e00ff */
[----:B------:R-:W-:-:S13]  /*02c0*/  ISETP.NE.AND.EX P0, PT, RZ, c[0x0][0x21c], PT, P0 ;  /* 0x00008700ff007a0c */ /* 0x000fda0003f05300 */
[----:B------:R-:W-:-:S04]  /*02d0*/  @P0 LEA R2, P1, R28, c[0x0][0x218], 0x4 ;  /* 0x000086001c020a11 */ /* 0x000fc800078220ff */
[C---:B------:R-:W-:Y:S01]  /*02e0*/  @P0 LEA.HI.X R3, R28.reuse, c[0x0][0x21c], RZ, 0x4, P1 ;  /* 0x000087001c030a11 */ /* 0x040fe200008f24ff */
[----:B------:R-:W-:-:S04]  /*02f0*/  IMAD.WIDE.U32 R28, R28, R29, c[0x0][0x1b0] ;  /* 0x00006c001c1c7625 */ /* 0x000fc800078e001d */
[----:B------:R0:W5:Y:S04]  /*0300*/  @P0 LDG.E.128 R32, [R2.64] ;  /* 0x0000000402200981 */ /* 0x000168000c1e1d00 */
[----:B------:R-:W5:Y:S01]  /*0310*/  LDG.E.128 R28, [R28.64] ;  /* 0x000000041c1c7981 */ /* 0x000f62000c1e1d00 */
[----:B------:R-:W-:Y:S01]  /*0320*/  @!P0 CS2R R32, SRZ ;  /* 0x0000000000208805 */ /* 0x000fe2000001ff00 */
[----:B------:R-:W-:Y:S02]  /*0330*/  @!P0 CS2R R34, SRZ ;  /* 0x0000000000228805 */ /* 0x000fe4000001ff00 */
.L_x_5:
[----:B0-----:R-:W-:Y:S05]  /*0340*/  BSYNC B0 ;  /* 0x0000000000007941 */ /* 0x001fea0003800000 */
.L_x_4:
[----:B------:R-:W0:Y:S01]  /*0350*/  S2UR UR6, SR_CTAID.X ;  /* 0x00000000000679c3 */ /* 0x000e220000002500 */
[----:B------:R-:W-:Y:S02]  /*0360*/  MOV R2, c[0x0][0x180] ;  /* 0x0000600000027a02 */ /* 0x000fe40000000f00 */
[----:B------:R-:W-:Y:S02]  /*0370*/  MOV R3, c[0x0][0x184] ;  /* 0x0000610000037a02 */ /* 0x000fe40000000f00 */
[----:B------:R-:W-:-:S04]  /*0380*/  LOP3.LUT P0, RZ, R2, c[0x0][0x1c0], RZ, 0xfc, !PT ;  /* 0x0000700002ff7a12 */ /* 0x000fc8000780fcff */
[----:B------:R-:W-:Y:S02]  /*0390*/  LOP3.LUT P0, RZ, R3, c[0x0][0x1c4], RZ, 0xfc, P0 ;  /* 0x0000710003ff7a12 */ /* 0x000fe4000000fcff */
[----:B0-----:R-:W-:-:S04]  /*03a0*/  LEA.HI R60, R27, UR6, RZ, 0x18 ;  /* 0x000000061b3c7c11 */ /* 0x001fc8000f8fc0ff */
[----:B------:R-:W-:-:S13]  /*03b0*/  ISETP.GE.AND P1, PT, R60, c[0x0][0x164], PT ;  /* 0x000059003c007a0c */ /* 0x000fda0003f26270 */
[----:B------:R-:W-:Y:S05]  /*03c0*/  @P1 EXIT ;  /* 0x000000000000194d */ /* 0x000fea0003800000 */
[----:B------:R-:W-:Y:S01]  /*03d0*/  SHF.R.S32.HI R0, RZ, 0x3, R0 ;  /* 0x00000003ff007819 */ /* 0x000fe20000011400 */
[----:B------:R-:W-:Y:S01]  /*03e0*/  HFMA2.MMA R59, -RZ, RZ, 0, 5.9604644775390625e-08 ;  /* 0x00000001ff3b7435 */ /* 0x000fe200000001ff */
[----:B------:R-:W-:Y:S01]  /*03f0*/  LOP3.LUT R3, R27, 0xe0, RZ, 0xc0, !PT ;  /* 0x000000e01b037812 */ /* 0x000fe200078ec0ff */
[----:B------:R-:W-:Y:S01]  /*0400*/  ULDC.U8 UR6, c[0x0][0x1f0] ;  /* 0x00007c0000067ab9 */ /* 0x000fe20000000000 */
[----:B------:R-:W-:Y:S02]  /*0410*/  LOP3.LUT R46, R0, 0xff, RZ, 0xc0, !PT ;  /* 0x000000ff002e7812 */ /* 0x000fe400078ec0ff */
[----:B------:R-:W-:Y:S02]  /*0420*/  SHF.R.U32.HI R0, RZ, 0x3, R0 ;  /* 0x00000003ff007819 */ /* 0x000fe40000011600 */
[----:B------:R-:W-:Y:S02]  /*0430*/  IADD3 R3, R46, -R3, RZ ;  /* 0x800000032e037210 */ /* 0x000fe40007ffe0ff */
[----:B------:R-:W-:-:S02]  /*0440*/  LOP3.LUT R58, R0, 0x1fffffe0, RZ, 0xc0, !PT ;  /* 0x1fffffe0003a7812 */ /* 0x000fc400078ec0ff */
[----:B------:R-:W-:Y:S02]  /*0450*/  IMNMX R3, RZ, R3, !PT ;  /* 0x00000003ff037217 */ /* 0x000fe40007800200 */
[--C-:B-----5:R-:W-:Y:S02]  /*0460*/  PRMT R9, RZ, 0x5410, R40.reuse ;  /* 0x00005410ff097816 */ /* 0x120fe40000000028 */
[----:B------:R-:W-:Y:S02]  /*0470*/  IMNMX R3, R3, 0x20, PT ;  /* 0x0000002003037817 */ /* 0x000fe40003800200 */
[----:B------:R-:W-:Y:S02]  /*0480*/  PRMT R8, RZ, 0x7610, R40 ;  /* 0x00007610ff087816 */ /* 0x000fe40000000028 */
[----:B------:R-:W-:Y:S02]  /*0490*/  IADD3 R40, R3, R58, RZ ;  /* 0x0000003a03287210 */ /* 0x000fe40007ffe0ff */
[----:B------:R-:W-:-:S02]  /*04a0*/  PRMT R24, RZ, 0x5410, R16 ;  /* 0x00005410ff187816 */ /* 0x000fc40000000010 */
[----:B------:R-:W-:Y:S02]  /*04b0*/  PRMT R25, RZ, 0x7610, R16 ;  /* 0x00007610ff197816 */ /* 0x000fe40000000010 */
[--C-:B------:R-:W-:Y:S02]  /*04c0*/  PRMT R22, RZ, 0x5410, R17.reuse ;  /* 0x00005410ff167816 */ /* 0x100fe40000000011 */
[----:B------:R-:W-:Y:S02]  /*04d0*/  PRMT R23, RZ, 0x7610, R17 ;  /* 0x00007610ff177816 */ /* 0x000fe40000000011 */
[--C-:B------:R-:W-:Y:S02]  /*04e0*/  PRMT R17, RZ, 0x5410, R4.reuse ;  /* 0x00005410ff117816 */ /* 0x100fe40000000004 */
[----:B------:R-:W-:Y:S02]  /*04f0*/  PRMT R16, RZ, 0x7610, R4 ;  /* 0x00007610ff107816 */ /* 0x000fe40000000004 */
[----:B------:R-:W-:-:S02]  /*0500*/  PRMT R15, RZ, 0x5410, R5 ;  /* 0x00005410ff0f7816 */ /* 0x000fc40000000005 */
[----:B------:R-:W-:Y:S02]  /*0510*/  PRMT R14, RZ, 0x7610, R5 ;  /* 0x00007610ff0e7816 */ /* 0x000fe40000000005 */
[--C-:B------:R-:W-:Y:S02]  /*0520*/  PRMT R5, RZ, 0x5410, R42.reuse ;  /* 0x00005410ff057816 */ /* 0x100fe4000000002a */
[----:B------:R-:W-:Y:S01]  /*0530*/  PRMT R4, RZ, 0x7610, R42 ;  /* 0x00007610ff047816 */ /* 0x000fe2000000002a */
[----:B------:R-:W-:Y:S01]  /*0540*/  IMAD.SHL.U32 R42, R40, 0x8, RZ ;  /* 0x00000008282a7824 */ /* 0x000fe200078e00ff */
[--C-:B------:R-:W-:Y:S02]  /*0550*/  PRMT R13, RZ, 0x5410, R6.reuse ;  /* 0x00005410ff0d7816 */ /* 0x100fe40000000006 */
[----:B------:R-:W-:Y:S01]  /*0560*/  PRMT R12, RZ, 0x7610, R6 ;  /* 0x00007610ff0c7816 */ /* 0x000fe20000000006 */
[----:B------:R-:W0:Y:S01]  /*0570*/  I2F.U32 R53, R42 ;  /* 0x0000002a00357306 */ /* 0x000e220000201000 */
[----:B------:R-:W-:-:S02]  /*0580*/  PRMT R11, RZ, 0x5410, R7 ;  /* 0x00005410ff0b7816 */ /* 0x000fc40000000007 */
[----:B------:R-:W-:Y:S02]  /*0590*/  PRMT R10, RZ, 0x7610, R7 ;  /* 0x00007610ff0a7816 */ /* 0x000fe40000000007 */
[--C-:B------:R-:W-:Y:S02]  /*05a0*/  PRMT R7, RZ, 0x5410, R41.reuse ;  /* 0x00005410ff077816 */ /* 0x100fe40000000029 */
[----:B------:R-:W-:Y:S02]  /*05b0*/  PRMT R6, RZ, 0x7610, R41 ;  /* 0x00007610ff067816 */ /* 0x000fe40000000029 */
[--C-:B------:R-:W-:Y:S02]  /*05c0*/  PRMT R0, RZ, 0x5410, R36.reuse ;  /* 0x00005410ff007816 */ /* 0x100fe40000000024 */
[----:B------:R-:W-:Y:S02]  /*05d0*/  PRMT R41, RZ, 0x7610, R36 ;  /* 0x00007610ff297816 */ /* 0x000fe40000000024 */
[----:B------:R-:W-:-:S02]  /*05e0*/  SHF.L.U32 R36, R27, 0x5, RZ ;  /* 0x000000051b247819 */ /* 0x000fc400000006ff */
[--C-:B------:R-:W-:Y:S01]  /*05f0*/  PRMT R3, RZ, 0x5410, R43.reuse ;  /* 0x00005410ff037816 */ /* 0x100fe2000000002b */
[----:B0-----:R-:W0:Y:S01]  /*0600*/  MUFU.RCP R53, R53 ;  /* 0x0000003500357308 */ /* 0x001e220000001000 */
[----:B------:R-:W-:Y:S02]  /*0610*/  PRMT R2, RZ, 0x7610, R43 ;  /* 0x00007610ff027816 */ /* 0x000fe4000000002b */
[--C-:B------:R-:W-:Y:S02]  /*0620*/  PRMT R40, RZ, 0x5410, R37.reuse ;  /* 0x00005410ff287816 */ /* 0x100fe40000000025 */
[----:B------:R-:W-:Y:S02]  /*0630*/  PRMT R43, RZ, 0x7610, R37 ;  /* 0x00007610ff2b7816 */ /* 0x000fe40000000025 */
[----:B------:R-:W-:Y:S02]  /*0640*/  LOP3.LUT R37, R36, 0x3e0, RZ, 0xc0, !PT ;  /* 0x000003e024257812 */ /* 0x000fe400078ec0ff */
[----:B------:R-:W-:-:S02]  /*0650*/  PRMT R20, RZ, 0x5410, R18 ;  /* 0x00005410ff147816 */ /* 0x000fc40000000012 */
[----:B------:R-:W-:Y:S02]  /*0660*/  IADD3 R37, R46, -R37, RZ ;  /* 0x800000252e257210 */ /* 0x000fe40007ffe0ff */
[----:B------:R-:W-:Y:S02]  /*0670*/  PRMT R21, RZ, 0x7610, R18 ;  /* 0x00007610ff157816 */ /* 0x000fe40000000012 */
[----:B------:R-:W-:Y:S02]  /*0680*/  IMNMX R37, RZ, R37, !PT ;  /* 0x00000025ff257217 */ /* 0x000fe40007800200 */
[--C-:B------:R-:W-:Y:S02]  /*0690*/  PRMT R18, RZ, 0x5410, R19.reuse ;  /* 0x00005410ff127816 */ /* 0x100fe40000000013 */
[----:B------:R-:W-:Y:S02]  /*06a0*/  IMNMX R37, R37, 0x20, PT ;  /* 0x0000002025257817 */ /* 0x000fe40003800200 */
[----:B------:R-:W-:-:S02]  /*06b0*/  PRMT R19, RZ, 0x7610, R19 ;  /* 0x00007610ff137816 */ /* 0x000fc40000000013 */
[----:B------:R-:W-:Y:S02]  /*06c0*/  IADD3 R58, R58, R37, RZ ;  /* 0x000000253a3a7210 */ /* 0x000fe40007ffe0ff */
[--C-:B------:R-:W-:Y:S02]  /*06d0*/  PRMT R42, RZ, 0x5410, R38.reuse ;  /* 0x00005410ff2a7816 */ /* 0x100fe40000000026 */
[----:B------:R-:W-:Y:S01]  /*06e0*/  PRMT R45, RZ, 0x7610, R38 ;  /* 0x00007610ff2d7816 */ /* 0x000fe20000000026 */
[----:B------:R-:W-:Y:S01]  /*06f0*/  IMAD.SHL.U32 R58, R58, 0x8, RZ ;  /* 0x000000083a3a7824 */ /* 0x000fe200078e00ff */
[--C-:B------:R-:W-:Y:S02]  /*0700*/  PRMT R44, RZ, 0x5410, R39.reuse ;  /* 0x00005410ff2c7816 */ /* 0x100fe40000000027 */
[----:B------:R-:W-:Y:S02]  /*0710*/  PRMT R47, RZ, 0x7610, R39 ;  /* 0x00007610ff2f7816 */ /* 0x000fe40000000027 */
        /* <DEDUP_REMOVED lines=15> */
[----:B0-----:R-:W-:Y:S02]  /*0810*/  PRMT R67, RZ, 0x7610, R35 ;  /* 0x00007610ff437816 */ /* 0x001fe40000000023 */
.L_x_93:
[----:B------:R-:W-:-:S04]  /*0820*/  ISETP.NE.U32.AND P1, PT, RZ, c[0x0][0x1c0], PT ;  /* 0x00007000ff007a0c */ /* 0x000fc80003f25070 */
[----:B------:R-:W-:-:S13]  /*0830*/  ISETP.NE.AND.EX P1, PT, RZ, c[0x0][0x1c4], PT, P1 ;  /* 0x00007100ff007a0c */ /* 0x000fda0003f25310 */
[----:B------:R-:W-:-:S05]  /*0840*/  @P1 MOV R37, 0x2 ;  /* 0x0000000200251802 */ /* 0x000fca0000000f00 */
[----:B------:R-:W-:-:S06]  /*0850*/  @P1 IMAD.WIDE R36, R60, R37, c[0x0][0x1c0] ;  /* 0x000070003c241625 */ /* 0x000fcc00078e0225 */
[----:B------:R-:W2:Y:S01]  /*0860*/  @P1 LDG.E.U16 R36, [R36.64] ;  /* 0x0000000424241981 */ /* 0x000ea2000c1e1500 */
[----:B------:R-:W-:Y:S01]  /*0870*/  IMAD R38, R60, c[0x0][0x168], RZ ;  /* 0x00005a003c267a24 */ /* 0x000fe200078e02ff */
[----:B------:R-:W-:Y:S01]  /*0880*/  LOP3.LUT R72, R27, 0xff, RZ, 0xc0, !PT ;  /* 0x000000ff1b487812 */ /* 0x000fe200078ec0ff */
[----:B------:R-:W-:Y:S01]  /*0890*/  BSSY B0, `(.L_x_6) ;  /* 0x000005e000007945 */ /* 0x000fe20003800000 */
[----:B------:R-:W-:Y:S02]  /*08a0*/  MOV R74, 0x3f800000 ;  /* 0x3f800000004a7802 */ /* 0x000fe40000000f00 */
[----:B------:R-:W-:-:S04]  /*08b0*/  SHF.R.S32.HI R39, RZ, 0x1f, R38 ;  /* 0x0000001fff277819 */ /* 0x000fc80000011426 */
[----:B------:R-:W-:-:S04]  /*08c0*/  LEA.HI R39, R39, R38, RZ, 0x3 ;  /* 0x0000002627277211 */ /* 0x000fc800078f18ff */
[----:B------:R-:W-:-:S04]  /*08d0*/  LEA.HI.SX32 R72, R39, R72, 0x1d ;  /* 0x0000004827487211 */ /* 0x000fc800078feaff */
[----:B------:R-:W-:Y:S02]  /*08e0*/  MOV R76, R72 ;  /* 0x00000048004c7202 */ /* 0x000fe40000000f00 */
[----:B--2---:R-:W-:Y:S01]  /*08f0*/  @P1 PRMT R74, RZ, 0x5410, R36 ;  /* 0x00005410ff4a1816 */ /* 0x004fe20000000024 */
[----:B------:R-:W-:Y:S05]  /*0900*/  @!P4 BRA `(.L_x_7) ;  /* 0x000005600000c947 */ /* 0x000fea0003800000 */
[----:B------:R-:W-:Y:S01]  /*0910*/  HFMA2.MMA R37, -RZ, RZ, 0, 9.5367431640625e-07 ;  /* 0x00000010ff257435 */ /* 0x000fe200000001ff */
[----:B------:R-:W-:-:S04]  /*0920*/  ISETP.NE.U32.AND P1, PT, RZ, c[0x0][0x180], PT ;  /* 0x00006000ff007a0c */ /* 0x000fc80003f25070 */
[----:B------:R-:W-:-:S05]  /*0930*/  ISETP.NE.AND.EX P1, PT, RZ, c[0x0][0x184], PT, P1 ;  /* 0x00006100ff007a0c */ /* 0x000fca0003f25310 */
[----:B------:R-:W-:-:S06]  /*0940*/  IMAD.WIDE.U32 R36, R72, R37, c[0x0][0x170] ;  /* 0x00005c0048247625 */ /* 0x000fcc00078e0025 */
[----:B------:R-:W2:Y:S02]  /*0950*/  LDG.E.128 R36, [R36.64] ;  /* 0x0000000424247981 */ /* 0x000ea4000c1e1d00 */
[----:B------:R-:W-:-:S04]  /*0960*/  @P1 LEA R68, P5, R72, c[0x0][0x180], 0x4 ;  /* 0x0000600048441a11 */ /* 0x000fc800078a20ff */
[----:B------:R-:W-:-:S05]  /*0970*/  @P1 LEA.HI.X R69, R72, c[0x0][0x184], RZ, 0x4, P5 ;  /* 0x0000610048451a11 */ /* 0x000fca00028f24ff */
[----:B------:R2:W5:Y:S01]  /*0980*/  @P1 LDG.E.128 R32, [R68.64] ;  /* 0x0000000444201981 */ /* 0x000562000c1e1d00 */
[----:B------:R-:W-:-:S04]  /*0990*/  ISETP.NE.U32.AND P1, PT, RZ, c[0x0][0x180], PT ;  /* 0x00006000ff007a0c */ /* 0x000fc80003f25070 */
[----:B------:R-:W-:Y:S02]  /*09a0*/  ISETP.NE.AND.EX P1, PT, RZ, c[0x0][0x184], PT, P1 ;  /* 0x00006100ff007a0c */ /* 0x000fe40003f25310 */
[----:B--2---:R-:W-:-:S05]  /*09b0*/  PRMT R69, RZ, 0x5410, R36 ;  /* 0x00005410ff457816 */ /* 0x004fca0000000024 */
[----:B------:R-:W-:-:S06]  /*09c0*/  FMUL.FTZ R66, R69, R74 ;  /* 0x0000004a45427220 */ /* 0x000fcc0000410000 */
[----:B------:R-:W-:Y:S05]  /*09d0*/  @P1 BRA `(.L_x_8) ;  /* 0x0000002000001947 */ /* 0x000fea0003800000 */
[----:B------:R-:W-:Y:S05]  /*09e0*/  @P0 BRA `(.L_x_9) ;  /* 0x0000003000000947 */ /* 0x000fea0003800000 */
[----:B------:R-:W-:Y:S05]  /*09f0*/  BRA `(.L_x_10) ;  /* 0x0000004000007947 */ /* 0x000fea0003800000 */
.L_x_8:
[----:B-----5:R-:W-:-:S05]  /*0a00*/  PRMT R69, RZ, 0x5410, R32 ;  /* 0x00005410ff457816 */ /* 0x020fca0000000020 */
[----:B------:R-:W-:-:S05]  /*0a10*/  FADD.FTZ R66, R69, R66 ;  /* 0x0000004245427221 */ /* 0x000fca0000010000 */
.L_x_9:
[----:B------:R-:W-:-:S04]  /*0a20*/  F2FP.BF16.PACK_AB R68, RZ, R66 ;  /* 0x00000042ff44723e */ /* 0x000fc800000010ff */
[----:B------:R-:W-:Y:S02]  /*0a30*/  PRMT R28, R68, 0x7610, R28 ;  /* 0x00007610441c7816 */ /* 0x000fe4000000001c */
.L_x_10:
[----:B------:R-:W-:-:S05]  /*0a40*/  PRMT R75, RZ, 0x7610, R36 ;  /* 0x00007610ff4b7816 */ /* 0x000fca0000000024 */
[----:B------:R-:W-:Y:S01]  /*0a50*/  FMUL.FTZ R75, R75, R74 ;  /* 0x0000004a4b4b7220 */ /* 0x000fe20000410000 */
[----:B------:R-:W-:Y:S05]  /*0a60*/  @P1 BRA `(.L_x_11) ;  /* 0x0000002000001947 */ /* 0x000fea0003800000 */
[----:B------:R-:W-:Y:S05]  /*0a70*/  @P0 BRA `(.L_x_12) ;  /* 0x0000003000000947 */ /* 0x000fea0003800000 */
[----:B------:R-:W-:Y:S05]  /*0a80*/  BRA `(.L_x_13) ;  /* 0x0000004000007947 */ /* 0x000fea0003800000 */
.L_x_11:
[----:B-----5:R-:W-:-:S05]  /*0a90*/  PRMT R36, RZ, 0x7610, R32 ;  /* 0x00007610ff247816 */ /* 0x020fca0000000020 */
[----:B------:R-:W-:-:S05]  /*0aa0*/  FADD.FTZ R75, R36, R75 ;  /* 0x0000004b244b7221 */ /* 0x000fca0000010000 */
.L_x_12:
[----:B------:R-:W-:-:S04]  /*0ab0*/  F2FP.BF16.PACK_AB R36, RZ, R75 ;  /* 0x0000004bff24723e */ /* 0x000fc800000010ff */
[----:B------:R-:W-:Y:S02]  /*0ac0*/  PRMT R28, R28, 0x5410, R36 ;  /* 0x000054101c1c7816 */ /* 0x000fe40000000024 */
.L_x_13:
[----:B------:R-:W-:-:S05]  /*0ad0*/  PRMT R73, RZ, 0x5410, R37 ;  /* 0x00005410ff497816 */ /* 0x000fca0000000025 */
[----:B------:R-:W-:Y:S01]  /*0ae0*/  FMUL.FTZ R73, R73, R74 ;  /* 0x0000004a49497220 */ /* 0x000fe20000410000 */
[----:B------:R-:W-:Y:S05]  /*0af0*/  @P1 BRA `(.L_x_14) ;  /* 0x0000002000001947 */ /* 0x000fea0003800000 */
[----:B------:R-:W-:Y:S05]  /*0b00*/  @P0 BRA `(.L_x_15) ;  /* 0x0000003000000947 */ /* 0x000fea0003800000 */
[----:B------:R-:W-:Y:S05]  /*0b10*/  BRA `(.L_x_16) ;  /* 0x0000004000007947 */ /* 0x000fea0003800000 */
.L_x_14:
[----:B-----5:R-:W-:-:S05]  /*0b20*/  PRMT R36, RZ, 0x5410, R33 ;  /* 0x00005410ff247816 */ /* 0x020fca0000000021 */
[----:B------:R-:W-:-:S05]  /*0b30*/  FADD.FTZ R73, R36, R73 ;  /* 0x0000004924497221 */ /* 0x000fca0000010000 */
.L_x_15:
[----:B------:R-:W-:-:S04]  /*0b40*/  F2FP.BF16.PACK_AB R36, RZ, R73 ;  /* 0x00000049ff24723e */ /* 0x000fc800000010ff */
[----:B------:R-:W-:Y:S02]  /*0b50*/  PRMT R29, R36, 0x7610, R29 ;  /* 0x00007610241d7816 */ /* 0x000fe4000000001d */
.L_x_16:
[----:B------:R-:W-:-:S05]  /*0b60*/  PRMT R37, RZ, 0x7610, R37 ;  /* 0x00007610ff257816 */ /* 0x000fca0000000025 */
[----:B------:R-:W-:Y:S01]  /*0b70*/  FMUL.FTZ R91, R37, R74 ;  /* 0x0000004a255b7220 */ /* 0x000fe20000410000 */
[----:B------:R-:W-:Y:S05]  /*0b80*/  @P1 BRA `(.L_x_17) ;  /* 0x0000002000001947 */ /* 0x000fea0003800000 */
[----:B------:R-:W-:Y:S05]  /*0b90*/  @P0 BRA `(.L_x_18) ;  /* 0x0000003000000947 */ /* 0x000fea0003800000 */
[----:B------:R-:W-:Y:S05]  /*0ba0*/  BRA `(.L_x_19) ;  /* 0x0000004000007947 */ /* 0x000fea0003800000 */
.L_x_17:
[----:B-----5:R-:W-:-:S05]  /*0bb0*/  PRMT R36, RZ, 0x7610, R33 ;  /* 0x00007610ff247816 */ /* 0x020fca0000000021 */
[----:B------:R-:W-:-:S05]  /*0bc0*/  FADD.FTZ R91, R36, R91 ;  /* 0x0000005b245b7221 */ /* 0x000fca0000010000 */
.L_x_18:
[----:B------:R-:W-:-:S04]  /*0bd0*/  F2FP.BF16.PACK_AB R36, RZ, R91 ;  /* 0x0000005bff24723e */ /* 0x000fc800000010ff */
[----:B------:R-:W-:Y:S02]  /*0be0*/  PRMT R29, R29, 0x5410, R36 ;  /* 0x000054101d1d7816 */ /* 0x000fe40000000024 */
.L_x_19:
[----:B------:R-:W-:-:S05]  /*0bf0*/  PRMT R89, RZ, 0x5410, R38 ;  /* 0x00005410ff597816 */ /* 0x000fca0000000026 */
[----:B------:R-:W-:Y:S01]  /*0c00*/  FMUL.FTZ R89, R89, R74 ;  /* 0x0000004a59597220 */ /* 0x000fe20000410000 */
[----:B------:R-:W-:Y:S05]  /*0c10*/  @P1 BRA `(.L_x_20) ;  /* 0x0000002000001947 */ /* 0x000fea0003800000 */
[----:B------:R-:W-:Y:S05]  /*0c20*/  @P0 BRA `(.L_x_21) ;  /* 0x0000003000000947 */ /* 0x000fea0003800000 */
[----:B------:R-:W-:Y:S05]  /*0c30*/  BRA `(.L_x_22) ;  /* 0x0000004000007947 */ /* 0x000fea0003800000 */
.L_x_20:
[----:B-----5:R-:W-:-:S05]  /*0c40*/  PRMT R36, RZ, 0x5410, R34 ;  /* 0x00005410ff247816 */ /* 0x020fca0000000022 */
[----:B------:R-:W-:-:S05]  /*0c50*/  FADD.FTZ R89, R36, R89 ;  /* 0x0000005924597221 */ /* 0x000fca0000010000 */
.L_x_21:
[----:B------:R-:W-:-:S04]  /*0c60*/  F2FP.BF16.PACK_AB R36, RZ, R89 ;  /* 0x00000059ff24723e */ /* 0x000fc800000010ff */
[----:B------:R-:W-:Y:S02]  /*0c70*/  PRMT R30, R36, 0x7610, R30 ;  /* 0x00007610241e7816 */ /* 0x000fe4000000001e */
.L_x_22:
[----:B------:R-:W-:-:S05]  /*0c80*/  PRMT R107, RZ, 0x7610, R38 ;  /* 0x00007610ff6b7816 */ /* 0x000fca0000000026 */
[----:B------:R-:W-:Y:S01]  /*0c90*/  FMUL.FTZ R107, R107, R74 ;  /* 0x0000004a6b6b7220 */ /* 0x000fe20000410000 */
[----:B------:R-:W-:Y:S05]  /*0ca0*/  @P1 BRA `(.L_x_23) ;  /* 0x0000002000001947 */ /* 0x000fea0003800000 */
[----:B------:R-:W-:Y:S05]  /*0cb0*/  @P0 BRA `(.L_x_24) ;  /* 0x0000003000000947 */ /* 0x000fea0003800000 */
[----:B------:R-:W-:Y:S05]  /*0cc0*/  BRA `(.L_x_25) ;  /* 0x0000004000007947 */ /* 0x000fea0003800000 */
.L_x_23:
[----:B-----5:R-:W-:-:S05]  /*0cd0*/  PRMT R36, RZ, 0x7610, R34 ;  /* 0x00007610ff247816 */ /* 0x020fca0000000022 */
[----:B------:R-:W-:-:S05]  /*0ce0*/  FADD.FTZ R107, R36, R107 ;  /* 0x0000006b246b7221 */ /* 0x000fca0000010000 */
.L_x_24:
[----:B------:R-:W-:-:S04]  /*0cf0*/  F2FP.BF16.PACK_AB R36, RZ, R107 ;  /* 0x0000006bff24723e */ /* 0x000fc800000010ff */
[----:B------:R-:W-:Y:S02]  /*0d00*/  PRMT R30, R30, 0x5410, R36 ;  /* 0x000054101e1e7816 */ /* 0x000fe40000000024 */
.L_x_25:
[----:B------:R-:W-:-:S05]  /*0d10*/  PRMT R105, RZ, 0x5410, R39 ;  /* 0x00005410ff697816 */ /* 0x000fca0000000027 */
[----:B------:R-:W-:Y:S01]  /*0d20*/  FMUL.FTZ R105, R105, R74 ;  /* 0x0000004a69697220 */ /* 0x000fe20000410000 */
[----:B------:R-:W-:Y:S05]  /*0d30*/  @P1 BRA `(.L_x_26) ;  /* 0x0000002000001947 */ /* 0x000fea0003800000 */
[----:B------:R-:W-:Y:S05]  /*0d40*/  @P0 BRA `(.L_x_27) ;  /* 0x0000003000000947 */ /* 0x000fea0003800000 */
[----:B------:R-:W-:Y:S05]  /*0d50*/  BRA `(.L_x_28) ;  /* 0x0000004000007947 */ /* 0x000fea0003800000 */
.L_x_26:
[----:B-----5:R-:W-:-:S05]  /*0d60*/  PRMT R36, RZ, 0x5410, R35 ;  /* 0x00005410ff247816 */ /* 0x020fca0000000023 */
[----:B------:R-:W-:-:S05]  /*0d70*/  FADD.FTZ R105, R36, R105 ;  /* 0x0000006924697221 */ /* 0x000fca0000010000 */
.L_x_27:
[----:B------:R-:W-:-:S04]  /*0d80*/  F2FP.BF16.PACK_AB R36, RZ, R105 ;  /* 0x00000069ff24723e */ /* 0x000fc800000010ff */
[----:B------:R-:W-:Y:S02]  /*0d90*/  PRMT R31, R36, 0x7610, R31 ;  /* 0x00007610241f7816 */ /* 0x000fe4000000001f */
.L_x_28:
[----:B------:R-:W-:-:S05]  /*0da0*/  PRMT R39, RZ, 0x7610, R39 ;  /* 0x00007610ff277816 */ /* 0x000fca0000000027 */
[----:B------:R-:W-:Y:S01]  /*0db0*/  FMUL.FTZ R109, R39, R74 ;  /* 0x0000004a276d7220 */ /* 0x000fe20000410000 */
[----:B------:R-:W-:Y:S05]  /*0dc0*/  @P1 BRA `(.L_x_29) ;  /* 0x0000002000001947 */ /* 0x000fea0003800000 */
[----:B------:R-:W-:Y:S05]  /*0dd0*/  @P0 BRA `(.L_x_30) ;  /* 0x0000003000000947 */ /* 0x000fea0003800000 */
[----:B------:R-:W-:Y:S05]  /*0de0*/  BRA `(.L_x_31) ;  /* 0x0000004000007947 */ /* 0x000fea0003800000 */
.L_x_29:
[----:B-----5:R-:W-:-:S05]  /*0df0*/  PRMT R36, RZ, 0x7610, R35 ;  /* 0x00007610ff247816 */ /* 0x020fca0000000023 */
[----:B------:R-:W-:-:S05]  /*0e00*/  FADD.FTZ R109, R36, R109 ;  /* 0x0000006d246d7221 */ /* 0x000fca0000010000 */
.L_x_30:
[----:B------:R-:W-:-:S04]  /*0e10*/  F2FP.BF16.PACK_AB R36, RZ, R109 ;  /* 0x0000006dff24723e */ /* 0x000fc800000010ff */
[----:B------:R-:W-:Y:S02]  /*0e20*/  PRMT R31, R31, 0x5410, R36 ;  /* 0x000054101f1f7816 */ /* 0x000fe40000000024 */
.L_x_31:
[C---:B------:R-:W-:Y:S02]  /*0e30*/  @P0 LEA R36, P1, R72.reuse, c[0x0][0x188], 0x4 ;  /* 0x0000620048240a11 */ /* 0x040fe400078220ff */
[C---:B------:R-:W-:Y:S02]  /*0e40*/  IADD3 R76, R72.reuse, 0x100, RZ ;  /* 0x00000100484c7810 */ /* 0x040fe40007ffe0ff */
[----:B------:R-:W-:-:S05]  /*0e50*/  @P0 LEA.HI.X R37, R72, c[0x0][0x18c], RZ, 0x4, P1 ;  /* 0x0000630048250a11 */ /* 0x000fca00008f24ff */
[----:B------:R0:W-:Y:S04]  /*0e60*/  @P0 STG.E.128 [R36.64], R28 ;  /* 0x0000001c24000986 */ /* 0x0001e8000c101d04 */
.L_x_7:
[----:B------:R-:W-:Y:S05]  /*0e70*/  BSYNC B0 ;  /* 0x0000000000007941 */ /* 0x000fea0003800000 */
.L_x_6:
[----:B------:R-:W-:Y:S01]  /*0e80*/  BSSY B0, `(.L_x_32) ;  /* 0x0000058000007945 */ /* 0x000fe20003800000 */
[----:B------:R-:W-:Y:S05]  /*0e90*/  @!P3 BRA `(.L_x_33) ;  /* 0x000005600000b947 */ /* 0x000fea0003800000 */
[----:B0-----:R-:W-:Y:S01]  /*0ea0*/  IMAD.MOV.U32 R37, RZ, RZ, 0x10 ;  /* 0x00000010ff257424 */ /* 0x001fe200078e00ff */
[----:B------:R-:W-:-:S03]  /*0eb0*/  ISETP.NE.U32.AND P1, PT, RZ, c[0x0][0x180], PT ;  /* 0x00006000ff007a0c */ /* 0x000fc60003f25070 */
[----:B------:R-:W-:Y:S01]  /*0ec0*/  IMAD.WIDE.U32 R36, R76, R37, c[0x0][0x170] ;  /* 0x00005c004c247625 */ /* 0x000fe200078e0025 */
[----:B------:R-:W-:-:S05]  /*0ed0*/  ISETP.NE.AND.EX P1, PT, RZ, c[0x0][0x184], PT, P1 ;  /* 0x00006100ff007a0c */ /* 0x000fca0003f25310 */
[----:B------:R-:W2:Y:S08]  /*0ee0*/  LDG.E.128 R36, [R36.64] ;  /* 0x0000000424247981 */ /* 0x000eb0000c1e1d00 */
[----:B------:R-:W-:-:S04]  /*0ef0*/  @P1 LEA R68, P5, R76, c[0x0][0x180], 0x4 ;  /* 0x000060004c441a11 */ /* 0x000fc800078a20ff */
[----:B------:R-:W-:-:S05]  /*0f00*/  @P1 LEA.HI.X R69, R76, c[0x0][0x184], RZ, 0x4, P5 ;  /* 0x000061004c451a11 */ /* 0x000fca00028f24ff */
[----:B-----5:R2:W5:Y:S01]  /*0f10*/  @P1 LDG.E.128 R32, [R68.64] ;  /* 0x0000000444201981 */ /* 0x020562000c1e1d00 */
[----:B------:R-:W-:-:S04]  /*0f20*/  ISETP.NE.U32.AND P1, PT, RZ, c[0x0][0x180], PT ;  /* 0x00006000ff007a0c */ /* 0x000fc80003f25070 */
[----:B------:R-:W-:Y:S02]  /*0f30*/  ISETP.NE.AND.EX P1, PT, RZ, c[0x0][0x184], PT, P1 ;  /* 0x00006100ff007a0c */ /* 0x000fe40003f25310 */
[----:B--2---:R-:W-:-:S05]  /*0f40*/  PRMT R69, RZ, 0x5410, R36 ;  /* 0x00005410ff457816 */ /* 0x004fca0000000024 */
[----:B------:R-:W-:-:S06]  /*0f50*/  FMUL.FTZ R70, R69, R74 ;  /* 0x0000004a45467220 */ /* 0x000fcc0000410000 */
[----:B------:R-:W-:Y:S05]  /*0f60*/  @P1 BRA `(.L_x_34) ;  /* 0x0000002000001947 */ /* 0x000fea0003800000 */
[----:B------:R-:W-:Y:S05]  /*0f70*/  @P0 BRA `(.L_x_35) ;  /* 0x0000003000000947 */ /* 0x000fea0003800000 */
[----:B------:R-:W-:Y:S05]  /*0f80*/  BRA `(.L_x_36) ;  /* 0x0000004000007947 */ /* 0x000fea0003800000 */
.L_x_34:
[----:B-----5:R-:W-:-:S05]  /*0f90*/  PRMT R69, RZ, 0x5410, R32 ;  /* 0x00005410ff457816 */ /* 0x020fca0000000020 */
[----:B------:R-:W-:-:S05]  /*0fa0*/  FADD.FTZ R70, R69, R70 ;  /* 0x0000004645467221 */ /* 0x000fca0000010000 */
.L_x_35:
[----:B------:R-:W-:-:S04]  /*0fb0*/  F2FP.BF16.PACK_AB R68, RZ, R70 ;  /* 0x00000046ff44723e */ /* 0x000fc800000010ff */
[----:B------:R-:W-:Y:S02]  /*0fc0*/  PRMT R28, R68, 0x7610, R28 ;  /* 0x00007610441c7816 */ /* 0x000fe4000000001c */
.L_x_36:
[----:B------:R-:W-:-:S05]  /*0fd0*/  PRMT R77, RZ, 0x7610, R36 ;  /* 0x00007610ff4d7816 */ /* 0x000fca0000000024 */
[----:B------:R-:W-:Y:S01]  /*0fe0*/  FMUL.FTZ R77, R77, R74 ;  /* 0x0000004a4d4d7220 */ /* 0x000fe20000410000 */
[----:B------:R-:W-:Y:S05]  /*0ff0*/  @P1 BRA `(.L_x_37) ;  /* 0x0000002000001947 */ /* 0x000fea0003800000 */
[----:B------:R-:W-:Y:S05]  /*1000*/  @P0 BRA `(.L_x_38) ;  /* 0x0000003000000947 */ /* 0x000fea0003800000 */
[----:B------:R-:W-:Y:S05]  /*1010*/  BRA `(.L_x_39) ;  /* 0x0000004000007947 */ /* 0x000fea0003800000 */
.L_x_37:
[----:B-----5:R-:W-:-:S05]  /*1020*/  PRMT R36, RZ, 0x7610, R32 ;  /* 0x00007610ff247816 */ /* 0x020fca0000000020 */
[----:B------:R-:W-:-:S05]  /*1030*/  FADD.FTZ R77, R36, R77 ;  /* 0x0000004d244d7221 */ /* 0x000fca0000010000 */
.L_x_38:
[----:B------:R-:W-:-:S04]  /*1040*/  F2FP.BF16.PACK_AB R36, RZ, R77 ;  /* 0x0000004dff24723e */ /* 0x000fc800000010ff */
[----:B------:R-:W-:Y:S02]  /*1050*/  PRMT R28, R28, 0x5410, R36 ;  /* 0x000054101c1c7816 */ /* 0x000fe40000000024 */
.L_x_39:
[----:B------:R-:W-:-:S05]  /*1060*/  PRMT R79, RZ, 0x5410, R37 ;  /* 0x00005410ff4f7816 */ /* 0x000fca0000000025 */
[----:B------:R-:W-:Y:S01]  /*1070*/  FMUL.FTZ R79, R79, R74 ;  /* 0x0000004a4f4f7220 */ /* 0x000fe20000410000 */
[----:B------:R-:W-:Y:S05]  /*1080*/  @P1 BRA `(.L_x_40) ;  /* 0x0000002000001947 */ /* 0x000fea0003800000 */
[----:B------:R-:W-:Y:S05]  /*1090*/  @P0 BRA `(.L_x_41) ;  /* 0x0000003000000947 */ /* 0x000fea0003800000 */
[----:B------:R-:W-:Y:S05]  /*10a0*/  BRA `(.L_x_42) ;  /* 0x0000004000007947 */ /* 0x000fea0003800000 */
.L_x_40:
[----:B-----5:R-:W-:-:S05]  /*10b0*/  PRMT R36, RZ, 0x5410, R33 ;  /* 0x00005410ff247816 */ /* 0x020fca0000000021 */
[----:B------:R-:W-:-:S05]  /*10c0*/  FADD.FTZ R79, R36, R79 ;  /* 0x0000004f244f7221 */ /* 0x000fca0000010000 */
.L_x_41:
[----:B------:R-:W-:-:S04]  /*10d0*/  F2FP.BF16.PACK_AB R36, RZ, R79 ;  /* 0x0000004fff24723e */ /* 0x000fc800000010ff */
[----:B------:R-:W-:Y:S02]  /*10e0*/  PRMT R29, R36, 0x7610, R29 ;  /* 0x00007610241d7816 */ /* 0x000fe4000000001d */
.L_x_42:
[----:B------:R-:W-:-:S05]  /*10f0*/  PRMT R37, RZ, 0x7610, R37 ;  /* 0x00007610ff257816 */ /* 0x000fca0000000025 */
[----:B------:R-:W-:Y:S01]  /*1100*/  FMUL.FTZ R87, R37, R74 ;  /* 0x0000004a25577220 */ /* 0x000fe20000410000 */
[----:B------:R-:W-:Y:S05]  /*1110*/  @P1 BRA `(.L_x_43) ;  /* 0x0000002000001947 */ /* 0x000fea0003800000 */
[----:B------:R-:W-:Y:S05]  /*1120*/  @P0 BRA `(.L_x_44) ;  /* 0x0000003000000947 */ /* 0x000fea0003800000 */
[----:B------:R-:W-:Y:S05]  /*1130*/  BRA `(.L_x_45) ;  /* 0x0000004000007947 */ /* 0x000fea0003800000 */
.L_x_43:
[----:B-----5:R-:W-:-:S05]  /*1140*/  PRMT R36, RZ, 0x7610, R33 ;  /* 0x00007610ff247816 */ /* 0x020fca0000000021 */
[----:B------:R-:W-:-:S05]  /*1150*/  FADD.FTZ R87, R36, R87 ;  /* 0x0000005724577221 */ /* 0x000fca0000010000 */
.L_x_44:
[----:B------:R-:W-:-:S04]  /*1160*/  F2FP.BF16.PACK_AB R36, RZ, R87 ;  /* 0x00000057ff24723e */ /* 0x000fc800000010ff */
[----:B------:R-:W-:Y:S02]  /*1170*/  PRMT R29, R29, 0x5410, R36 ;  /* 0x000054101d1d7816 */ /* 0x000fe40000000024 */
.L_x_45:
[----:B------:R-:W-:-:S05]  /*1180*/  PRMT R85, RZ, 0x5410, R38 ;  /* 0x00005410ff557816 */ /* 0x000fca0000000026 */
[----:B------:R-:W-:Y:S01]  /*1190*/  FMUL.FTZ R85, R85, R74 ;  /* 0x0000004a55557220 */ /* 0x000fe20000410000 */
[----:B------:R-:W-:Y:S05]  /*11a0*/  @P1 BRA `(.L_x_46) ;  /* 0x0000002000001947 */ /* 0x000fea0003800000 */
[----:B------:R-:W-:Y:S05]  /*11b0*/  @P0 BRA `(.L_x_47) ;  /* 0x0000003000000947 */ /* 0x000fea0003800000 */
[----:B------:R-:W-:Y:S05]  /*11c0*/  BRA `(.L_x_48) ;  /* 0x0000004000007947 */ /* 0x000fea0003800000 */
.L_x_46:
[----:B-----5:R-:W-:-:S05]  /*11d0*/  PRMT R36, RZ, 0x5410, R34 ;  /* 0x00005410ff247816 */ /* 0x020fca0000000022 */
[----:B------:R-:W-:-:S05]  /*11e0*/  FADD.FTZ R85, R36, R85 ;  /* 0x0000005524557221 */ /* 0x000fca0000010000 */
.L_x_47:
[----:B------:R-:W-:-:S04]  /*11f0*/  F2FP.BF16.PACK_AB R36, RZ, R85 ;  /* 0x00000055ff24723e */ /* 0x000fc800000010ff */
[----:B------:R-:W-:Y:S02]  /*1200*/  PRMT R30, R36, 0x7610, R30 ;  /* 0x00007610241e7816 */ /* 0x000fe4000000001e */
.L_x_48:
[----:B------:R-:W-:-:S05]  /*1210*/  PRMT R103, RZ, 0x7610, R38 ;  /* 0x00007610ff677816 */ /* 0x000fca0000000026 */
[----:B------:R-:W-:Y:S01]  /*1220*/  FMUL.FTZ R103, R103, R74 ;  /* 0x0000004a67677220 */ /* 0x000fe20000410000 */
[----:B------:R-:W-:Y:S05]  /*1230*/  @P1 BRA `(.L_x_49) ;  /* 0x0000002000001947 */ /* 0x000fea0003800000 */
[----:B------:R-:W-:Y:S05]  /*1240*/  @P0 BRA `(.L_x_50) ;  /* 0x0000003000000947 */ /* 0x000fea0003800000 */
[----:B------:R-:W-:Y:S05]  /*1250*/  BRA `(.L_x_51) ;  /* 0x0000004000007947 */ /* 0x000fea0003800000 */
.L_x_49:
[----:B-----5:R-:W-:-:S05]  /*1260*/  PRMT R36, RZ, 0x7610, R34 ;  /* 0x00007610ff247816 */ /* 0x020fca0000000022 */
[----:B------:R-:W-:-:S05]  /*1270*/  FADD.FTZ R103, R36, R103 ;  /* 0x0000006724677221 */ /* 0x000fca0000010000 */
.L_x_50:
[----:B------:R-:W-:-:S04]  /*1280*/  F2FP.BF16.PACK_AB R36, RZ, R103 ;  /* 0x00000067ff24723e */ /* 0x000fc800000010ff */
[----:B------:R-:W-:Y:S02]  /*1290*/  PRMT R30, R30, 0x5410, R36 ;  /* 0x000054101e1e7816 */ /* 0x000fe40000000024 */
.L_x_51:
[----:B------:R-:W-:-:S05]  /*12a0*/  PRMT R101, RZ, 0x5410, R39 ;  /* 0x00005410ff657816 */ /* 0x000fca0000000027 */
[----:B------:R-:W-:Y:S01]  /*12b0*/  FMUL.FTZ R101, R101, R74 ;  /* 0x0000004a65657220 */ /* 0x000fe20000410000 */
[----:B------:R-:W-:Y:S05]  /*12c0*/  @P1 BRA `(.L_x_52) ;  /* 0x0000002000001947 */ /* 0x000fea0003800000 */
[----:B------:R-:W-:Y:S05]  /*12d0*/  @P0 BRA `(.L_x_53) ;  /* 0x0000003000000947 */ /* 0x000fea0003800000 */
[----:B------:R-:W-:Y:S05]  /*12e0*/  BRA `(.L_x_54) ;  /* 0x0000004000007947 */ /* 0x000fea0003800000 */
.L_x_52:
[----:B-----5:R-:W-:-:S05]  /*12f0*/  PRMT R36, RZ, 0x5410, R35 ;  /* 0x00005410ff247816 */ /* 0x020fca0000000023 */
[----:B------:R-:W-:-:S05]  /*1300*/  FADD.FTZ R101, R36, R101 ;  /* 0x0000006524657221 */ /* 0x000fca0000010000 */
.L_x_53:
[----:B------:R-:W-:-:S04]  /*1310*/  F2FP.BF16.PACK_AB R36, RZ, R101 ;  /* 0x00000065ff24723e */ /* 0x000fc800000010ff */
[----:B------:R-:W-:Y:S02]  /*1320*/  PRMT R31, R36, 0x7610, R31 ;  /* 0x00007610241f7816 */ /* 0x000fe4000000001f */
.L_x_54:
[----:B------:R-:W-:-:S05]  /*1330*/  PRMT R39, RZ, 0x7610, R39 ;  /* 0x00007610ff277816 */ /* 0x000fca0000000027 */
[----:B------:R-:W-:Y:S01]  /*1340*/  FMUL.FTZ R111, R39, R74 ;  /* 0x0000004a276f7220 */ /* 0x000fe20000410000 */
[----:B------:R-:W-:Y:S05]  /*1350*/  @P1 BRA `(.L_x_55) ;  /* 0x0000002000001947 */ /* 0x000fea0003800000 */
[----:B------:R-:W-:Y:S05]  /*1360*/  @P0 BRA `(.L_x_56) ;  /* 0x0000003000000947 */ /* 0x000fea0003800000 */
[----:B------:R-:W-:Y:S05]  /*1370*/  BRA `(.L_x_57) ;  /* 0x0000004000007947 */ /* 0x000fea0003800000 */
.L_x_55:
[----:B-----5:R-:W-:-:S05]  /*1380*/  PRMT R36, RZ, 0x7610, R35 ;  /* 0x00007610ff247816 */ /* 0x020fca0000000023 */
[----:B------:R-:W-:-:S05]  /*1390*/  FADD.FTZ R111, R36, R111 ;  /* 0x0000006f246f7221 */ /* 0x000fca0000010000 */
.L_x_56:
[----:B------:R-:W-:-:S04]  /*13a0*/  F2FP.BF16.PACK_AB R36, RZ, R111 ;  /* 0x0000006fff24723e */ /* 0x000fc800000010ff */
[----:B------:R-:W-:Y:S02]  /*13b0*/  PRMT R31, R31, 0x5410, R36 ;  /* 0x000054101f1f7816 */ /* 0x000fe40000000024 */
.L_x_57:
[----:B------:R-:W-:-:S04]  /*13c0*/  @P0 LEA R36, P1, R76, c[0x0][0x188], 0x4 ;  /* 0x000062004c240a11 */ /* 0x000fc800078220ff */
[C---:B------:R-:W-:Y:S02]  /*13d0*/  @P0 LEA.HI.X R37, R76.reuse, c[0x0][0x18c], RZ, 0x4, P1 ;  /* 0x000063004c250a11 */ /* 0x040fe400008f24ff */
[----:B------:R-:W-:-:S03]  /*13e0*/  IADD3 R76, R76, 0x100, RZ ;  /* 0x000001004c4c7810 */ /* 0x000fc60007ffe0ff */
[----:B------:R0:W-:Y:S04]  /*13f0*/  @P0 STG.E.128 [R36.64], R28 ;  /* 0x0000001c24000986 */ /* 0x0001e8000c101d04 */
.L_x_33:
[----:B------:R-:W-:Y:S05]  /*1400*/  BSYNC B0 ;  /* 0x0000000000007941 */ /* 0x000fea0003800000 */
.L_x_32:
[----:B------:R-:W-:Y:S01]  /*1410*/  BSSY B0, `(.L_x_58) ;  /* 0x0000057000007945 */ /* 0x000fe20003800000 */
[----:B------:R-:W-:Y:S05]  /*1420*/  @!P2 BRA `(.L_x_59) ;  /* 0x000005500000a947 */ /* 0x000fea0003800000 */
[----:B0-----:R-:W-:Y:S02]  /*1430*/  MOV R37, 0x10 ;  /* 0x0000001000257802 */ /* 0x001fe40000000f00 */
        /* <DEDUP_REMOVED lines=12> */
[----:B0-----:R-:W-:Y:S05]  /*1500*/  @P0 BRA `(.L_x_61) ;  /* 0x0000003000000947 */ /* 0x001fea0003800000 */
[----:B------:R-:W-:Y:S05]  /*1510*/  BRA `(.L_x_62) ;  /* 0x0000004000007947 */ /* 0x000fea0003800000 */
.L_x_60:
[----:B0----5:R-:W-:-:S05]  /*1520*/  PRMT R68, RZ, 0x5410, R32 ;  /* 0x00005410ff447816 */ /* 0x021fca0000000020 */
[----:B------:R-:W-:-:S05]  /*1530*/  FADD.FTZ R71, R68, R71 ;  /* 0x0000004744477221 */ /* 0x000fca0000010000 */
.L_x_61:
[----:B------:R-:W-:-:S04]  /*1540*/  F2FP.BF16.PACK_AB R68, RZ, R71 ;  /* 0x00000047ff44723e */ /* 0x000fc800000010ff */
[----:B------:R-:W-:Y:S02]  /*1550*/  PRMT R28, R68, 0x7610, R28 ;  /* 0x00007610441c7816 */ /* 0x000fe4000000001c */
.L_x_62:
[----:B------:R-:W-:-:S05]  /*1560*/  PRMT R81, RZ, 0x7610, R36 ;  /* 0x00007610ff517816 */ /* 0x000fca0000000024 */
[----:B------:R-:W-:Y:S01]  /*1570*/  FMUL.FTZ R81, R81, R74 ;  /* 0x0000004a51517220 */ /* 0x000fe20000410000 */
[----:B------:R-:W-:Y:S05]  /*1580*/  @P1 BRA `(.L_x_63) ;  /* 0x0000002000001947 */ /* 0x000fea0003800000 */
[----:B------:R-:W-:Y:S05]  /*1590*/  @P0 BRA `(.L_x_64) ;  /* 0x0000003000000947 */ /* 0x000fea0003800000 */
[----:B------:R-:W-:Y:S05]  /*15a0*/  BRA `(.L_x_65) ;  /* 0x0000004000007947 */ /* 0x000fea0003800000 */
.L_x_63:
[----:B-----5:R-:W-:-:S05]  /*15b0*/  PRMT R36, RZ, 0x7610, R32 ;  /* 0x00007610ff247816 */ /* 0x020fca0000000020 */
[----:B------:R-:W-:-:S05]  /*15c0*/  FADD.FTZ R81, R36, R81 ;  /* 0x0000005124517221 */ /* 0x000fca0000010000 */
.L_x_64:
[----:B------:R-:W-:-:S04]  /*15d0*/  F2FP.BF16.PACK_AB R36, RZ, R81 ;  /* 0x00000051ff24723e */ /* 0x000fc800000010ff */
[----:B------:R-:W-:Y:S02]  /*15e0*/  PRMT R28, R28, 0x5410, R36 ;  /* 0x000054101c1c7816 */ /* 0x000fe40000000024 */
.L_x_65:
[----:B------:R-:W-:-:S05]  /*15f0*/  PRMT R83, RZ, 0x5410, R37 ;  /* 0x00005410ff537816 */ /* 0x000fca0000000025 */
[----:B------:R-:W-:Y:S01]  /*1600*/  FMUL.FTZ R83, R83, R74 ;  /* 0x0000004a53537220 */ /* 0x000fe20000410000 */
[----:B------:R-:W-:Y:S05]  /*1610*/  @P1 BRA `(.L_x_66) ;  /* 0x0000002000001947 */ /* 0x000fea0003800000 */
[----:B------:R-:W-:Y:S05]  /*1620*/  @P0 BRA `(.L_x_67) ;  /* 0x0000003000000947 */ /* 0x000fea0003800000 */
[----:B------:R-:W-:Y:S05]  /*1630*/  BRA `(.L_x_68) ;  /* 0x0000004000007947 */ /* 0x000fea0003800000 */
.L_x_66:
[----:B-----5:R-:W-:-:S05]  /*1640*/  PRMT R36, RZ, 0x5410, R33 ;  /* 0x00005410ff247816 */ /* 0x020fca0000000021 */
[----:B------:R-:W-:-:S05]  /*1650*/  FADD.FTZ R83, R36, R83 ;  /* 0x0000005324537221 */ /* 0x000fca0000010000 */
.L_x_67:
[----:B------:R-:W-:-:S04]  /*1660*/  F2FP.BF16.PACK_AB R36, RZ, R83 ;  /* 0x00000053ff24723e */ /* 0x000fc800000010ff */
[----:B------:R-:W-:Y:S02]  /*1670*/  PRMT R29, R36, 0x7610, R29 ;  /* 0x00007610241d7816 */ /* 0x000fe4000000001d */
.L_x_68:
[----:B------:R-:W-:-:S05]  /*1680*/  PRMT R37, RZ, 0x7610, R37 ;  /* 0x00007610ff257816 */ /* 0x000fca0000000025 */
[----:B------:R-:W-:Y:S01]  /*1690*/  FMUL.FTZ R93, R37, R74 ;  /* 0x0000004a255d7220 */ /* 0x000fe20000410000 */
[----:B------:R-:W-:Y:S05]  /*16a0*/  @P1 BRA `(.L_x_69) ;  /* 0x0000002000001947 */ /* 0x000fea0003800000 */
[----:B------:R-:W-:Y:S05]  /*16b0*/  @P0 BRA `(.L_x_70) ;  /* 0x0000003000000947 */ /* 0x000fea0003800000 */
[----:B------:R-:W-:Y:S05]  /*16c0*/  BRA `(.L_x_71) ;  /* 0x0000004000007947 */ /* 0x000fea0003800000 */
.L_x_69:
[----:B-----5:R-:W-:-:S05]  /*16d0*/  PRMT R36, RZ, 0x7610, R33 ;  /* 0x00007610ff247816 */ /* 0x020fca0000000021 */
[----:B------:R-:W-:-:S05]  /*16e0*/  FADD.FTZ R93, R36, R93 ;  /* 0x0000005d245d7221 */ /* 0x000fca0000010000 */
.L_x_70:
[----:B------:R-:W-:-:S04]  /*16f0*/  F2FP.BF16.PACK_AB R36, RZ, R93 ;  /* 0x0000005dff24723e */ /* 0x000fc800000010ff */
[----:B------:R-:W-:Y:S02]  /*1700*/  PRMT R29, R29, 0x5410, R36 ;  /* 0x000054101d1d7816 */ /* 0x000fe40000000024 */
.L_x_71:
[----:B------:R-:W-:-:S05]  /*1710*/  PRMT R95, RZ, 0x5410, R38 ;  /* 0x00005410ff5f7816 */ /* 0x000fca0000000026 */
[----:B------:R-:W-:Y:S01]  /*1720*/  FMUL.FTZ R95, R95, R74 ;  /* 0x0000004a5f5f7220 */ /* 0x000fe20000410000 */
[----:B------:R-:W-:Y:S05]  /*1730*/  @P1 BRA `(.L_x_72) ;  /* 0x0000002000001947 */ /* 0x000fea0003800000 */
[----:B------:R-:W-:Y:S05]  /*1740*/  @P0 BRA `(.L_x_73) ;  /* 0x0000003000000947 */ /* 0x000fea0003800000 */
[----:B------:R-:W-:Y:S05]  /*1750*/  BRA `(.L_x_74) ;  /* 0x0000004000007947 */ /* 0x000fea0003800000 */
.L_x_72:
[----:B-----5:R-:W-:-:S05]  /*1760*/  PRMT R36, RZ, 0x5410, R34 ;  /* 0x00005410ff247816 */ /* 0x020fca0000000022 */
[----:B------:R-:W-:-:S05]  /*1770*/  FADD.FTZ R95, R36, R95 ;  /* 0x0000005f245f7221 */ /* 0x000fca0000010000 */
.L_x_73:
[----:B------:R-:W-:-:S04]  /*1780*/  F2FP.BF16.PACK_AB R36, RZ, R95 ;  /* 0x0000005fff24723e */ /* 0x000fc800000010ff */
[----:B------:R-:W-:Y:S02]  /*1790*/  PRMT R30, R36, 0x7610, R30 ;  /* 0x00007610241e7816 */ /* 0x000fe4000000001e */
.L_x_74:
[----:B------:R-:W-:-:S05]  /*17a0*/  PRMT R99, RZ, 0x7610, R38 ;  /* 0x00007610ff637816 */ /* 0x000fca0000000026 */
[----:B------:R-:W-:Y:S01]  /*17b0*/  FMUL.FTZ R99, R99, R74 ;  /* 0x0000004a63637220 */ /* 0x000fe20000410000 */
[----:B------:R-:W-:Y:S05]  /*17c0*/  @P1 BRA `(.L_x_75) ;  /* 0x0000002000001947 */ /* 0x000fea0003800000 */
[----:B------:R-:W-:Y:S05]  /*17d0*/  @P0 BRA `(.L_x_76) ;  /* 0x0000003000000947 */ /* 0x000fea0003800000 */
[----:B------:R-:W-:Y:S05]  /*17e0*/  BRA `(.L_x_77) ;  /* 0x0000004000007947 */ /* 0x000fea0003800000 */
.L_x_75:
[----:B-----5:R-:W-:-:S05]  /*17f0*/  PRMT R36, RZ, 0x7610, R34 ;  /* 0x00007610ff247816 */ /* 0x020fca0000000022 */
[----:B------:R-:W-:-:S05]  /*1800*/  FADD.FTZ R99, R36, R99 ;  /* 0x0000006324637221 */ /* 0x000fca0000010000 */
.L_x_76:
[----:B------:R-:W-:-:S04]  /*1810*/  F2FP.BF16.PACK_AB R36, RZ, R99 ;  /* 0x00000063ff24723e */ /* 0x000fc800000010ff */
[----:B------:R-:W-:Y:S02]  /*1820*/  PRMT R30, R30, 0x5410, R36 ;  /* 0x000054101e1e7816 */ /* 0x000fe40000000024 */
.L_x_77:
[----:B------:R-:W-:-:S05]  /*1830*/  PRMT R97, RZ, 0x5410, R39 ;  /* 0x00005410ff617816 */ /* 0x000fca0000000027 */
[----:B------:R-:W-:Y:S01]  /*1840*/  FMUL.FTZ R97, R97, R74 ;  /* 0x0000004a61617220 */ /* 0x000fe20000410000 */
[----:B------:R-:W-:Y:S05]  /*1850*/  @P1 BRA `(.L_x_78) ;  /* 0x0000002000001947 */ /* 0x000fea0003800000 */
[----:B------:R-:W-:Y:S05]  /*1860*/  @P0 BRA `(.L_x_79) ;  /* 0x0000003000000947 */ /* 0x000fea0003800000 */
[----:B------:R-:W-:Y:S05]  /*1870*/  BRA `(.L_x_80) ;  /* 0x0000004000007947 */ /* 0x000fea0003800000 */
.L_x_78:
[----:B-----5:R-:W-:-:S05]  /*1880*/  PRMT R36, RZ, 0x5410, R35 ;  /* 0x00005410ff247816 */ /* 0x020fca0000000023 */
[----:B------:R-:W-:-:S05]  /*1890*/  FADD.FTZ R97, R36, R97 ;  /* 0x0000006124617221 */ /* 0x000fca0000010000 */
.L_x_79:
[----:B------:R-:W-:-:S04]  /*18a0*/  F2FP.BF16.PACK_AB R36, RZ, R97 ;  /* 0x00000061ff24723e */ /* 0x000fc800000010ff */
[----:B------:R-:W-:Y:S02]  /*18b0*/  PRMT R31, R36, 0x7610, R31 ;  /* 0x00007610241f7816 */ /* 0x000fe4000000001f */
.L_x_80:
[----:B------:R-:W-:-:S05]  /*18c0*/  PRMT R39, RZ, 0x7610, R39 ;  /* 0x00007610ff277816 */ /* 0x000fca0000000027 */
[----:B------:R-:W-:Y:S01]  /*18d0*/  FMUL.FTZ R113, R39, R74 ;  /* 0x0000004a27717220 */ /* 0x000fe20000410000 */
[----:B------:R-:W-:Y:S05]  /*18e0*/  @P1 BRA `(.L_x_81) ;  /* 0x0000002000001947 */ /* 0x000fea0003800000 */
[----:B------:R-:W-:Y:S05]  /*18f0*/  @P0 BRA `(.L_x_82) ;  /* 0x0000003000000947 */ /* 0x000fea0003800000 */
[----:B------:R-:W-:Y:S05]  /*1900*/  BRA `(.L_x_83) ;  /* 0x0000004000007947 */ /* 0x000fea0003800000 */
.L_x_81:
[----:B-----5:R-:W-:-:S05]  /*1910*/  PRMT R36, RZ, 0x7610, R35 ;  /* 0x00007610ff247816 */ /* 0x020fca0000000023 */
[----:B------:R-:W-:-:S05]  /*1920*/  FADD.FTZ R113, R36, R113 ;  /* 0x0000007124717221 */ /* 0x000fca0000010000 */
.L_x_82:
[----:B------:R-:W-:-:S04]  /*1930*/  F2FP.BF16.PACK_AB R36, RZ, R113 ;  /* 0x00000071ff24723e */ /* 0x000fc800000010ff */
[----:B------:R-:W-:Y:S02]  /*1940*/  PRMT R31, R31, 0x5410, R36 ;  /* 0x000054101f1f7816 */ /* 0x000fe40000000024 */
.L_x_83:
[----:B------:R-:W-:-:S04]  /*1950*/  @P0 LEA R36, P1, R76, c[0x0][0x188], 0x4 ;  /* 0x000062004c240a11 */ /* 0x000fc800078220ff */
[----:B------:R-:W-:-:S05]  /*1960*/  @P0 LEA.HI.X R37, R76, c[0x0][0x18c], RZ, 0x4, P1 ;  /* 0x000063004c250a11 */ /* 0x000fca00008f24ff */
[----:B------:R0:W-:Y:S04]  /*1970*/  @P0 STG.E.128 [R36.64], R28 ;  /* 0x0000001c24000986 */ /* 0x0001e8000c101d04 */
.L_x_59:
[----:B------:R-:W-:Y:S05]  /*1980*/  BSYNC B0 ;  /* 0x0000000000007941 */ /* 0x000fea0003800000 */
.L_x_58:
[----:B0-----:R-:W-:Y:S01]  /*1990*/  FADD.FTZ R36, RZ, R66 ;  /* 0x00000042ff247221 */ /* 0x001fe20000010000 */
[C---:B------:R-:W-:Y:S02]  /*19a0*/  ISETP.GT.U32.AND P1, PT, R26.reuse, 0x1ff, PT ;  /* 0x000001ff1a00780c */ /* 0x040fe40003f24070 */
[----:B------:R-:W-:Y:S01]  /*19b0*/  LOP3.LUT P6, RZ, R59, 0xff, RZ, 0xc0, !PT ;  /* 0x000000ff3bff7812 */ /* 0x000fe200078cc0ff */
[----:B------:R-:W-:Y:S01]  /*19c0*/  FADD.FTZ R36, R75, R36 ;  /* 0x000000244b247221 */ /* 0x000fe20000010000 */
[----:B------:R-:W-:Y:S02]  /*19d0*/  ISETP.GT.U32.AND P5, PT, R26, 0x2ff, PT ;  /* 0x000002ff1a00780c */ /* 0x000fe40003fa4070 */
[----:B------:R-:W-:Y:S01]  /*19e0*/  SHF.R.U32.HI R68, RZ, 0x5, R27 ;  /* 0x00000005ff447819 */ /* 0x000fe2000001161b */
[----:B------:R-:W-:-:S03]  /*19f0*/  FADD.FTZ R36, R73, R36 ;  /* 0x0000002449247221 */ /* 0x000fc60000010000 */
[----:B------:R-:W-:Y:S01]  /*1a00*/  LOP3.LUT R68, R68, 0x7fffff8, RZ, 0xc0, !PT ;  /* 0x07fffff844447812 */ /* 0x000fe200078ec0ff */
[----:B------:R-:W-:-:S04]  /*1a10*/  FADD.FTZ R36, R91, R36 ;  /* 0x000000245b247221 */ /* 0x000fc80000010000 */
[----:B------:R-:W-:Y:S01]  /*1a20*/  FADD.FTZ R36, R89, R36 ;  /* 0x0000002459247221 */ /* 0x000fe20000010000 */
[----:B------:R-:W-:-:S03]  /*1a30*/  @!P6 IADD3 R68, R68, 0x8, RZ ;  /* 0x000000084444e810 */ /* 0x000fc60007ffe0ff */
[----:B------:R-:W-:-:S04]  /*1a40*/  FADD.FTZ R36, R107, R36 ;  /* 0x000000246b247221 */ /* 0x000fc80000010000 */
[----:B------:R-:W-:-:S04]  /*1a50*/  FADD.FTZ R36, R105, R36 ;  /* 0x0000002469247221 */ /* 0x000fc80000010000 */
[----:B------:R-:W-:-:S05]  /*1a60*/  FADD.FTZ R36, R109, R36 ;  /* 0x000000246d247221 */ /* 0x000fca0000010000 */
[----:B------:R-:W-:-:S05]  /*1a70*/  FSEL R36, R36, RZ, P4 ;  /* 0x000000ff24247208 */ /* 0x000fca0002000000 */
[----:B------:R-:W-:-:S04]  /*1a80*/  FADD.FTZ R38, R70, R36 ;  /* 0x0000002446267221 */ /* 0x000fc80000010000 */
[----:B------:R-:W-:-:S04]  /*1a90*/  FADD.FTZ R38, R77, R38 ;  /* 0x000000264d267221 */ /* 0x000fc80000010000 */
[----:B------:R-:W-:-:S04]  /*1aa0*/  FADD.FTZ R38, R79, R38 ;  /* 0x000000264f267221 */ /* 0x000fc80000010000 */
[----:B------:R-:W-:-:S04]  /*1ab0*/  FADD.FTZ R38, R87, R38 ;  /* 0x0000002657267221 */ /* 0x000fc80000010000 */
[----:B------:R-:W-:-:S04]  /*1ac0*/  FADD.FTZ R38, R85, R38 ;  /* 0x0000002655267221 */ /* 0x000fc80000010000 */
[----:B------:R-:W-:-:S04]  /*1ad0*/  FADD.FTZ R38, R103, R38 ;  /* 0x0000002667267221 */ /* 0x000fc80000010000 */
[----:B------:R-:W-:-:S04]  /*1ae0*/  FADD.FTZ R38, R101, R38 ;  /* 0x0000002665267221 */ /* 0x000fc80000010000 */
[----:B------:R-:W-:-:S04]  /*1af0*/  @P1 FADD.FTZ R36, R111, R38 ;  /* 0x000000266f241221 */ /* 0x000fc80000010000 */
[----:B------:R-:W-:-:S04]  /*1b00*/  FADD.FTZ R38, R71, R36 ;  /* 0x0000002447267221 */ /* 0x000fc80000010000 */
[----:B------:R-:W-:-:S04]  /*1b10*/  FADD.FTZ R38, R81, R38 ;  /* 0x0000002651267221 */ /* 0x000fc80000010000 */
[----:B------:R-:W-:-:S04]  /*1b20*/  FADD.FTZ R38, R83, R38 ;  /* 0x0000002653267221 */ /* 0x000fc80000010000 */
[----:B------:R-:W-:-:S04]  /*1b30*/  FADD.FTZ R38, R93, R38 ;  /* 0x000000265d267221 */ /* 0x000fc80000010000 */
[----:B------:R-:W-:-:S04]  /*1b40*/  FADD.FTZ R38, R95, R38 ;  /* 0x000000265f267221 */ /* 0x000fc80000010000 */
[----:B------:R-:W-:-:S04]  /*1b50*/  FADD.FTZ R38, R99, R38 ;  /* 0x0000002663267221 */ /* 0x000fc80000010000 */
[----:B------:R-:W-:-:S04]  /*1b60*/  FADD.FTZ R38, R97, R38 ;  /* 0x0000002661267221 */ /* 0x000fc80000010000 */
[----:B------:R-:W-:Y:S01]  /*1b70*/  @P5 FADD.FTZ R36, R113, R38 ;  /* 0x0000002671245221 */ /* 0x000fe20000010000 */
[----:B------:R-:W-:Y:S05]  /*1b80*/  BRA.DIV ~URZ, `(.L_x_84) ;  /* 0x000010627f007947 */ /* 0x000fea000b800000 */
[----:B------:R0:W1:Y:S02]  /*1b90*/  SHFL.BFLY PT, R37, R36, 0x1, 0x1f ;  /* 0x0c201f0024257f89 */ /* 0x00006400000e0000 */
.L_x_94:
[----:B-1----:R-:W-:Y:S01]  /*1ba0*/  FADD.FTZ R37, R36, R37 ;  /* 0x0000002524257221 */ /* 0x002fe20000010000 */
[----:B------:R-:W-:Y:S05]  /*1bb0*/  BRA.DIV ~URZ, `(.L_x_85) ;  /* 0x000010b27f007947 */ /* 0x000fea000b800000 */
[----:B0-----:R-:W0:Y:S02]  /*1bc0*/  SHFL.BFLY PT, R36, R37, 0x2, 0x1f ;  /* 0x0c401f0025247f89 */ /* 0x001e2400000e0000 */
[----:B0-----:R-:W-:-:S05]  /*1bd0*/  FADD.FTZ R37, R37, R36 ;  /* 0x0000002425257221 */ /* 0x001fca0000010000 */
[----:B------:R-:W0:Y:S02]  /*1be0*/  SHFL.BFLY PT, R36, R37, 0x4, 0x1f ;  /* 0x0c801f0025247f89 */ /* 0x000e2400000e0000 */
[----:B0-----:R-:W-:-:S05]  /*1bf0*/  FADD.FTZ R38, R37, R36 ;  /* 0x0000002425267221 */ /* 0x001fca0000010000 */
[----:B------:R-:W0:Y:S02]  /*1c00*/  SHFL.BFLY PT, R39, R38, 0x8, 0x1f ;  /* 0x0d001f0026277f89 */ /* 0x000e2400000e0000 */
[----:B0-----:R-:W-:-:S05]  /*1c10*/  FADD.FTZ R39, R38, R39 ;  /* 0x0000002726277221 */ /* 0x001fca0000010000 */
[----:B------:R-:W0:Y:S02]  /*1c20*/  SHFL.BFLY PT, R36, R39, 0x10, 0x1f ;  /* 0x0e001f0027247f89 */ /* 0x000e2400000e0000 */
[----:B0-----:R-:W-:-:S04]  /*1c30*/  FADD.FTZ R36, R39, R36 ;  /* 0x0000002427247221 */ /* 0x001fc80000010000 */
[----:B------:R-:W-:-:S04]  /*1c40*/  FMUL.FTZ R36, R53, R36 ;  /* 0x0000002435247220 */ /* 0x000fc80000410000 */
[--C-:B------:R-:W-:Y:S02]  /*1c50*/  FADD.FTZ R69, R66, -R36.reuse ;  /* 0x8000002442457221 */ /* 0x100fe40000010000 */
[--C-:B------:R-:W-:Y:S02]  /*1c60*/  FADD.FTZ R74, R75, -R36.reuse ;  /* 0x800000244b4a7221 */ /* 0x100fe40000010000 */
[----:B------:R-:W-:Y:S02]  /*1c70*/  FFMA.FTZ R69, R69, R69, RZ ;  /* 0x0000004545457223 */ /* 0x000fe400000100ff */
[--C-:B------:R-:W-:Y:S02]  /*1c80*/  FADD.FTZ R76, R73, -R36.reuse ;  /* 0x80000024494c7221 */ /* 0x100fe40000010000 */
[----:B------:R-:W-:Y:S02]  /*1c90*/  FFMA.FTZ R69, R74, R74, R69 ;  /* 0x0000004a4a457223 */ /* 0x000fe40000010045 */
[----:B------:R-:W-:-:S02]  /*1ca0*/  FADD.FTZ R74, R91, -R36 ;  /* 0x800000245b4a7221 */ /* 0x000fc40000010000 */
[----:B------:R-:W-:Y:S02]  /*1cb0*/  FFMA.FTZ R69, R76, R76, R69 ;  /* 0x0000004c4c457223 */ /* 0x000fe40000010045 */
[--C-:B------:R-:W-:Y:S02]  /*1cc0*/  FADD.FTZ R38, R89, -R36.reuse ;  /* 0x8000002459267221 */ /* 0x100fe40000010000 */
[----:B------:R-:W-:Y:S02]  /*1cd0*/  FFMA.FTZ R69, R74, R74, R69 ;  /* 0x0000004a4a457223 */ /* 0x000fe40000010045 */
        /* <DEDUP_REMOVED lines=9> */
[--C-:B------:R-:W-:Y:S01]  /*1d70*/  FADD.FTZ R39, R79, -R36.reuse ;  /* 0x800000244f277221 */ /* 0x100fe20000010000 */
[----:B------:R-:W-:Y:S01]  /*1d80*/  FSEL R69, R69, RZ, P4 ;  /* 0x000000ff45457208 */ /* 0x000fe20002000000 */
[----:B------:R-:W-:-:S04]  /*1d90*/  FADD.FTZ R74, R71, -R36 ;  /* 0x80000024474a7221 */ /* 0x000fc80000010000 */
[----:B------:R-:W-:-:S04]  /*1da0*/  FFMA.FTZ R38, R38, R38, R69 ;  /* 0x0000002626267223 */ /* 0x000fc80000010045 */
[----:B------:R-:W-:Y:S02]  /*1db0*/  FFMA.FTZ R38, R37, R37, R38 ;  /* 0x0000002525267223 */ /* 0x000fe40000010026 */
[----:B------:R-:W-:Y:S02]  /*1dc0*/  FADD.FTZ R37, R87, -R36 ;  /* 0x8000002457257221 */ /* 0x000fe40000010000 */
[----:B------:R-:W-:Y:S02]  /*1dd0*/  FFMA.FTZ R38, R39, R39, R38 ;  /* 0x0000002727267223 */ /* 0x000fe40000010026 */
[----:B------:R-:W-:Y:S02]  /*1de0*/  FADD.FTZ R39, R85, -R36 ;  /* 0x8000002455277221 */ /* 0x000fe40000010000 */
[----:B------:R-:W-:Y:S02]  /*1df0*/  FFMA.FTZ R38, R37, R37, R38 ;  /* 0x0000002525267223 */ /* 0x000fe40000010026 */
[----:B------:R-:W-:-:S02]  /*1e00*/  FADD.FTZ R37, R103, -R36 ;  /* 0x8000002467257221 */ /* 0x000fc40000010000 */
[----:B------:R-:W-:Y:S02]  /*1e10*/  FFMA.FTZ R38, R39, R39, R38 ;  /* 0x0000002727267223 */ /* 0x000fe40000010026 */
[----:B------:R-:W-:Y:S02]  /*1e20*/  FADD.FTZ R39, R101, -R36 ;  /* 0x8000002465277221 */ /* 0x000fe40000010000 */
[----:B------:R-:W-:Y:S02]  /*1e30*/  FFMA.FTZ R38, R37, R37, R38 ;  /* 0x0000002525267223 */ /* 0x000fe40000010026 */
[----:B------:R-:W-:Y:S02]  /*1e40*/  FADD.FTZ R37, R111, -R36 ;  /* 0x800000246f257221 */ /* 0x000fe40000010000 */
[----:B------:R-:W-:Y:S02]  /*1e50*/  FFMA.FTZ R38, R39, R39, R38 ;  /* 0x0000002727267223 */ /* 0x000fe40000010026 */
[----:B------:R-:W-:-:S02]  /*1e60*/  FADD.FTZ R39, R83, -R36 ;  /* 0x8000002453277221 */ /* 0x000fc40000010000 */
[----:B------:R-:W-:Y:S02]  /*1e70*/  @P1 FFMA.FTZ R69, R37, R37, R38 ;  /* 0x0000002525451223 */ /* 0x000fe40000010026 */
[----:B------:R-:W-:Y:S02]  /*1e80*/  FADD.FTZ R37, R81, -R36 ;  /* 0x8000002451257221 */ /* 0x000fe40000010000 */
        /* <DEDUP_REMOVED lines=11> */
[----:B------:R-:W-:-:S04]  /*1f40*/  FFMA.FTZ R74, R39, R39, R74 ;  /* 0x00000027274a7223 */ /* 0x000fc8000001004a */
[----:B------:R-:W-:-:S05]  /*1f50*/  @P5 FFMA.FTZ R69, R37, R37, R74 ;  /* 0x0000002525455223 */ /* 0x000fca000001004a */
[----:B------:R-:W0:Y:S02]  /*1f60*/  SHFL.BFLY PT, R38, R69, 0x1, 0x1f ;  /* 0x0c201f0045267f89 */ /* 0x000e2400000e0000 */
[----:B0-----:R-:W-:-:S05]  /*1f70*/  FADD.FTZ R38, R69, R38 ;  /* 0x0000002645267221 */ /* 0x001fca0000010000 */
[----:B------:R-:W0:Y:S02]  /*1f80*/  SHFL.BFLY PT, R37, R38, 0x2, 0x1f ;  /* 0x0c401f0026257f89 */ /* 0x000e2400000e0000 */
[----:B0-----:R-:W-:-:S05]  /*1f90*/  FADD.FTZ R37, R38, R37 ;  /* 0x0000002526257221 */ /* 0x001fca0000010000 */
[----:B------:R-:W0:Y:S02]  /*1fa0*/  SHFL.BFLY PT, R74, R37, 0x4, 0x1f ;  /* 0x0c801f00254a7f89 */ /* 0x000e2400000e0000 */
[----:B0-----:R-:W-:-:S05]  /*1fb0*/  FADD.FTZ R74, R37, R74 ;  /* 0x0000004a254a7221 */ /* 0x001fca0000010000 */
[----:B------:R-:W0:Y:S02]  /*1fc0*/  SHFL.BFLY PT, R39, R74, 0x8, 0x1f ;  /* 0x0d001f004a277f89 */ /* 0x000e2400000e0000 */
[----:B0-----:R-:W-:-:S05]  /*1fd0*/  FADD.FTZ R76, R74, R39 ;  /* 0x000000274a4c7221 */ /* 0x001fca0000010000 */
[----:B------:R0:W1:Y:S02]  /*1fe0*/  SHFL.BFLY PT, R39, R76, 0x10, 0x1f ;  /* 0x0e001f004c277f89 */ /* 0x00006400000e0000 */
.L_x_95:
[----:B------:R-:W-:Y:S01]  /*1ff0*/  LOP3.LUT P1, RZ, R27, 0x1f, RZ, 0xc0, !PT ;  /* 0x0000001f1bff7812 */ /* 0x000fe2000782c0ff */
[----:B-1----:R-:W-:Y:S01]  /*2000*/  FADD.FTZ R37, R39, R76 ;  /* 0x0000004c27257221 */ /* 0x002fe20000010000 */
[----:B------:R-:W-:Y:S01]  /*2010*/  SHF.R.U32.HI R38, RZ, 0x5, R27 ;  /* 0x00000005ff267819 */ /* 0x000fe2000001161b */
[----:B------:R-:W-:Y:S01]  /*2020*/  WARPSYNC 0xffffffff ;  /* 0xffffffff00007948 */ /* 0x000fe20003800000 */
[----:B------:R-:W-:Y:S02]  /*2030*/  LOP3.LUT R69, R27, 0x1f, RZ, 0xc0, !PT ;  /* 0x0000001f1b457812 */ /* 0x000fe400078ec0ff */
[----:B------:R-:W-:-:S07]  /*2040*/  LOP3.LUT R38, R38, 0x7, RZ, 0xc0, !PT ;  /* 0x0000000726267812 */ /* 0x000fce00078ec0ff */
[----:B------:R-:W-:-:S05]  /*2050*/  @!P1 IADD3 R39, R68, R38, RZ ;  /* 0x0000002644279210 */ /* 0x000fca0007ffe0ff */
[----:B------:R1:W-:Y:S01]  /*2060*/  @!P1 STS.64 [R39.X8], R36 ;  /* 0x0000002427009388 */ /* 0x0003e20000008a00 */
[----:B------:R-:W-:-:S11]  /*2070*/  ISETP.GT.U32.AND P1, PT, R69, 0x7, PT ;  /* 0x000000074500780c */ /* 0x000fd60003f24070 */
[----:B------:R-:W-:Y:S01]  /*2080*/  BAR.SYNC.DEFER_BLOCKING 0x0 ;  /* 0x0000000000007b1d */ /* 0x000fe20000010000 */
[----:B-1----:R-:W-:Y:S01]  /*2090*/  CS2R R36, SRZ ;  /* 0x0000000000247805 */ /* 0x002fe2000001ff00 */
[----:B------:R-:W-:Y:S01]  /*20a0*/  @!P1 IADD3 R68, R68, R69, RZ ;  /* 0x0000004544449210 */ /* 0x000fe20007ffe0ff */
[----:B------:R-:W-:Y:S01]  /*20b0*/  HFMA2.MMA R39, -RZ, RZ, 0, 0 ;  /* 0x00000000ff277435 */ /* 0x000fe200000001ff */
[----:B------:R-:W-:Y:S02]  /*20c0*/  ISETP.NE.AND P5, PT, RZ, UR6, PT ;  /* 0x00000006ff007c0c */ /* 0x000fe4000bfa5270 */
[----:B------:R-:W-:Y:S03]  /*20d0*/  BSSY B0, `(.L_x_86) ;  /* 0x0000065000007945 */ /* 0x000fe60003800000 */
[----:B------:R-:W-:-:S04]  /*20e0*/  @!P1 IMAD.MOV.U32 R39, RZ, RZ, R58 ;  /* 0x000000ffff279224 */ /* 0x000fc800078e003a */
[----:B------:R-:W-:Y:S01]  /*20f0*/  I2F R82, R39 ;  /* 0x0000002700527306 */ /* 0x000fe20000201400 */
[----:B------:R-:W1:Y:S04]  /*2100*/  SHFL.DOWN PT, R74, R39, 0x4, 0x1f ;  /* 0x08801f00274a7f89 */ /* 0x000e6800000e0000 */
[----:B------:R-:W2:Y:S01]  /*2110*/  @!P1 LDS.64 R36, [R68.X8] ;  /* 0x0000000044249984 */ /* 0x000ea20000008a00 */
[----:B------:R-:W-:Y:S02]  /*2120*/  LOP3.LUT P1, RZ, R38, 0x1f, R27, 0xf8, !PT ;  /* 0x0000001f26ff7812 */ /* 0x000fe4000782f81b */
[----:B-1----:R-:W-:Y:S02]  /*2130*/  IADD3 R78, R74, R39, RZ ;  /* 0x000000274a4e7210 */ /* 0x002fe40007ffe0ff */
[----:B------:R-:W-:Y:S03]  /*2140*/  I2F R74, R74 ;  /* 0x0000004a004a7306 */ /* 0x000fe60000201400 */
[----:B------:R-:W1:Y:S05]  /*2150*/  SHFL.DOWN PT, R117, R78, 0x2, 0x1f ;  /* 0x08401f004e757f89 */ /* 0x000e6a00000e0000 */
[----:B------:R-:W3:Y:S01]  /*2160*/  I2F R80, R78 ;  /* 0x0000004e00507306 */ /* 0x000ee20000201400 */
[----:B--2---:R-:W2:Y:S07]  /*2170*/  SHFL.DOWN PT, R69, R36, 0x4, 0x1f ;  /* 0x08801f0024457f89 */ /* 0x004eae00000e0000 */
[----:B---3--:R-:W3:Y:S01]  /*2180*/  MUFU.RCP R68, R80 ;  /* 0x0000005000447308 */ /* 0x008ee20000001000 */
[----:B-1----:R-:W-:Y:S01]  /*2190*/  IADD3 R39, R78, R117, RZ ;  /* 0x000000754e277210 */ /* 0x002fe20007ffe0ff */
[----:B0-----:R-:W0:Y:S06]  /*21a0*/  SHFL.DOWN PT, R76, R37, 0x4, 0x1f ;  /* 0x08801f00254c7f89 */ /* 0x001e2c00000e0000 */
[----:B------:R-:W1:Y:S08]  /*21b0*/  I2F R78, R39 ;  /* 0x00000027004e7306 */ /* 0x000e700000201400 */
[----:B------:R-:W4:Y:S01]  /*21c0*/  I2F R117, R117 ;  /* 0x0000007500757306 */ /* 0x000f220000201400 */
[----:B--2---:R-:W-:-:S02]  /*21d0*/  FMUL.FTZ R115, R69, R74 ;  /* 0x0000004a45737220 */ /* 0x004fc40000410000 */
[----:B------:R-:W-:Y:S02]  /*21e0*/  FADD.FTZ R69, -R69, R36 ;  /* 0x0000002445457221 */ /* 0x000fe40000010100 */
[----:B------:R-:W-:Y:S02]  /*21f0*/  FFMA.FTZ R115, R82, R36, R115 ;  /* 0x0000002452737223 */ /* 0x000fe40000010073 */
[----:B------:R-:W-:Y:S02]  /*2200*/  FMUL.FTZ R69, R69, R69 ;  /* 0x0000004545457220 */ /* 0x000fe40000410000 */
[----:B---3--:R-:W-:Y:S02]  /*2210*/  FMUL.FTZ R115, R68, R115 ;  /* 0x0000007344737220 */ /* 0x008fe40000410000 */
[----:B------:R-:W-:Y:S02]  /*2220*/  FMUL.FTZ R69, R69, R82 ;  /* 0x0000005245457220 */ /* 0x000fe40000410000 */
[----:B0-----:R-:W-:Y:S01]  /*2230*/  FADD.FTZ R37, R76, R37 ;  /* 0x000000254c257221 */ /* 0x001fe20000010000 */
[----:B------:R-:W4:Y:S01]  /*2240*/  SHFL.DOWN PT, R36, R115, 0x2, 0x1f ;  /* 0x08401f0073247f89 */ /* 0x000f2200000e0000 */
[----:B------:R-:W-:-:S03]  /*2250*/  FMUL.FTZ R69, R69, R74 ;  /* 0x0000004a45457220 */ /* 0x000fc60000410000 */
[----:B------:R-:W0:Y:S01]  /*2260*/  SHFL.DOWN PT, R76, R39, 0x1, 0x1f ;  /* 0x08201f00274c7f89 */ /* 0x000e2200000e0000 */
[----:B------:R-:W-:Y:S02]  /*2270*/  FFMA.FTZ R37, R68, R69, R37 ;  /* 0x0000004544257223 */ /* 0x000fe40000010025 */
[----:B-1----:R-:W1:Y:S03]  /*2280*/  MUFU.RCP R69, R78 ;  /* 0x0000004e00457308 */ /* 0x002e660000001000 */
[----:B------:R-:W2:Y:S01]  /*2290*/  SHFL.DOWN PT, R68, R37, 0x2, 0x1f ;  /* 0x08401f0025447f89 */ /* 0x000ea200000e0000 */
[----:B----4-:R-:W-:Y:S02]  /*22a0*/  FMUL.FTZ R74, R36, R117 ;  /* 0x00000075244a7220 */ /* 0x010fe40000410000 */
[----:B------:R-:W-:Y:S02]  /*22b0*/  FADD.FTZ R36, R115, -R36 ;  /* 0x8000002473247221 */ /* 0x000fe40000010000 */
[----:B------:R-:W-:-:S02]  /*22c0*/  FFMA.FTZ R74, R80, R115, R74 ;  /* 0x00000073504a7223 */ /* 0x000fc4000001004a */
[----:B------:R-:W-:Y:S02]  /*22d0*/  FMUL.FTZ R115, R36, R36 ;  /* 0x0000002424737220 */ /* 0x000fe40000410000 */
[----:B-1----:R-:W-:Y:S01]  /*22e0*/  FMUL.FTZ R119, R69, R74 ;  /* 0x0000004a45777220 */ /* 0x002fe20000410000 */
[----:B0-----:R-:W-:Y:S01]  /*22f0*/  IADD3 R74, R39, R76, RZ ;  /* 0x0000004c274a7210 */ /* 0x001fe20007ffe0ff */
[----:B------:R-:W-:Y:S01]  /*2300*/  FMUL.FTZ R115, R80, R115 ;  /* 0x0000007350737220 */ /* 0x000fe20000410000 */
[----:B------:R-:W-:Y:S01]  /*2310*/  I2F R76, R76 ;  /* 0x0000004c004c7306 */ /* 0x000fe20000201400 */
[----:B--2---:R-:W-:Y:S01]  /*2320*/  FADD.FTZ R68, R37, R68 ;  /* 0x0000004425447221 */ /* 0x004fe20000010000 */
[----:B------:R-:W0:Y:S01]  /*2330*/  SHFL.DOWN PT, R36, R119, 0x1, 0x1f ;  /* 0x08201f0077247f89 */ /* 0x000e2200000e0000 */
[----:B------:R-:W-:-:S04]  /*2340*/  FMUL.FTZ R115, R115, R117 ;  /* 0x0000007573737220 */ /* 0x000fc80000410000 */
[----:B------:R-:W-:Y:S01]  /*2350*/  FFMA.FTZ R68, R69, R115, R68 ;  /* 0x0000007345447223 */ /* 0x000fe20000010044 */
[----:B------:R-:W1:Y:S04]  /*2360*/  I2F R74, R74 ;  /* 0x0000004a004a7306 */ /* 0x000e680000201400 */
[----:B------:R-:W2:Y:S04]  /*2370*/  SHFL.DOWN PT, R37, R68, 0x1, 0x1f ;  /* 0x08201f0044257f89 */ /* 0x000ea800000e0000 */
[----:B-1----:R-:W1:Y:S01]  /*2380*/  MUFU.RCP R39, R74 ;  /* 0x0000004a00277308 */ /* 0x002e620000001000 */
[----:B0-----:R-:W-:-:S02]  /*2390*/  FADD.FTZ R69, R119, -R36 ;  /* 0x8000002477457221 */ /* 0x001fc40000010000 */
[----:B------:R-:W-:Y:S02]  /*23a0*/  FMUL.FTZ R36, R36, R76 ;  /* 0x0000004c24247220 */ /* 0x000fe40000410000 */
[----:B------:R-:W-:Y:S02]  /*23b0*/  FMUL.FTZ R69, R69, R69 ;  /* 0x0000004545457220 */ /* 0x000fe40000410000 */
[C---:B------:R-:W-:Y:S02]  /*23c0*/  FFMA.FTZ R36, R78.reuse, R119, R36 ;  /* 0x000000774e247223 */ /* 0x040fe40000010024 */
[----:B------:R-:W-:-:S04]  /*23d0*/  FMUL.FTZ R69, R78, R69 ;  /* 0x000000454e457220 */ /* 0x000fc80000410000 */
[----:B------:R-:W-:Y:S02]  /*23e0*/  FMUL.FTZ R69, R69, R76 ;  /* 0x0000004c45457220 */ /* 0x000fe40000410000 */
[----:B-1----:R-:W-:Y:S02]  /*23f0*/  FMUL.FTZ R78, R39, R36 ;  /* 0x00000024274e7220 */ /* 0x002fe40000410000 */
[----:B--2---:R-:W-:-:S03]  /*2400*/  FADD.FTZ R36, R68, R37 ;  /* 0x0000002544247221 */ /* 0x004fc60000010000 */
[----:B------:R-:W0:Y:S01]  /*2410*/  SHFL.IDX PT, R117, R78, RZ, 0x1f ;  /* 0x00001fff4e757589 */ /* 0x000e2200000e0000 */
[----:B------:R-:W-:Y:S01]  /*2420*/  FFMA.FTZ R36, R39, R69, R36 ;  /* 0x0000004527247223 */ /* 0x000fe20000010024 */
[----:B------:R-:W-:-:S05]  /*2430*/  MOV R39, c[0x0][0x1e0] ;  /* 0x0000780000277a02 */ /* 0x000fca0000000f00 */
[----:B------:R-:W1:Y:S01]  /*2440*/  SHFL.IDX PT, R36, R36, RZ, 0x1f ;  /* 0x00001fff24247589 */ /* 0x000e6200000e0000 */
[C---:B0-----:R-:W-:Y:S01]  /*2450*/  FMUL.FTZ R37, R117.reuse, R117 ;  /* 0x0000007575257220 */ /* 0x041fe20000410000 */
[----:B------:R-:W-:-:S04]  /*2460*/  FSEL R74, R117, RZ, !P5 ;  /* 0x000000ff754a7208 */ /* 0x000fc80006800000 */
[----:B------:R-:W-:Y:S01]  /*2470*/  FSEL R38, R37, RZ, P5 ;  /* 0x000000ff25267208 */ /* 0x000fe20002800000 */
[----:B-1----:R-:W-:Y:S01]  /*2480*/  FFMA.FTZ R37, R36, R39, c[0x0][0x228] ;  /* 0x00008a0024257623 */ /* 0x002fe20000010027 */
[----:B------:R-:W-:-:S03]  /*2490*/  @!P1 MOV R39, 0x4 ;  /* 0x0000000400279802 */ /* 0x000fc60000000f00 */
[----:B------:R-:W-:Y:S02]  /*24a0*/  FADD.FTZ R115, R37, R38 ;  /* 0x0000002625737221 */ /* 0x000fe40000010000 */
[----:B------:R-:W-:Y:S02]  /*24b0*/  @!P1 IMAD.MOV.U32 R37, RZ, RZ, 0x4 ;  /* 0x00000004ff259424 */ /* 0x000fe400078e00ff */
[C---:B------:R-:W-:Y:S02]  /*24c0*/  @!P1 IMAD.WIDE R38, R60.reuse, R39, c[0x0][0x1a8] ;  /* 0x00006a003c269625 */ /* 0x040fe400078e0227 */
[----:B------:R-:W0:Y:S02]  /*24d0*/  MUFU.RSQ R115, R115 ;  /* 0x0000007300737308 */ /* 0x000e240000001400 */
[----:B------:R-:W-:-:S05]  /*24e0*/  @!P1 IMAD.WIDE R36, R60, R37, c[0x0][0x1a0] ;  /* 0x000068003c249625 */ /* 0x000fca00078e0225 */
[----:B------:R1:W-:Y:S04]  /*24f0*/  @!P1 STG.E [R36.64], R117 ;  /* 0x0000007524009986 */ /* 0x0003e8000c101904 */
[----:B0-----:R1:W-:Y:S01]  /*2500*/  @!P1 STG.E [R38.64], R115 ;  /* 0x0000007326009986 */ /* 0x0013e2000c101904 */
[----:B------:R-:W-:Y:S05]  /*2510*/  @!P4 BRA `(.L_x_87) ;  /* 0x000002000000c947 */ /* 0x000fea0003800000 */
[--C-:B-1----:R-:W-:Y:S01]  /*2520*/  FADD.FTZ R36, R66, -R74.reuse ;  /* 0x8000004a42247221 */ /* 0x102fe20000010000 */
[----:B------:R-:W-:Y:S01]  /*2530*/  MOV R119, 0x10 ;  /* 0x0000001000777802 */ /* 0x000fe20000000f00 */
[--C-:B------:R-:W-:Y:S02]  /*2540*/  FADD.FTZ R38, R75, -R74.reuse ;  /* 0x8000004a4b267221 */ /* 0x100fe40000010000 */
[--C-:B------:R-:W-:Y:S02]  /*2550*/  FADD.FTZ R68, R73, -R74.reuse ;  /* 0x8000004a49447221 */ /* 0x100fe40000010000 */
[----:B------:R-:W-:-:S02]  /*2560*/  FADD.FTZ R76, R91, -R74 ;  /* 0x8000004a5b4c7221 */ /* 0x000fc40000010000 */
[--C-:B------:R-:W-:Y:S02]  /*2570*/  FADD.FTZ R78, R89, -R74.reuse ;  /* 0x8000004a594e7221 */ /* 0x100fe40000010000 */
[--C-:B------:R-:W-:Y:S02]  /*2580*/  FADD.FTZ R80, R107, -R74.reuse ;  /* 0x8000004a6b507221 */ /* 0x100fe40000010000 */
[--C-:B------:R-:W-:Y:S02]  /*2590*/  FADD.FTZ R82, R105, -R74.reuse ;  /* 0x8000004a69527221 */ /* 0x100fe40000010000 */
[----:B------:R-:W-:Y:S02]  /*25a0*/  FADD.FTZ R84, R109, -R74 ;  /* 0x8000004a6d547221 */ /* 0x000fe40000010000 */
[C---:B------:R-:W-:Y:S02]  /*25b0*/  FMUL.FTZ R36, R115.reuse, R36 ;  /* 0x0000002473247220 */ /* 0x040fe40000410000 */
[----:B------:R-:W-:-:S02]  /*25c0*/  FMUL.FTZ R38, R115, R38 ;  /* 0x0000002673267220 */ /* 0x000fc40000410000 */
[C---:B------:R-:W-:Y:S02]  /*25d0*/  FMUL.FTZ R68, R115.reuse, R68 ;  /* 0x0000004473447220 */ /* 0x040fe40000410000 */
[C---:B------:R-:W-:Y:S02]  /*25e0*/  FMUL.FTZ R76, R115.reuse, R76 ;  /* 0x0000004c734c7220 */ /* 0x040fe40000410000 */
[C---:B------:R-:W-:Y:S02]  /*25f0*/  FMUL.FTZ R78, R115.reuse, R78 ;  /* 0x0000004e734e7220 */ /* 0x040fe40000410000 */
[C---:B------:R-:W-:Y:S02]  /*2600*/  FMUL.FTZ R80, R115.reuse, R80 ;  /* 0x0000005073507220 */ /* 0x040fe40000410000 */
[C---:B------:R-:W-:Y:S02]  /*2610*/  FMUL.FTZ R82, R115.reuse, R82 ;  /* 0x0000005273527220 */ /* 0x040fe40000410000 */
[----:B------:R-:W-:-:S02]  /*2620*/  FMUL.FTZ R84, R115, R84 ;  /* 0x0000005473547220 */ /* 0x000fc40000410000 */
[----:B------:R-:W-:Y:S02]  /*2630*/  FFMA.FTZ R36, R24, R36, R17 ;  /* 0x0000002418247223 */ /* 0x000fe40000010011 */
[----:B------:R-:W-:Y:S02]  /*2640*/  FFMA.FTZ R37, R25, R38, R16 ;  /* 0x0000002619257223 */ /* 0x000fe40000010010 */
[----:B------:R-:W-:Y:S02]  /*2650*/  FFMA.FTZ R68, R22, R68, R15 ;  /* 0x0000004416447223 */ /* 0x000fe4000001000f */
[----:B------:R-:W-:Y:S01]  /*2660*/  FFMA.FTZ R39, R23, R76, R14 ;  /* 0x0000004c17277223 */ /* 0x000fe2000001000e */
[----:B------:R-:W-:Y:S01]  /*2670*/  F2FP.BF16.PACK_AB R36, R37, R36 ;  /* 0x000000242524723e */ /* 0x000fe200000010ff */
[----:B------:R-:W-:Y:S02]  /*2680*/  FFMA.FTZ R38, R20, R78, R13 ;  /* 0x0000004e14267223 */ /* 0x000fe4000001000d */
[----:B------:R-:W-:Y:S01]  /*2690*/  FFMA.FTZ R69, R21, R80, R12 ;  /* 0x0000005015457223 */ /* 0x000fe2000001000c */
[----:B------:R-:W-:Y:S01]  /*26a0*/  F2FP.BF16.PACK_AB R37, R39, R68 ;  /* 0x000000442725723e */ /* 0x000fe200000010ff */
[----:B------:R-:W-:-:S02]  /*26b0*/  FFMA.FTZ R82, R18, R82, R11 ;  /* 0x0000005212527223 */ /* 0x000fc4000001000b */
[----:B------:R-:W-:Y:S01]  /*26c0*/  FFMA.FTZ R117, R19, R84, R10 ;  /* 0x0000005413757223 */ /* 0x000fe2000001000a */
[----:B------:R-:W-:Y:S01]  /*26d0*/  F2FP.BF16.PACK_AB R38, R69, R38 ;  /* 0x000000264526723e */ /* 0x000fe200000010ff */
[C---:B------:R-:W-:Y:S01]  /*26e0*/  IMAD.WIDE.U32 R68, R72.reuse, R119, c[0x0][0x208] ;  /* 0x0000820048447625 */ /* 0x040fe200078e0077 */
[----:B------:R-:W-:Y:S02]  /*26f0*/  IADD3 R72, R72, 0x100, RZ ;  /* 0x0000010048487810 */ /* 0x000fe40007ffe0ff */
[----:B------:R-:W-:-:S05]  /*2700*/  F2FP.BF16.PACK_AB R39, R117, R82 ;  /* 0x000000527527723e */ /* 0x000fca00000010ff */
[----:B------:R0:W-:Y:S02]  /*2710*/  STG.E.128 [R68.64], R36 ;  /* 0x0000002444007986 */ /* 0x0001e4000c101d04 */
.L_x_87:
[----:B------:R-:W-:Y:S05]  /*2720*/  BSYNC B0 ;  /* 0x0000000000007941 */ /* 0x000fea0003800000 */
.L_x_86:
[----:B------:R-:W-:Y:S01]  /*2730*/  BSSY B0, `(.L_x_88) ;  /* 0x0000022000007945 */ /* 0x000fe20003800000 */
[----:B------:R-:W-:Y:S05]  /*2740*/  @!P3 BRA `(.L_x_89) ;  /* 0x000002000000b947 */ /* 0x000fea0003800000 */
[--C-:B01----:R-:W-:Y:S01]  /*2750*/  FADD.FTZ R36, R70, -R74.reuse ;  /* 0x8000004a46247221 */ /* 0x103fe20000010000 */
[----:B------:R-:W-:Y:S01]  /*2760*/  HFMA2.MMA R119, -RZ, RZ, 0, 9.5367431640625e-07 ;  /* 0x00000010ff777435 */ /* 0x000fe200000001ff */
[--C-:B------:R-:W-:Y:S02]  /*2770*/  FADD.FTZ R38, R77, -R74.reuse ;  /* 0x8000004a4d267221 */ /* 0x100fe40000010000 */
[--C-:B------:R-:W-:Y:S02]  /*2780*/  FADD.FTZ R68, R79, -R74.reuse ;  /* 0x8000004a4f447221 */ /* 0x100fe40000010000 */
[--C-:B------:R-:W-:Y:S02]  /*2790*/  FADD.FTZ R76, R87, -R74.reuse ;  /* 0x8000004a574c7221 */ /* 0x100fe40000010000 */
[--C-:B------:R-:W-:Y:S02]  /*27a0*/  FADD.FTZ R78, R85, -R74.reuse ;  /* 0x8000004a554e7221 */ /* 0x100fe40000010000 */
[----:B------:R-:W-:-:S02]  /*27b0*/  FADD.FTZ R80, R103, -R74 ;  /* 0x8000004a67507221 */ /* 0x000fc40000010000 */
[--C-:B------:R-:W-:Y:S02]  /*27c0*/  FADD.FTZ R82, R101, -R74.reuse ;  /* 0x8000004a65527221 */ /* 0x100fe40000010000 */
[----:B------:R-:W-:Y:S02]  /*27d0*/  FADD.FTZ R84, R111, -R74 ;  /* 0x8000004a6f547221 */ /* 0x000fe40000010000 */
[C---:B------:R-:W-:Y:S02]  /*27e0*/  FMUL.FTZ R36, R115.reuse, R36 ;  /* 0x0000002473247220 */ /* 0x040fe40000410000 */
[C---:B------:R-:W-:Y:S02]  /*27f0*/  FMUL.FTZ R38, R115.reuse, R38 ;  /* 0x0000002673267220 */ /* 0x040fe40000410000 */
[C---:B------:R-:W-:Y:S02]  /*2800*/  FMUL.FTZ R68, R115.reuse, R68 ;  /* 0x0000004473447220 */ /* 0x040fe40000410000 */
[----:B------:R-:W-:-:S02]  /*2810*/  FMUL.FTZ R76, R115, R76 ;  /* 0x0000004c734c7220 */ /* 0x000fc40000410000 */
[C---:B------:R-:W-:Y:S02]  /*2820*/  FMUL.FTZ R78, R115.reuse, R78 ;  /* 0x0000004e734e7220 */ /* 0x040fe40000410000 */
[C---:B------:R-:W-:Y:S02]  /*2830*/  FMUL.FTZ R80, R115.reuse, R80 ;  /* 0x0000005073507220 */ /* 0x040fe40000410000 */
[C---:B------:R-:W-:Y:S02]  /*2840*/  FMUL.FTZ R82, R115.reuse, R82 ;  /* 0x0000005273527220 */ /* 0x040fe40000410000 */
[----:B------:R-:W-:Y:S02]  /*2850*/  FMUL.FTZ R84, R115, R84 ;  /* 0x0000005473547220 */ /* 0x000fe40000410000 */
[----:B------:R-:W-:Y:S02]  /*2860*/  FFMA.FTZ R36, R9, R36, R0 ;  /* 0x0000002409247223 */ /* 0x000fe40000010000 */
[----:B------:R-:W-:-:S02]  /*2870*/  FFMA.FTZ R37, R8, R38, R41 ;  /* 0x0000002608257223 */ /* 0x000fc40000010029 */
[----:B------:R-:W-:Y:S02]  /*2880*/  FFMA.FTZ R68, R7, R68, R40 ;  /* 0x0000004407447223 */ /* 0x000fe40000010028 */
[----:B------:R-:W-:Y:S01]  /*2890*/  FFMA.FTZ R39, R6, R76, R43 ;  /* 0x0000004c06277223 */ /* 0x000fe2000001002b */
[----:B------:R-:W-:Y:S01]  /*28a0*/  F2FP.BF16.PACK_AB R36, R37, R36 ;  /* 0x000000242524723e */ /* 0x000fe200000010ff */
[----:B------:R-:W-:Y:S02]  /*28b0*/  FFMA.FTZ R38, R5, R78, R42 ;  /* 0x0000004e05267223 */ /* 0x000fe4000001002a */
[----:B------:R-:W-:Y:S01]  /*28c0*/  FFMA.FTZ R69, R4, R80, R45 ;  /* 0x0000005004457223 */ /* 0x000fe2000001002d */
[----:B------:R-:W-:Y:S01]  /*28d0*/  F2FP.BF16.PACK_AB R37, R39, R68 ;  /* 0x000000442725723e */ /* 0x000fe200000010ff */
[----:B------:R-:W-:Y:S02]  /*28e0*/  FFMA.FTZ R82, R3, R82, R44 ;  /* 0x0000005203527223 */ /* 0x000fe4000001002c */
[----:B------:R-:W-:Y:S01]  /*28f0*/  FFMA.FTZ R117, R2, R84, R47 ;  /* 0x0000005402757223 */ /* 0x000fe2000001002f */
[----:B------:R-:W-:Y:S01]  /*2900*/  F2FP.BF16.PACK_AB R38, R69, R38 ;  /* 0x000000264526723e */ /* 0x000fe200000010ff */
[C---:B------:R-:W-:Y:S01]  /*2910*/  IMAD.WIDE.U32 R68, R72.reuse, R119, c[0x0][0x208] ;  /* 0x0000820048447625 */ /* 0x040fe200078e0077 */
[----:B------:R-:W-:-:S02]  /*2920*/  IADD3 R72, R72, 0x100, RZ ;  /* 0x0000010048487810 */ /* 0x000fc40007ffe0ff */
[----:B------:R-:W-:-:S05]  /*2930*/  F2FP.BF16.PACK_AB R39, R117, R82 ;  /* 0x000000527527723e */ /* 0x000fca00000010ff */
[----:B------:R0:W-:Y:S02]  /*2940*/  STG.E.128 [R68.64], R36 ;  /* 0x0000002444007986 */ /* 0x0001e4000c101d04 */
.L_x_89:
[----:B------:R-:W-:Y:S05]  /*2950*/  BSYNC B0 ;  /* 0x0000000000007941 */ /* 0x000fea0003800000 */
.L_x_88:
[----:B------:R-:W-:Y:S01]  /*2960*/  BSSY B0, `(.L_x_90) ;  /* 0x0000021000007945 */ /* 0x000fe20003800000 */
[----:B------:R-:W-:Y:S05]  /*2970*/  @!P2 BRA `(.L_x_91) ;  /* 0x000001f00000a947 */ /* 0x000fea0003800000 */
[--C-:B01----:R-:W-:Y:S01]  /*2980*/  FADD.FTZ R36, R71, -R74.reuse ;  /* 0x8000004a47247221 */ /* 0x103fe20000010000 */
[----:B------:R-:W-:Y:S01]  /*2990*/  MOV R117, 0x10 ;  /* 0x0000001000757802 */ /* 0x000fe20000000f00 */
        /* <DEDUP_REMOVED lines=21> */
[----:B------:R-:W-:Y:S02]  /*2af0*/  FFMA.FTZ R74, R56, R74, R67 ;  /* 0x0000004a384a7223 */ /* 0x000fe40000010043 */
[----:B------:R-:W-:Y:S02]  /*2b00*/  FFMA.FTZ R115, R54, R80, R65 ;  /* 0x0000005036737223 */ /* 0x000fe40000010041 */
[----:B------:R-:W-:Y:S01]  /*2b10*/  FFMA.FTZ R76, R51, R76, R64 ;  /* 0x0000004c334c7223 */ /* 0x000fe20000010040 */
[----:B------:R-:W-:Y:S01]  /*2b20*/  F2FP.BF16.PACK_AB R39, R74, R39 ;  /* 0x000000274a27723e */ /* 0x000fe200000010ff */
[----:B------:R-:W-:Y:S01]  /*2b30*/  IMAD.WIDE.U32 R68, R72, R117, c[0x0][0x208] ;  /* 0x0000820048447625 */ /* 0x000fe200078e0075 */
[----:B------:R-:W-:-:S02]  /*2b40*/  F2FP.BF16.PACK_AB R38, R115, R78 ;  /* 0x0000004e7326723e */ /* 0x000fc400000010ff */
[----:B------:R-:W-:-:S05]  /*2b50*/  F2FP.BF16.PACK_AB R37, R76, R37 ;  /* 0x000000254c25723e */ /* 0x000fca00000010ff */
[----:B------:R0:W-:Y:S02]  /*2b60*/  STG.E.128 [R68.64], R36 ;  /* 0x0000002444007986 */ /* 0x0001e4000c101d04 */
.L_x_91:
[----:B------:R-:W-:Y:S05]  /*2b70*/  BSYNC B0 ;  /* 0x0000000000007941 */ /* 0x000fea0003800000 */
.L_x_90:
[----:B------:R-:W-:Y:S02]  /*2b80*/  IADD3 R60, R60, c[0x0][0x160], RZ ;  /* 0x000058003c3c7a10 */ /* 0x000fe40007ffe0ff */
[----:B------:R-:W-:Y:S02]  /*2b90*/  LOP3.LUT P5, RZ, R59, 0xff, RZ, 0xc0, !PT ;  /* 0x000000ff3bff7812 */ /* 0x000fe400078ac0ff */
[----:B------:R-:W-:Y:S02]  /*2ba0*/  ISETP.GE.AND P1, PT, R60, c[0x0][0x164], PT ;  /* 0x000059003c007a0c */ /* 0x000fe40003f26270 */
[----:B------:R-:W-:-:S11]  /*2bb0*/  SEL R59, RZ, 0x1, P5 ;  /* 0x00000001ff3b7807 */ /* 0x000fd60002800000 */
[----:B01---5:R-:W-:Y:S01]  /*2bc0*/  @P1 CALL.REL.NOINC `(.L_x_92) ;  /* 0x0000001000001944 */ /* 0x023fe20003c00000 */
[----:B------:R-:W-:Y:S05]  /*2bd0*/  BRA `(.L_x_93) ;  /* 0xffffdc4000007947 */ /* 0x000fea000383ffff */
.L_x_92:
[----:B------:R-:W-:Y:S05]  /*2be0*/  EXIT ;  /* 0x000000000000794d */ /* 0x000fea0003800000 */
.L_x_84:
[----:B------:R-:W-:Y:S01]  /*2bf0*/  HFMA2.MMA R74, -RZ, RZ, 0, 5.9604644775390625e-08 ;  /* 0x00000001ff4a7435 */ /* 0x000fe200000001ff */
[----:B------:R-:W-:Y:S01]  /*2c00*/  IMAD.MOV.U32 R37, RZ, RZ, R36 ;  /* 0x000000ffff257224 */ /* 0x000fe200078e0024 */
[----:B------:R-:W-:Y:S02]  /*2c10*/  MOV R69, 0x1f ;  /* 0x0000001f00457802 */ /* 0x000fe40000000f00 */
[----:B------:R-:W-:Y:S02]  /*2c20*/  MOV R78, 0xffffffff ;  /* 0xffffffff004e7802 */ /* 0x000fe40000000f00 */
[----:B------:R-:W-:Y:S02]  /*2c30*/  MOV R38, 0x2c50 ;  /* 0x00002c5000267802 */ /* 0x000fe40000000f00 */
[----:B-----5:R-:W-:Y:S05]  /*2c40*/  CALL.REL.NOINC `($__internal_0_$__cuda_sm70_shflsync_bfly_p) ;  /* 0x000006c000007944 */ /* 0x020fea0003c00000 */
[----:B01----:R-:W-:Y:S01]  /*2c50*/  MOV R37, R74 ;  /* 0x0000004a00257202 */ /* 0x003fe20000000f00 */
[----:B------:R-:W-:Y:S05]  /*2c60*/  BRA `(.L_x_94) ;  /* 0xffffef3000007947 */ /* 0x000fea000383ffff */
.L_x_85:
[----:B------:R-:W-:Y:S01]  /*2c70*/  HFMA2.MMA R69, -RZ, RZ, 0, 1.847743988037109375e-06 ;  /* 0x0000001fff457435 */ /* 0x000fe200000001ff */
[----:B------:R-:W-:Y:S01]  /*2c80*/  IMAD.MOV.U32 R74, RZ, RZ, 0x2 ;  /* 0x00000002ff4a7424 */ /* 0x000fe200078e00ff */
[----:B------:R-:W-:Y:S02]  /*2c90*/  MOV R78, 0xffffffff ;  /* 0xffffffff004e7802 */ /* 0x000fe40000000f00 */
[----:B------:R-:W-:-:S02]  /*2ca0*/  MOV R38, 0x2cc0 ;  /* 0x00002cc000267802 */ /* 0x000fc40000000f00 */
[----:B0----5:R-:W-:Y:S05]  /*2cb0*/  CALL.REL.NOINC `($__internal_0_$__cuda_sm70_shflsync_bfly_p) ;  /* 0x0000065000007944 */ /* 0x021fea0003c00000 */
[----:B01----:R-:W-:Y:S01]  /*2cc0*/  FADD.FTZ R37, R37, R74 ;  /* 0x0000004a25257221 */ /* 0x003fe20000010000 */
[----:B------:R-:W-:Y:S01]  /*2cd0*/  HFMA2.MMA R74, -RZ, RZ, 0, 2.384185791015625e-07 ;  /* 0x00000004ff4a7435 */ /* 0x000fe200000001ff */
[----:B------:R-:W-:-:S02]  /*2ce0*/  MOV R69, 0x1f ;  /* 0x0000001f00457802 */ /* 0x000fc40000000f00 */
[----:B------:R-:W-:Y:S02]  /*2cf0*/  MOV R78, 0xffffffff ;  /* 0xffffffff004e7802 */ /* 0x000fe40000000f00 */
[----:B------:R-:W-:Y:S02]  /*2d00*/  MOV R38, 0x2d20 ;  /* 0x00002d2000267802 */ /* 0x000fe40000000f00 */
[----:B------:R-:W-:Y:S05]  /*2d10*/  CALL.REL.NOINC `($__internal_0_$__cuda_sm70_shflsync_bfly_p) ;  /* 0x000005f000007944 */ /* 0x000fea0003c00000 */
[----:B0-----:R-:W-:Y:S01]  /*2d20*/  HFMA2.MMA R69, -RZ, RZ, 0, 1.847743988037109375e-06 ;  /* 0x0000001fff457435 */ /* 0x001fe200000001ff */
[----:B-1----:R-:W-:Y:S01]  /*2d30*/  FADD.FTZ R37, R37, R74 ;  /* 0x0000004a25257221 */ /* 0x002fe20000010000 */
[----:B------:R-:W-:Y:S01]  /*2d40*/  MOV R78, 0xffffffff ;  /* 0xffffffff004e7802 */ /* 0x000fe20000000f00 */
[----:B------:R-:W-:Y:S01]  /*2d50*/  IMAD.MOV.U32 R74, RZ, RZ, 0x8 ;  /* 0x00000008ff4a7424 */ /* 0x000fe200078e00ff */
[----:B------:R-:W-:Y:S02]  /*2d60*/  MOV R38, 0x2d80 ;  /* 0x00002d8000267802 */ /* 0x000fe40000000f00 */
[----:B------:R-:W-:Y:S05]  /*2d70*/  CALL.REL.NOINC `($__internal_0_$__cuda_sm70_shflsync_bfly_p) ;  /* 0x0000059000007944 */ /* 0x000fea0003c00000 */
[----:B01----:R-:W-:Y:S01]  /*2d80*/  FADD.FTZ R37, R37, R74 ;  /* 0x0000004a25257221 */ /* 0x003fe20000010000 */
[----:B------:R-:W-:Y:S01]  /*2d90*/  HFMA2.MMA R74, -RZ, RZ, 0, 9.5367431640625e-07 ;  /* 0x00000010ff4a7435 */ /* 0x000fe200000001ff */
[----:B------:R-:W-:Y:S02]  /*2da0*/  MOV R69, 0x1f ;  /* 0x0000001f00457802 */ /* 0x000fe40000000f00 */
[----:B------:R-:W-:-:S02]  /*2db0*/  MOV R78, 0xffffffff ;  /* 0xffffffff004e7802 */ /* 0x000fc40000000f00 */
[----:B------:R-:W-:Y:S02]  /*2dc0*/  MOV R38, 0x2de0 ;  /* 0x00002de000267802 */ /* 0x000fe40000000f00 */
[----:B------:R-:W-:Y:S05]  /*2dd0*/  CALL.REL.NOINC `($__internal_0_$__cuda_sm70_shflsync_bfly_p) ;  /* 0x0000053000007944 */ /* 0x000fea0003c00000 */
[----:B-1----:R-:W-:Y:S01]  /*2de0*/  FADD.FTZ R36, R37, R74 ;  /* 0x0000004a25247221 */ /* 0x002fe20000010000 */
[----:B0-----:R-:W-:-:S03]  /*2df0*/  MOV R78, 0xffffffff ;  /* 0xffffffff004e7802 */ /* 0x001fc60000000f00 */
        /* <DEDUP_REMOVED lines=35> */
[----:B------:R-:W-:Y:S01]  /*3030*/  @P1 FFMA.FTZ R37, R39, R39, R38 ;  /* 0x0000002727251223 */ /* 0x000fe20000010026 */
[----:B------:R-:W-:Y:S01]  /*3040*/  MOV R38, 0x3160 ;  /* 0x0000316000267802 */ /* 0x000fe20000000f00 */
        /* <DEDUP_REMOVED lines=12> */
[----:B------:R-:W-:Y:S01]  /*3110*/  FFMA.FTZ R74, R69, R69, R74 ;  /* 0x00000045454a7223 */ /* 0x000fe2000001004a */
[----:B------:R-:W-:-:S03]  /*3120*/  HFMA2.MMA R69, -RZ, RZ, 0, 1.847743988037109375e-06 ;  /* 0x0000001fff457435 */ /* 0x000fc600000001ff */
[----:B------:R-:W-:Y:S02]  /*3130*/  @P5 FFMA.FTZ R37, R39, R39, R74 ;  /* 0x0000002727255223 */ /* 0x000fe4000001004a */
[----:B------:R-:W-:Y:S02]  /*3140*/  IMAD.MOV.U32 R74, RZ, RZ, 0x1 ;  /* 0x00000001ff4a7424 */ /* 0x000fe400078e00ff */
[----:B------:R-:W-:Y:S05]  /*3150*/  CALL.REL.NOINC `($__internal_0_$__cuda_sm70_shflsync_bfly_p) ;  /* 0x000001b000007944 */ /* 0x000fea0003c00000 */
[----:B01----:R-:W-:Y:S01]  /*3160*/  FADD.FTZ R37, R37, R74 ;  /* 0x0000004a25257221 */ /* 0x003fe20000010000 */
[----:B------:R-:W-:Y:S01]  /*3170*/  HFMA2.MMA R74, -RZ, RZ, 0, 1.1920928955078125e-07 ;  /* 0x00000002ff4a7435 */ /* 0x000fe200000001ff */
[----:B------:R-:W-:Y:S02]  /*3180*/  MOV R69, 0x1f ;  /* 0x0000001f00457802 */ /* 0x000fe40000000f00 */
[----:B------:R-:W-:Y:S02]  /*3190*/  MOV R78, 0xffffffff ;  /* 0xffffffff004e7802 */ /* 0x000fe40000000f00 */
[----:B------:R-:W-:Y:S02]  /*31a0*/  MOV R38, 0x31c0 ;  /* 0x000031c000267802 */ /* 0x000fe40000000f00 */
[----:B------:R-:W-:Y:S05]  /*31b0*/  CALL.REL.NOINC `($__internal_0_$__cuda_sm70_shflsync_bfly_p) ;  /* 0x0000015000007944 */ /* 0x000fea0003c00000 */
[----:B0-----:R-:W-:Y:S01]  /*31c0*/  HFMA2.MMA R69, -RZ, RZ, 0, 1.847743988037109375e-06 ;  /* 0x0000001fff457435 */ /* 0x001fe200000001ff */
[----:B-1----:R-:W-:Y:S01]  /*31d0*/  FADD.FTZ R37, R37, R74 ;  /* 0x0000004a25257221 */ /* 0x002fe20000010000 */
[----:B------:R-:W-:Y:S01]  /*31e0*/  MOV R78, 0xffffffff ;  /* 0xffffffff004e7802 */ /* 0x000fe20000000f00 */
[----:B------:R-:W-:Y:S01]  /*31f0*/  IMAD.MOV.U32 R74, RZ, RZ, 0x4 ;  /* 0x00000004ff4a7424 */ /* 0x000fe200078e00ff */
[----:B------:R-:W-:-:S02]  /*3200*/  MOV R38, 0x3220 ;  /* 0x0000322000267802 */ /* 0x000fc40000000f00 */
[----:B------:R-:W-:Y:S05]  /*3210*/  CALL.REL.NOINC `($__internal_0_$__cuda_sm70_shflsync_bfly_p) ;  /* 0x000000f000007944 */ /* 0x000fea0003c00000 */
[----:B01----:R-:W-:Y:S01]  /*3220*/  FADD.FTZ R37, R37, R74 ;  /* 0x0000004a25257221 */ /* 0x003fe20000010000 */
[----:B------:R-:W-:Y:S01]  /*3230*/  HFMA2.MMA R74, -RZ, RZ, 0, 4.76837158203125e-07 ;  /* 0x00000008ff4a7435 */ /* 0x000fe200000001ff */
[----:B------:R-:W-:-:S02]  /*3240*/  MOV R69, 0x1f ;  /* 0x0000001f00457802 */ /* 0x000fc40000000f00 */
[----:B------:R-:W-:Y:S02]  /*3250*/  MOV R78, 0xffffffff ;  /* 0xffffffff004e7802 */ /* 0x000fe40000000f00 */
[----:B------:R-:W-:Y:S02]  /*3260*/  MOV R38, 0x3280 ;  /* 0x0000328000267802 */ /* 0x000fe40000000f00 */
[----:B------:R-:W-:Y:S05]  /*3270*/  CALL.REL.NOINC `($__internal_0_$__cuda_sm70_shflsync_bfly_p) ;  /* 0x0000009000007944 */ /* 0x000fea0003c00000 */
[----:B-1----:R-:W-:Y:S01]  /*3280*/  FADD.FTZ R76, R37, R74 ;  /* 0x0000004a254c7221 */ /* 0x002fe20000010000 */
[----:B0-----:R-:W-:Y:S01]  /*3290*/  HFMA2.MMA R69, -RZ, RZ, 0, 1.847743988037109375e-06 ;  /* 0x0000001fff457435 */ /* 0x001fe200000001ff */
[----:B------:R-:W-:Y:S01]  /*32a0*/  IMAD.MOV.U32 R74, RZ, RZ, 0x10 ;  /* 0x00000010ff4a7424 */ /* 0x000fe200078e00ff */
[----:B------:R-:W-:Y:S02]  /*32b0*/  MOV R78, 0xffffffff ;  /* 0xffffffff004e7802 */ /* 0x000fe40000000f00 */
[----:B------:R-:W-:Y:S02]  /*32c0*/  MOV R37, R76 ;  /* 0x0000004c00257202 */ /* 0x000fe40000000f00 */
[----:B------:R-:W-:Y:S02]  /*32d0*/  MOV R38, 0x32f0 ;  /* 0x000032f000267802 */ /* 0x000fe40000000f00 */
[----:B------:R-:W-:Y:S05]  /*32e0*/  CALL.REL.NOINC `($__internal_0_$__cuda_sm70_shflsync_bfly_p) ;  /* 0x0000002000007944 */ /* 0x000fea0003c00000 */
[----:B-1----:R-:W-:Y:S01]  /*32f0*/  MOV R39, R74 ;  /* 0x0000004a00277202 */ /* 0x002fe20000000f00 */
[----:B0-----:R-:W-:Y:S05]  /*3300*/  BRA `(.L_x_95) ;  /* 0xffffece000007947 */ /* 0x001fea000383ffff */
        .weak           $__internal_0_$__cuda_sm70_shflsync_bfly_p
        .type           $__internal_0_$__cuda_sm70_shflsync_bfly_p,@function
        .size           $__internal_0_$__cuda_sm70_shflsync_bfly_p,(.L_x_22088 - $__internal_0_$__cuda_sm70_shflsync_bfly_p)
$__internal_0_$__cuda_sm70_shflsync_bfly_p:
[----:B------:R-:W-:Y:S01]  /*3310*/  HFMA2.MMA R39, -RZ, RZ, 0, 0 ;  /* 0x00000000ff277435 */ /* 0x000fe200000001ff */
[----:B------:R-:W-:Y:S04]  /*3320*/  WARPSYNC R78 ;  /* 0x0000004e00007348 */ /* 0x000fe80003800000 */
[----:B------:R0:W1:Y:S01]  /*3330*/  SHFL.BFLY PT, R74, R37, R74, R69 ;  /* 0x0c00004a254a7389 */ /* 0x00006200000e0045 */
[----:B------:R-:W-:Y:S05]  /*3340*/  RET.REL.NODEC R38 `(_ZN10layer_norm13ln_fwd_kernelINS_13Kernel_traitsI13__nv_bfloat16S2_S2_S2_fjLj6144ELj1ELj1ELj8ELj16ENS_18Kernel_traits_baseILj6144ES2_S2_S2_S2_fjLj256EEEEELb0ELb0ELb0ELb0EEEvNS_9FwdParamsE) ;  /* 0xffffccb026007950 */ /* 0x000fea0003c3ffff */
.L_x_96:
[----:B------:R-:W-:-:S00]  /*3350*/  BRA `(.L_x_96) ;  /* 0xfffffff000007947 */ /* 0x000fc0000383ffff */
[----:B------:R-:W-:-:S00]  /*3360*/  NOP ;  /* 0x0000000000007918 */ /* 0x000fc00000000000 */
        /* <DEDUP_REMOVED lines=9> */
.L_x_22088:


//--------------------- .text._ZN10layer_norm13ln_fwd_kernelINS_13Kernel_traitsI13__nv_bfloat16S2_S2_S2_fjLj6144ELj1ELj1ELj8ELj16ENS_18Kernel_traits_baseILj6144ES2_S2_S2_S2_fjLj256EEEEELb0ELb0ELb0ELb1EEEvNS_9FwdParamsE --------------------------
	.section	.text._ZN10layer_norm13ln_fwd_kernelINS_13Kernel_traitsI13__nv_bfloat16S2_S2_S2_fjLj6144ELj1ELj1ELj8ELj16ENS_18Kernel_traits_baseILj6144ES2_S2_S2_S2_fjLj256EEEEELb0ELb0ELb0ELb1EEEvNS_9FwdParamsE,"ax",@progbits
	.sectioninfo	@"SHI_REGISTERS=116"
	.align	128
        .global         _ZN10layer_norm13ln_fwd_kernelINS_13Kernel_traitsI13__nv_bfloat16S2_S2_S2_fjLj6144ELj1ELj1ELj8ELj16ENS_18Kernel_traits_baseILj6144ES2_S2_S2_S2_fjLj256EEEEELb0ELb0ELb0ELb1EEEvNS_9FwdParamsE
        .type           _ZN10layer_norm13ln_fwd_kernelINS_13Kernel_traitsI13__nv_bfloat16S2_S2_S2_fjLj6144ELj1ELj1ELj8ELj16ENS_18Kernel_traits_baseILj6144ES2_S2_S2_S2_fjLj256EEEEELb0ELb0ELb0ELb1EEEvNS_9FwdParamsE,@function
        .size           _ZN10layer_norm13ln_fwd_kernelINS_13Kernel_traitsI13__nv_bfloat16S2_S2_S2_fjLj6144ELj1ELj1ELj8ELj16ENS_18Kernel_traits_baseILj6144ES2_S2_S2_S2_fjLj256EEEEELb0ELb0ELb0ELb1EEEvNS_9FwdParamsE,(.L_x_22089 - _ZN10layer_norm13ln_fwd_kernelINS_13Kernel_traitsI13__nv_bfloat16S2_S2_S2_fjLj6144ELj1ELj1ELj8ELj16ENS_18Kernel_traits_baseILj6144ES2_S2_S2_S2_fjLj256EEEEELb0ELb0ELb0ELb1EEEvNS_9FwdParamsE)
        .other          _ZN10layer_norm13ln_fwd_kernelINS_13Kernel_traitsI13__nv_bfloat16S2_S2_S2_fjLj6144ELj1ELj1ELj8ELj16ENS_18Kernel_traits_baseILj6144ES2_S2_S2_S2_fjLj256EEEEELb0ELb0ELb0ELb1EEEvNS_9FwdParamsE,@"STO_CUDA_ENTRY STV_DEFAULT"
_ZN10layer_norm13ln_fwd_kernelINS_13Kernel_traitsI13__nv_bfloat16S2_S2_S2_fjLj6144ELj1ELj1ELj8ELj16ENS_18Kernel_traits_baseILj6144ES2_S2_S2_S2_fjLj256EEEEELb0ELb0ELb0ELb1EEEvNS_9FwdParamsE:
.text._ZN10layer_norm13ln_fwd_kernelINS_13Kernel_traitsI13__nv_bfloat16S2_S2_S2_fjLj6144ELj1ELj1ELj8ELj16ENS_18Kernel_traits_baseILj6144ES2_S2_S2_S2_fjLj256EEEEELb0ELb0ELb0ELb1EEEvNS_9FwdParamsE:
[----:B------:R-:W-:Y:S02]  /*0000*/  MOV R1, c[0x0][0x28] ;  /* 0x00000a0000017a02 */ /* 0x000fe40000000f00 */
[----:B------:R-:W0:Y:S01]  /*0010*/  S2R R0, SR_TID.X ;  /* 0x0000000000007919 */ /* 0x000e220000002100 */
[----:B------:R-:W-:Y:S01]  /*0020*/  ISETP.NE.U32.AND P1, PT, RZ, c[0x0][0x218], PT ;  /* 0x00008600ff007a0c */ /* 0x000fe20003f25070 */
[----:B------:R-:W-:Y:S01]  /*0030*/  ULDC.64 UR4, c[0x0][0x118] ;  /* 0x0000460000047ab9 */ /* 0x000fe20000000a00 */
[----:B------:R-:W1:Y:S02]  /*0040*/  S2UR UR6, SR_CTAID.X ;  /* 0x00000000000679c3 */ /* 0x000e640000002500 */
[----:B------:R-:W-:Y:S02]  /*0050*/  ISETP.NE.AND.EX P1, PT, RZ, c[0x0][0x21c], PT, P1 ;  /* 0x00008700ff007a0c */ /* 0x000fe40003f25310 */
[----:B0-----:R-:W-:-:S04]  /*0060*/  SHF.L.U32 R2, R0, 0x4, RZ ;  /* 0x0000000400027819 */ /* 0x001fc800000006ff */
[----:B------:R-:W-:-:S04]  /*0070*/  LOP3.LUT R2, R2, 0xff0, RZ, 0xc0, !PT ;  /* 0x00000ff002027812 */ /* 0x000fc800078ec0ff */
[----:B------:R-:W-:-:S04]  /*0080*/  IADD3 R4, P0, R2, c[0x0][0x218], RZ ;  /* 0x0000860002047a10 */ /* 0x000fc80007f1e0ff */
[----:B------:R-:W-:-:S05]  /*0090*/  IADD3.X R5, RZ, c[0x0][0x21c], RZ, P0, !PT ;  /* 0x00008700ff057a10 */ /* 0x000fca00007fe4ff */
[----:B------:R0:W5:Y:S04]  /*00a0*/  @P1 LDG.E.128 R36, [R4.64] ;  /* 0x0000000404241981 */ /* 0x000168000c1e1d00 */
[----:B------:R0:W5:Y:S01]  /*00b0*/  @P1 LDG.E.128 R44, [R4.64+0x1000] ;  /* 0x00100004042c1981 */ /* 0x000162000c1e1d00 */
[----:B-1----:R-:W-:Y:S02]  /*00c0*/  LEA.HI R56, R0, UR6, RZ, 0x18 ;  /* 0x0000000600387c11 */ /* 0x002fe4000f8fc0ff */
[----:B------:R-:W-:Y:S01]  /*00d0*/  IADD3 R2, P2, R2, c[0x0][0x1b0], RZ ;  /* 0x00006c0002027a10 */ /* 0x000fe20007f5e0ff */
[----:B------:R0:W5:Y:S01]  /*00e0*/  @P1 LDG.E.128 R12, [R4.64+0x2000] ;  /* 0x00200004040c1981 */ /* 0x000162000c1e1d00 */
[----:B------:R-:W-:Y:S02]  /*00f0*/  ISETP.GE.AND P0, PT, R56, c[0x0][0x164], PT ;  /* 0x0000590038007a0c */ /* 0x000fe40003f06270 */
[----:B------:R-:W-:-:S11]  /*0100*/  IADD3.X R3, RZ, c[0x0][0x1b4], RZ, P2, !PT ;  /* 0x00006d00ff037a10 */ /* 0x000fd600017fe4ff */
[----:B------:R-:W-:Y:S05]  /*0110*/  @P0 EXIT ;  /* 0x000000000000094d */ /* 0x000fea0003800000 */
[----:B0-----:R0:W5:Y:S04]  /*0120*/  LDG.E.128 R48, [R2.64] ;  /* 0x0000000402307981 */ /* 0x001168000c1e1d00 */
[----:B------:R0:W5:Y:S04]  /*0130*/  LDG.E.128 R8, [R2.64+0x1000] ;  /* 0x0010000402087981 */ /* 0x000168000c1e1d00 */
[----:B------:R0:W5:Y:S01]  /*0140*/  LDG.E.128 R4, [R2.64+0x2000] ;  /* 0x0020000402047981 */ /* 0x000162000c1e1d00 */
[----:B------:R-:W-:Y:S01]  /*0150*/  MOV R16, c[0x0][0x180] ;  /* 0x0000600000107a02 */ /* 0x000fe20000000f00 */
[----:B-----5:R-:W-:Y:S01]  /*0160*/  @!P1 CS2R R36, SRZ ;  /* 0x0000000000249805 */ /* 0x020fe2000001ff00 */
[----:B------:R-:W-:Y:S01]  /*0170*/  @!P1 CS2R R44, SRZ ;  /* 0x00000000002c9805 */ /* 0x000fe2000001ff00 */
[----:B------:R-:W-:Y:S01]  /*0180*/  @!P1 CS2R R38, SRZ ;  /* 0x0000000000269805 */ /* 0x000fe2000001ff00 */
[----:B------:R-:W-:Y:S01]  /*0190*/  @!P1 CS2R R46, SRZ ;  /* 0x00000000002e9805 */ /* 0x000fe2000001ff00 */
[----:B------:R-:W-:Y:S01]  /*01a0*/  @!P1 CS2R R12, SRZ ;  /* 0x00000000000c9805 */ /* 0x000fe2000001ff00 */
[----:B------:R-:W-:Y:S01]  /*01b0*/  @!P1 CS2R R14, SRZ ;  /* 0x00000000000e9805 */ /* 0x000fe2000001ff00 */
[----:B------:R-:W-:Y:S01]  /*01c0*/  LOP3.LUT P0, RZ, R16, c[0x0][0x1c0], RZ, 0xfc, !PT ;  /* 0x0000700010ff7a12 */ /* 0x000fe2000780fcff */
[----:B------:R-:W-:Y:S01]  /*01d0*/  HFMA2.MMA R54, -RZ, RZ, 0, 5.9604644775390625e-08 ;  /* 0x00000001ff367435 */ /* 0x000fe200000001ff */
[----:B------:R-:W-:Y:S01]  /*01e0*/  MOV R16, c[0x0][0x184] ;  /* 0x0000610000107a02 */ /* 0x000fe20000000f00 */
[----:B------:R-:W-:Y:S01]  /*01f0*/  ULDC.U8 UR6, c[0x0][0x1f0] ;  /* 0x00007c0000067ab9 */ /* 0x000fe20000000000 */
        /* <DEDUP_REMOVED lines=14> */
[----:B------:R-:W-:Y:S02]  /*02e0*/  LOP3.LUT P0, RZ, R16, c[0x0][0x1c4], RZ, 0xfc, P0 ;  /* 0x0000710010ff7a12 */ /* 0x000fe4000000fcff */
[----:B------:R-:W-:Y:S02]  /*02f0*/  PRMT R39, RZ, 0x7610, R39 ;  /* 0x00007610ff277816 */ /* 0x000fe40000000027 */
[----:B------:R-:W-:Y:S02]  /*0300*/  PRMT R47, RZ, 0x7610, R47 ;  /* 0x00007610ff2f7816 */ /* 0x000fe4000000002f */
[--C-:B------:R-:W-:Y:S02]  /*0310*/  PRMT R52, RZ, 0x5410, R12.reuse ;  /* 0x00005410ff347816 */ /* 0x100fe4000000000c */
[----:B------:R-:W-:-:S02]  /*0320*/  PRMT R53, RZ, 0x7610, R12 ;  /* 0x00007610ff357816 */ /* 0x000fc4000000000c */
[--C-:B------:R-:W-:Y:S02]  /*0330*/  PRMT R55, RZ, 0x5410, R13.reuse ;  /* 0x00005410ff377816 */ /* 0x100fe4000000000d */
[----:B------:R-:W-:Y:S02]  /*0340*/  PRMT R57, RZ, 0x7610, R13 ;  /* 0x00007610ff397816 */ /* 0x000fe4000000000d */
[--C-:B------:R-:W-:Y:S02]  /*0350*/  PRMT R58, RZ, 0x5410, R14.reuse ;  /* 0x00005410ff3a7816 */ /* 0x100fe4000000000e */
[----:B------:R-:W-:Y:S02]  /*0360*/  PRMT R59, RZ, 0x7610, R14 ;  /* 0x00007610ff3b7816 */ /* 0x000fe4000000000e */
[--C-:B------:R-:W-:Y:S02]  /*0370*/  PRMT R60, RZ, 0x5410, R15.reuse ;  /* 0x00005410ff3c7816 */ /* 0x100fe4000000000f */
[----:B0-----:R-:W-:-:S02]  /*0380*/  PRMT R61, RZ, 0x7610, R15 ;  /* 0x00007610ff3d7816 */ /* 0x001fc4000000000f */
.L_x_172:
[----:B------:R-:W-:Y:S01]  /*0390*/  ISETP.NE.U32.AND P1, PT, RZ, c[0x0][0x1c0], PT ;  /* 0x00007000ff007a0c */ /* 0x000fe20003f25070 */
[----:B------:R-:W-:Y:S01]  /*03a0*/  IMAD R2, R56, c[0x0][0x168], RZ ;  /* 0x00005a0038027a24 */ /* 0x000fe200078e02ff */
[----:B------:R-:W-:-:S02]  /*03b0*/  LOP3.LUT R62, R0, 0xff, RZ, 0xc0, !PT ;  /* 0x000000ff003e7812 */ /* 0x000fc400078ec0ff */
[----:B------:R-:W-:Y:S02]  /*03c0*/  ISETP.NE.AND.EX P1, PT, RZ, c[0x0][0x1c4], PT, P1 ;  /* 0x00007100ff007a0c */ /* 0x000fe40003f25310 */
[----:B------:R-:W-:Y:S02]  /*03d0*/  SHF.R.S32.HI R3, RZ, 0x1f, R2 ;  /* 0x0000001fff037819 */ /* 0x000fe40000011402 */
[----:B------:R-:W-:Y:S02]  /*03e0*/  ISETP.NE.U32.AND P2, PT, RZ, c[0x0][0x180], PT ;  /* 0x00006000ff007a0c */ /* 0x000fe40003f45070 */
[----:B------:R-:W-:Y:S02]  /*03f0*/  LEA.HI R3, R3, R2, RZ, 0x3 ;  /* 0x0000000203037211 */ /* 0x000fe400078f18ff */
[----:B------:R-:W-:Y:S02]  /*0400*/  ISETP.NE.AND.EX P2, PT, RZ, c[0x0][0x184], PT, P2 ;  /* 0x00006100ff007a0c */ /* 0x000fe40003f45320 */
[----:B------:R-:W-:-:S02]  /*0410*/  LEA.HI.SX32 R62, R3, R62, 0x1d ;  /* 0x0000003e033e7211 */ /* 0x000fc400078feaff */
[----:B------:R-:W-:Y:S02]  /*0420*/  MOV R3, 0x10 ;  /* 0x0000001000037802 */ /* 0x000fe40000000f00 */
[----:B------:R-:W-:-:S03]  /*0430*/  @P1 MOV R27, 0x2 ;  /* 0x00000002001b1802 */ /* 0x000fc60000000f00 */
[----:B------:R-:W-:-:S04]  /*0440*/  IMAD.WIDE.U32 R20, R62, R3, c[0x0][0x170] ;  /* 0x00005c003e147625 */ /* 0x000fc800078e0003 */
[----:B------:R-:W-:Y:S02]  /*0450*/  @P1 IMAD.WIDE R26, R56, R27, c[0x0][0x1c0] ;  /* 0x00007000381a1625 */ /* 0x000fe400078e021b */
[----:B------:R-:W2:Y:S04]  /*0460*/  LDG.E.128 R20, [R20.64] ;  /* 0x0000000414147981 */ /* 0x000ea8000c1e1d00 */
[----:B------:R-:W3:Y:S01]  /*0470*/  @P1 LDG.E.U16 R26, [R26.64] ;  /* 0x000000041a1a1981 */ /* 0x000ee2000c1e1500 */
[----:B------:R-:W-:-:S05]  /*0480*/  @P2 IMAD.WIDE.U32 R28, R62, R3, c[0x0][0x180] ;  /* 0x000060003e1c2625 */ /* 0x000fca00078e0003 */
[----:B------:R0:W5:Y:S01]  /*0490*/  @P2 LDG.E.128 R12, [R28.64] ;  /* 0x000000041c0c2981 */ /* 0x000162000c1e1d00 */
[----:B------:R-:W-:-:S04]  /*04a0*/  ISETP.NE.U32.AND P3, PT, RZ, c[0x0][0x180], PT ;  /* 0x00006000ff007a0c */ /* 0x000fc80003f65070 */
[----:B------:R-:W-:Y:S02]  /*04b0*/  ISETP.NE.AND.EX P3, PT, RZ, c[0x0][0x184], PT, P3 ;  /* 0x00006100ff007a0c */ /* 0x000fe40003f65330 */
[----:B------:R-:W-:Y:S02]  /*04c0*/  MOV R2, 0x3f800000 ;  /* 0x3f80000000027802 */ /* 0x000fe40000000f00 */
[----:B--2---:R-:W-:Y:S02]  /*04d0*/  PRMT R25, RZ, 0x5410, R20 ;  /* 0x00005410ff197816 */ /* 0x004fe40000000014 */
[----:B---3--:R-:W-:-:S05]  /*04e0*/  @P1 PRMT R2, RZ, 0x5410, R26 ;  /* 0x00005410ff021816 */ /* 0x008fca000000001a */
[----:B------:R-:W-:Y:S02]  /*04f0*/  FMUL.FTZ R25, R25, R2 ;  /* 0x0000000219197220 */ /* 0x000fe40000410000 */
[----:B------:R-:W-:Y:S05]  /*0500*/  @P3 BRA `(.L_x_97) ;  /* 0x0000002000003947 */ /* 0x000fea0003800000 */
[----:B0-----:R-:W-:Y:S05]  /*0510*/  @P0 BRA `(.L_x_98) ;  /* 0x0000003000000947 */ /* 0x001fea0003800000 */
[----:B------:R-:W-:Y:S05]  /*0520*/  BRA `(.L_x_99) ;  /* 0x0000004000007947 */ /* 0x000fea0003800000 */
.L_x_97:
[----:B0----5:R-:W-:-:S05]  /*0530*/  PRMT R24, RZ, 0x5410, R12 ;  /* 0x00005410ff187816 */ /* 0x021fca000000000c */
[----:B------:R-:W-:-:S05]  /*0540*/  FADD.FTZ R25, R25, R24 ;  /* 0x0000001819197221 */ /* 0x000fca0000010000 */
.L_x_98:
[----:B------:R-:W-:-:S04]  /*0550*/  F2FP.BF16.PACK_AB R24, RZ, R25 ;  /* 0x00000019ff18723e */ /* 0x000fc800000010ff */
[----:B------:R-:W-:Y:S02]  /*0560*/  PRMT R16, R24, 0x7610, R16 ;  /* 0x0000761018107816 */ /* 0x000fe40000000010 */
.L_x_99:
[----:B------:R-:W-:-:S05]  /*0570*/  PRMT R27, RZ, 0x7610, R20 ;  /* 0x00007610ff1b7816 */ /* 0x000fca0000000014 */
[----:B------:R-:W-:Y:S01]  /*0580*/  FMUL.FTZ R27, R27, R2 ;  /* 0x000000021b1b7220 */ /* 0x000fe20000410000 */
[----:B------:R-:W-:Y:S05]  /*0590*/  @P3 BRA `(.L_x_100) ;  /* 0x0000002000003947 */ /* 0x000fea0003800000 */
[----:B------:R-:W-:Y:S05]  /*05a0*/  @P0 BRA `(.L_x_101) ;  /* 0x0000003000000947 */ /* 0x000fea0003800000 */
[----:B------:R-:W-:Y:S05]  /*05b0*/  BRA `(.L_x_102) ;  /* 0x0000004000007947 */ /* 0x000fea0003800000 */
.L_x_100:
[----:B-----5:R-:W-:-:S05]  /*05c0*/  PRMT R20, RZ, 0x7610, R12 ;  /* 0x00007610ff147816 */ /* 0x020fca000000000c */
[----:B------:R-:W-:-:S05]  /*05d0*/  FADD.FTZ R27, R27, R20 ;  /* 0x000000141b1b7221 */ /* 0x000fca0000010000 */
.L_x_101:
[----:B------:R-:W-:-:S04]  /*05e0*/  F2FP.BF16.PACK_AB R20, RZ, R27 ;  /* 0x0000001bff14723e */ /* 0x000fc800000010ff */
[----:B------:R-:W-:Y:S02]  /*05f0*/  PRMT R16, R16, 0x5410, R20 ;  /* 0x0000541010107816 */ /* 0x000fe40000000014 */
.L_x_102:
[----:B------:R-:W-:-:S05]  /*0600*/  PRMT R29, RZ, 0x5410, R21 ;  /* 0x00005410ff1d7816 */ /* 0x000fca0000000015 */
[----:B------:R-:W-:Y:S01]  /*0610*/  FMUL.FTZ R29, R29, R2 ;  /* 0x000000021d1d7220 */ /* 0x000fe20000410000 */
[----:B------:R-:W-:Y:S05]  /*0620*/  @P3 BRA `(.L_x_103) ;  /* 0x0000002000003947 */ /* 0x000fea0003800000 */
[----:B------:R-:W-:Y:S05]  /*0630*/  @P0 BRA `(.L_x_104) ;  /* 0x0000003000000947 */ /* 0x000fea0003800000 */
[----:B------:R-:W-:Y:S05]  /*0640*/  BRA `(.L_x_105) ;  /* 0x0000004000007947 */ /* 0x000fea0003800000 */
.L_x_103:
[----:B-----5:R-:W-:-:S05]  /*0650*/  PRMT R20, RZ, 0x5410, R13 ;  /* 0x00005410ff147816 */ /* 0x020fca000000000d */
[----:B------:R-:W-:-:S05]  /*0660*/  FADD.FTZ R29, R29, R20 ;  /* 0x000000141d1d7221 */ /* 0x000fca0000010000 */
.L_x_104:
[----:B------:R-:W-:-:S04]  /*0670*/  F2FP.BF16.PACK_AB R20, RZ, R29 ;  /* 0x0000001dff14723e */ /* 0x000fc800000010ff */
[----:B------:R-:W-:Y:S02]  /*0680*/  PRMT R17, R20, 0x7610, R17 ;  /* 0x0000761014117816 */ /* 0x000fe40000000011 */
.L_x_105:
[----:B------:R-:W-:-:S05]  /*0690*/  PRMT R21, RZ, 0x7610, R21 ;  /* 0x00007610ff157816 */ /* 0x000fca0000000015 */
[----:B------:R-:W-:Y:S01]  /*06a0*/  FMUL.FTZ R31, R21, R2 ;  /* 0x00000002151f7220 */ /* 0x000fe20000410000 */
[----:B------:R-:W-:Y:S05]  /*06b0*/  @P3 BRA `(.L_x_106) ;  /* 0x0000002000003947 */ /* 0x000fea0003800000 */
[----:B------:R-:W-:Y:S05]  /*06c0*/  @P0 BRA `(.L_x_107) ;  /* 0x0000003000000947 */ /* 0x000fea0003800000 */
[----:B------:R-:W-:Y:S05]  /*06d0*/  BRA `(.L_x_108) ;  /* 0x0000004000007947 */ /* 0x000fea0003800000 */
.L_x_106:
[----:B-----5:R-:W-:-:S05]  /*06e0*/  PRMT R20, RZ, 0x7610, R13 ;  /* 0x00007610ff147816 */ /* 0x020fca000000000d */
[----:B------:R-:W-:-:S05]  /*06f0*/  FADD.FTZ R31, R31, R20 ;  /* 0x000000141f1f7221 */ /* 0x000fca0000010000 */
.L_x_107:
[----:B------:R-:W-:-:S04]  /*0700*/  F2FP.BF16.PACK_AB R20, RZ, R31 ;  /* 0x0000001fff14723e */ /* 0x000fc800000010ff */
[----:B------:R-:W-:Y:S02]  /*0710*/  PRMT R17, R17, 0x5410, R20 ;  /* 0x0000541011117816 */ /* 0x000fe40000000014 */
.L_x_108:
[----:B------:R-:W-:-:S05]  /*0720*/  PRMT R65, RZ, 0x5410, R22 ;  /* 0x00005410ff417816 */ /* 0x000fca0000000016 */
[----:B------:R-:W-:Y:S01]  /*0730*/  FMUL.FTZ R65, R65, R2 ;  /* 0x0000000241417220 */ /* 0x000fe20000410000 */
[----:B------:R-:W-:Y:S05]  /*0740*/  @P3 BRA `(.L_x_109) ;  /* 0x0000002000003947 */ /* 0x000fea0003800000 */
[----:B------:R-:W-:Y:S05]  /*0750*/  @P0 BRA `(.L_x_110) ;  /* 0x0000003000000947 */ /* 0x000fea0003800000 */
[----:B------:R-:W-:Y:S05]  /*0760*/  BRA `(.L_x_111) ;  /* 0x0000004000007947 */ /* 0x000fea0003800000 */
.L_x_109:
[----:B-----5:R-:W-:-:S05]  /*0770*/  PRMT R20, RZ, 0x5410, R14 ;  /* 0x00005410ff147816 */ /* 0x020fca000000000e */
[----:B------:R-:W-:-:S05]  /*0780*/  FADD.FTZ R65, R65, R20 ;  /* 0x0000001441417221 */ /* 0x000fca0000010000 */
.L_x_110:
[----:B------:R-:W-:-:S04]  /*0790*/  F2FP.BF16.PACK_AB R20, RZ, R65 ;  /* 0x00000041ff14723e */ /* 0x000fc800000010ff */
[----:B------:R-:W-:Y:S02]  /*07a0*/  PRMT R18, R20, 0x7610, R18 ;  /* 0x0000761014127816 */ /* 0x000fe40000000012 */
.L_x_111:
[----:B------:R-:W-:-:S05]  /*07b0*/  PRMT R67, RZ, 0x7610, R22 ;  /* 0x00007610ff437816 */ /* 0x000fca0000000016 */
[----:B------:R-:W-:Y:S01]  /*07c0*/  FMUL.FTZ R67, R67, R2 ;  /* 0x0000000243437220 */ /* 0x000fe20000410000 */
[----:B------:R-:W-:Y:S05]  /*07d0*/  @P3 BRA `(.L_x_112) ;  /* 0x0000002000003947 */ /* 0x000fea0003800000 */
[----:B------:R-:W-:Y:S05]  /*07e0*/  @P0 BRA `(.L_x_113) ;  /* 0x0000003000000947 */ /* 0x000fea0003800000 */
[----:B------:R-:W-:Y:S05]  /*07f0*/  BRA `(.L_x_114) ;  /* 0x0000004000007947 */ /* 0x000fea0003800000 */
.L_x_112:
[----:B-----5:R-:W-:-:S05]  /*0800*/  PRMT R20, RZ, 0x7610, R14 ;  /* 0x00007610ff147816 */ /* 0x020fca000000000e */
[----:B------:R-:W-:-:S05]  /*0810*/  FADD.FTZ R67, R67, R20 ;  /* 0x0000001443437221 */ /* 0x000fca0000010000 */
.L_x_113:
[----:B------:R-:W-:-:S04]  /*0820*/  F2FP.BF16.PACK_AB R20, RZ, R67 ;  /* 0x00000043ff14723e */ /* 0x000fc800000010ff */
[----:B------:R-:W-:Y:S02]  /*0830*/  PRMT R18, R18, 0x5410, R20 ;  /* 0x0000541012127816 */ /* 0x000fe40000000014 */
.L_x_114:
[----:B------:R-:W-:-:S05]  /*0840*/  PRMT R69, RZ, 0x5410, R23 ;  /* 0x00005410ff457816 */ /* 0x000fca0000000017 */
[----:B------:R-:W-:Y:S01]  /*0850*/  FMUL.FTZ R69, R69, R2 ;  /* 0x0000000245457220 */ /* 0x000fe20000410000 */
[----:B------:R-:W-:Y:S05]  /*0860*/  @P3 BRA `(.L_x_115) ;  /* 0x0000002000003947 */ /* 0x000fea0003800000 */
[----:B------:R-:W-:Y:S05]  /*0870*/  @P0 BRA `(.L_x_116) ;  /* 0x0000003000000947 */ /* 0x000fea0003800000 */
[----:B------:R-:W-:Y:S05]  /*0880*/  BRA `(.L_x_117) ;  /* 0x0000004000007947 */ /* 0x000fea0003800000 */
.L_x_115:
[----:B-----5:R-:W-:-:S05]  /*0890*/  PRMT R20, RZ, 0x5410, R15 ;  /* 0x00005410ff147816 */ /* 0x020fca000000000f */
[----:B------:R-:W-:-:S05]  /*08a0*/  FADD.FTZ R69, R69, R20 ;  /* 0x0000001445457221 */ /* 0x000fca0000010000 */
.L_x_116:
[----:B------:R-:W-:-:S04]  /*08b0*/  F2FP.BF16.PACK_AB R20, RZ, R69 ;  /* 0x00000045ff14723e */ /* 0x000fc800000010ff */
[----:B------:R-:W-:Y:S02]  /*08c0*/  PRMT R19, R20, 0x7610, R19 ;  /* 0x0000761014137816 */ /* 0x000fe40000000013 */
.L_x_117:
[----:B------:R-:W-:-:S05]  /*08d0*/  PRMT R23, RZ, 0x7610, R23 ;  /* 0x00007610ff177816 */ /* 0x000fca0000000017 */
[----:B------:R-:W-:Y:S01]  /*08e0*/  FMUL.FTZ R71, R23, R2 ;  /* 0x0000000217477220 */ /* 0x000fe20000410000 */
[----:B------:R-:W-:Y:S05]  /*08f0*/  @P3 BRA `(.L_x_118) ;  /* 0x0000002000003947 */ /* 0x000fea0003800000 */
[----:B------:R-:W-:Y:S05]  /*0900*/  @P0 BRA `(.L_x_119) ;  /* 0x0000003000000947 */ /* 0x000fea0003800000 */
[----:B------:R-:W-:Y:S05]  /*0910*/  BRA `(.L_x_120) ;  /* 0x0000004000007947 */ /* 0x000fea0003800000 */
.L_x_118:
[----:B-----5:R-:W-:-:S05]  /*0920*/  PRMT R20, RZ, 0x7610, R15 ;  /* 0x00007610ff147816 */ /* 0x020fca000000000f */
[----:B------:R-:W-:-:S05]  /*0930*/  FADD.FTZ R71, R71, R20 ;  /* 0x0000001447477221 */ /* 0x000fca0000010000 */
.L_x_119:
[----:B------:R-:W-:-:S04]  /*0940*/  F2FP.BF16.PACK_AB R20, RZ, R71 ;  /* 0x00000047ff14723e */ /* 0x000fc800000010ff */
[----:B------:R-:W-:Y:S02]  /*0950*/  PRMT R19, R19, 0x5410, R20 ;  /* 0x0000541013137816 */ /* 0x000fe40000000014 */
.L_x_120:
[C---:B------:R-:W-:Y:S01]  /*0960*/  IADD3 R63, R62.reuse, 0x100, RZ ;  /* 0x000001003e3f7810 */ /* 0x040fe20007ffe0ff */
[----:B------:R-:W-:-:S04]  /*0970*/  @P0 IMAD.WIDE.U32 R74, R62, R3, c[0x0][0x188] ;  /* 0x000062003e4a0625 */ /* 0x000fc800078e0003 */
[----:B------:R-:W-:Y:S01]  /*0980*/  IMAD.WIDE.U32 R20, R63, R3, c[0x0][0x170] ;  /* 0x00005c003f147625 */ /* 0x000fe200078e0003 */
[----:B------:R0:W-:Y:S05]  /*0990*/  @P0 STG.E.128 [R74.64], R16 ;  /* 0x000000104a000986 */ /* 0x0001ea000c101d04 */
[----:B------:R-:W2:Y:S01]  /*09a0*/  LDG.E.128 R20, [R20.64] ;  /* 0x0000000414147981 */ /* 0x000ea2000c1e1d00 */
[----:B------:R-:W-:-:S05]  /*09b0*/  @P2 IMAD.WIDE.U32 R76, R3, R63, c[0x0][0x180] ;  /* 0x00006000034c2625 */ /* 0x000fca00078e003f */
[----:B-----5:R0:W5:Y:S01]  /*09c0*/  @P2 LDG.E.128 R12, [R76.64] ;  /* 0x000000044c0c2981 */ /* 0x020162000c1e1d00 */
[----:B--2---:R-:W-:-:S05]  /*09d0*/  PRMT R73, RZ, 0x5410, R20 ;  /* 0x00005410ff497816 */ /* 0x004fca0000000014 */
[----:B------:R-:W-:Y:S01]  /*09e0*/  FMUL.FTZ R73, R73, R2 ;  /* 0x0000000249497220 */ /* 0x000fe20000410000 */
[----:B------:R-:W-:Y:S05]  /*09f0*/  @P3 BRA `(.L_x_121) ;  /* 0x0000002000003947 */ /* 0x000fea0003800000 */
[----:B0-----:R-:W-:Y:S05]  /*0a00*/  @P0 BRA `(.L_x_122) ;  /* 0x0000003000000947 */ /* 0x001fea0003800000 */
[----:B------:R-:W-:Y:S05]  /*0a10*/  BRA `(.L_x_123) ;  /* 0x0000004000007947 */ /* 0x000fea0003800000 */
.L_x_121:
[----:B0----5:R-:W-:-:S05]  /*0a20*/  PRMT R24, RZ, 0x5410, R12 ;  /* 0x00005410ff187816 */ /* 0x021fca000000000c */
[----:B------:R-:W-:-:S05]  /*0a30*/  FADD.FTZ R73, R24, R73 ;  /* 0x0000004918497221 */ /* 0x000fca0000010000 */
.L_x_122:
[----:B------:R-:W-:-:S04]  /*0a40*/  F2FP.BF16.PACK_AB R24, RZ, R73 ;  /* 0x00000049ff18723e */ /* 0x000fc800000010ff */
[----:B------:R-:W-:Y:S02]  /*0a50*/  PRMT R16, R24, 0x7610, R16 ;  /* 0x0000761018107816 */ /* 0x000fe40000000010 */
.L_x_123:
[----:B------:R-:W-:-:S05]  /*0a60*/  PRMT R75, RZ, 0x7610, R20 ;  /* 0x00007610ff4b7816 */ /* 0x000fca0000000014 */
[----:B------:R-:W-:Y:S01]  /*0a70*/  FMUL.FTZ R75, R75, R2 ;  /* 0x000000024b4b7220 */ /* 0x000fe20000410000 */
[----:B------:R-:W-:Y:S05]  /*0a80*/  @P3 BRA `(.L_x_124) ;  /* 0x0000002000003947 */ /* 0x000fea0003800000 */
[----:B------:R-:W-:Y:S05]  /*0a90*/  @P0 BRA `(.L_x_125) ;  /* 0x0000003000000947 */ /* 0x000fea0003800000 */
[----:B------:R-:W-:Y:S05]  /*0aa0*/  BRA `(.L_x_126) ;  /* 0x0000004000007947 */ /* 0x000fea0003800000 */
.L_x_124:
[----:B-----5:R-:W-:-:S05]  /*0ab0*/  PRMT R20, RZ, 0x7610, R12 ;  /* 0x00007610ff147816 */ /* 0x020fca000000000c */
[----:B------:R-:W-:-:S05]  /*0ac0*/  FADD.FTZ R75, R20, R75 ;  /* 0x0000004b144b7221 */ /* 0x000fca0000010000 */
.L_x_125:
[----:B------:R-:W-:-:S04]  /*0ad0*/  F2FP.BF16.PACK_AB R20, RZ, R75 ;  /* 0x0000004bff14723e */ /* 0x000fc800000010ff */
[----:B------:R-:W-:Y:S02]  /*0ae0*/  PRMT R16, R16, 0x5410, R20 ;  /* 0x0000541010107816 */ /* 0x000fe40000000014 */
.L_x_126:
[----:B------:R-:W-:-:S05]  /*0af0*/  PRMT R77, RZ, 0x5410, R21 ;  /* 0x00005410ff4d7816 */ /* 0x000fca0000000015 */
[----:B------:R-:W-:Y:S01]  /*0b00*/  FMUL.FTZ R77, R77, R2 ;  /* 0x000000024d4d7220 */ /* 0x000fe20000410000 */
[----:B------:R-:W-:Y:S05]  /*0b10*/  @P3 BRA `(.L_x_127) ;  /* 0x0000002000003947 */ /* 0x000fea0003800000 */
[----:B------:R-:W-:Y:S05]  /*0b20*/  @P0 BRA `(.L_x_128) ;  /* 0x0000003000000947 */ /* 0x000fea0003800000 */
[----:B------:R-:W-:Y:S05]  /*0b30*/  BRA `(.L_x_129) ;  /* 0x0000004000007947 */ /* 0x000fea0003800000 */
.L_x_127:
[----:B-----5:R-:W-:-:S05]  /*0b40*/  PRMT R20, RZ, 0x5410, R13 ;  /* 0x00005410ff147816 */ /* 0x020fca000000000d */
[----:B------:R-:W-:-:S05]  /*0b50*/  FADD.FTZ R77, R20, R77 ;  /* 0x0000004d144d7221 */ /* 0x000fca0000010000 */
.L_x_128:
[----:B------:R-:W-:-:S04]  /*0b60*/  F2FP.BF16.PACK_AB R20, RZ, R77 ;  /* 0x0000004dff14723e */ /* 0x000fc800000010ff */
[----:B------:R-:W-:Y:S02]  /*0b70*/  PRMT R17, R20, 0x7610, R17 ;  /* 0x0000761014117816 */ /* 0x000fe40000000011 */
.L_x_129:
[----:B------:R-:W-:-:S05]  /*0b80*/  PRMT R21, RZ, 0x7610, R21 ;  /* 0x00007610ff157816 */ /* 0x000fca0000000015 */
[----:B------:R-:W-:Y:S01]  /*0b90*/  FMUL.FTZ R79, R21, R2 ;  /* 0x00000002154f7220 */ /* 0x000fe20000410000 */
[----:B------:R-:W-:Y:S05]  /*0ba0*/  @P3 BRA `(.L_x_130) ;  /* 0x0000002000003947 */ /* 0x000fea0003800000 */
[----:B------:R-:W-:Y:S05]  /*0bb0*/  @P0 BRA `(.L_x_131) ;  /* 0x0000003000000947 */ /* 0x000fea0003800000 */
[----:B------:R-:W-:Y:S05]  /*0bc0*/  BRA `(.L_x_132) ;  /* 0x0000004000007947 */ /* 0x000fea0003800000 */
.L_x_130:
[----:B-----5:R-:W-:-:S05]  /*0bd0*/  PRMT R20, RZ, 0x7610, R13 ;  /* 0x00007610ff147816 */ /* 0x020fca000000000d */
[----:B------:R-:W-:-:S05]  /*0be0*/  FADD.FTZ R79, R20, R79 ;  /* 0x0000004f144f7221 */ /* 0x000fca0000010000 */
.L_x_131:
[----:B------:R-:W-:-:S04]  /*0bf0*/  F2FP.BF16.PACK_AB R20, RZ, R79 ;  /* 0x0000004fff14723e */ /* 0x000fc800000010ff */
[----:B------:R-:W-:Y:S02]  /*0c00*/  PRMT R17, R17, 0x5410, R20 ;  /* 0x0000541011117816 */ /* 0x000fe40000000014 */
.L_x_132:
[----:B------:R-:W-:-:S05]  /*0c10*/  PRMT R81, RZ, 0x5410, R22 ;  /* 0x00005410ff517816 */ /* 0x000fca0000000016 */
[----:B------:R-:W-:Y:S01]  /*0c20*/  FMUL.FTZ R81, R81, R2 ;  /* 0x0000000251517220 */ /* 0x000fe20000410000 */
[----:B------:R-:W-:Y:S05]  /*0c30*/  @P3 BRA `(.L_x_133) ;  /* 0x0000002000003947 */ /* 0x000fea0003800000 */
[----:B------:R-:W-:Y:S05]  /*0c40*/  @P0 BRA `(.L_x_134) ;  /* 0x0000003000000947 */ /* 0x000fea0003800000 */
[----:B------:R-:W-:Y:S05]  /*0c50*/  BRA `(.L_x_135) ;  /* 0x0000004000007947 */ /* 0x000fea0003800000 */
.L_x_133:
[----:B-----5:R-:W-:-:S05]  /*0c60*/  PRMT R20, RZ, 0x5410, R14 ;  /* 0x00005410ff147816 */ /* 0x020fca000000000e */
[----:B------:R-:W-:-:S05]  /*0c70*/  FADD.FTZ R81, R20, R81 ;  /* 0x0000005114517221 */ /* 0x000fca0000010000 */
.L_x_134:
[----:B------:R-:W-:-:S04]  /*0c80*/  F2FP.BF16.PACK_AB R20, RZ, R81 ;  /* 0x00000051ff14723e */ /* 0x000fc800000010ff */
[----:B------:R-:W-:Y:S02]  /*0c90*/  PRMT R18, R20, 0x7610, R18 ;  /* 0x0000761014127816 */ /* 0x000fe40000000012 */
.L_x_135:
[----:B------:R-:W-:-:S05]  /*0ca0*/  PRMT R83, RZ, 0x7610, R22 ;  /* 0x00007610ff537816 */ /* 0x000fca0000000016 */
[----:B------:R-:W-:Y:S01]  /*0cb0*/  FMUL.FTZ R83, R83, R2 ;  /* 0x0000000253537220 */ /* 0x000fe20000410000 */
[----:B------:R-:W-:Y:S05]  /*0cc0*/  @P3 BRA `(.L_x_136) ;  /* 0x0000002000003947 */ /* 0x000fea0003800000 */
[----:B------:R-:W-:Y:S05]  /*0cd0*/  @P0 BRA `(.L_x_137) ;  /* 0x0000003000000947 */ /* 0x000fea0003800000 */
[----:B------:R-:W-:Y:S05]  /*0ce0*/  BRA `(.L_x_138) ;  /* 0x0000004000007947 */ /* 0x000fea0003800000 */
.L_x_136:
[----:B-----5:R-:W-:-:S05]  /*0cf0*/  PRMT R20, RZ, 0x7610, R14 ;  /* 0x00007610ff147816 */ /* 0x020fca000000000e */
[----:B------:R-:W-:-:S05]  /*0d00*/  FADD.FTZ R83, R20, R83 ;  /* 0x0000005314537221 */ /* 0x000fca0000010000 */
.L_x_137:
[----:B------:R-:W-:-:S04]  /*0d10*/  F2FP.BF16.PACK_AB R20, RZ, R83 ;  /* 0x00000053ff14723e */ /* 0x000fc800000010ff */
[----:B------:R-:W-:Y:S02]  /*0d20*/  PRMT R18, R18, 0x5410, R20 ;  /* 0x0000541012127816 */ /* 0x000fe40000000014 */
.L_x_138:
[----:B------:R-:W-:-:S05]  /*0d30*/  PRMT R85, RZ, 0x5410, R23 ;  /* 0x00005410ff557816 */ /* 0x000fca0000000017 */
[----:B------:R-:W-:Y:S01]  /*0d40*/  FMUL.FTZ R85, R85, R2 ;  /* 0x0000000255557220 */ /* 0x000fe20000410000 */
[----:B------:R-:W-:Y:S05]  /*0d50*/  @P3 BRA `(.L_x_139) ;  /* 0x0000002000003947 */ /* 0x000fea0003800000 */
[----:B------:R-:W-:Y:S05]  /*0d60*/  @P0 BRA `(.L_x_140) ;  /* 0x0000003000000947 */ /* 0x000fea0003800000 */
[----:B------:R-:W-:Y:S05]  /*0d70*/  BRA `(.L_x_141) ;  /* 0x0000004000007947 */ /* 0x000fea0003800000 */
.L_x_139:
[----:B-----5:R-:W-:-:S05]  /*0d80*/  PRMT R20, RZ, 0x5410, R15 ;  /* 0x00005410ff147816 */ /* 0x020fca000000000f */
[----:B------:R-:W-:-:S05]  /*0d90*/  FADD.FTZ R85, R20, R85 ;  /* 0x0000005514557221 */ /* 0x000fca0000010000 */
.L_x_140:
[----:B------:R-:W-:-:S04]  /*0da0*/  F2FP.BF16.PACK_AB R20, RZ, R85 ;  /* 0x00000055ff14723e */ /* 0x000fc800000010ff */
[----:B------:R-:W-:Y:S02]  /*0db0*/  PRMT R19, R20, 0x7610, R19 ;  /* 0x0000761014137816 */ /* 0x000fe40000000013 */
.L_x_141:
[----:B------:R-:W-:-:S05]  /*0dc0*/  PRMT R23, RZ, 0x7610, R23 ;  /* 0x00007610ff177816 */ /* 0x000fca0000000017 */
[----:B------:R-:W-:Y:S01]  /*0dd0*/  FMUL.FTZ R87, R23, R2 ;  /* 0x0000000217577220 */ /* 0x000fe20000410000 */
[----:B------:R-:W-:Y:S05]  /*0de0*/  @P3 BRA `(.L_x_142) ;  /* 0x0000002000003947 */ /* 0x000fea0003800000 */
[----:B------:R-:W-:Y:S05]  /*0df0*/  @P0 BRA `(.L_x_143) ;  /* 0x0000003000000947 */ /* 0x000fea0003800000 */
[----:B------:R-:W-:Y:S05]  /*0e00*/  BRA `(.L_x_144) ;  /* 0x0000004000007947 */ /* 0x000fea0003800000 */
.L_x_142:
[----:B-----5:R-:W-:-:S05]  /*0e10*/  PRMT R20, RZ, 0x7610, R15 ;  /* 0x00007610ff147816 */ /* 0x020fca000000000f */
[----:B------:R-:W-:-:S05]  /*0e20*/  FADD.FTZ R87, R20, R87 ;  /* 0x0000005714577221 */ /* 0x000fca0000010000 */
.L_x_143:
[----:B------:R-:W-:-:S04]  /*0e30*/  F2FP.BF16.PACK_AB R20, RZ, R87 ;  /* 0x00000057ff14723e */ /* 0x000fc800000010ff */
[----:B------:R-:W-:Y:S02]  /*0e40*/  PRMT R19, R19, 0x5410, R20 ;  /* 0x0000541013137816 */ /* 0x000fe40000000014 */
.L_x_144:
[----:B------:R-:W-:Y:S01]  /*0e50*/  IADD3 R64, R62, 0x200, RZ ;  /* 0x000002003e407810 */ /* 0x000fe20007ffe0ff */
        /* <DEDUP_REMOVED lines=11> */
.L_x_145:
[----:B0----5:R-:W-:-:S05]  /*0f10*/  PRMT R24, RZ, 0x5410, R12 ;  /* 0x00005410ff187816 */ /* 0x021fca000000000c */
[----:B------:R-:W-:-:S05]  /*0f20*/  FADD.FTZ R89, R24, R89 ;  /* 0x0000005918597221 */ /* 0x000fca0000010000 */
.L_x_146:
[----:B------:R-:W-:-:S04]  /*0f30*/  F2FP.BF16.PACK_AB R24, RZ, R89 ;  /* 0x00000059ff18723e */ /* 0x000fc800000010ff */
[----:B------:R-:W-:Y:S02]  /*0f40*/  PRMT R16, R24, 0x7610, R16 ;  /* 0x0000761018107816 */ /* 0x000fe40000000010 */
.L_x_147:
[----:B------:R-:W-:-:S05]  /*0f50*/  PRMT R91, RZ, 0x7610, R20 ;  /* 0x00007610ff5b7816 */ /* 0x000fca0000000014 */
[----:B------:R-:W-:Y:S01]  /*0f60*/  FMUL.FTZ R91, R91, R2 ;  /* 0x000000025b5b7220 */ /* 0x000fe20000410000 */
[----:B------:R-:W-:Y:S05]  /*0f70*/  @P3 BRA `(.L_x_148) ;  /* 0x0000002000003947 */ /* 0x000fea0003800000 */
[----:B------:R-:W-:Y:S05]  /*0f80*/  @P0 BRA `(.L_x_149) ;  /* 0x0000003000000947 */ /* 0x000fea0003800000 */
[----:B------:R-:W-:Y:S05]  /*0f90*/  BRA `(.L_x_150) ;  /* 0x0000004000007947 */ /* 0x000fea0003800000 */
.L_x_148:
[----:B-----5:R-:W-:-:S05]  /*0fa0*/  PRMT R20, RZ, 0x7610, R12 ;  /* 0x00007610ff147816 */ /* 0x020fca000000000c */
[----:B------:R-:W-:-:S05]  /*0fb0*/  FADD.FTZ R91, R20, R91 ;  /* 0x0000005b145b7221 */ /* 0x000fca0000010000 */
.L_x_149:
[----:B------:R-:W-:-:S04]  /*0fc0*/  F2FP.BF16.PACK_AB R20, RZ, R91 ;  /* 0x0000005bff14723e */ /* 0x000fc800000010ff */
[----:B------:R-:W-:Y:S02]  /*0fd0*/  PRMT R16, R16, 0x5410, R20 ;  /* 0x0000541010107816 */ /* 0x000fe40000000014 */
.L_x_150:
[----:B------:R-:W-:-:S05]  /*0fe0*/  PRMT R93, RZ, 0x5410, R21 ;  /* 0x00005410ff5d7816 */ /* 0x000fca0000000015 */
[----:B------:R-:W-:Y:S01]  /*0ff0*/  FMUL.FTZ R93, R93, R2 ;  /* 0x000000025d5d7220 */ /* 0x000fe20000410000 */
[----:B------:R-:W-:Y:S05]  /*1000*/  @P3 BRA `(.L_x_151) ;  /* 0x0000002000003947 */ /* 0x000fea0003800000 */
[----:B------:R-:W-:Y:S05]  /*1010*/  @P0 BRA `(.L_x_152) ;  /* 0x0000003000000947 */ /* 0x000fea0003800000 */
[----:B------:R-:W-:Y:S05]  /*1020*/  BRA `(.L_x_153) ;  /* 0x0000004000007947 */ /* 0x000fea0003800000 */
.L_x_151:
[----:B-----5:R-:W-:-:S05]  /*1030*/  PRMT R20, RZ, 0x5410, R13 ;  /* 0x00005410ff147816 */ /* 0x020fca000000000d */
[----:B------:R-:W-:-:S05]  /*1040*/  FADD.FTZ R93, R20, R93 ;  /* 0x0000005d145d7221 */ /* 0x000fca0000010000 */
.L_x_152:
[----:B------:R-:W-:-:S04]  /*1050*/  F2FP.BF16.PACK_AB R20, RZ, R93 ;  /* 0x0000005dff14723e */ /* 0x000fc800000010ff */
[----:B------:R-:W-:Y:S02]  /*1060*/  PRMT R17, R20, 0x7610, R17 ;  /* 0x0000761014117816 */ /* 0x000fe40000000011 */
.L_x_153:
[----:B------:R-:W-:-:S05]  /*1070*/  PRMT R21, RZ, 0x7610, R21 ;  /* 0x00007610ff157816 */ /* 0x000fca0000000015 */
[----:B------:R-:W-:Y:S01]  /*1080*/  FMUL.FTZ R95, R21, R2 ;  /* 0x00000002155f7220 */ /* 0x000fe20000410000 */
[----:B------:R-:W-:Y:S05]  /*1090*/  @P3 BRA `(.L_x_154) ;  /* 0x0000002000003947 */ /* 0x000fea0003800000 */
[----:B------:R-:W-:Y:S05]  /*10a0*/  @P0 BRA `(.L_x_155) ;  /* 0x0000003000000947 */ /* 0x000fea0003800000 */
[----:B------:R-:W-:Y:S05]  /*10b0*/  BRA `(.L_x_156) ;  /* 0x0000004000007947 */ /* 0x000fea0003800000 */
.L_x_154:
[----:B-----5:R-:W-:-:S05]  /*10c0*/  PRMT R20, RZ, 0x7610, R13 ;  /* 0x00007610ff147816 */ /* 0x020fca000000000d */
[----:B------:R-:W-:-:S05]  /*10d0*/  FADD.FTZ R95, R20, R95 ;  /* 0x0000005f145f7221 */ /* 0x000fca0000010000 */
.L_x_155:
[----:B------:R-:W-:-:S04]  /*10e0*/  F2FP.BF16.PACK_AB R20, RZ, R95 ;  /* 0x0000005fff14723e */ /* 0x000fc800000010ff */
[----:B------:R-:W-:Y:S02]  /*10f0*/  PRMT R17, R17, 0x5410, R20 ;  /* 0x0000541011117816 */ /* 0x000fe40000000014 */
.L_x_156:
[----:B------:R-:W-:-:S05]  /*1100*/  PRMT R97, RZ, 0x5410, R22 ;  /* 0x00005410ff617816 */ /* 0x000fca0000000016 */
[----:B------:R-:W-:Y:S01]  /*1110*/  FMUL.FTZ R97, R97, R2 ;  /* 0x0000000261617220 */ /* 0x000fe20000410000 */
[----:B------:R-:W-:Y:S05]  /*1120*/  @P3 BRA `(.L_x_157) ;  /* 0x0000002000003947 */ /* 0x000fea0003800000 */
[----:B------:R-:W-:Y:S05]  /*1130*/  @P0 BRA `(.L_x_158) ;  /* 0x0000003000000947 */ /* 0x000fea0003800000 */
[----:B------:R-:W-:Y:S05]  /*1140*/  BRA `(.L_x_159) ;  /* 0x0000004000007947 */ /* 0x000fea0003800000 */
.L_x_157:
[----:B-----5:R-:W-:-:S05]  /*1150*/  PRMT R20, RZ, 0x5410, R14 ;  /* 0x00005410ff147816 */ /* 0x020fca000000000e */
[----:B------:R-:W-:-:S05]  /*1160*/  FADD.FTZ R97, R20, R97 ;  /* 0x0000006114617221 */ /* 0x000fca0000010000 */
.L_x_158:
[----:B------:R-:W-:-:S04]  /*1170*/  F2FP.BF16.PACK_AB R20, RZ, R97 ;  /* 0x00000061ff14723e */ /* 0x000fc800000010ff */
[----:B------:R-:W-:Y:S02]  /*1180*/  PRMT R18, R20, 0x7610, R18 ;  /* 0x0000761014127816 */ /* 0x000fe40000000012 */
.L_x_159:
[----:B------:R-:W-:-:S05]  /*1190*/  PRMT R99, RZ, 0x7610, R22 ;  /* 0x00007610ff637816 */ /* 0x000fca0000000016 */
[----:B------:R-:W-:Y:S01]  /*11a0*/  FMUL.FTZ R99, R99, R2 ;  /* 0x0000000263637220 */ /* 0x000fe20000410000 */
[----:B------:R-:W-:Y:S05]  /*11b0*/  @P3 BRA `(.L_x_160) ;  /* 0x0000002000003947 */ /* 0x000fea0003800000 */
[----:B------:R-:W-:Y:S05]  /*11c0*/  @P0 BRA `(.L_x_161) ;  /* 0x0000003000000947 */ /* 0x000fea0003800000 */
[----:B------:R-:W-:Y:S05]  /*11d0*/  BRA `(.L_x_162) ;  /* 0x0000004000007947 */ /* 0x000fea0003800000 */
.L_x_160:
[----:B-----5:R-:W-:-:S05]  /*11e0*/  PRMT R20, RZ, 0x7610, R14 ;  /* 0x00007610ff147816 */ /* 0x020fca000000000e */
[----:B------:R-:W-:-:S05]  /*11f0*/  FADD.FTZ R99, R20, R99 ;  /* 0x0000006314637221 */ /* 0x000fca0000010000 */
.L_x_161:
[----:B------:R-:W-:-:S04]  /*1200*/  F2FP.BF16.PACK_AB R20, RZ, R99 ;  /* 0x00000063ff14723e */ /* 0x000fc800000010ff */
[----:B------:R-:W-:Y:S02]  /*1210*/  PRMT R18, R18, 0x5410, R20 ;  /* 0x0000541012127816 */ /* 0x000fe40000000014 */
.L_x_162:
[----:B------:R-:W-:-:S05]  /*1220*/  PRMT R101, RZ, 0x5410, R23 ;  /* 0x00005410ff657816 */ /* 0x000fca0000000017 */
[----:B------:R-:W-:Y:S01]  /*1230*/  FMUL.FTZ R101, R101, R2 ;  /* 0x0000000265657220 */ /* 0x000fe20000410000 */
[----:B------:R-:W-:Y:S05]  /*1240*/  @P3 BRA `(.L_x_163) ;  /* 0x0000002000003947 */ /* 0x000fea0003800000 */
[----:B------:R-:W-:Y:S05]  /*1250*/  @P0 BRA `(.L_x_164) ;  /* 0x0000003000000947 */ /* 0x000fea0003800000 */
[----:B------:R-:W-:Y:S05]  /*1260*/  BRA `(.L_x_165) ;  /* 0x0000004000007947 */ /* 0x000fea0003800000 */
.L_x_163:
[----:B-----5:R-:W-:-:S05]  /*1270*/  PRMT R20, RZ, 0x5410, R15 ;  /* 0x00005410ff147816 */ /* 0x020fca000000000f */
[----:B------:R-:W-:-:S05]  /*1280*/  FADD.FTZ R101, R20, R101 ;  /* 0x0000006514657221 */ /* 0x000fca0000010000 */
.L_x_164:
[----:B------:R-:W-:-:S04]  /*1290*/  F2FP.BF16.PACK_AB R20, RZ, R101 ;  /* 0x00000065ff14723e */ /* 0x000fc800000010ff */
[----:B------:R-:W-:Y:S02]  /*12a0*/  PRMT R19, R20, 0x7610, R19 ;  /* 0x0000761014137816 */ /* 0x000fe40000000013 */
.L_x_165:
[----:B------:R-:W-:-:S05]  /*12b0*/  PRMT R23, RZ, 0x7610, R23 ;  /* 0x00007610ff177816 */ /* 0x000fca0000000017 */
[----:B------:R-:W-:Y:S01]  /*12c0*/  FMUL.FTZ R23, R23, R2 ;  /* 0x0000000217177220 */ /* 0x000fe20000410000 */
[----:B------:R-:W-:Y:S05]  /*12d0*/  @P3 BRA `(.L_x_166) ;  /* 0x0000002000003947 */ /* 0x000fea0003800000 */
[----:B------:R-:W-:Y:S05]  /*12e0*/  @P0 BRA `(.L_x_167) ;  /* 0x0000003000000947 */ /* 0x000fea0003800000 */
[----:B------:R-:W-:Y:S05]  /*12f0*/  BRA `(.L_x_168) ;  /* 0x0000004000007947 */ /* 0x000fea0003800000 */
.L_x_166:
[----:B-----5:R-:W-:-:S05]  /*1300*/  PRMT R2, RZ, 0x7610, R15 ;  /* 0x00007610ff027816 */ /* 0x020fca000000000f */
[----:B------:R-:W-:-:S05]  /*1310*/  FADD.FTZ R23, R2, R23 ;  /* 0x0000001702177221 */ /* 0x000fca0000010000 */
.L_x_167:
[----:B------:R-:W-:-:S04]  /*1320*/  F2FP.BF16.PACK_AB R2, RZ, R23 ;  /* 0x00000017ff02723e */ /* 0x000fc800000010ff */
[----:B------:R-:W-:Y:S02]  /*1330*/  PRMT R19, R19, 0x5410, R2 ;  /* 0x0000541013137816 */ /* 0x000fe40000000002 */
.L_x_168:
[----:B------:R-:W-:Y:S01]  /*1340*/  FADD.FTZ R2, RZ, R25 ;  /* 0x00000019ff027221 */ /* 0x000fe20000010000 */
[----:B------:R-:W-:Y:S02]  /*1350*/  LOP3.LUT P2, RZ, R54, 0xff, RZ, 0xc0, !PT ;  /* 0x000000ff36ff7812 */ /* 0x000fe4000784c0ff */
[----:B------:R-:W-:Y:S01]  /*1360*/  SHF.R.U32.HI R22, RZ, 0x5, R0 ;  /* 0x00000005ff167819 */ /* 0x000fe20000011600 */
[----:B------:R-:W-:Y:S01]  /*1370*/  FADD.FTZ R2, R2, R27 ;  /* 0x0000001b02027221 */ /* 0x000fe20000010000 */
[----:B------:R-:W-:Y:S02]  /*1380*/  LOP3.LUT P1, RZ, R0, 0x1f, RZ, 0xc0, !PT ;  /* 0x0000001f00ff7812 */ /* 0x000fe4000782c0ff */
[----:B------:R-:W-:Y:S01]  /*1390*/  LOP3.LUT R22, R22, 0x7fffff8, RZ, 0xc0, !PT ;  /* 0x07fffff816167812 */ /* 0x000fe200078ec0ff */
[----:B------:R-:W-:-:S04]  /*13a0*/  FADD.FTZ R2, R2, R29 ;  /* 0x0000001d02027221 */ /* 0x000fc80000010000 */
[----:B------:R-:W-:Y:S02]  /*13b0*/  FADD.FTZ R2, R2, R31 ;  /* 0x0000001f02027221 */ /* 0x000fe40000010000 */
[----:B------:R-:W-:Y:S02]  /*13c0*/  @!P2 IADD3 R22, R22, 0x8, RZ ;  /* 0x000000081616a810 */ /* 0x000fe40007ffe0ff */
[----:B------:R-:W-:-:S04]  /*13d0*/  FADD.FTZ R2, R2, R65 ;  /* 0x0000004102027221 */ /* 0x000fc80000010000 */
        /* <DEDUP_REMOVED lines=12> */
[----:B------:R-:W-:Y:S02]  /*14a0*/  FADD.FTZ R20, R2, R91 ;  /* 0x0000005b02147221 */ /* 0x000fe40000010000 */
[----:B------:R-:W-:-:S04]  /*14b0*/  @P0 IMAD.WIDE.U32 R2, R3, R64, c[0x0][0x188] ;  /* 0x0000620003020625 */ /* 0x000fc800078e0040 */
[----:B------:R-:W-:Y:S01]  /*14c0*/  FADD.FTZ R20, R20, R93 ;  /* 0x0000005d14147221 */ /* 0x000fe20000010000 */
[----:B------:R0:W-:Y:S03]  /*14d0*/  @P0 STG.E.128 [R2.64], R16 ;  /* 0x0000001002000986 */ /* 0x0001e6000c101d04 */
[----:B------:R-:W-:-:S04]  /*14e0*/  FADD.FTZ R20, R20, R95 ;  /* 0x0000005f14147221 */ /* 0x000fc80000010000 */
[----:B------:R-:W-:-:S04]  /*14f0*/  FADD.FTZ R20, R20, R97 ;  /* 0x0000006114147221 */ /* 0x000fc80000010000 */
[----:B------:R-:W-:-:S04]  /*1500*/  FADD.FTZ R20, R20, R99 ;  /* 0x0000006314147221 */ /* 0x000fc80000010000 */
[----:B------:R-:W-:-:S04]  /*1510*/  FADD.FTZ R20, R20, R101 ;  /* 0x0000006514147221 */ /* 0x000fc80000010000 */
[----:B------:R-:W-:Y:S01]  /*1520*/  FADD.FTZ R26, R20, R23 ;  /* 0x00000017141a7221 */ /* 0x000fe20000010000 */
[----:B------:R-:W-:Y:S05]  /*1530*/  BRA.DIV ~URZ, `(.L_x_169) ;  /* 0x000010f27f007947 */ /* 0x000fea000b800000 */
[----:B0-----:R0:W1:Y:S02]  /*1540*/  SHFL.BFLY PT, R2, R26, 0x1, 0x1f ;  /* 0x0c201f001a027f89 */ /* 0x00106400000e0000 */
.L_x_173:
[----:B01----:R-:W-:Y:S01]  /*1550*/  FADD.FTZ R26, R26, R2 ;  /* 0x000000021a1a7221 */ /* 0x003fe20000010000 */
[----:B------:R-:W-:Y:S05]  /*1560*/  BRA.DIV ~URZ, `(.L_x_170) ;  /* 0x000011327f007947 */ /* 0x000fea000b800000 */
[----:B------:R-:W0:Y:S02]  /*1570*/  SHFL.BFLY PT, R2, R26, 0x2, 0x1f ;  /* 0x0c401f001a027f89 */ /* 0x000e2400000e0000 */
[----:B0-----:R-:W-:-:S05]  /*1580*/  FADD.FTZ R3, R26, R2 ;  /* 0x000000021a037221 */ /* 0x001fca0000010000 */
[----:B------:R-:W0:Y:S02]  /*1590*/  SHFL.BFLY PT, R2, R3, 0x4, 0x1f ;  /* 0x0c801f0003027f89 */ /* 0x000e2400000e0000 */
[----:B0-----:R-:W-:-:S05]  /*15a0*/  FADD.FTZ R20, R3, R2 ;  /* 0x0000000203147221 */ /* 0x001fca0000010000 */
[----:B------:R-:W0:Y:S02]  /*15b0*/  SHFL.BFLY PT, R21, R20, 0x8, 0x1f ;  /* 0x0d001f0014157f89 */ /* 0x000e2400000e0000 */
[----:B0-----:R-:W-:-:S05]  /*15c0*/  FADD.FTZ R21, R20, R21 ;  /* 0x0000001514157221 */ /* 0x001fca0000010000 */
[----:B------:R-:W0:Y:S02]  /*15d0*/  SHFL.BFLY PT, R2, R21, 0x10, 0x1f ;  /* 0x0e001f0015027f89 */ /* 0x000e2400000e0000 */
[----:B0-----:R-:W-:-:S04]  /*15e0*/  FADD.FTZ R2, R21, R2 ;  /* 0x0000000215027221 */ /* 0x001fc80000010000 */
[----:B------:R-:W-:-:S04]  /*15f0*/  FMUL.FTZ R2, R2, 0.001302083372138440609 ;  /* 0x3aaaaaab02027820 */ /* 0x000fc80000410000 */
[C---:B------:R-:W-:Y:S02]  /*1600*/  FADD.FTZ R24, -R2.reuse, R25 ;  /* 0x0000001902187221 */ /* 0x040fe40000010100 */
[----:B------:R-:W-:Y:S02]  /*1610*/  FADD.FTZ R103, -R2, R27 ;  /* 0x0000001b02677221 */ /* 0x000fe40000010100 */
[----:B------:R-:W-:Y:S02]  /*1620*/  FFMA.FTZ R24, R24, R24, RZ ;  /* 0x0000001818187223 */ /* 0x000fe400000100ff */
[C---:B------:R-:W-:Y:S02]  /*1630*/  FADD.FTZ R105, -R2.reuse, R29 ;  /* 0x0000001d02697221 */ /* 0x040fe40000010100 */
[----:B------:R-:W-:Y:S02]  /*1640*/  FFMA.FTZ R24, R103, R103, R24 ;  /* 0x0000006767187223 */ /* 0x000fe40000010018 */
[----:B------:R-:W-:-:S02]  /*1650*/  FADD.FTZ R3, -R2, R31 ;  /* 0x0000001f02037221 */ /* 0x000fc40000010100 */
[----:B------:R-:W-:Y:S02]  /*1660*/  FFMA.FTZ R24, R105, R105, R24 ;  /* 0x0000006969187223 */ /* 0x000fe40000010018 */
[C---:B------:R-:W-:Y:S02]  /*1670*/  FADD.FTZ R103, -R2.reuse, R65 ;  /* 0x0000004102677221 */ /* 0x040fe40000010100 */
[----:B------:R-:W-:Y:S02]  /*1680*/  FFMA.FTZ R24, R3, R3, R24 ;  /* 0x0000000303187223 */ /* 0x000fe40000010018 */
        /* <DEDUP_REMOVED lines=36> */
[----:B------:R-:W-:Y:S02]  /*18d0*/  FADD.FTZ R3, -R2, R23 ;  /* 0x0000001702037221 */ /* 0x000fe40000010100 */
[----:B------:R-:W-:-:S04]  /*18e0*/  FFMA.FTZ R24, R21, R21, R24 ;  /* 0x0000001515187223 */ /* 0x000fc80000010018 */
[----:B------:R-:W-:-:S05]  /*18f0*/  FFMA.FTZ R24, R3, R3, R24 ;  /* 0x0000000303187223 */ /* 0x000fca0000010018 */
        /* <DEDUP_REMOVED lines=9> */
.L_x_174:
[----:B------:R-:W-:Y:S01]  /*1990*/  SHF.R.U32.HI R103, RZ, 0x5, R0 ;  /* 0x00000005ff677819 */ /* 0x000fe20000011600 */
[----:B-1----:R-:W-:Y:S01]  /*19a0*/  FADD.FTZ R3, R105, R26 ;  /* 0x0000001a69037221 */ /* 0x002fe20000010000 */
[----:B------:R-:W-:Y:S01]  /*19b0*/  WARPSYNC 0xffffffff ;  /* 0xffffffff00007948 */ /* 0x000fe20003800000 */
[----:B------:R-:W-:Y:S02]  /*19c0*/  LOP3.LUT R21, R0, 0x1f, RZ, 0xc0, !PT ;  /* 0x0000001f00157812 */ /* 0x000fe400078ec0ff */
[----:B------:R-:W-:Y:S02]  /*19d0*/  LOP3.LUT R103, R103, 0x7, RZ, 0xc0, !PT ;  /* 0x0000000767677812 */ /* 0x000fe400078ec0ff */
[----:B------:R-:W-:Y:S02]  /*19e0*/  ISETP.GT.U32.AND P2, PT, R21, 0x7, PT ;  /* 0x000000071500780c */ /* 0x000fe40003f44070 */
[----:B------:R-:W-:-:S05]  /*19f0*/  @!P1 IADD3 R24, R22, R103, RZ ;  /* 0x0000006716189210 */ /* 0x000fca0007ffe0ff */
[----:B------:R-:W-:Y:S04]  /*1a00*/  @!P1 STS.64 [R24.X8], R2 ;  /* 0x0000000218009388 */ /* 0x000fe80000008a00 */
[----:B------:R-:W-:Y:S01]  /*1a10*/  BAR.SYNC.DEFER_BLOCKING 0x0 ;  /* 0x0000000000007b1d */ /* 0x000fe20000010000 */
[----:B------:R-:W-:Y:S02]  /*1a20*/  ISETP.NE.AND P1, PT, RZ, UR6, PT ;  /* 0x00000006ff007c0c */ /* 0x000fe4000bf25270 */
[----:B0-----:R-:W-:Y:S01]  /*1a30*/  @!P2 IADD3 R26, R22, R21, RZ ;  /* 0x00000015161aa210 */ /* 0x001fe20007ffe0ff */
[----:B------:R-:W-:Y:S01]  /*1a40*/  HFMA2.MMA R22, -RZ, RZ, 0, 0 ;  /* 0x00000000ff167435 */ /* 0x000fe200000001ff */
[----:B------:R-:W-:-:S05]  /*1a50*/  CS2R R20, SRZ ;  /* 0x0000000000147805 */ /* 0x000fca000001ff00 */
[----:B------:R-:W-:-:S04]  /*1a60*/  @!P2 MOV R22, 0x300 ;  /* 0x000003000016a802 */ /* 0x000fc80000000f00 */
[----:B------:R-:W-:Y:S01]  /*1a70*/  I2F R66, R22 ;  /* 0x0000001600427306 */ /* 0x000fe20000201400 */
[----:B------:R-:W0:Y:S04]  /*1a80*/  SHFL.DOWN PT, R105, R22, 0x4, 0x1f ;  /* 0x08801f0016697f89 */ /* 0x000e2800000e0000 */
[----:B------:R-:W1:Y:S01]  /*1a90*/  @!P2 LDS.64 R20, [R26.X8] ;  /* 0x000000001a14a984 */ /* 0x000e620000008a00 */
[----:B------:R-:W-:-:S04]  /*1aa0*/  LOP3.LUT P2, RZ, R54, 0xff, RZ, 0xc0, !PT ;  /* 0x000000ff36ff7812 */ /* 0x000fc8000784c0ff */
[----:B------:R-:W-:Y:S02]  /*1ab0*/  SEL R54, RZ, 0x1, P2 ;  /* 0x00000001ff367807 */ /* 0x000fe40001000000 */
[----:B0-----:R-:W-:Y:S01]  /*1ac0*/  IADD3 R28, R105, R22, RZ ;  /* 0x00000016691c7210 */ /* 0x001fe20007ffe0ff */
[----:B------:R-:W-:Y:S04]  /*1ad0*/  I2F R24, R105 ;  /* 0x0000006900187306 */ /* 0x000fe80000201400 */
[----:B------:R-:W0:Y:S04]  /*1ae0*/  SHFL.DOWN PT, R111, R28, 0x2, 0x1f ;  /* 0x08401f001c6f7f89 */ /* 0x000e2800000e0000 */
[----:B------:R-:W2:Y:S01]  /*1af0*/  I2F R30, R28 ;  /* 0x0000001c001e7306 */ /* 0x000ea20000201400 */
[----:B-1----:R-:W1:Y:S07]  /*1b00*/  SHFL.DOWN PT, R107, R20, 0x4, 0x1f ;  /* 0x08801f00146b7f89 */ /* 0x002e6e00000e0000 */
[----:B--2---:R-:W2:Y:S01]  /*1b10*/  MUFU.RCP R3, R30 ;  /* 0x0000001e00037308 */ /* 0x004ea20000001000 */
[----:B------:R-:W3:Y:S01]  /*1b20*/  SHFL.DOWN PT, R2, R21, 0x4, 0x1f ;  /* 0x08801f0015027f89 */ /* 0x000ee200000e0000 */
[----:B0-----:R-:W-:-:S06]  /*1b30*/  IADD3 R22, R28, R111, RZ ;  /* 0x0000006f1c167210 */ /* 0x001fcc0007ffe0ff */
[----:B------:R-:W-:Y:S01]  /*1b40*/  I2F R111, R111 ;  /* 0x0000006f006f7306 */ /* 0x000fe20000201400 */
[----:B------:R-:W-:Y:S01]  /*1b50*/  SHFL.DOWN PT, R113, R22, 0x1, 0x1f ;  /* 0x08201f0016717f89 */ /* 0x000fe200000e0000 */
[C---:B-1----:R-:W-:Y:S02]  /*1b60*/  FMUL.FTZ R109, R107.reuse, R24 ;  /* 0x000000186b6d7220 */ /* 0x042fe40000410000 */
[----:B------:R-:W-:Y:S02]  /*1b70*/  FADD.FTZ R107, -R107, R20 ;  /* 0x000000146b6b7221 */ /* 0x000fe40000010100 */
[----:B------:R-:W-:Y:S02]  /*1b80*/  FFMA.FTZ R26, R66, R20, R109 ;  /* 0x00000014421a7223 */ /* 0x000fe4000001006d */
[----:B------:R-:W-:Y:S02]  /*1b90*/  FMUL.FTZ R107, R107, R107 ;  /* 0x0000006b6b6b7220 */ /* 0x000fe40000410000 */
[----:B--2---:R-:W-:-:S02]  /*1ba0*/  FMUL.FTZ R109, R3, R26 ;  /* 0x0000001a036d7220 */ /* 0x004fc40000410000 */
[----:B------:R-:W0:Y:S01]  /*1bb0*/  I2F R26, R22 ;  /* 0x00000016001a7306 */ /* 0x000e220000201400 */
[----:B------:R-:W-:Y:S02]  /*1bc0*/  FMUL.FTZ R107, R107, R66 ;  /* 0x000000426b6b7220 */ /* 0x000fe40000410000 */
[----:B------:R-:W1:Y:S01]  /*1bd0*/  SHFL.DOWN PT, R20, R109, 0x2, 0x1f ;  /* 0x08401f006d147f89 */ /* 0x000e6200000e0000 */
[----:B---3--:R-:W-:Y:S02]  /*1be0*/  FADD.FTZ R2, R2, R21 ;  /* 0x0000001502027221 */ /* 0x008fe40000010000 */
[----:B------:R-:W-:-:S04]  /*1bf0*/  FMUL.FTZ R107, R107, R24 ;  /* 0x000000186b6b7220 */ /* 0x000fc80000410000 */
[----:B------:R-:W-:-:S05]  /*1c00*/  FFMA.FTZ R2, R3, R107, R2 ;  /* 0x0000006b03027223 */ /* 0x000fca0000010002 */
[----:B------:R-:W2:Y:S01]  /*1c10*/  SHFL.DOWN PT, R3, R2, 0x2, 0x1f ;  /* 0x08401f0002037f89 */ /* 0x000ea200000e0000 */
[----:B0-----:R-:W0:Y:S01]  /*1c20*/  MUFU.RCP R21, R26 ;  /* 0x0000001a00157308 */ /* 0x001e220000001000 */
[----:B-1----:R-:W-:Y:S02]  /*1c30*/  FMUL.FTZ R24, R20, R111 ;  /* 0x0000006f14187220 */ /* 0x002fe40000410000 */
[----:B------:R-:W-:Y:S02]  /*1c40*/  FADD.FTZ R20, R109, -R20 ;  /* 0x800000146d147221 */ /* 0x000fe40000010000 */
[----:B------:R-:W-:Y:S02]  /*1c50*/  FFMA.FTZ R24, R30, R109, R24 ;  /* 0x0000006d1e187223 */ /* 0x000fe40000010018 */
[----:B------:R-:W-:Y:S02]  /*1c60*/  FMUL.FTZ R105, R20, R20 ;  /* 0x0000001414697220 */ /* 0x000fe40000410000 */
[----:B0-----:R-:W-:Y:S01]  /*1c70*/  FMUL.FTZ R107, R21, R24 ;  /* 0x00000018156b7220 */ /* 0x001fe20000410000 */
[----:B------:R-:W-:Y:S01]  /*1c80*/  IADD3 R24, R22, R113, RZ ;  /* 0x0000007116187210 */ /* 0x000fe20007ffe0ff */
        /* <DEDUP_REMOVED lines=24> */
[----:B------:R-:W-:Y:S01]  /*1e10*/  FADD.FTZ R86, -R68, R69 ;  /* 0x0000004544567221 */ /* 0x000fe20000010100 */
[----:B------:R-:W-:Y:S01]  /*1e20*/  LOP3.LUT P1, RZ, R103, 0x1f, R0, 0xf8, !PT ;  /* 0x0000001f67ff7812 */ /* 0x000fe2000782f800 */
[----:B-1----:R-:W-:Y:S02]  /*1e30*/  FFMA.FTZ R3, R20, R21, c[0x0][0x228] ;  /* 0x00008a0014037623 */ /* 0x002fe40000010015 */
[C---:B------:R-:W-:Y:S02]  /*1e40*/  FADD.FTZ R88, -R68.reuse, R71 ;  /* 0x0000004744587221 */ /* 0x040fe40000010100 */
[----:B------:R-:W-:Y:S02]  /*1e50*/  FADD.FTZ R3, R3, R24 ;  /* 0x0000001803037221 */ /* 0x000fe40000010000 */
[C---:B------:R-:W-:Y:S01]  /*1e60*/  FADD.FTZ R76, -R68.reuse, R25 ;  /* 0x00000019444c7221 */ /* 0x040fe20000010100 */
[----:B------:R-:W-:Y:S01]  /*1e70*/  PRMT R25, RZ, 0x7610, R51 ;  /* 0x00007610ff197816 */ /* 0x000fe20000000033 */
[C---:B------:R-:W-:Y:S01]  /*1e80*/  FADD.FTZ R78, -R68.reuse, R27 ;  /* 0x0000001b444e7221 */ /* 0x040fe20000010100 */
[----:B------:R-:W-:Y:S01]  /*1e90*/  PRMT R27, RZ, 0x7610, R50 ;  /* 0x00007610ff1b7816 */ /* 0x000fe20000000032 */
[----:B------:R-:W0:Y:S01]  /*1ea0*/  MUFU.RSQ R3, R3 ;  /* 0x0000000300037308 */ /* 0x000e220000001400 */
[C---:B------:R-:W-:Y:S01]  /*1eb0*/  FADD.FTZ R72, -R68.reuse, R29 ;  /* 0x0000001d44487221 */ /* 0x040fe20000010100 */
[----:B------:R-:W-:Y:S01]  /*1ec0*/  PRMT R29, RZ, 0x7610, R49 ;  /* 0x00007610ff1d7816 */ /* 0x000fe20000000031 */
[----:B------:R-:W-:-:S02]  /*1ed0*/  FADD.FTZ R80, -R68, R31 ;  /* 0x0000001f44507221 */ /* 0x000fc40000010100 */
[C---:B------:R-:W-:Y:S01]  /*1ee0*/  FADD.FTZ R82, -R68.reuse, R65 ;  /* 0x0000004144527221 */ /* 0x040fe20000010100 */
[----:B------:R-:W-:Y:S01]  /*1ef0*/  PRMT R65, RZ, 0x7610, R9 ;  /* 0x00007610ff417816 */ /* 0x000fe20000000009 */
[C---:B------:R-:W-:Y:S02]  /*1f00*/  FADD.FTZ R84, -R68.reuse, R67 ;  /* 0x0000004344547221 */ /* 0x040fe40000010100 */
[C---:B------:R-:W-:Y:S02]  /*1f10*/  FADD.FTZ R22, -R68.reuse, R73 ;  /* 0x0000004944167221 */ /* 0x040fe40000010100 */
[C---:B------:R-:W-:Y:S02]  /*1f20*/  FADD.FTZ R20, -R68.reuse, R75 ;  /* 0x0000004b44147221 */ /* 0x040fe40000010100 */
[C---:B------:R-:W-:Y:S02]  /*1f30*/  FADD.FTZ R90, -R68.reuse, R77 ;  /* 0x0000004d445a7221 */ /* 0x040fe40000010100 */
[----:B------:R-:W-:-:S02]  /*1f40*/  FADD.FTZ R74, -R68, R79 ;  /* 0x0000004f444a7221 */ /* 0x000fc40000010100 */
[----:B0-----:R-:W-:Y:S02]  /*1f50*/  FMUL.FTZ R21, R3, R86 ;  /* 0x0000005603157220 */ /* 0x001fe40000410000 */
[C---:B------:R-:W-:Y:S02]  /*1f60*/  FADD.FTZ R92, -R68.reuse, R81 ;  /* 0x00000051445c7221 */ /* 0x040fe40000010100 */
[C---:B------:R-:W-:Y:S02]  /*1f70*/  FADD.FTZ R94, -R68.reuse, R83 ;  /* 0x00000053445e7221 */ /* 0x040fe40000010100 */
[C---:B------:R-:W-:Y:S02]  /*1f80*/  FADD.FTZ R96, -R68.reuse, R85 ;  /* 0x0000005544607221 */ /* 0x040fe40000010100 */
[C---:B------:R-:W-:Y:S02]  /*1f90*/  FADD.FTZ R98, -R68.reuse, R87 ;  /* 0x0000005744627221 */ /* 0x040fe40000010100 */
[----:B------:R-:W-:-:S02]  /*1fa0*/  FADD.FTZ R24, -R68, R89 ;  /* 0x0000005944187221 */ /* 0x000fc40000010100 */
[C---:B------:R-:W-:Y:S02]  /*1fb0*/  FADD.FTZ R26, -R68.reuse, R91 ;  /* 0x0000005b441a7221 */ /* 0x040fe40000010100 */
[C---:B------:R-:W-:Y:S02]  /*1fc0*/  FADD.FTZ R28, -R68.reuse, R93 ;  /* 0x0000005d441c7221 */ /* 0x040fe40000010100 */
[C---:B------:R-:W-:Y:S02]  /*1fd0*/  FADD.FTZ R30, -R68.reuse, R95 ;  /* 0x0000005f441e7221 */ /* 0x040fe40000010100 */
[C---:B------:R-:W-:Y:S02]  /*1fe0*/  FADD.FTZ R66, -R68.reuse, R97 ;  /* 0x0000006144427221 */ /* 0x040fe40000010100 */
[C---:B------:R-:W-:Y:S02]  /*1ff0*/  FADD.FTZ R70, -R68.reuse, R99 ;  /* 0x0000006344467221 */ /* 0x040fe40000010100 */
[----:B------:R-:W-:-:S02]  /*2000*/  FADD.FTZ R100, -R68, R101 ;  /* 0x0000006544647221 */ /* 0x000fc40000010100 */
[----:B------:R-:W-:Y:S01]  /*2010*/  FADD.FTZ R86, -R68, R23 ;  /* 0x0000001744567221 */ /* 0x000fe20000010100 */
[----:B------:R-:W-:Y:S01]  /*2020*/  PRMT R23, RZ, 0x5410, R51 ;  /* 0x00005410ff177816 */ /* 0x000fe20000000033 */
[C---:B------:R-:W-:Y:S02]  /*2030*/  FMUL.FTZ R68, R3.reuse, R88 ;  /* 0x0000005803447220 */ /* 0x040fe40000410000 */
[----:B------:R-:W-:Y:S02]  /*2040*/  FMUL.FTZ R84, R3, R84 ;  /* 0x0000005403547220 */ /* 0x000fe40000410000 */
[----:B------:R-:W-:Y:S01]  /*2050*/  FFMA.FTZ R68, R68, R25, R39 ;  /* 0x0000001944447223 */ /* 0x000fe20000010027 */
[----:B------:R-:W-:Y:S01]  /*2060*/  PRMT R25, RZ, 0x5410, R50 ;  /* 0x00005410ff197816 */ /* 0x000fe20000000032 */
[----:B------:R-:W-:Y:S02]  /*2070*/  FFMA.FTZ R23, R21, R23, R38 ;  /* 0x0000001715177223 */ /* 0x000fe40000010026 */
[----:B------:R-:W-:-:S02]  /*2080*/  FMUL.FTZ R21, R3, R82 ;  /* 0x0000005203157220 */ /* 0x000fc40000410000 */
[----:B------:R-:W-:Y:S01]  /*2090*/  FMUL.FTZ R80, R3, R80 ;  /* 0x0000005003507220 */ /* 0x000fe20000410000 */
[----:B------:R-:W-:Y:S01]  /*20a0*/  F2FP.BF16.PACK_AB R23, R68, R23 ;  /* 0x000000174417723e */ /* 0x000fe200000010ff */
[----:B------:R-:W-:Y:S02]  /*20b0*/  FFMA.FTZ R21, R21, R25, R36 ;  /* 0x0000001915157223 */ /* 0x000fe40000010024 */
[C---:B------:R-:W-:Y:S02]  /*20c0*/  FMUL.FTZ R25, R3.reuse, R72 ;  /* 0x0000004803197220 */ /* 0x040fe40000410000 */
[----:B------:R-:W-:Y:S01]  /*20d0*/  FFMA.FTZ R72, R84, R27, R37 ;  /* 0x0000001b54487223 */ /* 0x000fe20000010025 */
[----:B------:R-:W-:Y:S01]  /*20e0*/  PRMT R27, RZ, 0x5410, R49 ;  /* 0x00005410ff1b7816 */ /* 0x000fe20000000031 */
[C---:B------:R-:W-:Y:S02]  /*20f0*/  FMUL.FTZ R78, R3.reuse, R78 ;  /* 0x0000004e034e7220 */ /* 0x040fe40000410000 */
[----:B------:R-:W-:-:S02]  /*2100*/  FMUL.FTZ R31, R3, R96 ;  /* 0x00000060031f7220 */ /* 0x000fc40000410000 */
[----:B------:R-:W-:Y:S02]  /*2110*/  FFMA.FTZ R25, R25, R27, R34 ;  /* 0x0000001b19197223 */ /* 0x000fe40000010022 */
[C---:B------:R-:W-:Y:S02]  /*2120*/  FMUL.FTZ R27, R3.reuse, R76 ;  /* 0x0000004c031b7220 */ /* 0x040fe40000410000 */
[----:B------:R-:W-:Y:S01]  /*2130*/  FFMA.FTZ R76, R80, R29, R35 ;  /* 0x0000001d504c7223 */ /* 0x000fe20000010023 */
[----:B------:R-:W-:Y:S01]  /*2140*/  PRMT R29, RZ, 0x5410, R48 ;  /* 0x00005410ff1d7816 */ /* 0x000fe20000000030 */
[C---:B------:R-:W-:Y:S02]  /*2150*/  FMUL.FTZ R98, R3.reuse, R98 ;  /* 0x0000006203627220 */ /* 0x040fe40000410000 */
[----:B------:R-:W-:Y:S02]  /*2160*/  FMUL.FTZ R94, R3, R94 ;  /* 0x0000005e035e7220 */ /* 0x000fe40000410000 */
[----:B------:R-:W-:Y:S01]  /*2170*/  FFMA.FTZ R27, R27, R29, R32 ;  /* 0x0000001d1b1b7223 */ /* 0x000fe20000010020 */
[----:B------:R-:W-:Y:S01]  /*2180*/  PRMT R29, RZ, 0x7610, R48 ;  /* 0x00007610ff1d7816 */ /* 0x000fe20000000030 */
[----:B------:R-:W-:-:S02]  /*2190*/  FMUL.FTZ R74, R3, R74 ;  /* 0x0000004a034a7220 */ /* 0x000fc40000410000 */
[C---:B------:R-:W-:Y:S02]  /*21a0*/  FMUL.FTZ R20, R3.reuse, R20 ;  /* 0x0000001403147220 */ /* 0x040fe40000410000 */
[----:B------:R-:W-:Y:S01]  /*21b0*/  FFMA.FTZ R78, R78, R29, R33 ;  /* 0x0000001d4e4e7223 */ /* 0x000fe20000010021 */
[----:B------:R-:W-:Y:S01]  /*21c0*/  PRMT R29, RZ, 0x5410, R11 ;  /* 0x00005410ff1d7816 */ /* 0x000fe2000000000b */
[----:B------:R-:W-:Y:S02]  /*21d0*/  FFMA.FTZ R80, R74, R65, R43 ;  /* 0x000000414a507223 */ /* 0x000fe4000001002b */
[----:B------:R-:W-:Y:S02]  /*21e0*/  FMUL.FTZ R65, R3, R100 ;  /* 0x0000006403417220 */ /* 0x000fe40000410000 */
[----:B------:R-:W-:Y:S01]  /*21f0*/  FFMA.FTZ R69, R31, R29, R46 ;  /* 0x0000001d1f457223 */ /* 0x000fe2000001002e */
[----:B------:R-:W-:Y:S01]  /*2200*/  PRMT R31, RZ, 0x7610, R11 ;  /* 0x00007610ff1f7816 */ /* 0x000fe2000000000b */
[----:B------:R-:W-:-:S02]  /*2210*/  FMUL.FTZ R29, R3, R92 ;  /* 0x0000005c031d7220 */ /* 0x000fc40000410000 */
        /* <DEDUP_REMOVED lines=8> */
[----:B------:R-:W-:Y:S02]  /*22a0*/  FMUL.FTZ R26, R3, R26 ;  /* 0x0000001a031a7220 */ /* 0x000fe40000410000 */
[----:B------:R-:W-:Y:S01]  /*22b0*/  FFMA.FTZ R94, R94, R31, R45 ;  /* 0x0000001f5e5e7223 */ /* 0x000fe2000001002d */
[----:B------:R-:W-:-:S05]  /*22c0*/  PRMT R31, RZ, 0x5410, R9 ;  /* 0x00005410ff1f7816 */ /* 0x000fca0000000009 */
[----:B------:R-:W-:Y:S02]  /*22d0*/  FFMA.FTZ R31, R29, R31, R42 ;  /* 0x0000001f1d1f7223 */ /* 0x000fe4000001002a */
[----:B------:R-:W-:Y:S01]  /*22e0*/  FMUL.FTZ R29, R3, R22 ;  /* 0x00000016031d7220 */ /* 0x000fe20000410000 */
[----:B------:R-:W-:-:S05]  /*22f0*/  PRMT R22, RZ, 0x5410, R8 ;  /* 0x00005410ff167816 */ /* 0x000fca0000000008 */
[----:B------:R-:W-:Y:S01]  /*2300*/  FFMA.FTZ R29, R29, R22, R40 ;  /* 0x000000161d1d7223 */ /* 0x000fe20000010028 */
[----:B------:R-:W-:-:S05]  /*2310*/  PRMT R22, RZ, 0x7610, R8 ;  /* 0x00007610ff167816 */ /* 0x000fca0000000008 */
[----:B------:R-:W-:Y:S01]  /*2320*/  FFMA.FTZ R74, R20, R22, R41 ;  /* 0x00000016144a7223 */ /* 0x000fe20000010029 */
[----:B------:R-:W-:Y:S01]  /*2330*/  PRMT R20, RZ, 0x5410, R7 ;  /* 0x00005410ff147816 */ /* 0x000fe20000000007 */
[----:B------:R-:W-:-:S04]  /*2340*/  FMUL.FTZ R22, R3, R70 ;  /* 0x0000004603167220 */ /* 0x000fc80000410000 */
[----:B------:R-:W-:Y:S01]  /*2350*/  FFMA.FTZ R75, R65, R20, R60 ;  /* 0x00000014414b7223 */ /* 0x000fe2000001003c */
[----:B------:R-:W-:Y:S01]  /*2360*/  PRMT R20, RZ, 0x7610, R7 ;  /* 0x00007610ff147816 */ /* 0x000fe20000000007 */
[----:B------:R-:W-:-:S04]  /*2370*/  FMUL.FTZ R65, R3, R66 ;  /* 0x0000004203417220 */ /* 0x000fc80000410000 */
[----:B------:R-:W-:Y:S01]  /*2380*/  FFMA.FTZ R86, R86, R20, R61 ;  /* 0x0000001456567223 */ /* 0x000fe2000001003d */
[----:B------:R-:W-:-:S05]  /*2390*/  PRMT R20, RZ, 0x5410, R6 ;  /* 0x00005410ff147816 */ /* 0x000fca0000000006 */
[----:B------:R-:W-:Y:S01]  /*23a0*/  FFMA.FTZ R70, R65, R20, R58 ;  /* 0x0000001441467223 */ /* 0x000fe2000001003a */
[----:B------:R-:W-:Y:S01]  /*23b0*/  PRMT R20, RZ, 0x7610, R6 ;  /* 0x00007610ff147816 */ /* 0x000fe20000000006 */
[----:B------:R-:W-:Y:S01]  /*23c0*/  FMUL.FTZ R65, R3, R24 ;  /* 0x0000001803417220 */ /* 0x000fe20000410000 */
[----:B------:R-:W-:-:S03]  /*23d0*/  F2FP.BF16.PACK_AB R24, R74, R29 ;  /* 0x0000001d4a18723e */ /* 0x000fc600000010ff */
[----:B------:R-:W-:Y:S01]  /*23e0*/  FFMA.FTZ R73, R22, R20, R59 ;  /* 0x0000001416497223 */ /* 0x000fe2000001003b */
[----:B------:R-:W-:Y:S02]  /*23f0*/  PRMT R20, RZ, 0x5410, R5 ;  /* 0x00005410ff147816 */ /* 0x000fe40000000005 */
[----:B------:R-:W-:Y:S02]  /*2400*/  F2FP.BF16.PACK_AB R22, R72, R21 ;  /* 0x000000154816723e */ /* 0x000fe400000010ff */
[----:B------:R-:W-:Y:S01]  /*2410*/  F2FP.BF16.PACK_AB R21, R76, R25 ;  /* 0x000000194c15723e */ /* 0x000fe200000010ff */
[----:B------:R-:W-:Y:S01]  /*2420*/  FFMA.FTZ R66, R28, R20, R55 ;  /* 0x000000141c427223 */ /* 0x000fe20000010037 */
[----:B------:R-:W-:Y:S02]  /*2430*/  PRMT R20, RZ, 0x7610, R5 ;  /* 0x00007610ff147816 */ /* 0x000fe40000000005 */
[----:B------:R-:W-:Y:S02]  /*2440*/  F2FP.BF16.PACK_AB R25, R80, R31 ;  /* 0x0000001f5019723e */ /* 0x000fe400000010ff */
[----:B------:R-:W-:Y:S01]  /*2450*/  F2FP.BF16.PACK_AB R31, R86, R75 ;  /* 0x0000004b561f723e */ /* 0x000fe200000010ff */
[----:B------:R-:W-:Y:S01]  /*2460*/  FFMA.FTZ R71, R30, R20, R57 ;  /* 0x000000141e477223 */ /* 0x000fe20000010039 */
[----:B------:R-:W-:-:S02]  /*2470*/  PRMT R20, RZ, 0x5410, R4 ;  /* 0x00005410ff147816 */ /* 0x000fc40000000004 */
[----:B------:R-:W-:Y:S01]  /*2480*/  F2FP.BF16.PACK_AB R30, R73, R70 ;  /* 0x00000046491e723e */ /* 0x000fe200000010ff */
[----:B------:R-:W-:Y:S01]  /*2490*/  HFMA2.MMA R73, -RZ, RZ, 0, 9.5367431640625e-07 ;  /* 0x00000010ff497435 */ /* 0x000fe200000001ff */
[----:B------:R-:W-:Y:S01]  /*24a0*/  F2FP.BF16.PACK_AB R29, R71, R66 ;  /* 0x00000042471d723e */ /* 0x000fe200000010ff */
[----:B------:R-:W-:Y:S01]  /*24b0*/  FFMA.FTZ R28, R65, R20, R52 ;  /* 0x00000014411c7223 */ /* 0x000fe20000010034 */
[----:B------:R-:W-:-:S05]  /*24c0*/  PRMT R20, RZ, 0x7610, R4 ;  /* 0x00007610ff147816 */ /* 0x000fca0000000004 */
[----:B------:R-:W-:Y:S01]  /*24d0*/  FFMA.FTZ R65, R26, R20, R53 ;  /* 0x000000141a417223 */ /* 0x000fe20000010035 */
[----:B------:R-:W-:Y:S01]  /*24e0*/  F2FP.BF16.PACK_AB R20, R78, R27 ;  /* 0x0000001b4e14723e */ /* 0x000fe200000010ff */
[----:B------:R-:W-:Y:S01]  /*24f0*/  IMAD.WIDE.U32 R70, R62, R73, c[0x0][0x208] ;  /* 0x000082003e467625 */ /* 0x000fe200078e0049 */
[----:B------:R-:W-:Y:S02]  /*2500*/  F2FP.BF16.PACK_AB R26, R94, R67 ;  /* 0x000000435e1a723e */ /* 0x000fe400000010ff */
[----:B------:R-:W-:Y:S01]  /*2510*/  F2FP.BF16.PACK_AB R27, R98, R69 ;  /* 0x00000045621b723e */ /* 0x000fe200000010ff */
[----:B------:R-:W-:Y:S01]  /*2520*/  IMAD.WIDE.U32 R62, R63, R73, c[0x0][0x208] ;  /* 0x000082003f3e7625 */ /* 0x000fe200078e0049 */
[----:B------:R-:W-:Y:S02]  /*2530*/  @!P1 MOV R67, 0x4 ;  /* 0x0000000400439802 */ /* 0x000fe40000000f00 */
[----:B------:R-:W-:Y:S02]  /*2540*/  @!P1 MOV R69, 0x4 ;  /* 0x0000000400459802 */ /* 0x000fe40000000f00 */
[----:B------:R-:W-:Y:S01]  /*2550*/  F2FP.BF16.PACK_AB R28, R65, R28 ;  /* 0x0000001c411c723e */ /* 0x000fe200000010ff */
[----:B------:R-:W-:-:S04]  /*2560*/  @!P1 IMAD.WIDE R66, R56, R67, c[0x0][0x1a0] ;  /* 0x0000680038429625 */ /* 0x000fc800078e0243 */
[C---:B------:R-:W-:Y:S01]  /*2570*/  @!P1 IMAD.WIDE R68, R56.reuse, R69, c[0x0][0x1a8] ;  /* 0x00006a0038449625 */ /* 0x040fe200078e0245 */
[----:B------:R0:W-:Y:S01]  /*2580*/  @!P1 STG.E [R66.64], R2 ;  /* 0x0000000242009986 */ /* 0x0001e2000c101904 */
[----:B------:R-:W-:Y:S02]  /*2590*/  IADD3 R56, R56, c[0x0][0x160], RZ ;  /* 0x0000580038387a10 */ /* 0x000fe40007ffe0ff */
[----:B------:R-:W-:Y:S01]  /*25a0*/  IMAD.WIDE.U32 R64, R64, R73, c[0x0][0x208] ;  /* 0x0000820040407625 */ /* 0x000fe200078e0049 */
[----:B------:R0:W-:Y:S01]  /*25b0*/  @!P1 STG.E [R68.64], R3 ;  /* 0x0000000344009986 */ /* 0x0001e2000c101904 */
[----:B------:R-:W-:-:S03]  /*25c0*/  ISETP.GE.AND P1, PT, R56, c[0x0][0x164], PT ;  /* 0x0000590038007a0c */ /* 0x000fc60003f26270 */
[----:B------:R0:W-:Y:S04]  /*25d0*/  STG.E.128 [R70.64], R20 ;  /* 0x0000001446007986 */ /* 0x0001e8000c101d04 */
[----:B------:R0:W-:Y:S04]  /*25e0*/  STG.E.128 [R62.64], R24 ;  /* 0x000000183e007986 */ /* 0x0001e8000c101d04 */
[----:B------:R0:W-:Y:S02]  /*25f0*/  STG.E.128 [R64.64], R28 ;  /* 0x0000001c40007986 */ /* 0x0001e4000c101d04 */
[----:B0----5:R-:W-:Y:S01]  /*2600*/  @P1 CALL.REL.NOINC `(.L_x_171) ;  /* 0x0000001000001944 */ /* 0x021fe20003c00000 */
[----:B------:R-:W-:Y:S05]  /*2610*/  BRA `(.L_x_172) ;  /* 0xffffdd7000007947 */ /* 0x000fea000383ffff */
.L_x_171:
[----:B------:R-:W-:Y:S05]  /*2620*/  EXIT ;  /* 0x000000000000794d */ /* 0x000fea0003800000 */
.L_x_169:
[----:B0-----:R-:W-:Y:S01]  /*2630*/  HFMA2.MMA R3, -RZ, RZ, 0, 1.847743988037109375e-06 ;  /* 0x0000001fff037435 */ /* 0x001fe200000001ff */
[----:B------:R-:W-:-:S02]  /*2640*/  MOV R105, 0x1 ;  /* 0x0000000100697802 */ /* 0x000fc40000000f00 */
[----:B------:R-:W-:Y:S02]  /*2650*/  MOV R24, 0xffffffff ;  /* 0xffffffff00187802 */ /* 0x000fe40000000f00 */
[----:B------:R-:W-:Y:S02]  /*2660*/  MOV R20, 0x2680 ;  /* 0x0000268000147802 */ /* 0x000fe40000000f00 */
[----:B-----5:R-:W-:Y:S05]  /*2670*/  CALL.REL.NOINC `($__internal_1_$__cuda_sm70_shflsync_bfly_p) ;  /* 0x0000069000007944 */ /* 0x020fea0003c00000 */
[----:B-1----:R-:W-:Y:S01]  /*2680*/  MOV R2, R105 ;  /* 0x0000006900027202 */ /* 0x002fe20000000f00 */
[----:B0-----:R-:W-:Y:S05]  /*2690*/  BRA `(.L_x_173) ;  /* 0xffffeeb000007947 */ /* 0x001fea000383ffff */
.L_x_170:
[----:B------:R-:W-:Y:S01]  /*26a0*/  HFMA2.MMA R105, -RZ, RZ, 0, 1.1920928955078125e-07 ;  /* 0x00000002ff697435 */ /* 0x000fe200000001ff */
[----:B------:R-:W-:Y:S02]  /*26b0*/  MOV R3, 0x1f ;  /* 0x0000001f00037802 */ /* 0x000fe40000000f00 */
[----:B------:R-:W-:Y:S02]  /*26c0*/  MOV R24, 0xffffffff ;  /* 0xffffffff00187802 */ /* 0x000fe40000000f00 */
[----:B------:R-:W-:Y:S02]  /*26d0*/  MOV R20, 0x26f0 ;  /* 0x000026f000147802 */ /* 0x000fe40000000f00 */
[----:B-----5:R-:W-:Y:S05]  /*26e0*/  CALL.REL.NOINC `($__internal_1_$__cuda_sm70_shflsync_bfly_p) ;  /* 0x0000062000007944 */ /* 0x020fea0003c00000 */
[----:B01----:R-:W-:Y:S01]  /*26f0*/  FADD.FTZ R26, R26, R105 ;  /* 0x000000691a1a7221 */ /* 0x003fe20000010000 */
[----:B------:R-:W-:Y:S01]  /*2700*/  HFMA2.MMA R105, -RZ, RZ, 0, 2.384185791015625e-07 ;  /* 0x00000004ff697435 */ /* 0x000fe200000001ff */
[----:B------:R-:W-:-:S02]  /*2710*/  MOV R3, 0x1f ;  /* 0x0000001f00037802 */ /* 0x000fc40000000f00 */
[----:B------:R-:W-:Y:S02]  /*2720*/  MOV R24, 0xffffffff ;  /* 0xffffffff00187802 */ /* 0x000fe40000000f00 */
[----:B------:R-:W-:Y:S02]  /*2730*/  MOV R20, 0x2750 ;  /* 0x0000275000147802 */ /* 0x000fe40000000f00 */
[----:B------:R-:W-:Y:S05]  /*2740*/  CALL.REL.NOINC `($__internal_1_$__cuda_sm70_shflsync_bfly_p) ;  /* 0x000005c000007944 */ /* 0x000fea0003c00000 */
[----:B01----:R-:W-:Y:S01]  /*2750*/  FADD.FTZ R26, R26, R105 ;  /* 0x000000691a1a7221 */ /* 0x003fe20000010000 */
[----:B------:R-:W-:Y:S01]  /*2760*/  HFMA2.MMA R105, -RZ, RZ, 0, 4.76837158203125e-07 ;  /* 0x00000008ff697435 */ /* 0x000fe200000001ff */
[----:B------:R-:W-:Y:S02]  /*2770*/  MOV R3, 0x1f ;  /* 0x0000001f00037802 */ /* 0x000fe40000000f00 */
[----:B------:R-:W-:Y:S02]  /*2780*/  MOV R24, 0xffffffff ;  /* 0xffffffff00187802 */ /* 0x000fe40000000f00 */
[----:B------:R-:W-:Y:S02]  /*2790*/  MOV R20, 0x27b0 ;  /* 0x000027b000147802 */ /* 0x000fe40000000f00 */
[----:B------:R-:W-:Y:S05]  /*27a0*/  CALL.REL.NOINC `($__internal_1_$__cuda_sm70_shflsync_bfly_p) ;  /* 0x0000056000007944 */ /* 0x000fea0003c00000 */
[----:B01----:R-:W-:Y:S01]  /*27b0*/  FADD.FTZ R26, R26, R105 ;  /* 0x000000691a1a7221 */ /* 0x003fe20000010000 */
[----:B------:R-:W-:Y:S01]  /*27c0*/  HFMA2.MMA R105, -RZ, RZ, 0, 9.5367431640625e-07 ;  /* 0x00000010ff697435 */ /* 0x000fe200000001ff */
[----:B------:R-:W-:-:S02]  /*27d0*/  MOV R3, 0x1f ;  /* 0x0000001f00037802 */ /* 0x000fc40000000f00 */
[----:B------:R-:W-:Y:S02]  /*27e0*/  MOV R24, 0xffffffff ;  /* 0xffffffff00187802 */ /* 0x000fe40000000f00 */
[----:B------:R-:W-:Y:S02]  /*27f0*/  MOV R20, 0x2810 ;  /* 0x0000281000147802 */ /* 0x000fe40000000f00 */
[----:B------:R-:W-:Y:S05]  /*2800*/  CALL.REL.NOINC `($__internal_1_$__cuda_sm70_shflsync_bfly_p) ;  /* 0x0000050000007944 */ /* 0x000fea0003c00000 */
[----:B-1----:R-:W-:Y:S01]  /*2810*/  FADD.FTZ R2, R26, R105 ;  /* 0x000000691a027221 */ /* 0x002fe20000010000 */
[----:B------:R-:W-:-:S03]  /*2820*/  HFMA2.MMA R105, -RZ, RZ, 0, 5.9604644775390625e-08 ;  /* 0x00000001ff697435 */ /* 0x000fc600000001ff */
[----:B------:R-:W-:-:S04]  /*2830*/  FMUL.FTZ R2, R2, 0.001302083372138440609 ;  /* 0x3aaaaaab02027820 */ /* 0x000fc80000410000 */
[C---:B0-----:R-:W-:Y:S02]  /*2840*/  FADD.FTZ R3, -R2.reuse, R25 ;  /* 0x0000001902037221 */ /* 0x041fe40000010100 */
[C---:B------:R-:W-:Y:S02]  /*2850*/  FADD.FTZ R20, -R2.reuse, R27 ;  /* 0x0000001b02147221 */ /* 0x040fe40000010100 */
[----:B------:R-:W-:Y:S02]  /*2860*/  FFMA.FTZ R3, R3, R3, RZ ;  /* 0x0000000303037223 */ /* 0x000fe400000100ff */
[----:B------:R-:W-:Y:S02]  /*2870*/  FADD.FTZ R24, -R2, R29 ;  /* 0x0000001d02187221 */ /* 0x000fe40000010100 */
[----:B------:R-:W-:Y:S02]  /*2880*/  FFMA.FTZ R3, R20, R20, R3 ;  /* 0x0000001414037223 */ /* 0x000fe40000010003 */
[----:B------:R-:W-:-:S02]  /*2890*/  FADD.FTZ R20, -R2, R31 ;  /* 0x0000001f02147221 */ /* 0x000fc40000010100 */
[----:B------:R-:W-:Y:S02]  /*28a0*/  FFMA.FTZ R3, R24, R24, R3 ;  /* 0x0000001818037223 */ /* 0x000fe40000010003 */
[----:B------:R-:W-:Y:S02]  /*28b0*/  FADD.FTZ R24, -R2, R65 ;  /* 0x0000004102187221 */ /* 0x000fe40000010100 */
[----:B------:R-:W-:Y:S02]  /*28c0*/  FFMA.FTZ R3, R20, R20, R3 ;  /* 0x0000001414037223 */ /* 0x000fe40000010003 */
        /* <DEDUP_REMOVED lines=37> */
[----:B------:R-:W-:Y:S01]  /*2b20*/  FFMA.FTZ R3, R24, R24, R3 ;  /* 0x0000001818037223 */ /* 0x000fe20000010003 */
[----:B------:R-:W-:-:S03]  /*2b30*/  MOV R24, 0xffffffff ;  /* 0xffffffff00187802 */ /* 0x000fc60000000f00 */
[----:B------:R-:W-:Y:S01]  /*2b40*/  FFMA.FTZ R26, R20, R20, R3 ;  /* 0x00000014141a7223 */ /* 0x000fe20000010003 */
[----:B------:R-:W-:Y:S02]  /*2b50*/  MOV R3, 0x1f ;  /* 0x0000001f00037802 */ /* 0x000fe40000000f00 */
[----:B------:R-:W-:Y:S02]  /*2b60*/  MOV R20, 0x2b80 ;  /* 0x00002b8000147802 */ /* 0x000fe40000000f00 */
[----:B------:R-:W-:Y:S05]  /*2b70*/  CALL.REL.NOINC `($__internal_1_$__cuda_sm70_shflsync_bfly_p) ;  /* 0x0000019000007944 */ /* 0x000fea0003c00000 */
[----:B01----:R-:W-:Y:S01]  /*2b80*/  FADD.FTZ R26, R26, R105 ;  /* 0x000000691a1a7221 */ /* 0x003fe20000010000 */
[----:B------:R-:W-:Y:S01]  /*2b90*/  HFMA2.MMA R105, -RZ, RZ, 0, 1.1920928955078125e-07 ;  /* 0x00000002ff697435 */ /* 0x000fe200000001ff */
[----:B------:R-:W-:Y:S02]  /*2ba0*/  MOV R3, 0x1f ;  /* 0x0000001f00037802 */ /* 0x000fe40000000f00 */
[----:B------:R-:W-:Y:S02]  /*2bb0*/  MOV R24, 0xffffffff ;  /* 0xffffffff00187802 */ /* 0x000fe40000000f00 */
[----:B------:R-:W-:Y:S02]  /*2bc0*/  MOV R20, 0x2be0 ;  /* 0x00002be000147802 */ /* 0x000fe40000000f00 */
[----:B------:R-:W-:Y:S05]  /*2bd0*/  CALL.REL.NOINC `($__internal_1_$__cuda_sm70_shflsync_bfly_p) ;  /* 0x0000013000007944 */ /* 0x000fea0003c00000 */
        /* <DEDUP_REMOVED lines=18> */
[----:B01----:R-:W-:Y:S05]  /*2d00*/  BRA `(.L_x_174) ;  /* 0xffffec8000007947 */ /* 0x003fea000383ffff */
        .weak           $__internal_1_$__cuda_sm70_shflsync_bfly_p
        .type           $__internal_1_$__cuda_sm70_shflsync_bfly_p,@function
        .size           $__internal_1_$__cuda_sm70_shflsync_bfly_p,(.L_x_22089 - $__internal_1_$__cuda_sm70_shflsync_bfly_p)
$__internal_1_$__cuda_sm70_shflsync_bfly_p:
[----:B------:R-:W-:Y:S01]  /*2d10*/  HFMA2.MMA R21, -RZ, RZ, 0, 0 ;  /* 0x00000000ff157435 */ /* 0x000fe200000001ff */
[----:B------:R-:W-:Y:S04]  /*2d20*/  WARPSYNC R24 ;  /* 0x0000001800007348 */ /* 0x000fe80003800000 */
[----:B------:R0:W1:Y:S01]  /*2d30*/  SHFL.BFLY PT, R105, R26, R105, R3 ;  /* 0x0c0000691a697389 */ /* 0x00006200000e0003 */
[----:B------:R-:W-:Y:S05]  /*2d40*/  RET.REL.NODEC R20 `(_ZN10layer_norm13ln_fwd_kernelINS_13Kernel_traitsI13__nv_bfloat16S2_S2_S2_fjLj6144ELj1ELj1ELj8ELj16ENS_18Kernel_traits_baseILj6144ES2_S2_S2_S2_fjLj256EEEEELb0ELb0ELb0ELb1EEEvNS_9FwdParamsE) ;  /* 0xffffd2b014007950 */ /* 0x000fea0003c3ffff */
.L_x_175:
        /* <DEDUP_REMOVED lines=11> */
.L_x_22089:


//--------------------- .text._ZN10layer_norm13ln_fwd_kernelINS_13Kernel_traitsI13__nv_bfloat16S2_S2_S2_fjLj6144ELj1ELj1ELj8ELj16ENS_18Kernel_traits_baseILj6144ES2_S2_S2_S2_fjLj256EEEEELb0ELb0ELb1ELb0EEEvNS_9FwdParamsE --------------------------
	.section	.text._ZN10layer_norm13ln_fwd_kernelINS_13Kernel_traitsI13__nv_bfloat16S2_S2_S2_fjLj6144ELj1ELj1ELj8ELj16ENS_18Kernel_traits_baseILj6144ES2_S2_S2_S2_fjLj256EEEEELb0ELb0ELb1ELb0EEEvNS_9FwdParamsE,"ax",@progbits
	.sectioninfo	@"SHI_REGISTERS=124"
	.align	128
        .global         _ZN10layer_norm13ln_fwd_kernelINS_13Kernel_traitsI13__nv_bfloat16S2_S2_S2_fjLj6144ELj1ELj1ELj8ELj16ENS_18Kernel_traits_baseILj6144ES2_S2_S2_S2_fjLj256EEEEELb0ELb0ELb1ELb0EEEvNS_9FwdParamsE
        .type           _ZN10layer_norm13ln_fwd_kernelINS_13Kernel_traitsI13__nv_bfloat16S2_S2_S2_fjLj6144ELj1ELj1ELj8ELj16ENS_18Kernel_traits_baseILj6144ES2_S2_S2_S2_fjLj256EEEEELb0ELb0ELb1ELb0EEEvNS_9FwdParamsE,@function
        .size           _ZN10layer_norm13ln_fwd_kernelINS_13Kernel_traitsI13__nv_bfloat16S2_S2_S2_fjLj6144ELj1ELj1ELj8ELj16ENS_18Kernel_traits_baseILj6144ES2_S2_S2_S2_fjLj256EEEEELb0ELb0ELb1ELb0EEEvNS_9FwdParamsE,(.L_x_22090 - _ZN10layer_norm13ln_fwd_kernelINS_13Kernel_traitsI13__nv_bfloat16S2_S2_S2_fjLj6144ELj1ELj1ELj8ELj16ENS_18Kernel_traits_baseILj6144ES2_S2_S2_S2_fjLj256EEEEELb0ELb0ELb1ELb0EEEvNS_9FwdParamsE)
        .other          _ZN10layer_norm13ln_fwd_kernelINS_13Kernel_traitsI13__nv_bfloat16S2_S2_S2_fjLj6144ELj1ELj1ELj8ELj16ENS_18Kernel_traits_baseILj6144ES2_S2_S2_S2_fjLj256EEEEELb0ELb0ELb1ELb0EEEvNS_9FwdParamsE,@"STO_CUDA_ENTRY STV_DEFAULT"
_ZN10layer_norm13ln_fwd_kernelINS_13Kernel_traitsI13__nv_bfloat16S2_S2_S2_fjLj6144ELj1ELj1ELj8ELj16ENS_18Kernel_traits_baseILj6144ES2_S2_S2_S2_fjLj256EEEEELb0ELb0ELb1ELb0EEEvNS_9FwdParamsE:
.text._ZN10layer_norm13ln_fwd_kernelINS_13Kernel_traitsI13__nv_bfloat16S2_S2_S2_fjLj6144ELj1ELj1ELj8ELj16ENS_18Kernel_traits_baseILj6144ES2_S2_S2_S2_fjLj256EEEEELb0ELb0ELb1ELb0EEEvNS_9FwdParamsE:
        /* <DEDUP_REMOVED lines=25> */
.L_x_177:
[----:B0-----:R-:W-:Y:S05]  /*0190*/  BSYNC B0 ;  /* 0x0000000000007941 */ /* 0x001fea0003800000 */
.L_x_176:
        /* <DEDUP_REMOVED lines=13> */
.L_x_179:
[----:B0-----:R-:W-:Y:S05]  /*0270*/  BSYNC B0 ;  /* 0x0000000000007941 */ /* 0x001fea0003800000 */
.L_x_178:
[----:B------:R-:W-:Y:S01]  /*0280*/  BSSY B0, `(.L_x_180) ;  /* 0x000000c000007945 */ /* 0x000fe20003800000 */
        /* <DEDUP_REMOVED lines=11> */
.L_x_181:
[----:B0-----:R-:W-:Y:S05]  /*0340*/  BSYNC B0 ;  /* 0x0000000000007941 */ /* 0x001fea0003800000 */
.L_x_180:
[----:B------:R-:W0:Y:S02]  /*0350*/  S2UR UR6, SR_CTAID.X ;  /* 0x00000000000679c3 */ /* 0x000e240000002500 */
[----:B0-----:R-:W-:-:S04]  /*0360*/  LEA.HI R60, R27, UR6, RZ, 0x18 ;  /* 0x000000061b3c7c11 */ /* 0x001fc8000f8fc0ff */
[----:B------:R-:W-:-:S13]  /*0370*/  ISETP.GE.AND P0, PT, R60, c[0x0][0x164], PT ;  /* 0x000059003c007a0c */ /* 0x000fda0003f06270 */
[----:B------:R-:W-:Y:S05]  /*0380*/  @P0 EXIT ;  /* 0x000000000000094d */ /* 0x000fea0003800000 */
[----:B------:R-:W-:Y:S01]  /*0390*/  SHF.R.S32.HI R0, RZ, 0x3, R0 ;  /* 0x00000003ff007819 */ /* 0x000fe20000011400 */
[----:B------:R-:W-:Y:S01]  /*03a0*/  IMAD.MOV.U32 R59, RZ, RZ, 0x1 ;  /* 0x00000001ff3b7424 */ /* 0x000fe200078e00ff */
[----:B------:R-:W-:Y:S01]  /*03b0*/  LOP3.LUT R3, R27, 0xe0, RZ, 0xc0, !PT ;  /* 0x000000e01b037812 */ /* 0x000fe200078ec0ff */
[----:B------:R-:W-:Y:S01]  /*03c0*/  ULDC.U8 UR6, c[0x0][0x1f0] ;  /* 0x00007c0000067ab9 */ /* 0x000fe20000000000 */
[----:B------:R-:W-:Y:S02]  /*03d0*/  LOP3.LUT R46, R0, 0xff, RZ, 0xc0, !PT ;  /* 0x000000ff002e7812 */ /* 0x000fe400078ec0ff */
[----:B------:R-:W-:Y:S02]  /*03e0*/  SHF.R.U32.HI R0, RZ, 0x3, R0 ;  /* 0x00000003ff007819 */ /* 0x000fe40000011600 */
[----:B-----5:R-:W-:Y:S01]  /*03f0*/  PRMT R9, RZ, 0x5410, R40 ;  /* 0x00005410ff097816 */ /* 0x020fe20000000028 */
[----:B------:R-:W-:Y:S01]  /*0400*/  IMAD.IADD R3, R46, 0x1, -R3 ;  /* 0x000000012e037824 */ /* 0x000fe200078e0a03 */
[----:B------:R-:W-:-:S02]  /*0410*/  LOP3.LUT R58, R0, 0x1fffffe0, RZ, 0xc0, !PT ;  /* 0x1fffffe0003a7812 */ /* 0x000fc400078ec0ff */
[----:B------:R-:W-:Y:S02]  /*0420*/  PRMT R8, RZ, 0x7610, R40 ;  /* 0x00007610ff087816 */ /* 0x000fe40000000028 */
[----:B------:R-:W-:Y:S02]  /*0430*/  IMNMX R3, RZ, R3, !PT ;  /* 0x00000003ff037217 */ /* 0x000fe40007800200 */
[--C-:B------:R-:W-:Y:S02]  /*0440*/  PRMT R24, RZ, 0x5410, R16.reuse ;  /* 0x00005410ff187816 */ /* 0x100fe40000000010 */
[----:B------:R-:W-:Y:S02]  /*0450*/  IMNMX R3, R3, 0x20, PT ;  /* 0x0000002003037817 */ /* 0x000fe40003800200 */
[----:B------:R-:W-:Y:S02]  /*0460*/  PRMT R25, RZ, 0x7610, R16 ;  /* 0x00007610ff197816 */ /* 0x000fe40000000010 */
[----:B------:R-:W-:-:S02]  /*0470*/  IADD3 R40, R3, R58, RZ ;  /* 0x0000003a03287210 */ /* 0x000fc40007ffe0ff */
[--C-:B------:R-:W-:Y:S02]  /*0480*/  PRMT R22, RZ, 0x5410, R17.reuse ;  /* 0x00005410ff167816 */ /* 0x100fe40000000011 */
[----:B------:R-:W-:Y:S02]  /*0490*/  PRMT R23, RZ, 0x7610, R17 ;  /* 0x00007610ff177816 */ /* 0x000fe40000000011 */
[--C-:B------:R-:W-:Y:S02]  /*04a0*/  PRMT R17, RZ, 0x5410, R4.reuse ;  /* 0x00005410ff117816 */ /* 0x100fe40000000004 */
[----:B------:R-:W-:Y:S02]  /*04b0*/  PRMT R16, RZ, 0x7610, R4 ;  /* 0x00007610ff107816 */ /* 0x000fe40000000004 */
[--C-:B------:R-:W-:Y:S02]  /*04c0*/  PRMT R15, RZ, 0x5410, R5.reuse ;  /* 0x00005410ff0f7816 */ /* 0x100fe40000000005 */
[----:B------:R-:W-:-:S02]  /*04d0*/  PRMT R14, RZ, 0x7610, R5 ;  /* 0x00007610ff0e7816 */ /* 0x000fc40000000005 */
[--C-:B------:R-:W-:Y:S02]  /*04e0*/  PRMT R5, RZ, 0x5410, R42.reuse ;  /* 0x00005410ff057816 */ /* 0x100fe4000000002a */
[----:B------:R-:W-:Y:S02]  /*04f0*/  PRMT R4, RZ, 0x7610, R42 ;  /* 0x00007610ff047816 */ /* 0x000fe4000000002a */
[----:B------:R-:W-:Y:S02]  /*0500*/  SHF.L.U32 R42, R40, 0x3, RZ ;  /* 0x00000003282a7819 */ /* 0x000fe400000006ff */
[--C-:B------:R-:W-:Y:S02]  /*0510*/  PRMT R13, RZ, 0x5410, R6.reuse ;  /* 0x00005410ff0d7816 */ /* 0x100fe40000000006 */
[----:B------:R-:W0:Y:S01]  /*0520*/  I2F.U32 R53, R42 ;  /* 0x0000002a00357306 */ /* 0x000e220000201000 */
[----:B------:R-:W-:Y:S02]  /*0530*/  PRMT R12, RZ, 0x7610, R6 ;  /* 0x00007610ff0c7816 */ /* 0x000fe40000000006 */
[----:B------:R-:W-:-:S02]  /*0540*/  PRMT R11, RZ, 0x5410, R7 ;  /* 0x00005410ff0b7816 */ /* 0x000fc40000000007 */
[----:B------:R-:W-:Y:S02]  /*0550*/  PRMT R10, RZ, 0x7610, R7 ;  /* 0x00007610ff0a7816 */ /* 0x000fe40000000007 */
[--C-:B------:R-:W-:Y:S02]  /*0560*/  PRMT R7, RZ, 0x5410, R41.reuse ;  /* 0x00005410ff077816 */ /* 0x100fe40000000029 */
[----:B------:R-:W-:Y:S02]  /*0570*/  PRMT R6, RZ, 0x7610, R41 ;  /* 0x00007610ff067816 */ /* 0x000fe40000000029 */
[--C-:B------:R-:W-:Y:S02]  /*0580*/  PRMT R0, RZ, 0x5410, R36.reuse ;  /* 0x00005410ff007816 */ /* 0x100fe40000000024 */
[----:B------:R-:W-:Y:S02]  /*0590*/  PRMT R41, RZ, 0x7610, R36 ;  /* 0x00007610ff297816 */ /* 0x000fe40000000024 */
[----:B------:R-:W-:Y:S01]  /*05a0*/  SHF.L.U32 R36, R27, 0x5, RZ ;  /* 0x000000051b247819 */ /* 0x000fe200000006ff */
[----:B0-----:R-:W0:Y:S01]  /*05b0*/  MUFU.RCP R53, R53 ;  /* 0x0000003500357308 */ /* 0x001e220000001000 */
[----:B------:R-:W-:-:S02]  /*05c0*/  PRMT R3, RZ, 0x5410, R43 ;  /* 0x00005410ff037816 */ /* 0x000fc4000000002b */
[----:B------:R-:W-:Y:S02]  /*05d0*/  PRMT R2, RZ, 0x7610, R43 ;  /* 0x00007610ff027816 */ /* 0x000fe4000000002b */
[--C-:B------:R-:W-:Y:S02]  /*05e0*/  PRMT R40, RZ, 0x5410, R37.reuse ;  /* 0x00005410ff287816 */ /* 0x100fe40000000025 */
[----:B------:R-:W-:Y:S02]  /*05f0*/  PRMT R43, RZ, 0x7610, R37 ;  /* 0x00007610ff2b7816 */ /* 0x000fe40000000025 */
[----:B------:R-:W-:Y:S02]  /*0600*/  LOP3.LUT R37, R36, 0x3e0, RZ, 0xc0, !PT ;  /* 0x000003e024257812 */ /* 0x000fe400078ec0ff */
[----:B------:R-:W-:Y:S02]  /*0610*/  PRMT R20, RZ, 0x5410, R18 ;  /* 0x00005410ff147816 */ /* 0x000fe40000000012 */
[----:B------:R-:W-:-:S02]  /*0620*/  IADD3 R37, R46, -R37, RZ ;  /* 0x800000252e257210 */ /* 0x000fc40007ffe0ff */
        /* <DEDUP_REMOVED lines=22> */
[----:B------:R-:W-:Y:S02]  /*0790*/  PRMT R64, RZ, 0x7610, R33 ;  /* 0x00007610ff407816 */ /* 0x000fe40000000021 */
[----:B------:R-:W-:-:S02]  /*07a0*/  PRMT R61, RZ, 0x5410, R34 ;  /* 0x00005410ff3d7816 */ /* 0x000fc40000000022 */
[----:B------:R-:W-:Y:S02]  /*07b0*/  PRMT R63, RZ, 0x7610, R34 ;  /* 0x00007610ff3f7816 */ /* 0x000fe40000000022 */
[--C-:B------:R-:W-:Y:S02]  /*07c0*/  PRMT R65, RZ, 0x5410, R35.reuse ;  /* 0x00005410ff417816 */ /* 0x100fe40000000023 */
[----:B0-----:R-:W-:Y:S02]  /*07d0*/  PRMT R67, RZ, 0x7610, R35 ;  /* 0x00007610ff437816 */ /* 0x001fe40000000023 */
.L_x_269:
[----:B------:R-:W-:-:S10]  /*07e0*/  HFMA2.MMA R37, -RZ, RZ, 0, 2.384185791015625e-07 ;  /* 0x00000004ff257435 */ /* 0x000fd400000001ff */
[----:B------:R-:W-:-:S05]  /*07f0*/  IMAD.WIDE R38, R60, R37, c[0x0][0x1d0] ;  /* 0x000074003c267625 */ /* 0x000fca00078e0225 */
[----:B------:R0:W2:Y:S01]  /*0800*/  LDG.E R74, [R38.64] ;  /* 0x00000004264a7981 */ /* 0x0000a2000c1e1900 */
[----:B------:R-:W-:-:S05]  /*0810*/  IMAD.WIDE R36, R60, R37, c[0x0][0x1d8] ;  /* 0x000076003c247625 */ /* 0x000fca00078e0225 */
[----:B------:R1:W5:Y:S01]  /*0820*/  LDG.E R72, [R36.64] ;  /* 0x0000000424487981 */ /* 0x000362000c1e1900 */
[----:B------:R-:W-:Y:S01]  /*0830*/  IMAD R68, R60, c[0x0][0x168], RZ ;  /* 0x00005a003c447a24 */ /* 0x000fe200078e02ff */
[----:B------:R-:W-:Y:S01]  /*0840*/  BSSY B0, `(.L_x_182) ;  /* 0x0000078000007945 */ /* 0x000fe20003800000 */
[----:B------:R-:W-:Y:S02]  /*0850*/  MOV R78, RZ ;  /* 0x000000ff004e7202 */ /* 0x000fe40000000f00 */
[----:B0-----:R-:W-:Y:S02]  /*0860*/  LOP3.LUT R38, R27, 0xff, RZ, 0xc0, !PT ;  /* 0x000000ff1b267812 */ /* 0x001fe400078ec0ff */
[----:B--2---:R-:W-:-:S13]  /*0870*/  ISETP.GE.AND P4, PT, R74, 0x1, PT ;  /* 0x000000014a00780c */ /* 0x004fda0003f86270 */
[----:B------:R-:W-:-:S05]  /*0880*/  @P4 IADD3 R69, R74, -0x1, RZ ;  /* 0xffffffff4a454810 */ /* 0x000fca0007ffe0ff */
[----:B------:R-:W-:Y:S01]  /*0890*/  @P4 IMAD R76, R69, c[0x0][0x168], RZ ;  /* 0x00005a00454c4a24 */ /* 0x000fe200078e02ff */
[----:B------:R-:W-:-:S04]  /*08a0*/  SHF.R.S32.HI R69, RZ, 0x1f, R68 ;  /* 0x0000001fff457819 */ /* 0x000fc80000011444 */
[----:B------:R-:W-:Y:S02]  /*08b0*/  @P4 SHF.R.S32.HI R115, RZ, 0x1f, R76 ;  /* 0x0000001fff734819 */ /* 0x000fe4000001144c */
[----:B------:R-:W-:Y:S02]  /*08c0*/  LEA.HI R69, R69, R68, RZ, 0x3 ;  /* 0x0000004445457211 */ /* 0x000fe400078f18ff */
[----:B------:R-:W-:Y:S02]  /*08d0*/  @P4 LEA.HI R115, R115, R76, RZ, 0x3 ;  /* 0x0000004c73734211 */ /* 0x000fe400078f18ff */
[-C--:B------:R-:W-:Y:S02]  /*08e0*/  LEA.HI.SX32 R76, R69, R38.reuse, 0x1d ;  /* 0x00000026454c7211 */ /* 0x080fe400078feaff */
[----:B------:R-:W-:Y:S02]  /*08f0*/  @P4 LEA.HI.SX32 R78, R115, R38, 0x1d ;  /* 0x00000026734e4211 */ /* 0x000fe400078feaff */
[----:B------:R-:W-:Y:S01]  /*0900*/  SHF.R.S32.HI R115, RZ, 0x1f, R60 ;  /* 0x0000001fff737819 */ /* 0x000fe2000001143c */
[----:B------:R-:W-:Y:S05]  /*0910*/  @!P1 BRA `(.L_x_183) ;  /* 0x000006a000009947 */ /* 0x000fea0003800000 */
[----:B-1----:R-:W-:Y:S02]  /*0920*/  ISETP.NE.U32.AND P0, PT, RZ, c[0x0][0x180], PT ;  /* 0x00006000ff007a0c */ /* 0x002fe40003f05070 */
[----:B------:R-:W-:-:S02]  /*0930*/  @P4 MOV R39, 0x10 ;  /* 0x0000001000274802 */ /* 0x000fc40000000f00 */
[----:B------:R-:W-:-:S03]  /*0940*/  ISETP.NE.AND.EX P0, PT, RZ, c[0x0][0x184], PT, P0 ;  /* 0x00006100ff007a0c */ /* 0x000fc60003f05300 */
[----:B------:R-:W-:-:S05]  /*0950*/  @P4 IMAD.WIDE.U32 R38, R78, R39, c[0x0][0x170] ;  /* 0x00005c004e264625 */ /* 0x000fca00078e0027 */
[----:B------:R0:W5:Y:S05]  /*0960*/  @P4 LDG.E.128 R28, [R38.64] ;  /* 0x00000004261c4981 */ /* 0x00016a000c1e1d00 */
[----:B------:R-:W-:-:S05]  /*0970*/  @P0 MOV R37, 0x10 ;  /* 0x0000001000250802 */ /* 0x000fca0000000f00 */
[----:B------:R-:W-:-:S05]  /*0980*/  @P0 IMAD.WIDE.U32 R36, R76, R37, c[0x0][0x180] ;  /* 0x000060004c240625 */ /* 0x000fca00078e0025 */
[----:B------:R0:W5:Y:S01]  /*0990*/  @P0 LDG.E.128 R32, [R36.64] ;  /* 0x0000000424200981 */ /* 0x000162000c1e1d00 */
[----:B------:R-:W-:Y:S01]  /*09a0*/  ISETP.GT.AND P5, PT, R74, RZ, PT ;  /* 0x000000ff4a00720c */ /* 0x000fe20003fa4270 */
[----:B------:R-:W-:-:S12]  /*09b0*/  BSSY B1, `(.L_x_184) ;  /* 0x000000a000017945 */ /* 0x000fd80003800000 */
[----:B------:R-:W-:Y:S05]  /*09c0*/  @P5 BRA `(.L_x_185) ;  /* 0x0000004000005947 */ /* 0x000fea0003800000 */
[----:B0-----:R-:W-:Y:S01]  /*09d0*/  IMAD.MOV.U32 R70, RZ, RZ, RZ ;  /* 0x000000ffff467224 */ /* 0x001fe200078e00ff */
[----:B------:R-:W-:Y:S05]  /*09e0*/  @!P0 BRA `(.L_x_186) ;  /* 0x0000006000008947 */ /* 0x000fea0003800000 */
[----:B-----5:R-:W-:Y:S01]  /*09f0*/  PRMT R70, RZ, 0x5410, R32 ;  /* 0x00005410ff467816 */ /* 0x020fe20000000020 */
[----:B------:R-:W-:Y:S05]  /*0a00*/  BRA `(.L_x_186) ;  /* 0x0000004000007947 */ /* 0x000fea0003800000 */
.L_x_185:
[----:B0----5:R-:W-:Y:S02]  /*0a10*/  PRMT R70, RZ, 0x5410, R28 ;  /* 0x00005410ff467816 */ /* 0x021fe4000000001c */
[----:B------:R-:W-:-:S03]  /*0a20*/  @P0 PRMT R37, RZ, 0x5410, R32 ;  /* 0x00005410ff250816 */ /* 0x000fc60000000020 */
[----:B------:R-:W-:-:S04]  /*0a30*/  FMUL.FTZ R70, R70, c[0x0][0x1ec] ;  /* 0x00007b0046467a20 */ /* 0x000fc80000410000 */
[----:B------:R-:W-:Y:S02]  /*0a40*/  @P0 FADD.FTZ R70, R37, R70 ;  /* 0x0000004625460221 */ /* 0x000fe40000010000 */
.L_x_186:
[----:B------:R-:W-:Y:S05]  /*0a50*/  BSYNC B1 ;  /* 0x0000000000017941 */ /* 0x000fea0003800000 */
.L_x_184:
[----:B------:R-:W-:Y:S01]  /*0a60*/  BSSY B1, `(.L_x_187) ;  /* 0x000000a000017945 */ /* 0x000fe20003800000 */
[----:B------:R-:W-:Y:S05]  /*0a70*/  @P5 BRA `(.L_x_188) ;  /* 0x0000004000005947 */ /* 0x000fea0003800000 */
[----:B------:R-:W-:Y:S01]  /*0a80*/  HFMA2.MMA R71, -RZ, RZ, 0, 0 ;  /* 0x00000000ff477435 */ /* 0x000fe200000001ff */
[----:B------:R-:W-:Y:S05]  /*0a90*/  @!P0 BRA `(.L_x_189) ;  /* 0x0000006000008947 */ /* 0x000fea0003800000 */
[----:B-----5:R-:W-:Y:S01]  /*0aa0*/  PRMT R71, RZ, 0x7610, R32 ;  /* 0x00007610ff477816 */ /* 0x020fe20000000020 */
[----:B------:R-:W-:Y:S05]  /*0ab0*/  BRA `(.L_x_189) ;  /* 0x0000004000007947 */ /* 0x000fea0003800000 */
.L_x_188:
[----:B-----5:R-:W-:Y:S02]  /*0ac0*/  PRMT R71, RZ, 0x7610, R28 ;  /* 0x00007610ff477816 */ /* 0x020fe4000000001c */
[----:B------:R-:W-:-:S03]  /*0ad0*/  @P0 PRMT R36, RZ, 0x7610, R32 ;  /* 0x00007610ff240816 */ /* 0x000fc60000000020 */
[----:B------:R-:W-:-:S04]  /*0ae0*/  FMUL.FTZ R71, R71, c[0x0][0x1ec] ;  /* 0x00007b0047477a20 */ /* 0x000fc80000410000 */
[----:B------:R-:W-:Y:S02]  /*0af0*/  @P0 FADD.FTZ R71, R36, R71 ;  /* 0x0000004724470221 */ /* 0x000fe40000010000 */
.L_x_189:
[----:B------:R-:W-:Y:S05]  /*0b00*/  BSYNC B1 ;  /* 0x0000000000017941 */ /* 0x000fea0003800000 */
.L_x_187:
[----:B------:R-:W-:Y:S01]  /*0b10*/  BSSY B1, `(.L_x_190) ;  /* 0x000000a000017945 */ /* 0x000fe20003800000 */
[----:B------:R-:W-:Y:S05]  /*0b20*/  @P5 BRA `(.L_x_191) ;  /* 0x0000004000005947 */ /* 0x000fea0003800000 */
[----:B------:R-:W-:Y:S01]  /*0b30*/  MOV R73, RZ ;  /* 0x000000ff00497202 */ /* 0x000fe20000000f00 */
[----:B------:R-:W-:Y:S05]  /*0b40*/  @!P0 BRA `(.L_x_192) ;  /* 0x0000006000008947 */ /* 0x000fea0003800000 */
[----:B-----5:R-:W-:Y:S01]  /*0b50*/  PRMT R73, RZ, 0x5410, R33 ;  /* 0x00005410ff497816 */ /* 0x020fe20000000021 */
[----:B------:R-:W-:Y:S05]  /*0b60*/  BRA `(.L_x_192) ;  /* 0x0000004000007947 */ /* 0x000fea0003800000 */
.L_x_191:
[----:B-----5:R-:W-:Y:S02]  /*0b70*/  PRMT R73, RZ, 0x5410, R29 ;  /* 0x00005410ff497816 */ /* 0x020fe4000000001d */
[----:B------:R-:W-:-:S03]  /*0b80*/  @P0 PRMT R36, RZ, 0x5410, R33 ;  /* 0x00005410ff240816 */ /* 0x000fc60000000021 */
[----:B------:R-:W-:-:S04]  /*0b90*/  FMUL.FTZ R73, R73, c[0x0][0x1ec] ;  /* 0x00007b0049497a20 */ /* 0x000fc80000410000 */
[----:B------:R-:W-:Y:S02]  /*0ba0*/  @P0 FADD.FTZ R73, R36, R73 ;  /* 0x0000004924490221 */ /* 0x000fe40000010000 */
.L_x_192:
[----:B------:R-:W-:Y:S05]  /*0bb0*/  BSYNC B1 ;  /* 0x0000000000017941 */ /* 0x000fea0003800000 */
.L_x_190:
[----:B------:R-:W-:Y:S01]  /*0bc0*/  BSSY B1, `(.L_x_193) ;  /* 0x000000a000017945 */ /* 0x000fe20003800000 */
[----:B------:R-:W-:Y:S05]  /*0bd0*/  @P5 BRA `(.L_x_194) ;  /* 0x0000004000005947 */ /* 0x000fea0003800000 */
[----:B------:R-:W-:Y:S01]  /*0be0*/  HFMA2.MMA R75, -RZ, RZ, 0, 0 ;  /* 0x00000000ff4b7435 */ /* 0x000fe200000001ff */
[----:B------:R-:W-:Y:S05]  /*0bf0*/  @!P0 BRA `(.L_x_195) ;  /* 0x0000006000008947 */ /* 0x000fea0003800000 */
[----:B-----5:R-:W-:Y:S01]  /*0c00*/  PRMT R75, RZ, 0x7610, R33 ;  /* 0x00007610ff4b7816 */ /* 0x020fe20000000021 */
[----:B------:R-:W-:Y:S05]  /*0c10*/  BRA `(.L_x_195) ;  /* 0x0000004000007947 */ /* 0x000fea0003800000 */
.L_x_194:
[----:B-----5:R-:W-:Y:S02]  /*0c20*/  PRMT R75, RZ, 0x7610, R29 ;  /* 0x00007610ff4b7816 */ /* 0x020fe4000000001d */
[----:B------:R-:W-:-:S03]  /*0c30*/  @P0 PRMT R36, RZ, 0x7610, R33 ;  /* 0x00007610ff240816 */ /* 0x000fc60000000021 */
[----:B------:R-:W-:-:S04]  /*0c40*/  FMUL.FTZ R75, R75, c[0x0][0x1ec] ;  /* 0x00007b004b4b7a20 */ /* 0x000fc80000410000 */
[----:B------:R-:W-:Y:S02]  /*0c50*/  @P0 FADD.FTZ R75, R36, R75 ;  /* 0x0000004b244b0221 */ /* 0x000fe40000010000 */
.L_x_195:
[----:B------:R-:W-:Y:S05]  /*0c60*/  BSYNC B1 ;  /* 0x0000000000017941 */ /* 0x000fea0003800000 */
.L_x_193:
[----:B------:R-:W-:Y:S01]  /*0c70*/  BSSY B1, `(.L_x_196) ;  /* 0x000000a000017945 */ /* 0x000fe20003800000 */
[----:B------:R-:W-:Y:S05]  /*0c80*/  @P5 BRA `(.L_x_197) ;  /* 0x0000004000005947 */ /* 0x000fea0003800000 */
[----:B------:R-:W-:Y:S01]  /*0c90*/  MOV R77, RZ ;  /* 0x000000ff004d7202 */ /* 0x000fe20000000f00 */
[----:B------:R-:W-:Y:S05]  /*0ca0*/  @!P0 BRA `(.L_x_198) ;  /* 0x0000006000008947 */ /* 0x000fea0003800000 */
[----:B-----5:R-:W-:Y:S01]  /*0cb0*/  PRMT R77, RZ, 0x5410, R34 ;  /* 0x00005410ff4d7816 */ /* 0x020fe20000000022 */
[----:B------:R-:W-:Y:S05]  /*0cc0*/  BRA `(.L_x_198) ;  /* 0x0000004000007947 */ /* 0x000fea0003800000 */
.L_x_197:
[----:B-----5:R-:W-:Y:S02]  /*0cd0*/  PRMT R77, RZ, 0x5410, R30 ;  /* 0x00005410ff4d7816 */ /* 0x020fe4000000001e */
[----:B------:R-:W-:-:S03]  /*0ce0*/  @P0 PRMT R36, RZ, 0x5410, R34 ;  /* 0x00005410ff240816 */ /* 0x000fc60000000022 */
[----:B------:R-:W-:-:S04]  /*0cf0*/  FMUL.FTZ R77, R77, c[0x0][0x1ec] ;  /* 0x00007b004d4d7a20 */ /* 0x000fc80000410000 */
[----:B------:R-:W-:Y:S02]  /*0d00*/  @P0 FADD.FTZ R77, R36, R77 ;  /* 0x0000004d244d0221 */ /* 0x000fe40000010000 */
.L_x_198:
[----:B------:R-:W-:Y:S05]  /*0d10*/  BSYNC B1 ;  /* 0x0000000000017941 */ /* 0x000fea0003800000 */
.L_x_196:
[----:B------:R-:W-:Y:S01]  /*0d20*/  BSSY B1, `(.L_x_199) ;  /* 0x000000a000017945 */ /* 0x000fe20003800000 */
[----:B------:R-:W-:Y:S05]  /*0d30*/  @P5 BRA `(.L_x_200) ;  /* 0x0000004000005947 */ /* 0x000fea0003800000 */
[----:B------:R-:W-:Y:S01]  /*0d40*/  HFMA2.MMA R79, -RZ, RZ, 0, 0 ;  /* 0x00000000ff4f7435 */ /* 0x000fe200000001ff */
[----:B------:R-:W-:Y:S05]  /*0d50*/  @!P0 BRA `(.L_x_201) ;  /* 0x0000006000008947 */ /* 0x000fea0003800000 */
[----:B-----5:R-:W-:Y:S01]  /*0d60*/  PRMT R79, RZ, 0x7610, R34 ;  /* 0x00007610ff4f7816 */ /* 0x020fe20000000022 */
[----:B------:R-:W-:Y:S05]  /*0d70*/  BRA `(.L_x_201) ;  /* 0x0000004000007947 */ /* 0x000fea0003800000 */
.L_x_200:
[----:B-----5:R-:W-:Y:S02]  /*0d80*/  PRMT R79, RZ, 0x7610, R30 ;  /* 0x00007610ff4f7816 */ /* 0x020fe4000000001e */
[----:B------:R-:W-:-:S03]  /*0d90*/  @P0 PRMT R36, RZ, 0x7610, R34 ;  /* 0x00007610ff240816 */ /* 0x000fc60000000022 */
[----:B------:R-:W-:-:S04]  /*0da0*/  FMUL.FTZ R79, R79, c[0x0][0x1ec] ;  /* 0x00007b004f4f7a20 */ /* 0x000fc80000410000 */
[----:B------:R-:W-:Y:S02]  /*0db0*/  @P0 FADD.FTZ R79, R36, R79 ;  /* 0x0000004f244f0221 */ /* 0x000fe40000010000 */
.L_x_201:
[----:B------:R-:W-:Y:S05]  /*0dc0*/  BSYNC B1 ;  /* 0x0000000000017941 */ /* 0x000fea0003800000 */
.L_x_199:
[----:B------:R-:W-:Y:S01]  /*0dd0*/  BSSY B1, `(.L_x_202) ;  /* 0x000000a000017945 */ /* 0x000fe20003800000 */
[----:B------:R-:W-:Y:S05]  /*0de0*/  @P5 BRA `(.L_x_203) ;  /* 0x0000004000005947 */ /* 0x000fea0003800000 */
[----:B------:R-:W-:Y:S01]  /*0df0*/  IMAD.MOV.U32 R81, RZ, RZ, RZ ;  /* 0x000000ffff517224 */ /* 0x000fe200078e00ff */
[----:B------:R-:W-:Y:S05]  /*0e00*/  @!P0 BRA `(.L_x_204) ;  /* 0x0000006000008947 */ /* 0x000fea0003800000 */
[----:B-----5:R-:W-:Y:S01]  /*0e10*/  PRMT R81, RZ, 0x5410, R35 ;  /* 0x00005410ff517816 */ /* 0x020fe20000000023 */
[----:B------:R-:W-:Y:S05]  /*0e20*/  BRA `(.L_x_204) ;  /* 0x0000004000007947 */ /* 0x000fea0003800000 */
.L_x_203:
[----:B-----5:R-:W-:Y:S02]  /*0e30*/  PRMT R81, RZ, 0x5410, R31 ;  /* 0x00005410ff517816 */ /* 0x020fe4000000001f */
[----:B------:R-:W-:-:S03]  /*0e40*/  @P0 PRMT R36, RZ, 0x5410, R35 ;  /* 0x00005410ff240816 */ /* 0x000fc60000000023 */
[----:B------:R-:W-:-:S04]  /*0e50*/  FMUL.FTZ R81, R81, c[0x0][0x1ec] ;  /* 0x00007b0051517a20 */ /* 0x000fc80000410000 */
[----:B------:R-:W-:Y:S02]  /*0e60*/  @P0 FADD.FTZ R81, R36, R81 ;  /* 0x0000005124510221 */ /* 0x000fe40000010000 */
.L_x_204:
[----:B------:R-:W-:Y:S05]  /*0e70*/  BSYNC B1 ;  /* 0x0000000000017941 */ /* 0x000fea0003800000 */
.L_x_202:
[----:B------:R-:W-:Y:S01]  /*0e80*/  BSSY B1, `(.L_x_205) ;  /* 0x000000a000017945 */ /* 0x000fe20003800000 */
[----:B------:R-:W-:Y:S05]  /*0e90*/  @P5 BRA `(.L_x_206) ;  /* 0x0000004000005947 */ /* 0x000fea0003800000 */
[----:B------:R-:W-:Y:S01]  /*0ea0*/  MOV R83, RZ ;  /* 0x000000ff00537202 */ /* 0x000fe20000000f00 */
[----:B------:R-:W-:Y:S05]  /*0eb0*/  @!P0 BRA `(.L_x_207) ;  /* 0x0000006000008947 */ /* 0x000fea0003800000 */
[----:B-----5:R-:W-:Y:S01]  /*0ec0*/  PRMT R83, RZ, 0x7610, R35 ;  /* 0x00007610ff537816 */ /* 0x020fe20000000023 */
[----:B------:R-:W-:Y:S05]  /*0ed0*/  BRA `(.L_x_207) ;  /* 0x0000004000007947 */ /* 0x000fea0003800000 */
.L_x_206:
[----:B-----5:R-:W-:Y:S02]  /*0ee0*/  PRMT R83, RZ, 0x7610, R31 ;  /* 0x00007610ff537816 */ /* 0x020fe4000000001f */
[----:B------:R-:W-:-:S03]  /*0ef0*/  @P0 PRMT R36, RZ, 0x7610, R35 ;  /* 0x00007610ff240816 */ /* 0x000fc60000000023 */
[----:B------:R-:W-:-:S04]  /*0f00*/  FMUL.FTZ R83, R83, c[0x0][0x1ec] ;  /* 0x00007b0053537a20 */ /* 0x000fc80000410000 */
[----:B------:R-:W-:Y:S02]  /*0f10*/  @P0 FADD.FTZ R83, R36, R83 ;  /* 0x0000005324530221 */ /* 0x000fe40000010000 */
.L_x_207:
[----:B------:R-:W-:Y:S05]  /*0f20*/  BSYNC B1 ;  /* 0x0000000000017941 */ /* 0x000fea0003800000 */
.L_x_205:
[----:B------:R-:W-:Y:S01]  /*0f30*/  HFMA2.MMA R69, -RZ, RZ, 0, 9.5367431640625e-07 ;  /* 0x00000010ff457435 */ /* 0x000fe200000001ff */
[----:B------:R-:W-:Y:S02]  /*0f40*/  F2FP.BF16.PACK_AB R39, R83, R81 ;  /* 0x000000515327723e */ /* 0x000fe400000010ff */
[----:B------:R-:W-:Y:S02]  /*0f50*/  F2FP.BF16.PACK_AB R38, R79, R77 ;  /* 0x0000004d4f26723e */ /* 0x000fe400000010ff */
[----:B------:R-:W-:Y:S02]  /*0f60*/  F2FP.BF16.PACK_AB R37, R75, R73 ;  /* 0x000000494b25723e */ /* 0x000fe400000010ff */
[----:B------:R-:W-:Y:S02]  /*0f70*/  F2FP.BF16.PACK_AB R36, R71, R70 ;  /* 0x000000464724723e */ /* 0x000fe400000010ff */
[----:B------:R-:W-:Y:S01]  /*0f80*/  IADD3 R78, R78, 0x100, RZ ;  /* 0x000001004e4e7810 */ /* 0x000fe20007ffe0ff */
[C---:B------:R-:W-:Y:S01]  /*0f90*/  IMAD.WIDE.U32 R68, R76.reuse, R69, c[0x0][0x188] ;  /* 0x000062004c447625 */ /* 0x040fe200078e0045 */
[----:B------:R-:W-:-:S04]  /*0fa0*/  IADD3 R76, R76, 0x100, RZ ;  /* 0x000001004c4c7810 */ /* 0x000fc80007ffe0ff */
[----:B------:R0:W-:Y:S03]  /*0fb0*/  STG.E.128 [R68.64], R36 ;  /* 0x0000002444007986 */ /* 0x0001e6000c101d04 */
.L_x_183:
[----:B-1----:R-:W-:Y:S05]  /*0fc0*/  BSYNC B0 ;  /* 0x0000000000007941 */ /* 0x002fea0003800000 */
.L_x_182:
[----:B------:R-:W-:Y:S01]  /*0fd0*/  BSSY B0, `(.L_x_208) ;  /* 0x000006c000007945 */ /* 0x000fe20003800000 */
[----:B------:R-:W-:Y:S05]  /*0fe0*/  @!P2 BRA `(.L_x_209) ;  /* 0x000006a00000a947 */ /* 0x000fea0003800000 */
[----:B------:R-:W-:Y:S02]  /*0ff0*/  ISETP.NE.U32.AND P0, PT, RZ, c[0x0][0x180], PT ;  /* 0x00006000ff007a0c */ /* 0x000fe40003f05070 */
[----:B0-----:R-:W-:Y:S02]  /*1000*/  @P4 MOV R39, 0x10 ;  /* 0x0000001000274802 */ /* 0x001fe40000000f00 */
[----:B------:R-:W-:-:S03]  /*1010*/  ISETP.NE.AND.EX P0, PT, RZ, c[0x0][0x184], PT, P0 ;  /* 0x00006100ff007a0c */ /* 0x000fc60003f05300 */
[----:B------:R-:W-:-:S05]  /*1020*/  @P4 IMAD.WIDE.U32 R38, R78, R39, c[0x0][0x170] ;  /* 0x00005c004e264625 */ /* 0x000fca00078e0027 */
[----:B-----5:R0:W5:Y:S05]  /*1030*/  @P4 LDG.E.128 R28, [R38.64] ;  /* 0x00000004261c4981 */ /* 0x02016a000c1e1d00 */
[----:B------:R-:W-:-:S05]  /*1040*/  @P0 MOV R37, 0x10 ;  /* 0x0000001000250802 */ /* 0x000fca0000000f00 */
[----:B------:R-:W-:-:S05]  /*1050*/  @P0 IMAD.WIDE.U32 R36, R76, R37, c[0x0][0x180] ;  /* 0x000060004c240625 */ /* 0x000fca00078e0025 */
[----:B------:R0:W5:Y:S01]  /*1060*/  @P0 LDG.E.128 R32, [R36.64] ;  /* 0x0000000424200981 */ /* 0x000162000c1e1d00 */
[----:B------:R-:W-:Y:S01]  /*1070*/  ISETP.GT.AND P5, PT, R74, RZ, PT ;  /* 0x000000ff4a00720c */ /* 0x000fe20003fa4270 */
[----:B------:R-:W-:-:S12]  /*1080*/  BSSY B1, `(.L_x_210) ;  /* 0x000000a000017945 */ /* 0x000fd80003800000 */
[----:B------:R-:W-:Y:S05]  /*1090*/  @P5 BRA `(.L_x_211) ;  /* 0x0000004000005947 */ /* 0x000fea0003800000 */
[----:B0-----:R-:W-:Y:S01]  /*10a0*/  HFMA2.MMA R85, -RZ, RZ, 0, 0 ;  /* 0x00000000ff557435 */ /* 0x001fe200000001ff */
[----:B------:R-:W-:Y:S05]  /*10b0*/  @!P0 BRA `(.L_x_212) ;  /* 0x0000006000008947 */ /* 0x000fea0003800000 */
[----:B-----5:R-:W-:Y:S01]  /*10c0*/  PRMT R85, RZ, 0x5410, R32 ;  /* 0x00005410ff557816 */ /* 0x020fe20000000020 */
[----:B------:R-:W-:Y:S05]  /*10d0*/  BRA `(.L_x_212) ;  /* 0x0000004000007947 */ /* 0x000fea0003800000 */
.L_x_211:
[----:B0----5:R-:W-:Y:S02]  /*10e0*/  PRMT R85, RZ, 0x5410, R28 ;  /* 0x00005410ff557816 */ /* 0x021fe4000000001c */
[----:B------:R-:W-:-:S03]  /*10f0*/  @P0 PRMT R36, RZ, 0x5410, R32 ;  /* 0x00005410ff240816 */ /* 0x000fc60000000020 */
[----:B------:R-:W-:-:S04]  /*1100*/  FMUL.FTZ R85, R85, c[0x0][0x1ec] ;  /* 0x00007b0055557a20 */ /* 0x000fc80000410000 */
[----:B------:R-:W-:Y:S02]  /*1110*/  @P0 FADD.FTZ R85, R36, R85 ;  /* 0x0000005524550221 */ /* 0x000fe40000010000 */
.L_x_212:
[----:B------:R-:W-:Y:S05]  /*1120*/  BSYNC B1 ;  /* 0x0000000000017941 */ /* 0x000fea0003800000 */
.L_x_210:
[----:B------:R-:W-:Y:S01]  /*1130*/  BSSY B1, `(.L_x_213) ;  /* 0x000000a000017945 */ /* 0x000fe20003800000 */
[----:B------:R-:W-:Y:S05]  /*1140*/  @P5 BRA `(.L_x_214) ;  /* 0x0000004000005947 */ /* 0x000fea0003800000 */
[----:B------:R-:W-:Y:S01]  /*1150*/  IMAD.MOV.U32 R87, RZ, RZ, RZ ;  /* 0x000000ffff577224 */ /* 0x000fe200078e00ff */
[----:B------:R-:W-:Y:S05]  /*1160*/  @!P0 BRA `(.L_x_215) ;  /* 0x0000006000008947 */ /* 0x000fea0003800000 */
[----:B-----5:R-:W-:Y:S01]  /*1170*/  PRMT R87, RZ, 0x7610, R32 ;  /* 0x00007610ff577816 */ /* 0x020fe20000000020 */
[----:B------:R-:W-:Y:S05]  /*1180*/  BRA `(.L_x_215) ;  /* 0x0000004000007947 */ /* 0x000fea0003800000 */
.L_x_214:
[----:B-----5:R-:W-:Y:S02]  /*1190*/  PRMT R87, RZ, 0x7610, R28 ;  /* 0x00007610ff577816 */ /* 0x020fe4000000001c */
[----:B------:R-:W-:-:S03]  /*11a0*/  @P0 PRMT R36, RZ, 0x7610, R32 ;  /* 0x00007610ff240816 */ /* 0x000fc60000000020 */
[----:B------:R-:W-:-:S04]  /*11b0*/  FMUL.FTZ R87, R87, c[0x0][0x1ec] ;  /* 0x00007b0057577a20 */ /* 0x000fc80000410000 */
[----:B------:R-:W-:Y:S02]  /*11c0*/  @P0 FADD.FTZ R87, R36, R87 ;  /* 0x0000005724570221 */ /* 0x000fe40000010000 */
.L_x_215:
[----:B------:R-:W-:Y:S05]  /*11d0*/  BSYNC B1 ;  /* 0x0000000000017941 */ /* 0x000fea0003800000 */
.L_x_213:
[----:B------:R-:W-:Y:S01]  /*11e0*/  BSSY B1, `(.L_x_216) ;  /* 0x000000a000017945 */ /* 0x000fe20003800000 */
[----:B------:R-:W-:Y:S05]  /*11f0*/  @P5 BRA `(.L_x_217) ;  /* 0x0000004000005947 */ /* 0x000fea0003800000 */
[----:B------:R-:W-:Y:S01]  /*1200*/  MOV R89, RZ ;  /* 0x000000ff00597202 */ /* 0x000fe20000000f00 */
[----:B------:R-:W-:Y:S05]  /*1210*/  @!P0 BRA `(.L_x_218) ;  /* 0x0000006000008947 */ /* 0x000fea0003800000 */
[----:B-----5:R-:W-:Y:S01]  /*1220*/  PRMT R89, RZ, 0x5410, R33 ;  /* 0x00005410ff597816 */ /* 0x020fe20000000021 */
[----:B------:R-:W-:Y:S05]  /*1230*/  BRA `(.L_x_218) ;  /* 0x0000004000007947 */ /* 0x000fea0003800000 */
.L_x_217:
[----:B-----5:R-:W-:Y:S02]  /*1240*/  PRMT R89, RZ, 0x5410, R29 ;  /* 0x00005410ff597816 */ /* 0x020fe4000000001d */
[----:B------:R-:W-:-:S03]  /*1250*/  @P0 PRMT R36, RZ, 0x5410, R33 ;  /* 0x00005410ff240816 */ /* 0x000fc60000000021 */
[----:B------:R-:W-:-:S04]  /*1260*/  FMUL.FTZ R89, R89, c[0x0][0x1ec] ;  /* 0x00007b0059597a20 */ /* 0x000fc80000410000 */
[----:B------:R-:W-:Y:S02]  /*1270*/  @P0 FADD.FTZ R89, R36, R89 ;  /* 0x0000005924590221 */ /* 0x000fe40000010000 */
.L_x_218:
[----:B------:R-:W-:Y:S05]  /*1280*/  BSYNC B1 ;  /* 0x0000000000017941 */ /* 0x000fea0003800000 */
.L_x_216:
[----:B------:R-:W-:Y:S01]  /*1290*/  BSSY B1, `(.L_x_219) ;  /* 0x000000a000017945 */ /* 0x000fe20003800000 */
[----:B------:R-:W-:Y:S05]  /*12a0*/  @P5 BRA `(.L_x_220) ;  /* 0x0000004000005947 */ /* 0x000fea0003800000 */
[----:B------:R-:W-:Y:S01]  /*12b0*/  HFMA2.MMA R91, -RZ, RZ, 0, 0 ;  /* 0x00000000ff5b7435 */ /* 0x000fe200000001ff */
[----:B------:R-:W-:Y:S05]  /*12c0*/  @!P0 BRA `(.L_x_221) ;  /* 0x0000006000008947 */ /* 0x000fea0003800000 */
[----:B-----5:R-:W-:Y:S01]  /*12d0*/  PRMT R91, RZ, 0x7610, R33 ;  /* 0x00007610ff5b7816 */ /* 0x020fe20000000021 */
[----:B------:R-:W-:Y:S05]  /*12e0*/  BRA `(.L_x_221) ;  /* 0x0000004000007947 */ /* 0x000fea0003800000 */
.L_x_220:
[----:B-----5:R-:W-:Y:S02]  /*12f0*/  PRMT R91, RZ, 0x7610, R29 ;  /* 0x00007610ff5b7816 */ /* 0x020fe4000000001d */
[----:B------:R-:W-:-:S03]  /*1300*/  @P0 PRMT R36, RZ, 0x7610, R33 ;  /* 0x00007610ff240816 */ /* 0x000fc60000000021 */
[----:B------:R-:W-:-:S04]  /*1310*/  FMUL.FTZ R91, R91, c[0x0][0x1ec] ;  /* 0x00007b005b5b7a20 */ /* 0x000fc80000410000 */
[----:B------:R-:W-:Y:S02]  /*1320*/  @P0 FADD.FTZ R91, R36, R91 ;  /* 0x0000005b245b0221 */ /* 0x000fe40000010000 */
.L_x_221:
[----:B------:R-:W-:Y:S05]  /*1330*/  BSYNC B1 ;  /* 0x0000000000017941 */ /* 0x000fea0003800000 */
.L_x_219:
[----:B------:R-:W-:Y:S01]  /*1340*/  BSSY B1, `(.L_x_222) ;  /* 0x000000a000017945 */ /* 0x000fe20003800000 */
[----:B------:R-:W-:Y:S05]  /*1350*/  @P5 BRA `(.L_x_223) ;  /* 0x0000004000005947 */ /* 0x000fea0003800000 */
[----:B------:R-:W-:Y:S01]  /*1360*/  MOV R93, RZ ;  /* 0x000000ff005d7202 */ /* 0x000fe20000000f00 */
[----:B------:R-:W-:Y:S05]  /*1370*/  @!P0 BRA `(.L_x_224) ;  /* 0x0000006000008947 */ /* 0x000fea0003800000 */
[----:B-----5:R-:W-:Y:S01]  /*1380*/  PRMT R93, RZ, 0x5410, R34 ;  /* 0x00005410ff5d7816 */ /* 0x020fe20000000022 */
[----:B------:R-:W-:Y:S05]  /*1390*/  BRA `(.L_x_224) ;  /* 0x0000004000007947 */ /* 0x000fea0003800000 */
.L_x_223:
[----:B-----5:R-:W-:Y:S02]  /*13a0*/  PRMT R93, RZ, 0x5410, R30 ;  /* 0x00005410ff5d7816 */ /* 0x020fe4000000001e */
[----:B------:R-:W-:-:S03]  /*13b0*/  @P0 PRMT R36, RZ, 0x5410, R34 ;  /* 0x00005410ff240816 */ /* 0x000fc60000000022 */
[----:B------:R-:W-:-:S04]  /*13c0*/  FMUL.FTZ R93, R93, c[0x0][0x1ec] ;  /* 0x00007b005d5d7a20 */ /* 0x000fc80000410000 */
[----:B------:R-:W-:Y:S02]  /*13d0*/  @P0 FADD.FTZ R93, R36, R93 ;  /* 0x0000005d245d0221 */ /* 0x000fe40000010000 */
.L_x_224:
[----:B------:R-:W-:Y:S05]  /*13e0*/  BSYNC B1 ;  /* 0x0000000000017941 */ /* 0x000fea0003800000 */
.L_x_222:
[----:B------:R-:W-:Y:S01]  /*13f0*/  BSSY B1, `(.L_x_225) ;  /* 0x000000a000017945 */ /* 0x000fe20003800000 */
[----:B------:R-:W-:Y:S05]  /*1400*/  @P5 BRA `(.L_x_226) ;  /* 0x0000004000005947 */ /* 0x000fea0003800000 */
[----:B------:R-:W-:Y:S01]  /*1410*/  HFMA2.MMA R95, -RZ, RZ, 0, 0 ;  /* 0x00000000ff5f7435 */ /* 0x000fe200000001ff */
[----:B------:R-:W-:Y:S05]  /*1420*/  @!P0 BRA `(.L_x_227) ;  /* 0x0000006000008947 */ /* 0x000fea0003800000 */
[----:B-----5:R-:W-:Y:S01]  /*1430*/  PRMT R95, RZ, 0x7610, R34 ;  /* 0x00007610ff5f7816 */ /* 0x020fe20000000022 */
[----:B------:R-:W-:Y:S05]  /*1440*/  BRA `(.L_x_227) ;  /* 0x0000004000007947 */ /* 0x000fea0003800000 */
.L_x_226:
[----:B-----5:R-:W-:Y:S02]  /*1450*/  PRMT R95, RZ, 0x7610, R30 ;  /* 0x00007610ff5f7816 */ /* 0x020fe4000000001e */
[----:B------:R-:W-:-:S03]  /*1460*/  @P0 PRMT R36, RZ, 0x7610, R34 ;  /* 0x00007610ff240816 */ /* 0x000fc60000000022 */
[----:B------:R-:W-:-:S04]  /*1470*/  FMUL.FTZ R95, R95, c[0x0][0x1ec] ;  /* 0x00007b005f5f7a20 */ /* 0x000fc80000410000 */
[----:B------:R-:W-:Y:S02]  /*1480*/  @P0 FADD.FTZ R95, R36, R95 ;  /* 0x0000005f245f0221 */ /* 0x000fe40000010000 */
.L_x_227:
[----:B------:R-:W-:Y:S05]  /*1490*/  BSYNC B1 ;  /* 0x0000000000017941 */ /* 0x000fea0003800000 */
.L_x_225:
[----:B------:R-:W-:Y:S01]  /*14a0*/  BSSY B1, `(.L_x_228) ;  /* 0x000000a000017945 */ /* 0x000fe20003800000 */
[----:B------:R-:W-:Y:S05]  /*14b0*/  @P5 BRA `(.L_x_229) ;  /* 0x0000004000005947 */ /* 0x000fea0003800000 */
[----:B------:R-:W-:Y:S01]  /*14c0*/  MOV R97, RZ ;  /* 0x000000ff00617202 */ /* 0x000fe20000000f00 */
[----:B------:R-:W-:Y:S05]  /*14d0*/  @!P0 BRA `(.L_x_230) ;  /* 0x0000006000008947 */ /* 0x000fea0003800000 */
[----:B-----5:R-:W-:Y:S01]  /*14e0*/  PRMT R97, RZ, 0x5410, R35 ;  /* 0x00005410ff617816 */ /* 0x020fe20000000023 */
[----:B------:R-:W-:Y:S05]  /*14f0*/  BRA `(.L_x_230) ;  /* 0x0000004000007947 */ /* 0x000fea0003800000 */
.L_x_229:
[----:B-----5:R-:W-:Y:S02]  /*1500*/  PRMT R97, RZ, 0x5410, R31 ;  /* 0x00005410ff617816 */ /* 0x020fe4000000001f */
[----:B------:R-:W-:-:S03]  /*1510*/  @P0 PRMT R36, RZ, 0x5410, R35 ;  /* 0x00005410ff240816 */ /* 0x000fc60000000023 */
[----:B------:R-:W-:-:S04]  /*1520*/  FMUL.FTZ R97, R97, c[0x0][0x1ec] ;  /* 0x00007b0061617a20 */ /* 0x000fc80000410000 */
[----:B------:R-:W-:Y:S02]  /*1530*/  @P0 FADD.FTZ R97, R36, R97 ;  /* 0x0000006124610221 */ /* 0x000fe40000010000 */
.L_x_230:
[----:B------:R-:W-:Y:S05]  /*1540*/  BSYNC B1 ;  /* 0x0000000000017941 */ /* 0x000fea0003800000 */
.L_x_228:
[----:B------:R-:W-:Y:S01]  /*1550*/  BSSY B1, `(.L_x_231) ;  /* 0x000000a000017945 */ /* 0x000fe20003800000 */
[----:B------:R-:W-:Y:S05]  /*1560*/  @P5 BRA `(.L_x_232) ;  /* 0x0000004000005947 */ /* 0x000fea0003800000 */
[----:B------:R-:W-:Y:S01]  /*1570*/  IMAD.MOV.U32 R99, RZ, RZ, RZ ;  /* 0x000000ffff637224 */ /* 0x000fe200078e00ff */
[----:B------:R-:W-:Y:S05]  /*1580*/  @!P0 BRA `(.L_x_233) ;  /* 0x0000006000008947 */ /* 0x000fea0003800000 */
[----:B-----5:R-:W-:Y:S01]  /*1590*/  PRMT R99, RZ, 0x7610, R35 ;  /* 0x00007610ff637816 */ /* 0x020fe20000000023 */
[----:B------:R-:W-:Y:S05]  /*15a0*/  BRA `(.L_x_233) ;  /* 0x0000004000007947 */ /* 0x000fea0003800000 */
.L_x_232:
[----:B-----5:R-:W-:Y:S02]  /*15b0*/  PRMT R99, RZ, 0x7610, R31 ;  /* 0x00007610ff637816 */ /* 0x020fe4000000001f */
[----:B------:R-:W-:-:S03]  /*15c0*/  @P0 PRMT R36, RZ, 0x7610, R35 ;  /* 0x00007610ff240816 */ /* 0x000fc60000000023 */
[----:B------:R-:W-:-:S04]  /*15d0*/  FMUL.FTZ R99, R99, c[0x0][0x1ec] ;  /* 0x00007b0063637a20 */ /* 0x000fc80000410000 */
[----:B------:R-:W-:Y:S02]  /*15e0*/  @P0 FADD.FTZ R99, R36, R99 ;  /* 0x0000006324630221 */ /* 0x000fe40000010000 */
.L_x_233:
[----:B------:R-:W-:Y:S05]  /*15f0*/  BSYNC B1 ;  /* 0x0000000000017941 */ /* 0x000fea0003800000 */
.L_x_231:
        /* <DEDUP_REMOVED lines=9> */
.L_x_209:
[----:B------:R-:W-:Y:S05]  /*1690*/  BSYNC B0 ;  /* 0x0000000000007941 */ /* 0x000fea0003800000 */
.L_x_208:
        /* <DEDUP_REMOVED lines=17> */
.L_x_237:
[----:B0----5:R-:W-:Y:S02]  /*17b0*/  PRMT R101, RZ, 0x5410, R28 ;  /* 0x00005410ff657816 */ /* 0x021fe4000000001c */
[----:B------:R-:W-:-:S03]  /*17c0*/  @P0 PRMT R36, RZ, 0x5410, R32 ;  /* 0x00005410ff240816 */ /* 0x000fc60000000020 */
[----:B------:R-:W-:-:S04]  /*17d0*/  FMUL.FTZ R101, R101, c[0x0][0x1ec] ;  /* 0x00007b0065657a20 */ /* 0x000fc80000410000 */
[----:B------:R-:W-:Y:S02]  /*17e0*/  @P0 FADD.FTZ R101, R36, R101 ;  /* 0x0000006524650221 */ /* 0x000fe40000010000 */
.L_x_238:
[----:B------:R-:W-:Y:S05]  /*17f0*/  BSYNC B1 ;  /* 0x0000000000017941 */ /* 0x000fea0003800000 */
.L_x_236:
[----:B------:R-:W-:Y:S01]  /*1800*/  BSSY B1, `(.L_x_239) ;  /* 0x000000a000017945 */ /* 0x000fe20003800000 */
[----:B------:R-:W-:Y:S05]  /*1810*/  @P4 BRA `(.L_x_240) ;  /* 0x0000004000004947 */ /* 0x000fea0003800000 */
[----:B------:R-:W-:Y:S01]  /*1820*/  MOV R103, RZ ;  /* 0x000000ff00677202 */ /* 0x000fe20000000f00 */
[----:B------:R-:W-:Y:S05]  /*1830*/  @!P0 BRA `(.L_x_241) ;  /* 0x0000006000008947 */ /* 0x000fea0003800000 */
[----:B-----5:R-:W-:Y:S01]  /*1840*/  PRMT R103, RZ, 0x7610, R32 ;  /* 0x00007610ff677816 */ /* 0x020fe20000000020 */
[----:B------:R-:W-:Y:S05]  /*1850*/  BRA `(.L_x_241) ;  /* 0x0000004000007947 */ /* 0x000fea0003800000 */
.L_x_240:
[----:B-----5:R-:W-:Y:S02]  /*1860*/  PRMT R103, RZ, 0x7610, R28 ;  /* 0x00007610ff677816 */ /* 0x020fe4000000001c */
[----:B------:R-:W-:-:S03]  /*1870*/  @P0 PRMT R36, RZ, 0x7610, R32 ;  /* 0x00007610ff240816 */ /* 0x000fc60000000020 */
[----:B------:R-:W-:-:S04]  /*1880*/  FMUL.FTZ R103, R103, c[0x0][0x1ec] ;  /* 0x00007b0067677a20 */ /* 0x000fc80000410000 */
[----:B------:R-:W-:Y:S02]  /*1890*/  @P0 FADD.FTZ R103, R36, R103 ;  /* 0x0000006724670221 */ /* 0x000fe40000010000 */
.L_x_241:
[----:B------:R-:W-:Y:S05]  /*18a0*/  BSYNC B1 ;  /* 0x0000000000017941 */ /* 0x000fea0003800000 */
.L_x_239:
[----:B------:R-:W-:Y:S01]  /*18b0*/  BSSY B1, `(.L_x_242) ;  /* 0x000000a000017945 */ /* 0x000fe20003800000 */
[----:B------:R-:W-:Y:S05]  /*18c0*/  @P4 BRA `(.L_x_243) ;  /* 0x0000004000004947 */ /* 0x000fea0003800000 */
[----:B------:R-:W-:Y:S01]  /*18d0*/  IMAD.MOV.U32 R105, RZ, RZ, RZ ;  /* 0x000000ffff697224 */ /* 0x000fe200078e00ff */
[----:B------:R-:W-:Y:S05]  /*18e0*/  @!P0 BRA `(.L_x_244) ;  /* 0x0000006000008947 */ /* 0x000fea0003800000 */
[----:B-----5:R-:W-:Y:S01]  /*18f0*/  PRMT R105, RZ, 0x5410, R33 ;  /* 0x00005410ff697816 */ /* 0x020fe20000000021 */
[----:B------:R-:W-:Y:S05]  /*1900*/  BRA `(.L_x_244) ;  /* 0x0000004000007947 */ /* 0x000fea0003800000 */
.L_x_243:
[----:B-----5:R-:W-:Y:S02]  /*1910*/  PRMT R105, RZ, 0x5410, R29 ;  /* 0x00005410ff697816 */ /* 0x020fe4000000001d */
[----:B------:R-:W-:-:S03]  /*1920*/  @P0 PRMT R36, RZ, 0x5410, R33 ;  /* 0x00005410ff240816 */ /* 0x000fc60000000021 */
[----:B------:R-:W-:-:S04]  /*1930*/  FMUL.FTZ R105, R105, c[0x0][0x1ec] ;  /* 0x00007b0069697a20 */ /* 0x000fc80000410000 */
[----:B------:R-:W-:Y:S02]  /*1940*/  @P0 FADD.FTZ R105, R36, R105 ;  /* 0x0000006924690221 */ /* 0x000fe40000010000 */
.L_x_244:
[----:B------:R-:W-:Y:S05]  /*1950*/  BSYNC B1 ;  /* 0x0000000000017941 */ /* 0x000fea0003800000 */
.L_x_242:
[----:B------:R-:W-:Y:S01]  /*1960*/  BSSY B1, `(.L_x_245) ;  /* 0x000000a000017945 */ /* 0x000fe20003800000 */
[----:B------:R-:W-:Y:S05]  /*1970*/  @P4 BRA `(.L_x_246) ;  /* 0x0000004000004947 */ /* 0x000fea0003800000 */
[----:B------:R-:W-:Y:S01]  /*1980*/  HFMA2.MMA R107, -RZ, RZ, 0, 0 ;  /* 0x00000000ff6b7435 */ /* 0x000fe200000001ff */
[----:B------:R-:W-:Y:S05]  /*1990*/  @!P0 BRA `(.L_x_247) ;  /* 0x0000006000008947 */ /* 0x000fea0003800000 */
[----:B-----5:R-:W-:Y:S01]  /*19a0*/  PRMT R107, RZ, 0x7610, R33 ;  /* 0x00007610ff6b7816 */ /* 0x020fe20000000021 */
[----:B------:R-:W-:Y:S05]  /*19b0*/  BRA `(.L_x_247) ;  /* 0x0000004000007947 */ /* 0x000fea0003800000 */
.L_x_246:
[----:B-----5:R-:W-:Y:S02]  /*19c0*/  PRMT R107, RZ, 0x7610, R29 ;  /* 0x00007610ff6b7816 */ /* 0x020fe4000000001d */
[----:B------:R-:W-:-:S03]  /*19d0*/  @P0 PRMT R36, RZ, 0x7610, R33 ;  /* 0x00007610ff240816 */ /* 0x000fc60000000021 */
[----:B------:R-:W-:-:S04]  /*19e0*/  FMUL.FTZ R107, R107, c[0x0][0x1ec] ;  /* 0x00007b006b6b7a20 */ /* 0x000fc80000410000 */
[----:B------:R-:W-:Y:S02]  /*19f0*/  @P0 FADD.FTZ R107, R36, R107 ;  /* 0x0000006b246b0221 */ /* 0x000fe40000010000 */
.L_x_247:
[----:B------:R-:W-:Y:S05]  /*1a00*/  BSYNC B1 ;  /* 0x0000000000017941 */ /* 0x000fea0003800000 */
.L_x_245:
[----:B------:R-:W-:Y:S01]  /*1a10*/  BSSY B1, `(.L_x_248) ;  /* 0x000000a000017945 */ /* 0x000fe20003800000 */
[----:B------:R-:W-:Y:S05]  /*1a20*/  @P4 BRA `(.L_x_249) ;  /* 0x0000004000004947 */ /* 0x000fea0003800000 */
[----:B------:R-:W-:Y:S01]  /*1a30*/  MOV R109, RZ ;  /* 0x000000ff006d7202 */ /* 0x000fe20000000f00 */
[----:B------:R-:W-:Y:S05]  /*1a40*/  @!P0 BRA `(.L_x_250) ;  /* 0x0000006000008947 */ /* 0x000fea0003800000 */
[----:B-----5:R-:W-:Y:S01]  /*1a50*/  PRMT R109, RZ, 0x5410, R34 ;  /* 0x00005410ff6d7816 */ /* 0x020fe20000000022 */
[----:B------:R-:W-:Y:S05]  /*1a60*/  BRA `(.L_x_250) ;  /* 0x0000004000007947 */ /* 0x000fea0003800000 */
.L_x_249:
[----:B-----5:R-:W-:Y:S02]  /*1a70*/  PRMT R109, RZ, 0x5410, R30 ;  /* 0x00005410ff6d7816 */ /* 0x020fe4000000001e */
[----:B------:R-:W-:-:S03]  /*1a80*/  @P0 PRMT R36, RZ, 0x5410, R34 ;  /* 0x00005410ff240816 */ /* 0x000fc60000000022 */
[----:B------:R-:W-:-:S04]  /*1a90*/  FMUL.FTZ R109, R109, c[0x0][0x1ec] ;  /* 0x00007b006d6d7a20 */ /* 0x000fc80000410000 */
[----:B------:R-:W-:Y:S02]  /*1aa0*/  @P0 FADD.FTZ R109, R36, R109 ;  /* 0x0000006d246d0221 */ /* 0x000fe40000010000 */
.L_x_250:
[----:B------:R-:W-:Y:S05]  /*1ab0*/  BSYNC B1 ;  /* 0x0000000000017941 */ /* 0x000fea0003800000 */
.L_x_248:
[----:B------:R-:W-:Y:S01]  /*1ac0*/  BSSY B1, `(.L_x_251) ;  /* 0x000000a000017945 */ /* 0x000fe20003800000 */
[----:B------:R-:W-:Y:S05]  /*1ad0*/  @P4 BRA `(.L_x_252) ;  /* 0x0000004000004947 */ /* 0x000fea0003800000 */
[----:B------:R-:W-:Y:S01]  /*1ae0*/  HFMA2.MMA R111, -RZ, RZ, 0, 0 ;  /* 0x00000000ff6f7435 */ /* 0x000fe200000001ff */
[----:B------:R-:W-:Y:S05]  /*1af0*/  @!P0 BRA `(.L_x_253) ;  /* 0x0000006000008947 */ /* 0x000fea0003800000 */
[----:B-----5:R-:W-:Y:S01]  /*1b00*/  PRMT R111, RZ, 0x7610, R34 ;  /* 0x00007610ff6f7816 */ /* 0x020fe20000000022 */
[----:B------:R-:W-:Y:S05]  /*1b10*/  BRA `(.L_x_253) ;  /* 0x0000004000007947 */ /* 0x000fea0003800000 */
.L_x_252:
[----:B-----5:R-:W-:Y:S02]  /*1b20*/  PRMT R111, RZ, 0x7610, R30 ;  /* 0x00007610ff6f7816 */ /* 0x020fe4000000001e */
[----:B------:R-:W-:-:S03]  /*1b30*/  @P0 PRMT R36, RZ, 0x7610, R34 ;  /* 0x00007610ff240816 */ /* 0x000fc60000000022 */
[----:B------:R-:W-:-:S04]  /*1b40*/  FMUL.FTZ R111, R111, c[0x0][0x1ec] ;  /* 0x00007b006f6f7a20 */ /* 0x000fc80000410000 */
[----:B------:R-:W-:Y:S02]  /*1b50*/  @P0 FADD.FTZ R111, R36, R111 ;  /* 0x0000006f246f0221 */ /* 0x000fe40000010000 */
.L_x_253:
[----:B------:R-:W-:Y:S05]  /*1b60*/  BSYNC B1 ;  /* 0x0000000000017941 */ /* 0x000fea0003800000 */
.L_x_251:
[----:B------:R-:W-:Y:S01]  /*1b70*/  BSSY B1, `(.L_x_254) ;  /* 0x000000a000017945 */ /* 0x000fe20003800000 */
[----:B------:R-:W-:Y:S05]  /*1b80*/  @P4 BRA `(.L_x_255) ;  /* 0x0000004000004947 */ /* 0x000fea0003800000 */
[----:B------:R-:W-:Y:S01]  /*1b90*/  MOV R113, RZ ;  /* 0x000000ff00717202 */ /* 0x000fe20000000f00 */
[----:B------:R-:W-:Y:S05]  /*1ba0*/  @!P0 BRA `(.L_x_256) ;  /* 0x0000006000008947 */ /* 0x000fea0003800000 */
[----:B-----5:R-:W-:Y:S01]  /*1bb0*/  PRMT R113, RZ, 0x5410, R35 ;  /* 0x00005410ff717816 */ /* 0x020fe20000000023 */
[----:B------:R-:W-:Y:S05]  /*1bc0*/  BRA `(.L_x_256) ;  /* 0x0000004000007947 */ /* 0x000fea0003800000 */
.L_x_255:
[----:B-----5:R-:W-:Y:S02]  /*1bd0*/  PRMT R113, RZ, 0x5410, R31 ;  /* 0x00005410ff717816 */ /* 0x020fe4000000001f */
[----:B------:R-:W-:-:S03]  /*1be0*/  @P0 PRMT R36, RZ, 0x5410, R35 ;  /* 0x00005410ff240816 */ /* 0x000fc60000000023 */
[----:B------:R-:W-:-:S04]  /*1bf0*/  FMUL.FTZ R113, R113, c[0x0][0x1ec] ;  /* 0x00007b0071717a20 */ /* 0x000fc80000410000 */
[----:B------:R-:W-:Y:S02]  /*1c00*/  @P0 FADD.FTZ R113, R36, R113 ;  /* 0x0000007124710221 */ /* 0x000fe40000010000 */
.L_x_256:
[----:B------:R-:W-:Y:S05]  /*1c10*/  BSYNC B1 ;  /* 0x0000000000017941 */ /* 0x000fea0003800000 */
.L_x_254:
[----:B------:R-:W-:Y:S01]  /*1c20*/  BSSY B1, `(.L_x_257) ;  /* 0x000000a000017945 */ /* 0x000fe20003800000 */
[----:B------:R-:W-:Y:S05]  /*1c30*/  @P4 BRA `(.L_x_258) ;  /* 0x0000004000004947 */ /* 0x000fea0003800000 */
[----:B------:R-:W-:Y:S01]  /*1c40*/  HFMA2.MMA R66, -RZ, RZ, 0, 0 ;  /* 0x00000000ff427435 */ /* 0x000fe200000001ff */
[----:B------:R-:W-:Y:S05]  /*1c50*/  @!P0 BRA `(.L_x_259) ;  /* 0x0000006000008947 */ /* 0x000fea0003800000 */
[----:B-----5:R-:W-:Y:S01]  /*1c60*/  PRMT R66, RZ, 0x7610, R35 ;  /* 0x00007610ff427816 */ /* 0x020fe20000000023 */
[----:B------:R-:W-:Y:S05]  /*1c70*/  BRA `(.L_x_259) ;  /* 0x0000004000007947 */ /* 0x000fea0003800000 */
.L_x_258:
[----:B-----5:R-:W-:Y:S02]  /*1c80*/  PRMT R66, RZ, 0x7610, R31 ;  /* 0x00007610ff427816 */ /* 0x020fe4000000001f */
[----:B------:R-:W-:-:S03]  /*1c90*/  @P0 PRMT R37, RZ, 0x7610, R35 ;  /* 0x00007610ff250816 */ /* 0x000fc60000000023 */
[----:B------:R-:W-:-:S04]  /*1ca0*/  FMUL.FTZ R66, R66, c[0x0][0x1ec] ;  /* 0x00007b0042427a20 */ /* 0x000fc80000410000 */
[----:B------:R-:W-:Y:S02]  /*1cb0*/  @P0 FADD.FTZ R66, R37, R66 ;  /* 0x0000004225420221 */ /* 0x000fe40000010000 */
.L_x_259:
[----:B------:R-:W-:Y:S05]  /*1cc0*/  BSYNC B1 ;  /* 0x0000000000017941 */ /* 0x000fea0003800000 */
.L_x_257:
[----:B------:R-:W-:Y:S01]  /*1cd0*/  IMAD.MOV.U32 R69, RZ, RZ, 0x10 ;  /* 0x00000010ff457424 */ /* 0x000fe200078e00ff */
[----:B------:R-:W-:Y:S02]  /*1ce0*/  F2FP.BF16.PACK_AB R39, R66, R113 ;  /* 0x000000714227723e */ /* 0x000fe400000010ff */
[----:B------:R-:W-:Y:S01]  /*1cf0*/  F2FP.BF16.PACK_AB R38, R111, R109 ;  /* 0x0000006d6f26723e */ /* 0x000fe200000010ff */
[----:B------:R-:W-:Y:S01]  /*1d00*/  IMAD.WIDE.U32 R68, R76, R69, c[0x0][0x188] ;  /* 0x000062004c447625 */ /* 0x000fe200078e0045 */
[----:B------:R-:W-:Y:S02]  /*1d10*/  F2FP.BF16.PACK_AB R37, R107, R105 ;  /* 0x000000696b25723e */ /* 0x000fe400000010ff */
[----:B------:R-:W-:-:S05]  /*1d20*/  F2FP.BF16.PACK_AB R36, R103, R101 ;  /* 0x000000656724723e */ /* 0x000fca00000010ff */
[----:B------:R0:W-:Y:S02]  /*1d30*/  STG.E.128 [R68.64], R36 ;  /* 0x0000002444007986 */ /* 0x0001e4000c101d04 */
.L_x_235:
[----:B------:R-:W-:Y:S05]  /*1d40*/  BSYNC B0 ;  /* 0x0000000000007941 */ /* 0x000fea0003800000 */
.L_x_234:
        /* <DEDUP_REMOVED lines=33> */
.L_x_270:
        /* <DEDUP_REMOVED lines=69> */
.L_x_271:
        /* <DEDUP_REMOVED lines=11> */
[----:B------:R-:W-:Y:S02]  /*2460*/  @!P0 IADD3 R68, R68, R69, RZ ;  /* 0x0000004544448210 */ /* 0x000fe40007ffe0ff */
[----:B------:R-:W-:Y:S02]  /*2470*/  MOV R39, RZ ;  /* 0x000000ff00277202 */ /* 0x000fe40000000f00 */
[----:B------:R-:W-:Y:S01]  /*2480*/  @!P0 MOV R39, R58 ;  /* 0x0000003a00278202 */ /* 0x000fe20000000f00 */
[----:B------:R-:W-:Y:S01]  /*2490*/  BSSY B0, `(.L_x_262) ;  /* 0x00000b2000007945 */ /* 0x000fe20003800000 */
[----:B------:R-:W-:Y:S02]  /*24a0*/  LOP3.LUT P4, RZ, R38, 0x1f, R27, 0xf8, !PT ;  /* 0x0000001f26ff7812 */ /* 0x000fe4000788f81b */
[----:B------:R-:W-:Y:S01]  /*24b0*/  I2F R82, R39 ;  /* 0x0000002700527306 */ /* 0x000fe20000201400 */
[----:B------:R-:W1:Y:S10]  /*24c0*/  SHFL.DOWN PT, R74, R39, 0x4, 0x1f ;  /* 0x08801f00274a7f89 */ /* 0x000e7400000e0000 */
[----:B------:R-:W-:Y:S01]  /*24d0*/  @!P4 LEA R38, P5, R60, c[0x0][0x1a0], 0x2 ;  /* 0x000068003c26ca11 */ /* 0x000fe200078a10ff */
[----:B------:R2:W3:Y:S01]  /*24e0*/  @!P0 LDS.64 R36, [R68.X8] ;  /* 0x0000000044248984 */ /* 0x0004e20000008a00 */
[----:B------:R-:W-:-:S02]  /*24f0*/  ISETP.NE.AND P0, PT, RZ, UR6, PT ;  /* 0x00000006ff007c0c */ /* 0x000fc4000bf05270 */
[----:B-1----:R-:W-:Y:S02]  /*2500*/  IADD3 R78, R74, R39, RZ ;  /* 0x000000274a4e7210 */ /* 0x002fe40007ffe0ff */
[----:B------:R-:W-:Y:S03]  /*2510*/  I2F R74, R74 ;  /* 0x0000004a004a7306 */ /* 0x000fe60000201400 */
[----:B------:R-:W1:Y:S05]  /*2520*/  SHFL.DOWN PT, R119, R78, 0x2, 0x1f ;  /* 0x08401f004e777f89 */ /* 0x000e6a00000e0000 */
[----:B------:R-:W2:Y:S08]  /*2530*/  I2F R80, R78 ;  /* 0x0000004e00507306 */ /* 0x000eb00000201400 */
[----:B--2---:R-:W2:Y:S01]  /*2540*/  MUFU.RCP R68, R80 ;  /* 0x0000005000447308 */ /* 0x004ea20000001000 */
[----:B---3--:R-:W3:Y:S01]  /*2550*/  SHFL.DOWN PT, R69, R36, 0x4, 0x1f ;  /* 0x08801f0024457f89 */ /* 0x008ee200000e0000 */
[----:B-1----:R-:W-:-:S03]  /*2560*/  IMAD.IADD R39, R78, 0x1, R119 ;  /* 0x000000014e277824 */ /* 0x002fc600078e0277 */
[----:B0-----:R-:W0:Y:S03]  /*2570*/  SHFL.DOWN PT, R76, R37, 0x4, 0x1f ;  /* 0x08801f00254c7f89 */ /* 0x001e2600000e0000 */
[----:B------:R-:W-:Y:S01]  /*2580*/  I2F R119, R119 ;  /* 0x0000007700777306 */ /* 0x000fe20000201400 */
[C---:B---3--:R-:W-:Y:S02]  /*2590*/  FMUL.FTZ R117, R69.reuse, R74 ;  /* 0x0000004a45757220 */ /* 0x048fe40000410000 */
[----:B------:R-:W-:Y:S02]  /*25a0*/  FADD.FTZ R69, -R69, R36 ;  /* 0x0000002445457221 */ /* 0x000fe40000010100 */
[----:B------:R-:W-:Y:S02]  /*25b0*/  FFMA.FTZ R117, R82, R36, R117 ;  /* 0x0000002452757223 */ /* 0x000fe40000010075 */
[----:B------:R-:W-:Y:S01]  /*25c0*/  FMUL.FTZ R69, R69, R69 ;  /* 0x0000004545457220 */ /* 0x000fe20000410000 */
[----:B------:R-:W1:Y:S01]  /*25d0*/  I2F R36, R39 ;  /* 0x0000002700247306 */ /* 0x000e620000201400 */
[----:B--2---:R-:W-:-:S02]  /*25e0*/  FMUL.FTZ R117, R68, R117 ;  /* 0x0000007544757220 */ /* 0x004fc40000410000 */
[----:B------:R-:W-:Y:S02]  /*25f0*/  FMUL.FTZ R69, R69, R82 ;  /* 0x0000005245457220 */ /* 0x000fe40000410000 */
[----:B0-----:R-:W-:Y:S01]  /*2600*/  FADD.FTZ R37, R76, R37 ;  /* 0x000000254c257221 */ /* 0x001fe20000010000 */
[----:B------:R-:W0:Y:S01]  /*2610*/  SHFL.DOWN PT, R78, R117, 0x2, 0x1f ;  /* 0x08401f00754e7f89 */ /* 0x000e2200000e0000 */
[----:B------:R-:W-:-:S03]  /*2620*/  FMUL.FTZ R69, R69, R74 ;  /* 0x0000004a45457220 */ /* 0x000fc60000410000 */
[----:B------:R-:W2:Y:S01]  /*2630*/  SHFL.DOWN PT, R76, R39, 0x1, 0x1f ;  /* 0x08201f00274c7f89 */ /* 0x000ea200000e0000 */
[----:B------:R-:W-:-:S05]  /*2640*/  FFMA.FTZ R37, R68, R69, R37 ;  /* 0x0000004544257223 */ /* 0x000fca0000010025 */
[----:B------:R-:W3:Y:S01]  /*2650*/  SHFL.DOWN PT, R68, R37, 0x2, 0x1f ;  /* 0x08401f0025447f89 */ /* 0x000ee200000e0000 */
[----:B-1----:R-:W1:Y:S01]  /*2660*/  MUFU.RCP R69, R36 ;  /* 0x0000002400457308 */ /* 0x002e620000001000 */
[----:B0-----:R-:W-:Y:S02]  /*2670*/  FMUL.FTZ R74, R78, R119 ;  /* 0x000000774e4a7220 */ /* 0x001fe40000410000 */
[----:B------:R-:W-:Y:S02]  /*2680*/  FADD.FTZ R78, R117, -R78 ;  /* 0x8000004e754e7221 */ /* 0x000fe40000010000 */
[----:B------:R-:W-:Y:S02]  /*2690*/  FFMA.FTZ R74, R80, R117, R74 ;  /* 0x00000075504a7223 */ /* 0x000fe4000001004a */
[----:B------:R-:W-:Y:S01]  /*26a0*/  FMUL.FTZ R117, R78, R78 ;  /* 0x0000004e4e757220 */ /* 0x000fe20000410000 */
[----:B--2---:R-:W-:Y:S01]  /*26b0*/  IADD3 R78, R39, R76, RZ ;  /* 0x0000004c274e7210 */ /* 0x004fe20007ffe0ff */
[----:B-1----:R-:W-:Y:S01]  /*26c0*/  FMUL.FTZ R121, R69, R74 ;  /* 0x0000004a45797220 */ /* 0x002fe20000410000 */
[----:B------:R-:W-:Y:S01]  /*26d0*/  I2F R76, R76 ;  /* 0x0000004c004c7306 */ /* 0x000fe20000201400 */
[----:B------:R-:W-:-:S02]  /*26e0*/  FMUL.FTZ R117, R80, R117 ;  /* 0x0000007550757220 */ /* 0x000fc40000410000 */
[----:B---3--:R-:W-:Y:S01]  /*26f0*/  FADD.FTZ R68, R37, R68 ;  /* 0x0000004425447221 */ /* 0x008fe20000010000 */
[----:B------:R-:W0:Y:S01]  /*2700*/  SHFL.DOWN PT, R74, R121, 0x1, 0x1f ;  /* 0x08201f00794a7f89 */ /* 0x000e2200000e0000 */
[----:B------:R-:W-:-:S03]  /*2710*/  FMUL.FTZ R117, R117, R119 ;  /* 0x0000007775757220 */ /* 0x000fc60000410000 */
[----:B------:R-:W1:Y:S01]  /*2720*/  I2F R78, R78 ;  /* 0x0000004e004e7306 */ /* 0x000e620000201400 */
[----:B------:R-:W-:-:S05]  /*2730*/  FFMA.FTZ R68, R69, R117, R68 ;  /* 0x0000007545447223 */ /* 0x000fca0000010044 */
[----:B------:R-:W2:Y:S02]  /*2740*/  SHFL.DOWN PT, R37, R68, 0x1, 0x1f ;  /* 0x08201f0044257f89 */ /* 0x000ea400000e0000 */
[----:B-1----:R-:W1:Y:S01]  /*2750*/  MUFU.RCP R39, R78 ;  /* 0x0000004e00277308 */ /* 0x002e620000001000 */
[----:B0-----:R-:W-:Y:S02]  /*2760*/  FADD.FTZ R69, R121, -R74 ;  /* 0x8000004a79457221 */ /* 0x001fe40000010000 */
[----:B------:R-:W-:Y:S02]  /*2770*/  FMUL.FTZ R74, R74, R76 ;  /* 0x0000004c4a4a7220 */ /* 0x000fe40000410000 */
[----:B------:R-:W-:Y:S02]  /*2780*/  FMUL.FTZ R69, R69, R69 ;  /* 0x0000004545457220 */ /* 0x000fe40000410000 */
[C---:B------:R-:W-:Y:S02]  /*2790*/  FFMA.FTZ R74, R36.reuse, R121, R74 ;  /* 0x00000079244a7223 */ /* 0x040fe4000001004a */
[----:B------:R-:W-:-:S02]  /*27a0*/  FMUL.FTZ R69, R36, R69 ;  /* 0x0000004524457220 */ /* 0x000fc40000410000 */
[----:B--2---:R-:W-:Y:S02]  /*27b0*/  FADD.FTZ R36, R68, R37 ;  /* 0x0000002544247221 */ /* 0x004fe40000010000 */
[----:B-1----:R-:W-:Y:S02]  /*27c0*/  FMUL.FTZ R74, R39, R74 ;  /* 0x0000004a274a7220 */ /* 0x002fe40000410000 */
[----:B------:R-:W-:-:S03]  /*27d0*/  FMUL.FTZ R69, R69, R76 ;  /* 0x0000004c45457220 */ /* 0x000fc60000410000 */
[----:B------:R-:W0:Y:S01]  /*27e0*/  SHFL.IDX PT, R119, R74, RZ, 0x1f ;  /* 0x00001fff4a777589 */ /* 0x000e2200000e0000 */
[----:B------:R-:W-:Y:S01]  /*27f0*/  FFMA.FTZ R69, R39, R69, R36 ;  /* 0x0000004527457223 */ /* 0x000fe20000010024 */
[----:B------:R-:W-:-:S04]  /*2800*/  MOV R39, c[0x0][0x1e0] ;  /* 0x0000780000277a02 */ /* 0x000fc80000000f00 */
[----:B------:R-:W1:Y:S01]  /*2810*/  SHFL.IDX PT, R68, R69, RZ, 0x1f ;  /* 0x00001fff45447589 */ /* 0x000e6200000e0000 */
[----:B0-----:R-:W-:-:S05]  /*2820*/  FMUL.FTZ R36, R119, R119 ;  /* 0x0000007777247220 */ /* 0x001fca0000410000 */
[----:B------:R-:W-:Y:S01]  /*2830*/  FSEL R37, R36, RZ, P0 ;  /* 0x000000ff24257208 */ /* 0x000fe20000000000 */
[----:B-1----:R-:W-:Y:S01]  /*2840*/  FFMA.FTZ R36, R68, R39, c[0x0][0x228] ;  /* 0x00008a0044247623 */ /* 0x002fe20000010027 */
[----:B------:R-:W-:-:S03]  /*2850*/  @!P4 LEA.HI.X R39, R60, c[0x0][0x1a4], R115, 0x2, P5 ;  /* 0x000069003c27ca11 */ /* 0x000fc600028f1473 */
[----:B------:R-:W-:Y:S01]  /*2860*/  FADD.FTZ R117, R36, R37 ;  /* 0x0000002524757221 */ /* 0x000fe20000010000 */
[C---:B------:R-:W-:Y:S01]  /*2870*/  @!P4 LEA R36, P6, R60.reuse, c[0x0][0x1a8], 0x2 ;  /* 0x00006a003c24ca11 */ /* 0x040fe200078c10ff */
[----:B------:R0:W-:Y:S03]  /*2880*/  @!P4 STG.E [R38.64], R119 ;  /* 0x000000772600c986 */ /* 0x0001e6000c101904 */
[----:B------:R-:W-:Y:S01]  /*2890*/  @!P4 LEA.HI.X R37, R60, c[0x0][0x1ac], R115, 0x2, P6 ;  /* 0x00006b003c25ca11 */ /* 0x000fe200030f1473 */
[----:B------:R-:W1:Y:S04]  /*28a0*/  MUFU.RSQ R117, R117 ;  /* 0x0000007500757308 */ /* 0x000e680000001400 */
[----:B-1----:R0:W-:Y:S01]  /*28b0*/  @!P4 STG.E [R36.64], R117 ;  /* 0x000000752400c986 */ /* 0x0021e2000c101904 */
[----:B-----5:R-:W-:-:S13]  /*28c0*/  ISETP.GE.AND P4, PT, R72, 0x1, PT ;  /* 0x000000014800780c */ /* 0x020fda0003f86270 */
[----:B------:R-:W-:Y:S05]  /*28d0*/  @!P4 BRA `(.L_x_263) ;  /* 0x000006d00000c947 */ /* 0x000fea0003800000 */
[----:B0-----:R-:W-:Y:S01]  /*28e0*/  IADD3 R72, R72, -0x1, RZ ;  /* 0xffffffff48487810 */ /* 0x001fe20007ffe0ff */
[----:B------:R-:W-:Y:S01]  /*28f0*/  BSSY B1, `(.L_x_264) ;  /* 0x0000028000017945 */ /* 0x000fe20003800000 */
[----:B------:R-:W-:Y:S02]  /*2900*/  LOP3.LUT R36, R27, 0xff, RZ, 0xc0, !PT ;  /* 0x000000ff1b247812 */ /* 0x000fe400078ec0ff */
[----:B------:R-:W-:Y:S01]  /*2910*/  FSEL R74, R119, RZ, !P0 ;  /* 0x000000ff774a7208 */ /* 0x000fe20004000000 */
[----:B------:R-:W-:-:S05]  /*2920*/  IMAD R72, R72, c[0x0][0x168], RZ ;  /* 0x00005a0048487a24 */ /* 0x000fca00078e02ff */
[----:B------:R-:W-:-:S04]  /*2930*/  SHF.R.S32.HI R37, RZ, 0x1f, R72 ;  /* 0x0000001fff257819 */ /* 0x000fc80000011448 */
[----:B------:R-:W-:-:S04]  /*2940*/  LEA.HI R37, R37, R72, RZ, 0x3 ;  /* 0x0000004825257211 */ /* 0x000fc800078f18ff */
[----:B------:R-:W-:Y:S01]  /*2950*/  LEA.HI.SX32 R72, R37, R36, 0x1d ;  /* 0x0000002425487211 */ /* 0x000fe200078feaff */
[----:B------:R-:W-:Y:S05]  /*2960*/  @!P1 BRA `(.L_x_265) ;  /* 0x0000020000009947 */ /* 0x000fea0003800000 */
[--C-:B------:R-:W-:Y:S01]  /*2970*/  FADD.FTZ R36, R70, -R74.reuse ;  /* 0x8000004a46247221 */ /* 0x100fe20000010000 */
        /* <DEDUP_REMOVED lines=31> */
.L_x_265:
[----:B------:R-:W-:Y:S05]  /*2b70*/  BSYNC B1 ;  /* 0x0000000000017941 */ /* 0x000fea0003800000 */
.L_x_264:
[----:B------:R-:W-:Y:S01]  /*2b80*/  BSSY B1, `(.L_x_266) ;  /* 0x0000022000017945 */ /* 0x000fe20003800000 */
[----:B------:R-:W-:Y:S05]  /*2b90*/  @!P2 BRA `(.L_x_267) ;  /* 0x000002000000a947 */ /* 0x000fea0003800000 */
[--C-:B0-----:R-:W-:Y:S01]  /*2ba0*/  FADD.FTZ R36, R85, -R74.reuse ;  /* 0x8000004a55247221 */ /* 0x101fe20000010000 */
        /* <DEDUP_REMOVED lines=31> */
.L_x_267:
[----:B------:R-:W-:Y:S05]  /*2da0*/  BSYNC B1 ;  /* 0x0000000000017941 */ /* 0x000fea0003800000 */
.L_x_266:
[----:B------:R-:W-:Y:S05]  /*2db0*/  @!P3 BRA `(.L_x_263) ;  /* 0x000001f00000b947 */ /* 0x000fea0003800000 */
[--C-:B0-----:R-:W-:Y:S02]  /*2dc0*/  FADD.FTZ R36, R101, -R74.reuse ;  /* 0x8000004a65247221 */ /* 0x101fe40000010000 */
        /* <DEDUP_REMOVED lines=14> */
[----:B------:R-:W-:Y:S01]  /*2eb0*/  FMUL.FTZ R74, R117, R74 ;  /* 0x0000004a754a7220 */ /* 0x000fe20000410000 */
[----:B------:R-:W-:Y:S01]  /*2ec0*/  HFMA2.MMA R117, -RZ, RZ, 0, 9.5367431640625e-07 ;  /* 0x00000010ff757435 */ /* 0x000fe200000001ff */
        /* <DEDUP_REMOVED lines=14> */
.L_x_263:
[----:B0-----:R-:W-:Y:S05]  /*2fb0*/  BSYNC B0 ;  /* 0x0000000000007941 */ /* 0x001fea0003800000 */
.L_x_262:
[----:B------:R-:W-:Y:S02]  /*2fc0*/  IADD3 R60, R60, c[0x0][0x160], RZ ;  /* 0x000058003c3c7a10 */ /* 0x000fe40007ffe0ff */
[----:B------:R-:W-:Y:S02]  /*2fd0*/  LOP3.LUT P4, RZ, R59, 0xff, RZ, 0xc0, !PT ;  /* 0x000000ff3bff7812 */ /* 0x000fe4000788c0ff */
[----:B------:R-:W-:Y:S02]  /*2fe0*/  ISETP.GE.AND P0, PT, R60, c[0x0][0x164], PT ;  /* 0x000059003c007a0c */ /* 0x000fe40003f06270 */
[----:B------:R-:W-:-:S11]  /*2ff0*/  SEL R59, RZ, 0x1, P4 ;  /* 0x00000001ff3b7807 */ /* 0x000fd60002000000 */
[----:B------:R-:W-:Y:S01]  /*3000*/  @P0 CALL.REL.NOINC `(.L_x_268) ;  /* 0x0000001000000944 */ /* 0x000fe20003c00000 */
[----:B------:R-:W-:Y:S05]  /*3010*/  BRA `(.L_x_269) ;  /* 0xffffd7c000007947 */ /* 0x000fea000383ffff */
.L_x_268:
[----:B------:R-:W-:Y:S05]  /*3020*/  EXIT ;  /* 0x000000000000794d */ /* 0x000fea0003800000 */
.L_x_260:
[----:B------:R-:W-:Y:S01]  /*3030*/  HFMA2.MMA R69, -RZ, RZ, 0, 1.847743988037109375e-06 ;  /* 0x0000001fff457435 */ /* 0x000fe200000001ff */
[----:B------:R-:W-:Y:S01]  /*3040*/  IMAD.MOV.U32 R37, RZ, RZ, R36 ;  /* 0x000000ffff257224 */ /* 0x000fe200078e0024 */
[----:B------:R-:W-:Y:S02]  /*3050*/  MOV R74, 0x1 ;  /* 0x00000001004a7802 */ /* 0x000fe40000000f00 */
[----:B------:R-:W-:Y:S02]  /*3060*/  MOV R78, 0xffffffff ;  /* 0xffffffff004e7802 */ /* 0x000fe40000000f00 */
[----:B------:R-:W-:Y:S02]  /*3070*/  MOV R38, 0x3090 ;  /* 0x0000309000267802 */ /* 0x000fe40000000f00 */
[----:B-----5:R-:W-:Y:S05]  /*3080*/  CALL.REL.NOINC `($__internal_2_$__cuda_sm70_shflsync_bfly_p) ;  /* 0x000006c000007944 */ /* 0x020fea0003c00000 */
[----:B01----:R-:W-:Y:S01]  /*3090*/  MOV R37, R74 ;  /* 0x0000004a00257202 */ /* 0x003fe20000000f00 */
[----:B------:R-:W-:Y:S05]  /*30a0*/  BRA `(.L_x_270) ;  /* 0xffffeeb000007947 */ /* 0x000fea000383ffff */
.L_x_261:
[----:B------:R-:W-:Y:S01]  /*30b0*/  HFMA2.MMA R74, -RZ, RZ, 0, 1.1920928955078125e-07 ;  /* 0x00000002ff4a7435 */ /* 0x000fe200000001ff */
[----:B------:R-:W-:Y:S01]  /*30c0*/  MOV R69, 0x1f ;  /* 0x0000001f00457802 */ /* 0x000fe20000000f00 */
[----:B------:R-:W-:Y:S01]  /*30d0*/  IMAD.MOV.U32 R78, RZ, RZ, -0x1 ;  /* 0xffffffffff4e7424 */ /* 0x000fe200078e00ff */
[----:B------:R-:W-:-:S03]  /*30e0*/  MOV R38, 0x3100 ;  /* 0x0000310000267802 */ /* 0x000fc60000000f00 */
[----:B0----5:R-:W-:Y:S05]  /*30f0*/  CALL.REL.NOINC `($__internal_2_$__cuda_sm70_shflsync_bfly_p) ;  /* 0x0000065000007944 */ /* 0x021fea0003c00000 */
[----:B01----:R-:W-:Y:S01]  /*3100*/  FADD.FTZ R37, R37, R74 ;  /* 0x0000004a25257221 */ /* 0x003fe20000010000 */
[----:B------:R-:W-:Y:S01]  /*3110*/  HFMA2.MMA R74, -RZ, RZ, 0, 2.384185791015625e-07 ;  /* 0x00000004ff4a7435 */ /* 0x000fe200000001ff */
[----:B------:R-:W-:-:S02]  /*3120*/  MOV R69, 0x1f ;  /* 0x0000001f00457802 */ /* 0x000fc40000000f00 */
[----:B------:R-:W-:Y:S02]  /*3130*/  MOV R78, 0xffffffff ;  /* 0xffffffff004e7802 */ /* 0x000fe40000000f00 */
[----:B------:R-:W-:Y:S02]  /*3140*/  MOV R38, 0x3160 ;  /* 0x0000316000267802 */ /* 0x000fe40000000f00 */
[----:B------:R-:W-:Y:S05]  /*3150*/  CALL.REL.NOINC `($__internal_2_$__cuda_sm70_shflsync_bfly_p) ;  /* 0x000005f000007944 */ /* 0x000fea0003c00000 */
[----:B01----:R-:W-:Y:S01]  /*3160*/  FADD.FTZ R37, R37, R74 ;  /* 0x0000004a25257221 */ /* 0x003fe20000010000 */
[----:B------:R-:W-:Y:S01]  /*3170*/  HFMA2.MMA R74, -RZ, RZ, 0, 4.76837158203125e-07 ;  /* 0x00000008ff4a7435 */ /* 0x000fe200000001ff */
[----:B------:R-:W-:Y:S02]  /*3180*/  MOV R69, 0x1f ;  /* 0x0000001f00457802 */ /* 0x000fe40000000f00 */
[----:B------:R-:W-:Y:S02]  /*3190*/  MOV R78, 0xffffffff ;  /* 0xffffffff004e7802 */ /* 0x000fe40000000f00 */
[----:B------:R-:W-:Y:S02]  /*31a0*/  MOV R38, 0x31c0 ;  /* 0x000031c000267802 */ /* 0x000fe40000000f00 */
[----:B------:R-:W-:Y:S05]  /*31b0*/  CALL.REL.NOINC `($__internal_2_$__cuda_sm70_shflsync_bfly_p) ;  /* 0x0000059000007944 */ /* 0x000fea0003c00000 */
[----:B0-----:R-:W-:Y:S01]  /*31c0*/  HFMA2.MMA R69, -RZ, RZ, 0, 1.847743988037109375e-06 ;  /* 0x0000001fff457435 */ /* 0x001fe200000001ff */
[----:B-1----:R-:W-:Y:S01]  /*31d0*/  FADD.FTZ R37, R37, R74 ;  /* 0x0000004a25257221 */ /* 0x002fe20000010000 */
[----:B------:R-:W-:Y:S01]  /*31e0*/  MOV R78, 0xffffffff ;  /* 0xffffffff004e7802 */ /* 0x000fe20000000f00 */
[----:B------:R-:W-:Y:S01]  /*31f0*/  IMAD.MOV.U32 R74, RZ, RZ, 0x10 ;  /* 0x00000010ff4a7424 */ /* 0x000fe200078e00ff */
[----:B------:R-:W-:-:S02]  /*3200*/  MOV R38, 0x3220 ;  /* 0x0000322000267802 */ /* 0x000fc40000000f00 */
[----:B------:R-:W-:Y:S05]  /*3210*/  CALL.REL.NOINC `($__internal_2_$__cuda_sm70_shflsync_bfly_p) ;  /* 0x0000053000007944 */ /* 0x000fea0003c00000 */
        /* <DEDUP_REMOVED lines=52> */
[----:B------:R-:W-:-:S03]  /*3560*/  MOV R69, 0x1f ;  /* 0x0000001f00457802 */ /* 0x000fc60000000f00 */
[----:B------:R-:W-:Y:S01]  /*3570*/  @P4 FFMA.FTZ R37, R39, R39, R74 ;  /* 0x0000002727254223 */ /* 0x000fe2000001004a */
[----:B------:R-:W-:-:S06]  /*3580*/  HFMA2.MMA R74, -RZ, RZ, 0, 5.9604644775390625e-08 ;  /* 0x00000001ff4a7435 */ /* 0x000fcc00000001ff */
[----:B------:R-:W-:Y:S05]  /*3590*/  CALL.REL.NOINC `($__internal_2_$__cuda_sm70_shflsync_bfly_p) ;  /* 0x000001b000007944 */ /* 0x000fea0003c00000 */
[----:B01----:R-:W-:Y:S01]  /*35a0*/  FADD.FTZ R37, R37, R74 ;  /* 0x0000004a25257221 */ /* 0x003fe20000010000 */
[----:B------:R-:W-:Y:S01]  /*35b0*/  HFMA2.MMA R74, -RZ, RZ, 0, 1.1920928955078125e-07 ;  /* 0x00000002ff4a7435 */ /* 0x000fe200000001ff */
[----:B------:R-:W-:Y:S01]  /*35c0*/  IMAD.MOV.U32 R69, RZ, RZ, 0x1f ;  /* 0x0000001fff457424 */ /* 0x000fe200078e00ff */
[----:B------:R-:W-:Y:S02]  /*35d0*/  MOV R78, 0xffffffff ;  /* 0xffffffff004e7802 */ /* 0x000fe40000000f00 */
[----:B------:R-:W-:Y:S02]  /*35e0*/  MOV R38, 0x3600 ;  /* 0x0000360000267802 */ /* 0x000fe40000000f00 */
[----:B------:R-:W-:Y:S05]  /*35f0*/  CALL.REL.NOINC `($__internal_2_$__cuda_sm70_shflsync_bfly_p) ;  /* 0x0000015000007944 */ /* 0x000fea0003c00000 */
[----:B01----:R-:W-:Y:S01]  /*3600*/  FADD.FTZ R37, R37, R74 ;  /* 0x0000004a25257221 */ /* 0x003fe20000010000 */
[----:B------:R-:W-:Y:S01]  /*3610*/  HFMA2.MMA R74, -RZ, RZ, 0, 2.384185791015625e-07 ;  /* 0x00000004ff4a7435 */ /* 0x000fe200000001ff */
[----:B------:R-:W-:Y:S02]  /*3620*/  MOV R69, 0x1f ;  /* 0x0000001f00457802 */ /* 0x000fe40000000f00 */
[----:B------:R-:W-:-:S02]  /*3630*/  MOV R78, 0xffffffff ;  /* 0xffffffff004e7802 */ /* 0x000fc40000000f00 */
[----:B------:R-:W-:Y:S02]  /*3640*/  MOV R38, 0x3660 ;  /* 0x0000366000267802 */ /* 0x000fe40000000f00 */
[----:B------:R-:W-:Y:S05]  /*3650*/  CALL.REL.NOINC `($__internal_2_$__cuda_sm70_shflsync_bfly_p) ;  /* 0x000000f000007944 */ /* 0x000fea0003c00000 */
[----:B01----:R-:W-:Y:S01]  /*3660*/  FADD.FTZ R37, R37, R74 ;  /* 0x0000004a25257221 */ /* 0x003fe20000010000 */
[----:B------:R-:W-:Y:S01]  /*3670*/  HFMA2.MMA R74, -RZ, RZ, 0, 4.76837158203125e-07 ;  /* 0x00000008ff4a7435 */ /* 0x000fe200000001ff */
[----:B------:R-:W-:Y:S01]  /*3680*/  MOV R69, 0x1f ;  /* 0x0000001f00457802 */ /* 0x000fe20000000f00 */
[----:B------:R-:W-:Y:S01]  /*3690*/  IMAD.MOV.U32 R78, RZ, RZ, -0x1 ;  /* 0xffffffffff4e7424 */ /* 0x000fe200078e00ff */
[----:B------:R-:W-:-:S03]  /*36a0*/  MOV R38, 0x36c0 ;  /* 0x000036c000267802 */ /* 0x000fc60000000f00 */
[----:B------:R-:W-:Y:S05]  /*36b0*/  CALL.REL.NOINC `($__internal_2_$__cuda_sm70_shflsync_bfly_p) ;  /* 0x0000009000007944 */ /* 0x000fea0003c00000 */
[----:B-1----:R-:W-:Y:S01]  /*36c0*/  FADD.FTZ R76, R37, R74 ;  /* 0x0000004a254c7221 */ /* 0x002fe20000010000 */
[----:B------:R-:W-:Y:S01]  /*36d0*/  HFMA2.MMA R74, -RZ, RZ, 0, 9.5367431640625e-07 ;  /* 0x00000010ff4a7435 */ /* 0x000fe200000001ff */
[----:B0-----:R-:W-:Y:S02]  /*36e0*/  MOV R69, 0x1f ;  /* 0x0000001f00457802 */ /* 0x001fe40000000f00 */
[----:B------:R-:W-:Y:S02]  /*36f0*/  MOV R78, 0xffffffff ;  /* 0xffffffff004e7802 */ /* 0x000fe40000000f00 */
[----:B------:R-:W-:-:S02]  /*3700*/  MOV R37, R76 ;  /* 0x0000004c00257202 */ /* 0x000fc40000000f00 */
[----:B------:R-:W-:Y:S02]  /*3710*/  MOV R38, 0x3730 ;  /* 0x0000373000267802 */ /* 0x000fe40000000f00 */
[----:B------:R-:W-:Y:S05]  /*3720*/  CALL.REL.NOINC `($__internal_2_$__cuda_sm70_shflsync_bfly_p) ;  /* 0x0000002000007944 */ /* 0x000fea0003c00000 */
[----:B-1----:R-:W-:Y:S01]  /*3730*/  MOV R39, R74 ;  /* 0x0000004a00277202 */ /* 0x002fe20000000f00 */
[----:B0-----:R-:W-:Y:S05]  /*3740*/  BRA `(.L_x_271) ;  /* 0xffffec6000007947 */ /* 0x001fea000383ffff */
        .weak           $__internal_2_$__cuda_sm70_shflsync_bfly_p
        .type           $__internal_2_$__cuda_sm70_shflsync_bfly_p,@function
        .size           $__internal_2_$__cuda_sm70_shflsync_bfly_p,(.L_x_22090 - $__internal_2_$__cuda_sm70_shflsync_bfly_p)
$__internal_2_$__cuda_sm70_shflsync_bfly_p:
[----:B------:R-:W-:Y:S01]  /*3750*/  HFMA2.MMA R39, -RZ, RZ, 0, 0 ;  /* 0x00000000ff277435 */ /* 0x000fe200000001ff */
[----:B------:R-:W-:Y:S04]  /*3760*/  WARPSYNC R78 ;  /* 0x0000004e00007348 */ /* 0x000fe80003800000 */
[----:B------:R0:W1:Y:S01]  /*3770*/  SHFL.BFLY PT, R74, R37, R74, R69 ;  /* 0x0c00004a254a7389 */ /* 0x00006200000e0045 */
[----:B------:R-:W-:Y:S05]  /*3780*/  RET.REL.NODEC R38 `(_ZN10layer_norm13ln_fwd_kernelINS_13Kernel_traitsI13__nv_bfloat16S2_S2_S2_fjLj6144ELj1ELj1ELj8ELj16ENS_18Kernel_traits_baseILj6144ES2_S2_S2_S2_fjLj256EEEEELb0ELb0ELb1ELb0EEEvNS_9FwdParamsE) ;  /* 0xffffc87026007950 */ /* 0x000fea0003c3ffff */
.L_x_272:
        /* <DEDUP_REMOVED lines=15> */
.L_x_22090:


//--------------------- .text._ZN10layer_norm13ln_fwd_kernelINS_13Kernel_traitsI13__nv_bfloat16S2_S2_S2_fjLj6144ELj1ELj1ELj8ELj16ENS_18Kernel_traits_baseILj6144ES2_S2_S2_S2_fjLj256EEEEELb0ELb0ELb1ELb1EEEvNS_9FwdParamsE --------------------------
	.section	.text._ZN10layer_norm13ln_fwd_kernelINS_13Kernel_traitsI13__nv_bfloat16S2_S2_S2_fjLj6144ELj1ELj1ELj8ELj16ENS_18Kernel_traits_baseILj6144ES2_S2_S2_S2_fjLj256EEEEELb0ELb0ELb1ELb1EEEvNS_9FwdParamsE,"ax",@progbits
	.sectioninfo	@"SHI_REGISTERS=114"
	.align	128
        .global         _ZN10layer_norm13ln_fwd_kernelINS_13Kernel_traitsI13__nv_bfloat16S2_S2_S2_fjLj6144ELj1ELj1ELj8ELj16ENS_18Kernel_traits_baseILj6144ES2_S2_S2_S2_fjLj256EEEEELb0ELb0ELb1ELb1EEEvNS_9FwdParamsE
        .type           _ZN10layer_norm13ln_fwd_kernelINS_13Kernel_traitsI13__nv_bfloat16S2_S2_S2_fjLj6144ELj1ELj1ELj8ELj16ENS_18Kernel_traits_baseILj6144ES2_S2_S2_S2_fjLj256EEEEELb0ELb0ELb1ELb1EEEvNS_9FwdParamsE,@function
        .size           _ZN10layer_norm13ln_fwd_kernelINS_13Kernel_traitsI13__nv_bfloat16S2_S2_S2_fjLj6144ELj1ELj1ELj8ELj16ENS_18Kernel_traits_baseILj6144ES2_S2_S2_S2_fjLj256EEEEELb0ELb0ELb1ELb1EEEvNS_9FwdParamsE,(.L_x_22091 - _ZN10layer_norm13ln_fwd_kernelINS_13Kernel_traitsI13__nv_bfloat16S2_S2_S2_fjLj6144ELj1ELj1ELj8ELj16ENS_18Kernel_traits_baseILj6144ES2_S2_S2_S2_fjLj256EEEEELb0ELb0ELb1ELb1EEEvNS_9FwdParamsE)
        .other          _ZN10layer_norm13ln_fwd_kernelINS_13Kernel_traitsI13__nv_bfloat16S2_S2_S2_fjLj6144ELj1ELj1ELj8ELj16ENS_18Kernel_traits_baseILj6144ES2_S2_S2_S2_fjLj256EEEEELb0ELb0ELb1ELb1EEEvNS_9FwdParamsE,@"STO_CUDA_ENTRY STV_DEFAULT"
_ZN10layer_norm13ln_fwd_kernelINS_13Kernel_traitsI13__nv_bfloat16S2_S2_S2_fjLj6144ELj1ELj1ELj8ELj16ENS_18Kernel_traits_baseILj6144ES2_S2_S2_S2_fjLj256EEEEELb0ELb0ELb1ELb1EEEvNS_9FwdParamsE:
.text._ZN10layer_norm13ln_fwd_kernelINS_13Kernel_traitsI13__nv_bfloat16S2_S2_S2_fjLj6144ELj1ELj1ELj8ELj16ENS_18Kernel_traits_baseILj6144ES2_S2_S2_S2_fjLj256EEEEELb0ELb0ELb1ELb1EEEvNS_9FwdParamsE:
[----:B------:R-:W-:Y:S02]  /*0000*/  MOV R1, c[0x0][0x28] ;  /* 0x00000a0000017a02 */ /* 0x000fe40000000f00 */
[----:B------:R-:W0:Y:S01]  /*0010*/  S2R R52, SR_TID.X ;  /* 0x0000000000347919 */ /* 0x000e220000002100 */
[----:B------:R-:W-:Y:S01]  /*0020*/  ISETP.NE.U32.AND P0, PT, RZ, c[0x0][0x218], PT ;  /* 0x00008600ff007a0c */ /* 0x000fe20003f05070 */
[----:B------:R-:W-:-:S03]  /*0030*/  ULDC.64 UR4, c[0x0][0x118] ;  /* 0x0000460000047ab9 */ /* 0x000fc60000000a00 */
[----:B------:R-:W-:Y:S02]  /*0040*/  ISETP.NE.AND.EX P0, PT, RZ, c[0x0][0x21c], PT, P0 ;  /* 0x00008700ff007a0c */ /* 0x000fe40003f05300 */
[----:B0-----:R-:W-:-:S04]  /*0050*/  SHF.L.U32 R0, R52, 0x4, RZ ;  /* 0x0000000434007819 */ /* 0x001fc800000006ff */
[----:B------:R-:W-:-:S04]  /*0060*/  LOP3.LUT R0, R0, 0xff0, RZ, 0xc0, !PT ;  /* 0x00000ff000007812 */ /* 0x000fc800078ec0ff */
[----:B------:R-:W-:-:S04]  /*0070*/  IADD3 R4, P1, R0, c[0x0][0x218], RZ ;  /* 0x0000860000047a10 */ /* 0x000fc80007f3e0ff */
[----:B------:R-:W-:-:S05]  /*0080*/  IADD3.X R5, RZ, c[0x0][0x21c], RZ, P1, !PT ;  /* 0x00008700ff057a10 */ /* 0x000fca0000ffe4ff */
[----:B------:R0:W5:Y:S01]  /*0090*/  @P0 LDG.E.128 R16, [R4.64] ;  /* 0x0000000404100981 */ /* 0x000162000c1e1d00 */
[----:B------:R-:W1:Y:S03]  /*00a0*/  S2UR UR6, SR_CTAID.X ;  /* 0x00000000000679c3 */ /* 0x000e660000002500 */
[----:B------:R0:W5:Y:S04]  /*00b0*/  @P0 LDG.E.128 R20, [R4.64+0x1000] ;  /* 0x0010000404140981 */ /* 0x000168000c1e1d00 */
[----:B------:R0:W5:Y:S01]  /*00c0*/  @P0 LDG.E.128 R12, [R4.64+0x2000] ;  /* 0x00200004040c0981 */ /* 0x000162000c1e1d00 */
[----:B------:R-:W-:Y:S02]  /*00d0*/  SHF.R.U32.HI R61, RZ, 0x8, R52 ;  /* 0x00000008ff3d7819 */ /* 0x000fe40000011634 */
[----:B------:R-:W-:-:S04]  /*00e0*/  IADD3 R2, P2, R0, c[0x0][0x1b0], RZ ;  /* 0x00006c0000027a10 */ /* 0x000fc80007f5e0ff */
[----:B------:R-:W-:Y:S02]  /*00f0*/  IADD3.X R3, RZ, c[0x0][0x1b4], RZ, P2, !PT ;  /* 0x00006d00ff037a10 */ /* 0x000fe400017fe4ff */
[----:B-1----:R-:W-:-:S04]  /*0100*/  IADD3 R59, R61, UR6, RZ ;  /* 0x000000063d3b7c10 */ /* 0x002fc8000fffe0ff */
[----:B------:R-:W-:-:S13]  /*0110*/  ISETP.GE.AND P1, PT, R59, c[0x0][0x164], PT ;  /* 0x000059003b007a0c */ /* 0x000fda0003f26270 */
[----:B------:R-:W-:Y:S05]  /*0120*/  @P1 EXIT ;  /* 0x000000000000194d */ /* 0x000fea0003800000 */
[----:B0-----:R0:W5:Y:S04]  /*0130*/  LDG.E.128 R44, [R2.64] ;  /* 0x00000004022c7981 */ /* 0x001168000c1e1d00 */
[----:B------:R0:W5:Y:S04]  /*0140*/  LDG.E.128 R8, [R2.64+0x1000] ;  /* 0x0010000402087981 */ /* 0x000168000c1e1d00 */
[----:B------:R0:W5:Y:S02]  /*0150*/  LDG.E.128 R4, [R2.64+0x2000] ;  /* 0x0020000402047981 */ /* 0x000164000c1e1d00 */
[----:B-----5:R-:W-:Y:S01]  /*0160*/  @!P0 CS2R R16, SRZ ;  /* 0x0000000000108805 */ /* 0x020fe2000001ff00 */
[----:B------:R-:W-:Y:S01]  /*0170*/  @!P0 CS2R R18, SRZ ;  /* 0x0000000000128805 */ /* 0x000fe2000001ff00 */
[----:B------:R-:W-:Y:S01]  /*0180*/  @!P0 CS2R R20, SRZ ;  /* 0x0000000000148805 */ /* 0x000fe2000001ff00 */
[----:B------:R-:W-:Y:S01]  /*0190*/  @!P0 CS2R R22, SRZ ;  /* 0x0000000000168805 */ /* 0x000fe2000001ff00 */
[----:B------:R-:W-:Y:S01]  /*01a0*/  @!P0 CS2R R12, SRZ ;  /* 0x00000000000c8805 */ /* 0x000fe2000001ff00 */
[----:B------:R-:W-:Y:S01]  /*01b0*/  @!P0 CS2R R14, SRZ ;  /* 0x00000000000e8805 */ /* 0x000fe2000001ff00 */
[----:B------:R-:W-:Y:S01]  /*01c0*/  SHF.L.U32 R61, R61, 0x3, RZ ;  /* 0x000000033d3d7819 */ /* 0x000fe200000006ff */
[----:B------:R-:W-:Y:S01]  /*01d0*/  HFMA2.MMA R55, -RZ, RZ, 0, 5.9604644775390625e-08 ;  /* 0x00000001ff377435 */ /* 0x000fe200000001ff */
[----:B------:R-:W-:Y:S01]  /*01e0*/  SHF.R.U32.HI R57, RZ, 0x5, R52 ;  /* 0x00000005ff397819 */ /* 0x000fe20000011634 */
        /* <DEDUP_REMOVED lines=19> */
[----:B------:R-:W-:-:S02]  /*0320*/  LOP3.LUT R58, R52, 0x1f, RZ, 0xc0, !PT ;  /* 0x0000001f343a7812 */ /* 0x000fc400078ec0ff */
[----:B------:R-:W-:Y:S02]  /*0330*/  LOP3.LUT R56, R52, 0xff, RZ, 0xc0, !PT ;  /* 0x000000ff34387812 */ /* 0x000fe400078ec0ff */
[----:B------:R-:W-:Y:S02]  /*0340*/  LOP3.LUT R57, R57, 0x7, RZ, 0xc0, !PT ;  /* 0x0000000739397812 */ /* 0x000fe400078ec0ff */
[----:B------:R-:W-:Y:S02]  /*0350*/  IADD3 R54, R61, 0x8, RZ ;  /* 0x000000083d367810 */ /* 0x000fe40007ffe0ff */
[--C-:B------:R-:W-:Y:S02]  /*0360*/  PRMT R53, RZ, 0x5410, R13.reuse ;  /* 0x00005410ff357816 */ /* 0x100fe4000000000d */
[----:B------:R-:W-:Y:S02]  /*0370*/  PRMT R63, RZ, 0x7610, R13 ;  /* 0x00007610ff3f7816 */ /* 0x000fe4000000000d */
[----:B------:R-:W-:-:S02]  /*0380*/  PRMT R62, RZ, 0x5410, R14 ;  /* 0x00005410ff3e7816 */ /* 0x000fc4000000000e */
[----:B------:R-:W-:Y:S02]  /*0390*/  PRMT R64, RZ, 0x7610, R14 ;  /* 0x00007610ff407816 */ /* 0x000fe4000000000e */
[--C-:B------:R-:W-:Y:S02]  /*03a0*/  PRMT R65, RZ, 0x5410, R15.reuse ;  /* 0x00005410ff417816 */ /* 0x100fe4000000000f */
[----:B0-----:R-:W-:Y:S02]  /*03b0*/  PRMT R66, RZ, 0x7610, R15 ;  /* 0x00007610ff427816 */ /* 0x001fe4000000000f */
.L_x_350:
[----:B------:R-:W-:-:S05]  /*03c0*/  MOV R26, 0x4 ;  /* 0x00000004001a7802 */ /* 0x000fca0000000f00 */
[----:B------:R-:W-:-:S05]  /*03d0*/  IMAD.WIDE R2, R59, R26, c[0x0][0x1d0] ;  /* 0x000074003b027625 */ /* 0x000fca00078e021a */
[----:B------:R0:W2:Y:S01]  /*03e0*/  LDG.E R24, [R2.64] ;  /* 0x0000000402187981 */ /* 0x0000a2000c1e1900 */
[----:B------:R-:W-:Y:S01]  /*03f0*/  ISETP.NE.U32.AND P0, PT, RZ, c[0x0][0x180], PT ;  /* 0x00006000ff007a0c */ /* 0x000fe20003f05070 */
[C---:B------:R-:W-:Y:S02]  /*0400*/  IMAD R20, R59.reuse, c[0x0][0x168], RZ ;  /* 0x00005a003b147a24 */ /* 0x040fe400078e02ff */
[----:B------:R-:W-:Y:S01]  /*0410*/  IMAD.WIDE R26, R59, R26, c[0x0][0x1d8] ;  /* 0x000076003b1a7625 */ /* 0x000fe200078e021a */
[----:B------:R-:W-:Y:S02]  /*0420*/  ISETP.NE.AND.EX P0, PT, RZ, c[0x0][0x184], PT, P0 ;  /* 0x00006100ff007a0c */ /* 0x000fe40003f05300 */
[----:B0-----:R-:W-:-:S03]  /*0430*/  MOV R2, RZ ;  /* 0x000000ff00027202 */ /* 0x001fc60000000f00 */
[----:B------:R0:W5:Y:S01]  /*0440*/  LDG.E R26, [R26.64] ;  /* 0x000000041a1a7981 */ /* 0x000162000c1e1900 */
        /* <DEDUP_REMOVED lines=8> */
[----:B------:R-:W-:Y:S02]  /*04d0*/  @P0 MOV R22, 0x10 ;  /* 0x0000001000160802 */ /* 0x000fe40000000f00 */
[----:B------:R-:W-:-:S02]  /*04e0*/  @P1 LEA.HI.SX32 R2, R23, R56, 0x1d ;  /* 0x0000003817021211 */ /* 0x000fc400078feaff */
[----:B------:R-:W-:Y:S01]  /*04f0*/  @P1 MOV R21, 0x10 ;  /* 0x0000001000151802 */ /* 0x000fe20000000f00 */
[----:B------:R-:W-:-:S04]  /*0500*/  @P0 IMAD.WIDE.U32 R22, R3, R22, c[0x0][0x180] ;  /* 0x0000600003160625 */ /* 0x000fc800078e0016 */
[----:B------:R-:W-:Y:S01]  /*0510*/  @P1 IMAD.WIDE.U32 R20, R2, R21, c[0x0][0x170] ;  /* 0x00005c0002141625 */ /* 0x000fe200078e0015 */
[----:B------:R0:W5:Y:S04]  /*0520*/  @P0 LDG.E.128 R12, [R22.64] ;  /* 0x00000004160c0981 */ /* 0x000168000c1e1d00 */
[----:B------:R0:W5:Y:S01]  /*0530*/  @P1 LDG.E.128 R16, [R20.64] ;  /* 0x0000000414101981 */ /* 0x000162000c1e1d00 */
[----:B------:R-:W-:Y:S01]  /*0540*/  ISETP.GT.AND P2, PT, R24, RZ, PT ;  /* 0x000000ff1800720c */ /* 0x000fe20003f44270 */
[----:B------:R-:W-:Y:S01]  /*0550*/  BSSY B0, `(.L_x_273) ;  /* 0x000000b000007945 */ /* 0x000fe20003800000 */
[----:B------:R-:W-:-:S11]  /*0560*/  SHF.R.S32.HI R28, RZ, 0x1f, R59 ;  /* 0x0000001fff1c7819 */ /* 0x000fd6000001143b */
[----:B------:R-:W-:Y:S05]  /*0570*/  @P2 BRA `(.L_x_274) ;  /* 0x0000004000002947 */ /* 0x000fea0003800000 */
[----:B0-----:R-:W-:Y:S01]  /*0580*/  HFMA2.MMA R27, -RZ, RZ, 0, 0 ;  /* 0x00000000ff1b7435 */ /* 0x001fe200000001ff */
[----:B------:R-:W-:Y:S05]  /*0590*/  @!P0 BRA `(.L_x_275) ;  /* 0x0000006000008947 */ /* 0x000fea0003800000 */
[----:B-----5:R-:W-:Y:S01]  /*05a0*/  PRMT R27, RZ, 0x5410, R12 ;  /* 0x00005410ff1b7816 */ /* 0x020fe2000000000c */
[----:B------:R-:W-:Y:S05]  /*05b0*/  BRA `(.L_x_275) ;  /* 0x0000004000007947 */ /* 0x000fea0003800000 */
.L_x_274:
[----:B0----5:R-:W-:Y:S02]  /*05c0*/  PRMT R27, RZ, 0x5410, R16 ;  /* 0x00005410ff1b7816 */ /* 0x021fe40000000010 */
[----:B------:R-:W-:-:S03]  /*05d0*/  @P0 PRMT R20, RZ, 0x5410, R12 ;  /* 0x00005410ff140816 */ /* 0x000fc6000000000c */
[----:B------:R-:W-:-:S04]  /*05e0*/  FMUL.FTZ R27, R27, c[0x0][0x1ec] ;  /* 0x00007b001b1b7a20 */ /* 0x000fc80000410000 */
[----:B------:R-:W-:Y:S02]  /*05f0*/  @P0 FADD.FTZ R27, R27, R20 ;  /* 0x000000141b1b0221 */ /* 0x000fe40000010000 */
.L_x_275:
[----:B------:R-:W-:Y:S05]  /*0600*/  BSYNC B0 ;  /* 0x0000000000007941 */ /* 0x000fea0003800000 */
.L_x_273:
[----:B------:R-:W-:Y:S01]  /*0610*/  BSSY B0, `(.L_x_276) ;  /* 0x000000a000007945 */ /* 0x000fe20003800000 */
[----:B------:R-:W-:Y:S05]  /*0620*/  @P2 BRA `(.L_x_277) ;  /* 0x0000004000002947 */ /* 0x000fea0003800000 */
[----:B------:R-:W-:Y:S01]  /*0630*/  MOV R29, RZ ;  /* 0x000000ff001d7202 */ /* 0x000fe20000000f00 */
[----:B------:R-:W-:Y:S05]  /*0640*/  @!P0 BRA `(.L_x_278) ;  /* 0x0000006000008947 */ /* 0x000fea0003800000 */
[----:B-----5:R-:W-:Y:S01]  /*0650*/  PRMT R29, RZ, 0x7610, R12 ;  /* 0x00007610ff1d7816 */ /* 0x020fe2000000000c */
[----:B------:R-:W-:Y:S05]  /*0660*/  BRA `(.L_x_278) ;  /* 0x0000004000007947 */ /* 0x000fea0003800000 */
.L_x_277:
[----:B-----5:R-:W-:Y:S02]  /*0670*/  PRMT R29, RZ, 0x7610, R16 ;  /* 0x00007610ff1d7816 */ /* 0x020fe40000000010 */
[----:B------:R-:W-:-:S03]  /*0680*/  @P0 PRMT R20, RZ, 0x7610, R12 ;  /* 0x00007610ff140816 */ /* 0x000fc6000000000c */
[----:B------:R-:W-:-:S04]  /*0690*/  FMUL.FTZ R29, R29, c[0x0][0x1ec] ;  /* 0x00007b001d1d7a20 */ /* 0x000fc80000410000 */
[----:B------:R-:W-:Y:S02]  /*06a0*/  @P0 FADD.FTZ R29, R29, R20 ;  /* 0x000000141d1d0221 */ /* 0x000fe40000010000 */
.L_x_278:
[----:B------:R-:W-:Y:S05]  /*06b0*/  BSYNC B0 ;  /* 0x0000000000007941 */ /* 0x000fea0003800000 */
.L_x_276:
[----:B------:R-:W-:Y:S01]  /*06c0*/  BSSY B0, `(.L_x_279) ;  /* 0x000000a000007945 */ /* 0x000fe20003800000 */
[----:B------:R-:W-:Y:S05]  /*06d0*/  @P2 BRA `(.L_x_280) ;  /* 0x0000004000002947 */ /* 0x000fea0003800000 */
[----:B------:R-:W-:Y:S01]  /*06e0*/  HFMA2.MMA R31, -RZ, RZ, 0, 0 ;  /* 0x00000000ff1f7435 */ /* 0x000fe200000001ff */
[----:B------:R-:W-:Y:S05]  /*06f0*/  @!P0 BRA `(.L_x_281) ;  /* 0x0000006000008947 */ /* 0x000fea0003800000 */
[----:B-----5:R-:W-:Y:S01]  /*0700*/  PRMT R31, RZ, 0x5410, R13 ;  /* 0x00005410ff1f7816 */ /* 0x020fe2000000000d */
[----:B------:R-:W-:Y:S05]  /*0710*/  BRA `(.L_x_281) ;  /* 0x0000004000007947 */ /* 0x000fea0003800000 */
.L_x_280:
[----:B-----5:R-:W-:Y:S02]  /*0720*/  PRMT R31, RZ, 0x5410, R17 ;  /* 0x00005410ff1f7816 */ /* 0x020fe40000000011 */
[----:B------:R-:W-:-:S03]  /*0730*/  @P0 PRMT R20, RZ, 0x5410, R13 ;  /* 0x00005410ff140816 */ /* 0x000fc6000000000d */
[----:B------:R-:W-:-:S04]  /*0740*/  FMUL.FTZ R31, R31, c[0x0][0x1ec] ;  /* 0x00007b001f1f7a20 */ /* 0x000fc80000410000 */
[----:B------:R-:W-:Y:S02]  /*0750*/  @P0 FADD.FTZ R31, R31, R20 ;  /* 0x000000141f1f0221 */ /* 0x000fe40000010000 */
.L_x_281:
[----:B------:R-:W-:Y:S05]  /*0760*/  BSYNC B0 ;  /* 0x0000000000007941 */ /* 0x000fea0003800000 */
.L_x_279:
[----:B------:R-:W-:Y:S01]  /*0770*/  BSSY B0, `(.L_x_282) ;  /* 0x000000a000007945 */ /* 0x000fe20003800000 */
[----:B------:R-:W-:Y:S05]  /*0780*/  @P2 BRA `(.L_x_283) ;  /* 0x0000004000002947 */ /* 0x000fea0003800000 */
[----:B------:R-:W-:Y:S01]  /*0790*/  MOV R67, RZ ;  /* 0x000000ff00437202 */ /* 0x000fe20000000f00 */
[----:B------:R-:W-:Y:S05]  /*07a0*/  @!P0 BRA `(.L_x_284) ;  /* 0x0000006000008947 */ /* 0x000fea0003800000 */
[----:B-----5:R-:W-:Y:S01]  /*07b0*/  PRMT R67, RZ, 0x7610, R13 ;  /* 0x00007610ff437816 */ /* 0x020fe2000000000d */
[----:B------:R-:W-:Y:S05]  /*07c0*/  BRA `(.L_x_284) ;  /* 0x0000004000007947 */ /* 0x000fea0003800000 */
.L_x_283:
[----:B-----5:R-:W-:Y:S02]  /*07d0*/  PRMT R67, RZ, 0x7610, R17 ;  /* 0x00007610ff437816 */ /* 0x020fe40000000011 */
[----:B------:R-:W-:-:S03]  /*07e0*/  @P0 PRMT R20, RZ, 0x7610, R13 ;  /* 0x00007610ff140816 */ /* 0x000fc6000000000d */
[----:B------:R-:W-:-:S04]  /*07f0*/  FMUL.FTZ R67, R67, c[0x0][0x1ec] ;  /* 0x00007b0043437a20 */ /* 0x000fc80000410000 */
[----:B------:R-:W-:Y:S02]  /*0800*/  @P0 FADD.FTZ R67, R67, R20 ;  /* 0x0000001443430221 */ /* 0x000fe40000010000 */
.L_x_284:
[----:B------:R-:W-:Y:S05]  /*0810*/  BSYNC B0 ;  /* 0x0000000000007941 */ /* 0x000fea0003800000 */
.L_x_282:
[----:B------:R-:W-:Y:S01]  /*0820*/  BSSY B0, `(.L_x_285) ;  /* 0x000000a000007945 */ /* 0x000fe20003800000 */
[----:B------:R-:W-:Y:S05]  /*0830*/  @P2 BRA `(.L_x_286) ;  /* 0x0000004000002947 */ /* 0x000fea0003800000 */
[----:B------:R-:W-:Y:S01]  /*0840*/  HFMA2.MMA R69, -RZ, RZ, 0, 0 ;  /* 0x00000000ff457435 */ /* 0x000fe200000001ff */
[----:B------:R-:W-:Y:S05]  /*0850*/  @!P0 BRA `(.L_x_287) ;  /* 0x0000006000008947 */ /* 0x000fea0003800000 */
[----:B-----5:R-:W-:Y:S01]  /*0860*/  PRMT R69, RZ, 0x5410, R14 ;  /* 0x00005410ff457816 */ /* 0x020fe2000000000e */
[----:B------:R-:W-:Y:S05]  /*0870*/  BRA `(.L_x_287) ;  /* 0x0000004000007947 */ /* 0x000fea0003800000 */
.L_x_286:
[----:B-----5:R-:W-:Y:S02]  /*0880*/  PRMT R69, RZ, 0x5410, R18 ;  /* 0x00005410ff457816 */ /* 0x020fe40000000012 */
[----:B------:R-:W-:-:S03]  /*0890*/  @P0 PRMT R20, RZ, 0x5410, R14 ;  /* 0x00005410ff140816 */ /* 0x000fc6000000000e */
[----:B------:R-:W-:-:S04]  /*08a0*/  FMUL.FTZ R69, R69, c[0x0][0x1ec] ;  /* 0x00007b0045457a20 */ /* 0x000fc80000410000 */
[----:B------:R-:W-:Y:S02]  /*08b0*/  @P0 FADD.FTZ R69, R69, R20 ;  /* 0x0000001445450221 */ /* 0x000fe40000010000 */
.L_x_287:
[----:B------:R-:W-:Y:S05]  /*08c0*/  BSYNC B0 ;  /* 0x0000000000007941 */ /* 0x000fea0003800000 */
.L_x_285:
[----:B------:R-:W-:Y:S01]  /*08d0*/  BSSY B0, `(.L_x_288) ;  /* 0x000000a000007945 */ /* 0x000fe20003800000 */
[----:B------:R-:W-:Y:S05]  /*08e0*/  @P2 BRA `(.L_x_289) ;  /* 0x0000004000002947 */ /* 0x000fea0003800000 */
[----:B------:R-:W-:Y:S01]  /*08f0*/  MOV R71, RZ ;  /* 0x000000ff00477202 */ /* 0x000fe20000000f00 */
[----:B------:R-:W-:Y:S05]  /*0900*/  @!P0 BRA `(.L_x_290) ;  /* 0x0000006000008947 */ /* 0x000fea0003800000 */
[----:B-----5:R-:W-:Y:S01]  /*0910*/  PRMT R71, RZ, 0x7610, R14 ;  /* 0x00007610ff477816 */ /* 0x020fe2000000000e */
[----:B------:R-:W-:Y:S05]  /*0920*/  BRA `(.L_x_290) ;  /* 0x0000004000007947 */ /* 0x000fea0003800000 */
.L_x_289:
[----:B-----5:R-:W-:Y:S02]  /*0930*/  PRMT R71, RZ, 0x7610, R18 ;  /* 0x00007610ff477816 */ /* 0x020fe40000000012 */
[----:B------:R-:W-:-:S03]  /*0940*/  @P0 PRMT R20, RZ, 0x7610, R14 ;  /* 0x00007610ff140816 */ /* 0x000fc6000000000e */
[----:B------:R-:W-:-:S04]  /*0950*/  FMUL.FTZ R71, R71, c[0x0][0x1ec] ;  /* 0x00007b0047477a20 */ /* 0x000fc80000410000 */
[----:B------:R-:W-:Y:S02]  /*0960*/  @P0 FADD.FTZ R71, R71, R20 ;  /* 0x0000001447470221 */ /* 0x000fe40000010000 */
.L_x_290:
[----:B------:R-:W-:Y:S05]  /*0970*/  BSYNC B0 ;  /* 0x0000000000007941 */ /* 0x000fea0003800000 */
.L_x_288:
[----:B------:R-:W-:Y:S01]  /*0980*/  BSSY B0, `(.L_x_291) ;  /* 0x000000a000007945 */ /* 0x000fe20003800000 */
[----:B------:R-:W-:Y:S05]  /*0990*/  @P2 BRA `(.L_x_292) ;  /* 0x0000004000002947 */ /* 0x000fea0003800000 */
[----:B------:R-:W-:Y:S01]  /*09a0*/  HFMA2.MMA R73, -RZ, RZ, 0, 0 ;  /* 0x00000000ff497435 */ /* 0x000fe200000001ff */
[----:B------:R-:W-:Y:S05]  /*09b0*/  @!P0 BRA `(.L_x_293) ;  /* 0x0000006000008947 */ /* 0x000fea0003800000 */
[----:B-----5:R-:W-:Y:S01]  /*09c0*/  PRMT R73, RZ, 0x5410, R15 ;  /* 0x00005410ff497816 */ /* 0x020fe2000000000f */
[----:B------:R-:W-:Y:S05]  /*09d0*/  BRA `(.L_x_293) ;  /* 0x0000004000007947 */ /* 0x000fea0003800000 */
.L_x_292:
[----:B-----5:R-:W-:Y:S02]  /*09e0*/  PRMT R73, RZ, 0x5410, R19 ;  /* 0x00005410ff497816 */ /* 0x020fe40000000013 */
[----:B------:R-:W-:-:S03]  /*09f0*/  @P0 PRMT R20, RZ, 0x5410, R15 ;  /* 0x00005410ff140816 */ /* 0x000fc6000000000f */
[----:B------:R-:W-:-:S04]  /*0a00*/  FMUL.FTZ R73, R73, c[0x0][0x1ec] ;  /* 0x00007b0049497a20 */ /* 0x000fc80000410000 */
[----:B------:R-:W-:Y:S02]  /*0a10*/  @P0 FADD.FTZ R73, R73, R20 ;  /* 0x0000001449490221 */ /* 0x000fe40000010000 */
.L_x_293:
[----:B------:R-:W-:Y:S05]  /*0a20*/  BSYNC B0 ;  /* 0x0000000000007941 */ /* 0x000fea0003800000 */
.L_x_291:
[----:B------:R-:W-:Y:S01]  /*0a30*/  BSSY B0, `(.L_x_294) ;  /* 0x000000a000007945 */ /* 0x000fe20003800000 */
[----:B------:R-:W-:Y:S05]  /*0a40*/  @P2 BRA `(.L_x_295) ;  /* 0x0000004000002947 */ /* 0x000fea0003800000 */
[----:B------:R-:W-:Y:S01]  /*0a50*/  MOV R75, RZ ;  /* 0x000000ff004b7202 */ /* 0x000fe20000000f00 */
[----:B------:R-:W-:Y:S05]  /*0a60*/  @!P0 BRA `(.L_x_296) ;  /* 0x0000006000008947 */ /* 0x000fea0003800000 */
[----:B-----5:R-:W-:Y:S01]  /*0a70*/  PRMT R75, RZ, 0x7610, R15 ;  /* 0x00007610ff4b7816 */ /* 0x020fe2000000000f */
[----:B------:R-:W-:Y:S05]  /*0a80*/  BRA `(.L_x_296) ;  /* 0x0000004000007947 */ /* 0x000fea0003800000 */
.L_x_295:
[----:B-----5:R-:W-:Y:S02]  /*0a90*/  PRMT R75, RZ, 0x7610, R19 ;  /* 0x00007610ff4b7816 */ /* 0x020fe40000000013 */
[----:B------:R-:W-:-:S03]  /*0aa0*/  @P0 PRMT R20, RZ, 0x7610, R15 ;  /* 0x00007610ff140816 */ /* 0x000fc6000000000f */
[----:B------:R-:W-:-:S04]  /*0ab0*/  FMUL.FTZ R75, R75, c[0x0][0x1ec] ;  /* 0x00007b004b4b7a20 */ /* 0x000fc80000410000 */
[----:B------:R-:W-:Y:S02]  /*0ac0*/  @P0 FADD.FTZ R75, R75, R20 ;  /* 0x000000144b4b0221 */ /* 0x000fe40000010000 */
.L_x_296:
[----:B------:R-:W-:Y:S05]  /*0ad0*/  BSYNC B0 ;  /* 0x0000000000007941 */ /* 0x000fea0003800000 */
.L_x_294:
[----:B------:R-:W-:Y:S01]  /*0ae0*/  HFMA2.MMA R30, -RZ, RZ, 0, 9.5367431640625e-07 ;  /* 0x00000010ff1e7435 */ /* 0x000fe200000001ff */
[----:B------:R-:W-:Y:S02]  /*0af0*/  @P1 IADD3 R77, R2, 0x100, RZ ;  /* 0x00000100024d1810 */ /* 0x000fe40007ffe0ff */
[----:B------:R-:W-:Y:S02]  /*0b00*/  IADD3 R87, R3, 0x100, RZ ;  /* 0x0000010003577810 */ /* 0x000fe40007ffe0ff */
[----:B------:R-:W-:Y:S02]  /*0b10*/  F2FP.BF16.PACK_AB R23, R75, R73 ;  /* 0x000000494b17723e */ /* 0x000fe400000010ff */
[----:B------:R-:W-:Y:S02]  /*0b20*/  F2FP.BF16.PACK_AB R22, R71, R69 ;  /* 0x000000454716723e */ /* 0x000fe400000010ff */
[----:B------:R-:W-:Y:S01]  /*0b30*/  F2FP.BF16.PACK_AB R21, R67, R31 ;  /* 0x0000001f4315723e */ /* 0x000fe200000010ff */
[----:B------:R-:W-:Y:S01]  /*0b40*/  IMAD.WIDE.U32 R24, R3, R30, c[0x0][0x188] ;  /* 0x0000620003187625 */ /* 0x000fe200078e001e */
[----:B------:R-:W-:-:S03]  /*0b50*/  F2FP.BF16.PACK_AB R20, R29, R27 ;  /* 0x0000001b1d14723e */ /* 0x000fc600000010ff */
[-C--:B------:R-:W-:Y:S02]  /*0b60*/  @P1 IMAD.WIDE.U32 R76, R77, R30.reuse, c[0x0][0x170] ;  /* 0x00005c004d4c1625 */ /* 0x080fe400078e001e */
[----:B------:R0:W-:Y:S02]  /*0b70*/  STG.E.128 [R24.64], R20 ;  /* 0x0000001418007986 */ /* 0x0001e4000c101d04 */
[----:B------:R-:W-:Y:S02]  /*0b80*/  @P0 IMAD.WIDE.U32 R78, R87, R30, c[0x0][0x180] ;  /* 0x00006000574e0625 */ /* 0x000fe400078e001e */
[----:B-----5:R0:W5:Y:S04]  /*0b90*/  @P1 LDG.E.128 R16, [R76.64] ;  /* 0x000000044c101981 */ /* 0x020168000c1e1d00 */
[----:B------:R0:W5:Y:S01]  /*0ba0*/  @P0 LDG.E.128 R12, [R78.64] ;  /* 0x000000044e0c0981 */ /* 0x000162000c1e1d00 */
[----:B------:R-:W-:Y:S01]  /*0bb0*/  BSSY B0, `(.L_x_297) ;  /* 0x000000a000007945 */ /* 0x000fe20003800000 */
[----:B------:R-:W-:Y:S05]  /*0bc0*/  @P2 BRA `(.L_x_298) ;  /* 0x0000004000002947 */ /* 0x000fea0003800000 */
[----:B0-----:R-:W-:Y:S01]  /*0bd0*/  MOV R77, RZ ;  /* 0x000000ff004d7202 */ /* 0x001fe20000000f00 */
[----:B------:R-:W-:Y:S05]  /*0be0*/  @!P0 BRA `(.L_x_299) ;  /* 0x0000006000008947 */ /* 0x000fea0003800000 */
[----:B-----5:R-:W-:Y:S01]  /*0bf0*/  PRMT R77, RZ, 0x5410, R12 ;  /* 0x00005410ff4d7816 */ /* 0x020fe2000000000c */
[----:B------:R-:W-:Y:S05]  /*0c00*/  BRA `(.L_x_299) ;  /* 0x0000004000007947 */ /* 0x000fea0003800000 */
.L_x_298:
[----:B0----5:R-:W-:Y:S02]  /*0c10*/  PRMT R77, RZ, 0x5410, R16 ;  /* 0x00005410ff4d7816 */ /* 0x021fe40000000010 */
[----:B------:R-:W-:-:S03]  /*0c20*/  @P0 PRMT R20, RZ, 0x5410, R12 ;  /* 0x00005410ff140816 */ /* 0x000fc6000000000c */
[----:B------:R-:W-:-:S04]  /*0c30*/  FMUL.FTZ R77, R77, c[0x0][0x1ec] ;  /* 0x00007b004d4d7a20 */ /* 0x000fc80000410000 */
[----:B------:R-:W-:Y:S02]  /*0c40*/  @P0 FADD.FTZ R77, R20, R77 ;  /* 0x0000004d144d0221 */ /* 0x000fe40000010000 */
.L_x_299:
[----:B------:R-:W-:Y:S05]  /*0c50*/  BSYNC B0 ;  /* 0x0000000000007941 */ /* 0x000fea0003800000 */
.L_x_297:
[----:B------:R-:W-:Y:S01]  /*0c60*/  BSSY B0, `(.L_x_300) ;  /* 0x000000a000007945 */ /* 0x000fe20003800000 */
[----:B------:R-:W-:Y:S05]  /*0c70*/  @P2 BRA `(.L_x_301) ;  /* 0x0000004000002947 */ /* 0x000fea0003800000 */
[----:B------:R-:W-:Y:S01]  /*0c80*/  MOV R79, RZ ;  /* 0x000000ff004f7202 */ /* 0x000fe20000000f00 */
[----:B------:R-:W-:Y:S05]  /*0c90*/  @!P0 BRA `(.L_x_302) ;  /* 0x0000006000008947 */ /* 0x000fea0003800000 */
[----:B-----5:R-:W-:Y:S01]  /*0ca0*/  PRMT R79, RZ, 0x7610, R12 ;  /* 0x00007610ff4f7816 */ /* 0x020fe2000000000c */
[----:B------:R-:W-:Y:S05]  /*0cb0*/  BRA `(.L_x_302) ;  /* 0x0000004000007947 */ /* 0x000fea0003800000 */
.L_x_301:
[----:B-----5:R-:W-:Y:S02]  /*0cc0*/  PRMT R79, RZ, 0x7610, R16 ;  /* 0x00007610ff4f7816 */ /* 0x020fe40000000010 */
[----:B------:R-:W-:-:S03]  /*0cd0*/  @P0 PRMT R20, RZ, 0x7610, R12 ;  /* 0x00007610ff140816 */ /* 0x000fc6000000000c */
[----:B------:R-:W-:-:S04]  /*0ce0*/  FMUL.FTZ R79, R79, c[0x0][0x1ec] ;  /* 0x00007b004f4f7a20 */ /* 0x000fc80000410000 */
[----:B------:R-:W-:Y:S02]  /*0cf0*/  @P0 FADD.FTZ R79, R20, R79 ;  /* 0x0000004f144f0221 */ /* 0x000fe40000010000 */
.L_x_302:
[----:B------:R-:W-:Y:S05]  /*0d00*/  BSYNC B0 ;  /* 0x0000000000007941 */ /* 0x000fea0003800000 */
.L_x_300:
[----:B------:R-:W-:Y:S01]  /*0d10*/  BSSY B0, `(.L_x_303) ;  /* 0x000000a000007945 */ /* 0x000fe20003800000 */
[----:B------:R-:W-:Y:S05]  /*0d20*/  @P2 BRA `(.L_x_304) ;  /* 0x0000004000002947 */ /* 0x000fea0003800000 */
[----:B------:R-:W-:Y:S01]  /*0d30*/  HFMA2.MMA R81, -RZ, RZ, 0, 0 ;  /* 0x00000000ff517435 */ /* 0x000fe200000001ff */
[----:B------:R-:W-:Y:S05]  /*0d40*/  @!P0 BRA `(.L_x_305) ;  /* 0x0000006000008947 */ /* 0x000fea0003800000 */
[----:B-----5:R-:W-:Y:S01]  /*0d50*/  PRMT R81, RZ, 0x5410, R13 ;  /* 0x00005410ff517816 */ /* 0x020fe2000000000d */
[----:B------:R-:W-:Y:S05]  /*0d60*/  BRA `(.L_x_305) ;  /* 0x0000004000007947 */ /* 0x000fea0003800000 */
.L_x_304:
[----:B-----5:R-:W-:Y:S02]  /*0d70*/  PRMT R81, RZ, 0x5410, R17 ;  /* 0x00005410ff517816 */ /* 0x020fe40000000011 */
[----:B------:R-:W-:-:S03]  /*0d80*/  @P0 PRMT R20, RZ, 0x5410, R13 ;  /* 0x00005410ff140816 */ /* 0x000fc6000000000d */
[----:B------:R-:W-:-:S04]  /*0d90*/  FMUL.FTZ R81, R81, c[0x0][0x1ec] ;  /* 0x00007b0051517a20 */ /* 0x000fc80000410000 */
[----:B------:R-:W-:Y:S02]  /*0da0*/  @P0 FADD.FTZ R81, R20, R81 ;  /* 0x0000005114510221 */ /* 0x000fe40000010000 */
.L_x_305:
[----:B------:R-:W-:Y:S05]  /*0db0*/  BSYNC B0 ;  /* 0x0000000000007941 */ /* 0x000fea0003800000 */
.L_x_303:
[----:B------:R-:W-:Y:S01]  /*0dc0*/  BSSY B0, `(.L_x_306) ;  /* 0x000000a000007945 */ /* 0x000fe20003800000 */
[----:B------:R-:W-:Y:S05]  /*0dd0*/  @P2 BRA `(.L_x_307) ;  /* 0x0000004000002947 */ /* 0x000fea0003800000 */
[----:B------:R-:W-:Y:S01]  /*0de0*/  MOV R83, RZ ;  /* 0x000000ff00537202 */ /* 0x000fe20000000f00 */
[----:B------:R-:W-:Y:S05]  /*0df0*/  @!P0 BRA `(.L_x_308) ;  /* 0x0000006000008947 */ /* 0x000fea0003800000 */
[----:B-----5:R-:W-:Y:S01]  /*0e00*/  PRMT R83, RZ, 0x7610, R13 ;  /* 0x00007610ff537816 */ /* 0x020fe2000000000d */
[----:B------:R-:W-:Y:S05]  /*0e10*/  BRA `(.L_x_308) ;  /* 0x0000004000007947 */ /* 0x000fea0003800000 */
.L_x_307:
[----:B-----5:R-:W-:Y:S02]  /*0e20*/  PRMT R83, RZ, 0x7610, R17 ;  /* 0x00007610ff537816 */ /* 0x020fe40000000011 */
[----:B------:R-:W-:-:S03]  /*0e30*/  @P0 PRMT R20, RZ, 0x7610, R13 ;  /* 0x00007610ff140816 */ /* 0x000fc6000000000d */
[----:B------:R-:W-:-:S04]  /*0e40*/  FMUL.FTZ R83, R83, c[0x0][0x1ec] ;  /* 0x00007b0053537a20 */ /* 0x000fc80000410000 */
[----:B------:R-:W-:Y:S02]  /*0e50*/  @P0 FADD.FTZ R83, R20, R83 ;  /* 0x0000005314530221 */ /* 0x000fe40000010000 */
.L_x_308:
[----:B------:R-:W-:Y:S05]  /*0e60*/  BSYNC B0 ;  /* 0x0000000000007941 */ /* 0x000fea0003800000 */
.L_x_306:
[----:B------:R-:W-:Y:S01]  /*0e70*/  BSSY B0, `(.L_x_309) ;  /* 0x000000a000007945 */ /* 0x000fe20003800000 */
[----:B------:R-:W-:Y:S05]  /*0e80*/  @P2 BRA `(.L_x_310) ;  /* 0x0000004000002947 */ /* 0x000fea0003800000 */
[----:B------:R-:W-:Y:S01]  /*0e90*/  HFMA2.MMA R85, -RZ, RZ, 0, 0 ;  /* 0x00000000ff557435 */ /* 0x000fe200000001ff */
[----:B------:R-:W-:Y:S05]  /*0ea0*/  @!P0 BRA `(.L_x_311) ;  /* 0x0000006000008947 */ /* 0x000fea0003800000 */
[----:B-----5:R-:W-:Y:S01]  /*0eb0*/  PRMT R85, RZ, 0x5410, R14 ;  /* 0x00005410ff557816 */ /* 0x020fe2000000000e */
[----:B------:R-:W-:Y:S05]  /*0ec0*/  BRA `(.L_x_311) ;  /* 0x0000004000007947 */ /* 0x000fea0003800000 */
.L_x_310:
[----:B-----5:R-:W-:Y:S02]  /*0ed0*/  PRMT R85, RZ, 0x5410, R18 ;  /* 0x00005410ff557816 */ /* 0x020fe40000000012 */
[----:B------:R-:W-:-:S03]  /*0ee0*/  @P0 PRMT R20, RZ, 0x5410, R14 ;  /* 0x00005410ff140816 */ /* 0x000fc6000000000e */
[----:B------:R-:W-:-:S04]  /*0ef0*/  FMUL.FTZ R85, R85, c[0x0][0x1ec] ;  /* 0x00007b0055557a20 */ /* 0x000fc80000410000 */
[----:B------:R-:W-:Y:S02]  /*0f00*/  @P0 FADD.FTZ R85, R20, R85 ;  /* 0x0000005514550221 */ /* 0x000fe40000010000 */
.L_x_311:
[----:B------:R-:W-:Y:S05]  /*0f10*/  BSYNC B0 ;  /* 0x0000000000007941 */ /* 0x000fea0003800000 */
.L_x_309:
[----:B------:R-:W-:Y:S01]  /*0f20*/  BSSY B0, `(.L_x_312) ;  /* 0x000000a000007945 */ /* 0x000fe20003800000 */
[----:B------:R-:W-:Y:S05]  /*0f30*/  @P2 BRA `(.L_x_313) ;  /* 0x0000004000002947 */ /* 0x000fea0003800000 */
[----:B------:R-:W-:Y:S01]  /*0f40*/  MOV R89, RZ ;  /* 0x000000ff00597202 */ /* 0x000fe20000000f00 */
[----:B------:R-:W-:Y:S05]  /*0f50*/  @!P0 BRA `(.L_x_314) ;  /* 0x0000006000008947 */ /* 0x000fea0003800000 */
[----:B-----5:R-:W-:Y:S01]  /*0f60*/  PRMT R89, RZ, 0x7610, R14 ;  /* 0x00007610ff597816 */ /* 0x020fe2000000000e */
[----:B------:R-:W-:Y:S05]  /*0f70*/  BRA `(.L_x_314) ;  /* 0x0000004000007947 */ /* 0x000fea0003800000 */
.L_x_313:
[----:B-----5:R-:W-:Y:S02]  /*0f80*/  PRMT R89, RZ, 0x7610, R18 ;  /* 0x00007610ff597816 */ /* 0x020fe40000000012 */
[----:B------:R-:W-:-:S03]  /*0f90*/  @P0 PRMT R20, RZ, 0x7610, R14 ;  /* 0x00007610ff140816 */ /* 0x000fc6000000000e */
[----:B------:R-:W-:-:S04]  /*0fa0*/  FMUL.FTZ R89, R89, c[0x0][0x1ec] ;  /* 0x00007b0059597a20 */ /* 0x000fc80000410000 */
[----:B------:R-:W-:Y:S02]  /*0fb0*/  @P0 FADD.FTZ R89, R20, R89 ;  /* 0x0000005914590221 */ /* 0x000fe40000010000 */
.L_x_314:
[----:B------:R-:W-:Y:S05]  /*0fc0*/  BSYNC B0 ;  /* 0x0000000000007941 */ /* 0x000fea0003800000 */
.L_x_312:
[----:B------:R-:W-:Y:S01]  /*0fd0*/  BSSY B0, `(.L_x_315) ;  /* 0x000000a000007945 */ /* 0x000fe20003800000 */
[----:B------:R-:W-:Y:S05]  /*0fe0*/  @P2 BRA `(.L_x_316) ;  /* 0x0000004000002947 */ /* 0x000fea0003800000 */
[----:B------:R-:W-:Y:S01]  /*0ff0*/  HFMA2.MMA R91, -RZ, RZ, 0, 0 ;  /* 0x00000000ff5b7435 */ /* 0x000fe200000001ff */
[----:B------:R-:W-:Y:S05]  /*1000*/  @!P0 BRA `(.L_x_317) ;  /* 0x0000006000008947 */ /* 0x000fea0003800000 */
[----:B-----5:R-:W-:Y:S01]  /*1010*/  PRMT R91, RZ, 0x5410, R15 ;  /* 0x00005410ff5b7816 */ /* 0x020fe2000000000f */
[----:B------:R-:W-:Y:S05]  /*1020*/  BRA `(.L_x_317) ;  /* 0x0000004000007947 */ /* 0x000fea0003800000 */
.L_x_316:
[----:B-----5:R-:W-:Y:S02]  /*1030*/  PRMT R91, RZ, 0x5410, R19 ;  /* 0x00005410ff5b7816 */ /* 0x020fe40000000013 */
[----:B------:R-:W-:-:S03]  /*1040*/  @P0 PRMT R20, RZ, 0x5410, R15 ;  /* 0x00005410ff140816 */ /* 0x000fc6000000000f */
[----:B------:R-:W-:-:S04]  /*1050*/  FMUL.FTZ R91, R91, c[0x0][0x1ec] ;  /* 0x00007b005b5b7a20 */ /* 0x000fc80000410000 */
[----:B------:R-:W-:Y:S02]  /*1060*/  @P0 FADD.FTZ R91, R20, R91 ;  /* 0x0000005b145b0221 */ /* 0x000fe40000010000 */
.L_x_317:
[----:B------:R-:W-:Y:S05]  /*1070*/  BSYNC B0 ;  /* 0x0000000000007941 */ /* 0x000fea0003800000 */
.L_x_315:
[----:B------:R-:W-:Y:S01]  /*1080*/  BSSY B0, `(.L_x_318) ;  /* 0x000000a000007945 */ /* 0x000fe20003800000 */
[----:B------:R-:W-:Y:S05]  /*1090*/  @P2 BRA `(.L_x_319) ;  /* 0x0000004000002947 */ /* 0x000fea0003800000 */
[----:B------:R-:W-:Y:S01]  /*10a0*/  MOV R93, RZ ;  /* 0x000000ff005d7202 */ /* 0x000fe20000000f00 */
[----:B------:R-:W-:Y:S05]  /*10b0*/  @!P0 BRA `(.L_x_320) ;  /* 0x0000006000008947 */ /* 0x000fea0003800000 */
[----:B-----5:R-:W-:Y:S01]  /*10c0*/  PRMT R93, RZ, 0x7610, R15 ;  /* 0x00007610ff5d7816 */ /* 0x020fe2000000000f */
[----:B------:R-:W-:Y:S05]  /*10d0*/  BRA `(.L_x_320) ;  /* 0x0000004000007947 */ /* 0x000fea0003800000 */
.L_x_319:
[----:B-----5:R-:W-:Y:S02]  /*10e0*/  PRMT R93, RZ, 0x7610, R19 ;  /* 0x00007610ff5d7816 */ /* 0x020fe40000000013 */
[----:B------:R-:W-:-:S03]  /*10f0*/  @P0 PRMT R20, RZ, 0x7610, R15 ;  /* 0x00007610ff140816 */ /* 0x000fc6000000000f */
[----:B------:R-:W-:-:S04]  /*1100*/  FMUL.FTZ R93, R93, c[0x0][0x1ec] ;  /* 0x00007b005d5d7a20 */ /* 0x000fc80000410000 */
[----:B------:R-:W-:Y:S02]  /*1110*/  @P0 FADD.FTZ R93, R20, R93 ;  /* 0x0000005d145d0221 */ /* 0x000fe40000010000 */
.L_x_320:
[----:B------:R-:W-:Y:S05]  /*1120*/  BSYNC B0 ;  /* 0x0000000000007941 */ /* 0x000fea0003800000 */
.L_x_318:
[----:B------:R-:W-:Y:S02]  /*1130*/  IADD3 R107, R3, 0x200, RZ ;  /* 0x00000200036b7810 */ /* 0x000fe40007ffe0ff */
[----:B------:R-:W-:Y:S01]  /*1140*/  @P1 IADD3 R25, R2, 0x200, RZ ;  /* 0x0000020002191810 */ /* 0x000fe20007ffe0ff */
[-C--:B------:R-:W-:Y:S01]  /*1150*/  IMAD.WIDE.U32 R2, R87, R30.reuse, c[0x0][0x188] ;  /* 0x0000620057027625 */ /* 0x080fe200078e001e */
[----:B------:R-:W-:Y:S02]  /*1160*/  F2FP.BF16.PACK_AB R23, R93, R91 ;  /* 0x0000005b5d17723e */ /* 0x000fe400000010ff */
[----:B------:R-:W-:Y:S01]  /*1170*/  F2FP.BF16.PACK_AB R22, R89, R85 ;  /* 0x000000555916723e */ /* 0x000fe200000010ff */
[-C--:B------:R-:W-:Y:S01]  /*1180*/  @P1 IMAD.WIDE.U32 R24, R25, R30.reuse, c[0x0][0x170] ;  /* 0x00005c0019181625 */ /* 0x080fe200078e001e */
[----:B------:R-:W-:Y:S02]  /*1190*/  F2FP.BF16.PACK_AB R21, R83, R81 ;  /* 0x000000515315723e */ /* 0x000fe400000010ff */
[----:B------:R-:W-:Y:S01]  /*11a0*/  F2FP.BF16.PACK_AB R20, R79, R77 ;  /* 0x0000004d4f14723e */ /* 0x000fe200000010ff */
[----:B------:R-:W-:-:S04]  /*11b0*/  @P0 IMAD.WIDE.U32 R86, R107, R30, c[0x0][0x180] ;  /* 0x000060006b560625 */ /* 0x000fc800078e001e */
[----:B------:R0:W-:Y:S04]  /*11c0*/  STG.E.128 [R2.64], R20 ;  /* 0x0000001402007986 */ /* 0x0001e8000c101d04 */
[----:B-----5:R0:W5:Y:S04]  /*11d0*/  @P1 LDG.E.128 R16, [R24.64] ;  /* 0x0000000418101981 */ /* 0x020168000c1e1d00 */
[----:B------:R0:W5:Y:S01]  /*11e0*/  @P0 LDG.E.128 R12, [R86.64] ;  /* 0x00000004560c0981 */ /* 0x000162000c1e1d00 */
[----:B------:R-:W-:Y:S01]  /*11f0*/  BSSY B0, `(.L_x_321) ;  /* 0x000000a000007945 */ /* 0x000fe20003800000 */
[----:B------:R-:W-:Y:S05]  /*1200*/  @P2 BRA `(.L_x_322) ;  /* 0x0000004000002947 */ /* 0x000fea0003800000 */
[----:B0-----:R-:W-:Y:S01]  /*1210*/  HFMA2.MMA R25, -RZ, RZ, 0, 0 ;  /* 0x00000000ff197435 */ /* 0x001fe200000001ff */
[----:B------:R-:W-:Y:S05]  /*1220*/  @!P0 BRA `(.L_x_323) ;  /* 0x0000006000008947 */ /* 0x000fea0003800000 */
[----:B-----5:R-:W-:Y:S01]  /*1230*/  PRMT R25, RZ, 0x5410, R12 ;  /* 0x00005410ff197816 */ /* 0x020fe2000000000c */
[----:B------:R-:W-:Y:S05]  /*1240*/  BRA `(.L_x_323) ;  /* 0x0000004000007947 */ /* 0x000fea0003800000 */
.L_x_322:
[----:B0----5:R-:W-:Y:S02]  /*1250*/  PRMT R25, RZ, 0x5410, R16 ;  /* 0x00005410ff197816 */ /* 0x021fe40000000010 */
[----:B------:R-:W-:-:S03]  /*1260*/  @P0 PRMT R2, RZ, 0x5410, R12 ;  /* 0x00005410ff020816 */ /* 0x000fc6000000000c */
[----:B------:R-:W-:-:S04]  /*1270*/  FMUL.FTZ R25, R25, c[0x0][0x1ec] ;  /* 0x00007b0019197a20 */ /* 0x000fc80000410000 */
[----:B------:R-:W-:Y:S02]  /*1280*/  @P0 FADD.FTZ R25, R2, R25 ;  /* 0x0000001902190221 */ /* 0x000fe40000010000 */
.L_x_323:
[----:B------:R-:W-:Y:S05]  /*1290*/  BSYNC B0 ;  /* 0x0000000000007941 */ /* 0x000fea0003800000 */
.L_x_321:
[----:B------:R-:W-:Y:S01]  /*12a0*/  BSSY B0, `(.L_x_324) ;  /* 0x000000a000007945 */ /* 0x000fe20003800000 */
[----:B------:R-:W-:Y:S05]  /*12b0*/  @P2 BRA `(.L_x_325) ;  /* 0x0000004000002947 */ /* 0x000fea0003800000 */
[----:B------:R-:W-:Y:S01]  /*12c0*/  MOV R87, RZ ;  /* 0x000000ff00577202 */ /* 0x000fe20000000f00 */
[----:B------:R-:W-:Y:S05]  /*12d0*/  @!P0 BRA `(.L_x_326) ;  /* 0x0000006000008947 */ /* 0x000fea0003800000 */
[----:B-----5:R-:W-:Y:S01]  /*12e0*/  PRMT R87, RZ, 0x7610, R12 ;  /* 0x00007610ff577816 */ /* 0x020fe2000000000c */
[----:B------:R-:W-:Y:S05]  /*12f0*/  BRA `(.L_x_326) ;  /* 0x0000004000007947 */ /* 0x000fea0003800000 */
.L_x_325:
[----:B-----5:R-:W-:Y:S02]  /*1300*/  PRMT R87, RZ, 0x7610, R16 ;  /* 0x00007610ff577816 */ /* 0x020fe40000000010 */
[----:B------:R-:W-:-:S03]  /*1310*/  @P0 PRMT R2, RZ, 0x7610, R12 ;  /* 0x00007610ff020816 */ /* 0x000fc6000000000c */
[----:B------:R-:W-:-:S04]  /*1320*/  FMUL.FTZ R87, R87, c[0x0][0x1ec] ;  /* 0x00007b0057577a20 */ /* 0x000fc80000410000 */
[----:B------:R-:W-:Y:S02]  /*1330*/  @P0 FADD.FTZ R87, R2, R87 ;  /* 0x0000005702570221 */ /* 0x000fe40000010000 */
.L_x_326:
[----:B------:R-:W-:Y:S05]  /*1340*/  BSYNC B0 ;  /* 0x0000000000007941 */ /* 0x000fea0003800000 */
.L_x_324:
[----:B------:R-:W-:Y:S01]  /*1350*/  BSSY B0, `(.L_x_327) ;  /* 0x000000a000007945 */ /* 0x000fe20003800000 */
[----:B------:R-:W-:Y:S05]  /*1360*/  @P2 BRA `(.L_x_328) ;  /* 0x0000004000002947 */ /* 0x000fea0003800000 */
[----:B------:R-:W-:Y:S01]  /*1370*/  HFMA2.MMA R95, -RZ, RZ, 0, 0 ;  /* 0x00000000ff5f7435 */ /* 0x000fe200000001ff */
[----:B------:R-:W-:Y:S05]  /*1380*/  @!P0 BRA `(.L_x_329) ;  /* 0x0000006000008947 */ /* 0x000fea0003800000 */
[----:B-----5:R-:W-:Y:S01]  /*1390*/  PRMT R95, RZ, 0x5410, R13 ;  /* 0x00005410ff5f7816 */ /* 0x020fe2000000000d */
[----:B------:R-:W-:Y:S05]  /*13a0*/  BRA `(.L_x_329) ;  /* 0x0000004000007947 */ /* 0x000fea0003800000 */
.L_x_328:
[----:B-----5:R-:W-:Y:S02]  /*13b0*/  PRMT R95, RZ, 0x5410, R17 ;  /* 0x00005410ff5f7816 */ /* 0x020fe40000000011 */
[----:B------:R-:W-:-:S03]  /*13c0*/  @P0 PRMT R2, RZ, 0x5410, R13 ;  /* 0x00005410ff020816 */ /* 0x000fc6000000000d */
[----:B------:R-:W-:-:S04]  /*13d0*/  FMUL.FTZ R95, R95, c[0x0][0x1ec] ;  /* 0x00007b005f5f7a20 */ /* 0x000fc80000410000 */
[----:B------:R-:W-:Y:S02]  /*13e0*/  @P0 FADD.FTZ R95, R2, R95 ;  /* 0x0000005f025f0221 */ /* 0x000fe40000010000 */
.L_x_329:
[----:B------:R-:W-:Y:S05]  /*13f0*/  BSYNC B0 ;  /* 0x0000000000007941 */ /* 0x000fea0003800000 */
.L_x_327:
[----:B------:R-:W-:Y:S01]  /*1400*/  BSSY B0, `(.L_x_330) ;  /* 0x000000a000007945 */ /* 0x000fe20003800000 */
[----:B------:R-:W-:Y:S05]  /*1410*/  @P2 BRA `(.L_x_331) ;  /* 0x0000004000002947 */ /* 0x000fea0003800000 */
[----:B------:R-:W-:Y:S01]  /*1420*/  MOV R97, RZ ;  /* 0x000000ff00617202 */ /* 0x000fe20000000f00 */
[----:B------:R-:W-:Y:S05]  /*1430*/  @!P0 BRA `(.L_x_332) ;  /* 0x0000006000008947 */ /* 0x000fea0003800000 */
[----:B-----5:R-:W-:Y:S01]  /*1440*/  PRMT R97, RZ, 0x7610, R13 ;  /* 0x00007610ff617816 */ /* 0x020fe2000000000d */
[----:B------:R-:W-:Y:S05]  /*1450*/  BRA `(.L_x_332) ;  /* 0x0000004000007947 */ /* 0x000fea0003800000 */
.L_x_331:
[----:B-----5:R-:W-:Y:S02]  /*1460*/  PRMT R97, RZ, 0x7610, R17 ;  /* 0x00007610ff617816 */ /* 0x020fe40000000011 */
[----:B------:R-:W-:-:S03]  /*1470*/  @P0 PRMT R2, RZ, 0x7610, R13 ;  /* 0x00007610ff020816 */ /* 0x000fc6000000000d */
[----:B------:R-:W-:-:S04]  /*1480*/  FMUL.FTZ R97, R97, c[0x0][0x1ec] ;  /* 0x00007b0061617a20 */ /* 0x000fc80000410000 */
[----:B------:R-:W-:Y:S02]  /*1490*/  @P0 FADD.FTZ R97, R2, R97 ;  /* 0x0000006102610221 */ /* 0x000fe40000010000 */
.L_x_332:
[----:B------:R-:W-:Y:S05]  /*14a0*/  BSYNC B0 ;  /* 0x0000000000007941 */ /* 0x000fea0003800000 */
.L_x_330:
[----:B------:R-:W-:Y:S01]  /*14b0*/  BSSY B0, `(.L_x_333) ;  /* 0x000000a000007945 */ /* 0x000fe20003800000 */
[----:B------:R-:W-:Y:S05]  /*14c0*/  @P2 BRA `(.L_x_334) ;  /* 0x0000004000002947 */ /* 0x000fea0003800000 */
[----:B------:R-:W-:Y:S01]  /*14d0*/  HFMA2.MMA R99, -RZ, RZ, 0, 0 ;  /* 0x00000000ff637435 */ /* 0x000fe200000001ff */
[----:B------:R-:W-:Y:S05]  /*14e0*/  @!P0 BRA `(.L_x_335) ;  /* 0x0000006000008947 */ /* 0x000fea0003800000 */
[----:B-----5:R-:W-:Y:S01]  /*14f0*/  PRMT R99, RZ, 0x5410, R14 ;  /* 0x00005410ff637816 */ /* 0x020fe2000000000e */
[----:B------:R-:W-:Y:S05]  /*1500*/  BRA `(.L_x_335) ;  /* 0x0000004000007947 */ /* 0x000fea0003800000 */
.L_x_334:
[----:B-----5:R-:W-:Y:S02]  /*1510*/  PRMT R99, RZ, 0x5410, R18 ;  /* 0x00005410ff637816 */ /* 0x020fe40000000012 */
[----:B------:R-:W-:-:S03]  /*1520*/  @P0 PRMT R2, RZ, 0x5410, R14 ;  /* 0x00005410ff020816 */ /* 0x000fc6000000000e */
[----:B------:R-:W-:-:S04]  /*1530*/  FMUL.FTZ R99, R99, c[0x0][0x1ec] ;  /* 0x00007b0063637a20 */ /* 0x000fc80000410000 */
[----:B------:R-:W-:Y:S02]  /*1540*/  @P0 FADD.FTZ R99, R2, R99 ;  /* 0x0000006302630221 */ /* 0x000fe40000010000 */
.L_x_335:
[----:B------:R-:W-:Y:S05]  /*1550*/  BSYNC B0 ;  /* 0x0000000000007941 */ /* 0x000fea0003800000 */
.L_x_333:
[----:B------:R-:W-:Y:S01]  /*1560*/  BSSY B0, `(.L_x_336) ;  /* 0x000000a000007945 */ /* 0x000fe20003800000 */
[----:B------:R-:W-:Y:S05]  /*1570*/  @P2 BRA `(.L_x_337) ;  /* 0x0000004000002947 */ /* 0x000fea0003800000 */
[----:B------:R-:W-:Y:S01]  /*1580*/  MOV R101, RZ ;  /* 0x000000ff00657202 */ /* 0x000fe20000000f00 */
[----:B------:R-:W-:Y:S05]  /*1590*/  @!P0 BRA `(.L_x_338) ;  /* 0x0000006000008947 */ /* 0x000fea0003800000 */
[----:B-----5:R-:W-:Y:S01]  /*15a0*/  PRMT R101, RZ, 0x7610, R14 ;  /* 0x00007610ff657816 */ /* 0x020fe2000000000e */
[----:B------:R-:W-:Y:S05]  /*15b0*/  BRA `(.L_x_338) ;  /* 0x0000004000007947 */ /* 0x000fea0003800000 */
.L_x_337:
[----:B-----5:R-:W-:Y:S02]  /*15c0*/  PRMT R101, RZ, 0x7610, R18 ;  /* 0x00007610ff657816 */ /* 0x020fe40000000012 */
[----:B------:R-:W-:-:S03]  /*15d0*/  @P0 PRMT R2, RZ, 0x7610, R14 ;  /* 0x00007610ff020816 */ /* 0x000fc6000000000e */
[----:B------:R-:W-:-:S04]  /*15e0*/  FMUL.FTZ R101, R101, c[0x0][0x1ec] ;  /* 0x00007b0065657a20 */ /* 0x000fc80000410000 */
[----:B------:R-:W-:Y:S02]  /*15f0*/  @P0 FADD.FTZ R101, R2, R101 ;  /* 0x0000006502650221 */ /* 0x000fe40000010000 */
.L_x_338:
[----:B------:R-:W-:Y:S05]  /*1600*/  BSYNC B0 ;  /* 0x0000000000007941 */ /* 0x000fea0003800000 */
.L_x_336:
[----:B------:R-:W-:Y:S01]  /*1610*/  BSSY B0, `(.L_x_339) ;  /* 0x000000a000007945 */ /* 0x000fe20003800000 */
[----:B------:R-:W-:Y:S05]  /*1620*/  @P2 BRA `(.L_x_340) ;  /* 0x0000004000002947 */ /* 0x000fea0003800000 */
[----:B------:R-:W-:Y:S01]  /*1630*/  HFMA2.MMA R103, -RZ, RZ, 0, 0 ;  /* 0x00000000ff677435 */ /* 0x000fe200000001ff */
[----:B------:R-:W-:Y:S05]  /*1640*/  @!P0 BRA `(.L_x_341) ;  /* 0x0000006000008947 */ /* 0x000fea0003800000 */
[----:B-----5:R-:W-:Y:S01]  /*1650*/  PRMT R103, RZ, 0x5410, R15 ;  /* 0x00005410ff677816 */ /* 0x020fe2000000000f */
[----:B------:R-:W-:Y:S05]  /*1660*/  BRA `(.L_x_341) ;  /* 0x0000004000007947 */ /* 0x000fea0003800000 */
.L_x_340:
[----:B-----5:R-:W-:Y:S02]  /*1670*/  PRMT R103, RZ, 0x5410, R19 ;  /* 0x00005410ff677816 */ /* 0x020fe40000000013 */
[----:B------:R-:W-:-:S03]  /*1680*/  @P0 PRMT R2, RZ, 0x5410, R15 ;  /* 0x00005410ff020816 */ /* 0x000fc6000000000f */
[----:B------:R-:W-:-:S04]  /*1690*/  FMUL.FTZ R103, R103, c[0x0][0x1ec] ;  /* 0x00007b0067677a20 */ /* 0x000fc80000410000 */
[----:B------:R-:W-:Y:S02]  /*16a0*/  @P0 FADD.FTZ R103, R2, R103 ;  /* 0x0000006702670221 */ /* 0x000fe40000010000 */
.L_x_341:
[----:B------:R-:W-:Y:S05]  /*16b0*/  BSYNC B0 ;  /* 0x0000000000007941 */ /* 0x000fea0003800000 */
.L_x_339:
[----:B------:R-:W-:Y:S01]  /*16c0*/  BSSY B0, `(.L_x_342) ;  /* 0x000000a000007945 */ /* 0x000fe20003800000 */
[----:B------:R-:W-:Y:S05]  /*16d0*/  @P2 BRA `(.L_x_343) ;  /* 0x0000004000002947 */ /* 0x000fea0003800000 */
[----:B------:R-:W-:Y:S01]  /*16e0*/  MOV R105, RZ ;  /* 0x000000ff00697202 */ /* 0x000fe20000000f00 */
[----:B------:R-:W-:Y:S05]  /*16f0*/  @!P0 BRA `(.L_x_344) ;  /* 0x0000006000008947 */ /* 0x000fea0003800000 */
[----:B-----5:R-:W-:Y:S01]  /*1700*/  PRMT R105, RZ, 0x7610, R15 ;  /* 0x00007610ff697816 */ /* 0x020fe2000000000f */
[----:B------:R-:W-:Y:S05]  /*1710*/  BRA `(.L_x_344) ;  /* 0x0000004000007947 */ /* 0x000fea0003800000 */
.L_x_343:
[----:B-----5:R-:W-:Y:S02]  /*1720*/  PRMT R105, RZ, 0x7610, R19 ;  /* 0x00007610ff697816 */ /* 0x020fe40000000013 */
[----:B------:R-:W-:-:S03]  /*1730*/  @P0 PRMT R2, RZ, 0x7610, R15 ;  /* 0x00007610ff020816 */ /* 0x000fc6000000000f */
[----:B------:R-:W-:-:S04]  /*1740*/  FMUL.FTZ R105, R105, c[0x0][0x1ec] ;  /* 0x00007b0069697a20 */ /* 0x000fc80000410000 */
[----:B------:R-:W-:Y:S02]  /*1750*/  @P0 FADD.FTZ R105, R2, R105 ;  /* 0x0000006902690221 */ /* 0x000fe40000010000 */
.L_x_344:
[----:B------:R-:W-:Y:S05]  /*1760*/  BSYNC B0 ;  /* 0x0000000000007941 */ /* 0x000fea0003800000 */
.L_x_342:
[----:B------:R-:W-:Y:S01]  /*1770*/  FADD.FTZ R24, RZ, R27 ;  /* 0x0000001bff187221 */ /* 0x000fe20000010000 */
[----:B------:R-:W-:Y:S01]  /*1780*/  F2FP.BF16.PACK_AB R23, R105, R103 ;  /* 0x000000676917723e */ /* 0x000fe200000010ff */
[----:B------:R-:W-:Y:S01]  /*1790*/  IMAD.WIDE.U32 R2, R107, R30, c[0x0][0x188] ;  /* 0x000062006b027625 */ /* 0x000fe200078e001e */
[----:B------:R-:W-:Y:S02]  /*17a0*/  F2FP.BF16.PACK_AB R22, R101, R99 ;  /* 0x000000636516723e */ /* 0x000fe400000010ff */
[----:B------:R-:W-:Y:S01]  /*17b0*/  F2FP.BF16.PACK_AB R21, R97, R95 ;  /* 0x0000005f6115723e */ /* 0x000fe200000010ff */
[----:B------:R-:W-:Y:S01]  /*17c0*/  FADD.FTZ R24, R24, R29 ;  /* 0x0000001d18187221 */ /* 0x000fe20000010000 */
[----:B------:R-:W-:Y:S02]  /*17d0*/  F2FP.BF16.PACK_AB R20, R87, R25 ;  /* 0x000000195714723e */ /* 0x000fe400000010ff */
[----:B------:R-:W-:Y:S01]  /*17e0*/  LOP3.LUT P0, RZ, R55, 0xff, RZ, 0xc0, !PT ;  /* 0x000000ff37ff7812 */ /* 0x000fe2000780c0ff */
[----:B------:R-:W-:-:S02]  /*17f0*/  FADD.FTZ R24, R24, R31 ;  /* 0x0000001f18187221 */ /* 0x000fc40000010000 */
[----:B------:R0:W-:Y:S02]  /*1800*/  STG.E.128 [R2.64], R20 ;  /* 0x0000001402007986 */ /* 0x0001e4000c101d04 */
[----:B------:R-:W-:-:S04]  /*1810*/  FADD.FTZ R24, R24, R67 ;  /* 0x0000004318187221 */ /* 0x000fc80000010000 */
[----:B------:R-:W-:-:S04]  /*1820*/  FADD.FTZ R24, R24, R69 ;  /* 0x0000004518187221 */ /* 0x000fc80000010000 */
[----:B------:R-:W-:-:S04]  /*1830*/  FADD.FTZ R24, R24, R71 ;  /* 0x0000004718187221 */ /* 0x000fc80000010000 */
[----:B------:R-:W-:-:S04]  /*1840*/  FADD.FTZ R24, R24, R73 ;  /* 0x0000004918187221 */ /* 0x000fc80000010000 */
[----:B------:R-:W-:Y:S01]  /*1850*/  FADD.FTZ R24, R24, R75 ;  /* 0x0000004b18187221 */ /* 0x000fe20000010000 */
[----:B0-----:R-:W-:-:S03]  /*1860*/  SEL R22, R54, R61, !P0 ;  /* 0x0000003d36167207 */ /* 0x001fc60004000000 */
        /* <DEDUP_REMOVED lines=15> */
[----:B------:R-:W-:Y:S01]  /*1960*/  FADD.FTZ R30, R24, R105 ;  /* 0x00000069181e7221 */ /* 0x000fe20000010000 */
[----:B------:R-:W-:Y:S05]  /*1970*/  BRA.DIV ~URZ, `(.L_x_345) ;  /* 0x000011827f007947 */ /* 0x000fea000b800000 */
[----:B------:R0:W1:Y:S02]  /*1980*/  SHFL.BFLY PT, R2, R30, 0x1, 0x1f ;  /* 0x0c201f001e027f89 */ /* 0x00006400000e0000 */
.L_x_351:
        /* <DEDUP_REMOVED lines=68> */
.L_x_352:
[----:B------:R-:W-:Y:S01]  /*1dd0*/  ISETP.NE.AND P0, PT, R58, RZ, PT ;  /* 0x000000ff3a00720c */ /* 0x000fe20003f05270 */
[----:B-1----:R-:W-:Y:S01]  /*1de0*/  FADD.FTZ R3, R21, R30 ;  /* 0x0000001e15037221 */ /* 0x002fe20000010000 */
[----:B------:R-:W-:Y:S11]  /*1df0*/  WARPSYNC 0xffffffff ;  /* 0xffffffff00007948 */ /* 0x000ff60003800000 */
[----:B------:R-:W-:-:S05]  /*1e00*/  @!P0 IADD3 R20, R57, R22, RZ ;  /* 0x0000001639148210 */ /* 0x000fca0007ffe0ff */
[----:B------:R1:W-:Y:S01]  /*1e10*/  @!P0 STS.64 [R20.X8], R2 ;  /* 0x0000000214008388 */ /* 0x0003e20000008a00 */
[----:B------:R-:W-:-:S11]  /*1e20*/  ISETP.GT.U32.AND P0, PT, R58, 0x7, PT ;  /* 0x000000073a00780c */ /* 0x000fd60003f04070 */
[----:B------:R-:W-:Y:S01]  /*1e30*/  BAR.SYNC.DEFER_BLOCKING 0x0 ;  /* 0x0000000000007b1d */ /* 0x000fe20000010000 */
[----:B-1----:R-:W-:Y:S01]  /*1e40*/  CS2R R2, SRZ ;  /* 0x0000000000027805 */ /* 0x002fe2000001ff00 */
[----:B------:R-:W-:Y:S01]  /*1e50*/  @!P0 IADD3 R22, R58, R22, RZ ;  /* 0x000000163a168210 */ /* 0x000fe20007ffe0ff */
[----:B------:R-:W-:Y:S01]  /*1e60*/  HFMA2.MMA R20, -RZ, RZ, 0, 0 ;  /* 0x00000000ff147435 */ /* 0x000fe200000001ff */
[----:B------:R-:W-:Y:S02]  /*1e70*/  LOP3.LUT P1, RZ, R57, 0x1f, R52, 0xf8, !PT ;  /* 0x0000001f39ff7812 */ /* 0x000fe4000782f834 */
[----:B------:R-:W-:Y:S03]  /*1e80*/  BSSY B0, `(.L_x_347) ;  /* 0x00000c0000007945 */ /* 0x000fe60003800000 */
[----:B------:R-:W-:-:S04]  /*1e90*/  @!P0 MOV R20, 0x300 ;  /* 0x0000030000148802 */ /* 0x000fc80000000f00 */
[----:B------:R-:W-:Y:S01]  /*1ea0*/  I2F R70, R20 ;  /* 0x0000001400467306 */ /* 0x000fe20000201400 */
[----:B------:R-:W1:Y:S04]  /*1eb0*/  SHFL.DOWN PT, R21, R20, 0x4, 0x1f ;  /* 0x08801f0014157f89 */ /* 0x000e6800000e0000 */
[----:B------:R-:W2:Y:S01]  /*1ec0*/  @!P0 LDS.64 R2, [R22.X8] ;  /* 0x0000000016028984 */ /* 0x000ea20000008a00 */
[----:B------:R-:W-:Y:S02]  /*1ed0*/  ISETP.NE.AND P0, PT, RZ, UR6, PT ;  /* 0x00000006ff007c0c */ /* 0x000fe4000bf05270 */
[----:B-1----:R-:W-:Y:S01]  /*1ee0*/  IADD3 R24, R21, R20, RZ ;  /* 0x0000001415187210 */ /* 0x002fe20007ffe0ff */
[----:B------:R-:W-:Y:S04]  /*1ef0*/  I2F R72, R21 ;  /* 0x0000001500487306 */ /* 0x000fe80000201400 */
[----:B------:R-:W1:Y:S04]  /*1f00*/  SHFL.DOWN PT, R109, R24, 0x2, 0x1f ;  /* 0x08401f00186d7f89 */ /* 0x000e6800000e0000 */
[----:B0-----:R-:W0:Y:S08]  /*1f10*/  I2F R30, R24 ;  /* 0x00000018001e7306 */ /* 0x001e300000201400 */
[----:B0-----:R-:W0:Y:S01]  /*1f20*/  MUFU.RCP R68, R30 ;  /* 0x0000001e00447308 */ /* 0x001e220000001000 */
[----:B--2---:R-:W2:Y:S01]  /*1f30*/  SHFL.DOWN PT, R23, R2, 0x4, 0x1f ;  /* 0x08801f0002177f89 */ /* 0x004ea200000e0000 */
[----:B-1----:R-:W-:-:S03]  /*1f40*/  IADD3 R24, R24, R109, RZ ;  /* 0x0000006d18187210 */ /* 0x002fc60007ffe0ff */
[----:B------:R-:W1:Y:S03]  /*1f50*/  SHFL.DOWN PT, R22, R3, 0x4, 0x1f ;  /* 0x08801f0003167f89 */ /* 0x000e6600000e0000 */
[----:B------:R-:W-:Y:S01]  /*1f60*/  I2F R109, R109 ;  /* 0x0000006d006d7306 */ /* 0x000fe20000201400 */
[----:B------:R-:W3:Y:S01]  /*1f70*/  SHFL.DOWN PT, R111, R24, 0x1, 0x1f ;  /* 0x08201f00186f7f89 */ /* 0x000ee200000e0000 */
[C---:B--2---:R-:W-:Y:S02]  /*1f80*/  FMUL.FTZ R107, R23.reuse, R72 ;  /* 0x00000048176b7220 */ /* 0x044fe40000410000 */
[----:B------:R-:W-:Y:S02]  /*1f90*/  FADD.FTZ R23, -R23, R2 ;  /* 0x0000000217177221 */ /* 0x000fe40000010100 */
[----:B------:R-:W-:Y:S02]  /*1fa0*/  FFMA.FTZ R107, R70, R2, R107 ;  /* 0x00000002466b7223 */ /* 0x000fe4000001006b */
[----:B------:R-:W-:-:S02]  /*1fb0*/  FMUL.FTZ R23, R23, R23 ;  /* 0x0000001717177220 */ /* 0x000fc40000410000 */
[----:B0-----:R-:W-:Y:S02]  /*1fc0*/  FMUL.FTZ R107, R68, R107 ;  /* 0x0000006b446b7220 */ /* 0x001fe40000410000 */
[----:B------:R-:W-:Y:S02]  /*1fd0*/  FMUL.FTZ R23, R23, R70 ;  /* 0x0000004617177220 */ /* 0x000fe40000410000 */
[----:B-1----:R-:W-:Y:S01]  /*1fe0*/  FADD.FTZ R21, R22, R3 ;  /* 0x0000000316157221 */ /* 0x002fe20000010000 */
[----:B------:R-:W0:Y:S01]  /*1ff0*/  SHFL.DOWN PT, R2, R107, 0x2, 0x1f ;  /* 0x08401f006b027f89 */ /* 0x000e2200000e0000 */
[----:B------:R-:W1:Y:S01]  /*2000*/  I2F R3, R24 ;  /* 0x0000001800037306 */ /* 0x000e620000201400 */
[----:B------:R-:W-:-:S04]  /*2010*/  FMUL.FTZ R23, R23, R72 ;  /* 0x0000004817177220 */ /* 0x000fc80000410000 */
[----:B------:R-:W-:Y:S01]  /*2020*/  FFMA.FTZ R21, R68, R23, R21 ;  /* 0x0000001744157223 */ /* 0x000fe20000010015 */
[----:B---3--:R-:W-:Y:S02]  /*2030*/  IADD3 R68, R24, R111, RZ ;  /* 0x0000006f18447210 */ /* 0x008fe40007ffe0ff */
[----:B------:R-:W-:Y:S02]  /*2040*/  I2F R111, R111 ;  /* 0x0000006f006f7306 */ /* 0x000fe40000201400 */
[----:B------:R-:W2:Y:S06]  /*2050*/  SHFL.DOWN PT, R20, R21, 0x2, 0x1f ;  /* 0x08401f0015147f89 */ /* 0x000eac00000e0000 */
[----:B-1----:R-:W1:Y:S01]  /*2060*/  MUFU.RCP R22, R3 ;  /* 0x0000000300167308 */ /* 0x002e620000001000 */
[----:B0-----:R-:W-:-:S07]  /*2070*/  FADD.FTZ R23, R107, -R2 ;  /* 0x800000026b177221 */ /* 0x001fce0000010000 */
[----:B------:R-:W0:Y:S01]  /*2080*/  I2F R68, R68 ;  /* 0x0000004400447306 */ /* 0x000e220000201400 */
[----:B------:R-:W-:Y:S02]  /*2090*/  FMUL.FTZ R2, R2, R109 ;  /* 0x0000006d02027220 */ /* 0x000fe40000410000 */
[----:B------:R-:W-:Y:S02]  /*20a0*/  FMUL.FTZ R23, R23, R23 ;  /* 0x0000001717177220 */ /* 0x000fe40000410000 */
[C---:B------:R-:W-:Y:S02]  /*20b0*/  FFMA.FTZ R107, R30.reuse, R107, R2 ;  /* 0x0000006b1e6b7223 */ /* 0x040fe40000010002 */
[----:B------:R-:W-:Y:S02]  /*20c0*/  FMUL.FTZ R23, R30, R23 ;  /* 0x000000171e177220 */ /* 0x000fe40000410000 */
[----:B-1----:R-:W-:Y:S02]  /*20d0*/  FMUL.FTZ R30, R22, R107 ;  /* 0x0000006b161e7220 */ /* 0x002fe40000410000 */
[----:B------:R-:W-:-:S02]  /*20e0*/  FMUL.FTZ R2, R23, R109 ;  /* 0x0000006d17027220 */ /* 0x000fc40000410000 */
[----:B--2---:R-:W-:Y:S02]  /*20f0*/  FADD.FTZ R23, R21, R20 ;  /* 0x0000001415177221 */ /* 0x004fe40000010000 */
[----:B------:R-:W1:Y:S01]  /*2100*/  SHFL.DOWN PT, R21, R30, 0x1, 0x1f ;  /* 0x08201f001e157f89 */ /* 0x000e6200000e0000 */
[----:B0-----:R-:W0:Y:S01]  /*2110*/  MUFU.RCP R20, R68 ;  /* 0x0000004400147308 */ /* 0x001e220000001000 */
[----:B------:R-:W-:-:S05]  /*2120*/  FFMA.FTZ R2, R22, R2, R23 ;  /* 0x0000000216027223 */ /* 0x000fca0000010017 */
[----:B------:R-:W2:Y:S01]  /*2130*/  SHFL.DOWN PT, R23, R2, 0x1, 0x1f ;  /* 0x08201f0002177f89 */ /* 0x000ea200000e0000 */
[----:B-1----:R-:W-:Y:S02]  /*2140*/  FMUL.FTZ R22, R21, R111 ;  /* 0x0000006f15167220 */ /* 0x002fe40000410000 */
[----:B------:R-:W-:Y:S02]  /*2150*/  FADD.FTZ R21, R30, -R21 ;  /* 0x800000151e157221 */ /* 0x000fe40000010000 */
[----:B------:R-:W-:Y:S02]  /*2160*/  FFMA.FTZ R107, R3, R30, R22 ;  /* 0x0000001e036b7223 */ /* 0x000fe40000010016 */
[----:B------:R-:W-:Y:S02]  /*2170*/  FMUL.FTZ R22, R21, R21 ;  /* 0x0000001515167220 */ /* 0x000fe40000410000 */
[----:B0-----:R-:W-:Y:S02]  /*2180*/  FMUL.FTZ R107, R20, R107 ;  /* 0x0000006b146b7220 */ /* 0x001fe40000410000 */
[----:B------:R-:W-:-:S02]  /*2190*/  FMUL.FTZ R22, R3, R22 ;  /* 0x0000001603167220 */ /* 0x000fc40000410000 */
[----:B--2---:R-:W-:Y:S02]  /*21a0*/  FADD.FTZ R23, R2, R23 ;  /* 0x0000001702177221 */ /* 0x004fe40000010000 */
[----:B------:R-:W-:Y:S01]  /*21b0*/  FMUL.FTZ R22, R22, R111 ;  /* 0x0000006f16167220 */ /* 0x000fe20000410000 */
[----:B------:R-:W0:Y:S03]  /*21c0*/  SHFL.IDX PT, R107, R107, RZ, 0x1f ;  /* 0x00001fff6b6b7589 */ /* 0x000e2600000e0000 */
[----:B------:R-:W-:Y:S01]  /*21d0*/  FFMA.FTZ R22, R20, R22, R23 ;  /* 0x0000001614167223 */ /* 0x000fe20000010017 */
[----:B------:R-:W-:-:S04]  /*21e0*/  MOV R20, c[0x0][0x1e0] ;  /* 0x0000780000147a02 */ /* 0x000fc80000000f00 */
[----:B------:R-:W1:Y:S01]  /*21f0*/  SHFL.IDX PT, R21, R22, RZ, 0x1f ;  /* 0x00001fff16157589 */ /* 0x000e6200000e0000 */
[----:B0-----:R-:W-:-:S05]  /*2200*/  FMUL.FTZ R2, R107, R107 ;  /* 0x0000006b6b027220 */ /* 0x001fca0000410000 */
[----:B------:R-:W-:Y:S01]  /*2210*/  FSEL R3, R2, RZ, P0 ;  /* 0x000000ff02037208 */ /* 0x000fe20000000000 */
[----:B-1----:R-:W-:Y:S01]  /*2220*/  FFMA.FTZ R2, R21, R20, c[0x0][0x228] ;  /* 0x00008a0015027623 */ /* 0x002fe20000010014 */
[----:B------:R-:W-:-:S03]  /*2230*/  @!P1 LEA R20, P3, R59, c[0x0][0x1a8], 0x2 ;  /* 0x00006a003b149a11 */ /* 0x000fc600078610ff */
[----:B------:R-:W-:Y:S01]  /*2240*/  FADD.FTZ R23, R2, R3 ;  /* 0x0000000302177221 */ /* 0x000fe20000010000 */
[C---:B------:R-:W-:Y:S02]  /*2250*/  @!P1 LEA R2, P2, R59.reuse, c[0x0][0x1a0], 0x2 ;  /* 0x000068003b029a11 */ /* 0x040fe400078410ff */
[C-C-:B------:R-:W-:Y:S02]  /*2260*/  @!P1 LEA.HI.X R21, R59.reuse, c[0x0][0x1ac], R28.reuse, 0x2, P3 ;  /* 0x00006b003b159a11 */ /* 0x140fe400018f141c */
[----:B------:R-:W-:Y:S01]  /*2270*/  @!P1 LEA.HI.X R3, R59, c[0x0][0x1a4], R28, 0x2, P2 ;  /* 0x000069003b039a11 */ /* 0x000fe200010f141c */
[----:B------:R-:W0:Y:S04]  /*2280*/  MUFU.RSQ R23, R23 ;  /* 0x0000001700177308 */ /* 0x000e280000001400 */
[----:B------:R1:W-:Y:S04]  /*2290*/  @!P1 STG.E [R2.64], R107 ;  /* 0x0000006b02009986 */ /* 0x0003e8000c101904 */
[----:B0-----:R1:W-:Y:S01]  /*22a0*/  @!P1 STG.E [R20.64], R23 ;  /* 0x0000001714009986 */ /* 0x0013e2000c101904 */
[----:B------:R-:W-:-:S13]  /*22b0*/  ISETP.GE.AND P1, PT, R26, 0x1, PT ;  /* 0x000000011a00780c */ /* 0x000fda0003f26270 */
[----:B------:R-:W-:Y:S05]  /*22c0*/  @!P1 BRA `(.L_x_348) ;  /* 0x000007b000009947 */ /* 0x000fea0003800000 */
[----:B-1----:R-:W-:Y:S02]  /*22d0*/  FSEL R2, R107, RZ, !P0 ;  /* 0x000000ff6b027208 */ /* 0x002fe40004000000 */
[----:B------:R-:W-:-:S03]  /*22e0*/  IADD3 R26, R26, -0x1, RZ ;  /* 0xffffffff1a1a7810 */ /* 0x000fc60007ffe0ff */
[C---:B------:R-:W-:Y:S02]  /*22f0*/  FADD.FTZ R30, -R2.reuse, R67 ;  /* 0x00000043021e7221 */ /* 0x040fe40000010100 */
[C---:B------:R-:W-:Y:S02]  /*2300*/  FADD.FTZ R74, -R2.reuse, R75 ;  /* 0x0000004b024a7221 */ /* 0x040fe40000010100 */
[C---:B------:R-:W-:Y:S02]  /*2310*/  FADD.FTZ R28, -R2.reuse, R31 ;  /* 0x0000001f021c7221 */ /* 0x040fe40000010100 */
[----:B------:R-:W-:Y:S01]  /*2320*/  FMUL.FTZ R31, R23, R30 ;  /* 0x0000001e171f7220 */ /* 0x000fe20000410000 */
[----:B------:R-:W-:Y:S01]  /*2330*/  PRMT R30, RZ, 0x7610, R47 ;  /* 0x00007610ff1e7816 */ /* 0x000fe2000000002f */
[C---:B------:R-:W-:Y:S02]  /*2340*/  FADD.FTZ R20, -R2.reuse, R27 ;  /* 0x0000001b02147221 */ /* 0x040fe40000010100 */
[----:B------:R-:W-:-:S02]  /*2350*/  FADD.FTZ R70, -R2, R71 ;  /* 0x0000004702467221 */ /* 0x000fc40000010100 */
[C---:B------:R-:W-:Y:S02]  /*2360*/  FMUL.FTZ R27, R23.reuse, R74 ;  /* 0x0000004a171b7220 */ /* 0x040fe40000410000 */
[----:B------:R-:W-:Y:S02]  /*2370*/  FADD.FTZ R68, -R2, R69 ;  /* 0x0000004502447221 */ /* 0x000fe40000010100 */
[----:B------:R-:W-:Y:S02]  /*2380*/  FMUL.FTZ R67, R23, R70 ;  /* 0x0000004617437220 */ /* 0x000fe40000410000 */
[----:B------:R-:W-:Y:S01]  /*2390*/  FFMA.FTZ R70, R27, R30, R40 ;  /* 0x0000001e1b467223 */ /* 0x000fe20000010028 */
[----:B------:R-:W-:Y:S01]  /*23a0*/  PRMT R27, RZ, 0x5410, R46 ;  /* 0x00005410ff1b7816 */ /* 0x000fe2000000002e */
[C---:B------:R-:W-:Y:S02]  /*23b0*/  FMUL.FTZ R68, R23.reuse, R68 ;  /* 0x0000004417447220 */ /* 0x040fe40000410000 */
[----:B------:R-:W-:-:S02]  /*23c0*/  FMUL.FTZ R28, R23, R28 ;  /* 0x0000001c171c7220 */ /* 0x000fc40000410000 */
[----:B------:R-:W-:Y:S01]  /*23d0*/  FFMA.FTZ R68, R68, R27, R43 ;  /* 0x0000001b44447223 */ /* 0x000fe2000001002b */
[----:B------:R-:W-:Y:S01]  /*23e0*/  PRMT R27, RZ, 0x7610, R46 ;  /* 0x00007610ff1b7816 */ /* 0x000fe2000000002e */
[----:B------:R-:W-:Y:S02]  /*23f0*/  FMUL.FTZ R24, R23, R20 ;  /* 0x0000001417187220 */ /* 0x000fe40000410000 */
[----:B------:R-:W-:Y:S02]  /*2400*/  FADD.FTZ R22, -R2, R29 ;  /* 0x0000001d02167221 */ /* 0x000fe40000010100 */
[----:B------:R-:W-:Y:S01]  /*2410*/  FFMA.FTZ R69, R67, R27, R42 ;  /* 0x0000001b43457223 */ /* 0x000fe2000001002a */
[----:B------:R-:W-:Y:S01]  /*2420*/  PRMT R27, RZ, 0x5410, R45 ;  /* 0x00005410ff1b7816 */ /* 0x000fe2000000002d */
[----:B------:R-:W-:Y:S02]  /*2430*/  IMAD R26, R26, c[0x0][0x168], RZ ;  /* 0x00005a001a1a7a24 */ /* 0x000fe400078e02ff */
[----:B------:R-:W-:-:S02]  /*2440*/  FMUL.FTZ R29, R23, R22 ;  /* 0x00000016171d7220 */ /* 0x000fc40000410000 */
[----:B------:R-:W-:Y:S01]  /*2450*/  FFMA.FTZ R30, R28, R27, R49 ;  /* 0x0000001b1c1e7223 */ /* 0x000fe20000010031 */
[--C-:B------:R-:W-:Y:S01]  /*2460*/  PRMT R28, RZ, 0x5410, R44.reuse ;  /* 0x00005410ff1c7816 */ /* 0x100fe2000000002c */
[C---:B------:R-:W-:Y:S01]  /*2470*/  FADD.FTZ R88, -R2.reuse, R91 ;  /* 0x0000005b02587221 */ /* 0x040fe20000010100 */
[----:B------:R-:W-:Y:S01]  /*2480*/  PRMT R27, RZ, 0x7610, R45 ;  /* 0x00007610ff1b7816 */ /* 0x000fe2000000002d */
[----:B------:R-:W-:Y:S02]  /*2490*/  FADD.FTZ R72, -R2, R73 ;  /* 0x0000004902487221 */ /* 0x000fe40000010100 */
[----:B------:R-:W-:Y:S01]  /*24a0*/  FFMA.FTZ R24, R24, R28, R51 ;  /* 0x0000001c18187223 */ /* 0x000fe20000010033 */
[----:B------:R-:W-:Y:S01]  /*24b0*/  PRMT R28, RZ, 0x7610, R44 ;  /* 0x00007610ff1c7816 */ /* 0x000fe2000000002c */
[----:B------:R-:W-:Y:S01]  /*24c0*/  FFMA.FTZ R67, R31, R27, R48 ;  /* 0x0000001b1f437223 */ /* 0x000fe20000010030 */
[----:B------:R-:W-:Y:S01]  /*24d0*/  SHF.R.S32.HI R27, RZ, 0x1f, R26 ;  /* 0x0000001fff1b7819 */ /* 0x000fe2000001141a */
[----:B------:R-:W-:-:S02]  /*24e0*/  FADD.FTZ R76, -R2, R77 ;  /* 0x0000004d024c7221 */ /* 0x000fc40000010100 */
[----:B------:R-:W-:Y:S01]  /*24f0*/  FFMA.FTZ R31, R29, R28, R50 ;  /* 0x0000001c1d1f7223 */ /* 0x000fe20000010032 */
[----:B------:R-:W-:Y:S01]  /*2500*/  LEA.HI R29, R27, R26, RZ, 0x3 ;  /* 0x0000001a1b1d7211 */ /* 0x000fe200078f18ff */
[C---:B------:R-:W-:Y:S01]  /*2510*/  FADD.FTZ R78, -R2.reuse, R79 ;  /* 0x0000004f024e7221 */ /* 0x040fe20000010100 */
[----:B------:R-:W-:Y:S01]  /*2520*/  PRMT R26, RZ, 0x5410, R11 ;  /* 0x00005410ff1a7816 */ /* 0x000fe2000000000b */
        /* <DEDUP_REMOVED lines=10> */
[C---:B------:R-:W-:Y:S02]  /*25d0*/  FADD.FTZ R102, -R2.reuse, R101 ;  /* 0x0000006502667221 */ /* 0x040fe40000010100 */
[C---:B------:R-:W-:Y:S02]  /*25e0*/  FADD.FTZ R104, -R2.reuse, R103 ;  /* 0x0000006702687221 */ /* 0x040fe40000010100 */
[----:B------:R-:W-:Y:S02]  /*25f0*/  FADD.FTZ R106, -R2, R105 ;  /* 0x00000069026a7221 */ /* 0x000fe40000010100 */
[C---:B------:R-:W-:Y:S02]  /*2600*/  FMUL.FTZ R88, R23.reuse, R88 ;  /* 0x0000005817587220 */ /* 0x040fe40000410000 */
        /* <DEDUP_REMOVED lines=15> */
[----:B------:R-:W-:Y:S01]  /*2700*/  FMUL.FTZ R81, R23, R106 ;  /* 0x0000006a17517220 */ /* 0x000fe20000410000 */
[----:B------:R-:W-:Y:S01]  /*2710*/  PRMT R23, RZ, 0x5410, R47 ;  /* 0x00005410ff177816 */ /* 0x000fe2000000002f */
[----:B------:R-:W-:Y:S01]  /*2720*/  FFMA.FTZ R27, R88, R26, R33 ;  /* 0x0000001a581b7223 */ /* 0x000fe20000010021 */
[----:B------:R-:W-:-:S03]  /*2730*/  PRMT R26, RZ, 0x7610, R11 ;  /* 0x00007610ff1a7816 */ /* 0x000fc6000000000b */
[----:B------:R-:W-:Y:S02]  /*2740*/  FFMA.FTZ R23, R72, R23, R41 ;  /* 0x0000001748177223 */ /* 0x000fe40000010029 */
[----:B------:R-:W-:Y:S01]  /*2750*/  FFMA.FTZ R72, R75, R26, R32 ;  /* 0x0000001a4b487223 */ /* 0x000fe20000010020 */
[--C-:B------:R-:W-:Y:S02]  /*2760*/  PRMT R26, RZ, 0x5410, R10.reuse ;  /* 0x00005410ff1a7816 */ /* 0x100fe4000000000a */
[----:B------:R-:W-:Y:S02]  /*2770*/  F2FP.BF16.PACK_AB R23, R70, R23 ;  /* 0x000000174617723e */ /* 0x000fe400000010ff */
[----:B------:R-:W-:Y:S01]  /*2780*/  F2FP.BF16.PACK_AB R27, R72, R27 ;  /* 0x0000001b481b723e */ /* 0x000fe200000010ff */
[----:B------:R-:W-:Y:S01]  /*2790*/  FFMA.FTZ R84, R84, R26, R35 ;  /* 0x0000001a54547223 */ /* 0x000fe20000010023 */
[----:B------:R-:W-:-:S05]  /*27a0*/  PRMT R26, RZ, 0x7610, R10 ;  /* 0x00007610ff1a7816 */ /* 0x000fca000000000a */
[----:B------:R-:W-:Y:S01]  /*27b0*/  FFMA.FTZ R75, R73, R26, R34 ;  /* 0x0000001a494b7223 */ /* 0x000fe20000010022 */
[----:B------:R-:W-:-:S05]  /*27c0*/  PRMT R26, RZ, 0x5410, R9 ;  /* 0x00005410ff1a7816 */ /* 0x000fca0000000009 */
[----:B------:R-:W-:Y:S01]  /*27d0*/  FFMA.FTZ R80, R80, R26, R37 ;  /* 0x0000001a50507223 */ /* 0x000fe20000010025 */
[----:B------:R-:W-:-:S05]  /*27e0*/  PRMT R26, RZ, 0x7610, R9 ;  /* 0x00007610ff1a7816 */ /* 0x000fca0000000009 */
[----:B------:R-:W-:Y:S01]  /*27f0*/  FFMA.FTZ R73, R71, R26, R36 ;  /* 0x0000001a47497223 */ /* 0x000fe20000010024 */
[----:B------:R-:W-:-:S05]  /*2800*/  PRMT R26, RZ, 0x5410, R8 ;  /* 0x00005410ff1a7816 */ /* 0x000fca0000000008 */
[----:B------:R-:W-:Y:S01]  /*2810*/  FFMA.FTZ R28, R22, R26, R39 ;  /* 0x0000001a161c7223 */ /* 0x000fe20000010027 */
[----:B------:R-:W-:Y:S02]  /*2820*/  PRMT R22, RZ, 0x7610, R8 ;  /* 0x00007610ff167816 */ /* 0x000fe40000000008 */
[----:B------:R-:W-:-:S03]  /*2830*/  F2FP.BF16.PACK_AB R26, R75, R84 ;  /* 0x000000544b1a723e */ /* 0x000fc600000010ff */
[----:B------:R-:W-:Y:S01]  /*2840*/  FFMA.FTZ R71, R25, R22, R38 ;  /* 0x0000001619477223 */ /* 0x000fe20000010026 */
[----:B------:R-:W-:Y:S02]  /*2850*/  PRMT R22, RZ, 0x5410, R7 ;  /* 0x00005410ff167816 */ /* 0x000fe40000000007 */
[----:B------:R-:W-:-:S03]  /*2860*/  F2FP.BF16.PACK_AB R25, R73, R80 ;  /* 0x000000504919723e */ /* 0x000fc600000010ff */
        /* <DEDUP_REMOVED lines=13> */
[----:B------:R-:W-:Y:S02]  /*2940*/  F2FP.BF16.PACK_AB R20, R31, R24 ;  /* 0x000000181f14723e */ /* 0x000fe400000010ff */
[----:B------:R-:W-:Y:S01]  /*2950*/  F2FP.BF16.PACK_AB R24, R71, R28 ;  /* 0x0000001c4718723e */ /* 0x000fe200000010ff */
[----:B------:R-:W-:Y:S01]  /*2960*/  FFMA.FTZ R74, R21, R2, R0 ;  /* 0x00000002154a7223 */ /* 0x000fe20000010000 */
[----:B------:R-:W-:Y:S02]  /*2970*/  PRMT R2, RZ, 0x7610, R4 ;  /* 0x00007610ff027816 */ /* 0x000fe40000000004 */
[----:B------:R-:W-:Y:S02]  /*2980*/  MOV R71, 0x10 ;  /* 0x0000001000477802 */ /* 0x000fe40000000f00 */
[----:B------:R-:W-:Y:S01]  /*2990*/  F2FP.BF16.PACK_AB R21, R67, R30 ;  /* 0x0000001e4315723e */ /* 0x000fe200000010ff */
[----:B------:R-:W-:Y:S01]  /*29a0*/  FFMA.FTZ R3, R3, R2, R60 ;  /* 0x0000000203037223 */ /* 0x000fe2000001003c */
[----:B------:R-:W-:-:S02]  /*29b0*/  LEA.HI.SX32 R2, R29, R56, 0x1d ;  /* 0x000000381d027211 */ /* 0x000fc400078feaff */
[----:B------:R-:W-:Y:S02]  /*29c0*/  F2FP.BF16.PACK_AB R31, R81, R104 ;  /* 0x00000068511f723e */ /* 0x000fe400000010ff */
[C---:B------:R-:W-:Y:S02]  /*29d0*/  IADD3 R68, R2.reuse, 0x100, RZ ;  /* 0x0000010002447810 */ /* 0x040fe40007ffe0ff */
[C---:B------:R-:W-:Y:S02]  /*29e0*/  IADD3 R70, R2.reuse, 0x200, RZ ;  /* 0x0000020002467810 */ /* 0x040fe40007ffe0ff */
[----:B------:R-:W-:Y:S01]  /*29f0*/  F2FP.BF16.PACK_AB R28, R3, R74 ;  /* 0x0000004a031c723e */ /* 0x000fe200000010ff */
[-C--:B------:R-:W-:Y:S01]  /*2a00*/  IMAD.WIDE.U32 R2, R2, R71.reuse, c[0x0][0x208] ;  /* 0x0000820002027625 */ /* 0x080fe200078e0047 */
[----:B------:R-:W-:Y:S02]  /*2a10*/  F2FP.BF16.PACK_AB R30, R79, R78 ;  /* 0x0000004e4f1e723e */ /* 0x000fe400000010ff */
[----:B------:R-:W-:Y:S01]  /*2a20*/  F2FP.BF16.PACK_AB R29, R77, R76 ;  /* 0x0000004c4d1d723e */ /* 0x000fe200000010ff */
[-C--:B------:R-:W-:Y:S01]  /*2a30*/  IMAD.WIDE.U32 R68, R68, R71.reuse, c[0x0][0x208] ;  /* 0x0000820044447625 */ /* 0x080fe200078e0047 */
[----:B------:R0:W-:Y:S03]  /*2a40*/  STG.E.128 [R2.64], R20 ;  /* 0x0000001402007986 */ /* 0x0001e6000c101d04 */
[----:B------:R-:W-:Y:S01]  /*2a50*/  IMAD.WIDE.U32 R70, R70, R71, c[0x0][0x208] ;  /* 0x0000820046467625 */ /* 0x000fe200078e0047 */
[----:B------:R0:W-:Y:S04]  /*2a60*/  STG.E.128 [R68.64], R24 ;  /* 0x0000001844007986 */ /* 0x0001e8000c101d04 */
[----:B------:R0:W-:Y:S02]  /*2a70*/  STG.E.128 [R70.64], R28 ;  /* 0x0000001c46007986 */ /* 0x0001e4000c101d04 */
.L_x_348:
[----:B-1----:R-:W-:Y:S05]  /*2a80*/  BSYNC B0 ;  /* 0x0000000000007941 */ /* 0x002fea0003800000 */
.L_x_347:
[----:B------:R-:W-:Y:S02]  /*2a90*/  IADD3 R59, R59, c[0x0][0x160], RZ ;  /* 0x000058003b3b7a10 */ /* 0x000fe40007ffe0ff */
[----:B------:R-:W-:-:S02]  /*2aa0*/  LOP3.LUT P1, RZ, R55, 0xff, RZ, 0xc0, !PT ;  /* 0x000000ff37ff7812 */ /* 0x000fc4000782c0ff */
[----:B------:R-:W-:Y:S02]  /*2ab0*/  ISETP.GE.AND P0, PT, R59, c[0x0][0x164], PT ;  /* 0x000059003b007a0c */ /* 0x000fe40003f06270 */
[----:B------:R-:W-:-:S11]  /*2ac0*/  SEL R55, RZ, 0x1, P1 ;  /* 0x00000001ff377807 */ /* 0x000fd60000800000 */
[----:B0----5:R-:W-:Y:S01]  /*2ad0*/  @P0 CALL.REL.NOINC `(.L_x_349) ;  /* 0x0000001000000944 */ /* 0x021fe20003c00000 */
[----:B------:R-:W-:Y:S05]  /*2ae0*/  BRA `(.L_x_350) ;  /* 0xffffd8d000007947 */ /* 0x000fea000383ffff */
.L_x_349:
[----:B------:R-:W-:Y:S05]  /*2af0*/  EXIT ;  /* 0x000000000000794d */ /* 0x000fea0003800000 */
.L_x_345:
[----:B------:R-:W-:Y:S01]  /*2b00*/  HFMA2.MMA R3, -RZ, RZ, 0, 5.9604644775390625e-08 ;  /* 0x00000001ff037435 */ /* 0x000fe200000001ff */
[----:B------:R-:W-:Y:S02]  /*2b10*/  MOV R23, 0x1f ;  /* 0x0000001f00177802 */ /* 0x000fe40000000f00 */
[----:B------:R-:W-:Y:S02]  /*2b20*/  MOV R24, 0xffffffff ;  /* 0xffffffff00187802 */ /* 0x000fe40000000f00 */
[----:B------:R-:W-:Y:S02]  /*2b30*/  MOV R20, 0x2b50 ;  /* 0x00002b5000147802 */ /* 0x000fe40000000f00 */
[----:B-----5:R-:W-:Y:S05]  /*2b40*/  CALL.REL.NOINC `($__internal_3_$__cuda_sm70_shflsync_bfly_p) ;  /* 0x000006a000007944 */ /* 0x020fea0003c00000 */
[----:B-1----:R-:W-:Y:S01]  /*2b50*/  MOV R2, R3 ;  /* 0x0000000300027202 */ /* 0x002fe20000000f00 */
[----:B0-----:R-:W-:Y:S05]  /*2b60*/  BRA `(.L_x_351) ;  /* 0xffffee2000007947 */ /* 0x001fea000383ffff */
.L_x_346:
[----:B------:R-:W-:Y:S01]  /*2b70*/  HFMA2.MMA R3, -RZ, RZ, 0, 1.1920928955078125e-07 ;  /* 0x00000002ff037435 */ /* 0x000fe200000001ff */
[----:B------:R-:W-:Y:S02]  /*2b80*/  MOV R23, 0x1f ;  /* 0x0000001f00177802 */ /* 0x000fe40000000f00 */
[----:B------:R-:W-:Y:S02]  /*2b90*/  MOV R24, 0xffffffff ;  /* 0xffffffff00187802 */ /* 0x000fe40000000f00 */
[----:B------:R-:W-:-:S02]  /*2ba0*/  MOV R20, 0x2bc0 ;  /* 0x00002bc000147802 */ /* 0x000fc40000000f00 */
[----:B-----5:R-:W-:Y:S05]  /*2bb0*/  CALL.REL.NOINC `($__internal_3_$__cuda_sm70_shflsync_bfly_p) ;  /* 0x0000063000007944 */ /* 0x020fea0003c00000 */
[----:B01----:R-:W-:Y:S01]  /*2bc0*/  FADD.FTZ R30, R30, R3 ;  /* 0x000000031e1e7221 */ /* 0x003fe20000010000 */
[----:B------:R-:W-:Y:S01]  /*2bd0*/  HFMA2.MMA R3, -RZ, RZ, 0, 2.384185791015625e-07 ;  /* 0x00000004ff037435 */ /* 0x000fe200000001ff */
[----:B------:R-:W-:-:S02]  /*2be0*/  MOV R23, 0x1f ;  /* 0x0000001f00177802 */ /* 0x000fc40000000f00 */
[----:B------:R-:W-:Y:S02]  /*2bf0*/  MOV R24, 0xffffffff ;  /* 0xffffffff00187802 */ /* 0x000fe40000000f00 */
[----:B------:R-:W-:Y:S02]  /*2c00*/  MOV R20, 0x2c20 ;  /* 0x00002c2000147802 */ /* 0x000fe40000000f00 */
[----:B------:R-:W-:Y:S05]  /*2c10*/  CALL.REL.NOINC `($__internal_3_$__cuda_sm70_shflsync_bfly_p) ;  /* 0x000005d000007944 */ /* 0x000fea0003c00000 */
[----:B01----:R-:W-:Y:S01]  /*2c20*/  FADD.FTZ R30, R30, R3 ;  /* 0x000000031e1e7221 */ /* 0x003fe20000010000 */
[----:B------:R-:W-:Y:S01]  /*2c30*/  HFMA2.MMA R3, -RZ, RZ, 0, 4.76837158203125e-07 ;  /* 0x00000008ff037435 */ /* 0x000fe200000001ff */
[----:B------:R-:W-:Y:S02]  /*2c40*/  MOV R23, 0x1f ;  /* 0x0000001f00177802 */ /* 0x000fe40000000f00 */
[----:B------:R-:W-:Y:S02]  /*2c50*/  MOV R24, 0xffffffff ;  /* 0xffffffff00187802 */ /* 0x000fe40000000f00 */
[----:B------:R-:W-:Y:S02]  /*2c60*/  MOV R20, 0x2c80 ;  /* 0x00002c8000147802 */ /* 0x000fe40000000f00 */
[----:B------:R-:W-:Y:S05]  /*2c70*/  CALL.REL.NOINC `($__internal_3_$__cuda_sm70_shflsync_bfly_p) ;  /* 0x0000057000007944 */ /* 0x000fea0003c00000 */
[----:B01----:R-:W-:Y:S01]  /*2c80*/  FADD.FTZ R30, R30, R3 ;  /* 0x000000031e1e7221 */ /* 0x003fe20000010000 */
[----:B------:R-:W-:Y:S01]  /*2c90*/  HFMA2.MMA R3, -RZ, RZ, 0, 9.5367431640625e-07 ;  /* 0x00000010ff037435 */ /* 0x000fe200000001ff */
[----:B------:R-:W-:-:S02]  /*2ca0*/  MOV R23, 0x1f ;  /* 0x0000001f00177802 */ /* 0x000fc40000000f00 */
[----:B------:R-:W-:Y:S02]  /*2cb0*/  MOV R24, 0xffffffff ;  /* 0xffffffff00187802 */ /* 0x000fe40000000f00 */
[----:B------:R-:W-:Y:S02]  /*2cc0*/  MOV R20, 0x2ce0 ;  /* 0x00002ce000147802 */ /* 0x000fe40000000f00 */
[----:B------:R-:W-:Y:S05]  /*2cd0*/  CALL.REL.NOINC `($__internal_3_$__cuda_sm70_shflsync_bfly_p) ;  /* 0x0000051000007944 */ /* 0x000fea0003c00000 */
[----:B-1----:R-:W-:Y:S01]  /*2ce0*/  FADD.FTZ R2, R30, R3 ;  /* 0x000000031e027221 */ /* 0x002fe20000010000 */
[----:B0-----:R-:W-:-:S03]  /*2cf0*/  MOV R23, 0x1f ;  /* 0x0000001f00177802 */ /* 0x001fc60000000f00 */
        /* <DEDUP_REMOVED lines=50> */
[----:B------:R-:W-:Y:S01]  /*3020*/  HFMA2.MMA R3, -RZ, RZ, 0, 5.9604644775390625e-08 ;  /* 0x00000001ff037435 */ /* 0x000fe200000001ff */
[----:B------:R-:W-:-:S05]  /*3030*/  MOV R20, 0x3050 ;  /* 0x0000305000147802 */ /* 0x000fca0000000f00 */
[----:B------:R-:W-:Y:S05]  /*3040*/  CALL.REL.NOINC `($__internal_3_$__cuda_sm70_shflsync_bfly_p) ;  /* 0x000001a000007944 */ /* 0x000fea0003c00000 */
[----:B01----:R-:W-:Y:S01]  /*3050*/  FADD.FTZ R30, R30, R3 ;  /* 0x000000031e1e7221 */ /* 0x003fe20000010000 */
[----:B------:R-:W-:Y:S01]  /*3060*/  HFMA2.MMA R3, -RZ, RZ, 0, 1.1920928955078125e-07 ;  /* 0x00000002ff037435 */ /* 0x000fe200000001ff */
[----:B------:R-:W-:Y:S02]  /*3070*/  MOV R23, 0x1f ;  /* 0x0000001f00177802 */ /* 0x000fe40000000f00 */
[----:B------:R-:W-:Y:S02]  /*3080*/  MOV R24, 0xffffffff ;  /* 0xffffffff00187802 */ /* 0x000fe40000000f00 */
[----:B------:R-:W-:Y:S02]  /*3090*/  MOV R20, 0x30b0 ;  /* 0x000030b000147802 */ /* 0x000fe40000000f00 */
[----:B------:R-:W-:Y:S05]  /*30a0*/  CALL.REL.NOINC `($__internal_3_$__cuda_sm70_shflsync_bfly_p) ;  /* 0x0000014000007944 */ /* 0x000fea0003c00000 */
        /* <DEDUP_REMOVED lines=18> */
[----:B-1----:R-:W-:Y:S01]  /*31d0*/  MOV R21, R3 ;  /* 0x0000000300157202 */ /* 0x002fe20000000f00 */
[----:B0-----:R-:W-:Y:S05]  /*31e0*/  BRA `(.L_x_352) ;  /* 0xffffebe000007947 */ /* 0x001fea000383ffff */
        .weak           $__internal_3_$__cuda_sm70_shflsync_bfly_p
        .type           $__internal_3_$__cuda_sm70_shflsync_bfly_p,@function
        .size           $__internal_3_$__cuda_sm70_shflsync_bfly_p,(.L_x_22091 - $__internal_3_$__cuda_sm70_shflsync_bfly_p)
$__internal_3_$__cuda_sm70_shflsync_bfly_p:
[----:B------:R-:W-:Y:S01]  /*31f0*/  HFMA2.MMA R21, -RZ, RZ, 0, 0 ;  /* 0x00000000ff157435 */ /* 0x000fe200000001ff */
[----:B------:R-:W-:Y:S04]  /*3200*/  WARPSYNC R24 ;  /* 0x0000001800007348 */ /* 0x000fe80003800000 */
[----:B------:R0:W1:Y:S01]  /*3210*/  SHFL.BFLY PT, R3, R30, R3, R23 ;  /* 0x0c0000031e037389 */ /* 0x00006200000e0017 */
[----:B------:R-:W-:Y:S05]  /*3220*/  RET.REL.NODEC R20 `(_ZN10layer_norm13ln_fwd_kernelINS_13Kernel_traitsI13__nv_bfloat16S2_S2_S2_fjLj6144ELj1ELj1ELj8ELj16ENS_18Kernel_traits_baseILj6144ES2_S2_S2_S2_fjLj256EEEEELb0ELb0ELb1ELb1EEEvNS_9FwdParamsE) ;  /* 0xffffcdd014007950 */ /* 0x000fea0003c3ffff */
.L_x_353:
        /* <DEDUP_REMOVED lines=13> */
.L_x_22091:


//--------------------- .text._ZN10layer_norm13ln_fwd_kernelINS_13Kernel_traitsI13__nv_bfloat16S2_S2_S2_fjLj6144ELj1ELj1ELj8ELj16ENS_18Kernel_traits_baseILj6144ES2_S2_S2_S2_fjLj256EEEEELb0ELb1ELb0ELb0EEEvNS_9FwdParamsE --------------------------
	.section	.text._ZN10layer_norm13ln_fwd_kernelINS_13Kernel_traitsI13__nv_bfloat16S2_S2_S2_fjLj6144ELj1ELj1ELj8ELj16ENS_18Kernel_traits_baseILj6144ES2_S2_S2_S2_fjLj256EEEEELb0ELb1ELb0ELb0EEEvNS_9FwdParamsE,"ax",@progbits
	.sectioninfo	@"SHI_REGISTERS=127"
	.align	128
        .global         _ZN10layer_norm13ln_fwd_kernelINS_13Kernel_traitsI13__nv_bfloat16S2_S2_S2_fjLj6144ELj1ELj1ELj8ELj16ENS_18Kernel_traits_baseILj6144ES2_S2_S2_S2_fjLj256EEEEELb0ELb1ELb0ELb0EEEvNS_9FwdParamsE
        .type           _ZN10layer_norm13ln_fwd_kernelINS_13Kernel_traitsI13__nv_bfloat16S2_S2_S2_fjLj6144ELj1ELj1ELj8ELj16ENS_18Kernel_traits_baseILj6144ES2_S2_S2_S2_fjLj256EEEEELb0ELb1ELb0ELb0EEEvNS_9FwdParamsE,@function
        .size           _ZN10layer_norm13ln_fwd_kernelINS_13Kernel_traitsI13__nv_bfloat16S2_S2_S2_fjLj6144ELj1ELj1ELj8ELj16ENS_18Kernel_traits_baseILj6144ES2_S2_S2_S2_fjLj256EEEEELb0ELb1ELb0ELb0EEEvNS_9FwdParamsE,(.L_x_22092 - _ZN10layer_norm13ln_fwd_kernelINS_13Kernel_traitsI13__nv_bfloat16S2_S2_S2_fjLj6144ELj1ELj1ELj8ELj16ENS_18Kernel_traits_baseILj6144ES2_S2_S2_S2_fjLj256EEEEELb0ELb1ELb0ELb0EEEvNS_9FwdParamsE)
        .other          _ZN10layer_norm13ln_fwd_kernelINS_13Kernel_traitsI13__nv_bfloat16S2_S2_S2_fjLj6144ELj1ELj1ELj8ELj16ENS_18Kernel_traits_baseILj6144ES2_S2_S2_S2_fjLj256EEEEELb0ELb1ELb0ELb0EEEvNS_9FwdParamsE,@"STO_CUDA_ENTRY STV_DEFAULT"
_ZN10layer_norm13ln_fwd_kernelINS_13Kernel_traitsI13__nv_bfloat16S2_S2_S2_fjLj6144ELj1ELj1ELj8ELj16ENS_18Kernel_traits_baseILj6144ES2_S2_S2_S2_fjLj256EEEEELb0ELb1ELb0ELb0EEEvNS_9FwdParamsE:
.text._ZN10layer_norm13ln_fwd_kernelINS_13Kernel_traitsI13__nv_bfloat16S2_S2_S2_fjLj6144ELj1ELj1ELj8ELj16ENS_18Kernel_traits_baseILj6144ES2_S2_S2_S2_fjLj256EEEEELb0ELb1ELb0ELb0EEEvNS_9FwdParamsE:
        /* <DEDUP_REMOVED lines=18> */
[C---:B------:R-:W-:Y:S02]  /*0120*/  @P0 LEA.HI.X R3, R28.reuse, c[0x0][0x21c], RZ, 0x4, P4 ;  /* 0x000087001c030a11 */ /* 0x040fe400020f24ff */
[C---:B------:R-:W-:Y:S01]  /*0130*/  LEA R4, P4, R28.reuse, c[0x0][0x1c8], 0x4 ;  /* 0x000072001c047a11 */ /* 0x040fe200078820ff */
[C---:B------:R-:W-:Y:S02]  /*0140*/  IMAD.WIDE.U32 R44, R28.reuse, R45, c[0x0][0x1b0] ;  /* 0x00006c001c2c7625 */ /* 0x040fe400078e002d */
[----:B------:R0:W5:Y:S01]  /*0150*/  @P0 LDG.E.128 R48, [R2.64] ;  /* 0x0000000402300981 */ /* 0x000162000c1e1d00 */
[----:B------:R-:W-:-:S03]  /*0160*/  LEA.HI.X R5, R28, c[0x0][0x1cc], RZ, 0x4, P4 ;  /* 0x000073001c057a11 */ /* 0x000fc600020f24ff */
[----:B------:R-:W5:Y:S04]  /*0170*/  LDG.E.128 R44, [R44.64] ;  /* 0x000000042c2c7981 */ /* 0x000f68000c1e1d00 */
[----:B------:R-:W5:Y:S01]  /*0180*/  LDG.E.128 R4, [R4.64] ;  /* 0x0000000404047981 */ /* 0x000f62000c1e1d00 */
[----:B------:R-:W-:Y:S01]  /*0190*/  LOP3.LUT R28, R28, 0x100, RZ, 0xfc, !PT ;  /* 0x000001001c1c7812 */ /* 0x000fe200078efcff */
[----:B------:R-:W-:Y:S01]  /*01a0*/  @!P0 CS2R R48, SRZ ;  /* 0x0000000000308805 */ /* 0x000fe2000001ff00 */
[----:B------:R-:W-:Y:S02]  /*01b0*/  @!P0 CS2R R50, SRZ ;  /* 0x0000000000328805 */ /* 0x000fe4000001ff00 */
.L_x_355:
[----:B0-----:R-:W-:Y:S05]  /*01c0*/  BSYNC B0 ;  /* 0x0000000000007941 */ /* 0x001fea0003800000 */
.L_x_354:
        /* <DEDUP_REMOVED lines=8> */
[C---:B------:R-:W-:Y:S02]  /*0250*/  @P0 LEA.HI.X R3, R28.reuse, c[0x0][0x21c], RZ, 0x4, P4 ;  /* 0x000087001c030a11 */ /* 0x040fe400020f24ff */
[----:B------:R-:W-:-:S03]  /*0260*/  LEA R20, P4, R28, c[0x0][0x1c8], 0x4 ;  /* 0x000072001c147a11 */ /* 0x000fc600078820ff */
[----:B------:R0:W5:Y:S01]  /*0270*/  @P0 LDG.E.128 R40, [R2.64] ;  /* 0x0000000402280981 */ /* 0x000162000c1e1d00 */
[----:B------:R-:W-:-:S06]  /*0280*/  LEA.HI.X R21, R28, c[0x0][0x1cc], RZ, 0x4, P4 ;  /* 0x000073001c157a11 */ /* 0x000fcc00020f24ff */
[----:B------:R-:W5:Y:S01]  /*0290*/  LDG.E.128 R20, [R20.64] ;  /* 0x0000000414147981 */ /* 0x000f62000c1e1d00 */
[----:B------:R-:W-:Y:S01]  /*02a0*/  IADD3 R28, R28, 0x100, RZ ;  /* 0x000001001c1c7810 */ /* 0x000fe20007ffe0ff */
[----:B------:R-:W-:Y:S01]  /*02b0*/  @!P0 CS2R R40, SRZ ;  /* 0x0000000000288805 */ /* 0x000fe2000001ff00 */
[----:B------:R-:W-:Y:S02]  /*02c0*/  @!P0 CS2R R42, SRZ ;  /* 0x00000000002a8805 */ /* 0x000fe4000001ff00 */
.L_x_357:
[----:B0-----:R-:W-:Y:S05]  /*02d0*/  BSYNC B0 ;  /* 0x0000000000007941 */ /* 0x001fea0003800000 */
.L_x_356:
[----:B------:R-:W-:Y:S01]  /*02e0*/  BSSY B0, `(.L_x_358) ;  /* 0x000000f000007945 */ /* 0x000fe20003800000 */
[----:B------:R-:W-:Y:S05]  /*02f0*/  @!P3 BRA `(.L_x_359) ;  /* 0x000000d00000b947 */ /* 0x000fea0003800000 */
[----:B------:R-:W-:Y:S01]  /*0300*/  ISETP.NE.U32.AND P0, PT, RZ, c[0x0][0x218], PT ;  /* 0x00008600ff007a0c */ /* 0x000fe20003f05070 */
[----:B------:R-:W-:-:S03]  /*0310*/  HFMA2.MMA R29, -RZ, RZ, 0, 9.5367431640625e-07 ;  /* 0x00000010ff1d7435 */ /* 0x000fc600000001ff */
[----:B------:R-:W-:-:S13]  /*0320*/  ISETP.NE.AND.EX P0, PT, RZ, c[0x0][0x21c], PT, P0 ;  /* 0x00008700ff007a0c */ /* 0x000fda0003f05300 */
[----:B------:R-:W-:-:S04]  /*0330*/  @P0 LEA R2, P4, R28, c[0x0][0x218], 0x4 ;  /* 0x000086001c020a11 */ /* 0x000fc800078820ff */
[C---:B------:R-:W-:Y:S02]  /*0340*/  @P0 LEA.HI.X R3, R28.reuse, c[0x0][0x21c], RZ, 0x4, P4 ;  /* 0x000087001c030a11 */ /* 0x040fe400020f24ff */
[----:B------:R-:W-:-:S03]  /*0350*/  LEA R24, P4, R28, c[0x0][0x1c8], 0x4 ;  /* 0x000072001c187a11 */ /* 0x000fc600078820ff */
[----:B------:R0:W5:Y:S01]  /*0360*/  @P0 LDG.E.128 R32, [R2.64] ;  /* 0x0000000402200981 */ /* 0x000162000c1e1d00 */
[C---:B------:R-:W-:Y:S01]  /*0370*/  LEA.HI.X R25, R28.reuse, c[0x0][0x1cc], RZ, 0x4, P4 ;  /* 0x000073001c197a11 */ /* 0x040fe200020f24ff */
[----:B------:R-:W-:-:S05]  /*0380*/  IMAD.WIDE.U32 R28, R28, R29, c[0x0][0x1b0] ;  /* 0x00006c001c1c7625 */ /* 0x000fca00078e001d */
[----:B------:R-:W5:Y:S04]  /*0390*/  LDG.E.128 R24, [R24.64] ;  /* 0x0000000418187981 */ /* 0x000f68000c1e1d00 */
[----:B------:R-:W5:Y:S01]  /*03a0*/  LDG.E.128 R28, [R28.64] ;  /* 0x000000041c1c7981 */ /* 0x000f62000c1e1d00 */
[----:B------:R-:W-:Y:S01]  /*03b0*/  @!P0 CS2R R32, SRZ ;  /* 0x0000000000208805 */ /* 0x000fe2000001ff00 */
[----:B------:R-:W-:Y:S02]  /*03c0*/  @!P0 CS2R R34, SRZ ;  /* 0x0000000000228805 */ /* 0x000fe4000001ff00 */
.L_x_359:
[----:B0-----:R-:W-:Y:S05]  /*03d0*/  BSYNC B0 ;  /* 0x0000000000007941 */ /* 0x001fea0003800000 */
.L_x_358:
[----:B------:R-:W0:Y:S01]  /*03e0*/  S2UR UR6, SR_CTAID.X ;  /* 0x00000000000679c3 */ /* 0x000e220000002500 */
[----:B------:R-:W-:-:S04]  /*03f0*/  SHF.R.U32.HI R82, RZ, 0x8, R19 ;  /* 0x00000008ff527819 */ /* 0x000fc80000011613 */
[----:B0-----:R-:W-:-:S04]  /*0400*/  IADD3 R83, R82, UR6, RZ ;  /* 0x0000000652537c10 */ /* 0x001fc8000fffe0ff */
[----:B------:R-:W-:-:S13]  /*0410*/  ISETP.GE.AND P0, PT, R83, c[0x0][0x164], PT ;  /* 0x0000590053007a0c */ /* 0x000fda0003f06270 */
[----:B------:R-:W-:Y:S05]  /*0420*/  @P0 EXIT ;  /* 0x000000000000094d */ /* 0x000fea0003800000 */
[----:B------:R-:W-:Y:S01]  /*0430*/  SHF.R.S32.HI R61, RZ, 0x3, R58 ;  /* 0x00000003ff3d7819 */ /* 0x000fe2000001143a */
[----:B------:R-:W-:Y:S01]  /*0440*/  ULDC.U8 UR6, c[0x0][0x1f0] ;  /* 0x00007c0000067ab9 */ /* 0x000fe20000000000 */
[----:B------:R-:W-:Y:S02]  /*0450*/  LOP3.LUT R63, R19, 0xe0, RZ, 0xc0, !PT ;  /* 0x000000e0133f7812 */ /* 0x000fe400078ec0ff */
        /* <DEDUP_REMOVED lines=9> */
[----:B------:R-:W-:-:S02]  /*04f0*/  LOP3.LUT R63, R19, 0x1f, RZ, 0xc0, !PT ;  /* 0x0000001f133f7812 */ /* 0x000fc400078ec0ff */
[----:B------:R-:W-:Y:S02]  /*0500*/  SHF.L.U32 R67, R66, 0x3, RZ ;  /* 0x0000000342437819 */ /* 0x000fe400000006ff */
[----:B------:R-:W-:Y:S01]  /*0510*/  PRMT R66, RZ, 0x5410, R42 ;  /* 0x00005410ff427816 */ /* 0x000fe2000000002a */
[----:B------:R-:W-:Y:S01]  /*0520*/  IMAD R69, R63, -0x20, R68 ;  /* 0xffffffe03f457824 */ /* 0x000fe200078e0244 */
[----:B------:R0:W1:Y:S01]  /*0530*/  I2F.U32 R75, R67 ;  /* 0x00000043004b7306 */ /* 0x0000620000201000 */
[----:B------:R-:W-:Y:S02]  /*0540*/  PRMT R68, RZ, 0x7610, R43 ;  /* 0x00007610ff447816 */ /* 0x000fe4000000002b */
[----:B------:R-:W-:Y:S02]  /*0550*/  PRMT R70, RZ, 0x7610, R28 ;  /* 0x00007610ff467816 */ /* 0x000fe4000000001c */
[--C-:B------:R-:W-:Y:S02]  /*0560*/  PRMT R45, RZ, 0x5410, R46.reuse ;  /* 0x00005410ff2d7816 */ /* 0x100fe4000000002e */
[----:B------:R-:W-:-:S02]  /*0570*/  PRMT R54, RZ, 0x7610, R46 ;  /* 0x00007610ff367816 */ /* 0x000fc4000000002e */
[----:B0-----:R-:W-:Y:S02]  /*0580*/  PRMT R67, RZ, 0x7610, R42 ;  /* 0x00007610ff437816 */ /* 0x001fe4000000002a */
[----:B------:R-:W-:Y:S02]  /*0590*/  PRMT R42, RZ, 0x5410, R43 ;  /* 0x00005410ff2a7816 */ /* 0x000fe4000000002b */
[----:B------:R-:W-:Y:S02]  /*05a0*/  PRMT R43, RZ, 0x5410, R28 ;  /* 0x00005410ff2b7816 */ /* 0x000fe4000000001c */
[----:B------:R-:W-:Y:S02]  /*05b0*/  IMNMX R28, RZ, R69, !PT ;  /* 0x00000045ff1c7217 */ /* 0x000fe40007800200 */
        /* <DEDUP_REMOVED lines=10> */
[----:B------:R-:W-:Y:S02]  /*0660*/  IMNMX R29, R28, 0x20, PT ;  /* 0x000000201c1d7817 */ /* 0x000fe40003800200 */
        /* <DEDUP_REMOVED lines=16> */
[----:B------:R-:W-:Y:S02]  /*0770*/  IADD3 R29, R76, R29, RZ ;  /* 0x0000001d4c1d7210 */ /* 0x000fe40007ffe0ff */
[----:B------:R-:W-:Y:S01]  /*0780*/  SHF.R.U32.HI R81, RZ, 0x5, R19 ;  /* 0x00000005ff517819 */ /* 0x000fe20000011613 */
[----:B-1----:R0:W1:Y:S01]  /*0790*/  MUFU.RCP R76, R75 ;  /* 0x0000004b004c7308 */ /* 0x0020620000001000 */
        /* <DEDUP_REMOVED lines=16> */
[----:B------:R-:W-:Y:S02]  /*08a0*/  PRMT R23, RZ, 0x5410, R26 ;  /* 0x00005410ff177816 */ /* 0x000fe4000000001a */
[----:B------:R-:W-:Y:S02]  /*08b0*/  PRMT R24, RZ, 0x5410, R27 ;  /* 0x00005410ff187816 */ /* 0x000fe4000000001b */
[----:B------:R-:W-:Y:S02]  /*08c0*/  PRMT R25, RZ, 0x5410, R44 ;  /* 0x00005410ff197816 */ /* 0x000fe4000000002c */
[----:B------:R-:W-:Y:S02]  /*08d0*/  PRMT R40, RZ, 0x5410, R41 ;  /* 0x00005410ff287816 */ /* 0x000fe40000000029 */
[----:B------:R-:W-:-:S02]  /*08e0*/  PRMT R26, RZ, 0x7610, R26 ;  /* 0x00007610ff1a7816 */ /* 0x000fc4000000001a */
[----:B------:R-:W-:Y:S02]  /*08f0*/  PRMT R27, RZ, 0x7610, R27 ;  /* 0x00007610ff1b7816 */ /* 0x000fe4000000001b */
[----:B------:R-:W-:Y:S02]  /*0900*/  PRMT R44, RZ, 0x7610, R44 ;  /* 0x00007610ff2c7816 */ /* 0x000fe4000000002c */
[----:B------:R-:W-:Y:S02]  /*0910*/  PRMT R41, RZ, 0x7610, R41 ;  /* 0x00007610ff297816 */ /* 0x000fe40000000029 */
[--C-:B------:R-:W-:Y:S02]  /*0920*/  PRMT R71, RZ, 0x5410, R30.reuse ;  /* 0x00005410ff477816 */ /* 0x100fe4000000001e */
[----:B------:R-:W-:Y:S02]  /*0930*/  PRMT R74, RZ, 0x7610, R30 ;  /* 0x00007610ff4a7816 */ /* 0x000fe4000000001e */
[----:B------:R-:W-:-:S02]  /*0940*/  PRMT R73, RZ, 0x5410, R31 ;  /* 0x00005410ff497816 */ /* 0x000fc4000000001f */
[----:B------:R-:W-:Y:S02]  /*0950*/  PRMT R77, RZ, 0x7610, R31 ;  /* 0x00007610ff4d7816 */ /* 0x000fe4000000001f */
[--C-:B0-----:R-:W-:Y:S02]  /*0960*/  PRMT R75, RZ, 0x5410, R32.reuse ;  /* 0x00005410ff4b7816 */ /* 0x101fe40000000020 */
[----:B------:R-:W-:Y:S02]  /*0970*/  PRMT R84, RZ, 0x7610, R32 ;  /* 0x00007610ff547816 */ /* 0x000fe40000000020 */
[----:B------:R-:W-:Y:S02]  /*0980*/  MOV R80, 0x1 ;  /* 0x0000000100507802 */ /* 0x000fe40000000f00 */
[----:B------:R-:W-:Y:S02]  /*0990*/  LEA R82, R82, 0x8, 0x3 ;  /* 0x0000000852527811 */ /* 0x000fe400078e18ff */
[----:B------:R-:W-:-:S02]  /*09a0*/  LOP3.LUT R81, R81, 0x7, RZ, 0xc0, !PT ;  /* 0x0000000751517812 */ /* 0x000fc400078ec0ff */
[----:B------:R-:W-:Y:S02]  /*09b0*/  SHF.L.U32 R79, R29, 0x3, RZ ;  /* 0x000000031d4f7819 */ /* 0x000fe400000006ff */
[--C-:B------:R-:W-:Y:S02]  /*09c0*/  PRMT R78, RZ, 0x5410, R33.reuse ;  /* 0x00005410ff4e7816 */ /* 0x100fe40000000021 */
[----:B------:R-:W-:Y:S02]  /*09d0*/  PRMT R86, RZ, 0x7610, R33 ;  /* 0x00007610ff567816 */ /* 0x000fe40000000021 */
[--C-:B------:R-:W-:Y:S02]  /*09e0*/  PRMT R85, RZ, 0x5410, R34.reuse ;  /* 0x00005410ff557816 */ /* 0x100fe40000000022 */
[----:B------:R-:W-:Y:S02]  /*09f0*/  PRMT R88, RZ, 0x7610, R34 ;  /* 0x00007610ff587816 */ /* 0x000fe40000000022 */
[----:B------:R-:W-:-:S02]  /*0a00*/  PRMT R87, RZ, 0x5410, R35 ;  /* 0x00005410ff577816 */ /* 0x000fc40000000023 */
[----:B-1----:R-:W-:Y:S02]  /*0a10*/  PRMT R89, RZ, 0x7610, R35 ;  /* 0x00007610ff597816 */ /* 0x002fe40000000023 */
.L_x_375:
[----:B------:R-:W-:-:S04]  /*0a20*/  ISETP.NE.U32.AND P0, PT, RZ, c[0x0][0x1c0], PT ;  /* 0x00007000ff007a0c */ /* 0x000fc80003f05070 */
[----:B------:R-:W-:-:S13]  /*0a30*/  ISETP.NE.AND.EX P0, PT, RZ, c[0x0][0x1c4], PT, P0 ;  /* 0x00007100ff007a0c */ /* 0x000fda0003f05300 */
[----:B------:R-:W-:-:S05]  /*0a40*/  @P0 MOV R32, 0x2 ;  /* 0x0000000200200802 */ /* 0x000fca0000000f00 */
[----:B------:R-:W-:-:S06]  /*0a50*/  @P0 IMAD.WIDE R32, R83, R32, c[0x0][0x1c0] ;  /* 0x0000700053200625 */ /* 0x000fcc00078e0220 */
[----:B------:R-:W2:Y:S01]  /*0a60*/  @P0 LDG.E.U16 R32, [R32.64] ;  /* 0x0000000420200981 */ /* 0x000ea2000c1e1500 */
[----:B------:R-:W-:Y:S01]  /*0a70*/  IMAD R34, R83, c[0x0][0x168], RZ ;  /* 0x00005a0053227a24 */ /* 0x000fe200078e02ff */
[----:B------:R-:W-:Y:S01]  /*0a80*/  HFMA2.MMA R116, -RZ, RZ, 1.875, 0 ;  /* 0x3f800000ff747435 */ /* 0x000fe200000001ff */
[----:B------:R-:W-:Y:S01]  /*0a90*/  BSSY B0, `(.L_x_360) ;  /* 0x0000041000007945 */ /* 0x000fe20003800000 */
[----:B------:R-:W0:Y:S02]  /*0aa0*/  S2R R115, SR_TID.X ;  /* 0x0000000000737919 */ /* 0x000e240000002100 */
[----:B------:R-:W-:-:S04]  /*0ab0*/  SHF.R.S32.HI R35, RZ, 0x1f, R34 ;  /* 0x0000001fff237819 */ /* 0x000fc80000011422 */
[----:B------:R-:W-:Y:S02]  /*0ac0*/  LEA.HI R35, R35, R34, RZ, 0x3 ;  /* 0x0000002223237211 */ /* 0x000fe400078f18ff */
[----:B0-----:R-:W-:-:S04]  /*0ad0*/  LOP3.LUT R90, R115, 0xff, RZ, 0xc0, !PT ;  /* 0x000000ff735a7812 */ /* 0x001fc800078ec0ff */
[----:B------:R-:W-:-:S04]  /*0ae0*/  LEA.HI.SX32 R90, R35, R90, 0x1d ;  /* 0x0000005a235a7211 */ /* 0x000fc800078feaff */
[----:B------:R-:W-:Y:S02]  /*0af0*/  MOV R117, R90 ;  /* 0x0000005a00757202 */ /* 0x000fe40000000f00 */
[----:B--2---:R-:W-:Y:S01]  /*0b00*/  @P0 PRMT R116, RZ, 0x5410, R32 ;  /* 0x00005410ff740816 */ /* 0x004fe20000000020 */
[----:B------:R-:W-:Y:S05]  /*0b10*/  @!P1 BRA `(.L_x_361) ;  /* 0x0000038000009947 */ /* 0x000fea0003800000 */
[----:B------:R-:W-:Y:S02]  /*0b20*/  ISETP.NE.U32.AND P0, PT, RZ, c[0x0][0x180], PT ;  /* 0x00006000ff007a0c */ /* 0x000fe40003f05070 */
[----:B------:R-:W-:Y:S02]  /*0b30*/  MOV R33, 0x10 ;  /* 0x0000001000217802 */ /* 0x000fe40000000f00 */
[----:B------:R-:W-:-:S03]  /*0b40*/  ISETP.NE.AND.EX P0, PT, RZ, c[0x0][0x184], PT, P0 ;  /* 0x00006100ff007a0c */ /* 0x000fc60003f05300 */
[----:B------:R-:W-:-:S06]  /*0b50*/  IMAD.WIDE.U32 R32, R90, R33, c[0x0][0x170] ;  /* 0x00005c005a207625 */ /* 0x000fcc00078e0021 */
[----:B------:R-:W2:Y:S04]  /*0b60*/  LDG.E.128 R32, [R32.64] ;  /* 0x0000000420207981 */ /* 0x000ea8000c1e1d00 */
[----:B------:R-:W-:-:S04]  /*0b70*/  @P0 LEA R96, P4, R90, c[0x0][0x180], 0x4 ;  /* 0x000060005a600a11 */ /* 0x000fc800078820ff */
[----:B------:R-:W-:-:S05]  /*0b80*/  @P0 LEA.HI.X R97, R90, c[0x0][0x184], RZ, 0x4, P4 ;  /* 0x000061005a610a11 */ /* 0x000fca00020f24ff */
[----:B------:R0:W3:Y:S01]  /*0b90*/  @P0 LDG.E.128 R28, [R96.64] ;  /* 0x00000004601c0981 */ /* 0x0000e2000c1e1d00 */
[----:B------:R-:W-:Y:S02]  /*0ba0*/  LEA R118, P4, R90, c[0x0][0x188], 0x4 ;  /* 0x000062005a767a11 */ /* 0x000fe400078820ff */
[--C-:B--2---:R-:W-:Y:S02]  /*0bb0*/  PRMT R99, RZ, 0x7610, R32.reuse ;  /* 0x00007610ff637816 */ /* 0x104fe40000000020 */
[----:B0-----:R-:W-:Y:S02]  /*0bc0*/  PRMT R97, RZ, 0x5410, R32 ;  /* 0x00005410ff617816 */ /* 0x001fe40000000020 */
[--C-:B------:R-:W-:Y:S01]  /*0bd0*/  PRMT R117, RZ, 0x5410, R34.reuse ;  /* 0x00005410ff757816 */ /* 0x100fe20000000022 */
[-C--:B------:R-:W-:Y:S01]  /*0be0*/  FMUL.FTZ R99, R99, R116.reuse ;  /* 0x0000007463637220 */ /* 0x080fe20000410000 */
[----:B------:R-:W-:Y:S01]  /*0bf0*/  PRMT R119, RZ, 0x7610, R34 ;  /* 0x00007610ff777816 */ /* 0x000fe20000000022 */
[----:B------:R-:W-:Y:S01]  /*0c00*/  FMUL.FTZ R34, R97, R116 ;  /* 0x0000007461227220 */ /* 0x000fe20000410000 */
[--C-:B------:R-:W-:Y:S01]  /*0c10*/  PRMT R101, RZ, 0x5410, R33.reuse ;  /* 0x00005410ff657816 */ /* 0x100fe20000000021 */
[----:B------:R-:W-:Y:S01]  /*0c20*/  FMUL.FTZ R97, R16, R99 ;  /* 0x0000006310617220 */ /* 0x000fe20000410000 */
[----:B------:R-:W-:Y:S01]  /*0c30*/  PRMT R103, RZ, 0x7610, R33 ;  /* 0x00007610ff677816 */ /* 0x000fe20000000021 */
[----:B------:R-:W-:Y:S01]  /*0c40*/  FMUL.FTZ R96, R17, R34 ;  /* 0x0000002211607220 */ /* 0x000fe20000410000 */
[----:B------:R-:W-:Y:S01]  /*0c50*/  PRMT R33, RZ, 0x5410, R35 ;  /* 0x00005410ff217816 */ /* 0x000fe20000000023 */
[-C--:B------:R-:W-:Y:S01]  /*0c60*/  FMUL.FTZ R98, R101, R116.reuse ;  /* 0x0000007465627220 */ /* 0x080fe20000410000 */
[--C-:B---3--:R-:W-:Y:S01]  /*0c70*/  @P0 PRMT R99, RZ, 0x5410, R28.reuse ;  /* 0x00005410ff630816 */ /* 0x108fe2000000001c */
[----:B------:R-:W-:Y:S01]  /*0c80*/  FMUL.FTZ R103, R103, R116 ;  /* 0x0000007467677220 */ /* 0x000fe20000410000 */
[----:B------:R-:W-:Y:S01]  /*0c90*/  @P0 PRMT R32, RZ, 0x7610, R28 ;  /* 0x00007610ff200816 */ /* 0x000fe2000000001c */
[----:B------:R-:W-:Y:S01]  /*0ca0*/  FMUL.FTZ R98, R15, R98 ;  /* 0x000000620f627220 */ /* 0x000fe20000410000 */
[----:B------:R-:W-:Y:S01]  /*0cb0*/  @P0 PRMT R101, RZ, 0x5410, R30 ;  /* 0x00005410ff650816 */ /* 0x000fe2000000001e */
[----:B------:R-:W-:Y:S01]  /*0cc0*/  @P0 FADD.FTZ R96, R99, R96 ;  /* 0x0000006063600221 */ /* 0x000fe20000010000 */
[----:B------:R-:W-:Y:S01]  /*0cd0*/  @P0 PRMT R99, RZ, 0x5410, R29 ;  /* 0x00005410ff630816 */ /* 0x000fe2000000001d */
[----:B------:R-:W-:Y:S01]  /*0ce0*/  FMUL.FTZ R100, R117, R116 ;  /* 0x0000007475647220 */ /* 0x000fe20000410000 */
[----:B------:R-:W-:Y:S01]  /*0cf0*/  PRMT R35, RZ, 0x7610, R35 ;  /* 0x00007610ff237816 */ /* 0x000fe20000000023 */
[----:B------:R-:W-:Y:S01]  /*0d00*/  @P0 FADD.FTZ R97, R32, R97 ;  /* 0x0000006120610221 */ /* 0x000fe20000010000 */
[----:B------:R-:W-:Y:S01]  /*0d10*/  @P0 PRMT R32, RZ, 0x7610, R29 ;  /* 0x00007610ff200816 */ /* 0x000fe2000000001d */
[----:B------:R-:W-:Y:S01]  /*0d20*/  @P0 FADD.FTZ R98, R99, R98 ;  /* 0x0000006263620221 */ /* 0x000fe20000010000 */
[----:B------:R-:W-:Y:S01]  /*0d30*/  IADD3 R117, R90, 0x100, RZ ;  /* 0x000001005a757810 */ /* 0x000fe20007ffe0ff */
[----:B------:R-:W-:-:S02]  /*0d40*/  FMUL.FTZ R99, R14, R103 ;  /* 0x000000670e637220 */ /* 0x000fc40000410000 */
[----:B------:R-:W-:Y:S02]  /*0d50*/  FMUL.FTZ R100, R13, R100 ;  /* 0x000000640d647220 */ /* 0x000fe40000410000 */
[-C--:B------:R-:W-:Y:S02]  /*0d60*/  FMUL.FTZ R119, R119, R116.reuse ;  /* 0x0000007477777220 */ /* 0x080fe40000410000 */
[----:B------:R-:W-:Y:S01]  /*0d70*/  @P0 FADD.FTZ R99, R32, R99 ;  /* 0x0000006320630221 */ /* 0x000fe20000010000 */
[----:B------:R-:W-:Y:S01]  /*0d80*/  @P0 PRMT R32, RZ, 0x7610, R30 ;  /* 0x00007610ff200816 */ /* 0x000fe2000000001e */
[----:B------:R-:W-:Y:S02]  /*0d90*/  @P0 FADD.FTZ R100, R101, R100 ;  /* 0x0000006465640221 */ /* 0x000fe40000010000 */
[----:B------:R-:W-:Y:S01]  /*0da0*/  FMUL.FTZ R101, R12, R119 ;  /* 0x000000770c657220 */ /* 0x000fe20000410000 */
[----:B------:R-:W-:Y:S01]  /*0db0*/  LEA.HI.X R119, R90, c[0x0][0x18c], RZ, 0x4, P4 ;  /* 0x000063005a777a11 */ /* 0x000fe200020f24ff */
[-C--:B------:R-:W-:Y:S01]  /*0dc0*/  FMUL.FTZ R102, R33, R116.reuse ;  /* 0x0000007421667220 */ /* 0x080fe20000410000 */
[----:B------:R-:W-:Y:S01]  /*0dd0*/  @P0 PRMT R33, RZ, 0x5410, R31 ;  /* 0x00005410ff210816 */ /* 0x000fe2000000001f */
[----:B------:R-:W-:-:S02]  /*0de0*/  FMUL.FTZ R35, R35, R116 ;  /* 0x0000007423237220 */ /* 0x000fc40000410000 */
[----:B------:R-:W-:Y:S01]  /*0df0*/  @P0 FADD.FTZ R101, R32, R101 ;  /* 0x0000006520650221 */ /* 0x000fe20000010000 */
[----:B------:R-:W-:Y:S01]  /*0e00*/  @P0 PRMT R32, RZ, 0x7610, R31 ;  /* 0x00007610ff200816 */ /* 0x000fe2000000001f */
[----:B------:R-:W-:Y:S02]  /*0e10*/  FMUL.FTZ R102, R11, R102 ;  /* 0x000000660b667220 */ /* 0x000fe40000410000 */
[----:B------:R-:W-:Y:S01]  /*0e20*/  FMUL.FTZ R103, R10, R35 ;  /* 0x000000230a677220 */ /* 0x000fe20000410000 */
[----:B------:R-:W-:Y:S01]  /*0e30*/  F2FP.BF16.PACK_AB R34, R101, R100 ;  /* 0x000000646522723e */ /* 0x000fe200000010ff */
[----:B------:R-:W-:Y:S01]  /*0e40*/  @P0 FADD.FTZ R102, R33, R102 ;  /* 0x0000006621660221 */ /* 0x000fe20000010000 */
[----:B------:R-:W-:Y:S01]  /*0e50*/  F2FP.BF16.PACK_AB R33, R99, R98 ;  /* 0x000000626321723e */ /* 0x000fe200000010ff */
[----:B------:R-:W-:Y:S01]  /*0e60*/  @P0 FADD.FTZ R103, R32, R103 ;  /* 0x0000006720670221 */ /* 0x000fe20000010000 */
[----:B------:R-:W-:-:S04]  /*0e70*/  F2FP.BF16.PACK_AB R32, R97, R96 ;  /* 0x000000606120723e */ /* 0x000fc800000010ff */
[----:B------:R-:W-:-:S05]  /*0e80*/  F2FP.BF16.PACK_AB R35, R103, R102 ;  /* 0x000000666723723e */ /* 0x000fca00000010ff */
[----:B------:R0:W-:Y:S02]  /*0e90*/  STG.E.128 [R118.64], R32 ;  /* 0x0000002076007986 */ /* 0x0001e4000c101d04 */
.L_x_361:
[----:B------:R-:W-:Y:S05]  /*0ea0*/  BSYNC B0 ;  /* 0x0000000000007941 */ /* 0x000fea0003800000 */
.L_x_360:
[----:B------:R-:W-:Y:S01]  /*0eb0*/  BSSY B0, `(.L_x_362) ;  /* 0x000003a000007945 */ /* 0x000fe20003800000 */
[----:B------:R-:W-:Y:S05]  /*0ec0*/  @!P2 BRA `(.L_x_363) ;  /* 0x000003800000a947 */ /* 0x000fea0003800000 */
[----:B0-----:R-:W-:Y:S01]  /*0ed0*/  HFMA2.MMA R32, -RZ, RZ, 0, 9.5367431640625e-07 ;  /* 0x00000010ff207435 */ /* 0x001fe200000001ff */
[----:B------:R-:W-:-:S04]  /*0ee0*/  ISETP.NE.U32.AND P0, PT, RZ, c[0x0][0x180], PT ;  /* 0x00006000ff007a0c */ /* 0x000fc80003f05070 */
[----:B------:R-:W-:-:S05]  /*0ef0*/  ISETP.NE.AND.EX P0, PT, RZ, c[0x0][0x184], PT, P0 ;  /* 0x00006100ff007a0c */ /* 0x000fca0003f05300 */
[----:B------:R-:W-:-:S06]  /*0f00*/  IMAD.WIDE.U32 R32, R117, R32, c[0x0][0x170] ;  /* 0x00005c0075207625 */ /* 0x000fcc00078e0020 */
[----:B------:R-:W2:Y:S02]  /*0f10*/  LDG.E.128 R32, [R32.64] ;  /* 0x0000000420207981 */ /* 0x000ea4000c1e1d00 */
[----:B------:R-:W-:-:S04]  /*0f20*/  @P0 LEA R92, P4, R117, c[0x0][0x180], 0x4 ;  /* 0x00006000755c0a11 */ /* 0x000fc800078820ff */
[----:B------:R-:W-:-:S05]  /*0f30*/  @P0 LEA.HI.X R93, R117, c[0x0][0x184], RZ, 0x4, P4 ;  /* 0x00006100755d0a11 */ /* 0x000fca00020f24ff */
[----:B------:R0:W3:Y:S01]  /*0f40*/  @P0 LDG.E.128 R28, [R92.64] ;  /* 0x000000045c1c0981 */ /* 0x0000e2000c1e1d00 */
[----:B------:R-:W-:-:S04]  /*0f50*/  LEA R118, P4, R117, c[0x0][0x188], 0x4 ;  /* 0x0000620075767a11 */ /* 0x000fc800078820ff */
[C---:B------:R-:W-:Y:S02]  /*0f60*/  LEA.HI.X R119, R117.reuse, c[0x0][0x18c], RZ, 0x4, P4 ;  /* 0x0000630075777a11 */ /* 0x040fe400020f24ff */
[----:B------:R-:W-:Y:S02]  /*0f70*/  IADD3 R117, R117, 0x100, RZ ;  /* 0x0000010075757810 */ /* 0x000fe40007ffe0ff */
[----:B--2---:R-:W-:Y:S02]  /*0f80*/  PRMT R91, RZ, 0x5410, R32 ;  /* 0x00005410ff5b7816 */ /* 0x004fe40000000020 */
[----:B0-----:R-:W-:-:S03]  /*0f90*/  PRMT R93, RZ, 0x5410, R33 ;  /* 0x00005410ff5d7816 */ /* 0x001fc60000000021 */
[----:B------:R-:W-:Y:S01]  /*0fa0*/  FMUL.FTZ R94, R91, R116 ;  /* 0x000000745b5e7220 */ /* 0x000fe20000410000 */
[----:B------:R-:W-:Y:S02]  /*0fb0*/  PRMT R91, RZ, 0x7610, R32 ;  /* 0x00007610ff5b7816 */ /* 0x000fe40000000020 */
[----:B------:R-:W-:-:S03]  /*0fc0*/  PRMT R33, RZ, 0x7610, R33 ;  /* 0x00007610ff217816 */ /* 0x000fc60000000021 */
[----:B------:R-:W-:Y:S02]  /*0fd0*/  FMUL.FTZ R95, R91, R116 ;  /* 0x000000745b5f7220 */ /* 0x000fe40000410000 */
[----:B------:R-:W-:Y:S02]  /*0fe0*/  FMUL.FTZ R91, R9, R94 ;  /* 0x0000005e095b7220 */ /* 0x000fe40000410000 */
[-C--:B------:R-:W-:Y:S01]  /*0ff0*/  FMUL.FTZ R94, R93, R116.reuse ;  /* 0x000000745d5e7220 */ /* 0x080fe20000410000 */
[----:B---3--:R-:W-:Y:S01]  /*1000*/  @P0 PRMT R93, RZ, 0x7610, R28 ;  /* 0x00007610ff5d0816 */ /* 0x008fe2000000001c */
[----:B------:R-:W-:Y:S02]  /*1010*/  FMUL.FTZ R92, R8, R95 ;  /* 0x0000005f085c7220 */ /* 0x000fe40000410000 */
[----:B------:R-:W-:Y:S02]  /*1020*/  FMUL.FTZ R33, R33, R116 ;  /* 0x0000007421217220 */ /* 0x000fe40000410000 */
[----:B------:R-:W-:-:S02]  /*1030*/  @P0 FADD.FTZ R92, R93, R92 ;  /* 0x0000005c5d5c0221 */ /* 0x000fc40000010000 */
[----:B------:R-:W-:Y:S01]  /*1040*/  FMUL.FTZ R93, R7, R94 ;  /* 0x0000005e075d7220 */ /* 0x000fe20000410000 */
[----:B------:R-:W-:Y:S01]  /*1050*/  @P0 PRMT R32, RZ, 0x5410, R28 ;  /* 0x00005410ff200816 */ /* 0x000fe2000000001c */
[----:B------:R-:W-:Y:S01]  /*1060*/  FMUL.FTZ R94, R6, R33 ;  /* 0x00000021065e7220 */ /* 0x000fe20000410000 */
[----:B------:R-:W-:Y:S02]  /*1070*/  @P0 PRMT R33, RZ, 0x7610, R29 ;  /* 0x00007610ff210816 */ /* 0x000fe4000000001d */
[----:B------:R-:W-:Y:S01]  /*1080*/  PRMT R95, RZ, 0x5410, R34 ;  /* 0x00005410ff5f7816 */ /* 0x000fe20000000022 */
[----:B------:R-:W-:Y:S02]  /*1090*/  @P0 FADD.FTZ R91, R32, R91 ;  /* 0x0000005b205b0221 */ /* 0x000fe40000010000 */
[----:B------:R-:W-:Y:S01]  /*10a0*/  @P0 FADD.FTZ R94, R33, R94 ;  /* 0x0000005e215e0221 */ /* 0x000fe20000010000 */
[----:B------:R-:W-:Y:S01]  /*10b0*/  PRMT R33, RZ, 0x7610, R34 ;  /* 0x00007610ff217816 */ /* 0x000fe20000000022 */
[----:B------:R-:W-:Y:S01]  /*10c0*/  FMUL.FTZ R32, R95, R116 ;  /* 0x000000745f207220 */ /* 0x000fe20000410000 */
[----:B------:R-:W-:-:S03]  /*10d0*/  @P0 PRMT R104, RZ, 0x5410, R29 ;  /* 0x00005410ff680816 */ /* 0x000fc6000000001d */
[----:B------:R-:W-:Y:S01]  /*10e0*/  FMUL.FTZ R95, R5, R32 ;  /* 0x00000020055f7220 */ /* 0x000fe20000410000 */
[--C-:B------:R-:W-:Y:S01]  /*10f0*/  @P0 PRMT R32, RZ, 0x5410, R30.reuse ;  /* 0x00005410ff200816 */ /* 0x100fe2000000001e */
[-C--:B------:R-:W-:Y:S01]  /*1100*/  FMUL.FTZ R33, R33, R116.reuse ;  /* 0x0000007421217220 */ /* 0x080fe20000410000 */
[----:B------:R-:W-:Y:S01]  /*1110*/  PRMT R105, RZ, 0x5410, R35 ;  /* 0x00005410ff697816 */ /* 0x000fe20000000023 */
[----:B------:R-:W-:Y:S01]  /*1120*/  @P0 FADD.FTZ R93, R104, R93 ;  /* 0x0000005d685d0221 */ /* 0x000fe20000010000 */
[----:B------:R-:W-:Y:S01]  /*1130*/  PRMT R35, RZ, 0x7610, R35 ;  /* 0x00007610ff237816 */ /* 0x000fe20000000023 */
[----:B------:R-:W-:Y:S01]  /*1140*/  FMUL.FTZ R104, R4, R33 ;  /* 0x0000002104687220 */ /* 0x000fe20000410000 */
[----:B------:R-:W-:Y:S01]  /*1150*/  @P0 PRMT R33, RZ, 0x7610, R30 ;  /* 0x00007610ff210816 */ /* 0x000fe2000000001e */
[----:B------:R-:W-:Y:S02]  /*1160*/  @P0 FADD.FTZ R95, R32, R95 ;  /* 0x0000005f205f0221 */ /* 0x000fe40000010000 */
[----:B------:R-:W-:-:S02]  /*1170*/  FMUL.FTZ R32, R105, R116 ;  /* 0x0000007469207220 */ /* 0x000fc40000410000 */
[----:B------:R-:W-:Y:S02]  /*1180*/  FMUL.FTZ R35, R35, R116 ;  /* 0x0000007423237220 */ /* 0x000fe40000410000 */
[----:B------:R-:W-:Y:S01]  /*1190*/  FMUL.FTZ R105, R3, R32 ;  /* 0x0000002003697220 */ /* 0x000fe20000410000 */
[--C-:B------:R-:W-:Y:S01]  /*11a0*/  @P0 PRMT R32, RZ, 0x5410, R31.reuse ;  /* 0x00005410ff200816 */ /* 0x100fe2000000001f */
[----:B------:R-:W-:Y:S01]  /*11b0*/  @P0 FADD.FTZ R104, R33, R104 ;  /* 0x0000006821680221 */ /* 0x000fe20000010000 */
[----:B------:R-:W-:Y:S01]  /*11c0*/  @P0 PRMT R33, RZ, 0x7610, R31 ;  /* 0x00007610ff210816 */ /* 0x000fe2000000001f */
[----:B------:R-:W-:Y:S02]  /*11d0*/  FMUL.FTZ R106, R2, R35 ;  /* 0x00000023026a7220 */ /* 0x000fe40000410000 */
[----:B------:R-:W-:Y:S02]  /*11e0*/  @P0 FADD.FTZ R105, R32, R105 ;  /* 0x0000006920690221 */ /* 0x000fe40000010000 */
[----:B------:R-:W-:Y:S01]  /*11f0*/  @P0 FADD.FTZ R106, R33, R106 ;  /* 0x0000006a216a0221 */ /* 0x000fe20000010000 */
[----:B------:R-:W-:-:S02]  /*1200*/  F2FP.BF16.PACK_AB R34, R104, R95 ;  /* 0x0000005f6822723e */ /* 0x000fc400000010ff */
[----:B------:R-:W-:Y:S02]  /*1210*/  F2FP.BF16.PACK_AB R33, R94, R93 ;  /* 0x0000005d5e21723e */ /* 0x000fe400000010ff */
[----:B------:R-:W-:Y:S02]  /*1220*/  F2FP.BF16.PACK_AB R32, R92, R91 ;  /* 0x0000005b5c20723e */ /* 0x000fe400000010ff */
[----:B------:R-:W-:-:S05]  /*1230*/  F2FP.BF16.PACK_AB R35, R106, R105 ;  /* 0x000000696a23723e */ /* 0x000fca00000010ff */
[----:B------:R0:W-:Y:S02]  /*1240*/  STG.E.128 [R118.64], R32 ;  /* 0x0000002076007986 */ /* 0x0001e4000c101d04 */
.L_x_363:
[----:B------:R-:W-:Y:S05]  /*1250*/  BSYNC B0 ;  /* 0x0000000000007941 */ /* 0x000fea0003800000 */
.L_x_362:
[----:B------:R-:W-:Y:S01]  /*1260*/  BSSY B0, `(.L_x_364) ;  /* 0x0000039000007945 */ /* 0x000fe20003800000 */
[----:B------:R-:W-:Y:S05]  /*1270*/  @!P3 BRA `(.L_x_365) ;  /* 0x000003700000b947 */ /* 0x000fea0003800000 */
[----:B------:R-:W-:Y:S02]  /*1280*/  ISETP.NE.U32.AND P0, PT, RZ, c[0x0][0x180], PT ;  /* 0x00006000ff007a0c */ /* 0x000fe40003f05070 */
[----:B0-----:R-:W-:Y:S02]  /*1290*/  MOV R32, 0x10 ;  /* 0x0000001000207802 */ /* 0x001fe40000000f00 */
[----:B------:R-:W-:-:S03]  /*12a0*/  ISETP.NE.AND.EX P0, PT, RZ, c[0x0][0x184], PT, P0 ;  /* 0x00006100ff007a0c */ /* 0x000fc60003f05300 */
[----:B------:R-:W-:-:S06]  /*12b0*/  IMAD.WIDE.U32 R32, R117, R32, c[0x0][0x170] ;  /* 0x00005c0075207625 */ /* 0x000fcc00078e0020 */
[----:B------:R-:W2:Y:S04]  /*12c0*/  LDG.E.128 R32, [R32.64] ;  /* 0x0000000420207981 */ /* 0x000ea8000c1e1d00 */
[----:B------:R-:W-:-:S04]  /*12d0*/  @P0 LEA R108, P4, R117, c[0x0][0x180], 0x4 ;  /* 0x00006000756c0a11 */ /* 0x000fc800078820ff */
[----:B------:R-:W-:-:S05]  /*12e0*/  @P0 LEA.HI.X R109, R117, c[0x0][0x184], RZ, 0x4, P4 ;  /* 0x00006100756d0a11 */ /* 0x000fca00020f24ff */
[----:B------:R2:W3:Y:S02]  /*12f0*/  @P0 LDG.E.128 R28, [R108.64] ;  /* 0x000000046c1c0981 */ /* 0x0004e4000c1e1d00 */
[--C-:B--2---:R-:W-:Y:S02]  /*1300*/  PRMT R109, RZ, 0x7610, R32.reuse ;  /* 0x00007610ff6d7816 */ /* 0x104fe40000000020 */
[----:B------:R-:W-:Y:S02]  /*1310*/  PRMT R107, RZ, 0x5410, R32 ;  /* 0x00005410ff6b7816 */ /* 0x000fe40000000020 */
[--C-:B------:R-:W-:Y:S01]  /*1320*/  PRMT R111, RZ, 0x5410, R33.reuse ;  /* 0x00005410ff6f7816 */ /* 0x100fe20000000021 */
[-C--:B------:R-:W-:Y:S01]  /*1330*/  FMUL.FTZ R32, R109, R116.reuse ;  /* 0x000000746d207220 */ /* 0x080fe20000410000 */
[----:B------:R-:W-:Y:S01]  /*1340*/  PRMT R33, RZ, 0x7610, R33 ;  /* 0x00007610ff217816 */ /* 0x000fe20000000021 */
[----:B------:R-:W-:Y:S01]  /*1350*/  FMUL.FTZ R107, R107, R116 ;  /* 0x000000746b6b7220 */ /* 0x000fe20000410000 */
[--C-:B------:R-:W-:Y:S01]  /*1360*/  PRMT R113, RZ, 0x5410, R34.reuse ;  /* 0x00005410ff717816 */ /* 0x100fe20000000022 */
[----:B------:R-:W-:Y:S01]  /*1370*/  FMUL.FTZ R108, R21, R32 ;  /* 0x00000020156c7220 */ /* 0x000fe20000410000 */
[----:B------:R-:W-:Y:S01]  /*1380*/  PRMT R119, RZ, 0x7610, R34 ;  /* 0x00007610ff777816 */ /* 0x000fe20000000022 */
[-C--:B------:R-:W-:Y:S01]  /*1390*/  FMUL.FTZ R33, R33, R116.reuse ;  /* 0x0000007421217220 */ /* 0x080fe20000410000 */
[--C-:B------:R-:W-:Y:S01]  /*13a0*/  PRMT R121, RZ, 0x5410, R35.reuse ;  /* 0x00005410ff797816 */ /* 0x100fe20000000023 */
[----:B------:R-:W-:Y:S01]  /*13b0*/  FMUL.FTZ R107, R0, R107 ;  /* 0x0000006b006b7220 */ /* 0x000fe20000410000 */
[----:B---3--:R-:W-:Y:S01]  /*13c0*/  @P0 PRMT R32, RZ, 0x5410, R28 ;  /* 0x00005410ff200816 */ /* 0x008fe2000000001c */
[----:B------:R-:W-:Y:S01]  /*13d0*/  FMUL.FTZ R111, R111, R116 ;  /* 0x000000746f6f7220 */ /* 0x000fe20000410000 */
[----:B------:R-:W-:Y:S01]  /*13e0*/  PRMT R35, RZ, 0x7610, R35 ;  /* 0x00007610ff237816 */ /* 0x000fe20000000023 */
[----:B------:R-:W-:Y:S01]  /*13f0*/  FMUL.FTZ R110, R22, R33 ;  /* 0x00000021166e7220 */ /* 0x000fe20000410000 */
[----:B------:R-:W-:Y:S01]  /*1400*/  @P0 PRMT R33, RZ, 0x7610, R29 ;  /* 0x00007610ff210816 */ /* 0x000fe2000000001d */
[----:B------:R-:W-:Y:S01]  /*1410*/  @P0 FADD.FTZ R107, R32, R107 ;  /* 0x0000006b206b0221 */ /* 0x000fe20000010000 */
[----:B------:R-:W-:Y:S01]  /*1420*/  @P0 PRMT R32, RZ, 0x5410, R29 ;  /* 0x00005410ff200816 */ /* 0x000fe2000000001d */
[----:B------:R-:W-:-:S02]  /*1430*/  FMUL.FTZ R109, R20, R111 ;  /* 0x0000006f146d7220 */ /* 0x000fc40000410000 */
[-C--:B------:R-:W-:Y:S02]  /*1440*/  FMUL.FTZ R34, R113, R116.reuse ;  /* 0x0000007471227220 */ /* 0x080fe40000410000 */
[----:B------:R-:W-:Y:S02]  /*1450*/  FMUL.FTZ R119, R119, R116 ;  /* 0x0000007477777220 */ /* 0x000fe40000410000 */
[----:B------:R-:W-:Y:S01]  /*1460*/  @P0 FADD.FTZ R109, R32, R109 ;  /* 0x0000006d206d0221 */ /* 0x000fe20000010000 */
[----:B------:R-:W-:Y:S01]  /*1470*/  @P0 PRMT R32, RZ, 0x5410, R30 ;  /* 0x00005410ff200816 */ /* 0x000fe2000000001e */
[----:B------:R-:W-:Y:S01]  /*1480*/  @P0 FADD.FTZ R110, R33, R110 ;  /* 0x0000006e216e0221 */ /* 0x000fe20000010000 */
[----:B------:R-:W-:Y:S01]  /*1490*/  @P0 PRMT R33, RZ, 0x7610, R30 ;  /* 0x00007610ff210816 */ /* 0x000fe2000000001e */
[----:B------:R-:W-:Y:S02]  /*14a0*/  FMUL.FTZ R111, R23, R34 ;  /* 0x00000022176f7220 */ /* 0x000fe40000410000 */
[----:B------:R-:W-:-:S02]  /*14b0*/  FMUL.FTZ R112, R26, R119 ;  /* 0x000000771a707220 */ /* 0x000fc40000410000 */
[-C--:B------:R-:W-:Y:S02]  /*14c0*/  FMUL.FTZ R113, R121, R116.reuse ;  /* 0x0000007479717220 */ /* 0x080fe40000410000 */
[----:B------:R-:W-:Y:S01]  /*14d0*/  FMUL.FTZ R114, R35, R116 ;  /* 0x0000007423727220 */ /* 0x000fe20000410000 */
[----:B------:R-:W-:Y:S01]  /*14e0*/  @P0 PRMT R35, RZ, 0x7610, R28 ;  /* 0x00007610ff230816 */ /* 0x000fe2000000001c */
[----:B------:R-:W-:Y:S01]  /*14f0*/  @P0 FADD.FTZ R111, R32, R111 ;  /* 0x0000006f206f0221 */ /* 0x000fe20000010000 */
[--C-:B------:R-:W-:Y:S01]  /*1500*/  @P0 PRMT R32, RZ, 0x5410, R31.reuse ;  /* 0x00005410ff200816 */ /* 0x100fe2000000001f */
[----:B------:R-:W-:Y:S01]  /*1510*/  @P0 FADD.FTZ R112, R33, R112 ;  /* 0x0000007021700221 */ /* 0x000fe20000010000 */
[----:B------:R-:W-:Y:S01]  /*1520*/  @P0 PRMT R33, RZ, 0x7610, R31 ;  /* 0x00007610ff210816 */ /* 0x000fe2000000001f */
[----:B------:R-:W-:Y:S01]  /*1530*/  FMUL.FTZ R113, R24, R113 ;  /* 0x0000007118717220 */ /* 0x000fe20000410000 */
[----:B------:R-:W-:Y:S01]  /*1540*/  LEA R116, P4, R117, c[0x0][0x188], 0x4 ;  /* 0x0000620075747a11 */ /* 0x000fe200078820ff */
[----:B------:R-:W-:Y:S01]  /*1550*/  FMUL.FTZ R114, R27, R114 ;  /* 0x000000721b727220 */ /* 0x000fe20000410000 */
[----:B------:R-:W-:Y:S01]  /*1560*/  F2FP.BF16.PACK_AB R34, R112, R111 ;  /* 0x0000006f7022723e */ /* 0x000fe200000010ff */
[----:B------:R-:W-:Y:S01]  /*1570*/  @P0 FADD.FTZ R108, R35, R108 ;  /* 0x0000006c236c0221 */ /* 0x000fe20000010000 */
[----:B------:R-:W-:Y:S01]  /*1580*/  LEA.HI.X R117, R117, c[0x0][0x18c], RZ, 0x4, P4 ;  /* 0x0000630075757a11 */ /* 0x000fe200020f24ff */
[----:B------:R-:W-:-:S02]  /*1590*/  @P0 FADD.FTZ R113, R32, R113 ;  /* 0x0000007120710221 */ /* 0x000fc40000010000 */
[----:B------:R-:W-:Y:S01]  /*15a0*/  @P0 FADD.FTZ R114, R33, R114 ;  /* 0x0000007221720221 */ /* 0x000fe20000010000 */
[----:B------:R-:W-:Y:S02]  /*15b0*/  F2FP.BF16.PACK_AB R33, R110, R109 ;  /* 0x0000006d6e21723e */ /* 0x000fe400000010ff */
[----:B------:R-:W-:Y:S02]  /*15c0*/  F2FP.BF16.PACK_AB R32, R108, R107 ;  /* 0x0000006b6c20723e */ /* 0x000fe400000010ff */
[----:B------:R-:W-:-:S05]  /*15d0*/  F2FP.BF16.PACK_AB R35, R114, R113 ;  /* 0x000000717223723e */ /* 0x000fca00000010ff */
[----:B------:R0:W-:Y:S02]  /*15e0*/  STG.E.128 [R116.64], R32 ;  /* 0x0000002074007986 */ /* 0x0001e4000c101d04 */
.L_x_365:
[----:B------:R-:W-:Y:S05]  /*15f0*/  BSYNC B0 ;  /* 0x0000000000007941 */ /* 0x000fea0003800000 */
.L_x_364:
[----:B0-----:R-:W-:Y:S01]  /*1600*/  FADD.FTZ R32, RZ, R96 ;  /* 0x00000060ff207221 */ /* 0x001fe20000010000 */
[C---:B------:R-:W-:Y:S02]  /*1610*/  ISETP.GT.U32.AND P0, PT, R18.reuse, 0x1ff, PT ;  /* 0x000001ff1200780c */ /* 0x040fe40003f04070 */
[----:B------:R-:W-:Y:S01]  /*1620*/  ISETP.GT.U32.AND P4, PT, R18, 0x2ff, PT ;  /* 0x000002ff1200780c */ /* 0x000fe20003f84070 */
[----:B------:R-:W-:Y:S01]  /*1630*/  FADD.FTZ R33, R97, R32 ;  /* 0x0000002061217221 */ /* 0x000fe20000010000 */
[----:B------:R-:W-:Y:S02]  /*1640*/  SHF.R.U32.HI R115, RZ, 0x5, R115 ;  /* 0x00000005ff737819 */ /* 0x000fe40000011673 */
[----:B------:R-:W-:Y:S01]  /*1650*/  LOP3.LUT P5, RZ, R80, 0xff, RZ, 0xc0, !PT ;  /* 0x000000ff50ff7812 */ /* 0x000fe200078ac0ff */
[----:B------:R-:W-:-:S04]  /*1660*/  FADD.FTZ R32, R98, R33 ;  /* 0x0000002162207221 */ /* 0x000fc80000010000 */
[----:B------:R-:W-:-:S04]  /*1670*/  FADD.FTZ R33, R99, R32 ;  /* 0x0000002063217221 */ /* 0x000fc80000010000 */
[----:B------:R-:W-:-:S04]  /*1680*/  FADD.FTZ R32, R100, R33 ;  /* 0x0000002164207221 */ /* 0x000fc80000010000 */
        /* <DEDUP_REMOVED lines=17> */
[----:B------:R-:W-:Y:S01]  /*17a0*/  FADD.FTZ R34, R112, R33 ;  /* 0x0000002170227221 */ /* 0x000fe20000010000 */
[----:B------:R-:W-:-:S03]  /*17b0*/  LOP3.LUT R33, R115, 0x7fffff8, RZ, 0xc0, !PT ;  /* 0x07fffff873217812 */ /* 0x000fc600078ec0ff */
[----:B------:R-:W-:Y:S01]  /*17c0*/  FADD.FTZ R35, R113, R34 ;  /* 0x0000002271237221 */ /* 0x000fe20000010000 */
[----:B------:R-:W-:-:S03]  /*17d0*/  SEL R116, R82, R33, !P5 ;  /* 0x0000002152747207 */ /* 0x000fc60006800000 */
[----:B------:R-:W-:Y:S01]  /*17e0*/  @P4 FADD.FTZ R32, R114, R35 ;  /* 0x0000002372204221 */ /* 0x000fe20000010000 */
[----:B------:R-:W-:Y:S05]  /*17f0*/  BRA.DIV ~URZ, `(.L_x_366) ;  /* 0x000010327f007947 */ /* 0x000fea000b800000 */
[----:B------:R0:W1:Y:S02]  /*1800*/  SHFL.BFLY PT, R118, R32, 0x1, 0x1f ;  /* 0x0c201f0020767f89 */ /* 0x00006400000e0000 */
.L_x_376:
        /* <DEDUP_REMOVED lines=17> */
[----:B------:R-:W-:Y:S02]  /*1920*/  FADD.FTZ R35, R92, -R32 ;  /* 0x800000205c237221 */ /* 0x000fe40000010000 */
[----:B------:R-:W-:-:S04]  /*1930*/  FFMA.FTZ R115, R118, R118, R115 ;  /* 0x0000007676737223 */ /* 0x000fc80000010073 */
[----:B------:R-:W-:Y:S02]  /*1940*/  FFMA.FTZ R115, R34, R34, R115 ;  /* 0x0000002222737223 */ /* 0x000fe40000010073 */
[----:B------:R-:W-:-:S04]  /*1950*/  FADD.FTZ R34, R100, -R32 ;  /* 0x8000002064227221 */ /* 0x000fc80000010000 */
[----:B------:R-:W-:Y:S02]  /*1960*/  FFMA.FTZ R115, R34, R34, R115 ;  /* 0x0000002222737223 */ /* 0x000fe40000010073 */
[----:B------:R-:W-:-:S04]  /*1970*/  FADD.FTZ R34, R101, -R32 ;  /* 0x8000002065227221 */ /* 0x000fc80000010000 */
[----:B------:R-:W-:Y:S02]  /*1980*/  FFMA.FTZ R115, R34, R34, R115 ;  /* 0x0000002222737223 */ /* 0x000fe40000010073 */
[----:B------:R-:W-:-:S04]  /*1990*/  FADD.FTZ R34, R102, -R32 ;  /* 0x8000002066227221 */ /* 0x000fc80000010000 */
[----:B------:R-:W-:Y:S02]  /*19a0*/  FFMA.FTZ R115, R34, R34, R115 ;  /* 0x0000002222737223 */ /* 0x000fe40000010073 */
[----:B------:R-:W-:-:S04]  /*19b0*/  FADD.FTZ R34, R103, -R32 ;  /* 0x8000002067227221 */ /* 0x000fc80000010000 */
[----:B------:R-:W-:Y:S02]  /*19c0*/  FFMA.FTZ R115, R34, R34, R115 ;  /* 0x0000002222737223 */ /* 0x000fe40000010073 */
[----:B------:R-:W-:-:S03]  /*19d0*/  FADD.FTZ R34, R91, -R32 ;  /* 0x800000205b227221 */ /* 0x000fc60000010000 */
[----:B------:R-:W-:-:S05]  /*19e0*/  FSEL R33, R115, RZ, P1 ;  /* 0x000000ff73217208 */ /* 0x000fca0000800000 */
        /* <DEDUP_REMOVED lines=13> */
[----:B------:R-:W-:Y:S02]  /*1ac0*/  @P0 FFMA.FTZ R33, R35, R35, R34 ;  /* 0x0000002323210223 */ /* 0x000fe40000010022 */
[--C-:B------:R-:W-:Y:S02]  /*1ad0*/  FADD.FTZ R34, R107, -R32.reuse ;  /* 0x800000206b227221 */ /* 0x100fe40000010000 */
        /* <DEDUP_REMOVED lines=24> */
.L_x_377:
        /* <DEDUP_REMOVED lines=9> */
[----:B0-----:R-:W-:Y:S01]  /*1cf0*/  HFMA2.MMA R119, -RZ, RZ, 0, 0 ;  /* 0x00000000ff777435 */ /* 0x001fe200000001ff */
[----:B------:R-:W-:Y:S02]  /*1d00*/  ISETP.NE.AND P4, PT, RZ, UR6, PT ;  /* 0x00000006ff007c0c */ /* 0x000fe4000bf85270 */
[----:B------:R-:W-:Y:S03]  /*1d10*/  BSSY B0, `(.L_x_368) ;  /* 0x0000065000007945 */ /* 0x000fe60003800000 */
[----:B------:R-:W-:-:S04]  /*1d20*/  @!P0 MOV R119, R79 ;  /* 0x0000004f00778202 */ /* 0x000fc80000000f00 */
[----:B------:R-:W-:Y:S01]  /*1d30*/  I2F R117, R119 ;  /* 0x0000007700757306 */ /* 0x000fe20000201400 */
[----:B------:R-:W0:Y:S04]  /*1d40*/  SHFL.DOWN PT, R120, R119, 0x4, 0x1f ;  /* 0x08801f0077787f89 */ /* 0x000e2800000e0000 */
[----:B------:R-:W1:Y:S01]  /*1d50*/  @!P0 LDS.64 R32, [R115.X8] ;  /* 0x0000000073208984 */ /* 0x000e620000008a00 */
[----:B------:R-:W-:Y:S02]  /*1d60*/  LOP3.LUT P0, RZ, R81, 0x1f, R19, 0xf8, !PT ;  /* 0x0000001f51ff7812 */ /* 0x000fe4000780f813 */
[----:B0-----:R-:W-:Y:S02]  /*1d70*/  IADD3 R116, R120, R119, RZ ;  /* 0x0000007778747210 */ /* 0x001fe40007ffe0ff */
[----:B------:R-:W-:Y:S03]  /*1d80*/  I2F R120, R120 ;  /* 0x0000007800787306 */ /* 0x000fe60000201400 */
[----:B------:R-:W0:Y:S05]  /*1d90*/  SHFL.DOWN PT, R35, R116, 0x2, 0x1f ;  /* 0x08401f0074237f89 */ /* 0x000e2a00000e0000 */
[----:B------:R-:W2:Y:S01]  /*1da0*/  I2F R34, R116 ;  /* 0x0000007400227306 */ /* 0x000ea20000201400 */
[----:B-1----:R-:W1:Y:S07]  /*1db0*/  SHFL.DOWN PT, R121, R32, 0x4, 0x1f ;  /* 0x08801f0020797f89 */ /* 0x002e6e00000e0000 */
[----:B--2---:R-:W2:Y:S01]  /*1dc0*/  MUFU.RCP R115, R34 ;  /* 0x0000002200737308 */ /* 0x004ea20000001000 */
[----:B0-----:R-:W-:Y:S01]  /*1dd0*/  IADD3 R116, R116, R35, RZ ;  /* 0x0000002374747210 */ /* 0x001fe20007ffe0ff */
[----:B------:R-:W0:Y:S06]  /*1de0*/  SHFL.DOWN PT, R118, R33, 0x4, 0x1f ;  /* 0x08801f0021767f89 */ /* 0x000e2c00000e0000 */
[----:B------:R-:W-:Y:S01]  /*1df0*/  I2F R35, R35 ;  /* 0x0000002300237306 */ /* 0x000fe20000201400 */
[----:B-1----:R-:W-:-:S02]  /*1e00*/  FADD.FTZ R122, -R121, R32 ;  /* 0x00000020797a7221 */ /* 0x002fc40000010100 */
[----:B------:R-:W-:Y:S02]  /*1e10*/  FMUL.FTZ R121, R121, R120 ;  /* 0x0000007879797220 */ /* 0x000fe40000410000 */
[----:B------:R-:W-:Y:S02]  /*1e20*/  FMUL.FTZ R122, R122, R122 ;  /* 0x0000007a7a7a7220 */ /* 0x000fe40000410000 */
[----:B------:R-:W-:Y:S02]  /*1e30*/  FFMA.FTZ R32, R117, R32, R121 ;  /* 0x0000002075207223 */ /* 0x000fe40000010079 */
[----:B------:R-:W-:Y:S02]  /*1e40*/  FMUL.FTZ R122, R122, R117 ;  /* 0x000000757a7a7220 */ /* 0x000fe40000410000 */
[C---:B--2---:R-:W-:Y:S02]  /*1e50*/  FMUL.FTZ R117, R115.reuse, R32 ;  /* 0x0000002073757220 */ /* 0x044fe40000410000 */
[----:B------:R-:W-:Y:S01]  /*1e60*/  FMUL.FTZ R122, R122, R120 ;  /* 0x000000787a7a7220 */ /* 0x000fe20000410000 */
[----:B------:R-:W1:Y:S01]  /*1e70*/  I2F R32, R116 ;  /* 0x0000007400207306 */ /* 0x000e620000201400 */
[----:B0-----:R-:W-:Y:S01]  /*1e80*/  FADD.FTZ R118, R118, R33 ;  /* 0x0000002176767221 */ /* 0x001fe20000010000 */
[----:B------:R-:W0:Y:S03]  /*1e90*/  SHFL.DOWN PT, R120, R117, 0x2, 0x1f ;  /* 0x08401f0075787f89 */ /* 0x000e2600000e0000 */
[----:B------:R-:W-:Y:S01]  /*1ea0*/  FFMA.FTZ R118, R115, R122, R118 ;  /* 0x0000007a73767223 */ /* 0x000fe20000010076 */
[----:B------:R-:W2:Y:S04]  /*1eb0*/  SHFL.DOWN PT, R33, R116, 0x1, 0x1f ;  /* 0x08201f0074217f89 */ /* 0x000ea800000e0000 */
[----:B------:R-:W3:Y:S01]  /*1ec0*/  SHFL.DOWN PT, R119, R118, 0x2, 0x1f ;  /* 0x08401f0076777f89 */ /* 0x000ee200000e0000 */
[----:B-1----:R-:W1:Y:S01]  /*1ed0*/  MUFU.RCP R115, R32 ;  /* 0x0000002000737308 */ /* 0x002e620000001000 */
[----:B0-----:R-:W-:-:S02]  /*1ee0*/  FADD.FTZ R121, R117, -R120 ;  /* 0x8000007875797221 */ /* 0x001fc40000010000 */
[----:B------:R-:W-:Y:S02]  /*1ef0*/  FMUL.FTZ R120, R120, R35 ;  /* 0x0000002378787220 */ /* 0x000fe40000410000 */
[----:B------:R-:W-:Y:S02]  /*1f00*/  FMUL.FTZ R121, R121, R121 ;  /* 0x0000007979797220 */ /* 0x000fe40000410000 */
[----:B------:R-:W-:Y:S01]  /*1f10*/  FFMA.FTZ R120, R34, R117, R120 ;  /* 0x0000007522787223 */ /* 0x000fe20000010078 */
[----:B--2---:R-:W-:Y:S01]  /*1f20*/  IADD3 R117, R116, R33, RZ ;  /* 0x0000002174757210 */ /* 0x004fe20007ffe0ff */
[----:B------:R-:W-:Y:S01]  /*1f30*/  FMUL.FTZ R121, R34, R121 ;  /* 0x0000007922797220 */ /* 0x000fe20000410000 */
[----:B------:R-:W-:Y:S01]  /*1f40*/  I2F R33, R33 ;  /* 0x0000002100217306 */ /* 0x000fe20000201400 */
[----:B---3--:R-:W-:Y:S02]  /*1f50*/  FADD.FTZ R34, R118, R119 ;  /* 0x0000007776227221 */ /* 0x008fe40000010000 */
[----:B------:R-:W-:-:S02]  /*1f60*/  FMUL.FTZ R121, R121, R35 ;  /* 0x0000002379797220 */ /* 0x000fc40000410000 */
[C---:B-1----:R-:W-:Y:S02]  /*1f70*/  FMUL.FTZ R35, R115.reuse, R120 ;  /* 0x0000007873237220 */ /* 0x042fe40000410000 */
[----:B------:R-:W-:Y:S01]  /*1f80*/  FFMA.FTZ R115, R115, R121, R34 ;  /* 0x0000007973737223 */ /* 0x000fe20000010022 */
[----:B------:R-:W0:Y:S02]  /*1f90*/  I2F R117, R117 ;  /* 0x0000007500757306 */ /* 0x000e240000201400 */
[----:B------:R-:W1:Y:S04]  /*1fa0*/  SHFL.DOWN PT, R34, R35, 0x1, 0x1f ;  /* 0x08201f0023227f89 */ /* 0x000e6800000e0000 */
[----:B------:R-:W2:Y:S02]  /*1fb0*/  SHFL.DOWN PT, R116, R115, 0x1, 0x1f ;  /* 0x08201f0073747f89 */ /* 0x000ea400000e0000 */
[----:B0-----:R-:W0:Y:S01]  /*1fc0*/  MUFU.RCP R118, R117 ;  /* 0x0000007500767308 */ /* 0x001e220000001000 */
[----:B-1----:R-:W-:-:S02]  /*1fd0*/  FADD.FTZ R119, R35, -R34 ;  /* 0x8000002223777221 */ /* 0x002fc40000010000 */
[----:B------:R-:W-:Y:S02]  /*1fe0*/  FMUL.FTZ R34, R34, R33 ;  /* 0x0000002122227220 */ /* 0x000fe40000410000 */
[----:B------:R-:W-:Y:S02]  /*1ff0*/  FMUL.FTZ R119, R119, R119 ;  /* 0x0000007777777220 */ /* 0x000fe40000410000 */
[C---:B------:R-:W-:Y:S01]  /*2000*/  FFMA.FTZ R121, R32.reuse, R35, R34 ;  /* 0x0000002320797223 */ /* 0x040fe20000010022 */
[----:B------:R-:W-:Y:S01]  /*2010*/  MOV R34, c[0x0][0x1e0] ;  /* 0x0000780000227a02 */ /* 0x000fe20000000f00 */
[----:B------:R-:W-:Y:S02]  /*2020*/  FMUL.FTZ R119, R32, R119 ;  /* 0x0000007720777220 */ /* 0x000fe40000410000 */
[----:B0-----:R-:W-:Y:S02]  /*2030*/  FMUL.FTZ R121, R118, R121 ;  /* 0x0000007976797220 */ /* 0x001fe40000410000 */
[----:B------:R-:W-:-:S02]  /*2040*/  FMUL.FTZ R119, R119, R33 ;  /* 0x0000002177777220 */ /* 0x000fc40000410000 */
[----:B--2---:R-:W-:Y:S02]  /*2050*/  FADD.FTZ R35, R115, R116 ;  /* 0x0000007473237221 */ /* 0x004fe40000010000 */
[----:B------:R-:W0:Y:S02]  /*2060*/  SHFL.IDX PT, R121, R121, RZ, 0x1f ;  /* 0x00001fff79797589 */ /* 0x000e2400000e0000 */
[----:B------:R-:W-:-:S06]  /*2070*/  FFMA.FTZ R35, R118, R119, R35 ;  /* 0x0000007776237223 */ /* 0x000fcc0000010023 */
[----:B------:R-:W1:Y:S01]  /*2080*/  SHFL.IDX PT, R35, R35, RZ, 0x1f ;  /* 0x00001fff23237589 */ /* 0x000e6200000e0000 */
[C---:B0-----:R-:W-:Y:S01]  /*2090*/  FMUL.FTZ R32, R121.reuse, R121 ;  /* 0x0000007979207220 */ /* 0x041fe20000410000 */
[----:B------:R-:W-:-:S04]  /*20a0*/  FSEL R118, R121, RZ, !P4 ;  /* 0x000000ff79767208 */ /* 0x000fc80006000000 */
[----:B------:R-:W-:Y:S01]  /*20b0*/  FSEL R33, R32, RZ, P4 ;  /* 0x000000ff20217208 */ /* 0x000fe20002000000 */
[----:B-1----:R-:W-:Y:S01]  /*20c0*/  FFMA.FTZ R32, R35, R34, c[0x0][0x228] ;  /* 0x00008a0023207623 */ /* 0x002fe20000010022 */
[----:B------:R-:W-:-:S03]  /*20d0*/  @!P0 MOV R34, 0x4 ;  /* 0x0000000400228802 */ /* 0x000fc60000000f00 */
[----:B------:R-:W-:Y:S01]  /*20e0*/  FADD.FTZ R115, R32, R33 ;  /* 0x0000002120737221 */ /* 0x000fe20000010000 */
[----:B------:R-:W-:-:S05]  /*20f0*/  @!P0 MOV R32, 0x4 ;  /* 0x0000000400208802 */ /* 0x000fca0000000f00 */
[----:B------:R-:W0:Y:S01]  /*2100*/  MUFU.RSQ R115, R115 ;  /* 0x0000007300737308 */ /* 0x000e220000001400 */
[----:B------:R-:W-:-:S05]  /*2110*/  @!P0 IMAD.WIDE R32, R83, R32, c[0x0][0x1a0] ;  /* 0x0000680053208625 */ /* 0x000fca00078e0220 */
[----:B------:R1:W-:Y:S02]  /*2120*/  @!P0 STG.E [R32.64], R121 ;  /* 0x0000007920008986 */ /* 0x0003e4000c101904 */
[----:B-1----:R-:W-:-:S05]  /*2130*/  @!P0 IMAD.WIDE R32, R83, R34, c[0x0][0x1a8] ;  /* 0x00006a0053208625 */ /* 0x002fca00078e0222 */
[----:B0-----:R0:W-:Y:S01]  /*2140*/  @!P0 STG.E [R32.64], R115 ;  /* 0x0000007320008986 */ /* 0x0011e2000c101904 */
[----:B------:R-:W-:Y:S05]  /*2150*/  @!P1 BRA `(.L_x_369) ;  /* 0x0000020000009947 */ /* 0x000fea0003800000 */
[--C-:B0-----:R-:W-:Y:S02]  /*2160*/  FADD.FTZ R32, R96, -R118.reuse ;  /* 0x8000007660207221 */ /* 0x101fe40000010000 */
[----:B------:R-:W-:Y:S02]  /*2170*/  FADD.FTZ R34, R97, -R118 ;  /* 0x8000007661227221 */ /* 0x000fe40000010000 */
[C---:B------:R-:W-:Y:S02]  /*2180*/  FMUL.FTZ R32, R115.reuse, R32 ;  /* 0x0000002073207220 */ /* 0x040fe40000410000 */
[----:B------:R-:W-:Y:S02]  /*2190*/  FMUL.FTZ R33, R115, R34 ;  /* 0x0000002273217220 */ /* 0x000fe40000410000 */
[----:B------:R-:W-:Y:S02]  /*21a0*/  FFMA.FTZ R32, R25, R32, R47 ;  /* 0x0000002019207223 */ /* 0x000fe4000001002f */
[----:B------:R-:W-:-:S02]  /*21b0*/  FFMA.FTZ R33, R44, R33, R56 ;  /* 0x000000212c217223 */ /* 0x000fc40000010038 */
[--C-:B------:R-:W-:Y:S02]  /*21c0*/  FADD.FTZ R34, R98, -R118.reuse ;  /* 0x8000007662227221 */ /* 0x100fe40000010000 */
[--C-:B------:R-:W-:Y:S01]  /*21d0*/  FADD.FTZ R120, R100, -R118.reuse ;  /* 0x8000007664787221 */ /* 0x100fe20000010000 */
[----:B------:R-:W-:Y:S01]  /*21e0*/  F2FP.BF16.PACK_AB R32, R33, R32 ;  /* 0x000000202120723e */ /* 0x000fe200000010ff */
[----:B------:R-:W-:Y:S02]  /*21f0*/  FMUL.FTZ R33, R115, R34 ;  /* 0x0000002273217220 */ /* 0x000fe40000410000 */
[--C-:B------:R-:W-:Y:S02]  /*2200*/  FADD.FTZ R34, R101, -R118.reuse ;  /* 0x8000007665227221 */ /* 0x100fe40000010000 */
[--C-:B------:R-:W-:Y:S02]  /*2210*/  FADD.FTZ R122, R102, -R118.reuse ;  /* 0x80000076667a7221 */ /* 0x100fe40000010000 */
[----:B------:R-:W-:-:S02]  /*2220*/  FADD.FTZ R124, R103, -R118 ;  /* 0x80000076677c7221 */ /* 0x000fc40000010000 */
[C---:B------:R-:W-:Y:S02]  /*2230*/  FMUL.FTZ R120, R115.reuse, R120 ;  /* 0x0000007873787220 */ /* 0x040fe40000410000 */
[C---:B------:R-:W-:Y:S02]  /*2240*/  FMUL.FTZ R35, R115.reuse, R34 ;  /* 0x0000002273237220 */ /* 0x040fe40000410000 */
[C---:B------:R-:W-:Y:S02]  /*2250*/  FMUL.FTZ R117, R115.reuse, R122 ;  /* 0x0000007a73757220 */ /* 0x040fe40000410000 */
[----:B------:R-:W-:Y:S02]  /*2260*/  FMUL.FTZ R124, R115, R124 ;  /* 0x0000007c737c7220 */ /* 0x000fe40000410000 */
[----:B------:R-:W-:Y:S02]  /*2270*/  FADD.FTZ R116, R99, -R118 ;  /* 0x8000007663747221 */ /* 0x000fe40000010000 */
[----:B------:R-:W-:-:S02]  /*2280*/  FFMA.FTZ R34, R45, R120, R49 ;  /* 0x000000782d227223 */ /* 0x000fc40000010031 */
[----:B------:R-:W-:Y:S02]  /*2290*/  FFMA.FTZ R35, R54, R35, R58 ;  /* 0x0000002336237223 */ /* 0x000fe4000001003a */
[----:B------:R-:W-:Y:S02]  /*22a0*/  FFMA.FTZ R117, R46, R117, R50 ;  /* 0x000000752e757223 */ /* 0x000fe40000010032 */
[----:B------:R-:W-:Y:S01]  /*22b0*/  FFMA.FTZ R124, R55, R124, R59 ;  /* 0x0000007c377c7223 */ /* 0x000fe2000001003b */
[----:B------:R-:W-:Y:S01]  /*22c0*/  F2FP.BF16.PACK_AB R34, R35, R34 ;  /* 0x000000222322723e */ /* 0x000fe200000010ff */
[----:B------:R-:W-:Y:S02]  /*22d0*/  FMUL.FTZ R116, R115, R116 ;  /* 0x0000007473747220 */ /* 0x000fe40000410000 */
[----:B------:R-:W-:Y:S01]  /*22e0*/  FFMA.FTZ R33, R52, R33, R48 ;  /* 0x0000002134217223 */ /* 0x000fe20000010030 */
[----:B------:R-:W-:Y:S01]  /*22f0*/  F2FP.BF16.PACK_AB R35, R124, R117 ;  /* 0x000000757c23723e */ /* 0x000fe200000010ff */
[----:B------:R-:W-:Y:S01]  /*2300*/  FFMA.FTZ R116, R53, R116, R57 ;  /* 0x0000007435747223 */ /* 0x000fe20000010039 */
[----:B------:R-:W-:-:S04]  /*2310*/  MOV R117, 0x10 ;  /* 0x0000001000757802 */ /* 0x000fc80000000f00 */
[----:B------:R-:W-:Y:S01]  /*2320*/  F2FP.BF16.PACK_AB R33, R116, R33 ;  /* 0x000000217421723e */ /* 0x000fe200000010ff */
[C---:B------:R-:W-:Y:S01]  /*2330*/  IMAD.WIDE.U32 R116, R90.reuse, R117, c[0x0][0x208] ;  /* 0x000082005a747625 */ /* 0x040fe200078e0075 */
[----:B------:R-:W-:-:S04]  /*2340*/  IADD3 R90, R90, 0x100, RZ ;  /* 0x000001005a5a7810 */ /* 0x000fc80007ffe0ff */
[----:B------:R0:W-:Y:S03]  /*2350*/  STG.E.128 [R116.64], R32 ;  /* 0x0000002074007986 */ /* 0x0001e6000c101d04 */
.L_x_369:
[----:B------:R-:W-:Y:S05]  /*2360*/  BSYNC B0 ;  /* 0x0000000000007941 */ /* 0x000fea0003800000 */
.L_x_368:
[----:B------:R-:W-:Y:S01]  /*2370*/  BSSY B0, `(.L_x_370) ;  /* 0x0000022000007945 */ /* 0x000fe20003800000 */
        /* <DEDUP_REMOVED lines=23> */
[----:B------:R-:W-:Y:S02]  /*24f0*/  FADD.FTZ R116, R94, -R118 ;  /* 0x800000765e747221 */ /* 0x000fe40000010000 */
[----:B------:R-:W-:Y:S01]  /*2500*/  FFMA.FTZ R33, R36, R33, R40 ;  /* 0x0000002124217223 */ /* 0x000fe20000010028 */
[----:B------:R-:W-:Y:S01]  /*2510*/  F2FP.BF16.PACK_AB R35, R120, R117 ;  /* 0x000000757823723e */ /* 0x000fe200000010ff */
[----:B------:R-:W-:Y:S01]  /*2520*/  FMUL.FTZ R116, R115, R116 ;  /* 0x0000007473747220 */ /* 0x000fe20000410000 */
[----:B------:R-:W-:-:S03]  /*2530*/  HFMA2.MMA R117, -RZ, RZ, 0, 9.5367431640625e-07 ;  /* 0x00000010ff757435 */ /* 0x000fc600000001ff */
[----:B------:R-:W-:-:S05]  /*2540*/  FFMA.FTZ R116, R61, R116, R41 ;  /* 0x000000743d747223 */ /* 0x000fca0000010029 */
[----:B------:R-:W-:Y:S02]  /*2550*/  F2FP.BF16.PACK_AB R33, R116, R33 ;  /* 0x000000217421723e */ /* 0x000fe400000010ff */
[C---:B------:R-:W-:Y:S01]  /*2560*/  IMAD.WIDE.U32 R116, R90.reuse, R117, c[0x0][0x208] ;  /* 0x000082005a747625 */ /* 0x040fe200078e0075 */
[----:B------:R-:W-:-:S04]  /*2570*/  IADD3 R90, R90, 0x100, RZ ;  /* 0x000001005a5a7810 */ /* 0x000fc80007ffe0ff */
[----:B------:R0:W-:Y:S03]  /*2580*/  STG.E.128 [R116.64], R32 ;  /* 0x0000002074007986 */ /* 0x0001e6000c101d04 */
.L_x_371:
[----:B------:R-:W-:Y:S05]  /*2590*/  BSYNC B0 ;  /* 0x0000000000007941 */ /* 0x000fea0003800000 */
.L_x_370:
[----:B------:R-:W-:Y:S01]  /*25a0*/  BSSY B0, `(.L_x_372) ;  /* 0x0000021000007945 */ /* 0x000fe20003800000 */
[----:B------:R-:W-:Y:S05]  /*25b0*/  @!P3 BRA `(.L_x_373) ;  /* 0x000001f00000b947 */ /* 0x000fea0003800000 */
[--C-:B0-----:R-:W-:Y:S02]  /*25c0*/  FADD.FTZ R33, R114, -R118.reuse ;  /* 0x8000007672217221 */ /* 0x101fe40000010000 */
[--C-:B------:R-:W-:Y:S02]  /*25d0*/  FADD.FTZ R122, R108, -R118.reuse ;  /* 0x800000766c7a7221 */ /* 0x100fe40000010000 */
[----:B------:R-:W-:Y:S02]  /*25e0*/  FMUL.FTZ R117, R115, R33 ;  /* 0x0000002173757220 */ /* 0x000fe40000410000 */
[--C-:B------:R-:W-:Y:S02]  /*25f0*/  FADD.FTZ R120, R109, -R118.reuse ;  /* 0x800000766d787221 */ /* 0x100fe40000010000 */
[--C-:B------:R-:W-:Y:S02]  /*2600*/  FADD.FTZ R34, R110, -R118.reuse ;  /* 0x800000766e227221 */ /* 0x100fe40000010000 */
[----:B------:R-:W-:-:S02]  /*2610*/  FADD.FTZ R116, R107, -R118 ;  /* 0x800000766b747221 */ /* 0x000fc40000010000 */
[--C-:B------:R-:W-:Y:S02]  /*2620*/  FADD.FTZ R124, R113, -R118.reuse ;  /* 0x80000076717c7221 */ /* 0x100fe40000010000 */
[--C-:B------:R-:W-:Y:S02]  /*2630*/  FADD.FTZ R32, R111, -R118.reuse ;  /* 0x800000766f207221 */ /* 0x100fe40000010000 */
[----:B------:R-:W-:Y:S02]  /*2640*/  FMUL.FTZ R33, R115, R122 ;  /* 0x0000007a73217220 */ /* 0x000fe40000410000 */
[----:B------:R-:W-:Y:S02]  /*2650*/  FADD.FTZ R118, R112, -R118 ;  /* 0x8000007670767221 */ /* 0x000fe40000010000 */
[----:B------:R-:W-:Y:S02]  /*2660*/  FFMA.FTZ R122, R77, R117, R89 ;  /* 0x000000754d7a7223 */ /* 0x000fe40000010059 */
[----:B------:R-:W-:-:S02]  /*2670*/  FMUL.FTZ R120, R115, R120 ;  /* 0x0000007873787220 */ /* 0x000fc40000410000 */
[C---:B------:R-:W-:Y:S02]  /*2680*/  FMUL.FTZ R117, R115.reuse, R34 ;  /* 0x0000002273757220 */ /* 0x040fe40000410000 */
[C---:B------:R-:W-:Y:S02]  /*2690*/  FMUL.FTZ R124, R115.reuse, R124 ;  /* 0x0000007c737c7220 */ /* 0x040fe40000410000 */
[C---:B------:R-:W-:Y:S02]  /*26a0*/  FMUL.FTZ R116, R115.reuse, R116 ;  /* 0x0000007473747220 */ /* 0x040fe40000410000 */
[C---:B------:R-:W-:Y:S02]  /*26b0*/  FMUL.FTZ R34, R115.reuse, R32 ;  /* 0x0000002073227220 */ /* 0x040fe40000410000 */
[----:B------:R-:W-:Y:S02]  /*26c0*/  FMUL.FTZ R115, R115, R118 ;  /* 0x0000007673737220 */ /* 0x000fe40000410000 */
[----:B------:R-:W-:-:S02]  /*26d0*/  FFMA.FTZ R120, R69, R120, R78 ;  /* 0x0000007845787223 */ /* 0x000fc4000001004e */
[----:B------:R-:W-:Y:S02]  /*26e0*/  FFMA.FTZ R117, R72, R117, R86 ;  /* 0x0000007548757223 */ /* 0x000fe40000010056 */
[----:B------:R-:W-:Y:S02]  /*26f0*/  FFMA.FTZ R119, R74, R115, R88 ;  /* 0x000000734a777223 */ /* 0x000fe40000010058 */
[----:B------:R-:W-:Y:S01]  /*2700*/  FFMA.FTZ R115, R70, R33, R84 ;  /* 0x0000002146737223 */ /* 0x000fe20000010054 */
[----:B------:R-:W-:Y:S01]  /*2710*/  F2FP.BF16.PACK_AB R33, R117, R120 ;  /* 0x000000787521723e */ /* 0x000fe200000010ff */
[----:B------:R-:W-:Y:S01]  /*2720*/  FFMA.FTZ R35, R73, R124, R87 ;  /* 0x0000007c49237223 */ /* 0x000fe20000010057 */
[----:B------:R-:W-:Y:S01]  /*2730*/  MOV R117, 0x10 ;  /* 0x0000001000757802 */ /* 0x000fe20000000f00 */
[----:B------:R-:W-:Y:S02]  /*2740*/  FFMA.FTZ R32, R43, R116, R75 ;  /* 0x000000742b207223 */ /* 0x000fe4000001004b */
[----:B------:R-:W-:Y:S01]  /*2750*/  FFMA.FTZ R34, R71, R34, R85 ;  /* 0x0000002247227223 */ /* 0x000fe20000010055 */
[----:B------:R-:W-:Y:S01]  /*2760*/  F2FP.BF16.PACK_AB R35, R122, R35 ;  /* 0x000000237a23723e */ /* 0x000fe200000010ff */
[----:B------:R-:W-:Y:S01]  /*2770*/  IMAD.WIDE.U32 R116, R90, R117, c[0x0][0x208] ;  /* 0x000082005a747625 */ /* 0x000fe200078e0075 */
[----:B------:R-:W-:-:S02]  /*2780*/  F2FP.BF16.PACK_AB R32, R115, R32 ;  /* 0x000000207320723e */ /* 0x000fc400000010ff */
[----:B------:R-:W-:-:S05]  /*2790*/  F2FP.BF16.PACK_AB R34, R119, R34 ;  /* 0x000000227722723e */ /* 0x000fca00000010ff */
[----:B------:R0:W-:Y:S02]  /*27a0*/  STG.E.128 [R116.64], R32 ;  /* 0x0000002074007986 */ /* 0x0001e4000c101d04 */
.L_x_373:
[----:B------:R-:W-:Y:S05]  /*27b0*/  BSYNC B0 ;  /* 0x0000000000007941 */ /* 0x000fea0003800000 */
.L_x_372:
[----:B------:R-:W-:Y:S02]  /*27c0*/  IADD3 R83, R83, c[0x0][0x160], RZ ;  /* 0x0000580053537a10 */ /* 0x000fe40007ffe0ff */
[----:B------:R-:W-:Y:S02]  /*27d0*/  LOP3.LUT P4, RZ, R80, 0xff, RZ, 0xc0, !PT ;  /* 0x000000ff50ff7812 */ /* 0x000fe4000788c0ff */
[----:B------:R-:W-:Y:S02]  /*27e0*/  ISETP.GE.AND P0, PT, R83, c[0x0][0x164], PT ;  /* 0x0000590053007a0c */ /* 0x000fe40003f06270 */
[----:B------:R-:W-:-:S11]  /*27f0*/  SEL R80, RZ, 0x1, P4 ;  /* 0x00000001ff507807 */ /* 0x000fd60002000000 */
[----:B0-----:R-:W-:Y:S01]  /*2800*/  @P0 CALL.REL.NOINC `(.L_x_374) ;  /* 0x0000001000000944 */ /* 0x001fe20003c00000 */
[----:B------:R-:W-:Y:S05]  /*2810*/  BRA `(.L_x_375) ;  /* 0xffffe20000007947 */ /* 0x000fea000383ffff */
.L_x_374:
[----:B------:R-:W-:Y:S05]  /*2820*/  EXIT ;  /* 0x000000000000794d */ /* 0x000fea0003800000 */
.L_x_366:
[----:B------:R-:W-:Y:S01]  /*2830*/  HFMA2.MMA R117, -RZ, RZ, 0, 5.9604644775390625e-08 ;  /* 0x00000001ff757435 */ /* 0x000fe200000001ff */
[----:B------:R-:W-:Y:S02]  /*2840*/  MOV R33, R32 ;  /* 0x0000002000217202 */ /* 0x000fe40000000f00 */
[----:B------:R-:W-:Y:S02]  /*2850*/  MOV R115, 0x1f ;  /* 0x0000001f00737802 */ /* 0x000fe40000000f00 */
[----:B------:R-:W-:Y:S02]  /*2860*/  MOV R118, 0xffffffff ;  /* 0xffffffff00767802 */ /* 0x000fe40000000f00 */
[----:B------:R-:W-:Y:S02]  /*2870*/  MOV R34, 0x2890 ;  /* 0x0000289000227802 */ /* 0x000fe40000000f00 */
[----:B------:R-:W-:Y:S05]  /*2880*/  CALL.REL.NOINC `($__internal_4_$__cuda_sm70_shflsync_bfly_p) ;  /* 0x000006a000007944 */ /* 0x000fea0003c00000 */
[----:B01----:R-:W-:Y:S05]  /*2890*/  BRA `(.L_x_376) ;  /* 0xffffef7000007947 */ /* 0x003fea000383ffff */
.L_x_367:
[----:B------:R-:W-:Y:S01]  /*28a0*/  HFMA2.MMA R117, -RZ, RZ, 0, 1.1920928955078125e-07 ;  /* 0x00000002ff757435 */ /* 0x000fe200000001ff */
[----:B------:R-:W-:Y:S02]  /*28b0*/  MOV R115, 0x1f ;  /* 0x0000001f00737802 */ /* 0x000fe40000000f00 */
[----:B------:R-:W-:-:S02]  /*28c0*/  MOV R118, 0xffffffff ;  /* 0xffffffff00767802 */ /* 0x000fc40000000f00 */
[----:B------:R-:W-:Y:S02]  /*28d0*/  MOV R34, 0x28f0 ;  /* 0x000028f000227802 */ /* 0x000fe40000000f00 */
[----:B0-----:R-:W-:Y:S05]  /*28e0*/  CALL.REL.NOINC `($__internal_4_$__cuda_sm70_shflsync_bfly_p) ;  /* 0x0000064000007944 */ /* 0x001fea0003c00000 */
[----:B0-----:R-:W-:Y:S01]  /*28f0*/  HFMA2.MMA R117, -RZ, RZ, 0, 2.384185791015625e-07 ;  /* 0x00000004ff757435 */ /* 0x001fe200000001ff */
[----:B-1----:R-:W-:Y:S01]  /*2900*/  FADD.FTZ R33, R33, R118 ;  /* 0x0000007621217221 */ /* 0x002fe20000010000 */
[----:B------:R-:W-:Y:S02]  /*2910*/  MOV R115, 0x1f ;  /* 0x0000001f00737802 */ /* 0x000fe40000000f00 */
[----:B------:R-:W-:Y:S02]  /*2920*/  MOV R118, 0xffffffff ;  /* 0xffffffff00767802 */ /* 0x000fe40000000f00 */
[----:B------:R-:W-:Y:S02]  /*2930*/  MOV R34, 0x2950 ;  /* 0x0000295000227802 */ /* 0x000fe40000000f00 */
[----:B------:R-:W-:Y:S05]  /*2940*/  CALL.REL.NOINC `($__internal_4_$__cuda_sm70_shflsync_bfly_p) ;  /* 0x000005e000007944 */ /* 0x000fea0003c00000 */
[----:B0-----:R-:W-:Y:S01]  /*2950*/  HFMA2.MMA R117, -RZ, RZ, 0, 4.76837158203125e-07 ;  /* 0x00000008ff757435 */ /* 0x001fe200000001ff */
[----:B-1----:R-:W-:Y:S01]  /*2960*/  FADD.FTZ R33, R33, R118 ;  /* 0x0000007621217221 */ /* 0x002fe20000010000 */
[----:B------:R-:W-:Y:S02]  /*2970*/  MOV R115, 0x1f ;  /* 0x0000001f00737802 */ /* 0x000fe40000000f00 */
[----:B------:R-:W-:-:S02]  /*2980*/  MOV R118, 0xffffffff ;  /* 0xffffffff00767802 */ /* 0x000fc40000000f00 */
[----:B------:R-:W-:Y:S02]  /*2990*/  MOV R34, 0x29b0 ;  /* 0x000029b000227802 */ /* 0x000fe40000000f00 */
[----:B------:R-:W-:Y:S05]  /*29a0*/  CALL.REL.NOINC `($__internal_4_$__cuda_sm70_shflsync_bfly_p) ;  /* 0x0000058000007944 */ /* 0x000fea0003c00000 */
[----:B0-----:R-:W-:Y:S01]  /*29b0*/  HFMA2.MMA R117, -RZ, RZ, 0, 9.5367431640625e-07 ;  /* 0x00000010ff757435 */ /* 0x001fe200000001ff */
[----:B-1----:R-:W-:Y:S01]  /*29c0*/  FADD.FTZ R33, R33, R118 ;  /* 0x0000007621217221 */ /* 0x002fe20000010000 */
[----:B------:R-:W-:Y:S02]  /*29d0*/  MOV R115, 0x1f ;  /* 0x0000001f00737802 */ /* 0x000fe40000000f00 */
[----:B------:R-:W-:Y:S02]  /*29e0*/  MOV R118, 0xffffffff ;  /* 0xffffffff00767802 */ /* 0x000fe40000000f00 */
[----:B------:R-:W-:Y:S02]  /*29f0*/  MOV R34, 0x2a10 ;  /* 0x00002a1000227802 */ /* 0x000fe40000000f00 */
[----:B------:R-:W-:Y:S05]  /*2a00*/  CALL.REL.NOINC `($__internal_4_$__cuda_sm70_shflsync_bfly_p) ;  /* 0x0000052000007944 */ /* 0x000fea0003c00000 */
[----:B01----:R-:W-:Y:S01]  /*2a10*/  FADD.FTZ R33, R33, R118 ;  /* 0x0000007621217221 */ /* 0x003fe20000010000 */
[----:B------:R-:W-:Y:S01]  /*2a20*/  HFMA2.MMA R117, -RZ, RZ, 0, 5.9604644775390625e-08 ;  /* 0x00000001ff757435 */ /* 0x000fe200000001ff */
[----:B------:R-:W-:Y:S02]  /*2a30*/  MOV R115, 0x1f ;  /* 0x0000001f00737802 */ /* 0x000fe40000000f00 */
[----:B------:R-:W-:Y:S01]  /*2a40*/  FMUL.FTZ R32, R76, R33 ;  /* 0x000000214c207220 */ /* 0x000fe20000410000 */
[----:B------:R-:W-:-:S03]  /*2a50*/  MOV R118, 0xffffffff ;  /* 0xffffffff00767802 */ /* 0x000fc60000000f00 */
[--C-:B------:R-:W-:Y:S02]  /*2a60*/  FADD.FTZ R33, R96, -R32.reuse ;  /* 0x8000002060217221 */ /* 0x100fe40000010000 */
[--C-:B------:R-:W-:Y:S02]  /*2a70*/  FADD.FTZ R34, R97, -R32.reuse ;  /* 0x8000002061227221 */ /* 0x100fe40000010000 */
[----:B------:R-:W-:Y:S02]  /*2a80*/  FFMA.FTZ R33, R33, R33, RZ ;  /* 0x0000002121217223 */ /* 0x000fe400000100ff */
[--C-:B------:R-:W-:Y:S02]  /*2a90*/  FADD.FTZ R35, R92, -R32.reuse ;  /* 0x800000205c237221 */ /* 0x100fe40000010000 */
        /* <DEDUP_REMOVED lines=44> */
[----:B------:R-:W-:Y:S01]  /*2d60*/  @P4 FFMA.FTZ R33, R35, R35, R34 ;  /* 0x0000002323214223 */ /* 0x000fe20000010022 */
[----:B------:R-:W-:Y:S02]  /*2d70*/  MOV R34, 0x2d90 ;  /* 0x00002d9000227802 */ /* 0x000fe40000000f00 */
[----:B------:R-:W-:Y:S05]  /*2d80*/  CALL.REL.NOINC `($__internal_4_$__cuda_sm70_shflsync_bfly_p) ;  /* 0x000001a000007944 */ /* 0x000fea0003c00000 */
[----:B0-----:R-:W-:Y:S01]  /*2d90*/  HFMA2.MMA R117, -RZ, RZ, 0, 1.1920928955078125e-07 ;  /* 0x00000002ff757435 */ /* 0x001fe200000001ff */
[----:B-1----:R-:W-:Y:S01]  /*2da0*/  FADD.FTZ R33, R33, R118 ;  /* 0x0000007621217221 */ /* 0x002fe20000010000 */
[----:B------:R-:W-:Y:S02]  /*2db0*/  MOV R115, 0x1f ;  /* 0x0000001f00737802 */ /* 0x000fe40000000f00 */
[----:B------:R-:W-:Y:S02]  /*2dc0*/  MOV R118, 0xffffffff ;  /* 0xffffffff00767802 */ /* 0x000fe40000000f00 */
[----:B------:R-:W-:Y:S02]  /*2dd0*/  MOV R34, 0x2df0 ;  /* 0x00002df000227802 */ /* 0x000fe40000000f00 */
[----:B------:R-:W-:Y:S05]  /*2de0*/  CALL.REL.NOINC `($__internal_4_$__cuda_sm70_shflsync_bfly_p) ;  /* 0x0000014000007944 */ /* 0x000fea0003c00000 */
[----:B0-----:R-:W-:Y:S01]  /*2df0*/  HFMA2.MMA R117, -RZ, RZ, 0, 2.384185791015625e-07 ;  /* 0x00000004ff757435 */ /* 0x001fe200000001ff */
[----:B-1----:R-:W-:Y:S01]  /*2e00*/  FADD.FTZ R33, R33, R118 ;  /* 0x0000007621217221 */ /* 0x002fe20000010000 */
[----:B------:R-:W-:Y:S02]  /*2e10*/  MOV R115, 0x1f ;  /* 0x0000001f00737802 */ /* 0x000fe40000000f00 */
[----:B------:R-:W-:-:S02]  /*2e20*/  MOV R118, 0xffffffff ;  /* 0xffffffff00767802 */ /* 0x000fc40000000f00 */
[----:B------:R-:W-:Y:S02]  /*2e30*/  MOV R34, 0x2e50 ;  /* 0x00002e5000227802 */ /* 0x000fe40000000f00 */
[----:B------:R-:W-:Y:S05]  /*2e40*/  CALL.REL.NOINC `($__internal_4_$__cuda_sm70_shflsync_bfly_p) ;  /* 0x000000e000007944 */ /* 0x000fea0003c00000 */
[----:B0-----:R-:W-:Y:S01]  /*2e50*/  HFMA2.MMA R117, -RZ, RZ, 0, 4.76837158203125e-07 ;  /* 0x00000008ff757435 */ /* 0x001fe200000001ff */
[----:B-1----:R-:W-:Y:S01]  /*2e60*/  FADD.FTZ R33, R33, R118 ;  /* 0x0000007621217221 */ /* 0x002fe20000010000 */
[----:B------:R-:W-:Y:S02]  /*2e70*/  MOV R115, 0x1f ;  /* 0x0000001f00737802 */ /* 0x000fe40000000f00 */
[----:B------:R-:W-:Y:S02]  /*2e80*/  MOV R118, 0xffffffff ;  /* 0xffffffff00767802 */ /* 0x000fe40000000f00 */
[----:B------:R-:W-:Y:S02]  /*2e90*/  MOV R34, 0x2eb0 ;  /* 0x00002eb000227802 */ /* 0x000fe40000000f00 */
[----:B------:R-:W-:Y:S05]  /*2ea0*/  CALL.REL.NOINC `($__internal_4_$__cuda_sm70_shflsync_bfly_p) ;  /* 0x0000008000007944 */ /* 0x000fea0003c00000 */
[----:B-1----:R-:W-:Y:S01]  /*2eb0*/  FADD.FTZ R119, R33, R118 ;  /* 0x0000007621777221 */ /* 0x002fe20000010000 */
[----:B0-----:R-:W-:Y:S01]  /*2ec0*/  HFMA2.MMA R117, -RZ, RZ, 0, 9.5367431640625e-07 ;  /* 0x00000010ff757435 */ /* 0x001fe200000001ff */
[----:B------:R-:W-:Y:S02]  /*2ed0*/  MOV R115, 0x1f ;  /* 0x0000001f00737802 */ /* 0x000fe40000000f00 */
[----:B------:R-:W-:-:S02]  /*2ee0*/  MOV R118, 0xffffffff ;  /* 0xffffffff00767802 */ /* 0x000fc40000000f00 */
[----:B------:R-:W-:Y:S02]  /*2ef0*/  MOV R33, R119 ;  /* 0x0000007700217202 */ /* 0x000fe40000000f00 */
[----:B------:R-:W-:Y:S02]  /*2f00*/  MOV R34, 0x2f20 ;  /* 0x00002f2000227802 */ /* 0x000fe40000000f00 */
[----:B------:R-:W-:Y:S05]  /*2f10*/  CALL.REL.NOINC `($__internal_4_$__cuda_sm70_shflsync_bfly_p) ;  /* 0x0000001000007944 */ /* 0x000fea0003c00000 */
[----:B01----:R-:W-:Y:S05]  /*2f20*/  BRA `(.L_x_377) ;  /* 0xffffed3000007947 */ /* 0x003fea000383ffff */
        .weak           $__internal_4_$__cuda_sm70_shflsync_bfly_p
        .type           $__internal_4_$__cuda_sm70_shflsync_bfly_p,@function
        .size           $__internal_4_$__cuda_sm70_shflsync_bfly_p,(.L_x_22092 - $__internal_4_$__cuda_sm70_shflsync_bfly_p)
$__internal_4_$__cuda_sm70_shflsync_bfly_p:
[----:B------:R-:W-:Y:S01]  /*2f30*/  HFMA2.MMA R35, -RZ, RZ, 0, 0 ;  /* 0x00000000ff237435 */ /* 0x000fe200000001ff */
[----:B------:R-:W-:Y:S04]  /*2f40*/  WARPSYNC R118 ;  /* 0x0000007600007348 */ /* 0x000fe80003800000 */
[----:B------:R0:W1:Y:S01]  /*2f50*/  SHFL.BFLY PT, R118, R33, R117, R115 ;  /* 0x0c00007521767389 */ /* 0x00006200000e0073 */
[----:B------:R-:W-:Y:S05]  /*2f60*/  RET.REL.NODEC R34 `(_ZN10layer_norm13ln_fwd_kernelINS_13Kernel_traitsI13__nv_bfloat16S2_S2_S2_fjLj6144ELj1ELj1ELj8ELj16ENS_18Kernel_traits_baseILj6144ES2_S2_S2_S2_fjLj256EEEEELb0ELb1ELb0ELb0EEEvNS_9FwdParamsE) ;  /* 0xffffd09022007950 */ /* 0x000fea0003c3ffff */
.L_x_378:
        /* <DEDUP_REMOVED lines=9> */
.L_x_22092:


//--------------------- .text._ZN10layer_norm13ln_fwd_kernelINS_13Kernel_traitsI13__nv_bfloat16S2_S2_S2_fjLj6144ELj1ELj1ELj8ELj16ENS_18Kernel_traits_baseILj6144ES2_S2_S2_S2_fjLj256EEEEELb0ELb1ELb0ELb1EEEvNS_9FwdParamsE --------------------------
	.section	.text._ZN10layer_norm13ln_fwd_kernelINS_13Kernel_traitsI13__nv_bfloat16S2_S2_S2_fjLj6144ELj1ELj1ELj8ELj16ENS_18Kernel_traits_baseILj6144ES2_S2_S2_S2_fjLj256EEEEELb0ELb1ELb0ELb1EEEvNS_9FwdParamsE,"ax",@progbits
	.sectioninfo	@"SHI_REGISTERS=126"
	.align	128
        .global         _ZN10layer_norm13ln_fwd_kernelINS_13Kernel_traitsI13__nv_bfloat16S2_S2_S2_fjLj6144ELj1ELj1ELj8ELj16ENS_18Kernel_traits_baseILj6144ES2_S2_S2_S2_fjLj256EEEEELb0ELb1ELb0ELb1EEEvNS_9FwdParamsE
        .type           _ZN10layer_norm13ln_fwd_kernelINS_13Kernel_traitsI13__nv_bfloat16S2_S2_S2_fjLj6144ELj1ELj1ELj8ELj16ENS_18Kernel_traits_baseILj6144ES2_S2_S2_S2_fjLj256EEEEELb0ELb1ELb0ELb1EEEvNS_9FwdParamsE,@function
        .size           _ZN10layer_norm13ln_fwd_kernelINS_13Kernel_traitsI13__nv_bfloat16S2_S2_S2_fjLj6144ELj1ELj1ELj8ELj16ENS_18Kernel_traits_baseILj6144ES2_S2_S2_S2_fjLj256EEEEELb0ELb1ELb0ELb1EEEvNS_9FwdParamsE,(.L_x_22093 - _ZN10layer_norm13ln_fwd_kernelINS_13Kernel_traitsI13__nv_bfloat16S2_S2_S2_fjLj6144ELj1ELj1ELj8ELj16ENS_18Kernel_traits_baseILj6144ES2_S2_S2_S2_fjLj256EEEEELb0ELb1ELb0ELb1EEEvNS_9FwdParamsE)
        .other          _ZN10layer_norm13ln_fwd_kernelINS_13Kernel_traitsI13__nv_bfloat16S2_S2_S2_fjLj6144ELj1ELj1ELj8ELj16ENS_18Kernel_traits_baseILj6144ES2_S2_S2_S2_fjLj256EEEEELb0ELb1ELb0ELb1EEEvNS_9FwdParamsE,@"STO_CUDA_ENTRY STV_DEFAULT"
_ZN10layer_norm13ln_fwd_kernelINS_13Kernel_traitsI13__nv_bfloat16S2_S2_S2_fjLj6144ELj1ELj1ELj8ELj16ENS_18Kernel_traits_baseILj6144ES2_S2_S2_S2_fjLj256EEEEELb0ELb1ELb0ELb1EEEvNS_9FwdParamsE:
.text._ZN10layer_norm13ln_fwd_kernelINS_13Kernel_traitsI13__nv_bfloat16S2_S2_S2_fjLj6144ELj1ELj1ELj8ELj16ENS_18Kernel_traits_baseILj6144ES2_S2_S2_S2_fjLj256EEEEELb0ELb1ELb0ELb1EEEvNS_9FwdParamsE:
        /* <DEDUP_REMOVED lines=11> */
[----:B------:R0:W5:Y:S04]  /*00b0*/  @P0 LDG.E.128 R32, [R4.64+0x1000] ;  /* 0x0010000404200981 */ /* 0x000168000c1e1d00 */
[----:B------:R0:W5:Y:S01]  /*00c0*/  @P0 LDG.E.128 R24, [R4.64+0x2000] ;  /* 0x0020000404180981 */ /* 0x000162000c1e1d00 */
[C---:B------:R-:W-:Y:S02]  /*00d0*/  LOP3.LUT R54, R63.reuse, 0xff, RZ, 0xc0, !PT ;  /* 0x000000ff3f367812 */ /* 0x040fe400078ec0ff */
[----:B-1----:R-:W-:-:S02]  /*00e0*/  LEA.HI R63, R63, UR6, RZ, 0x18 ;  /* 0x000000063f3f7c11 */ /* 0x002fc4000f8fc0ff */
[----:B------:R-:W-:Y:S02]  /*00f0*/  LEA R36, P2, R54, c[0x0][0x1c8], 0x4 ;  /* 0x0000720036247a11 */ /* 0x000fe400078420ff */
[----:B------:R-:W-:Y:S02]  /*0100*/  ISETP.GE.AND P1, PT, R63, c[0x0][0x164], PT ;  /* 0x000059003f007a0c */ /* 0x000fe40003f26270 */
[----:B------:R-:W-:Y:S02]  /*0110*/  IADD3.X R37, RZ, c[0x0][0x1cc], RZ, P2, !PT ;  /* 0x00007300ff257a10 */ /* 0x000fe400017fe4ff */
[----:B------:R-:W-:-:S04]  /*0120*/  IADD3 R2, P2, R0, c[0x0][0x1b0], RZ ;  /* 0x00006c0000027a10 */ /* 0x000fc80007f5e0ff */
[----:B------:R-:W-:-:S05]  /*0130*/  IADD3.X R3, RZ, c[0x0][0x1b4], RZ, P2, !PT ;  /* 0x00006d00ff037a10 */ /* 0x000fca00017fe4ff */
[----:B------:R-:W-:Y:S05]  /*0140*/  @P1 EXIT ;  /* 0x000000000000194d */ /* 0x000fea0003800000 */
[----:B0-----:R-:W2:Y:S04]  /*0150*/  LDG.E.128 R28, [R36.64+0x2000] ;  /* 0x00200004241c7981 */ /* 0x001ea8000c1e1d00 */
[----:B------:R0:W5:Y:S04]  /*0160*/  LDG.E.128 R20, [R36.64] ;  /* 0x0000000424147981 */ /* 0x000168000c1e1d00 */
[----:B------:R0:W5:Y:S02]  /*0170*/  LDG.E.128 R16, [R36.64+0x1000] ;  /* 0x0010000424107981 */ /* 0x000164000c1e1d00 */
[----:B-----5:R-:W-:Y:S01]  /*0180*/  @!P0 CS2R R40, SRZ ;  /* 0x0000000000288805 */ /* 0x020fe2000001ff00 */
[----:B------:R-:W-:Y:S01]  /*0190*/  @!P0 CS2R R42, SRZ ;  /* 0x00000000002a8805 */ /* 0x000fe2000001ff00 */
[----:B------:R-:W-:Y:S01]  /*01a0*/  @!P0 CS2R R32, SRZ ;  /* 0x0000000000208805 */ /* 0x000fe2000001ff00 */
[----:B------:R-:W-:Y:S01]  /*01b0*/  @!P0 CS2R R34, SRZ ;  /* 0x0000000000228805 */ /* 0x000fe2000001ff00 */
[----:B------:R-:W-:Y:S01]  /*01c0*/  @!P0 CS2R R24, SRZ ;  /* 0x0000000000188805 */ /* 0x000fe2000001ff00 */
[----:B------:R-:W-:Y:S01]  /*01d0*/  @!P0 CS2R R26, SRZ ;  /* 0x00000000001a8805 */ /* 0x000fe2000001ff00 */
[----:B------:R-:W-:Y:S01]  /*01e0*/  HFMA2.MMA R62, -RZ, RZ, 0, 5.9604644775390625e-08 ;  /* 0x00000001ff3e7435 */ /* 0x000fe200000001ff */
[----:B------:R1:W5:Y:S01]  /*01f0*/  LDG.E.128 R12, [R2.64] ;  /* 0x00000004020c7981 */ /* 0x000362000c1e1d00 */
[----:B------:R-:W-:-:S02]  /*0200*/  PRMT R53, RZ, 0x5410, R40 ;  /* 0x00005410ff357816 */ /* 0x000fc40000000028 */
[----:B------:R-:W-:Y:S01]  /*0210*/  PRMT R52, RZ, 0x7610, R40 ;  /* 0x00007610ff347816 */ /* 0x000fe20000000028 */
[----:B------:R1:W5:Y:S01]  /*0220*/  LDG.E.128 R8, [R2.64+0x1000] ;  /* 0x0010000402087981 */ /* 0x000362000c1e1d00 */
[--C-:B------:R-:W-:Y:S02]  /*0230*/  PRMT R51, RZ, 0x5410, R41.reuse ;  /* 0x00005410ff337816 */ /* 0x100fe40000000029 */
[----:B------:R-:W-:Y:S01]  /*0240*/  PRMT R50, RZ, 0x7610, R41 ;  /* 0x00007610ff327816 */ /* 0x000fe20000000029 */
[----:B------:R1:W5:Y:S01]  /*0250*/  LDG.E.128 R4, [R2.64+0x2000] ;  /* 0x0020000402047981 */ /* 0x000362000c1e1d00 */
[--C-:B------:R-:W-:Y:S01]  /*0260*/  PRMT R49, RZ, 0x5410, R42.reuse ;  /* 0x00005410ff317816 */ /* 0x100fe2000000002a */
[----:B------:R-:W-:Y:S01]  /*0270*/  ULDC.U8 UR6, c[0x0][0x1f0] ;  /* 0x00007c0000067ab9 */ /* 0x000fe20000000000 */
        /* <DEDUP_REMOVED lines=9> */
[--C-:B-1----:R-:W-:Y:S02]  /*0310*/  PRMT R3, RZ, 0x5410, R35.reuse ;  /* 0x00005410ff037816 */ /* 0x102fe40000000023 */
        /* <DEDUP_REMOVED lines=9> */
[----:B--2---:R-:W-:-:S02]  /*03b0*/  PRMT R61, RZ, 0x5410, R28 ;  /* 0x00005410ff3d7816 */ /* 0x004fc4000000001c */
[----:B------:R-:W-:Y:S02]  /*03c0*/  PRMT R66, RZ, 0x7610, R28 ;  /* 0x00007610ff427816 */ /* 0x000fe4000000001c */
[--C-:B------:R-:W-:Y:S02]  /*03d0*/  PRMT R65, RZ, 0x5410, R29.reuse ;  /* 0x00005410ff417816 */ /* 0x100fe4000000001d */
[----:B------:R-:W-:Y:S02]  /*03e0*/  PRMT R68, RZ, 0x7610, R29 ;  /* 0x00007610ff447816 */ /* 0x000fe4000000001d */
[--C-:B------:R-:W-:Y:S02]  /*03f0*/  PRMT R67, RZ, 0x5410, R30.reuse ;  /* 0x00005410ff437816 */ /* 0x100fe4000000001e */
[----:B------:R-:W-:Y:S02]  /*0400*/  PRMT R70, RZ, 0x7610, R30 ;  /* 0x00007610ff467816 */ /* 0x000fe4000000001e */
[----:B------:R-:W-:-:S02]  /*0410*/  PRMT R69, RZ, 0x5410, R31 ;  /* 0x00005410ff457816 */ /* 0x000fc4000000001f */
[----:B0-----:R-:W-:Y:S02]  /*0420*/  PRMT R71, RZ, 0x7610, R31 ;  /* 0x00007610ff477816 */ /* 0x001fe4000000001f */
.L_x_382:
[----:B------:R-:W-:Y:S01]  /*0430*/  ISETP.NE.U32.AND P1, PT, RZ, c[0x0][0x1c0], PT ;  /* 0x00007000ff007a0c */ /* 0x000fe20003f25070 */
[----:B------:R-:W-:Y:S01]  /*0440*/  IMAD R28, R63, c[0x0][0x168], RZ ;  /* 0x00005a003f1c7a24 */ /* 0x000fe200078e02ff */
[----:B------:R-:W-:Y:S02]  /*0450*/  MOV R39, 0x10 ;  /* 0x0000001000277802 */ /* 0x000fe40000000f00 */
[----:B------:R-:W-:Y:S02]  /*0460*/  ISETP.NE.AND.EX P1, PT, RZ, c[0x0][0x1c4], PT, P1 ;  /* 0x00007100ff007a0c */ /* 0x000fe40003f25310 */
[----:B------:R-:W-:-:S04]  /*0470*/  SHF.R.S32.HI R29, RZ, 0x1f, R28 ;  /* 0x0000001fff1d7819 */ /* 0x000fc8000001141c */
[----:B------:R-:W-:-:S04]  /*0480*/  LEA.HI R29, R29, R28, RZ, 0x3 ;  /* 0x0000001c1d1d7211 */ /* 0x000fc800078f18ff */
[----:B------:R-:W-:-:S03]  /*0490*/  LEA.HI.SX32 R72, R29, R54, 0x1d ;  /* 0x000000361d487211 */ /* 0x000fc600078feaff */
[----:B------:R-:W-:Y:S02]  /*04a0*/  @P1 MOV R32, 0x2 ;  /* 0x0000000200201802 */ /* 0x000fe40000000f00 */
[----:B------:R-:W-:-:S04]  /*04b0*/  IMAD.WIDE.U32 R28, R72, R39, c[0x0][0x170] ;  /* 0x00005c00481c7625 */ /* 0x000fc800078e0027 */
[----:B------:R-:W-:Y:S02]  /*04c0*/  @P1 IMAD.WIDE R32, R63, R32, c[0x0][0x1c0] ;  /* 0x000070003f201625 */ /* 0x000fe400078e0220 */
[----:B------:R-:W2:Y:S04]  /*04d0*/  LDG.E.128 R28, [R28.64] ;  /* 0x000000041c1c7981 */ /* 0x000ea8000c1e1d00 */
[----:B------:R2:W3:Y:S01]  /*04e0*/  @P1 LDG.E.U16 R32, [R32.64] ;  /* 0x0000000420201981 */ /* 0x0004e2000c1e1500 */
[----:B------:R-:W-:-:S04]  /*04f0*/  ISETP.NE.U32.AND P0, PT, RZ, c[0x0][0x180], PT ;  /* 0x00006000ff007a0c */ /* 0x000fc80003f05070 */
[----:B------:R-:W-:-:S13]  /*0500*/  ISETP.NE.AND.EX P0, PT, RZ, c[0x0][0x184], PT, P0 ;  /* 0x00006100ff007a0c */ /* 0x000fda0003f05300 */
[----:B------:R-:W-:-:S05]  /*0510*/  @P0 IMAD.WIDE.U32 R34, R72, R39, c[0x0][0x180] ;  /* 0x0000600048220625 */ /* 0x000fca00078e0027 */
[----:B------:R0:W4:Y:S01]  /*0520*/  @P0 LDG.E.128 R24, [R34.64] ;  /* 0x0000000422180981 */ /* 0x000122000c1e1d00 */
[----:B------:R-:W-:Y:S02]  /*0530*/  MOV R76, 0x3f800000 ;  /* 0x3f800000004c7802 */ /* 0x000fe40000000f00 */
[----:B------:R-:W-:Y:S02]  /*0540*/  IADD3 R38, R72, 0x100, RZ ;  /* 0x0000010048267810 */ /* 0x000fe40007ffe0ff */
[----:B--2---:R-:W-:Y:S02]  /*0550*/  PRMT R33, RZ, 0x5410, R28 ;  /* 0x00005410ff217816 */ /* 0x004fe4000000001c */
[----:B---3--:R-:W-:Y:S02]  /*0560*/  @P1 PRMT R76, RZ, 0x5410, R32 ;  /* 0x00005410ff4c1816 */ /* 0x008fe40000000020 */
[----:B0-----:R-:W-:Y:S02]  /*0570*/  PRMT R35, RZ, 0x7610, R28 ;  /* 0x00007610ff237816 */ /* 0x001fe4000000001c */
[----:B------:R-:W-:Y:S01]  /*0580*/  PRMT R28, RZ, 0x5410, R20 ;  /* 0x00005410ff1c7816 */ /* 0x000fe20000000014 */
[-C--:B------:R-:W-:Y:S01]  /*0590*/  FMUL.FTZ R33, R33, R76.reuse ;  /* 0x0000004c21217220 */ /* 0x080fe20000410000 */
[----:B------:R-:W-:Y:S01]  /*05a0*/  PRMT R37, RZ, 0x5410, R29 ;  /* 0x00005410ff257816 */ /* 0x000fe2000000001d */
[----:B------:R-:W-:-:S02]  /*05b0*/  FMUL.FTZ R35, R35, R76 ;  /* 0x0000004c23237220 */ /* 0x000fc40000410000 */
[----:B------:R-:W-:Y:S01]  /*05c0*/  FMUL.FTZ R89, R33, R28 ;  /* 0x0000001c21597220 */ /* 0x000fe20000410000 */
[----:B------:R-:W-:Y:S01]  /*05d0*/  PRMT R28, RZ, 0x7610, R20 ;  /* 0x00007610ff1c7816 */ /* 0x000fe20000000014 */
[----:B------:R-:W-:Y:S01]  /*05e0*/  FMUL.FTZ R37, R37, R76 ;  /* 0x0000004c25257220 */ /* 0x000fe20000410000 */
[----:B------:R-:W-:-:S03]  /*05f0*/  PRMT R29, RZ, 0x7610, R29 ;  /* 0x00007610ff1d7816 */ /* 0x000fc6000000001d */
        /* <DEDUP_REMOVED lines=18> */
[----:B------:R-:W-:-:S04]  /*0720*/  FMUL.FTZ R31, R31, R76 ;  /* 0x0000004c1f1f7220 */ /* 0x000fc80000410000 */
[----:B------:R-:W-:Y:S01]  /*0730*/  FMUL.FTZ R77, R77, R28 ;  /* 0x0000001c4d4d7220 */ /* 0x000fe20000410000 */
[----:B------:R-:W-:-:S05]  /*0740*/  PRMT R28, RZ, 0x7610, R23 ;  /* 0x00007610ff1c7816 */ /* 0x000fca0000000017 */
[----:B------:R-:W-:Y:S01]  /*0750*/  FMUL.FTZ R75, R31, R28 ;  /* 0x0000001c1f4b7220 */ /* 0x000fe20000410000 */
[----:B----4-:R-:W-:-:S05]  /*0760*/  @P0 PRMT R28, RZ, 0x5410, R24 ;  /* 0x00005410ff1c0816 */ /* 0x010fca0000000018 */
[----:B------:R-:W-:Y:S01]  /*0770*/  @P0 FADD.FTZ R89, R89, R28 ;  /* 0x0000001c59590221 */ /* 0x000fe20000010000 */
[----:B------:R-:W-:-:S05]  /*0780*/  @P0 PRMT R28, RZ, 0x7610, R24 ;  /* 0x00007610ff1c0816 */ /* 0x000fca0000000018 */
        /* <DEDUP_REMOVED lines=13> */
[----:B------:R-:W-:Y:S01]  /*0860*/  F2FP.BF16.PACK_AB R31, R75, R77 ;  /* 0x0000004d4b1f723e */ /* 0x000fe200000010ff */
[----:B------:R-:W-:Y:S01]  /*0870*/  IMAD.WIDE.U32 R36, R72, R39, c[0x0][0x188] ;  /* 0x0000620048247625 */ /* 0x000fe200078e0027 */
[----:B------:R-:W-:Y:S02]  /*0880*/  F2FP.BF16.PACK_AB R30, R79, R81 ;  /* 0x000000514f1e723e */ /* 0x000fe400000010ff */
[----:B------:R-:W-:Y:S01]  /*0890*/  F2FP.BF16.PACK_AB R29, R83, R85 ;  /* 0x00000055531d723e */ /* 0x000fe200000010ff */
[----:B------:R-:W-:Y:S01]  /*08a0*/  IMAD.WIDE.U32 R32, R38, R39, c[0x0][0x170] ;  /* 0x00005c0026207625 */ /* 0x000fe200078e0027 */
[----:B------:R-:W-:-:S05]  /*08b0*/  F2FP.BF16.PACK_AB R28, R87, R89 ;  /* 0x00000059571c723e */ /* 0x000fca00000010ff */
[----:B------:R0:W-:Y:S04]  /*08c0*/  STG.E.128 [R36.64], R28 ;  /* 0x0000001c24007986 */ /* 0x0001e8000c101d04 */
[----:B------:R-:W2:Y:S01]  /*08d0*/  LDG.E.128 R32, [R32.64] ;  /* 0x0000000420207981 */ /* 0x000ea2000c1e1d00 */
[----:B------:R-:W-:-:S04]  /*08e0*/  @P0 LEA R90, P1, R38, c[0x0][0x180], 0x4 ;  /* 0x00006000265a0a11 */ /* 0x000fc800078220ff */
[----:B------:R-:W-:-:S05]  /*08f0*/  @P0 LEA.HI.X R91, R38, c[0x0][0x184], RZ, 0x4, P1 ;  /* 0x00006100265b0a11 */ /* 0x000fca00008f24ff */
[----:B------:R1:W3:Y:S01]  /*0900*/  @P0 LDG.E.128 R24, [R90.64] ;  /* 0x000000045a180981 */ /* 0x0002e2000c1e1d00 */
[----:B0-----:R-:W-:Y:S02]  /*0910*/  PRMT R28, RZ, 0x5410, R16 ;  /* 0x00005410ff1c7816 */ /* 0x001fe40000000010 */
[----:B------:R-:W-:Y:S02]  /*0920*/  SHF.L.U32 R74, R38, 0x4, RZ ;  /* 0x00000004264a7819 */ /* 0x000fe400000006ff */
[----:B------:R-:W-:Y:S02]  /*0930*/  IADD3 R78, R72, 0x200, RZ ;  /* 0x00000200484e7810 */ /* 0x000fe40007ffe0ff */
[----:B------:R-:W-:Y:S02]  /*0940*/  IADD3 R36, P1, R74, c[0x0][0x188], RZ ;  /* 0x000062004a247a10 */ /* 0x000fe40007f3e0ff */
[--C-:B--2---:R-:W-:Y:S02]  /*0950*/  PRMT R29, RZ, 0x5410, R32.reuse ;  /* 0x00005410ff1d7816 */ /* 0x104fe40000000020 */
[----:B------:R-:W-:-:S03]  /*0960*/  PRMT R31, RZ, 0x7610, R32 ;  /* 0x00007610ff1f7816 */ /* 0x000fc60000000020 */
[-C--:B------:R-:W-:Y:S01]  /*0970*/  FMUL.FTZ R29, R29, R76.reuse ;  /* 0x0000004c1d1d7220 */ /* 0x080fe20000410000 */
[--C-:B------:R-:W-:Y:S01]  /*0980*/  PRMT R37, RZ, 0x5410, R33.reuse ;  /* 0x00005410ff257816 */ /* 0x100fe20000000021 */
[----:B------:R-:W-:Y:S02]  /*0990*/  FMUL.FTZ R31, R31, R76 ;  /* 0x0000004c1f1f7220 */ /* 0x000fe40000410000 */
[----:B-1----:R-:W-:Y:S01]  /*09a0*/  FMUL.FTZ R91, R29, R28 ;  /* 0x0000001c1d5b7220 */ /* 0x002fe20000410000 */
        /* <DEDUP_REMOVED lines=8> */
[----:B------:R-:W-:Y:S02]  /*0a30*/  PRMT R28, RZ, 0x7610, R17 ;  /* 0x00007610ff1c7816 */ /* 0x000fe40000000011 */
[----:B------:R-:W-:Y:S01]  /*0a40*/  PRMT R95, RZ, 0x7610, R34 ;  /* 0x00007610ff5f7816 */ /* 0x000fe20000000022 */
[----:B------:R-:W-:Y:S02]  /*0a50*/  FMUL.FTZ R73, R73, R76 ;  /* 0x0000004c49497220 */ /* 0x000fe40000410000 */
        /* <DEDUP_REMOVED lines=14> */
[----:B---3--:R-:W-:-:S05]  /*0b40*/  @P0 PRMT R28, RZ, 0x5410, R24 ;  /* 0x00005410ff1c0816 */ /* 0x008fca0000000018 */
        /* <DEDUP_REMOVED lines=13> */
[----:B------:R-:W-:Y:S02]  /*0c20*/  @P0 PRMT R28, RZ, 0x7610, R25 ;  /* 0x00007610ff1c0816 */ /* 0x000fe40000000019 */
[----:B------:R-:W-:-:S03]  /*0c30*/  SHF.R.U32.HI R73, RZ, 0x1c, R38 ;  /* 0x0000001cff497819 */ /* 0x000fc60000011626 */
[----:B------:R-:W-:Y:S01]  /*0c40*/  @P0 FADD.FTZ R99, R28, R99 ;  /* 0x000000631c630221 */ /* 0x000fe20000010000 */
[----:B------:R-:W-:Y:S01]  /*0c50*/  IADD3.X R37, R73, c[0x0][0x18c], RZ, P1, !PT ;  /* 0x0000630049257a10 */ /* 0x000fe20000ffe4ff */
[C---:B------:R-:W-:Y:S01]  /*0c60*/  IMAD.WIDE.U32 R32, R78.reuse, R39, c[0x0][0x170] ;  /* 0x00005c004e207625 */ /* 0x040fe200078e0027 */
[----:B------:R-:W-:Y:S02]  /*0c70*/  F2FP.BF16.PACK_AB R31, R103, R97 ;  /* 0x00000061671f723e */ /* 0x000fe400000010ff */
[----:B------:R-:W-:Y:S02]  /*0c80*/  F2FP.BF16.PACK_AB R30, R101, R95 ;  /* 0x0000005f651e723e */ /* 0x000fe400000010ff */
[----:B------:R-:W-:Y:S02]  /*0c90*/  F2FP.BF16.PACK_AB R29, R99, R93 ;  /* 0x0000005d631d723e */ /* 0x000fe400000010ff */
[----:B------:R-:W-:Y:S02]  /*0ca0*/  F2FP.BF16.PACK_AB R28, R105, R91 ;  /* 0x0000005b691c723e */ /* 0x000fe400000010ff */
[----:B------:R-:W-:-:S03]  /*0cb0*/  @P0 LEA R38, P1, R78, c[0x0][0x180], 0x4 ;  /* 0x000060004e260a11 */ /* 0x000fc600078220ff */
[----:B------:R0:W-:Y:S04]  /*0cc0*/  STG.E.128 [R36.64], R28 ;  /* 0x0000001c24007986 */ /* 0x0001e8000c101d04 */
[----:B------:R-:W2:Y:S01]  /*0cd0*/  LDG.E.128 R32, [R32.64] ;  /* 0x0000000420207981 */ /* 0x000ea2000c1e1d00 */
[----:B------:R-:W-:-:S05]  /*0ce0*/  @P0 LEA.HI.X R39, R78, c[0x0][0x184], RZ, 0x4, P1 ;  /* 0x000061004e270a11 */ /* 0x000fca00008f24ff */
[----:B------:R-:W3:Y:S01]  /*0cf0*/  @P0 LDG.E.128 R24, [R38.64] ;  /* 0x0000000426180981 */ /* 0x000ee2000c1e1d00 */
[----:B------:R-:W-:-:S04]  /*0d00*/  FADD.FTZ R80, RZ, R89 ;  /* 0x00000059ff507221 */ /* 0x000fc80000010000 */
        /* <DEDUP_REMOVED lines=14> */
[----:B0-----:R-:W-:-:S03]  /*0df0*/  SHF.R.U32.HI R36, RZ, 0x1c, R78 ;  /* 0x0000001cff247819 */ /* 0x001fc6000001164e */
[----:B------:R-:W-:Y:S01]  /*0e00*/  FADD.FTZ R80, R80, R103 ;  /* 0x0000006750507221 */ /* 0x000fe20000010000 */
[--C-:B--2---:R-:W-:Y:S02]  /*0e10*/  PRMT R29, RZ, 0x5410, R32.reuse ;  /* 0x00005410ff1d7816 */ /* 0x104fe40000000020 */
[----:B------:R-:W-:-:S03]  /*0e20*/  PRMT R31, RZ, 0x7610, R32 ;  /* 0x00007610ff1f7816 */ /* 0x000fc60000000020 */
[----:B------:R-:W-:Y:S01]  /*0e30*/  FMUL.FTZ R28, R29, R76 ;  /* 0x0000004c1d1c7220 */ /* 0x000fe20000410000 */
[--C-:B------:R-:W-:Y:S02]  /*0e40*/  PRMT R109, RZ, 0x5410, R35.reuse ;  /* 0x00005410ff6d7816 */ /* 0x100fe40000000023 */
[----:B------:R-:W-:Y:S01]  /*0e50*/  PRMT R113, RZ, 0x7610, R35 ;  /* 0x00007610ff717816 */ /* 0x000fe20000000023 */
[----:B------:R-:W-:Y:S01]  /*0e60*/  FMUL.FTZ R35, R61, R28 ;  /* 0x0000001c3d237220 */ /* 0x000fe20000410000 */
[----:B---3--:R-:W-:Y:S02]  /*0e70*/  @P0 PRMT R28, RZ, 0x5410, R24 ;  /* 0x00005410ff1c0816 */ /* 0x008fe40000000018 */
[----:B------:R-:W-:Y:S01]  /*0e80*/  PRMT R39, RZ, 0x5410, R34 ;  /* 0x00005410ff277816 */ /* 0x000fe20000000022 */
[-C--:B------:R-:W-:Y:S01]  /*0e90*/  FMUL.FTZ R31, R31, R76.reuse ;  /* 0x0000004c1f1f7220 */ /* 0x080fe20000410000 */
[----:B------:R-:W-:Y:S01]  /*0ea0*/  PRMT R37, RZ, 0x5410, R33 ;  /* 0x00005410ff257816 */ /* 0x000fe20000000021 */
[----:B------:R-:W-:Y:S01]  /*0eb0*/  @P0 FADD.FTZ R35, R28, R35 ;  /* 0x000000231c230221 */ /* 0x000fe20000010000 */
[----:B------:R-:W-:Y:S01]  /*0ec0*/  @P0 PRMT R28, RZ, 0x7610, R24 ;  /* 0x00007610ff1c0816 */ /* 0x000fe20000000018 */
[----:B------:R-:W-:Y:S01]  /*0ed0*/  FMUL.FTZ R32, R39, R76 ;  /* 0x0000004c27207220 */ /* 0x000fe20000410000 */
[----:B------:R-:W-:Y:S01]  /*0ee0*/  PRMT R107, RZ, 0x7610, R34 ;  /* 0x00007610ff6b7816 */ /* 0x000fe20000000022 */
[----:B------:R-:W-:-:S02]  /*0ef0*/  FMUL.FTZ R39, R66, R31 ;  /* 0x0000001f42277220 */ /* 0x000fc40000410000 */
[-C--:B------:R-:W-:Y:S02]  /*0f00*/  FMUL.FTZ R30, R37, R76.reuse ;  /* 0x0000004c251e7220 */ /* 0x080fe40000410000 */
[----:B------:R-:W-:Y:S01]  /*0f10*/  @P0 FADD.FTZ R39, R28, R39 ;  /* 0x000000271c270221 */ /* 0x000fe20000010000 */
[----:B------:R-:W-:Y:S01]  /*0f20*/  @P0 PRMT R28, RZ, 0x5410, R25 ;  /* 0x00005410ff1c0816 */ /* 0x000fe20000000019 */
[----:B------:R-:W-:Y:S02]  /*0f30*/  FMUL.FTZ R111, R107, R76 ;  /* 0x0000004c6b6f7220 */ /* 0x000fe40000410000 */
[----:B------:R-:W-:Y:S02]  /*0f40*/  FMUL.FTZ R107, R65, R30 ;  /* 0x0000001e416b7220 */ /* 0x000fe40000410000 */
[----:B------:R-:W-:Y:S02]  /*0f50*/  FMUL.FTZ R34, R109, R76 ;  /* 0x0000004c6d227220 */ /* 0x000fe40000410000 */
[----:B------:R-:W-:Y:S01]  /*0f60*/  @P0 FADD.FTZ R107, R28, R107 ;  /* 0x0000006b1c6b0221 */ /* 0x000fe20000010000 */
[----:B------:R-:W-:Y:S01]  /*0f70*/  @P0 PRMT R28, RZ, 0x5410, R26 ;  /* 0x00005410ff1c0816 */ /* 0x000fe2000000001a */
[----:B------:R-:W-:Y:S01]  /*0f80*/  FMUL.FTZ R109, R67, R32 ;  /* 0x00000020436d7220 */ /* 0x000fe20000410000 */
[----:B------:R-:W-:Y:S01]  /*0f90*/  PRMT R33, RZ, 0x7610, R33 ;  /* 0x00007610ff217816 */ /* 0x000fe20000000021 */
[----:B------:R-:W-:-:S02]  /*0fa0*/  FMUL.FTZ R111, R70, R111 ;  /* 0x0000006f466f7220 */ /* 0x000fc40000410000 */
[----:B------:R-:W-:Y:S01]  /*0fb0*/  @P0 FADD.FTZ R109, R28, R109 ;  /* 0x0000006d1c6d0221 */ /* 0x000fe20000010000 */
[----:B------:R-:W-:Y:S01]  /*0fc0*/  @P0 PRMT R28, RZ, 0x7610, R26 ;  /* 0x00007610ff1c0816 */ /* 0x000fe2000000001a */
[-C--:B------:R-:W-:Y:S02]  /*0fd0*/  FMUL.FTZ R33, R33, R76.reuse ;  /* 0x0000004c21217220 */ /* 0x080fe40000410000 */
[----:B------:R-:W-:Y:S02]  /*0fe0*/  FMUL.FTZ R76, R113, R76 ;  /* 0x0000004c714c7220 */ /* 0x000fe40000410000 */
[----:B------:R-:W-:Y:S01]  /*0ff0*/  @P0 FADD.FTZ R111, R28, R111 ;  /* 0x0000006f1c6f0221 */ /* 0x000fe20000010000 */
[----:B------:R-:W-:Y:S01]  /*1000*/  @P0 PRMT R28, RZ, 0x5410, R27 ;  /* 0x00005410ff1c0816 */ /* 0x000fe2000000001b */
[----:B------:R-:W-:Y:S02]  /*1010*/  FMUL.FTZ R113, R69, R34 ;  /* 0x0000002245717220 */ /* 0x000fe40000410000 */
[----:B------:R-:W-:-:S02]  /*1020*/  FMUL.FTZ R115, R71, R76 ;  /* 0x0000004c47737220 */ /* 0x000fc40000410000 */
[----:B------:R-:W-:Y:S01]  /*1030*/  @P0 FADD.FTZ R113, R28, R113 ;  /* 0x000000711c710221 */ /* 0x000fe20000010000 */
[----:B------:R-:W-:Y:S01]  /*1040*/  @P0 PRMT R28, RZ, 0x7610, R27 ;  /* 0x00007610ff1c0816 */ /* 0x000fe2000000001b */
[----:B------:R-:W-:Y:S01]  /*1050*/  FMUL.FTZ R117, R68, R33 ;  /* 0x0000002144757220 */ /* 0x000fe20000410000 */
[----:B------:R-:W-:-:S03]  /*1060*/  SHF.L.U32 R37, R78, 0x4, RZ ;  /* 0x000000044e257819 */ /* 0x000fc600000006ff */
[----:B------:R-:W-:Y:S01]  /*1070*/  @P0 FADD.FTZ R115, R28, R115 ;  /* 0x000000731c730221 */ /* 0x000fe20000010000 */
[----:B------:R-:W-:Y:S01]  /*1080*/  @P0 PRMT R28, RZ, 0x7610, R25 ;  /* 0x00007610ff1c0816 */ /* 0x000fe20000000019 */
[----:B------:R-:W0:Y:S01]  /*1090*/  S2R R34, SR_TID.X ;  /* 0x0000000000227919 */ /* 0x000e220000002100 */
[----:B------:R-:W-:Y:S01]  /*10a0*/  IADD3 R32, P1, R37, c[0x0][0x188], RZ ;  /* 0x0000620025207a10 */ /* 0x000fe20007f3e0ff */
[----:B------:R-:W-:Y:S02]  /*10b0*/  FADD.FTZ R80, R80, R35 ;  /* 0x0000002350507221 */ /* 0x000fe40000010000 */
[----:B------:R-:W-:Y:S01]  /*10c0*/  @P0 FADD.FTZ R117, R28, R117 ;  /* 0x000000751c750221 */ /* 0x000fe20000010000 */
[----:B------:R-:W-:Y:S01]  /*10d0*/  IADD3.X R33, R36, c[0x0][0x18c], RZ, P1, !PT ;  /* 0x0000630024217a10 */ /* 0x000fe20000ffe4ff */
[----:B------:R-:W-:Y:S01]  /*10e0*/  FADD.FTZ R80, R80, R39 ;  /* 0x0000002750507221 */ /* 0x000fe20000010000 */
[----:B------:R-:W-:Y:S02]  /*10f0*/  F2FP.BF16.PACK_AB R31, R115, R113 ;  /* 0x00000071731f723e */ /* 0x000fe400000010ff */
[----:B------:R-:W-:-:S02]  /*1100*/  F2FP.BF16.PACK_AB R30, R111, R109 ;  /* 0x0000006d6f1e723e */ /* 0x000fc400000010ff */
[----:B------:R-:W-:Y:S02]  /*1110*/  F2FP.BF16.PACK_AB R29, R117, R107 ;  /* 0x0000006b751d723e */ /* 0x000fe400000010ff */
[----:B------:R-:W-:Y:S01]  /*1120*/  F2FP.BF16.PACK_AB R28, R39, R35 ;  /* 0x00000023271c723e */ /* 0x000fe200000010ff */
[----:B------:R-:W-:-:S04]  /*1130*/  FADD.FTZ R80, R80, R107 ;  /* 0x0000006b50507221 */ /* 0x000fc80000010000 */
[----:B------:R1:W-:Y:S01]  /*1140*/  STG.E.128 [R32.64], R28 ;  /* 0x0000001c20007986 */ /* 0x0003e2000c101d04 */
[----:B------:R-:W-:Y:S01]  /*1150*/  FADD.FTZ R80, R80, R117 ;  /* 0x0000007550507221 */ /* 0x000fe20000010000 */
[----:B------:R-:W-:-:S03]  /*1160*/  LOP3.LUT P1, RZ, R62, 0xff, RZ, 0xc0, !PT ;  /* 0x000000ff3eff7812 */ /* 0x000fc6000782c0ff */
[----:B------:R-:W-:Y:S01]  /*1170*/  FADD.FTZ R80, R80, R109 ;  /* 0x0000006d50507221 */ /* 0x000fe20000010000 */
[----:B0-----:R-:W-:-:S03]  /*1180*/  SHF.R.U32.HI R38, RZ, 0x5, R34 ;  /* 0x00000005ff267819 */ /* 0x001fc60000011622 */
[----:B------:R-:W-:Y:S01]  /*1190*/  FADD.FTZ R80, R80, R111 ;  /* 0x0000006f50507221 */ /* 0x000fe20000010000 */
[----:B------:R-:W-:-:S03]  /*11a0*/  LOP3.LUT R38, R38, 0x7fffff8, RZ, 0xc0, !PT ;  /* 0x07fffff826267812 */ /* 0x000fc600078ec0ff */
[----:B------:R-:W-:Y:S01]  /*11b0*/  FADD.FTZ R80, R80, R113 ;  /* 0x0000007150507221 */ /* 0x000fe20000010000 */
[----:B------:R-:W-:Y:S02]  /*11c0*/  LOP3.LUT P0, RZ, R34, 0x1f, RZ, 0xc0, !PT ;  /* 0x0000001f22ff7812 */ /* 0x000fe4000780c0ff */
[----:B------:R-:W-:Y:S01]  /*11d0*/  @!P1 IADD3 R38, R38, 0x8, RZ ;  /* 0x0000000826269810 */ /* 0x000fe20007ffe0ff */
[----:B------:R-:W-:Y:S01]  /*11e0*/  FADD.FTZ R76, R80, R115 ;  /* 0x00000073504c7221 */ /* 0x000fe20000010000 */
[----:B------:R-:W-:Y:S07]  /*11f0*/  BRA.DIV ~URZ, `(.L_x_379) ;  /* 0x000011427f007947 */ /* 0x000fee000b800000 */
[----:B-1----:R0:W1:Y:S02]  /*1200*/  SHFL.BFLY PT, R28, R76, 0x1, 0x1f ;  /* 0x0c201f004c1c7f89 */ /* 0x00206400000e0000 */
.L_x_383:
        /* <DEDUP_REMOVED lines=68> */
.L_x_384:
[----:B------:R-:W2:Y:S01]  /*1650*/  S2R R32, SR_TID.X ;  /* 0x0000000000207919 */ /* 0x000ea20000002100 */
[----:B------:R-:W-:Y:S01]  /*1660*/  @!P0 SHF.R.U32.HI R31, RZ, 0x5, R34 ;  /* 0x00000005ff1f8819 */ /* 0x000fe20000011622 */
[----:B-1----:R-:W-:Y:S01]  /*1670*/  FADD.FTZ R29, R33, R76 ;  /* 0x0000004c211d7221 */ /* 0x002fe20000010000 */
[----:B------:R-:W-:Y:S01]  /*1680*/  WARPSYNC 0xffffffff ;  /* 0xffffffff00007948 */ /* 0x000fe20003800000 */
[----:B------:R-:W-:Y:S01]  /*1690*/  HFMA2.MMA R34, -RZ, RZ, 0, 0 ;  /* 0x00000000ff227435 */ /* 0x000fe200000001ff */
[----:B------:R-:W-:-:S04]  /*16a0*/  @!P0 LOP3.LUT R31, R31, 0x7, RZ, 0xc0, !PT ;  /* 0x000000071f1f8812 */ /* 0x000fc800078ec0ff */
[----:B------:R-:W-:Y:S02]  /*16b0*/  @!P0 IADD3 R33, R38, R31, RZ ;  /* 0x0000001f26218210 */ /* 0x000fe40007ffe0ff */
[----:B------:R-:W-:-:S03]  /*16c0*/  CS2R R30, SRZ ;  /* 0x00000000001e7805 */ /* 0x000fc6000001ff00 */
[----:B------:R-:W-:Y:S01]  /*16d0*/  @!P0 STS.64 [R33.X8], R28 ;  /* 0x0000001c21008388 */ /* 0x000fe20000008a00 */
[----:B--2---:R-:W-:-:S03]  /*16e0*/  LOP3.LUT R119, R32, 0x1f, RZ, 0xc0, !PT ;  /* 0x0000001f20777812 */ /* 0x004fc600078ec0ff */
[----:B------:R-:W-:Y:S01]  /*16f0*/  BAR.SYNC.DEFER_BLOCKING 0x0 ;  /* 0x0000000000007b1d */ /* 0x000fe20000010000 */
[----:B------:R-:W-:-:S13]  /*1700*/  ISETP.GT.U32.AND P1, PT, R119, 0x7, PT ;  /* 0x000000077700780c */ /* 0x000fda0003f24070 */
[----:B------:R-:W-:Y:S02]  /*1710*/  @!P1 IADD3 R38, R38, R119, RZ ;  /* 0x0000007726269210 */ /* 0x000fe40007ffe0ff */
        /* <DEDUP_REMOVED lines=8> */
[----:B------:R-:W3:Y:S01]  /*17a0*/  I2F R80, R78 ;  /* 0x0000004e00507306 */ /* 0x000ee20000201400 */
[----:B--2---:R-:W2:Y:S04]  /*17b0*/  SHFL.DOWN PT, R121, R30, 0x4, 0x1f ;  /* 0x08801f001e797f89 */ /* 0x004ea800000e0000 */
[----:B0-----:R-:W0:Y:S03]  /*17c0*/  SHFL.DOWN PT, R76, R31, 0x4, 0x1f ;  /* 0x08801f001f4c7f89 */ /* 0x001e2600000e0000 */
[----:B---3--:R-:W3:Y:S01]  /*17d0*/  MUFU.RCP R29, R80 ;  /* 0x00000050001d7308 */ /* 0x008ee20000001000 */
[----:B-1----:R-:W-:-:S07]  /*17e0*/  IADD3 R34, R78, R123, RZ ;  /* 0x0000007b4e227210 */ /* 0x002fce0007ffe0ff */
[----:B------:R-:W-:Y:S01]  /*17f0*/  I2F R123, R123 ;  /* 0x0000007b007b7306 */ /* 0x000fe20000201400 */
[C---:B--2---:R-:W-:Y:S02]  /*1800*/  FMUL.FTZ R33, R121.reuse, R84 ;  /* 0x0000005479217220 */ /* 0x044fe40000410000 */
[----:B------:R-:W-:Y:S02]  /*1810*/  FADD.FTZ R121, -R121, R30 ;  /* 0x0000001e79797221 */ /* 0x000fe40000010100 */
[----:B------:R-:W-:Y:S02]  /*1820*/  FFMA.FTZ R28, R82, R30, R33 ;  /* 0x0000001e521c7223 */ /* 0x000fe40000010021 */
[----:B------:R-:W-:Y:S02]  /*1830*/  FMUL.FTZ R121, R121, R121 ;  /* 0x0000007979797220 */ /* 0x000fe40000410000 */
[----:B---3--:R-:W-:Y:S02]  /*1840*/  FMUL.FTZ R33, R29, R28 ;  /* 0x0000001c1d217220 */ /* 0x008fe40000410000 */
[----:B------:R-:W-:Y:S01]  /*1850*/  FMUL.FTZ R121, R121, R82 ;  /* 0x0000005279797220 */ /* 0x000fe20000410000 */
[----:B------:R-:W1:Y:S01]  /*1860*/  I2F R28, R34 ;  /* 0x00000022001c7306 */ /* 0x000e620000201400 */
[----:B0-----:R-:W-:Y:S01]  /*1870*/  FADD.FTZ R76, R76, R31 ;  /* 0x0000001f4c4c7221 */ /* 0x001fe20000010000 */
[----:B------:R-:W0:Y:S01]  /*1880*/  SHFL.DOWN PT, R30, R33, 0x2, 0x1f ;  /* 0x08401f00211e7f89 */ /* 0x000e2200000e0000 */
[----:B------:R-:W-:-:S04]  /*1890*/  FMUL.FTZ R121, R121, R84 ;  /* 0x0000005479797220 */ /* 0x000fc80000410000 */
[----:B------:R-:W-:Y:S02]  /*18a0*/  FFMA.FTZ R76, R29, R121, R76 ;  /* 0x000000791d4c7223 */ /* 0x000fe4000001004c */
[----:B------:R-:W2:Y:S04]  /*18b0*/  SHFL.DOWN PT, R121, R34, 0x1, 0x1f ;  /* 0x08201f0022797f89 */ /* 0x000ea800000e0000 */
[----:B------:R-:W3:Y:S01]  /*18c0*/  SHFL.DOWN PT, R29, R76, 0x2, 0x1f ;  /* 0x08401f004c1d7f89 */ /* 0x000ee200000e0000 */
[----:B-1----:R-:W1:Y:S01]  /*18d0*/  MUFU.RCP R31, R28 ;  /* 0x0000001c001f7308 */ /* 0x002e620000001000 */
[----:B0-----:R-:W-:Y:S02]  /*18e0*/  FMUL.FTZ R38, R30, R123 ;  /* 0x0000007b1e267220 */ /* 0x001fe40000410000 */
[----:B------:R-:W-:-:S02]  /*18f0*/  FADD.FTZ R30, R33, -R30 ;  /* 0x8000001e211e7221 */ /* 0x000fc40000010000 */
[----:B------:R-:W-:Y:S02]  /*1900*/  FFMA.FTZ R38, R80, R33, R38 ;  /* 0x0000002150267223 */ /* 0x000fe40000010026 */
[----:B------:R-:W-:Y:S02]  /*1910*/  FMUL.FTZ R33, R30, R30 ;  /* 0x0000001e1e217220 */ /* 0x000fe40000410000 */
[----:B-1----:R-:W-:Y:S01]  /*1920*/  FMUL.FTZ R119, R31, R38 ;  /* 0x000000261f777220 */ /* 0x002fe20000410000 */
[----:B--2---:R-:W-:Y:S01]  /*1930*/  IADD3 R38, R34, R121, RZ ;  /* 0x0000007922267210 */ /* 0x004fe20007ffe0ff */
[----:B------:R-:W-:Y:S01]  /*1940*/  FMUL.FTZ R33, R80, R33 ;  /* 0x0000002150217220 */ /* 0x000fe20000410000 */
[----:B------:R-:W-:Y:S01]  /*1950*/  I2F R121, R121 ;  /* 0x0000007900797306 */ /* 0x000fe20000201400 */
[----:B---3--:R-:W-:Y:S01]  /*1960*/  FADD.FTZ R30, R76, R29 ;  /* 0x0000001d4c1e7221 */ /* 0x008fe20000010000 */
        /* <DEDUP_REMOVED lines=10> */
[----:B------:R-:W-:Y:S02]  /*1a10*/  FMUL.FTZ R33, R28, R33 ;  /* 0x000000211c217220 */ /* 0x000fe40000410000 */
[----:B--2---:R-:W-:Y:S01]  /*1a20*/  FADD.FTZ R28, R30, R29 ;  /* 0x0000001d1e1c7221 */ /* 0x004fe20000010000 */
[----:B------:R-:W-:Y:S01]  /*1a30*/  SHF.R.U32.HI R29, RZ, 0x5, R32 ;  /* 0x00000005ff1d7819 */ /* 0x000fe20000011620 */
[----:B------:R-:W-:-:S02]  /*1a40*/  FMUL.FTZ R33, R33, R121 ;  /* 0x0000007921217220 */ /* 0x000fc40000410000 */
[----:B-1----:R-:W-:Y:S01]  /*1a50*/  FMUL.FTZ R34, R31, R34 ;  /* 0x000000221f227220 */ /* 0x002fe20000410000 */
[----:B------:R-:W-:Y:S01]  /*1a60*/  LOP3.LUT R29, R29, 0x7, RZ, 0xc0, !PT ;  /* 0x000000071d1d7812 */ /* 0x000fe200078ec0ff */
[----:B------:R-:W-:-:S03]  /*1a70*/  FFMA.FTZ R33, R31, R33, R28 ;  /* 0x000000211f217223 */ /* 0x000fc6000001001c */
[----:B------:R-:W0:Y:S01]  /*1a80*/  SHFL.IDX PT, R119, R34, RZ, 0x1f ;  /* 0x00001fff22777589 */ /* 0x000e2200000e0000 */
[----:B------:R-:W-:Y:S02]  /*1a90*/  LOP3.LUT P0, RZ, R29, 0x1f, R32, 0xf8, !PT ;  /* 0x0000001f1dff7812 */ /* 0x000fe4000780f820 */
[----:B------:R-:W-:Y:S01]  /*1aa0*/  MOV R32, c[0x0][0x1e0] ;  /* 0x0000780000207a02 */ /* 0x000fe20000000f00 */
[----:B------:R-:W1:Y:S10]  /*1ab0*/  SHFL.IDX PT, R33, R33, RZ, 0x1f ;  /* 0x00001fff21217589 */ /* 0x000e7400000e0000 */
[----:B------:R-:W-:-:S02]  /*1ac0*/  @!P0 MOV R38, 0x4 ;  /* 0x0000000400268802 */ /* 0x000fc40000000f00 */
[----:B------:R-:W-:-:S05]  /*1ad0*/  @!P0 MOV R28, 0x4 ;  /* 0x00000004001c8802 */ /* 0x000fca0000000f00 */
[----:B------:R-:W-:Y:S01]  /*1ae0*/  @!P0 IMAD.WIDE R28, R63, R28, c[0x0][0x1a0] ;  /* 0x000068003f1c8625 */ /* 0x000fe200078e021c */
[----:B0-----:R-:W-:-:S03]  /*1af0*/  FSEL R34, R119, RZ, !P1 ;  /* 0x000000ff77227208 */ /* 0x001fc60004800000 */
[----:B------:R-:W-:Y:S01]  /*1b00*/  FMUL.FTZ R30, R119, R119 ;  /* 0x00000077771e7220 */ /* 0x000fe20000410000 */
[----:B------:R-:W-:Y:S01]  /*1b10*/  @!P0 STG.E [R28.64], R119 ;  /* 0x000000771c008986 */ /* 0x000fe2000c101904 */
[----:B------:R-:W-:-:S03]  /*1b20*/  FADD.FTZ R90, -R34, R75 ;  /* 0x0000004b225a7221 */ /* 0x000fc60000010100 */
[----:B------:R-:W-:Y:S01]  /*1b30*/  FSEL R31, R30, RZ, P1 ;  /* 0x000000ff1e1f7208 */ /* 0x000fe20000800000 */
[----:B-1----:R-:W-:Y:S02]  /*1b40*/  FFMA.FTZ R30, R33, R32, c[0x0][0x228] ;  /* 0x00008a00211e7623 */ /* 0x002fe40000010020 */
[----:B------:R-:W-:Y:S02]  /*1b50*/  FADD.FTZ R82, -R34, R83 ;  /* 0x0000005322527221 */ /* 0x000fe40000010100 */
[----:B------:R-:W-:Y:S02]  /*1b60*/  FADD.FTZ R32, R30, R31 ;  /* 0x0000001f1e207221 */ /* 0x000fe40000010000 */
[----:B------:R-:W-:Y:S02]  /*1b70*/  FADD.FTZ R78, -R34, R85 ;  /* 0x00000055224e7221 */ /* 0x000fe40000010100 */
[----:B------:R-:W0:Y:S01]  /*1b80*/  MUFU.RSQ R75, R32 ;  /* 0x00000020004b7308 */ /* 0x000e220000001400 */
[C---:B------:R-:W-:Y:S01]  /*1b90*/  @!P0 IMAD.WIDE R30, R63.reuse, R38, c[0x0][0x1a8] ;  /* 0x00006a003f1e8625 */ /* 0x040fe200078e0226 */
[----:B------:R-:W-:-:S03]  /*1ba0*/  IADD3 R63, R63, c[0x0][0x160], RZ ;  /* 0x000058003f3f7a10 */ /* 0x000fc60007ffe0ff */
[C---:B------:R-:W-:Y:S02]  /*1bb0*/  FADD.FTZ R38, -R34.reuse, R89 ;  /* 0x0000005922267221 */ /* 0x040fe40000010100 */
[C---:B------:R-:W-:Y:S02]  /*1bc0*/  FADD.FTZ R76, -R34.reuse, R87 ;  /* 0x00000057224c7221 */ /* 0x040fe40000010100 */
[C---:B------:R-:W-:Y:S02]  /*1bd0*/  FADD.FTZ R84, -R34.reuse, R81 ;  /* 0x0000005122547221 */ /* 0x040fe40000010100 */
[C---:B------:R-:W-:Y:S02]  /*1be0*/  FADD.FTZ R102, -R34.reuse, R97 ;  /* 0x0000006122667221 */ /* 0x040fe40000010100 */
[C---:B------:R-:W-:Y:S02]  /*1bf0*/  FADD.FTZ R104, -R34.reuse, R103 ;  /* 0x0000006722687221 */ /* 0x040fe40000010100 */
[----:B------:R-:W-:Y:S01]  /*1c00*/  FADD.FTZ R98, -R34, R95 ;  /* 0x0000005f22627221 */ /* 0x000fe20000010100 */
[----:B0-----:R0:W-:Y:S01]  /*1c10*/  @!P0 STG.E [R30.64], R75 ;  /* 0x0000004b1e008986 */ /* 0x0011e2000c101904 */
[C---:B------:R-:W-:Y:S01]  /*1c20*/  FMUL.FTZ R83, R75.reuse, R82 ;  /* 0x000000524b537220 */ /* 0x040fe20000410000 */
[----:B-----5:R-:W-:Y:S01]  /*1c30*/  PRMT R82, RZ, 0x5410, R13 ;  /* 0x00005410ff527816 */ /* 0x020fe2000000000d */
[C---:B------:R-:W-:Y:S01]  /*1c40*/  FMUL.FTZ R78, R75.reuse, R78 ;  /* 0x0000004e4b4e7220 */ /* 0x040fe20000410000 */
[----:B------:R-:W-:Y:S01]  /*1c50*/  IADD3 R74, P0, R74, c[0x0][0x208], RZ ;  /* 0x000082004a4a7a10 */ /* 0x000fe20007f1e0ff */
[----:B------:R-:W-:-:S02]  /*1c60*/  FMUL.FTZ R80, R75, R38 ;  /* 0x000000264b507220 */ /* 0x000fc40000410000 */
[----:B------:R-:W-:Y:S01]  /*1c70*/  FFMA.FTZ R78, R78, R82, R51 ;  /* 0x000000524e4e7223 */ /* 0x000fe20000010033 */
[----:B------:R-:W-:Y:S01]  /*1c80*/  PRMT R82, RZ, 0x7610, R13 ;  /* 0x00007610ff527816 */ /* 0x000fe2000000000d */
[C---:B------:R-:W-:Y:S02]  /*1c90*/  FMUL.FTZ R81, R75.reuse, R76 ;  /* 0x0000004c4b517220 */ /* 0x040fe40000410000 */
[----:B------:R-:W-:Y:S01]  /*1ca0*/  FMUL.FTZ R102, R75, R102 ;  /* 0x000000664b667220 */ /* 0x000fe20000410000 */
[----:B0-----:R-:W-:Y:S01]  /*1cb0*/  PRMT R30, RZ, 0x5410, R15 ;  /* 0x00005410ff1e7816 */ /* 0x001fe2000000000f */
[----:B------:R-:W-:Y:S01]  /*1cc0*/  FFMA.FTZ R83, R83, R82, R50 ;  /* 0x0000005253537223 */ /* 0x000fe20000010032 */
[----:B------:R-:W-:Y:S01]  /*1cd0*/  PRMT R82, RZ, 0x5410, R12 ;  /* 0x00005410ff527816 */ /* 0x000fe2000000000c */
[----:B------:R-:W-:Y:S02]  /*1ce0*/  FMUL.FTZ R89, R75, R104 ;  /* 0x000000684b597220 */ /* 0x000fe40000410000 */
[----:B------:R-:W-:-:S02]  /*1cf0*/  FADD.FTZ R86, -R34, R79 ;  /* 0x0000004f22567221 */ /* 0x000fc40000010100 */
[----:B------:R-:W-:Y:S01]  /*1d00*/  FFMA.FTZ R80, R80, R82, R53 ;  /* 0x0000005250507223 */ /* 0x000fe20000010035 */
[----:B------:R-:W-:Y:S01]  /*1d10*/  PRMT R82, RZ, 0x7610, R12 ;  /* 0x00007610ff527816 */ /* 0x000fe2000000000c */
[C---:B------:R-:W-:Y:S02]  /*1d20*/  FADD.FTZ R88, -R34.reuse, R77 ;  /* 0x0000004d22587221 */ /* 0x040fe40000010100 */
[C---:B------:R-:W-:Y:S02]  /*1d30*/  FADD.FTZ R28, -R34.reuse, R91 ;  /* 0x0000005b221c7221 */ /* 0x040fe40000010100 */
[----:B------:R-:W-:Y:S01]  /*1d40*/  FFMA.FTZ R81, R81, R82, R52 ;  /* 0x0000005251517223 */ /* 0x000fe20000010034 */
[----:B------:R-:W-:Y:S01]  /*1d50*/  PRMT R82, RZ, 0x5410, R11 ;  /* 0x00005410ff527816 */ /* 0x000fe2000000000b */
[C---:B------:R-:W-:Y:S02]  /*1d60*/  FADD.FTZ R92, -R34.reuse, R105 ;  /* 0x00000069225c7221 */ /* 0x040fe40000010100 */
        /* <DEDUP_REMOVED lines=32> */
[----:B------:R-:W-:Y:S01]  /*1f70*/  FMUL.FTZ R91, R75, R120 ;  /* 0x000000784b5b7220 */ /* 0x000fe20000410000 */
[----:B------:R-:W-:Y:S01]  /*1f80*/  PRMT R75, RZ, 0x7610, R15 ;  /* 0x00007610ff4b7816 */ /* 0x000fe2000000000f */
[----:B------:R-:W-:Y:S01]  /*1f90*/  FFMA.FTZ R98, R98, R82, R41 ;  /* 0x0000005262627223 */ /* 0x000fe20000010029 */
[----:B------:R-:W-:Y:S01]  /*1fa0*/  PRMT R82, RZ, 0x7610, R10 ;  /* 0x00007610ff527816 */ /* 0x000fe2000000000a */
[----:B------:R-:W-:-:S02]  /*1fb0*/  FFMA.FTZ R30, R88, R30, R47 ;  /* 0x0000001e581e7223 */ /* 0x000fc4000001002f */
[----:B------:R-:W-:Y:S01]  /*1fc0*/  FFMA.FTZ R39, R39, R75, R46 ;  /* 0x0000004b27277223 */ /* 0x000fe2000001002e */
[----:B------:R-:W-:Y:S01]  /*1fd0*/  PRMT R75, RZ, 0x5410, R14 ;  /* 0x00005410ff4b7816 */ /* 0x000fe2000000000e */
[----:B------:R-:W-:Y:S01]  /*1fe0*/  FFMA.FTZ R87, R87, R82, R40 ;  /* 0x0000005257577223 */ /* 0x000fe20000010028 */
[----:B------:R-:W-:-:S03]  /*1ff0*/  PRMT R82, RZ, 0x5410, R9 ;  /* 0x00005410ff527816 */ /* 0x000fc60000000009 */
[----:B------:R-:W-:Y:S01]  /*2000*/  FFMA.FTZ R34, R34, R75, R49 ;  /* 0x0000004b22227223 */ /* 0x000fe20000010031 */
[----:B------:R-:W-:Y:S01]  /*2010*/  PRMT R75, RZ, 0x7610, R14 ;  /* 0x00007610ff4b7816 */ /* 0x000fe2000000000e */
[----:B------:R-:W-:Y:S01]  /*2020*/  FFMA.FTZ R82, R38, R82, R43 ;  /* 0x0000005226527223 */ /* 0x000fe2000001002b */
[----:B------:R-:W-:-:S03]  /*2030*/  PRMT R38, RZ, 0x7610, R9 ;  /* 0x00007610ff267816 */ /* 0x000fc60000000009 */
[----:B------:R-:W-:Y:S02]  /*2040*/  FFMA.FTZ R75, R85, R75, R48 ;  /* 0x0000004b554b7223 */ /* 0x000fe40000010030 */
        /* <DEDUP_REMOVED lines=17> */
[----:B------:R-:W-:Y:S02]  /*2160*/  F2FP.BF16.PACK_AB R32, R77, R38 ;  /* 0x000000264d20723e */ /* 0x000fe400000010ff */
[----:B------:R-:W-:Y:S01]  /*2170*/  F2FP.BF16.PACK_AB R38, R79, R76 ;  /* 0x0000004c4f26723e */ /* 0x000fe200000010ff */
[----:B------:R-:W-:Y:S01]  /*2180*/  FFMA.FTZ R93, R35, R28, R58 ;  /* 0x0000001c235d7223 */ /* 0x000fe2000001003a */
[----:B------:R-:W-:Y:S02]  /*2190*/  PRMT R28, RZ, 0x5410, R4 ;  /* 0x00005410ff1c7816 */ /* 0x000fe40000000004 */
[----:B------:R-:W-:Y:S02]  /*21a0*/  IADD3 R76, P1, R37, c[0x0][0x208], RZ ;  /* 0x00008200254c7a10 */ /* 0x000fe40007f3e0ff */
[----:B------:R-:W-:Y:S01]  /*21b0*/  F2FP.BF16.PACK_AB R35, R89, R102 ;  /* 0x000000665923723e */ /* 0x000fe200000010ff */
[----:B------:R-:W-:Y:S01]  /*21c0*/  FFMA.FTZ R84, R33, R28, R0 ;  /* 0x0000001c21547223 */ /* 0x000fe20000010000 */
[----:B------:R-:W-:-:S02]  /*21d0*/  PRMT R28, RZ, 0x7610, R4 ;  /* 0x00007610ff1c7816 */ /* 0x000fc40000000004 */
[----:B------:R-:W-:Y:S02]  /*21e0*/  F2FP.BF16.PACK_AB R33, R85, R82 ;  /* 0x000000525521723e */ /* 0x000fe400000010ff */
[----:B------:R-:W-:Y:S01]  /*21f0*/  IADD3.X R77, R36, c[0x0][0x20c], RZ, P1, !PT ;  /* 0x00008300244d7a10 */ /* 0x000fe20000ffe4ff */
[----:B------:R-:W-:Y:S01]  /*2200*/  FFMA.FTZ R91, R31, R28, R56 ;  /* 0x0000001c1f5b7223 */ /* 0x000fe20000010038 */
[----:B------:R-:W-:Y:S02]  /*2210*/  F2FP.BF16.PACK_AB R31, R39, R30 ;  /* 0x0000001e271f723e */ /* 0x000fe400000010ff */
[----:B------:R-:W-:Y:S01]  /*2220*/  F2FP.BF16.PACK_AB R30, R75, R34 ;  /* 0x000000224b1e723e */ /* 0x000fe200000010ff */
[----:B------:R-:W-:Y:S01]  /*2230*/  HFMA2.MMA R75, -RZ, RZ, 0, 9.5367431640625e-07 ;  /* 0x00000010ff4b7435 */ /* 0x000fe200000001ff */
[----:B------:R-:W-:Y:S02]  /*2240*/  F2FP.BF16.PACK_AB R28, R81, R80 ;  /* 0x00000050511c723e */ /* 0x000fe400000010ff */
[----:B------:R-:W-:-:S02]  /*2250*/  F2FP.BF16.PACK_AB R34, R87, R98 ;  /* 0x000000625722723e */ /* 0x000fc400000010ff */
[----:B------:R-:W-:Y:S02]  /*2260*/  F2FP.BF16.PACK_AB R39, R95, R118 ;  /* 0x000000765f27723e */ /* 0x000fe400000010ff */
[----:B------:R-:W-:Y:S02]  /*2270*/  F2FP.BF16.PACK_AB R37, R93, R86 ;  /* 0x000000565d25723e */ /* 0x000fe400000010ff */
[----:B------:R-:W-:Y:S01]  /*2280*/  F2FP.BF16.PACK_AB R36, R91, R84 ;  /* 0x000000545b24723e */ /* 0x000fe200000010ff */
[----:B------:R-:W-:Y:S01]  /*2290*/  IMAD.WIDE.U32 R78, R72, R75, c[0x0][0x208] ;  /* 0x00008200484e7625 */ /* 0x000fe200078e004b */
[----:B------:R-:W-:Y:S02]  /*22a0*/  IADD3.X R75, R73, c[0x0][0x20c], RZ, P0, !PT ;  /* 0x00008300494b7a10 */ /* 0x000fe400007fe4ff */
[----:B------:R-:W-:Y:S02]  /*22b0*/  ISETP.GE.AND P0, PT, R63, c[0x0][0x164], PT ;  /* 0x000059003f007a0c */ /* 0x000fe40003f06270 */
[----:B------:R0:W-:Y:S01]  /*22c0*/  STG.E.128 [R78.64], R28 ;  /* 0x0000001c4e007986 */ /* 0x0001e2000c101d04 */
[----:B------:R-:W-:-:S03]  /*22d0*/  LOP3.LUT P1, RZ, R62, 0xff, RZ, 0xc0, !PT ;  /* 0x000000ff3eff7812 */ /* 0x000fc6000782c0ff */
[----:B------:R0:W-:Y:S01]  /*22e0*/  STG.E.128 [R74.64], R32 ;  /* 0x000000204a007986 */ /* 0x0001e2000c101d04 */
[----:B------:R-:W-:-:S03]  /*22f0*/  SEL R62, RZ, 0x1, P1 ;  /* 0x00000001ff3e7807 */ /* 0x000fc60000800000 */
[----:B------:R0:W-:Y:S03]  /*2300*/  STG.E.128 [R76.64], R36 ;  /* 0x000000244c007986 */ /* 0x0001e6000c101d04 */
[----:B0-----:R-:W-:Y:S01]  /*2310*/  @P0 CALL.REL.NOINC `(.L_x_381) ;  /* 0x0000001000000944 */ /* 0x001fe20003c00000 */
[----:B------:R-:W-:Y:S05]  /*2320*/  BRA `(.L_x_382) ;  /* 0xffffe10000007947 */ /* 0x000fea000383ffff */
.L_x_381:
[----:B------:R-:W-:Y:S05]  /*2330*/  EXIT ;  /* 0x000000000000794d */ /* 0x000fea0003800000 */
.L_x_379:
[----:B-1----:R-:W-:Y:S01]  /*2340*/  HFMA2.MMA R29, -RZ, RZ, 0, 1.847743988037109375e-06 ;  /* 0x0000001fff1d7435 */ /* 0x002fe200000001ff */
[----:B------:R-:W-:Y:S02]  /*2350*/  MOV R33, 0x1 ;  /* 0x0000000100217802 */ /* 0x000fe40000000f00 */
[----:B------:R-:W-:Y:S02]  /*2360*/  MOV R32, 0xffffffff ;  /* 0xffffffff00207802 */ /* 0x000fe40000000f00 */
[----:B------:R-:W-:Y:S02]  /*2370*/  MOV R30, 0x2390 ;  /* 0x00002390001e7802 */ /* 0x000fe40000000f00 */
[----:B-----5:R-:W-:Y:S05]  /*2380*/  CALL.REL.NOINC `($__internal_5_$__cuda_sm70_shflsync_bfly_p) ;  /* 0x0000069000007944 */ /* 0x020fea0003c00000 */
[----:B-1----:R-:W-:Y:S01]  /*2390*/  MOV R28, R33 ;  /* 0x00000021001c7202 */ /* 0x002fe20000000f00 */
[----:B0-----:R-:W-:Y:S05]  /*23a0*/  BRA `(.L_x_383) ;  /* 0xffffee6000007947 */ /* 0x001fea000383ffff */
.L_x_380:
[----:B------:R-:W-:Y:S01]  /*23b0*/  HFMA2.MMA R33, -RZ, RZ, 0, 1.1920928955078125e-07 ;  /* 0x00000002ff217435 */ /* 0x000fe200000001ff */
[----:B------:R-:W-:-:S02]  /*23c0*/  MOV R29, 0x1f ;  /* 0x0000001f001d7802 */ /* 0x000fc40000000f00 */
[----:B------:R-:W-:Y:S02]  /*23d0*/  MOV R32, 0xffffffff ;  /* 0xffffffff00207802 */ /* 0x000fe40000000f00 */
[----:B------:R-:W-:Y:S02]  /*23e0*/  MOV R30, 0x2400 ;  /* 0x00002400001e7802 */ /* 0x000fe40000000f00 */
[----:B-----5:R-:W-:Y:S05]  /*23f0*/  CALL.REL.NOINC `($__internal_5_$__cuda_sm70_shflsync_bfly_p) ;  /* 0x0000062000007944 */ /* 0x020fea0003c00000 */
[----:B01----:R-:W-:Y:S01]  /*2400*/  FADD.FTZ R76, R76, R33 ;  /* 0x000000214c4c7221 */ /* 0x003fe20000010000 */
[----:B------:R-:W-:Y:S01]  /*2410*/  HFMA2.MMA R33, -RZ, RZ, 0, 2.384185791015625e-07 ;  /* 0x00000004ff217435 */ /* 0x000fe200000001ff */
[----:B------:R-:W-:Y:S02]  /*2420*/  MOV R29, 0x1f ;  /* 0x0000001f001d7802 */ /* 0x000fe40000000f00 */
[----:B------:R-:W-:Y:S02]  /*2430*/  MOV R32, 0xffffffff ;  /* 0xffffffff00207802 */ /* 0x000fe40000000f00 */
[----:B------:R-:W-:Y:S02]  /*2440*/  MOV R30, 0x2460 ;  /* 0x00002460001e7802 */ /* 0x000fe40000000f00 */
[----:B------:R-:W-:Y:S05]  /*2450*/  CALL.REL.NOINC `($__internal_5_$__cuda_sm70_shflsync_bfly_p) ;  /* 0x000005c000007944 */ /* 0x000fea0003c00000 */
[----:B01----:R-:W-:Y:S01]  /*2460*/  FADD.FTZ R76, R76, R33 ;  /* 0x000000214c4c7221 */ /* 0x003fe20000010000 */
[----:B------:R-:W-:Y:S01]  /*2470*/  HFMA2.MMA R33, -RZ, RZ, 0, 4.76837158203125e-07 ;  /* 0x00000008ff217435 */ /* 0x000fe200000001ff */
[----:B------:R-:W-:-:S02]  /*2480*/  MOV R29, 0x1f ;  /* 0x0000001f001d7802 */ /* 0x000fc40000000f00 */
[----:B------:R-:W-:Y:S02]  /*2490*/  MOV R32, 0xffffffff ;  /* 0xffffffff00207802 */ /* 0x000fe40000000f00 */
[----:B------:R-:W-:Y:S02]  /*24a0*/  MOV R30, 0x24c0 ;  /* 0x000024c0001e7802 */ /* 0x000fe40000000f00 */
[----:B------:R-:W-:Y:S05]  /*24b0*/  CALL.REL.NOINC `($__internal_5_$__cuda_sm70_shflsync_bfly_p) ;  /* 0x0000056000007944 */ /* 0x000fea0003c00000 */
[----:B01----:R-:W-:Y:S01]  /*24c0*/  FADD.FTZ R76, R76, R33 ;  /* 0x000000214c4c7221 */ /* 0x003fe20000010000 */
[----:B------:R-:W-:Y:S01]  /*24d0*/  HFMA2.MMA R33, -RZ, RZ, 0, 9.5367431640625e-07 ;  /* 0x00000010ff217435 */ /* 0x000fe200000001ff */
[----:B------:R-:W-:Y:S02]  /*24e0*/  MOV R29, 0x1f ;  /* 0x0000001f001d7802 */ /* 0x000fe40000000f00 */
[----:B------:R-:W-:Y:S02]  /*24f0*/  MOV R32, 0xffffffff ;  /* 0xffffffff00207802 */ /* 0x000fe40000000f00 */
[----:B------:R-:W-:Y:S02]  /*2500*/  MOV R30, 0x2520 ;  /* 0x00002520001e7802 */ /* 0x000fe40000000f00 */
[----:B------:R-:W-:Y:S05]  /*2510*/  CALL.REL.NOINC `($__internal_5_$__cuda_sm70_shflsync_bfly_p) ;  /* 0x0000050000007944 */ /* 0x000fea0003c00000 */
        /* <DEDUP_REMOVED lines=54> */
[----:B------:R-:W-:Y:S05]  /*2880*/  CALL.REL.NOINC `($__internal_5_$__cuda_sm70_shflsync_bfly_p) ;  /* 0x0000019000007944 */ /* 0x000fea0003c00000 */
[----:B01----:R-:W-:Y:S01]  /*2890*/  FADD.FTZ R76, R76, R33 ;  /* 0x000000214c4c7221 */ /* 0x003fe20000010000 */
[----:B------:R-:W-:Y:S01]  /*28a0*/  HFMA2.MMA R33, -RZ, RZ, 0, 1.1920928955078125e-07 ;  /* 0x00000002ff217435 */ /* 0x000fe200000001ff */
[----:B------:R-:W-:Y:S02]  /*28b0*/  MOV R29, 0x1f ;  /* 0x0000001f001d7802 */ /* 0x000fe40000000f00 */
[----:B------:R-:W-:Y:S02]  /*28c0*/  MOV R32, 0xffffffff ;  /* 0xffffffff00207802 */ /* 0x000fe40000000f00 */
[----:B------:R-:W-:Y:S02]  /*28d0*/  MOV R30, 0x28f0 ;  /* 0x000028f0001e7802 */ /* 0x000fe40000000f00 */
[----:B------:R-:W-:Y:S05]  /*28e0*/  CALL.REL.NOINC `($__internal_5_$__cuda_sm70_shflsync_bfly_p) ;  /* 0x0000013000007944 */ /* 0x000fea0003c00000 */
[----:B01----:R-:W-:Y:S01]  /*28f0*/  FADD.FTZ R76, R76, R33 ;  /* 0x000000214c4c7221 */ /* 0x003fe20000010000 */
[----:B------:R-:W-:Y:S01]  /*2900*/  HFMA2.MMA R33, -RZ, RZ, 0, 2.384185791015625e-07 ;  /* 0x00000004ff217435 */ /* 0x000fe200000001ff */
[----:B------:R-:W-:-:S02]  /*2910*/  MOV R29, 0x1f ;  /* 0x0000001f001d7802 */ /* 0x000fc40000000f00 */
[----:B------:R-:W-:Y:S02]  /*2920*/  MOV R32, 0xffffffff ;  /* 0xffffffff00207802 */ /* 0x000fe40000000f00 */
[----:B------:R-:W-:Y:S02]  /*2930*/  MOV R30, 0x2950 ;  /* 0x00002950001e7802 */ /* 0x000fe40000000f00 */
[----:B------:R-:W-:Y:S05]  /*2940*/  CALL.REL.NOINC `($__internal_5_$__cuda_sm70_shflsync_bfly_p) ;  /* 0x000000d000007944 */ /* 0x000fea0003c00000 */
[----:B01----:R-:W-:Y:S01]  /*2950*/  FADD.FTZ R76, R76, R33 ;  /* 0x000000214c4c7221 */ /* 0x003fe20000010000 */
[----:B------:R-:W-:Y:S01]  /*2960*/  HFMA2.MMA R33, -RZ, RZ, 0, 4.76837158203125e-07 ;  /* 0x00000008ff217435 */ /* 0x000fe200000001ff */
[----:B------:R-:W-:Y:S02]  /*2970*/  MOV R29, 0x1f ;  /* 0x0000001f001d7802 */ /* 0x000fe40000000f00 */
[----:B------:R-:W-:Y:S02]  /*2980*/  MOV R32, 0xffffffff ;  /* 0xffffffff00207802 */ /* 0x000fe40000000f00 */
[----:B------:R-:W-:Y:S02]  /*2990*/  MOV R30, 0x29b0 ;  /* 0x000029b0001e7802 */ /* 0x000fe40000000f00 */
[----:B------:R-:W-:Y:S05]  /*29a0*/  CALL.REL.NOINC `($__internal_5_$__cuda_sm70_shflsync_bfly_p) ;  /* 0x0000007000007944 */ /* 0x000fea0003c00000 */
[----:B01----:R-:W-:Y:S01]  /*29b0*/  FADD.FTZ R76, R76, R33 ;  /* 0x000000214c4c7221 */ /* 0x003fe20000010000 */
[----:B------:R-:W-:Y:S01]  /*29c0*/  HFMA2.MMA R33, -RZ, RZ, 0, 9.5367431640625e-07 ;  /* 0x00000010ff217435 */ /* 0x000fe200000001ff */
[----:B------:R-:W-:-:S02]  /*29d0*/  MOV R29, 0x1f ;  /* 0x0000001f001d7802 */ /* 0x000fc40000000f00 */
[----:B------:R-:W-:Y:S02]  /*29e0*/  MOV R32, 0xffffffff ;  /* 0xffffffff00207802 */ /* 0x000fe40000000f00 */
[----:B------:R-:W-:Y:S02]  /*29f0*/  MOV R30, 0x2a10 ;  /* 0x00002a10001e7802 */ /* 0x000fe40000000f00 */
[----:B------:R-:W-:Y:S05]  /*2a00*/  CALL.REL.NOINC `($__internal_5_$__cuda_sm70_shflsync_bfly_p) ;  /* 0x0000001000007944 */ /* 0x000fea0003c00000 */
[----:B01----:R-:W-:Y:S05]  /*2a10*/  BRA `(.L_x_384) ;  /* 0xffffec3000007947 */ /* 0x003fea000383ffff */
        .weak           $__internal_5_$__cuda_sm70_shflsync_bfly_p
        .type           $__internal_5_$__cuda_sm70_shflsync_bfly_p,@function
        .size           $__internal_5_$__cuda_sm70_shflsync_bfly_p,(.L_x_22093 - $__internal_5_$__cuda_sm70_shflsync_bfly_p)
$__internal_5_$__cuda_sm70_shflsync_bfly_p:
[----:B------:R-:W-:Y:S01]  /*2a20*/  HFMA2.MMA R31, -RZ, RZ, 0, 0 ;  /* 0x00000000ff1f7435 */ /* 0x000fe200000001ff */
[----:B------:R-:W-:Y:S04]  /*2a30*/  WARPSYNC R32 ;  /* 0x0000002000007348 */ /* 0x000fe80003800000 */
[----:B------:R0:W1:Y:S01]  /*2a40*/  SHFL.BFLY PT, R33, R76, R33, R29 ;  /* 0x0c0000214c217389 */ /* 0x00006200000e001d */
[----:B------:R-:W-:Y:S05]  /*2a50*/  RET.REL.NODEC R30 `(_ZN10layer_norm13ln_fwd_kernelINS_13Kernel_traitsI13__nv_bfloat16S2_S2_S2_fjLj6144ELj1ELj1ELj8ELj16ENS_18Kernel_traits_baseILj6144ES2_S2_S2_S2_fjLj256EEEEELb0ELb1ELb0ELb1EEEvNS_9FwdParamsE) ;  /* 0xffffd5a01e007950 */ /* 0x000fea0003c3ffff */
.L_x_385:
        /* <DEDUP_REMOVED lines=10> */
.L_x_22093:


//--------------------- .text._ZN10layer_norm13ln_fwd_kernelINS_13Kernel_traitsI13__nv_bfloat16S2_S2_S2_fjLj6144ELj1ELj1ELj8ELj16ENS_18Kernel_traits_baseILj6144ES2_S2_S2_S2_fjLj256EEEEELb0ELb1ELb1ELb0EEEvNS_9FwdParamsE --------------------------
	.section	.text._ZN10layer_norm13ln_fwd_kernelINS_13Kernel_traitsI13__nv_bfloat16S2_S2_S2_fjLj6144ELj1ELj1ELj8ELj16ENS_18Kernel_traits_baseILj6144ES2_S2_S2_S2_fjLj256EEEEELb0ELb1ELb1ELb0EEEvNS_9FwdParamsE,"ax",@progbits
	.sectioninfo	@"SHI_REGISTERS=128"
	.align	128
        .global         _ZN10layer_norm13ln_fwd_kernelINS_13Kernel_traitsI13__nv_bfloat16S2_S2_S2_fjLj6144ELj1ELj1ELj8ELj16ENS_18Kernel_traits_baseILj6144ES2_S2_S2_S2_fjLj256EEEEELb0ELb1ELb1ELb0EEEvNS_9FwdParamsE
        .type           _ZN10layer_norm13ln_fwd_kernelINS_13Kernel_traitsI13__nv_bfloat16S2_S2_S2_fjLj6144ELj1ELj1ELj8ELj16ENS_18Kernel_traits_baseILj6144ES2_S2_S2_S2_fjLj256EEEEELb0ELb1ELb1ELb0EEEvNS_9FwdParamsE,@function
        .size           _ZN10layer_norm13ln_fwd_kernelINS_13Kernel_traitsI13__nv_bfloat16S2_S2_S2_fjLj6144ELj1ELj1ELj8ELj16ENS_18Kernel_traits_baseILj6144ES2_S2_S2_S2_fjLj256EEEEELb0ELb1ELb1ELb0EEEvNS_9FwdParamsE,(.L_x_22094 - _ZN10layer_norm13ln_fwd_kernelINS_13Kernel_traitsI13__nv_bfloat16S2_S2_S2_fjLj6144ELj1ELj1ELj8ELj16ENS_18Kernel_traits_baseILj6144ES2_S2_S2_S2_fjLj256EEEEELb0ELb1ELb1ELb0EEEvNS_9FwdParamsE)
        .other          _ZN10layer_norm13ln_fwd_kernelINS_13Kernel_traitsI13__nv_bfloat16S2_S2_S2_fjLj6144ELj1ELj1ELj8ELj16ENS_18Kernel_traits_baseILj6144ES2_S2_S2_S2_fjLj256EEEEELb0ELb1ELb1ELb0EEEvNS_9FwdParamsE,@"STO_CUDA_ENTRY STV_DEFAULT"
_ZN10layer_norm13ln_fwd_kernelINS_13Kernel_traitsI13__nv_bfloat16S2_S2_S2_fjLj6144ELj1ELj1ELj8ELj16ENS_18Kernel_traits_baseILj6144ES2_S2_S2_S2_fjLj256EEEEELb0ELb1ELb1ELb0EEEvNS_9FwdParamsE:
.text._ZN10layer_norm13ln_fwd_kernelINS_13Kernel_traitsI13__nv_bfloat16S2_S2_S2_fjLj6144ELj1ELj1ELj8ELj16ENS_18Kernel_traits_baseILj6144ES2_S2_S2_S2_fjLj256EEEEELb0ELb1ELb1ELb0EEEvNS_9FwdParamsE:
        /* <DEDUP_REMOVED lines=28> */
.L_x_387:
[----:B0-----:R-:W-:Y:S05]  /*01c0*/  BSYNC B0 ;  /* 0x0000000000007941 */ /* 0x001fea0003800000 */
.L_x_386:
        /* <DEDUP_REMOVED lines=16> */
.L_x_389:
[----:B0-----:R-:W-:Y:S05]  /*02d0*/  BSYNC B0 ;  /* 0x0000000000007941 */ /* 0x001fea0003800000 */
.L_x_388:
[----:B------:R-:W-:Y:S01]  /*02e0*/  BSSY B0, `(.L_x_390) ;  /* 0x000000f000007945 */ /* 0x000fe20003800000 */
[----:B------:R-:W-:Y:S05]  /*02f0*/  @!P3 BRA `(.L_x_391) ;  /* 0x000000d00000b947 */ /* 0x000fea0003800000 */
[----:B------:R-:W-:Y:S01]  /*0300*/  ISETP.NE.U32.AND P0, PT, RZ, c[0x0][0x218], PT ;  /* 0x00008600ff007a0c */ /* 0x000fe20003f05070 */
[----:B------:R-:W-:-:S03]  /*0310*/  IMAD.MOV.U32 R29, RZ, RZ, 0x10 ;  /* 0x00000010ff1d7424 */ /* 0x000fc600078e00ff */
        /* <DEDUP_REMOVED lines=11> */
.L_x_391:
[----:B0-----:R-:W-:Y:S05]  /*03d0*/  BSYNC B0 ;  /* 0x0000000000007941 */ /* 0x001fea0003800000 */
.L_x_390:
[----:B------:R-:W0:Y:S02]  /*03e0*/  S2UR UR6, SR_CTAID.X ;  /* 0x00000000000679c3 */ /* 0x000e240000002500 */
        /* <DEDUP_REMOVED lines=8> */
[--C-:B-----5:R-:W-:Y:S02]  /*0470*/  PRMT R56, RZ, 0x5410, R49.reuse ;  /* 0x00005410ff387816 */ /* 0x120fe40000000031 */
[----:B------:R-:W-:Y:S02]  /*0480*/  IADD3 R61, R72, -R59, RZ ;  /* 0x8000003b483d7210 */ /* 0x000fe40007ffe0ff */
[----:B------:R-:W-:-:S02]  /*0490*/  PRMT R57, RZ, 0x7610, R49 ;  /* 0x00007610ff397816 */ /* 0x000fc40000000031 */
[----:B------:R-:W-:Y:S02]  /*04a0*/  SHF.R.U32.HI R63, RZ, 0x3, R60 ;  /* 0x00000003ff3f7819 */ /* 0x000fe4000001163c */
[----:B------:R-:W-:Y:S02]  /*04b0*/  IMNMX R62, RZ, R61, !PT ;  /* 0x0000003dff3e7217 */ /* 0x000fe40007800200 */
[--C-:B------:R-:W-:Y:S02]  /*04c0*/  PRMT R49, RZ, 0x5410, R50.reuse ;  /* 0x00005410ff317816 */ /* 0x100fe40000000032 */
[----:B------:R-:W-:Y:S02]  /*04d0*/  PRMT R58, RZ, 0x7610, R50 ;  /* 0x00007610ff3a7816 */ /* 0x000fe40000000032 */
[--C-:B------:R-:W-:Y:S02]  /*04e0*/  PRMT R50, RZ, 0x5410, R51.reuse ;  /* 0x00005410ff327816 */ /* 0x100fe40000000033 */
[----:B------:R-:W-:-:S02]  /*04f0*/  PRMT R59, RZ, 0x7610, R51 ;  /* 0x00007610ff3b7816 */ /* 0x000fc40000000033 */
[--C-:B------:R-:W-:Y:S02]  /*0500*/  PRMT R51, RZ, 0x5410, R36.reuse ;  /* 0x00005410ff337816 */ /* 0x100fe40000000024 */
[----:B------:R-:W-:Y:S02]  /*0510*/  PRMT R61, RZ, 0x7610, R36 ;  /* 0x00007610ff3d7816 */ /* 0x000fe40000000024 */
[----:B------:R-:W-:Y:S02]  /*0520*/  LOP3.LUT R79, R63, 0x1fffffe0, RZ, 0xc0, !PT ;  /* 0x1fffffe03f4f7812 */ /* 0x000fe400078ec0ff */
[----:B------:R-:W-:Y:S02]  /*0530*/  IMNMX R36, R62, 0x20, PT ;  /* 0x000000203e247817 */ /* 0x000fe40003800200 */
[----:B------:R-:W-:Y:S02]  /*0540*/  PRMT R60, RZ, 0x5410, R37 ;  /* 0x00005410ff3c7816 */ /* 0x000fe40000000025 */
[----:B------:R-:W-:-:S02]  /*0550*/  IADD3 R36, R36, R79, RZ ;  /* 0x0000004f24247210 */ /* 0x000fc40007ffe0ff */
[----:B------:R-:W-:Y:S02]  /*0560*/  PRMT R63, RZ, 0x7610, R37 ;  /* 0x00007610ff3f7816 */ /* 0x000fe40000000025 */
[----:B------:R-:W-:Y:S02]  /*0570*/  SHF.L.U32 R36, R36, 0x3, RZ ;  /* 0x0000000324247819 */ /* 0x000fe400000006ff */
[----:B------:R-:W-:Y:S02]  /*0580*/  SHF.L.U32 R37, R19, 0x5, RZ ;  /* 0x0000000513257819 */ /* 0x000fe400000006ff */
[--C-:B------:R-:W-:Y:S02]  /*0590*/  PRMT R66, RZ, 0x5410, R40.reuse ;  /* 0x00005410ff427816 */ /* 0x100fe40000000028 */
[----:B------:R-:W0:Y:S01]  /*05a0*/  I2F.U32 R36, R36 ;  /* 0x0000002400247306 */ /* 0x000e220000201000 */
[----:B------:R-:W-:Y:S02]  /*05b0*/  LOP3.LUT R37, R37, 0x3e0, RZ, 0xc0, !PT ;  /* 0x000003e025257812 */ /* 0x000fe400078ec0ff */
[----:B------:R-:W-:-:S02]  /*05c0*/  PRMT R68, RZ, 0x7610, R40 ;  /* 0x00007610ff447816 */ /* 0x000fc40000000028 */
[----:B------:R-:W-:Y:S01]  /*05d0*/  PRMT R40, RZ, 0x5410, R41 ;  /* 0x00005410ff287816 */ /* 0x000fe20000000029 */
[----:B------:R-:W-:Y:S01]  /*05e0*/  IMAD.IADD R37, R72, 0x1, -R37 ;  /* 0x0000000148257824 */ /* 0x000fe200078e0a25 */
[----:B------:R-:W-:Y:S02]  /*05f0*/  PRMT R69, RZ, 0x7610, R41 ;  /* 0x00007610ff457816 */ /* 0x000fe40000000029 */
[--C-:B------:R-:W-:Y:S02]  /*0600*/  PRMT R41, RZ, 0x5410, R42.reuse ;  /* 0x00005410ff297816 */ /* 0x100fe4000000002a */
[----:B------:R-:W-:Y:S02]  /*0610*/  IMNMX R37, RZ, R37, !PT ;  /* 0x00000025ff257217 */ /* 0x000fe40007800200 */
[----:B------:R-:W-:Y:S02]  /*0620*/  PRMT R70, RZ, 0x7610, R42 ;  /* 0x00007610ff467816 */ /* 0x000fe4000000002a */
[--C-:B------:R-:W-:Y:S01]  /*0630*/  PRMT R42, RZ, 0x5410, R43.reuse ;  /* 0x00005410ff2a7816 */ /* 0x100fe2000000002b */
[----:B0-----:R0:W1:Y:S01]  /*0640*/  MUFU.RCP R77, R36 ;  /* 0x00000024004d7308 */ /* 0x0010620000001000 */
        /* <DEDUP_REMOVED lines=33> */
[----:B------:R-:W-:Y:S02]  /*0860*/  PRMT R22, RZ, 0x5410, R26 ;  /* 0x00005410ff167816 */ /* 0x000fe4000000001a */
[----:B------:R-:W-:Y:S02]  /*0870*/  PRMT R24, RZ, 0x5410, R27 ;  /* 0x00005410ff187816 */ /* 0x000fe4000000001b */
[----:B------:R-:W-:Y:S02]  /*0880*/  PRMT R47, RZ, 0x5410, R48 ;  /* 0x00005410ff2f7816 */ /* 0x000fe40000000030 */
[----:B------:R-:W-:-:S02]  /*0890*/  PRMT R26, RZ, 0x7610, R26 ;  /* 0x00007610ff1a7816 */ /* 0x000fc4000000001a */
[----:B------:R-:W-:Y:S02]  /*08a0*/  PRMT R27, RZ, 0x7610, R27 ;  /* 0x00007610ff1b7816 */ /* 0x000fe4000000001b */
        /* <DEDUP_REMOVED lines=19> */
[----:B01----:R-:W-:Y:S02]  /*09e0*/  PRMT R101, RZ, 0x7610, R35 ;  /* 0x00007610ff657816 */ /* 0x003fe40000000023 */
.L_x_479:
[----:B------:R-:W-:-:S05]  /*09f0*/  MOV R39, 0x4 ;  /* 0x0000000400277802 */ /* 0x000fca0000000f00 */
[----:B------:R-:W-:-:S05]  /*0a00*/  IMAD.WIDE R36, R84, R39, c[0x0][0x1d0] ;  /* 0x0000740054247625 */ /* 0x000fca00078e0227 */
[----:B------:R0:W2:Y:S02]  /*0a10*/  LDG.E R117, [R36.64] ;  /* 0x0000000424757981 */ /* 0x0000a4000c1e1900 */
[----:B0-----:R-:W-:-:S05]  /*0a20*/  IMAD.WIDE R36, R84, R39, c[0x0][0x1d8] ;  /* 0x0000760054247625 */ /* 0x001fca00078e0227 */
[----:B------:R0:W5:Y:S01]  /*0a30*/  LDG.E R115, [R36.64] ;  /* 0x0000000424737981 */ /* 0x000162000c1e1900 */
[----:B------:R-:W-:Y:S01]  /*0a40*/  IMAD R38, R84, c[0x0][0x168], RZ ;  /* 0x00005a0054267a24 */ /* 0x000fe200078e02ff */
[----:B------:R-:W-:Y:S01]  /*0a50*/  LOP3.LUT R120, R19, 0xff, RZ, 0xc0, !PT ;  /* 0x000000ff13787812 */ /* 0x000fe200078ec0ff */
[----:B------:R-:W-:Y:S01]  /*0a60*/  BSSY B0, `(.L_x_392) ;  /* 0x000007f000007945 */ /* 0x000fe20003800000 */
[----:B------:R-:W-:Y:S01]  /*0a70*/  IMAD.MOV.U32 R121, RZ, RZ, RZ ;  /* 0x000000ffff797224 */ /* 0x000fe200078e00ff */
[----:B--2---:R-:W-:-:S13]  /*0a80*/  ISETP.GE.AND P4, PT, R117, 0x1, PT ;  /* 0x000000017500780c */ /* 0x004fda0003f86270 */
[----:B------:R-:W-:-:S05]  /*0a90*/  @P4 IADD3 R39, R117, -0x1, RZ ;  /* 0xffffffff75274810 */ /* 0x000fca0007ffe0ff */
[----:B------:R-:W-:Y:S01]  /*0aa0*/  @P4 IMAD R116, R39, c[0x0][0x168], RZ ;  /* 0x00005a0027744a24 */ /* 0x000fe200078e02ff */
[----:B------:R-:W-:-:S04]  /*0ab0*/  SHF.R.S32.HI R39, RZ, 0x1f, R38 ;  /* 0x0000001fff277819 */ /* 0x000fc80000011426 */
[----:B------:R-:W-:Y:S02]  /*0ac0*/  @P4 SHF.R.S32.HI R119, RZ, 0x1f, R116 ;  /* 0x0000001fff774819 */ /* 0x000fe40000011474 */
[----:B------:R-:W-:Y:S02]  /*0ad0*/  LEA.HI R39, R39, R38, RZ, 0x3 ;  /* 0x0000002627277211 */ /* 0x000fe400078f18ff */
[----:B------:R-:W-:Y:S02]  /*0ae0*/  @P4 LEA.HI R119, R119, R116, RZ, 0x3 ;  /* 0x0000007477774211 */ /* 0x000fe400078f18ff */
[----:B------:R-:W-:Y:S02]  /*0af0*/  SHF.R.S32.HI R116, RZ, 0x1f, R84 ;  /* 0x0000001fff747819 */ /* 0x000fe40000011454 */
[-C--:B------:R-:W-:Y:S02]  /*0b00*/  @P4 LEA.HI.SX32 R121, R119, R120.reuse, 0x1d ;  /* 0x0000007877794211 */ /* 0x080fe400078feaff */
[----:B------:R-:W-:Y:S01]  /*0b10*/  LEA.HI.SX32 R120, R39, R120, 0x1d ;  /* 0x0000007827787211 */ /* 0x000fe200078feaff */
[----:B------:R-:W-:Y:S05]  /*0b20*/  @!P1 BRA `(.L_x_393) ;  /* 0x0000072000009947 */ /* 0x000fea0003800000 */
[----:B0-----:R-:W-:Y:S02]  /*0b30*/  ISETP.NE.U32.AND P0, PT, RZ, c[0x0][0x180], PT ;  /* 0x00006000ff007a0c */ /* 0x001fe40003f05070 */
        /* <DEDUP_REMOVED lines=14> */
.L_x_395:
[----:B0----5:R-:W-:Y:S02]  /*0c20*/  PRMT R36, RZ, 0x5410, R28 ;  /* 0x00005410ff247816 */ /* 0x021fe4000000001c */
[----:B------:R-:W-:-:S03]  /*0c30*/  @P0 PRMT R37, RZ, 0x5410, R32 ;  /* 0x00005410ff250816 */ /* 0x000fc60000000020 */
[----:B------:R-:W-:-:S04]  /*0c40*/  FMUL.FTZ R36, R36, c[0x0][0x1ec] ;  /* 0x00007b0024247a20 */ /* 0x000fc80000410000 */
[----:B------:R-:W-:-:S04]  /*0c50*/  FMUL.FTZ R100, R17, R36 ;  /* 0x0000002411647220 */ /* 0x000fc80000410000 */
[----:B------:R-:W-:Y:S02]  /*0c60*/  @P0 FADD.FTZ R100, R37, R100 ;  /* 0x0000006425640221 */ /* 0x000fe40000010000 */
.L_x_396:
[----:B------:R-:W-:Y:S05]  /*0c70*/  BSYNC B1 ;  /* 0x0000000000017941 */ /* 0x000fea0003800000 */
.L_x_394:
[----:B------:R-:W-:Y:S01]  /*0c80*/  BSSY B1, `(.L_x_397) ;  /* 0x000000b000017945 */ /* 0x000fe20003800000 */
[----:B------:R-:W-:Y:S05]  /*0c90*/  @P5 BRA `(.L_x_398) ;  /* 0x0000004000005947 */ /* 0x000fea0003800000 */
[----:B------:R-:W-:Y:S01]  /*0ca0*/  MOV R99, RZ ;  /* 0x000000ff00637202 */ /* 0x000fe20000000f00 */
[----:B------:R-:W-:Y:S05]  /*0cb0*/  @!P0 BRA `(.L_x_399) ;  /* 0x0000007000008947 */ /* 0x000fea0003800000 */
[----:B-----5:R-:W-:Y:S01]  /*0cc0*/  PRMT R99, RZ, 0x7610, R32 ;  /* 0x00007610ff637816 */ /* 0x020fe20000000020 */
[----:B------:R-:W-:Y:S05]  /*0cd0*/  BRA `(.L_x_399) ;  /* 0x0000005000007947 */ /* 0x000fea0003800000 */
.L_x_398:
[----:B-----5:R-:W-:-:S05]  /*0ce0*/  PRMT R36, RZ, 0x7610, R28 ;  /* 0x00007610ff247816 */ /* 0x020fca000000001c */
[----:B------:R-:W-:Y:S01]  /*0cf0*/  FMUL.FTZ R99, R36, c[0x0][0x1ec] ;  /* 0x00007b0024637a20 */ /* 0x000fe20000410000 */
[----:B------:R-:W-:-:S03]  /*0d00*/  @P0 PRMT R36, RZ, 0x7610, R32 ;  /* 0x00007610ff240816 */ /* 0x000fc60000000020 */
[----:B------:R-:W-:-:S04]  /*0d10*/  FMUL.FTZ R99, R16, R99 ;  /* 0x0000006310637220 */ /* 0x000fc80000410000 */
[----:B------:R-:W-:Y:S02]  /*0d20*/  @P0 FADD.FTZ R99, R36, R99 ;  /* 0x0000006324630221 */ /* 0x000fe40000010000 */
.L_x_399:
[----:B------:R-:W-:Y:S05]  /*0d30*/  BSYNC B1 ;  /* 0x0000000000017941 */ /* 0x000fea0003800000 */
.L_x_397:
[----:B------:R-:W-:Y:S01]  /*0d40*/  BSSY B1, `(.L_x_400) ;  /* 0x000000b000017945 */ /* 0x000fe20003800000 */
[----:B------:R-:W-:Y:S05]  /*0d50*/  @P5 BRA `(.L_x_401) ;  /* 0x0000004000005947 */ /* 0x000fea0003800000 */
[----:B------:R-:W-:Y:S01]  /*0d60*/  IMAD.MOV.U32 R98, RZ, RZ, RZ ;  /* 0x000000ffff627224 */ /* 0x000fe200078e00ff */
[----:B------:R-:W-:Y:S05]  /*0d70*/  @!P0 BRA `(.L_x_402) ;  /* 0x0000007000008947 */ /* 0x000fea0003800000 */
[----:B-----5:R-:W-:Y:S01]  /*0d80*/  PRMT R98, RZ, 0x5410, R33 ;  /* 0x00005410ff627816 */ /* 0x020fe20000000021 */
[----:B------:R-:W-:Y:S05]  /*0d90*/  BRA `(.L_x_402) ;  /* 0x0000005000007947 */ /* 0x000fea0003800000 */
.L_x_401:
[----:B-----5:R-:W-:Y:S02]  /*0da0*/  PRMT R36, RZ, 0x5410, R29 ;  /* 0x00005410ff247816 */ /* 0x020fe4000000001d */
[----:B------:R-:W-:-:S03]  /*0db0*/  @P0 PRMT R37, RZ, 0x5410, R33 ;  /* 0x00005410ff250816 */ /* 0x000fc60000000021 */
[----:B------:R-:W-:-:S04]  /*0dc0*/  FMUL.FTZ R36, R36, c[0x0][0x1ec] ;  /* 0x00007b0024247a20 */ /* 0x000fc80000410000 */
[----:B------:R-:W-:-:S04]  /*0dd0*/  FMUL.FTZ R98, R15, R36 ;  /* 0x000000240f627220 */ /* 0x000fc80000410000 */
[----:B------:R-:W-:Y:S02]  /*0de0*/  @P0 FADD.FTZ R98, R37, R98 ;  /* 0x0000006225620221 */ /* 0x000fe40000010000 */
.L_x_402:
[----:B------:R-:W-:Y:S05]  /*0df0*/  BSYNC B1 ;  /* 0x0000000000017941 */ /* 0x000fea0003800000 */
.L_x_400:
[----:B------:R-:W-:Y:S01]  /*0e00*/  BSSY B1, `(.L_x_403) ;  /* 0x000000b000017945 */ /* 0x000fe20003800000 */
[----:B------:R-:W-:Y:S05]  /*0e10*/  @P5 BRA `(.L_x_404) ;  /* 0x0000004000005947 */ /* 0x000fea0003800000 */
[----:B------:R-:W-:Y:S01]  /*0e20*/  HFMA2.MMA R97, -RZ, RZ, 0, 0 ;  /* 0x00000000ff617435 */ /* 0x000fe200000001ff */
[----:B------:R-:W-:Y:S05]  /*0e30*/  @!P0 BRA `(.L_x_405) ;  /* 0x0000007000008947 */ /* 0x000fea0003800000 */
[----:B-----5:R-:W-:Y:S01]  /*0e40*/  PRMT R97, RZ, 0x7610, R33 ;  /* 0x00007610ff617816 */ /* 0x020fe20000000021 */
[----:B------:R-:W-:Y:S05]  /*0e50*/  BRA `(.L_x_405) ;  /* 0x0000005000007947 */ /* 0x000fea0003800000 */
.L_x_404:
[----:B-----5:R-:W-:-:S05]  /*0e60*/  PRMT R36, RZ, 0x7610, R29 ;  /* 0x00007610ff247816 */ /* 0x020fca000000001d */
[----:B------:R-:W-:Y:S01]  /*0e70*/  FMUL.FTZ R97, R36, c[0x0][0x1ec] ;  /* 0x00007b0024617a20 */ /* 0x000fe20000410000 */
[----:B------:R-:W-:-:S03]  /*0e80*/  @P0 PRMT R36, RZ, 0x7610, R33 ;  /* 0x00007610ff240816 */ /* 0x000fc60000000021 */
[----:B------:R-:W-:-:S04]  /*0e90*/  FMUL.FTZ R97, R14, R97 ;  /* 0x000000610e617220 */ /* 0x000fc80000410000 */
[----:B------:R-:W-:Y:S02]  /*0ea0*/  @P0 FADD.FTZ R97, R36, R97 ;  /* 0x0000006124610221 */ /* 0x000fe40000010000 */
.L_x_405:
[----:B------:R-:W-:Y:S05]  /*0eb0*/  BSYNC B1 ;  /* 0x0000000000017941 */ /* 0x000fea0003800000 */
.L_x_403:
[----:B------:R-:W-:Y:S01]  /*0ec0*/  BSSY B1, `(.L_x_406) ;  /* 0x000000b000017945 */ /* 0x000fe20003800000 */
[----:B------:R-:W-:Y:S05]  /*0ed0*/  @P5 BRA `(.L_x_407) ;  /* 0x0000004000005947 */ /* 0x000fea0003800000 */
[----:B------:R-:W-:Y:S01]  /*0ee0*/  MOV R96, RZ ;  /* 0x000000ff00607202 */ /* 0x000fe20000000f00 */
[----:B------:R-:W-:Y:S05]  /*0ef0*/  @!P0 BRA `(.L_x_408) ;  /* 0x0000007000008947 */ /* 0x000fea0003800000 */
[----:B-----5:R-:W-:Y:S01]  /*0f00*/  PRMT R96, RZ, 0x5410, R34 ;  /* 0x00005410ff607816 */ /* 0x020fe20000000022 */
[----:B------:R-:W-:Y:S05]  /*0f10*/  BRA `(.L_x_408) ;  /* 0x0000005000007947 */ /* 0x000fea0003800000 */
.L_x_407:
[----:B-----5:R-:W-:Y:S02]  /*0f20*/  PRMT R36, RZ, 0x5410, R30 ;  /* 0x00005410ff247816 */ /* 0x020fe4000000001e */
[----:B------:R-:W-:-:S03]  /*0f30*/  @P0 PRMT R37, RZ, 0x5410, R34 ;  /* 0x00005410ff250816 */ /* 0x000fc60000000022 */
[----:B------:R-:W-:-:S04]  /*0f40*/  FMUL.FTZ R36, R36, c[0x0][0x1ec] ;  /* 0x00007b0024247a20 */ /* 0x000fc80000410000 */
[----:B------:R-:W-:-:S04]  /*0f50*/  FMUL.FTZ R96, R13, R36 ;  /* 0x000000240d607220 */ /* 0x000fc80000410000 */
[----:B------:R-:W-:Y:S02]  /*0f60*/  @P0 FADD.FTZ R96, R37, R96 ;  /* 0x0000006025600221 */ /* 0x000fe40000010000 */
.L_x_408:
[----:B------:R-:W-:Y:S05]  /*0f70*/  BSYNC B1 ;  /* 0x0000000000017941 */ /* 0x000fea0003800000 */
.L_x_406:
[----:B------:R-:W-:Y:S01]  /*0f80*/  BSSY B1, `(.L_x_409) ;  /* 0x000000b000017945 */ /* 0x000fe20003800000 */
[----:B------:R-:W-:Y:S05]  /*0f90*/  @P5 BRA `(.L_x_410) ;  /* 0x0000004000005947 */ /* 0x000fea0003800000 */
[----:B------:R-:W-:Y:S01]  /*0fa0*/  HFMA2.MMA R95, -RZ, RZ, 0, 0 ;  /* 0x00000000ff5f7435 */ /* 0x000fe200000001ff */
[----:B------:R-:W-:Y:S05]  /*0fb0*/  @!P0 BRA `(.L_x_411) ;  /* 0x0000007000008947 */ /* 0x000fea0003800000 */
[----:B-----5:R-:W-:Y:S01]  /*0fc0*/  PRMT R95, RZ, 0x7610, R34 ;  /* 0x00007610ff5f7816 */ /* 0x020fe20000000022 */
[----:B------:R-:W-:Y:S05]  /*0fd0*/  BRA `(.L_x_411) ;  /* 0x0000005000007947 */ /* 0x000fea0003800000 */
.L_x_410:
[----:B-----5:R-:W-:-:S05]  /*0fe0*/  PRMT R36, RZ, 0x7610, R30 ;  /* 0x00007610ff247816 */ /* 0x020fca000000001e */
[----:B------:R-:W-:Y:S01]  /*0ff0*/  FMUL.FTZ R95, R36, c[0x0][0x1ec] ;  /* 0x00007b00245f7a20 */ /* 0x000fe20000410000 */
[----:B------:R-:W-:-:S03]  /*1000*/  @P0 PRMT R36, RZ, 0x7610, R34 ;  /* 0x00007610ff240816 */ /* 0x000fc60000000022 */
[----:B------:R-:W-:-:S04]  /*1010*/  FMUL.FTZ R95, R12, R95 ;  /* 0x0000005f0c5f7220 */ /* 0x000fc80000410000 */
[----:B------:R-:W-:Y:S02]  /*1020*/  @P0 FADD.FTZ R95, R36, R95 ;  /* 0x0000005f245f0221 */ /* 0x000fe40000010000 */
.L_x_411:
[----:B------:R-:W-:Y:S05]  /*1030*/  BSYNC B1 ;  /* 0x0000000000017941 */ /* 0x000fea0003800000 */
.L_x_409:
[----:B------:R-:W-:Y:S01]  /*1040*/  BSSY B1, `(.L_x_412) ;  /* 0x000000b000017945 */ /* 0x000fe20003800000 */
[----:B------:R-:W-:Y:S05]  /*1050*/  @P5 BRA `(.L_x_413) ;  /* 0x0000004000005947 */ /* 0x000fea0003800000 */
[----:B------:R-:W-:Y:S01]  /*1060*/  MOV R94, RZ ;  /* 0x000000ff005e7202 */ /* 0x000fe20000000f00 */
[----:B------:R-:W-:Y:S05]  /*1070*/  @!P0 BRA `(.L_x_414) ;  /* 0x0000007000008947 */ /* 0x000fea0003800000 */
[----:B-----5:R-:W-:Y:S01]  /*1080*/  PRMT R94, RZ, 0x5410, R35 ;  /* 0x00005410ff5e7816 */ /* 0x020fe20000000023 */
[----:B------:R-:W-:Y:S05]  /*1090*/  BRA `(.L_x_414) ;  /* 0x0000005000007947 */ /* 0x000fea0003800000 */
.L_x_413:
[----:B-----5:R-:W-:Y:S02]  /*10a0*/  PRMT R36, RZ, 0x5410, R31 ;  /* 0x00005410ff247816 */ /* 0x020fe4000000001f */
[----:B------:R-:W-:-:S03]  /*10b0*/  @P0 PRMT R37, RZ, 0x5410, R35 ;  /* 0x00005410ff250816 */ /* 0x000fc60000000023 */
[----:B------:R-:W-:-:S04]  /*10c0*/  FMUL.FTZ R36, R36, c[0x0][0x1ec] ;  /* 0x00007b0024247a20 */ /* 0x000fc80000410000 */
[----:B------:R-:W-:-:S04]  /*10d0*/  FMUL.FTZ R94, R11, R36 ;  /* 0x000000240b5e7220 */ /* 0x000fc80000410000 */
[----:B------:R-:W-:Y:S02]  /*10e0*/  @P0 FADD.FTZ R94, R37, R94 ;  /* 0x0000005e255e0221 */ /* 0x000fe40000010000 */
.L_x_414:
[----:B------:R-:W-:Y:S05]  /*10f0*/  BSYNC B1 ;  /* 0x0000000000017941 */ /* 0x000fea0003800000 */
.L_x_412:
[----:B------:R-:W-:Y:S01]  /*1100*/  BSSY B1, `(.L_x_415) ;  /* 0x000000b000017945 */ /* 0x000fe20003800000 */
[----:B------:R-:W-:Y:S05]  /*1110*/  @P5 BRA `(.L_x_416) ;  /* 0x0000004000005947 */ /* 0x000fea0003800000 */
[----:B------:R-:W-:Y:S01]  /*1120*/  IMAD.MOV.U32 R93, RZ, RZ, RZ ;  /* 0x000000ffff5d7224 */ /* 0x000fe200078e00ff */
[----:B------:R-:W-:Y:S05]  /*1130*/  @!P0 BRA `(.L_x_417) ;  /* 0x0000007000008947 */ /* 0x000fea0003800000 */
[----:B-----5:R-:W-:Y:S01]  /*1140*/  PRMT R93, RZ, 0x7610, R35 ;  /* 0x00007610ff5d7816 */ /* 0x020fe20000000023 */
[----:B------:R-:W-:Y:S05]  /*1150*/  BRA `(.L_x_417) ;  /* 0x0000005000007947 */ /* 0x000fea0003800000 */
.L_x_416:
[----:B-----5:R-:W-:-:S05]  /*1160*/  PRMT R36, RZ, 0x7610, R31 ;  /* 0x00007610ff247816 */ /* 0x020fca000000001f */
[----:B------:R-:W-:Y:S01]  /*1170*/  FMUL.FTZ R93, R36, c[0x0][0x1ec] ;  /* 0x00007b00245d7a20 */ /* 0x000fe20000410000 */
[----:B------:R-:W-:-:S03]  /*1180*/  @P0 PRMT R36, RZ, 0x7610, R35 ;  /* 0x00007610ff240816 */ /* 0x000fc60000000023 */
[----:B------:R-:W-:-:S04]  /*1190*/  FMUL.FTZ R93, R10, R93 ;  /* 0x0000005d0a5d7220 */ /* 0x000fc80000410000 */
[----:B------:R-:W-:Y:S02]  /*11a0*/  @P0 FADD.FTZ R93, R36, R93 ;  /* 0x0000005d245d0221 */ /* 0x000fe40000010000 */
.L_x_417:
[----:B------:R-:W-:Y:S05]  /*11b0*/  BSYNC B1 ;  /* 0x0000000000017941 */ /* 0x000fea0003800000 */
.L_x_415:
        /* <DEDUP_REMOVED lines=9> */
.L_x_393:
[----:B0-----:R-:W-:Y:S05]  /*1250*/  BSYNC B0 ;  /* 0x0000000000007941 */ /* 0x001fea0003800000 */
.L_x_392:
[----:B------:R-:W-:Y:S01]  /*1260*/  BSSY B0, `(.L_x_418) ;  /* 0x0000074000007945 */ /* 0x000fe20003800000 */
[----:B------:R-:W-:Y:S05]  /*1270*/  @!P2 BRA `(.L_x_419) ;  /* 0x000007200000a947 */ /* 0x000fea0003800000 */
[----:B------:R-:W-:Y:S02]  /*1280*/  ISETP.NE.U32.AND P0, PT, RZ, c[0x0][0x180], PT ;  /* 0x00006000ff007a0c */ /* 0x000fe40003f05070 */
[----:B------:R-:W-:Y:S02]  /*1290*/  @P4 MOV R38, 0x10 ;  /* 0x0000001000264802 */ /* 0x000fe40000000f00 */
        /* <DEDUP_REMOVED lines=13> */
.L_x_421:
[----:B0----5:R-:W-:Y:S02]  /*1370*/  PRMT R36, RZ, 0x5410, R28 ;  /* 0x00005410ff247816 */ /* 0x021fe4000000001c */
[----:B------:R-:W-:-:S03]  /*1380*/  @P0 PRMT R37, RZ, 0x5410, R32 ;  /* 0x00005410ff250816 */ /* 0x000fc60000000020 */
[----:B------:R-:W-:-:S04]  /*1390*/  FMUL.FTZ R36, R36, c[0x0][0x1ec] ;  /* 0x00007b0024247a20 */ /* 0x000fc80000410000 */
[----:B------:R-:W-:-:S04]  /*13a0*/  FMUL.FTZ R92, R9, R36 ;  /* 0x00000024095c7220 */ /* 0x000fc80000410000 */
[----:B------:R-:W-:Y:S02]  /*13b0*/  @P0 FADD.FTZ R92, R37, R92 ;  /* 0x0000005c255c0221 */ /* 0x000fe40000010000 */
.L_x_422:
[----:B------:R-:W-:Y:S05]  /*13c0*/  BSYNC B1 ;  /* 0x0000000000017941 */ /* 0x000fea0003800000 */
.L_x_420:
[----:B------:R-:W-:Y:S01]  /*13d0*/  BSSY B1, `(.L_x_423) ;  /* 0x000000b000017945 */ /* 0x000fe20003800000 */
[----:B------:R-:W-:Y:S05]  /*13e0*/  @P5 BRA `(.L_x_424) ;  /* 0x0000004000005947 */ /* 0x000fea0003800000 */
[----:B------:R-:W-:Y:S01]  /*13f0*/  IMAD.MOV.U32 R91, RZ, RZ, RZ ;  /* 0x000000ffff5b7224 */ /* 0x000fe200078e00ff */
[----:B------:R-:W-:Y:S05]  /*1400*/  @!P0 BRA `(.L_x_425) ;  /* 0x0000007000008947 */ /* 0x000fea0003800000 */
[----:B-----5:R-:W-:Y:S01]  /*1410*/  PRMT R91, RZ, 0x7610, R32 ;  /* 0x00007610ff5b7816 */ /* 0x020fe20000000020 */
[----:B------:R-:W-:Y:S05]  /*1420*/  BRA `(.L_x_425) ;  /* 0x0000005000007947 */ /* 0x000fea0003800000 */
.L_x_424:
[----:B-----5:R-:W-:-:S05]  /*1430*/  PRMT R36, RZ, 0x7610, R28 ;  /* 0x00007610ff247816 */ /* 0x020fca000000001c */
[----:B------:R-:W-:Y:S01]  /*1440*/  FMUL.FTZ R91, R36, c[0x0][0x1ec] ;  /* 0x00007b00245b7a20 */ /* 0x000fe20000410000 */
[----:B------:R-:W-:-:S03]  /*1450*/  @P0 PRMT R36, RZ, 0x7610, R32 ;  /* 0x00007610ff240816 */ /* 0x000fc60000000020 */
[----:B------:R-:W-:-:S04]  /*1460*/  FMUL.FTZ R91, R8, R91 ;  /* 0x0000005b085b7220 */ /* 0x000fc80000410000 */
[----:B------:R-:W-:Y:S02]  /*1470*/  @P0 FADD.FTZ R91, R36, R91 ;  /* 0x0000005b245b0221 */ /* 0x000fe40000010000 */
.L_x_425:
[----:B------:R-:W-:Y:S05]  /*1480*/  BSYNC B1 ;  /* 0x0000000000017941 */ /* 0x000fea0003800000 */
.L_x_423:
[----:B------:R-:W-:Y:S01]  /*1490*/  BSSY B1, `(.L_x_426) ;  /* 0x000000b000017945 */ /* 0x000fe20003800000 */
[----:B------:R-:W-:Y:S05]  /*14a0*/  @P5 BRA `(.L_x_427) ;  /* 0x0000004000005947 */ /* 0x000fea0003800000 */
[----:B------:R-:W-:Y:S01]  /*14b0*/  MOV R90, RZ ;  /* 0x000000ff005a7202 */ /* 0x000fe20000000f00 */
[----:B------:R-:W-:Y:S05]  /*14c0*/  @!P0 BRA `(.L_x_428) ;  /* 0x0000007000008947 */ /* 0x000fea0003800000 */
[----:B-----5:R-:W-:Y:S01]  /*14d0*/  PRMT R90, RZ, 0x5410, R33 ;  /* 0x00005410ff5a7816 */ /* 0x020fe20000000021 */
[----:B------:R-:W-:Y:S05]  /*14e0*/  BRA `(.L_x_428) ;  /* 0x0000005000007947 */ /* 0x000fea0003800000 */
.L_x_427:
[----:B-----5:R-:W-:Y:S02]  /*14f0*/  PRMT R36, RZ, 0x5410, R29 ;  /* 0x00005410ff247816 */ /* 0x020fe4000000001d */
[----:B------:R-:W-:-:S03]  /*1500*/  @P0 PRMT R37, RZ, 0x5410, R33 ;  /* 0x00005410ff250816 */ /* 0x000fc60000000021 */
[----:B------:R-:W-:-:S04]  /*1510*/  FMUL.FTZ R36, R36, c[0x0][0x1ec] ;  /* 0x00007b0024247a20 */ /* 0x000fc80000410000 */
[----:B------:R-:W-:-:S04]  /*1520*/  FMUL.FTZ R90, R7, R36 ;  /* 0x00000024075a7220 */ /* 0x000fc80000410000 */
[----:B------:R-:W-:Y:S02]  /*1530*/  @P0 FADD.FTZ R90, R37, R90 ;  /* 0x0000005a255a0221 */ /* 0x000fe40000010000 */
.L_x_428:
[----:B------:R-:W-:Y:S05]  /*1540*/  BSYNC B1 ;  /* 0x0000000000017941 */ /* 0x000fea0003800000 */
.L_x_426:
[----:B------:R-:W-:Y:S01]  /*1550*/  BSSY B1, `(.L_x_429) ;  /* 0x000000b000017945 */ /* 0x000fe20003800000 */
[----:B------:R-:W-:Y:S05]  /*1560*/  @P5 BRA `(.L_x_430) ;  /* 0x0000004000005947 */ /* 0x000fea0003800000 */
[----:B------:R-:W-:Y:S01]  /*1570*/  HFMA2.MMA R102, -RZ, RZ, 0, 0 ;  /* 0x00000000ff667435 */ /* 0x000fe200000001ff */
[----:B------:R-:W-:Y:S05]  /*1580*/  @!P0 BRA `(.L_x_431) ;  /* 0x0000007000008947 */ /* 0x000fea0003800000 */
[----:B-----5:R-:W-:Y:S01]  /*1590*/  PRMT R102, RZ, 0x7610, R33 ;  /* 0x00007610ff667816 */ /* 0x020fe20000000021 */
[----:B------:R-:W-:Y:S05]  /*15a0*/  BRA `(.L_x_431) ;  /* 0x0000005000007947 */ /* 0x000fea0003800000 */
.L_x_430:
[----:B-----5:R-:W-:-:S05]  /*15b0*/  PRMT R36, RZ, 0x7610, R29 ;  /* 0x00007610ff247816 */ /* 0x020fca000000001d */
[----:B------:R-:W-:-:S04]  /*15c0*/  FMUL.FTZ R37, R36, c[0x0][0x1ec] ;  /* 0x00007b0024257a20 */ /* 0x000fc80000410000 */
[----:B------:R-:W-:Y:S01]  /*15d0*/  FMUL.FTZ R102, R6, R37 ;  /* 0x0000002506667220 */ /* 0x000fe20000410000 */
[----:B------:R-:W-:-:S05]  /*15e0*/  @P0 PRMT R37, RZ, 0x7610, R33 ;  /* 0x00007610ff250816 */ /* 0x000fca0000000021 */
[----:B------:R-:W-:Y:S02]  /*15f0*/  @P0 FADD.FTZ R102, R37, R102 ;  /* 0x0000006625660221 */ /* 0x000fe40000010000 */
.L_x_431:
[----:B------:R-:W-:Y:S05]  /*1600*/  BSYNC B1 ;  /* 0x0000000000017941 */ /* 0x000fea0003800000 */
.L_x_429:
[----:B------:R-:W-:Y:S01]  /*1610*/  BSSY B1, `(.L_x_432) ;  /* 0x000000b000017945 */ /* 0x000fe20003800000 */
[----:B------:R-:W-:Y:S05]  /*1620*/  @P5 BRA `(.L_x_433) ;  /* 0x0000004000005947 */ /* 0x000fea0003800000 */
[----:B------:R-:W-:Y:S01]  /*1630*/  MOV R103, RZ ;  /* 0x000000ff00677202 */ /* 0x000fe20000000f00 */
[----:B------:R-:W-:Y:S05]  /*1640*/  @!P0 BRA `(.L_x_434) ;  /* 0x0000007000008947 */ /* 0x000fea0003800000 */
[----:B-----5:R-:W-:Y:S01]  /*1650*/  PRMT R103, RZ, 0x5410, R34 ;  /* 0x00005410ff677816 */ /* 0x020fe20000000022 */
[----:B------:R-:W-:Y:S05]  /*1660*/  BRA `(.L_x_434) ;  /* 0x0000005000007947 */ /* 0x000fea0003800000 */
.L_x_433:
[----:B-----5:R-:W-:-:S05]  /*1670*/  PRMT R36, RZ, 0x5410, R30 ;  /* 0x00005410ff247816 */ /* 0x020fca000000001e */
[----:B------:R-:W-:-:S04]  /*1680*/  FMUL.FTZ R36, R36, c[0x0][0x1ec] ;  /* 0x00007b0024247a20 */ /* 0x000fc80000410000 */
[----:B------:R-:W-:Y:S01]  /*1690*/  FMUL.FTZ R103, R5, R36 ;  /* 0x0000002405677220 */ /* 0x000fe20000410000 */
[----:B------:R-:W-:-:S05]  /*16a0*/  @P0 PRMT R36, RZ, 0x5410, R34 ;  /* 0x00005410ff240816 */ /* 0x000fca0000000022 */
[----:B------:R-:W-:Y:S02]  /*16b0*/  @P0 FADD.FTZ R103, R36, R103 ;  /* 0x0000006724670221 */ /* 0x000fe40000010000 */
.L_x_434:
[----:B------:R-:W-:Y:S05]  /*16c0*/  BSYNC B1 ;  /* 0x0000000000017941 */ /* 0x000fea0003800000 */
.L_x_432:
[----:B------:R-:W-:Y:S01]  /*16d0*/  BSSY B1, `(.L_x_435) ;  /* 0x000000b000017945 */ /* 0x000fe20003800000 */
[----:B------:R-:W-:Y:S05]  /*16e0*/  @P5 BRA `(.L_x_436) ;  /* 0x0000004000005947 */ /* 0x000fea0003800000 */
[----:B------:R-:W-:Y:S01]  /*16f0*/  HFMA2.MMA R104, -RZ, RZ, 0, 0 ;  /* 0x00000000ff687435 */ /* 0x000fe200000001ff */
[----:B------:R-:W-:Y:S05]  /*1700*/  @!P0 BRA `(.L_x_437) ;  /* 0x0000007000008947 */ /* 0x000fea0003800000 */
[----:B-----5:R-:W-:Y:S01]  /*1710*/  PRMT R104, RZ, 0x7610, R34 ;  /* 0x00007610ff687816 */ /* 0x020fe20000000022 */
[----:B------:R-:W-:Y:S05]  /*1720*/  BRA `(.L_x_437) ;  /* 0x0000005000007947 */ /* 0x000fea0003800000 */
.L_x_436:
[----:B-----5:R-:W-:-:S05]  /*1730*/  PRMT R36, RZ, 0x7610, R30 ;  /* 0x00007610ff247816 */ /* 0x020fca000000001e */
[----:B------:R-:W-:-:S04]  /*1740*/  FMUL.FTZ R37, R36, c[0x0][0x1ec] ;  /* 0x00007b0024257a20 */ /* 0x000fc80000410000 */
[----:B------:R-:W-:Y:S01]  /*1750*/  FMUL.FTZ R104, R4, R37 ;  /* 0x0000002504687220 */ /* 0x000fe20000410000 */
[----:B------:R-:W-:-:S05]  /*1760*/  @P0 PRMT R37, RZ, 0x7610, R34 ;  /* 0x00007610ff250816 */ /* 0x000fca0000000022 */
[----:B------:R-:W-:Y:S02]  /*1770*/  @P0 FADD.FTZ R104, R37, R104 ;  /* 0x0000006825680221 */ /* 0x000fe40000010000 */
.L_x_437:
[----:B------:R-:W-:Y:S05]  /*1780*/  BSYNC B1 ;  /* 0x0000000000017941 */ /* 0x000fea0003800000 */
.L_x_435:
[----:B------:R-:W-:Y:S01]  /*1790*/  BSSY B1, `(.L_x_438) ;  /* 0x000000b000017945 */ /* 0x000fe20003800000 */
[----:B------:R-:W-:Y:S05]  /*17a0*/  @P5 BRA `(.L_x_439) ;  /* 0x0000004000005947 */ /* 0x000fea0003800000 */
[----:B------:R-:W-:Y:S01]  /*17b0*/  IMAD.MOV.U32 R105, RZ, RZ, RZ ;  /* 0x000000ffff697224 */ /* 0x000fe200078e00ff */
[----:B------:R-:W-:Y:S05]  /*17c0*/  @!P0 BRA `(.L_x_440) ;  /* 0x0000007000008947 */ /* 0x000fea0003800000 */
[----:B-----5:R-:W-:Y:S01]  /*17d0*/  PRMT R105, RZ, 0x5410, R35 ;  /* 0x00005410ff697816 */ /* 0x020fe20000000023 */
[----:B------:R-:W-:Y:S05]  /*17e0*/  BRA `(.L_x_440) ;  /* 0x0000005000007947 */ /* 0x000fea0003800000 */
.L_x_439:
[----:B-----5:R-:W-:-:S05]  /*17f0*/  PRMT R36, RZ, 0x5410, R31 ;  /* 0x00005410ff247816 */ /* 0x020fca000000001f */
[----:B------:R-:W-:-:S04]  /*1800*/  FMUL.FTZ R36, R36, c[0x0][0x1ec] ;  /* 0x00007b0024247a20 */ /* 0x000fc80000410000 */
[----:B------:R-:W-:Y:S01]  /*1810*/  FMUL.FTZ R105, R3, R36 ;  /* 0x0000002403697220 */ /* 0x000fe20000410000 */
[----:B------:R-:W-:-:S05]  /*1820*/  @P0 PRMT R36, RZ, 0x5410, R35 ;  /* 0x00005410ff240816 */ /* 0x000fca0000000023 */
[----:B------:R-:W-:Y:S02]  /*1830*/  @P0 FADD.FTZ R105, R36, R105 ;  /* 0x0000006924690221 */ /* 0x000fe40000010000 */
.L_x_440:
[----:B------:R-:W-:Y:S05]  /*1840*/  BSYNC B1 ;  /* 0x0000000000017941 */ /* 0x000fea0003800000 */
.L_x_438:
[----:B------:R-:W-:Y:S01]  /*1850*/  BSSY B1, `(.L_x_441) ;  /* 0x000000b000017945 */ /* 0x000fe20003800000 */
[----:B------:R-:W-:Y:S05]  /*1860*/  @P5 BRA `(.L_x_442) ;  /* 0x0000004000005947 */ /* 0x000fea0003800000 */
[----:B------:R-:W-:Y:S01]  /*1870*/  MOV R106, RZ ;  /* 0x000000ff006a7202 */ /* 0x000fe20000000f00 */
[----:B------:R-:W-:Y:S05]  /*1880*/  @!P0 BRA `(.L_x_443) ;  /* 0x0000007000008947 */ /* 0x000fea0003800000 */
[----:B-----5:R-:W-:Y:S01]  /*1890*/  PRMT R106, RZ, 0x7610, R35 ;  /* 0x00007610ff6a7816 */ /* 0x020fe20000000023 */
[----:B------:R-:W-:Y:S05]  /*18a0*/  BRA `(.L_x_443) ;  /* 0x0000005000007947 */ /* 0x000fea0003800000 */
.L_x_442:
[----:B-----5:R-:W-:-:S05]  /*18b0*/  PRMT R36, RZ, 0x7610, R31 ;  /* 0x00007610ff247816 */ /* 0x020fca000000001f */
[----:B------:R-:W-:-:S04]  /*18c0*/  FMUL.FTZ R37, R36, c[0x0][0x1ec] ;  /* 0x00007b0024257a20 */ /* 0x000fc80000410000 */
[----:B------:R-:W-:Y:S01]  /*18d0*/  FMUL.FTZ R106, R2, R37 ;  /* 0x00000025026a7220 */ /* 0x000fe20000410000 */
[----:B------:R-:W-:-:S05]  /*18e0*/  @P0 PRMT R37, RZ, 0x7610, R35 ;  /* 0x00007610ff250816 */ /* 0x000fca0000000023 */
[----:B------:R-:W-:Y:S02]  /*18f0*/  @P0 FADD.FTZ R106, R37, R106 ;  /* 0x0000006a256a0221 */ /* 0x000fe40000010000 */
.L_x_443:
[----:B------:R-:W-:Y:S05]  /*1900*/  BSYNC B1 ;  /* 0x0000000000017941 */ /* 0x000fea0003800000 */
.L_x_441:
        /* <DEDUP_REMOVED lines=9> */
.L_x_419:
[----:B------:R-:W-:Y:S05]  /*19a0*/  BSYNC B0 ;  /* 0x0000000000007941 */ /* 0x000fea0003800000 */
.L_x_418:
        /* <DEDUP_REMOVED lines=17> */
.L_x_447:
[----:B0----5:R-:W-:-:S05]  /*1ac0*/  PRMT R36, RZ, 0x5410, R28 ;  /* 0x00005410ff247816 */ /* 0x021fca000000001c */
[----:B------:R-:W-:Y:S01]  /*1ad0*/  FMUL.FTZ R107, R36, c[0x0][0x1ec] ;  /* 0x00007b00246b7a20 */ /* 0x000fe20000410000 */
[----:B------:R-:W-:-:S03]  /*1ae0*/  @P0 PRMT R36, RZ, 0x5410, R32 ;  /* 0x00005410ff240816 */ /* 0x000fc60000000020 */
[----:B------:R-:W-:-:S04]  /*1af0*/  FMUL.FTZ R107, R0, R107 ;  /* 0x0000006b006b7220 */ /* 0x000fc80000410000 */
[----:B------:R-:W-:Y:S02]  /*1b00*/  @P0 FADD.FTZ R107, R36, R107 ;  /* 0x0000006b246b0221 */ /* 0x000fe40000010000 */
.L_x_448:
[----:B------:R-:W-:Y:S05]  /*1b10*/  BSYNC B1 ;  /* 0x0000000000017941 */ /* 0x000fea0003800000 */
.L_x_446:
[----:B------:R-:W-:Y:S01]  /*1b20*/  BSSY B1, `(.L_x_449) ;  /* 0x000000b000017945 */ /* 0x000fe20003800000 */
[----:B------:R-:W-:Y:S05]  /*1b30*/  @P4 BRA `(.L_x_450) ;  /* 0x0000004000004947 */ /* 0x000fea0003800000 */
[----:B------:R-:W-:Y:S01]  /*1b40*/  HFMA2.MMA R108, -RZ, RZ, 0, 0 ;  /* 0x00000000ff6c7435 */ /* 0x000fe200000001ff */
[----:B------:R-:W-:Y:S05]  /*1b50*/  @!P0 BRA `(.L_x_451) ;  /* 0x0000007000008947 */ /* 0x000fea0003800000 */
[----:B-----5:R-:W-:Y:S01]  /*1b60*/  PRMT R108, RZ, 0x7610, R32 ;  /* 0x00007610ff6c7816 */ /* 0x020fe20000000020 */
[----:B------:R-:W-:Y:S05]  /*1b70*/  BRA `(.L_x_451) ;  /* 0x0000005000007947 */ /* 0x000fea0003800000 */
.L_x_450:
[----:B-----5:R-:W-:Y:S02]  /*1b80*/  PRMT R36, RZ, 0x7610, R28 ;  /* 0x00007610ff247816 */ /* 0x020fe4000000001c */
[----:B------:R-:W-:-:S03]  /*1b90*/  @P0 PRMT R37, RZ, 0x7610, R32 ;  /* 0x00007610ff250816 */ /* 0x000fc60000000020 */
[----:B------:R-:W-:-:S04]  /*1ba0*/  FMUL.FTZ R36, R36, c[0x0][0x1ec] ;  /* 0x00007b0024247a20 */ /* 0x000fc80000410000 */
[----:B------:R-:W-:-:S04]  /*1bb0*/  FMUL.FTZ R108, R21, R36 ;  /* 0x00000024156c7220 */ /* 0x000fc80000410000 */
[----:B------:R-:W-:Y:S02]  /*1bc0*/  @P0 FADD.FTZ R108, R37, R108 ;  /* 0x0000006c256c0221 */ /* 0x000fe40000010000 */
.L_x_451:
[----:B------:R-:W-:Y:S05]  /*1bd0*/  BSYNC B1 ;  /* 0x0000000000017941 */ /* 0x000fea0003800000 */
.L_x_449:
[----:B------:R-:W-:Y:S01]  /*1be0*/  BSSY B1, `(.L_x_452) ;  /* 0x000000b000017945 */ /* 0x000fe20003800000 */
[----:B------:R-:W-:Y:S05]  /*1bf0*/  @P4 BRA `(.L_x_453) ;  /* 0x0000004000004947 */ /* 0x000fea0003800000 */
[----:B------:R-:W-:Y:S01]  /*1c00*/  MOV R109, RZ ;  /* 0x000000ff006d7202 */ /* 0x000fe20000000f00 */
[----:B------:R-:W-:Y:S05]  /*1c10*/  @!P0 BRA `(.L_x_454) ;  /* 0x0000007000008947 */ /* 0x000fea0003800000 */
[----:B-----5:R-:W-:Y:S01]  /*1c20*/  PRMT R109, RZ, 0x5410, R33 ;  /* 0x00005410ff6d7816 */ /* 0x020fe20000000021 */
[----:B------:R-:W-:Y:S05]  /*1c30*/  BRA `(.L_x_454) ;  /* 0x0000005000007947 */ /* 0x000fea0003800000 */
.L_x_453:
[----:B-----5:R-:W-:-:S05]  /*1c40*/  PRMT R36, RZ, 0x5410, R29 ;  /* 0x00005410ff247816 */ /* 0x020fca000000001d */
[----:B------:R-:W-:Y:S01]  /*1c50*/  FMUL.FTZ R109, R36, c[0x0][0x1ec] ;  /* 0x00007b00246d7a20 */ /* 0x000fe20000410000 */
[----:B------:R-:W-:-:S03]  /*1c60*/  @P0 PRMT R36, RZ, 0x5410, R33 ;  /* 0x00005410ff240816 */ /* 0x000fc60000000021 */
[----:B------:R-:W-:-:S04]  /*1c70*/  FMUL.FTZ R109, R20, R109 ;  /* 0x0000006d146d7220 */ /* 0x000fc80000410000 */
[----:B------:R-:W-:Y:S02]  /*1c80*/  @P0 FADD.FTZ R109, R36, R109 ;  /* 0x0000006d246d0221 */ /* 0x000fe40000010000 */
.L_x_454:
[----:B------:R-:W-:Y:S05]  /*1c90*/  BSYNC B1 ;  /* 0x0000000000017941 */ /* 0x000fea0003800000 */
.L_x_452:
[----:B------:R-:W-:Y:S01]  /*1ca0*/  BSSY B1, `(.L_x_455) ;  /* 0x000000b000017945 */ /* 0x000fe20003800000 */
[----:B------:R-:W-:Y:S05]  /*1cb0*/  @P4 BRA `(.L_x_456) ;  /* 0x0000004000004947 */ /* 0x000fea0003800000 */
[----:B------:R-:W-:Y:S01]  /*1cc0*/  HFMA2.MMA R110, -RZ, RZ, 0, 0 ;  /* 0x00000000ff6e7435 */ /* 0x000fe200000001ff */
[----:B------:R-:W-:Y:S05]  /*1cd0*/  @!P0 BRA `(.L_x_457) ;  /* 0x0000007000008947 */ /* 0x000fea0003800000 */
[----:B-----5:R-:W-:Y:S01]  /*1ce0*/  PRMT R110, RZ, 0x7610, R33 ;  /* 0x00007610ff6e7816 */ /* 0x020fe20000000021 */
[----:B------:R-:W-:Y:S05]  /*1cf0*/  BRA `(.L_x_457) ;  /* 0x0000005000007947 */ /* 0x000fea0003800000 */
.L_x_456:
[----:B-----5:R-:W-:Y:S02]  /*1d00*/  PRMT R36, RZ, 0x7610, R29 ;  /* 0x00007610ff247816 */ /* 0x020fe4000000001d */
[----:B------:R-:W-:-:S03]  /*1d10*/  @P0 PRMT R37, RZ, 0x7610, R33 ;  /* 0x00007610ff250816 */ /* 0x000fc60000000021 */
[----:B------:R-:W-:-:S04]  /*1d20*/  FMUL.FTZ R36, R36, c[0x0][0x1ec] ;  /* 0x00007b0024247a20 */ /* 0x000fc80000410000 */
[----:B------:R-:W-:-:S04]  /*1d30*/  FMUL.FTZ R110, R23, R36 ;  /* 0x00000024176e7220 */ /* 0x000fc80000410000 */
[----:B------:R-:W-:Y:S02]  /*1d40*/  @P0 FADD.FTZ R110, R37, R110 ;  /* 0x0000006e256e0221 */ /* 0x000fe40000010000 */
.L_x_457:
[----:B------:R-:W-:Y:S05]  /*1d50*/  BSYNC B1 ;  /* 0x0000000000017941 */ /* 0x000fea0003800000 */
.L_x_455:
[----:B------:R-:W-:Y:S01]  /*1d60*/  BSSY B1, `(.L_x_458) ;  /* 0x000000b000017945 */ /* 0x000fe20003800000 */
[----:B------:R-:W-:Y:S05]  /*1d70*/  @P4 BRA `(.L_x_459) ;  /* 0x0000004000004947 */ /* 0x000fea0003800000 */
[----:B------:R-:W-:Y:S01]  /*1d80*/  MOV R111, RZ ;  /* 0x000000ff006f7202 */ /* 0x000fe20000000f00 */
[----:B------:R-:W-:Y:S05]  /*1d90*/  @!P0 BRA `(.L_x_460) ;  /* 0x0000007000008947 */ /* 0x000fea0003800000 */
[----:B-----5:R-:W-:Y:S01]  /*1da0*/  PRMT R111, RZ, 0x5410, R34 ;  /* 0x00005410ff6f7816 */ /* 0x020fe20000000022 */
[----:B------:R-:W-:Y:S05]  /*1db0*/  BRA `(.L_x_460) ;  /* 0x0000005000007947 */ /* 0x000fea0003800000 */
.L_x_459:
[----:B-----5:R-:W-:-:S05]  /*1dc0*/  PRMT R36, RZ, 0x5410, R30 ;  /* 0x00005410ff247816 */ /* 0x020fca000000001e */
[----:B------:R-:W-:Y:S01]  /*1dd0*/  FMUL.FTZ R111, R36, c[0x0][0x1ec] ;  /* 0x00007b00246f7a20 */ /* 0x000fe20000410000 */
[----:B------:R-:W-:-:S03]  /*1de0*/  @P0 PRMT R36, RZ, 0x5410, R34 ;  /* 0x00005410ff240816 */ /* 0x000fc60000000022 */
[----:B------:R-:W-:-:S04]  /*1df0*/  FMUL.FTZ R111, R22, R111 ;  /* 0x0000006f166f7220 */ /* 0x000fc80000410000 */
[----:B------:R-:W-:Y:S02]  /*1e00*/  @P0 FADD.FTZ R111, R36, R111 ;  /* 0x0000006f246f0221 */ /* 0x000fe40000010000 */
.L_x_460:
[----:B------:R-:W-:Y:S05]  /*1e10*/  BSYNC B1 ;  /* 0x0000000000017941 */ /* 0x000fea0003800000 */
.L_x_458:
[----:B------:R-:W-:Y:S01]  /*1e20*/  BSSY B1, `(.L_x_461) ;  /* 0x000000b000017945 */ /* 0x000fe20003800000 */
[----:B------:R-:W-:Y:S05]  /*1e30*/  @P4 BRA `(.L_x_462) ;  /* 0x0000004000004947 */ /* 0x000fea0003800000 */
[----:B------:R-:W-:Y:S01]  /*1e40*/  IMAD.MOV.U32 R112, RZ, RZ, RZ ;  /* 0x000000ffff707224 */ /* 0x000fe200078e00ff */
[----:B------:R-:W-:Y:S05]  /*1e50*/  @!P0 BRA `(.L_x_463) ;  /* 0x0000007000008947 */ /* 0x000fea0003800000 */
[----:B-----5:R-:W-:Y:S01]  /*1e60*/  PRMT R112, RZ, 0x7610, R34 ;  /* 0x00007610ff707816 */ /* 0x020fe20000000022 */
[----:B------:R-:W-:Y:S05]  /*1e70*/  BRA `(.L_x_463) ;  /* 0x0000005000007947 */ /* 0x000fea0003800000 */
.L_x_462:
[----:B-----5:R-:W-:-:S05]  /*1e80*/  PRMT R36, RZ, 0x7610, R30 ;  /* 0x00007610ff247816 */ /* 0x020fca000000001e */
[----:B------:R-:W-:-:S04]  /*1e90*/  FMUL.FTZ R37, R36, c[0x0][0x1ec] ;  /* 0x00007b0024257a20 */ /* 0x000fc80000410000 */
[----:B------:R-:W-:Y:S01]  /*1ea0*/  FMUL.FTZ R112, R26, R37 ;  /* 0x000000251a707220 */ /* 0x000fe20000410000 */
[----:B------:R-:W-:-:S05]  /*1eb0*/  @P0 PRMT R37, RZ, 0x7610, R34 ;  /* 0x00007610ff250816 */ /* 0x000fca0000000022 */
[----:B------:R-:W-:Y:S02]  /*1ec0*/  @P0 FADD.FTZ R112, R37, R112 ;  /* 0x0000007025700221 */ /* 0x000fe40000010000 */
.L_x_463:
[----:B------:R-:W-:Y:S05]  /*1ed0*/  BSYNC B1 ;  /* 0x0000000000017941 */ /* 0x000fea0003800000 */
.L_x_461:
[----:B------:R-:W-:Y:S01]  /*1ee0*/  BSSY B1, `(.L_x_464) ;  /* 0x000000b000017945 */ /* 0x000fe20003800000 */
[----:B------:R-:W-:Y:S05]  /*1ef0*/  @P4 BRA `(.L_x_465) ;  /* 0x0000004000004947 */ /* 0x000fea0003800000 */
[----:B------:R-:W-:Y:S01]  /*1f00*/  HFMA2.MMA R113, -RZ, RZ, 0, 0 ;  /* 0x00000000ff717435 */ /* 0x000fe200000001ff */
[----:B------:R-:W-:Y:S05]  /*1f10*/  @!P0 BRA `(.L_x_466) ;  /* 0x0000007000008947 */ /* 0x000fea0003800000 */
[----:B-----5:R-:W-:Y:S01]  /*1f20*/  PRMT R113, RZ, 0x5410, R35 ;  /* 0x00005410ff717816 */ /* 0x020fe20000000023 */
[----:B------:R-:W-:Y:S05]  /*1f30*/  BRA `(.L_x_466) ;  /* 0x0000005000007947 */ /* 0x000fea0003800000 */
.L_x_465:
[----:B-----5:R-:W-:-:S05]  /*1f40*/  PRMT R36, RZ, 0x5410, R31 ;  /* 0x00005410ff247816 */ /* 0x020fca000000001f */
[----:B------:R-:W-:Y:S01]  /*1f50*/  FMUL.FTZ R113, R36, c[0x0][0x1ec] ;  /* 0x00007b0024717a20 */ /* 0x000fe20000410000 */
[----:B------:R-:W-:-:S03]  /*1f60*/  @P0 PRMT R36, RZ, 0x5410, R35 ;  /* 0x00005410ff240816 */ /* 0x000fc60000000023 */
[----:B------:R-:W-:-:S04]  /*1f70*/  FMUL.FTZ R113, R24, R113 ;  /* 0x0000007118717220 */ /* 0x000fc80000410000 */
[----:B------:R-:W-:Y:S02]  /*1f80*/  @P0 FADD.FTZ R113, R36, R113 ;  /* 0x0000007124710221 */ /* 0x000fe40000010000 */
.L_x_466:
[----:B------:R-:W-:Y:S05]  /*1f90*/  BSYNC B1 ;  /* 0x0000000000017941 */ /* 0x000fea0003800000 */
.L_x_464:
[----:B------:R-:W-:Y:S01]  /*1fa0*/  BSSY B1, `(.L_x_467) ;  /* 0x000000b000017945 */ /* 0x000fe20003800000 */
[----:B------:R-:W-:Y:S05]  /*1fb0*/  @P4 BRA `(.L_x_468) ;  /* 0x0000004000004947 */ /* 0x000fea0003800000 */
[----:B------:R-:W-:Y:S01]  /*1fc0*/  MOV R114, RZ ;  /* 0x000000ff00727202 */ /* 0x000fe20000000f00 */
[----:B------:R-:W-:Y:S05]  /*1fd0*/  @!P0 BRA `(.L_x_469) ;  /* 0x0000007000008947 */ /* 0x000fea0003800000 */
[----:B-----5:R-:W-:Y:S01]  /*1fe0*/  PRMT R114, RZ, 0x7610, R35 ;  /* 0x00007610ff727816 */ /* 0x020fe20000000023 */
[----:B------:R-:W-:Y:S05]  /*1ff0*/  BRA `(.L_x_469) ;  /* 0x0000005000007947 */ /* 0x000fea0003800000 */
.L_x_468:
[----:B-----5:R-:W-:Y:S02]  /*2000*/  PRMT R36, RZ, 0x7610, R31 ;  /* 0x00007610ff247816 */ /* 0x020fe4000000001f */
[----:B------:R-:W-:-:S03]  /*2010*/  @P0 PRMT R37, RZ, 0x7610, R35 ;  /* 0x00007610ff250816 */ /* 0x000fc60000000023 */
[----:B------:R-:W-:-:S04]  /*2020*/  FMUL.FTZ R36, R36, c[0x0][0x1ec] ;  /* 0x00007b0024247a20 */ /* 0x000fc80000410000 */
[----:B------:R-:W-:-:S04]  /*2030*/  FMUL.FTZ R114, R27, R36 ;  /* 0x000000241b727220 */ /* 0x000fc80000410000 */
[----:B------:R-:W-:Y:S02]  /*2040*/  @P0 FADD.FTZ R114, R37, R114 ;  /* 0x0000007225720221 */ /* 0x000fe40000010000 */
.L_x_469:
[----:B------:R-:W-:Y:S05]  /*2050*/  BSYNC B1 ;  /* 0x0000000000017941 */ /* 0x000fea0003800000 */
.L_x_467:
[----:B------:R-:W-:Y:S01]  /*2060*/  HFMA2.MMA R121, -RZ, RZ, 0, 9.5367431640625e-07 ;  /* 0x00000010ff797435 */ /* 0x000fe200000001ff */
[----:B------:R-:W-:Y:S02]  /*2070*/  F2FP.BF16.PACK_AB R39, R114, R113 ;  /* 0x000000717227723e */ /* 0x000fe400000010ff */
[----:B------:R-:W-:Y:S02]  /*2080*/  F2FP.BF16.PACK_AB R38, R112, R111 ;  /* 0x0000006f7026723e */ /* 0x000fe400000010ff */
[----:B------:R-:W-:Y:S02]  /*2090*/  F2FP.BF16.PACK_AB R37, R110, R109 ;  /* 0x0000006d6e25723e */ /* 0x000fe400000010ff */
[----:B------:R-:W-:-:S03]  /*20a0*/  F2FP.BF16.PACK_AB R36, R108, R107 ;  /* 0x0000006b6c24723e */ /* 0x000fc600000010ff */
[----:B------:R-:W-:-:S05]  /*20b0*/  IMAD.WIDE.U32 R120, R120, R121, c[0x0][0x188] ;  /* 0x0000620078787625 */ /* 0x000fca00078e0079 */
[----:B------:R0:W-:Y:S02]  /*20c0*/  STG.E.128 [R120.64], R36 ;  /* 0x0000002478007986 */ /* 0x0001e4000c101d04 */
.L_x_445:
[----:B------:R-:W-:Y:S05]  /*20d0*/  BSYNC B0 ;  /* 0x0000000000007941 */ /* 0x000fea0003800000 */
.L_x_444:
        /* <DEDUP_REMOVED lines=33> */
.L_x_480:
        /* <DEDUP_REMOVED lines=14> */
[----:B------:R-:W-:Y:S02]  /*23d0*/  FADD.FTZ R37, R98, -R36 ;  /* 0x8000002462257221 */ /* 0x000fe40000010000 */
[----:B------:R-:W-:Y:S02]  /*23e0*/  FFMA.FTZ R118, R119, R119, R118 ;  /* 0x0000007777767223 */ /* 0x000fe40000010076 */
[----:B------:R-:W-:-:S02]  /*23f0*/  FADD.FTZ R38, R92, -R36 ;  /* 0x800000245c267221 */ /* 0x000fc40000010000 */
[----:B------:R-:W-:Y:S02]  /*2400*/  FFMA.FTZ R118, R37, R37, R118 ;  /* 0x0000002525767223 */ /* 0x000fe40000010076 */
[--C-:B------:R-:W-:Y:S02]  /*2410*/  FADD.FTZ R37, R97, -R36.reuse ;  /* 0x8000002461257221 */ /* 0x100fe40000010000 */
[----:B------:R-:W-:Y:S02]  /*2420*/  FADD.FTZ R39, R91, -R36 ;  /* 0x800000245b277221 */ /* 0x000fe40000010000 */
        /* <DEDUP_REMOVED lines=8> */
[----:B------:R-:W-:-:S05]  /*24b0*/  FFMA.FTZ R37, R37, R37, R118 ;  /* 0x0000002525257223 */ /* 0x000fca0000010076 */
        /* <DEDUP_REMOVED lines=40> */
.L_x_481:
[C---:B------:R-:W-:Y:S01]  /*2740*/  LOP3.LUT P0, RZ, R19.reuse, 0x1f, RZ, 0xc0, !PT ;  /* 0x0000001f13ff7812 */ /* 0x040fe2000780c0ff */
[----:B-1----:R-:W-:Y:S01]  /*2750*/  FADD.FTZ R37, R120, R118 ;  /* 0x0000007678257221 */ /* 0x002fe20000010000 */
[----:B------:R-:W-:Y:S01]  /*2760*/  SHF.R.U32.HI R38, RZ, 0x5, R19 ;  /* 0x00000005ff267819 */ /* 0x000fe20000011613 */
[----:B------:R-:W-:Y:S01]  /*2770*/  WARPSYNC 0xffffffff ;  /* 0xffffffff00007948 */ /* 0x000fe20003800000 */
[----:B0-----:R-:W-:Y:S02]  /*2780*/  LOP3.LUT R118, R19, 0x1f, RZ, 0xc0, !PT ;  /* 0x0000001f13767812 */ /* 0x001fe400078ec0ff */
[----:B------:R-:W-:-:S07]  /*2790*/  LOP3.LUT R38, R38, 0x7, RZ, 0xc0, !PT ;  /* 0x0000000726267812 */ /* 0x000fce00078ec0ff */
[----:B------:R-:W-:-:S05]  /*27a0*/  @!P0 IADD3 R39, R117, R38, RZ ;  /* 0x0000002675278210 */ /* 0x000fca0007ffe0ff */
[----:B------:R0:W-:Y:S01]  /*27b0*/  @!P0 STS.64 [R39.X8], R36 ;  /* 0x0000002427008388 */ /* 0x0001e20000008a00 */
[----:B------:R-:W-:-:S11]  /*27c0*/  ISETP.GT.U32.AND P0, PT, R118, 0x7, PT ;  /* 0x000000077600780c */ /* 0x000fd60003f04070 */
[----:B------:R-:W-:Y:S01]  /*27d0*/  BAR.SYNC.DEFER_BLOCKING 0x0 ;  /* 0x0000000000007b1d */ /* 0x000fe20000010000 */
[----:B0-----:R-:W-:Y:S01]  /*27e0*/  CS2R R36, SRZ ;  /* 0x0000000000247805 */ /* 0x001fe2000001ff00 */
[----:B------:R-:W-:Y:S01]  /*27f0*/  @!P0 IMAD.IADD R121, R117, 0x1, R118 ;  /* 0x0000000175798824 */ /* 0x000fe200078e0276 */
[----:B------:R-:W-:Y:S02]  /*2800*/  MOV R120, RZ ;  /* 0x000000ff00787202 */ /* 0x000fe40000000f00 */
[----:B------:R-:W-:Y:S01]  /*2810*/  @!P0 MOV R120, R82 ;  /* 0x0000005200788202 */ /* 0x000fe20000000f00 */
[----:B------:R-:W-:Y:S01]  /*2820*/  BSSY B0, `(.L_x_472) ;  /* 0x00000b2000007945 */ /* 0x000fe20003800000 */
[----:B------:R-:W-:Y:S02]  /*2830*/  LOP3.LUT P4, RZ, R38, 0x1f, R19, 0xf8, !PT ;  /* 0x0000001f26ff7812 */ /* 0x000fe4000788f813 */
[----:B------:R0:W-:Y:S01]  /*2840*/  I2F R119, R120 ;  /* 0x0000007800777306 */ /* 0x0001e20000201400 */
[----:B------:R-:W1:Y:S04]  /*2850*/  SHFL.DOWN PT, R123, R120, 0x4, 0x1f ;  /* 0x08801f00787b7f89 */ /* 0x000e6800000e0000 */
[----:B------:R-:W2:Y:S01]  /*2860*/  @!P0 LDS.64 R36, [R121.X8] ;  /* 0x0000000079248984 */ /* 0x000ea20000008a00 */
[----:B------:R-:W-:-:S02]  /*2870*/  ISETP.NE.AND P0, PT, RZ, UR6, PT ;  /* 0x00000006ff007c0c */ /* 0x000fc4000bf05270 */
[----:B-1----:R-:W1:Y:S01]  /*2880*/  I2F R118, R123 ;  /* 0x0000007b00767306 */ /* 0x002e620000201400 */
[----:B------:R-:W-:-:S05]  /*2890*/  IADD3 R117, R123, R120, RZ ;  /* 0x000000787b757210 */ /* 0x000fca0007ffe0ff */
[----:B0-----:R-:W-:Y:S02]  /*28a0*/  SHFL.DOWN PT, R120, R117, 0x2, 0x1f ;  /* 0x08401f0075787f89 */ /* 0x001fe400000e0000 */
[----:B------:R-:W0:Y:S02]  /*28b0*/  I2F R39, R117 ;  /* 0x0000007500277306 */ /* 0x000e240000201400 */
[----:B--2---:R-:W2:Y:S02]  /*28c0*/  SHFL.DOWN PT, R125, R36, 0x4, 0x1f ;  /* 0x08801f00247d7f89 */ /* 0x004ea400000e0000 */
[C---:B--2---:R-:W-:Y:S02]  /*28d0*/  FADD.FTZ R122, -R125.reuse, R36 ;  /* 0x000000247d7a7221 */ /* 0x044fe40000010100 */
[----:B-1----:R-:W-:Y:S02]  /*28e0*/  FMUL.FTZ R125, R125, R118 ;  /* 0x000000767d7d7220 */ /* 0x002fe40000410000 */
[----:B------:R-:W-:-:S02]  /*28f0*/  FMUL.FTZ R122, R122, R122 ;  /* 0x0000007a7a7a7220 */ /* 0x000fc40000410000 */
[----:B------:R-:W-:Y:S02]  /*2900*/  FFMA.FTZ R125, R119, R36, R125 ;  /* 0x00000024777d7223 */ /* 0x000fe4000001007d */
[----:B0-----:R-:W0:Y:S01]  /*2910*/  MUFU.RCP R36, R39 ;  /* 0x0000002700247308 */ /* 0x001e220000001000 */
[----:B------:R-:W-:Y:S02]  /*2920*/  FMUL.FTZ R119, R122, R119 ;  /* 0x000000777a777220 */ /* 0x000fe40000410000 */
[----:B------:R-:W1:Y:S02]  /*2930*/  SHFL.DOWN PT, R122, R37, 0x4, 0x1f ;  /* 0x08801f00257a7f89 */ /* 0x000e6400000e0000 */
[----:B------:R-:W-:Y:S02]  /*2940*/  FMUL.FTZ R119, R119, R118 ;  /* 0x0000007677777220 */ /* 0x000fe40000410000 */
[----:B0-----:R-:W-:-:S05]  /*2950*/  FMUL.FTZ R118, R36, R125 ;  /* 0x0000007d24767220 */ /* 0x001fca0000410000 */
[----:B------:R-:W0:Y:S01]  /*2960*/  SHFL.DOWN PT, R123, R118, 0x2, 0x1f ;  /* 0x08401f00767b7f89 */ /* 0x000e2200000e0000 */
[----:B-1----:R-:W-:Y:S02]  /*2970*/  FADD.FTZ R121, R122, R37 ;  /* 0x000000257a797221 */ /* 0x002fe40000010000 */
[----:B------:R-:W1:Y:S02]  /*2980*/  I2F R122, R120 ;  /* 0x00000078007a7306 */ /* 0x000e640000201400 */
[----:B------:R-:W-:Y:S01]  /*2990*/  FFMA.FTZ R121, R36, R119, R121 ;  /* 0x0000007724797223 */ /* 0x000fe20000010079 */
[----:B------:R-:W-:-:S05]  /*29a0*/  IADD3 R119, R117, R120, RZ ;  /* 0x0000007875777210 */ /* 0x000fca0007ffe0ff */
[----:B------:R-:W2:Y:S01]  /*29b0*/  I2F R36, R119 ;  /* 0x0000007700247306 */ /* 0x000ea20000201400 */
[----:B0-----:R-:W-:Y:S02]  /*29c0*/  FADD.FTZ R124, R118, -R123 ;  /* 0x8000007b767c7221 */ /* 0x001fe40000010000 */
[----:B-1----:R-:W-:Y:S02]  /*29d0*/  FMUL.FTZ R37, R123, R122 ;  /* 0x0000007a7b257220 */ /* 0x002fe40000410000 */
[----:B------:R-:W-:Y:S02]  /*29e0*/  FMUL.FTZ R124, R124, R124 ;  /* 0x0000007c7c7c7220 */ /* 0x000fe40000410000 */
[C---:B------:R-:W-:Y:S02]  /*29f0*/  FFMA.FTZ R37, R39.reuse, R118, R37 ;  /* 0x0000007627257223 */ /* 0x040fe40000010025 */
[----:B------:R-:W-:Y:S01]  /*2a00*/  FMUL.FTZ R39, R39, R124 ;  /* 0x0000007c27277220 */ /* 0x000fe20000410000 */
[----:B------:R-:W0:Y:S01]  /*2a10*/  SHFL.DOWN PT, R118, R119, 0x1, 0x1f ;  /* 0x08201f0077767f89 */ /* 0x000e2200000e0000 */
[----:B--2---:R-:W1:Y:S02]  /*2a20*/  MUFU.RCP R120, R36 ;  /* 0x0000002400787308 */ /* 0x004e640000001000 */
[----:B------:R-:W-:Y:S01]  /*2a30*/  FMUL.FTZ R122, R39, R122 ;  /* 0x0000007a277a7220 */ /* 0x000fe20000410000 */
[----:B------:R-:W2:Y:S01]  /*2a40*/  SHFL.DOWN PT, R124, R121, 0x2, 0x1f ;  /* 0x08401f00797c7f89 */ /* 0x000ea200000e0000 */
[----:B-1----:R-:W-:-:S04]  /*2a50*/  FMUL.FTZ R37, R120, R37 ;  /* 0x0000002578257220 */ /* 0x002fc80000410000 */
[----:B0-----:R-:W-:Y:S01]  /*2a60*/  I2F R123, R118 ;  /* 0x00000076007b7306 */ /* 0x001fe20000201400 */
[----:B--2---:R-:W-:Y:S02]  /*2a70*/  FADD.FTZ R39, R121, R124 ;  /* 0x0000007c79277221 */ /* 0x004fe40000010000 */
[----:B------:R-:W-:Y:S02]  /*2a80*/  IMAD.IADD R124, R119, 0x1, R118 ;  /* 0x00000001777c7824 */ /* 0x000fe400078e0276 */
[----:B------:R-:W-:Y:S02]  /*2a90*/  FFMA.FTZ R39, R120, R122, R39 ;  /* 0x0000007a78277223 */ /* 0x000fe40000010027 */
[----:B------:R-:W0:Y:S01]  /*2aa0*/  SHFL.DOWN PT, R120, R37, 0x1, 0x1f ;  /* 0x08201f0025787f89 */ /* 0x000e2200000e0000 */
[----:B------:R-:W1:Y:S03]  /*2ab0*/  I2F R117, R124 ;  /* 0x0000007c00757306 */ /* 0x000e660000201400 */
[----:B------:R-:W2:Y:S05]  /*2ac0*/  SHFL.DOWN PT, R122, R39, 0x1, 0x1f ;  /* 0x08201f00277a7f89 */ /* 0x000eaa00000e0000 */
[----:B-1----:R-:W1:Y:S01]  /*2ad0*/  MUFU.RCP R117, R117 ;  /* 0x0000007500757308 */ /* 0x002e620000001000 */
[----:B0-----:R-:W-:-:S02]  /*2ae0*/  FADD.FTZ R119, R37, -R120 ;  /* 0x8000007825777221 */ /* 0x001fc40000010000 */
[----:B------:R-:W-:Y:S02]  /*2af0*/  FMUL.FTZ R121, R120, R123 ;  /* 0x0000007b78797220 */ /* 0x000fe40000410000 */
[----:B------:R-:W-:Y:S02]  /*2b00*/  FMUL.FTZ R119, R119, R119 ;  /* 0x0000007777777220 */ /* 0x000fe40000410000 */
[----:B--2---:R-:W-:Y:S02]  /*2b10*/  FADD.FTZ R122, R39, R122 ;  /* 0x0000007a277a7221 */ /* 0x004fe40000010000 */
[C---:B------:R-:W-:Y:S02]  /*2b20*/  FMUL.FTZ R120, R36.reuse, R119 ;  /* 0x0000007724787220 */ /* 0x040fe40000410000 */
[----:B------:R-:W-:Y:S02]  /*2b30*/  FFMA.FTZ R36, R36, R37, R121 ;  /* 0x0000002524247223 */ /* 0x000fe40000010079 */
[----:B------:R-:W-:-:S02]  /*2b40*/  FMUL.FTZ R120, R120, R123 ;  /* 0x0000007b78787220 */ /* 0x000fc40000410000 */
[C---:B-1----:R-:W-:Y:S01]  /*2b50*/  FMUL.FTZ R119, R117.reuse, R36 ;  /* 0x0000002475777220 */ /* 0x042fe20000410000 */
[----:B------:R-:W-:Y:S01]  /*2b60*/  MOV R36, c[0x0][0x1e0] ;  /* 0x0000780000247a02 */ /* 0x000fe20000000f00 */
[----:B------:R-:W-:-:S04]  /*2b70*/  FFMA.FTZ R120, R117, R120, R122 ;  /* 0x0000007875787223 */ /* 0x000fc8000001007a */
[----:B------:R-:W0:Y:S04]  /*2b80*/  SHFL.IDX PT, R119, R119, RZ, 0x1f ;  /* 0x00001fff77777589 */ /* 0x000e2800000e0000 */
[----:B------:R-:W1:Y:S01]  /*2b90*/  SHFL.IDX PT, R39, R120, RZ, 0x1f ;  /* 0x00001fff78277589 */ /* 0x000e6200000e0000 */
[----:B0-----:R-:W-:Y:S02]  /*2ba0*/  FMUL.FTZ R37, R119, R119 ;  /* 0x0000007777257220 */ /* 0x001fe40000410000 */
[----:B-1----:R-:W-:-:S03]  /*2bb0*/  FFMA.FTZ R36, R39, R36, c[0x0][0x228] ;  /* 0x00008a0027247623 */ /* 0x002fc60000010024 */
[----:B------:R-:W-:-:S05]  /*2bc0*/  FSEL R37, R37, RZ, P0 ;  /* 0x000000ff25257208 */ /* 0x000fca0000000000 */
[----:B------:R-:W-:Y:S01]  /*2bd0*/  FADD.FTZ R118, R36, R37 ;  /* 0x0000002524767221 */ /* 0x000fe20000010000 */
[----:B------:R-:W-:-:S04]  /*2be0*/  @!P4 LEA R36, P5, R84, c[0x0][0x1a0], 0x2 ;  /* 0x000068005424ca11 */ /* 0x000fc800078a10ff */
[C---:B------:R-:W-:Y:S01]  /*2bf0*/  @!P4 LEA.HI.X R37, R84.reuse, c[0x0][0x1a4], R116, 0x2, P5 ;  /* 0x000069005425ca11 */ /* 0x040fe200028f1474 */
[----:B------:R-:W0:Y:S04]  /*2c00*/  MUFU.RSQ R118, R118 ;  /* 0x0000007600767308 */ /* 0x000e280000001400 */
[----:B------:R1:W-:Y:S02]  /*2c10*/  @!P4 STG.E [R36.64], R119 ;  /* 0x000000772400c986 */ /* 0x0003e4000c101904 */
[----:B-1----:R-:W-:-:S04]  /*2c20*/  @!P4 LEA R36, P5, R84, c[0x0][0x1a8], 0x2 ;  /* 0x00006a005424ca11 */ /* 0x002fc800078a10ff */
[----:B------:R-:W-:-:S05]  /*2c30*/  @!P4 LEA.HI.X R37, R84, c[0x0][0x1ac], R116, 0x2, P5 ;  /* 0x00006b005425ca11 */ /* 0x000fca00028f1474 */
[----:B0-----:R0:W-:Y:S01]  /*2c40*/  @!P4 STG.E [R36.64], R118 ;  /* 0x000000762400c986 */ /* 0x0011e2000c101904 */
[----:B-----5:R-:W-:-:S13]  /*2c50*/  ISETP.GE.AND P4, PT, R115, 0x1, PT ;  /* 0x000000017300780c */ /* 0x020fda0003f86270 */
[----:B------:R-:W-:Y:S05]  /*2c60*/  @!P4 BRA `(.L_x_473) ;  /* 0x000006d00000c947 */ /* 0x000fea0003800000 */
[----:B0-----:R-:W-:Y:S01]  /*2c70*/  IADD3 R115, R115, -0x1, RZ ;  /* 0xffffffff73737810 */ /* 0x001fe20007ffe0ff */
[----:B------:R-:W-:Y:S01]  /*2c80*/  BSSY B1, `(.L_x_474) ;  /* 0x0000028000017945 */ /* 0x000fe20003800000 */
[----:B------:R-:W-:-:S03]  /*2c90*/  FSEL R119, R119, RZ, !P0 ;  /* 0x000000ff77777208 */ /* 0x000fc60004000000 */
[----:B------:R-:W-:-:S05]  /*2ca0*/  IMAD R115, R115, c[0x0][0x168], RZ ;  /* 0x00005a0073737a24 */ /* 0x000fca00078e02ff */
[----:B------:R-:W-:-:S04]  /*2cb0*/  SHF.R.S32.HI R36, RZ, 0x1f, R115 ;  /* 0x0000001fff247819 */ /* 0x000fc80000011473 */
[----:B------:R-:W-:Y:S02]  /*2cc0*/  LEA.HI R36, R36, R115, RZ, 0x3 ;  /* 0x0000007324247211 */ /* 0x000fe400078f18ff */
[----:B------:R-:W-:-:S04]  /*2cd0*/  LOP3.LUT R115, R19, 0xff, RZ, 0xc0, !PT ;  /* 0x000000ff13737812 */ /* 0x000fc800078ec0ff */
[----:B------:R-:W-:Y:S01]  /*2ce0*/  LEA.HI.SX32 R115, R36, R115, 0x1d ;  /* 0x0000007324737211 */ /* 0x000fe200078feaff */
[----:B------:R-:W-:Y:S05]  /*2cf0*/  @!P1 BRA `(.L_x_475) ;  /* 0x0000020000009947 */ /* 0x000fea0003800000 */
[--C-:B------:R-:W-:Y:S02]  /*2d00*/  FADD.FTZ R37, R100, -R119.reuse ;  /* 0x8000007764257221 */ /* 0x100fe40000010000 */
        /* <DEDUP_REMOVED lines=8> */
[--C-:B------:R-:W-:Y:S02]  /*2d90*/  FADD.FTZ R39, R97, -R119.reuse ;  /* 0x8000007761277221 */ /* 0x100fe40000010000 */
[C---:B------:R-:W-:Y:S02]  /*2da0*/  FMUL.FTZ R37, R118.reuse, R37 ;  /* 0x0000002576257220 */ /* 0x040fe40000410000 */
[----:B------:R-:W-:Y:S02]  /*2db0*/  FMUL.FTZ R38, R118, R39 ;  /* 0x0000002776267220 */ /* 0x000fe40000410000 */
[----:B------:R-:W-:-:S02]  /*2dc0*/  FADD.FTZ R39, R95, -R119 ;  /* 0x800000775f277221 */ /* 0x000fc40000010000 */
[C---:B------:R-:W-:Y:S02]  /*2dd0*/  FMUL.FTZ R116, R118.reuse, R117 ;  /* 0x0000007576747220 */ /* 0x040fe40000410000 */
[----:B------:R-:W-:Y:S02]  /*2de0*/  FMUL.FTZ R39, R118, R39 ;  /* 0x0000002776277220 */ /* 0x000fe40000410000 */
[----:B------:R-:W-:Y:S02]  /*2df0*/  FFMA.FTZ R37, R44, R37, R56 ;  /* 0x000000252c257223 */ /* 0x000fe40000010038 */
[----:B------:R-:W-:Y:S02]  /*2e00*/  FFMA.FTZ R38, R53, R38, R57 ;  /* 0x0000002635267223 */ /* 0x000fe40000010039 */
[----:B------:R-:W-:Y:S02]  /*2e10*/  FFMA.FTZ R116, R45, R116, R49 ;  /* 0x000000742d747223 */ /* 0x000fe40000010031 */
[----:B------:R-:W-:Y:S01]  /*2e20*/  FFMA.FTZ R39, R54, R39, R58 ;  /* 0x0000002736277223 */ /* 0x000fe2000001003a */
[----:B------:R-:W-:Y:S01]  /*2e30*/  F2FP.BF16.PACK_AB R37, R38, R37 ;  /* 0x000000252625723e */ /* 0x000fe200000010ff */
[----:B------:R-:W-:-:S02]  /*2e40*/  FADD.FTZ R117, R94, -R119 ;  /* 0x800000775e757221 */ /* 0x000fc40000010000 */
[----:B------:R-:W-:Y:S01]  /*2e50*/  FADD.FTZ R121, R93, -R119 ;  /* 0x800000775d797221 */ /* 0x000fe20000010000 */
[----:B------:R-:W-:Y:S01]  /*2e60*/  F2FP.BF16.PACK_AB R38, R39, R116 ;  /* 0x000000742726723e */ /* 0x000fe200000010ff */
[C---:B------:R-:W-:Y:S01]  /*2e70*/  FMUL.FTZ R117, R118.reuse, R117 ;  /* 0x0000007576757220 */ /* 0x040fe20000410000 */
[----:B------:R-:W-:Y:S01]  /*2e80*/  HFMA2.MMA R116, -RZ, RZ, 0, 9.5367431640625e-07 ;  /* 0x00000010ff747435 */ /* 0x000fe200000001ff */
[----:B------:R-:W-:Y:S02]  /*2e90*/  FMUL.FTZ R120, R118, R121 ;  /* 0x0000007976787220 */ /* 0x000fe40000410000 */
[----:B------:R-:W-:Y:S02]  /*2ea0*/  FFMA.FTZ R117, R46, R117, R50 ;  /* 0x000000752e757223 */ /* 0x000fe40000010032 */
[----:B------:R-:W-:-:S05]  /*2eb0*/  FFMA.FTZ R120, R55, R120, R59 ;  /* 0x0000007837787223 */ /* 0x000fca000001003b */
[----:B------:R-:W-:Y:S01]  /*2ec0*/  F2FP.BF16.PACK_AB R39, R120, R117 ;  /* 0x000000757827723e */ /* 0x000fe200000010ff */
[C---:B------:R-:W-:Y:S01]  /*2ed0*/  IMAD.WIDE.U32 R116, R115.reuse, R116, c[0x0][0x208] ;  /* 0x0000820073747625 */ /* 0x040fe200078e0074 */
[----:B------:R-:W-:-:S04]  /*2ee0*/  IADD3 R115, R115, 0x100, RZ ;  /* 0x0000010073737810 */ /* 0x000fc80007ffe0ff */
[----:B------:R0:W-:Y:S03]  /*2ef0*/  STG.E.128 [R116.64], R36 ;  /* 0x0000002474007986 */ /* 0x0001e6000c101d04 */
.L_x_475:
[----:B------:R-:W-:Y:S05]  /*2f00*/  BSYNC B1 ;  /* 0x0000000000017941 */ /* 0x000fea0003800000 */
.L_x_474:
        /* <DEDUP_REMOVED lines=17> */
[--C-:B------:R-:W-:Y:S02]  /*3020*/  FADD.FTZ R121, R105, -R119.reuse ;  /* 0x8000007769797221 */ /* 0x100fe40000010000 */
[----:B------:R-:W-:Y:S02]  /*3030*/  FADD.FTZ R123, R106, -R119 ;  /* 0x800000776a7b7221 */ /* 0x000fe40000010000 */
[----:B------:R-:W-:Y:S02]  /*3040*/  FFMA.FTZ R37, R60, R37, R40 ;  /* 0x000000253c257223 */ /* 0x000fe40000010028 */
[----:B------:R-:W-:-:S02]  /*3050*/  FFMA.FTZ R38, R63, R38, R69 ;  /* 0x000000263f267223 */ /* 0x000fc40000010045 */
[----:B------:R-:W-:Y:S02]  /*3060*/  FFMA.FTZ R117, R62, R117, R41 ;  /* 0x000000753e757223 */ /* 0x000fe40000010029 */
[----:B------:R-:W-:Y:S01]  /*3070*/  FFMA.FTZ R116, R65, R39, R70 ;  /* 0x0000002741747223 */ /* 0x000fe20000010046 */
[----:B------:R-:W-:Y:S01]  /*3080*/  F2FP.BF16.PACK_AB R37, R38, R37 ;  /* 0x000000252625723e */ /* 0x000fe200000010ff */
[C---:B------:R-:W-:Y:S02]  /*3090*/  FMUL.FTZ R121, R118.reuse, R121 ;  /* 0x0000007976797220 */ /* 0x040fe40000410000 */
[----:B------:R-:W-:Y:S01]  /*30a0*/  FMUL.FTZ R120, R118, R123 ;  /* 0x0000007b76787220 */ /* 0x000fe20000410000 */
[----:B------:R-:W-:Y:S01]  /*30b0*/  F2FP.BF16.PACK_AB R38, R116, R117 ;  /* 0x000000757426723e */ /* 0x000fe200000010ff */
[----:B------:R-:W-:Y:S01]  /*30c0*/  FFMA.FTZ R39, R64, R121, R42 ;  /* 0x0000007940277223 */ /* 0x000fe2000001002a */
[----:B------:R-:W-:Y:S01]  /*30d0*/  MOV R116, 0x10 ;  /* 0x0000001000747802 */ /* 0x000fe20000000f00 */
[----:B------:R-:W-:-:S04]  /*30e0*/  FFMA.FTZ R120, R67, R120, R71 ;  /* 0x0000007843787223 */ /* 0x000fc80000010047 */
[C---:B------:R-:W-:Y:S01]  /*30f0*/  IMAD.WIDE.U32 R116, R115.reuse, R116, c[0x0][0x208] ;  /* 0x0000820073747625 */ /* 0x040fe200078e0074 */
[----:B------:R-:W-:Y:S02]  /*3100*/  F2FP.BF16.PACK_AB R39, R120, R39 ;  /* 0x000000277827723e */ /* 0x000fe400000010ff */
[----:B------:R-:W-:-:S03]  /*3110*/  IADD3 R115, R115, 0x100, RZ ;  /* 0x0000010073737810 */ /* 0x000fc60007ffe0ff */
[----:B------:R0:W-:Y:S04]  /*3120*/  STG.E.128 [R116.64], R36 ;  /* 0x0000002474007986 */ /* 0x0001e8000c101d04 */
.L_x_477:
[----:B------:R-:W-:Y:S05]  /*3130*/  BSYNC B1 ;  /* 0x0000000000017941 */ /* 0x000fea0003800000 */
.L_x_476:
[----:B------:R-:W-:Y:S05]  /*3140*/  @!P3 BRA `(.L_x_473) ;  /* 0x000001f00000b947 */ /* 0x000fea0003800000 */
[--C-:B0-----:R-:W-:Y:S02]  /*3150*/  FADD.FTZ R36, R114, -R119.reuse ;  /* 0x8000007772247221 */ /* 0x101fe40000010000 */
[--C-:B------:R-:W-:Y:S02]  /*3160*/  FADD.FTZ R117, R109, -R119.reuse ;  /* 0x800000776d757221 */ /* 0x100fe40000010000 */
[----:B------:R-:W-:Y:S02]  /*3170*/  FMUL.FTZ R116, R118, R36 ;  /* 0x0000002476747220 */ /* 0x000fe40000410000 */
[--C-:B------:R-:W-:Y:S02]  /*3180*/  FADD.FTZ R39, R110, -R119.reuse ;  /* 0x800000776e277221 */ /* 0x100fe40000010000 */
[--C-:B------:R-:W-:Y:S02]  /*3190*/  FADD.FTZ R121, R107, -R119.reuse ;  /* 0x800000776b797221 */ /* 0x100fe40000010000 */
[----:B------:R-:W-:-:S02]  /*31a0*/  FADD.FTZ R37, R111, -R119 ;  /* 0x800000776f257221 */ /* 0x000fc40000010000 */
[----:B------:R-:W-:Y:S02]  /*31b0*/  FFMA.FTZ R122, R80, R116, R101 ;  /* 0x00000074507a7223 */ /* 0x000fe40000010065 */
[C---:B------:R-:W-:Y:S02]  /*31c0*/  FMUL.FTZ R120, R118.reuse, R117 ;  /* 0x0000007576787220 */ /* 0x040fe40000410000 */
[C---:B------:R-:W-:Y:S02]  /*31d0*/  FMUL.FTZ R116, R118.reuse, R39 ;  /* 0x0000002776747220 */ /* 0x040fe40000410000 */
[C---:B------:R-:W-:Y:S02]  /*31e0*/  FMUL.FTZ R38, R118.reuse, R121 ;  /* 0x0000007976267220 */ /* 0x040fe40000410000 */
[----:B------:R-:W-:Y:S02]  /*31f0*/  FMUL.FTZ R121, R118, R37 ;  /* 0x0000002576797220 */ /* 0x000fe40000410000 */
[----:B------:R-:W-:-:S02]  /*3200*/  FFMA.FTZ R37, R72, R120, R81 ;  /* 0x0000007848257223 */ /* 0x000fc40000010051 */
[----:B------:R-:W-:Y:S02]  /*3210*/  FFMA.FTZ R116, R75, R116, R87 ;  /* 0x000000744b747223 */ /* 0x000fe40000010057 */
[--C-:B------:R-:W-:Y:S02]  /*3220*/  FADD.FTZ R123, R108, -R119.reuse ;  /* 0x800000776c7b7221 */ /* 0x100fe40000010000 */
[--C-:B------:R-:W-:Y:S01]  /*3230*/  FADD.FTZ R125, R113, -R119.reuse ;  /* 0x80000077717d7221 */ /* 0x100fe20000010000 */
[----:B------:R-:W-:Y:S01]  /*3240*/  F2FP.BF16.PACK_AB R37, R116, R37 ;  /* 0x000000257425723e */ /* 0x000fe200000010ff */
[----:B------:R-:W-:Y:S01]  /*3250*/  FADD.FTZ R119, R112, -R119 ;  /* 0x8000007770777221 */ /* 0x000fe20000010000 */
[----:B------:R-:W-:Y:S01]  /*3260*/  HFMA2.MMA R116, -RZ, RZ, 0, 9.5367431640625e-07 ;  /* 0x00000010ff747435 */ /* 0x000fe200000001ff */
[C---:B------:R-:W-:Y:S02]  /*3270*/  FMUL.FTZ R36, R118.reuse, R123 ;  /* 0x0000007b76247220 */ /* 0x040fe40000410000 */
[----:B------:R-:W-:-:S02]  /*3280*/  FMUL.FTZ R125, R118, R125 ;  /* 0x0000007d767d7220 */ /* 0x000fc40000410000 */
[----:B------:R-:W-:Y:S02]  /*3290*/  FMUL.FTZ R119, R118, R119 ;  /* 0x0000007776777220 */ /* 0x000fe40000410000 */
[----:B------:R-:W-:Y:S02]  /*32a0*/  FFMA.FTZ R117, R43, R38, R79 ;  /* 0x000000262b757223 */ /* 0x000fe4000001004f */
[----:B------:R-:W-:Y:S02]  /*32b0*/  FFMA.FTZ R36, R73, R36, R85 ;  /* 0x0000002449247223 */ /* 0x000fe40000010055 */
[----:B------:R-:W-:Y:S02]  /*32c0*/  FFMA.FTZ R125, R76, R125, R88 ;  /* 0x0000007d4c7d7223 */ /* 0x000fe40000010058 */
[----:B------:R-:W-:Y:S01]  /*32d0*/  FFMA.FTZ R38, R74, R121, R86 ;  /* 0x000000794a267223 */ /* 0x000fe20000010056 */
[----:B------:R-:W-:Y:S01]  /*32e0*/  F2FP.BF16.PACK_AB R36, R36, R117 ;  /* 0x000000752424723e */ /* 0x000fe200000010ff */
[----:B------:R-:W-:Y:S01]  /*32f0*/  FFMA.FTZ R119, R78, R119, R89 ;  /* 0x000000774e777223 */ /* 0x000fe20000010059 */
[----:B------:R-:W-:Y:S01]  /*3300*/  F2FP.BF16.PACK_AB R39, R122, R125 ;  /* 0x0000007d7a27723e */ /* 0x000fe200000010ff */
[----:B------:R-:W-:-:S03]  /*3310*/  IMAD.WIDE.U32 R116, R115, R116, c[0x0][0x208] ;  /* 0x0000820073747625 */ /* 0x000fc600078e0074 */
[----:B------:R-:W-:-:S05]  /*3320*/  F2FP.BF16.PACK_AB R38, R119, R38 ;  /* 0x000000267726723e */ /* 0x000fca00000010ff */
[----:B------:R0:W-:Y:S02]  /*3330*/  STG.E.128 [R116.64], R36 ;  /* 0x0000002474007986 */ /* 0x0001e4000c101d04 */
.L_x_473:
[----:B0-----:R-:W-:Y:S05]  /*3340*/  BSYNC B0 ;  /* 0x0000000000007941 */ /* 0x001fea0003800000 */
.L_x_472:
[----:B------:R-:W-:Y:S02]  /*3350*/  IADD3 R84, R84, c[0x0][0x160], RZ ;  /* 0x0000580054547a10 */ /* 0x000fe40007ffe0ff */
[----:B------:R-:W-:Y:S02]  /*3360*/  LOP3.LUT P4, RZ, R83, 0xff, RZ, 0xc0, !PT ;  /* 0x000000ff53ff7812 */ /* 0x000fe4000788c0ff */
[----:B------:R-:W-:Y:S02]  /*3370*/  ISETP.GE.AND P0, PT, R84, c[0x0][0x164], PT ;  /* 0x0000590054007a0c */ /* 0x000fe40003f06270 */
[----:B------:R-:W-:-:S11]  /*3380*/  SEL R83, RZ, 0x1, P4 ;  /* 0x00000001ff537807 */ /* 0x000fd60002000000 */
[----:B------:R-:W-:Y:S01]  /*3390*/  @P0 CALL.REL.NOINC `(.L_x_478) ;  /* 0x0000001000000944 */ /* 0x000fe20003c00000 */
[----:B------:R-:W-:Y:S05]  /*33a0*/  BRA `(.L_x_479) ;  /* 0xffffd64000007947 */ /* 0x000fea000383ffff */
.L_x_478:
[----:B------:R-:W-:Y:S05]  /*33b0*/  EXIT ;  /* 0x000000000000794d */ /* 0x000fea0003800000 */
.L_x_470:
[----:B------:R-:W-:Y:S01]  /*33c0*/  HFMA2.MMA R119, -RZ, RZ, 0, 1.847743988037109375e-06 ;  /* 0x0000001fff777435 */ /* 0x000fe200000001ff */
[----:B------:R-:W-:Y:S01]  /*33d0*/  IMAD.MOV.U32 R118, RZ, RZ, R36 ;  /* 0x000000ffff767224 */ /* 0x000fe200078e0024 */
[----:B------:R-:W-:Y:S02]  /*33e0*/  MOV R121, 0x1 ;  /* 0x0000000100797802 */ /* 0x000fe40000000f00 */
[----:B------:R-:W-:Y:S02]  /*33f0*/  MOV R120, 0xffffffff ;  /* 0xffffffff00787802 */ /* 0x000fe40000000f00 */
[----:B------:R-:W-:Y:S02]  /*3400*/  MOV R38, 0x3420 ;  /* 0x0000342000267802 */ /* 0x000fe40000000f00 */
[----:B-----5:R-:W-:Y:S05]  /*3410*/  CALL.REL.NOINC `($__internal_6_$__cuda_sm70_shflsync_bfly_p) ;  /* 0x000006b000007944 */ /* 0x020fea0003c00000 */
[----:B01----:R-:W-:Y:S05]  /*3420*/  BRA `(.L_x_480) ;  /* 0xffffeec000007947 */ /* 0x003fea000383ffff */
.L_x_471:
[----:B------:R-:W-:Y:S01]  /*3430*/  HFMA2.MMA R119, -RZ, RZ, 0, 1.847743988037109375e-06 ;  /* 0x0000001fff777435 */ /* 0x000fe200000001ff */
[----:B------:R-:W-:Y:S01]  /*3440*/  MOV R118, R123 ;  /* 0x0000007b00767202 */ /* 0x000fe20000000f00 */
[----:B------:R-:W-:Y:S01]  /*3450*/  IMAD.MOV.U32 R121, RZ, RZ, 0x2 ;  /* 0x00000002ff797424 */ /* 0x000fe200078e00ff */
[----:B------:R-:W-:Y:S02]  /*3460*/  MOV R120, 0xffffffff ;  /* 0xffffffff00787802 */ /* 0x000fe40000000f00 */
[----:B------:R-:W-:-:S02]  /*3470*/  MOV R38, 0x3490 ;  /* 0x0000349000267802 */ /* 0x000fc40000000f00 */
[----:B0----5:R-:W-:Y:S05]  /*3480*/  CALL.REL.NOINC `($__internal_6_$__cuda_sm70_shflsync_bfly_p) ;  /* 0x0000064000007944 */ /* 0x021fea0003c00000 */
[----:B0-----:R-:W-:Y:S01]  /*3490*/  HFMA2.MMA R121, -RZ, RZ, 0, 2.384185791015625e-07 ;  /* 0x00000004ff797435 */ /* 0x001fe200000001ff */
[----:B-1----:R-:W-:Y:S01]  /*34a0*/  FADD.FTZ R118, R123, R120 ;  /* 0x000000787b767221 */ /* 0x002fe20000010000 */
[----:B------:R-:W-:Y:S01]  /*34b0*/  MOV R119, 0x1f ;  /* 0x0000001f00777802 */ /* 0x000fe20000000f00 */
[----:B------:R-:W-:Y:S01]  /*34c0*/  IMAD.MOV.U32 R120, RZ, RZ, -0x1 ;  /* 0xffffffffff787424 */ /* 0x000fe200078e00ff */
[----:B------:R-:W-:-:S02]  /*34d0*/  MOV R38, 0x34f0 ;  /* 0x000034f000267802 */ /* 0x000fc40000000f00 */
[----:B------:R-:W-:Y:S05]  /*34e0*/  CALL.REL.NOINC `($__internal_6_$__cuda_sm70_shflsync_bfly_p) ;  /* 0x000005e000007944 */ /* 0x000fea0003c00000 */
[----:B0-----:R-:W-:Y:S01]  /*34f0*/  HFMA2.MMA R121, -RZ, RZ, 0, 4.76837158203125e-07 ;  /* 0x00000008ff797435 */ /* 0x001fe200000001ff */
[----:B-1----:R-:W-:Y:S01]  /*3500*/  FADD.FTZ R118, R118, R120 ;  /* 0x0000007876767221 */ /* 0x002fe20000010000 */
[----:B------:R-:W-:-:S02]  /*3510*/  MOV R119, 0x1f ;  /* 0x0000001f00777802 */ /* 0x000fc40000000f00 */
[----:B------:R-:W-:Y:S02]  /*3520*/  MOV R120, 0xffffffff ;  /* 0xffffffff00787802 */ /* 0x000fe40000000f00 */
[----:B------:R-:W-:Y:S02]  /*3530*/  MOV R38, 0x3550 ;  /* 0x0000355000267802 */ /* 0x000fe40000000f00 */
[----:B------:R-:W-:Y:S05]  /*3540*/  CALL.REL.NOINC `($__internal_6_$__cuda_sm70_shflsync_bfly_p) ;  /* 0x0000058000007944 */ /* 0x000fea0003c00000 */
[----:B0-----:R-:W-:Y:S01]  /*3550*/  HFMA2.MMA R121, -RZ, RZ, 0, 9.5367431640625e-07 ;  /* 0x00000010ff797435 */ /* 0x001fe200000001ff */
[----:B-1----:R-:W-:Y:S01]  /*3560*/  FADD.FTZ R118, R118, R120 ;  /* 0x0000007876767221 */ /* 0x002fe20000010000 */
[----:B------:R-:W-:Y:S01]  /*3570*/  MOV R119, 0x1f ;  /* 0x0000001f00777802 */ /* 0x000fe20000000f00 */
[----:B------:R-:W-:Y:S01]  /*3580*/  IMAD.MOV.U32 R120, RZ, RZ, -0x1 ;  /* 0xffffffffff787424 */ /* 0x000fe200078e00ff */
[----:B------:R-:W-:Y:S02]  /*3590*/  MOV R38, 0x35b0 ;  /* 0x000035b000267802 */ /* 0x000fe40000000f00 */
[----:B------:R-:W-:Y:S05]  /*35a0*/  CALL.REL.NOINC `($__internal_6_$__cuda_sm70_shflsync_bfly_p) ;  /* 0x0000052000007944 */ /* 0x000fea0003c00000 */
[----:B-1----:R-:W-:Y:S01]  /*35b0*/  FADD.FTZ R36, R118, R120 ;  /* 0x0000007876247221 */ /* 0x002fe20000010000 */
[----:B0-----:R-:W-:Y:S01]  /*35c0*/  HFMA2.MMA R121, -RZ, RZ, 0, 5.9604644775390625e-08 ;  /* 0x00000001ff797435 */ /* 0x001fe200000001ff */
        /* <DEDUP_REMOVED lines=52> */
[----:B------:R-:W-:-:S04]  /*3910*/  MOV R38, 0x3940 ;  /* 0x0000394000267802 */ /* 0x000fc80000000f00 */
[----:B------:R-:W-:Y:S02]  /*3920*/  MOV R118, R37 ;  /* 0x0000002500767202 */ /* 0x000fe40000000f00 */
[----:B------:R-:W-:Y:S05]  /*3930*/  CALL.REL.NOINC `($__internal_6_$__cuda_sm70_shflsync_bfly_p) ;  /* 0x0000019000007944 */ /* 0x000fea0003c00000 */
[----:B0-----:R-:W-:Y:S01]  /*3940*/  HFMA2.MMA R121, -RZ, RZ, 0, 1.1920928955078125e-07 ;  /* 0x00000002ff797435 */ /* 0x001fe200000001ff */
[----:B-1----:R-:W-:Y:S01]  /*3950*/  FADD.FTZ R118, R37, R120 ;  /* 0x0000007825767221 */ /* 0x002fe20000010000 */
[----:B------:R-:W-:Y:S01]  /*3960*/  MOV R120, 0xffffffff ;  /* 0xffffffff00787802 */ /* 0x000fe20000000f00 */
[----:B------:R-:W-:Y:S01]  /*3970*/  IMAD.MOV.U32 R119, RZ, RZ, 0x1f ;  /* 0x0000001fff777424 */ /* 0x000fe200078e00ff */
[----:B------:R-:W-:Y:S02]  /*3980*/  MOV R38, 0x39a0 ;  /* 0x000039a000267802 */ /* 0x000fe40000000f00 */
[----:B------:R-:W-:Y:S05]  /*3990*/  CALL.REL.NOINC `($__internal_6_$__cuda_sm70_shflsync_bfly_p) ;  /* 0x0000013000007944 */ /* 0x000fea0003c00000 */
[----:B0-----:R-:W-:Y:S01]  /*39a0*/  HFMA2.MMA R121, -RZ, RZ, 0, 2.384185791015625e-07 ;  /* 0x00000004ff797435 */ /* 0x001fe200000001ff */
[----:B-1----:R-:W-:Y:S01]  /*39b0*/  FADD.FTZ R118, R118, R120 ;  /* 0x0000007876767221 */ /* 0x002fe20000010000 */
[----:B------:R-:W-:Y:S02]  /*39c0*/  MOV R119, 0x1f ;  /* 0x0000001f00777802 */ /* 0x000fe40000000f00 */
[----:B------:R-:W-:Y:S02]  /*39d0*/  MOV R120, 0xffffffff ;  /* 0xffffffff00787802 */ /* 0x000fe40000000f00 */
[----:B------:R-:W-:-:S02]  /*39e0*/  MOV R38, 0x3a00 ;  /* 0x00003a0000267802 */ /* 0x000fc40000000f00 */
[----:B------:R-:W-:Y:S05]  /*39f0*/  CALL.REL.NOINC `($__internal_6_$__cuda_sm70_shflsync_bfly_p) ;  /* 0x000000d000007944 */ /* 0x000fea0003c00000 */
[----:B0-----:R-:W-:Y:S01]  /*3a00*/  HFMA2.MMA R121, -RZ, RZ, 0, 4.76837158203125e-07 ;  /* 0x00000008ff797435 */ /* 0x001fe200000001ff */
[----:B-1----:R-:W-:Y:S01]  /*3a10*/  FADD.FTZ R118, R118, R120 ;  /* 0x0000007876767221 */ /* 0x002fe20000010000 */
[----:B------:R-:W-:Y:S01]  /*3a20*/  MOV R120, 0xffffffff ;  /* 0xffffffff00787802 */ /* 0x000fe20000000f00 */
[----:B------:R-:W-:Y:S01]  /*3a30*/  IMAD.MOV.U32 R119, RZ, RZ, 0x1f ;  /* 0x0000001fff777424 */ /* 0x000fe200078e00ff */
[----:B------:R-:W-:-:S02]  /*3a40*/  MOV R38, 0x3a60 ;  /* 0x00003a6000267802 */ /* 0x000fc40000000f00 */
[----:B------:R-:W-:Y:S05]  /*3a50*/  CALL.REL.NOINC `($__internal_6_$__cuda_sm70_shflsync_bfly_p) ;  /* 0x0000007000007944 */ /* 0x000fea0003c00000 */
[----:B0-----:R-:W-:Y:S01]  /*3a60*/  HFMA2.MMA R121, -RZ, RZ, 0, 9.5367431640625e-07 ;  /* 0x00000010ff797435 */ /* 0x001fe200000001ff */
[----:B-1----:R-:W-:Y:S01]  /*3a70*/  FADD.FTZ R118, R118, R120 ;  /* 0x0000007876767221 */ /* 0x002fe20000010000 */
[----:B------:R-:W-:-:S02]  /*3a80*/  MOV R119, 0x1f ;  /* 0x0000001f00777802 */ /* 0x000fc40000000f00 */
[----:B------:R-:W-:Y:S02]  /*3a90*/  MOV R120, 0xffffffff ;  /* 0xffffffff00787802 */ /* 0x000fe40000000f00 */
[----:B------:R-:W-:Y:S02]  /*3aa0*/  MOV R38, 0x3ac0 ;  /* 0x00003ac000267802 */ /* 0x000fe40000000f00 */
[----:B------:R-:W-:Y:S05]  /*3ab0*/  CALL.REL.NOINC `($__internal_6_$__cuda_sm70_shflsync_bfly_p) ;  /* 0x0000001000007944 */ /* 0x000fea0003c00000 */
[----:B01----:R-:W-:Y:S05]  /*3ac0*/  BRA `(.L_x_481) ;  /* 0xffffec7000007947 */ /* 0x003fea000383ffff */
        .weak           $__internal_6_$__cuda_sm70_shflsync_bfly_p
        .type           $__internal_6_$__cuda_sm70_shflsync_bfly_p,@function
        .size           $__internal_6_$__cuda_sm70_shflsync_bfly_p,(.L_x_22094 - $__internal_6_$__cuda_sm70_shflsync_bfly_p)
$__internal_6_$__cuda_sm70_shflsync_bfly_p:
[----:B------:R-:W-:Y:S01]  /*3ad0*/  HFMA2.MMA R39, -RZ, RZ, 0, 0 ;  /* 0x00000000ff277435 */ /* 0x000fe200000001ff */
[----:B------:R-:W-:Y:S04]  /*3ae0*/  WARPSYNC R120 ;  /* 0x0000007800007348 */ /* 0x000fe80003800000 */
[----:B------:R0:W1:Y:S01]  /*3af0*/  SHFL.BFLY PT, R120, R118, R121, R119 ;  /* 0x0c00007976787389 */ /* 0x00006200000e0077 */
[----:B------:R-:W-:Y:S05]  /*3b00*/  RET.REL.NODEC R38 `(_ZN10layer_norm13ln_fwd_kernelINS_13Kernel_traitsI13__nv_bfloat16S2_S2_S2_fjLj6144ELj1ELj1ELj8ELj16ENS_18Kernel_traits_baseILj6144ES2_S2_S2_S2_fjLj256EEEEELb0ELb1ELb1ELb0EEEvNS_9FwdParamsE) ;  /* 0xffffc4f026007950 */ /* 0x000fea0003c3ffff */
.L_x_482:
        /* <DEDUP_REMOVED lines=15> */
.L_x_22094:


//--------------------- .text._ZN10layer_norm13ln_fwd_kernelINS_13Kernel_traitsI13__nv_bfloat16S2_S2_S2_fjLj6144ELj1ELj1ELj8ELj16ENS_18Kernel_traits_baseILj6144ES2_S2_S2_S2_fjLj256EEEEELb0ELb1ELb1ELb1EEEvNS_9FwdParamsE --------------------------
	.section	.text._ZN10layer_norm13ln_fwd_kernelINS_13Kernel_traitsI13__nv_bfloat16S2_S2_S2_fjLj6144ELj1ELj1ELj8ELj16ENS_18Kernel_traits_baseILj6144ES2_S2_S2_S2_fjLj256EEEEELb0ELb1ELb1ELb1EEEvNS_9FwdParamsE,"ax",@progbits
	.sectioninfo	@"SHI_REGISTERS=124"
	.align	128
        .global         _ZN10layer_norm13ln_fwd_kernelINS_13Kernel_traitsI13__nv_bfloat16S2_S2_S2_fjLj6144ELj1ELj1ELj8ELj16ENS_18Kernel_traits_baseILj6144ES2_S2_S2_S2_fjLj256EEEEELb0ELb1ELb1ELb1EEEvNS_9FwdParamsE
        .type           _ZN10layer_norm13ln_fwd_kernelINS_13Kernel_traitsI13__nv_bfloat16S2_S2_S2_fjLj6144ELj1ELj1ELj8ELj16ENS_18Kernel_traits_baseILj6144ES2_S2_S2_S2_fjLj256EEEEELb0ELb1ELb1ELb1EEEvNS_9FwdParamsE,@function
        .size           _ZN10layer_norm13ln_fwd_kernelINS_13Kernel_traitsI13__nv_bfloat16S2_S2_S2_fjLj6144ELj1ELj1ELj8ELj16ENS_18Kernel_traits_baseILj6144ES2_S2_S2_S2_fjLj256EEEEELb0ELb1ELb1ELb1EEEvNS_9FwdParamsE,(.L_x_22095 - _ZN10layer_norm13ln_fwd_kernelINS_13Kernel_traitsI13__nv_bfloat16S2_S2_S2_fjLj6144ELj1ELj1ELj8ELj16ENS_18Kernel_traits_baseILj6144ES2_S2_S2_S2_fjLj256EEEEELb0ELb1ELb1ELb1EEEvNS_9FwdParamsE)
        .other          _ZN10layer_norm13ln_fwd_kernelINS_13Kernel_traitsI13__nv_bfloat16S2_S2_S2_fjLj6144ELj1ELj1ELj8ELj16ENS_18Kernel_traits_baseILj6144ES2_S2_S2_S2_fjLj256EEEEELb0ELb1ELb1ELb1EEEvNS_9FwdParamsE,@"STO_CUDA_ENTRY STV_DEFAULT"
_ZN10layer_norm13ln_fwd_kernelINS_13Kernel_traitsI13__nv_bfloat16S2_S2_S2_fjLj6144ELj1ELj1ELj8ELj16ENS_18Kernel_traits_baseILj6144ES2_S2_S2_S2_fjLj256EEEEELb0ELb1ELb1ELb1EEEvNS_9FwdParamsE:
.text._ZN10layer_norm13ln_fwd_kernelINS_13Kernel_traitsI13__nv_bfloat16S2_S2_S2_fjLj6144ELj1ELj1ELj8ELj16ENS_18Kernel_traits_baseILj6144ES2_S2_S2_S2_fjLj256EEEEELb0ELb1ELb1ELb1EEEvNS_9FwdParamsE:
        /* <DEDUP_REMOVED lines=12> */
[----:B------:R-:W-:-:S03]  /*00c0*/  LOP3.LUT R44, R0, 0xff, RZ, 0xc0, !PT ;  /* 0x000000ff002c7812 */ /* 0x000fc600078ec0ff */
[----:B------:R0:W5:Y:S01]  /*00d0*/  @P0 LDG.E.128 R24, [R4.64+0x2000] ;  /* 0x0020000404180981 */ /* 0x000162000c1e1d00 */
[----:B-1----:R-:W-:Y:S02]  /*00e0*/  LEA.HI R67, R0, UR6, RZ, 0x18 ;  /* 0x0000000600437c11 */ /* 0x002fe4000f8fc0ff */
[----:B------:R-:W-:Y:S02]  /*00f0*/  LEA R32, P3, R44, c[0x0][0x1c8], 0x4 ;  /* 0x000072002c207a11 */ /* 0x000fe400078620ff */
[----:B------:R-:W-:Y:S02]  /*0100*/  ISETP.GE.AND P1, PT, R67, c[0x0][0x164], PT ;  /* 0x0000590043007a0c */ /* 0x000fe40003f26270 */
[----:B------:R-:W-:Y:S02]  /*0110*/  IADD3 R2, P2, R2, c[0x0][0x1b0], RZ ;  /* 0x00006c0002027a10 */ /* 0x000fe40007f5e0ff */
[----:B------:R-:W-:Y:S02]  /*0120*/  IADD3.X R33, RZ, c[0x0][0x1cc], RZ, P3, !PT ;  /* 0x00007300ff217a10 */ /* 0x000fe40001ffe4ff */
[----:B------:R-:W-:-:S07]  /*0130*/  IADD3.X R3, RZ, c[0x0][0x1b4], RZ, P2, !PT ;  /* 0x00006d00ff037a10 */ /* 0x000fce00017fe4ff */
[----:B------:R-:W-:Y:S05]  /*0140*/  @P1 EXIT ;  /* 0x000000000000194d */ /* 0x000fea0003800000 */
[----:B0-----:R0:W5:Y:S04]  /*0150*/  LDG.E.128 R56, [R2.64] ;  /* 0x0000000402387981 */ /* 0x001168000c1e1d00 */
[----:B------:R0:W5:Y:S04]  /*0160*/  LDG.E.128 R20, [R2.64+0x1000] ;  /* 0x0010000402147981 */ /* 0x000168000c1e1d00 */
[----:B------:R0:W5:Y:S04]  /*0170*/  LDG.E.128 R16, [R2.64+0x2000] ;  /* 0x0020000402107981 */ /* 0x000168000c1e1d00 */
[----:B------:R0:W5:Y:S04]  /*0180*/  LDG.E.128 R12, [R32.64] ;  /* 0x00000004200c7981 */ /* 0x000168000c1e1d00 */
        /* <DEDUP_REMOVED lines=8> */
[----:B------:R-:W-:Y:S01]  /*0210*/  SHF.R.U32.HI R69, RZ, 0x5, R0 ;  /* 0x00000005ff457819 */ /* 0x000fe20000011600 */
[----:B------:R-:W-:Y:S01]  /*0220*/  HFMA2.MMA R70, -RZ, RZ, 0, 5.9604644775390625e-08 ;  /* 0x00000001ff467435 */ /* 0x000fe200000001ff */
[--C-:B------:R-:W-:Y:S01]  /*0230*/  PRMT R45, RZ, 0x5410, R36.reuse ;  /* 0x00005410ff2d7816 */ /* 0x100fe20000000024 */
[----:B------:R-:W-:Y:S01]  /*0240*/  ULDC.U8 UR6, c[0x0][0x1f0] ;  /* 0x00007c0000067ab9 */ /* 0x000fe20000000000 */
        /* <DEDUP_REMOVED lines=17> */
[----:B------:R-:W-:Y:S02]  /*0360*/  LOP3.LUT R68, R0, 0x1f, RZ, 0xc0, !PT ;  /* 0x0000001f00447812 */ /* 0x000fe400078ec0ff */
[----:B------:R-:W-:-:S02]  /*0370*/  LOP3.LUT R69, R69, 0x7, RZ, 0xc0, !PT ;  /* 0x0000000745457812 */ /* 0x000fc400078ec0ff */
[--C-:B------:R-:W-:Y:S02]  /*0380*/  PRMT R71, RZ, 0x5410, R25.reuse ;  /* 0x00005410ff477816 */ /* 0x100fe40000000019 */
[----:B------:R-:W-:Y:S02]  /*0390*/  PRMT R73, RZ, 0x7610, R25 ;  /* 0x00007610ff497816 */ /* 0x000fe40000000019 */
[--C-:B------:R-:W-:Y:S02]  /*03a0*/  PRMT R72, RZ, 0x5410, R26.reuse ;  /* 0x00005410ff487816 */ /* 0x100fe4000000001a */
[----:B------:R-:W-:Y:S02]  /*03b0*/  PRMT R75, RZ, 0x7610, R26 ;  /* 0x00007610ff4b7816 */ /* 0x000fe4000000001a */
[--C-:B------:R-:W-:Y:S02]  /*03c0*/  PRMT R74, RZ, 0x5410, R27.reuse ;  /* 0x00005410ff4a7816 */ /* 0x100fe4000000001b */
[----:B0-----:R-:W-:-:S02]  /*03d0*/  PRMT R76, RZ, 0x7610, R27 ;  /* 0x00007610ff4c7816 */ /* 0x001fc4000000001b */
.L_x_560:
[----:B------:R-:W-:-:S05]  /*03e0*/  MOV R40, 0x4 ;  /* 0x0000000400287802 */ /* 0x000fca0000000f00 */
[----:B------:R-:W-:-:S05]  /*03f0*/  IMAD.WIDE R2, R67, R40, c[0x0][0x1d0] ;  /* 0x0000740043027625 */ /* 0x000fca00078e0228 */
[----:B------:R-:W2:Y:S01]  /*0400*/  LDG.E R36, [R2.64] ;  /* 0x0000000402247981 */ /* 0x000ea2000c1e1900 */
[----:B------:R-:W-:Y:S01]  /*0410*/  ISETP.NE.U32.AND P0, PT, RZ, c[0x0][0x180], PT ;  /* 0x00006000ff007a0c */ /* 0x000fe20003f05070 */
[C---:B------:R-:W-:Y:S01]  /*0420*/  IMAD R32, R67.reuse, c[0x0][0x168], RZ ;  /* 0x00005a0043207a24 */ /* 0x040fe200078e02ff */
[----:B------:R-:W-:Y:S01]  /*0430*/  MOV R42, RZ ;  /* 0x000000ff002a7202 */ /* 0x000fe20000000f00 */
[----:B------:R-:W-:Y:S01]  /*0440*/  IMAD.WIDE R40, R67, R40, c[0x0][0x1d8] ;  /* 0x0000760043287625 */ /* 0x000fe200078e0228 */
[----:B------:R-:W-:-:S05]  /*0450*/  ISETP.NE.AND.EX P0, PT, RZ, c[0x0][0x184], PT, P0 ;  /* 0x00006100ff007a0c */ /* 0x000fca0003f05300 */
[----:B------:R0:W5:Y:S08]  /*0460*/  LDG.E R40, [R40.64] ;  /* 0x0000000428287981 */ /* 0x000170000c1e1900 */
[----:B------:R-:W-:Y:S02]  /*0470*/  @P0 MOV R37, 0x10 ;  /* 0x0000001000250802 */ /* 0x000fe40000000f00 */
[----:B--2---:R-:W-:-:S13]  /*0480*/  ISETP.GE.AND P1, PT, R36, 0x1, PT ;  /* 0x000000012400780c */ /* 0x004fda0003f26270 */
[----:B------:R-:W-:Y:S02]  /*0490*/  @P1 IADD3 R33, R36, -0x1, RZ ;  /* 0xffffffff24211810 */ /* 0x000fe40007ffe0ff */
[----:B------:R-:W-:-:S03]  /*04a0*/  @P1 MOV R3, 0x10 ;  /* 0x0000001000031802 */ /* 0x000fc60000000f00 */
[----:B------:R-:W-:Y:S01]  /*04b0*/  @P1 IMAD R34, R33, c[0x0][0x168], RZ ;  /* 0x00005a0021221a24 */ /* 0x000fe200078e02ff */
[----:B------:R-:W-:-:S04]  /*04c0*/  SHF.R.S32.HI R33, RZ, 0x1f, R32 ;  /* 0x0000001fff217819 */ /* 0x000fc80000011420 */
[----:B------:R-:W-:Y:S02]  /*04d0*/  @P1 SHF.R.S32.HI R35, RZ, 0x1f, R34 ;  /* 0x0000001fff231819 */ /* 0x000fe40000011422 */
[----:B------:R-:W-:Y:S02]  /*04e0*/  LEA.HI R33, R33, R32, RZ, 0x3 ;  /* 0x0000002021217211 */ /* 0x000fe400078f18ff */
[----:B------:R-:W-:Y:S02]  /*04f0*/  @P1 LEA.HI R35, R35, R34, RZ, 0x3 ;  /* 0x0000002223231211 */ /* 0x000fe400078f18ff */
[-C--:B------:R-:W-:Y:S02]  /*0500*/  LEA.HI.SX32 R78, R33, R44.reuse, 0x1d ;  /* 0x0000002c214e7211 */ /* 0x080fe400078feaff */
[----:B------:R-:W-:-:S03]  /*0510*/  @P1 LEA.HI.SX32 R42, R35, R44, 0x1d ;  /* 0x0000002c232a1211 */ /* 0x000fc600078feaff */
        /* <DEDUP_REMOVED lines=12> */
.L_x_484:
[----:B0----5:R-:W-:Y:S02]  /*05e0*/  PRMT R2, RZ, 0x5410, R28 ;  /* 0x00005410ff027816 */ /* 0x021fe4000000001c */
[----:B------:R-:W-:-:S03]  /*05f0*/  PRMT R85, RZ, 0x5410, R12 ;  /* 0x00005410ff557816 */ /* 0x000fc6000000000c */
[----:B------:R-:W-:-:S04]  /*0600*/  FMUL.FTZ R2, R2, c[0x0][0x1ec] ;  /* 0x00007b0002027a20 */ /* 0x000fc80000410000 */
[----:B------:R-:W-:Y:S01]  /*0610*/  FMUL.FTZ R85, R2, R85 ;  /* 0x0000005502557220 */ /* 0x000fe20000410000 */
[----:B------:R-:W-:-:S05]  /*0620*/  @P0 PRMT R2, RZ, 0x5410, R24 ;  /* 0x00005410ff020816 */ /* 0x000fca0000000018 */
[----:B------:R-:W-:Y:S02]  /*0630*/  @P0 FADD.FTZ R85, R85, R2 ;  /* 0x0000000255550221 */ /* 0x000fe40000010000 */
.L_x_485:
[----:B------:R-:W-:Y:S05]  /*0640*/  BSYNC B0 ;  /* 0x0000000000007941 */ /* 0x000fea0003800000 */
.L_x_483:
[----:B------:R-:W-:Y:S01]  /*0650*/  BSSY B0, `(.L_x_486) ;  /* 0x000000c000007945 */ /* 0x000fe20003800000 */
[----:B------:R-:W-:Y:S05]  /*0660*/  @P2 BRA `(.L_x_487) ;  /* 0x0000004000002947 */ /* 0x000fea0003800000 */
[----:B------:R-:W-:Y:S01]  /*0670*/  MOV R83, RZ ;  /* 0x000000ff00537202 */ /* 0x000fe20000000f00 */
[----:B------:R-:W-:Y:S05]  /*0680*/  @!P0 BRA `(.L_x_488) ;  /* 0x0000008000008947 */ /* 0x000fea0003800000 */
[----:B-----5:R-:W-:Y:S01]  /*0690*/  PRMT R83, RZ, 0x7610, R24 ;  /* 0x00007610ff537816 */ /* 0x020fe20000000018 */
[----:B------:R-:W-:Y:S05]  /*06a0*/  BRA `(.L_x_488) ;  /* 0x0000006000007947 */ /* 0x000fea0003800000 */
.L_x_487:
[----:B-----5:R-:W-:Y:S02]  /*06b0*/  PRMT R2, RZ, 0x7610, R28 ;  /* 0x00007610ff027816 */ /* 0x020fe4000000001c */
[----:B------:R-:W-:-:S03]  /*06c0*/  PRMT R83, RZ, 0x7610, R12 ;  /* 0x00007610ff537816 */ /* 0x000fc6000000000c */
[----:B------:R-:W-:-:S04]  /*06d0*/  FMUL.FTZ R2, R2, c[0x0][0x1ec] ;  /* 0x00007b0002027a20 */ /* 0x000fc80000410000 */
[----:B------:R-:W-:Y:S01]  /*06e0*/  FMUL.FTZ R83, R2, R83 ;  /* 0x0000005302537220 */ /* 0x000fe20000410000 */
[----:B------:R-:W-:-:S05]  /*06f0*/  @P0 PRMT R2, RZ, 0x7610, R24 ;  /* 0x00007610ff020816 */ /* 0x000fca0000000018 */
[----:B------:R-:W-:Y:S02]  /*0700*/  @P0 FADD.FTZ R83, R83, R2 ;  /* 0x0000000253530221 */ /* 0x000fe40000010000 */
.L_x_488:
[----:B------:R-:W-:Y:S05]  /*0710*/  BSYNC B0 ;  /* 0x0000000000007941 */ /* 0x000fea0003800000 */
.L_x_486:
[----:B------:R-:W-:Y:S01]  /*0720*/  BSSY B0, `(.L_x_489) ;  /* 0x000000c000007945 */ /* 0x000fe20003800000 */
[----:B------:R-:W-:Y:S05]  /*0730*/  @P2 BRA `(.L_x_490) ;  /* 0x0000004000002947 */ /* 0x000fea0003800000 */
[----:B------:R-:W-:Y:S01]  /*0740*/  HFMA2.MMA R81, -RZ, RZ, 0, 0 ;  /* 0x00000000ff517435 */ /* 0x000fe200000001ff */
[----:B------:R-:W-:Y:S05]  /*0750*/  @!P0 BRA `(.L_x_491) ;  /* 0x0000008000008947 */ /* 0x000fea0003800000 */
[----:B-----5:R-:W-:Y:S01]  /*0760*/  PRMT R81, RZ, 0x5410, R25 ;  /* 0x00005410ff517816 */ /* 0x020fe20000000019 */
[----:B------:R-:W-:Y:S05]  /*0770*/  BRA `(.L_x_491) ;  /* 0x0000006000007947 */ /* 0x000fea0003800000 */
.L_x_490:
[----:B-----5:R-:W-:Y:S02]  /*0780*/  PRMT R2, RZ, 0x5410, R29 ;  /* 0x00005410ff027816 */ /* 0x020fe4000000001d */
[----:B------:R-:W-:-:S03]  /*0790*/  PRMT R81, RZ, 0x5410, R13 ;  /* 0x00005410ff517816 */ /* 0x000fc6000000000d */
[----:B------:R-:W-:-:S04]  /*07a0*/  FMUL.FTZ R2, R2, c[0x0][0x1ec] ;  /* 0x00007b0002027a20 */ /* 0x000fc80000410000 */
[----:B------:R-:W-:Y:S01]  /*07b0*/  FMUL.FTZ R81, R2, R81 ;  /* 0x0000005102517220 */ /* 0x000fe20000410000 */
[----:B------:R-:W-:-:S05]  /*07c0*/  @P0 PRMT R2, RZ, 0x5410, R25 ;  /* 0x00005410ff020816 */ /* 0x000fca0000000019 */
[----:B------:R-:W-:Y:S02]  /*07d0*/  @P0 FADD.FTZ R81, R81, R2 ;  /* 0x0000000251510221 */ /* 0x000fe40000010000 */
.L_x_491:
[----:B------:R-:W-:Y:S05]  /*07e0*/  BSYNC B0 ;  /* 0x0000000000007941 */ /* 0x000fea0003800000 */
.L_x_489:
[----:B------:R-:W-:Y:S01]  /*07f0*/  BSSY B0, `(.L_x_492) ;  /* 0x000000c000007945 */ /* 0x000fe20003800000 */
[----:B------:R-:W-:Y:S05]  /*0800*/  @P2 BRA `(.L_x_493) ;  /* 0x0000004000002947 */ /* 0x000fea0003800000 */
[----:B------:R-:W-:Y:S01]  /*0810*/  MOV R79, RZ ;  /* 0x000000ff004f7202 */ /* 0x000fe20000000f00 */
[----:B------:R-:W-:Y:S05]  /*0820*/  @!P0 BRA `(.L_x_494) ;  /* 0x0000008000008947 */ /* 0x000fea0003800000 */
[----:B-----5:R-:W-:Y:S01]  /*0830*/  PRMT R79, RZ, 0x7610, R25 ;  /* 0x00007610ff4f7816 */ /* 0x020fe20000000019 */
[----:B------:R-:W-:Y:S05]  /*0840*/  BRA `(.L_x_494) ;  /* 0x0000006000007947 */ /* 0x000fea0003800000 */
.L_x_493:
[----:B-----5:R-:W-:Y:S02]  /*0850*/  PRMT R2, RZ, 0x7610, R29 ;  /* 0x00007610ff027816 */ /* 0x020fe4000000001d */
[----:B------:R-:W-:-:S03]  /*0860*/  PRMT R79, RZ, 0x7610, R13 ;  /* 0x00007610ff4f7816 */ /* 0x000fc6000000000d */
[----:B------:R-:W-:-:S04]  /*0870*/  FMUL.FTZ R2, R2, c[0x0][0x1ec] ;  /* 0x00007b0002027a20 */ /* 0x000fc80000410000 */
[----:B------:R-:W-:Y:S01]  /*0880*/  FMUL.FTZ R79, R2, R79 ;  /* 0x0000004f024f7220 */ /* 0x000fe20000410000 */
[----:B------:R-:W-:-:S05]  /*0890*/  @P0 PRMT R2, RZ, 0x7610, R25 ;  /* 0x00007610ff020816 */ /* 0x000fca0000000019 */
[----:B------:R-:W-:Y:S02]  /*08a0*/  @P0 FADD.FTZ R79, R79, R2 ;  /* 0x000000024f4f0221 */ /* 0x000fe40000010000 */
.L_x_494:
[----:B------:R-:W-:Y:S05]  /*08b0*/  BSYNC B0 ;  /* 0x0000000000007941 */ /* 0x000fea0003800000 */
.L_x_492:
[----:B------:R-:W-:Y:S01]  /*08c0*/  BSSY B0, `(.L_x_495) ;  /* 0x000000c000007945 */ /* 0x000fe20003800000 */
[----:B------:R-:W-:Y:S05]  /*08d0*/  @P2 BRA `(.L_x_496) ;  /* 0x0000004000002947 */ /* 0x000fea0003800000 */
[----:B------:R-:W-:Y:S01]  /*08e0*/  HFMA2.MMA R77, -RZ, RZ, 0, 0 ;  /* 0x00000000ff4d7435 */ /* 0x000fe200000001ff */
[----:B------:R-:W-:Y:S05]  /*08f0*/  @!P0 BRA `(.L_x_497) ;  /* 0x0000008000008947 */ /* 0x000fea0003800000 */
[----:B-----5:R-:W-:Y:S01]  /*0900*/  PRMT R77, RZ, 0x5410, R26 ;  /* 0x00005410ff4d7816 */ /* 0x020fe2000000001a */
[----:B------:R-:W-:Y:S05]  /*0910*/  BRA `(.L_x_497) ;  /* 0x0000006000007947 */ /* 0x000fea0003800000 */
.L_x_496:
[----:B-----5:R-:W-:Y:S02]  /*0920*/  PRMT R2, RZ, 0x5410, R30 ;  /* 0x00005410ff027816 */ /* 0x020fe4000000001e */
[----:B------:R-:W-:-:S03]  /*0930*/  PRMT R77, RZ, 0x5410, R14 ;  /* 0x00005410ff4d7816 */ /* 0x000fc6000000000e */
[----:B------:R-:W-:-:S04]  /*0940*/  FMUL.FTZ R2, R2, c[0x0][0x1ec] ;  /* 0x00007b0002027a20 */ /* 0x000fc80000410000 */
[----:B------:R-:W-:Y:S01]  /*0950*/  FMUL.FTZ R77, R2, R77 ;  /* 0x0000004d024d7220 */ /* 0x000fe20000410000 */
[----:B------:R-:W-:-:S05]  /*0960*/  @P0 PRMT R2, RZ, 0x5410, R26 ;  /* 0x00005410ff020816 */ /* 0x000fca000000001a */
[----:B------:R-:W-:Y:S02]  /*0970*/  @P0 FADD.FTZ R77, R77, R2 ;  /* 0x000000024d4d0221 */ /* 0x000fe40000010000 */
.L_x_497:
[----:B------:R-:W-:Y:S05]  /*0980*/  BSYNC B0 ;  /* 0x0000000000007941 */ /* 0x000fea0003800000 */
.L_x_495:
[----:B------:R-:W-:Y:S01]  /*0990*/  BSSY B0, `(.L_x_498) ;  /* 0x000000c000007945 */ /* 0x000fe20003800000 */
[----:B------:R-:W-:Y:S05]  /*09a0*/  @P2 BRA `(.L_x_499) ;  /* 0x0000004000002947 */ /* 0x000fea0003800000 */
[----:B------:R-:W-:Y:S01]  /*09b0*/  MOV R43, RZ ;  /* 0x000000ff002b7202 */ /* 0x000fe20000000f00 */
[----:B------:R-:W-:Y:S05]  /*09c0*/  @!P0 BRA `(.L_x_500) ;  /* 0x0000008000008947 */ /* 0x000fea0003800000 */
[----:B-----5:R-:W-:Y:S01]  /*09d0*/  PRMT R43, RZ, 0x7610, R26 ;  /* 0x00007610ff2b7816 */ /* 0x020fe2000000001a */
[----:B------:R-:W-:Y:S05]  /*09e0*/  BRA `(.L_x_500) ;  /* 0x0000006000007947 */ /* 0x000fea0003800000 */
.L_x_499:
[----:B-----5:R-:W-:Y:S02]  /*09f0*/  PRMT R2, RZ, 0x7610, R30 ;  /* 0x00007610ff027816 */ /* 0x020fe4000000001e */
[----:B------:R-:W-:-:S03]  /*0a00*/  PRMT R43, RZ, 0x7610, R14 ;  /* 0x00007610ff2b7816 */ /* 0x000fc6000000000e */
[----:B------:R-:W-:-:S04]  /*0a10*/  FMUL.FTZ R2, R2, c[0x0][0x1ec] ;  /* 0x00007b0002027a20 */ /* 0x000fc80000410000 */
[----:B------:R-:W-:Y:S01]  /*0a20*/  FMUL.FTZ R43, R2, R43 ;  /* 0x0000002b022b7220 */ /* 0x000fe20000410000 */
[----:B------:R-:W-:-:S05]  /*0a30*/  @P0 PRMT R2, RZ, 0x7610, R26 ;  /* 0x00007610ff020816 */ /* 0x000fca000000001a */
[----:B------:R-:W-:Y:S02]  /*0a40*/  @P0 FADD.FTZ R43, R43, R2 ;  /* 0x000000022b2b0221 */ /* 0x000fe40000010000 */
.L_x_500:
[----:B------:R-:W-:Y:S05]  /*0a50*/  BSYNC B0 ;  /* 0x0000000000007941 */ /* 0x000fea0003800000 */
.L_x_498:
[----:B------:R-:W-:Y:S01]  /*0a60*/  BSSY B0, `(.L_x_501) ;  /* 0x000000c000007945 */ /* 0x000fe20003800000 */
[----:B------:R-:W-:Y:S05]  /*0a70*/  @P2 BRA `(.L_x_502) ;  /* 0x0000004000002947 */ /* 0x000fea0003800000 */
[----:B------:R-:W-:Y:S01]  /*0a80*/  HFMA2.MMA R41, -RZ, RZ, 0, 0 ;  /* 0x00000000ff297435 */ /* 0x000fe200000001ff */
[----:B------:R-:W-:Y:S05]  /*0a90*/  @!P0 BRA `(.L_x_503) ;  /* 0x0000008000008947 */ /* 0x000fea0003800000 */
[----:B-----5:R-:W-:Y:S01]  /*0aa0*/  PRMT R41, RZ, 0x5410, R27 ;  /* 0x00005410ff297816 */ /* 0x020fe2000000001b */
[----:B------:R-:W-:Y:S05]  /*0ab0*/  BRA `(.L_x_503) ;  /* 0x0000006000007947 */ /* 0x000fea0003800000 */
.L_x_502:
[----:B-----5:R-:W-:Y:S02]  /*0ac0*/  PRMT R2, RZ, 0x5410, R31 ;  /* 0x00005410ff027816 */ /* 0x020fe4000000001f */
[----:B------:R-:W-:-:S03]  /*0ad0*/  PRMT R41, RZ, 0x5410, R15 ;  /* 0x00005410ff297816 */ /* 0x000fc6000000000f */
[----:B------:R-:W-:-:S04]  /*0ae0*/  FMUL.FTZ R2, R2, c[0x0][0x1ec] ;  /* 0x00007b0002027a20 */ /* 0x000fc80000410000 */
[----:B------:R-:W-:Y:S01]  /*0af0*/  FMUL.FTZ R41, R2, R41 ;  /* 0x0000002902297220 */ /* 0x000fe20000410000 */
[----:B------:R-:W-:-:S05]  /*0b00*/  @P0 PRMT R2, RZ, 0x5410, R27 ;  /* 0x00005410ff020816 */ /* 0x000fca000000001b */
[----:B------:R-:W-:Y:S02]  /*0b10*/  @P0 FADD.FTZ R41, R41, R2 ;  /* 0x0000000229290221 */ /* 0x000fe40000010000 */
.L_x_503:
[----:B------:R-:W-:Y:S05]  /*0b20*/  BSYNC B0 ;  /* 0x0000000000007941 */ /* 0x000fea0003800000 */
.L_x_501:
[----:B------:R-:W-:Y:S01]  /*0b30*/  BSSY B0, `(.L_x_504) ;  /* 0x000000c000007945 */ /* 0x000fe20003800000 */
[----:B------:R-:W-:Y:S05]  /*0b40*/  @P2 BRA `(.L_x_505) ;  /* 0x0000004000002947 */ /* 0x000fea0003800000 */
[----:B------:R-:W-:Y:S01]  /*0b50*/  MOV R39, RZ ;  /* 0x000000ff00277202 */ /* 0x000fe20000000f00 */
[----:B------:R-:W-:Y:S05]  /*0b60*/  @!P0 BRA `(.L_x_506) ;  /* 0x0000008000008947 */ /* 0x000fea0003800000 */
[----:B-----5:R-:W-:Y:S01]  /*0b70*/  PRMT R39, RZ, 0x7610, R27 ;  /* 0x00007610ff277816 */ /* 0x020fe2000000001b */
[----:B------:R-:W-:Y:S05]  /*0b80*/  BRA `(.L_x_506) ;  /* 0x0000006000007947 */ /* 0x000fea0003800000 */
.L_x_505:
[----:B-----5:R-:W-:Y:S02]  /*0b90*/  PRMT R2, RZ, 0x7610, R31 ;  /* 0x00007610ff027816 */ /* 0x020fe4000000001f */
[----:B------:R-:W-:-:S03]  /*0ba0*/  PRMT R39, RZ, 0x7610, R15 ;  /* 0x00007610ff277816 */ /* 0x000fc6000000000f */
[----:B------:R-:W-:-:S04]  /*0bb0*/  FMUL.FTZ R2, R2, c[0x0][0x1ec] ;  /* 0x00007b0002027a20 */ /* 0x000fc80000410000 */
[----:B------:R-:W-:Y:S01]  /*0bc0*/  FMUL.FTZ R39, R2, R39 ;  /* 0x0000002702277220 */ /* 0x000fe20000410000 */
[----:B------:R-:W-:-:S05]  /*0bd0*/  @P0 PRMT R2, RZ, 0x7610, R27 ;  /* 0x00007610ff020816 */ /* 0x000fca000000001b */
[----:B------:R-:W-:Y:S02]  /*0be0*/  @P0 FADD.FTZ R39, R39, R2 ;  /* 0x0000000227270221 */ /* 0x000fe40000010000 */
.L_x_506:
[----:B------:R-:W-:Y:S05]  /*0bf0*/  BSYNC B0 ;  /* 0x0000000000007941 */ /* 0x000fea0003800000 */
.L_x_504:
[----:B------:R-:W-:Y:S01]  /*0c00*/  HFMA2.MMA R105, -RZ, RZ, 0, 9.5367431640625e-07 ;  /* 0x00000010ff697435 */ /* 0x000fe200000001ff */
[----:B------:R-:W-:Y:S02]  /*0c10*/  @P1 IADD3 R36, R42, 0x100, RZ ;  /* 0x000001002a241810 */ /* 0x000fe40007ffe0ff */
[C---:B------:R-:W-:Y:S02]  /*0c20*/  IADD3 R80, R78.reuse, 0x100, RZ ;  /* 0x000001004e507810 */ /* 0x040fe40007ffe0ff */
        /* <DEDUP_REMOVED lines=16> */
.L_x_508:
[----:B0----5:R-:W-:Y:S02]  /*0d30*/  PRMT R2, RZ, 0x5410, R28 ;  /* 0x00005410ff027816 */ /* 0x021fe4000000001c */
[----:B------:R-:W-:-:S03]  /*0d40*/  PRMT R87, RZ, 0x5410, R8 ;  /* 0x00005410ff577816 */ /* 0x000fc60000000008 */
[----:B------:R-:W-:-:S04]  /*0d50*/  FMUL.FTZ R2, R2, c[0x0][0x1ec] ;  /* 0x00007b0002027a20 */ /* 0x000fc80000410000 */
[----:B------:R-:W-:Y:S01]  /*0d60*/  FMUL.FTZ R87, R2, R87 ;  /* 0x0000005702577220 */ /* 0x000fe20000410000 */
[----:B------:R-:W-:-:S05]  /*0d70*/  @P0 PRMT R2, RZ, 0x5410, R24 ;  /* 0x00005410ff020816 */ /* 0x000fca0000000018 */
[----:B------:R-:W-:Y:S02]  /*0d80*/  @P0 FADD.FTZ R87, R2, R87 ;  /* 0x0000005702570221 */ /* 0x000fe40000010000 */
.L_x_509:
[----:B------:R-:W-:Y:S05]  /*0d90*/  BSYNC B0 ;  /* 0x0000000000007941 */ /* 0x000fea0003800000 */
.L_x_507:
[----:B------:R-:W-:Y:S01]  /*0da0*/  BSSY B0, `(.L_x_510) ;  /* 0x000000c000007945 */ /* 0x000fe20003800000 */
[----:B------:R-:W-:Y:S05]  /*0db0*/  @P2 BRA `(.L_x_511) ;  /* 0x0000004000002947 */ /* 0x000fea0003800000 */
[----:B------:R-:W-:Y:S01]  /*0dc0*/  MOV R91, RZ ;  /* 0x000000ff005b7202 */ /* 0x000fe20000000f00 */
[----:B------:R-:W-:Y:S05]  /*0dd0*/  @!P0 BRA `(.L_x_512) ;  /* 0x0000008000008947 */ /* 0x000fea0003800000 */
[----:B-----5:R-:W-:Y:S01]  /*0de0*/  PRMT R91, RZ, 0x7610, R24 ;  /* 0x00007610ff5b7816 */ /* 0x020fe20000000018 */
[----:B------:R-:W-:Y:S05]  /*0df0*/  BRA `(.L_x_512) ;  /* 0x0000006000007947 */ /* 0x000fea0003800000 */
.L_x_511:
[----:B-----5:R-:W-:Y:S02]  /*0e00*/  PRMT R2, RZ, 0x7610, R28 ;  /* 0x00007610ff027816 */ /* 0x020fe4000000001c */
[----:B------:R-:W-:-:S03]  /*0e10*/  PRMT R91, RZ, 0x7610, R8 ;  /* 0x00007610ff5b7816 */ /* 0x000fc60000000008 */
[----:B------:R-:W-:-:S04]  /*0e20*/  FMUL.FTZ R2, R2, c[0x0][0x1ec] ;  /* 0x00007b0002027a20 */ /* 0x000fc80000410000 */
[----:B------:R-:W-:Y:S01]  /*0e30*/  FMUL.FTZ R91, R2, R91 ;  /* 0x0000005b025b7220 */ /* 0x000fe20000410000 */
[----:B------:R-:W-:-:S05]  /*0e40*/  @P0 PRMT R2, RZ, 0x7610, R24 ;  /* 0x00007610ff020816 */ /* 0x000fca0000000018 */
[----:B------:R-:W-:Y:S02]  /*0e50*/  @P0 FADD.FTZ R91, R2, R91 ;  /* 0x0000005b025b0221 */ /* 0x000fe40000010000 */
.L_x_512:
[----:B------:R-:W-:Y:S05]  /*0e60*/  BSYNC B0 ;  /* 0x0000000000007941 */ /* 0x000fea0003800000 */
.L_x_510:
[----:B------:R-:W-:Y:S01]  /*0e70*/  BSSY B0, `(.L_x_513) ;  /* 0x000000c000007945 */ /* 0x000fe20003800000 */
[----:B------:R-:W-:Y:S05]  /*0e80*/  @P2 BRA `(.L_x_514) ;  /* 0x0000004000002947 */ /* 0x000fea0003800000 */
[----:B------:R-:W-:Y:S01]  /*0e90*/  HFMA2.MMA R93, -RZ, RZ, 0, 0 ;  /* 0x00000000ff5d7435 */ /* 0x000fe200000001ff */
[----:B------:R-:W-:Y:S05]  /*0ea0*/  @!P0 BRA `(.L_x_515) ;  /* 0x0000008000008947 */ /* 0x000fea0003800000 */
[----:B-----5:R-:W-:Y:S01]  /*0eb0*/  PRMT R93, RZ, 0x5410, R25 ;  /* 0x00005410ff5d7816 */ /* 0x020fe20000000019 */
[----:B------:R-:W-:Y:S05]  /*0ec0*/  BRA `(.L_x_515) ;  /* 0x0000006000007947 */ /* 0x000fea0003800000 */
.L_x_514:
[----:B-----5:R-:W-:Y:S02]  /*0ed0*/  PRMT R2, RZ, 0x5410, R29 ;  /* 0x00005410ff027816 */ /* 0x020fe4000000001d */
[----:B------:R-:W-:-:S03]  /*0ee0*/  PRMT R93, RZ, 0x5410, R9 ;  /* 0x00005410ff5d7816 */ /* 0x000fc60000000009 */
[----:B------:R-:W-:-:S04]  /*0ef0*/  FMUL.FTZ R2, R2, c[0x0][0x1ec] ;  /* 0x00007b0002027a20 */ /* 0x000fc80000410000 */
[----:B------:R-:W-:Y:S01]  /*0f00*/  FMUL.FTZ R93, R2, R93 ;  /* 0x0000005d025d7220 */ /* 0x000fe20000410000 */
[----:B------:R-:W-:-:S05]  /*0f10*/  @P0 PRMT R2, RZ, 0x5410, R25 ;  /* 0x00005410ff020816 */ /* 0x000fca0000000019 */
[----:B------:R-:W-:Y:S02]  /*0f20*/  @P0 FADD.FTZ R93, R2, R93 ;  /* 0x0000005d025d0221 */ /* 0x000fe40000010000 */
.L_x_515:
[----:B------:R-:W-:Y:S05]  /*0f30*/  BSYNC B0 ;  /* 0x0000000000007941 */ /* 0x000fea0003800000 */
.L_x_513:
[----:B------:R-:W-:Y:S01]  /*0f40*/  BSSY B0, `(.L_x_516) ;  /* 0x000000c000007945 */ /* 0x000fe20003800000 */
[----:B------:R-:W-:Y:S05]  /*0f50*/  @P2 BRA `(.L_x_517) ;  /* 0x0000004000002947 */ /* 0x000fea0003800000 */
[----:B------:R-:W-:Y:S01]  /*0f60*/  MOV R95, RZ ;  /* 0x000000ff005f7202 */ /* 0x000fe20000000f00 */
[----:B------:R-:W-:Y:S05]  /*0f70*/  @!P0 BRA `(.L_x_518) ;  /* 0x0000008000008947 */ /* 0x000fea0003800000 */
[----:B-----5:R-:W-:Y:S01]  /*0f80*/  PRMT R95, RZ, 0x7610, R25 ;  /* 0x00007610ff5f7816 */ /* 0x020fe20000000019 */
[----:B------:R-:W-:Y:S05]  /*0f90*/  BRA `(.L_x_518) ;  /* 0x0000006000007947 */ /* 0x000fea0003800000 */
.L_x_517:
[----:B-----5:R-:W-:Y:S02]  /*0fa0*/  PRMT R2, RZ, 0x7610, R29 ;  /* 0x00007610ff027816 */ /* 0x020fe4000000001d */
[----:B------:R-:W-:-:S03]  /*0fb0*/  PRMT R95, RZ, 0x7610, R9 ;  /* 0x00007610ff5f7816 */ /* 0x000fc60000000009 */
[----:B------:R-:W-:-:S04]  /*0fc0*/  FMUL.FTZ R2, R2, c[0x0][0x1ec] ;  /* 0x00007b0002027a20 */ /* 0x000fc80000410000 */
[----:B------:R-:W-:Y:S01]  /*0fd0*/  FMUL.FTZ R95, R2, R95 ;  /* 0x0000005f025f7220 */ /* 0x000fe20000410000 */
[----:B------:R-:W-:-:S05]  /*0fe0*/  @P0 PRMT R2, RZ, 0x7610, R25 ;  /* 0x00007610ff020816 */ /* 0x000fca0000000019 */
[----:B------:R-:W-:Y:S02]  /*0ff0*/  @P0 FADD.FTZ R95, R2, R95 ;  /* 0x0000005f025f0221 */ /* 0x000fe40000010000 */
.L_x_518:
[----:B------:R-:W-:Y:S05]  /*1000*/  BSYNC B0 ;  /* 0x0000000000007941 */ /* 0x000fea0003800000 */
.L_x_516:
[----:B------:R-:W-:Y:S01]  /*1010*/  BSSY B0, `(.L_x_519) ;  /* 0x000000c000007945 */ /* 0x000fe20003800000 */
[----:B------:R-:W-:Y:S05]  /*1020*/  @P2 BRA `(.L_x_520) ;  /* 0x0000004000002947 */ /* 0x000fea0003800000 */
[----:B------:R-:W-:Y:S01]  /*1030*/  HFMA2.MMA R97, -RZ, RZ, 0, 0 ;  /* 0x00000000ff617435 */ /* 0x000fe200000001ff */
[----:B------:R-:W-:Y:S05]  /*1040*/  @!P0 BRA `(.L_x_521) ;  /* 0x0000008000008947 */ /* 0x000fea0003800000 */
[----:B-----5:R-:W-:Y:S01]  /*1050*/  PRMT R97, RZ, 0x5410, R26 ;  /* 0x00005410ff617816 */ /* 0x020fe2000000001a */
[----:B------:R-:W-:Y:S05]  /*1060*/  BRA `(.L_x_521) ;  /* 0x0000006000007947 */ /* 0x000fea0003800000 */
.L_x_520:
[----:B-----5:R-:W-:Y:S02]  /*1070*/  PRMT R2, RZ, 0x5410, R30 ;  /* 0x00005410ff027816 */ /* 0x020fe4000000001e */
[----:B------:R-:W-:-:S03]  /*1080*/  PRMT R97, RZ, 0x5410, R10 ;  /* 0x00005410ff617816 */ /* 0x000fc6000000000a */
[----:B------:R-:W-:-:S04]  /*1090*/  FMUL.FTZ R2, R2, c[0x0][0x1ec] ;  /* 0x00007b0002027a20 */ /* 0x000fc80000410000 */
[----:B------:R-:W-:Y:S01]  /*10a0*/  FMUL.FTZ R97, R2, R97 ;  /* 0x0000006102617220 */ /* 0x000fe20000410000 */
[----:B------:R-:W-:-:S05]  /*10b0*/  @P0 PRMT R2, RZ, 0x5410, R26 ;  /* 0x00005410ff020816 */ /* 0x000fca000000001a */
[----:B------:R-:W-:Y:S02]  /*10c0*/  @P0 FADD.FTZ R97, R2, R97 ;  /* 0x0000006102610221 */ /* 0x000fe40000010000 */
.L_x_521:
[----:B------:R-:W-:Y:S05]  /*10d0*/  BSYNC B0 ;  /* 0x0000000000007941 */ /* 0x000fea0003800000 */
.L_x_519:
[----:B------:R-:W-:Y:S01]  /*10e0*/  BSSY B0, `(.L_x_522) ;  /* 0x000000c000007945 */ /* 0x000fe20003800000 */
[----:B------:R-:W-:Y:S05]  /*10f0*/  @P2 BRA `(.L_x_523) ;  /* 0x0000004000002947 */ /* 0x000fea0003800000 */
[----:B------:R-:W-:Y:S01]  /*1100*/  MOV R99, RZ ;  /* 0x000000ff00637202 */ /* 0x000fe20000000f00 */
[----:B------:R-:W-:Y:S05]  /*1110*/  @!P0 BRA `(.L_x_524) ;  /* 0x0000008000008947 */ /* 0x000fea0003800000 */
[----:B-----5:R-:W-:Y:S01]  /*1120*/  PRMT R99, RZ, 0x7610, R26 ;  /* 0x00007610ff637816 */ /* 0x020fe2000000001a */
[----:B------:R-:W-:Y:S05]  /*1130*/  BRA `(.L_x_524) ;  /* 0x0000006000007947 */ /* 0x000fea0003800000 */
.L_x_523:
[----:B-----5:R-:W-:Y:S02]  /*1140*/  PRMT R2, RZ, 0x7610, R30 ;  /* 0x00007610ff027816 */ /* 0x020fe4000000001e */
[----:B------:R-:W-:-:S03]  /*1150*/  PRMT R99, RZ, 0x7610, R10 ;  /* 0x00007610ff637816 */ /* 0x000fc6000000000a */
[----:B------:R-:W-:-:S04]  /*1160*/  FMUL.FTZ R2, R2, c[0x0][0x1ec] ;  /* 0x00007b0002027a20 */ /* 0x000fc80000410000 */
[----:B------:R-:W-:Y:S01]  /*1170*/  FMUL.FTZ R99, R2, R99 ;  /* 0x0000006302637220 */ /* 0x000fe20000410000 */
[----:B------:R-:W-:-:S05]  /*1180*/  @P0 PRMT R2, RZ, 0x7610, R26 ;  /* 0x00007610ff020816 */ /* 0x000fca000000001a */
[----:B------:R-:W-:Y:S02]  /*1190*/  @P0 FADD.FTZ R99, R2, R99 ;  /* 0x0000006302630221 */ /* 0x000fe40000010000 */
.L_x_524:
[----:B------:R-:W-:Y:S05]  /*11a0*/  BSYNC B0 ;  /* 0x0000000000007941 */ /* 0x000fea0003800000 */
.L_x_522:
[----:B------:R-:W-:Y:S01]  /*11b0*/  BSSY B0, `(.L_x_525) ;  /* 0x000000c000007945 */ /* 0x000fe20003800000 */
[----:B------:R-:W-:Y:S05]  /*11c0*/  @P2 BRA `(.L_x_526) ;  /* 0x0000004000002947 */ /* 0x000fea0003800000 */
[----:B------:R-:W-:Y:S01]  /*11d0*/  HFMA2.MMA R101, -RZ, RZ, 0, 0 ;  /* 0x00000000ff657435 */ /* 0x000fe200000001ff */
[----:B------:R-:W-:Y:S05]  /*11e0*/  @!P0 BRA `(.L_x_527) ;  /* 0x0000008000008947 */ /* 0x000fea0003800000 */
[----:B-----5:R-:W-:Y:S01]  /*11f0*/  PRMT R101, RZ, 0x5410, R27 ;  /* 0x00005410ff657816 */ /* 0x020fe2000000001b */
[----:B------:R-:W-:Y:S05]  /*1200*/  BRA `(.L_x_527) ;  /* 0x0000006000007947 */ /* 0x000fea0003800000 */
.L_x_526:
[----:B-----5:R-:W-:Y:S02]  /*1210*/  PRMT R2, RZ, 0x5410, R31 ;  /* 0x00005410ff027816 */ /* 0x020fe4000000001f */
[----:B------:R-:W-:-:S03]  /*1220*/  PRMT R101, RZ, 0x5410, R11 ;  /* 0x00005410ff657816 */ /* 0x000fc6000000000b */
[----:B------:R-:W-:-:S04]  /*1230*/  FMUL.FTZ R2, R2, c[0x0][0x1ec] ;  /* 0x00007b0002027a20 */ /* 0x000fc80000410000 */
[----:B------:R-:W-:Y:S01]  /*1240*/  FMUL.FTZ R101, R2, R101 ;  /* 0x0000006502657220 */ /* 0x000fe20000410000 */
[----:B------:R-:W-:-:S05]  /*1250*/  @P0 PRMT R2, RZ, 0x5410, R27 ;  /* 0x00005410ff020816 */ /* 0x000fca000000001b */
[----:B------:R-:W-:Y:S02]  /*1260*/  @P0 FADD.FTZ R101, R2, R101 ;  /* 0x0000006502650221 */ /* 0x000fe40000010000 */
.L_x_527:
[----:B------:R-:W-:Y:S05]  /*1270*/  BSYNC B0 ;  /* 0x0000000000007941 */ /* 0x000fea0003800000 */
.L_x_525:
[----:B------:R-:W-:Y:S01]  /*1280*/  BSSY B0, `(.L_x_528) ;  /* 0x000000c000007945 */ /* 0x000fe20003800000 */
[----:B------:R-:W-:Y:S05]  /*1290*/  @P2 BRA `(.L_x_529) ;  /* 0x0000004000002947 */ /* 0x000fea0003800000 */
[----:B------:R-:W-:Y:S01]  /*12a0*/  MOV R103, RZ ;  /* 0x000000ff00677202 */ /* 0x000fe20000000f00 */
[----:B------:R-:W-:Y:S05]  /*12b0*/  @!P0 BRA `(.L_x_530) ;  /* 0x0000008000008947 */ /* 0x000fea0003800000 */
[----:B-----5:R-:W-:Y:S01]  /*12c0*/  PRMT R103, RZ, 0x7610, R27 ;  /* 0x00007610ff677816 */ /* 0x020fe2000000001b */
[----:B------:R-:W-:Y:S05]  /*12d0*/  BRA `(.L_x_530) ;  /* 0x0000006000007947 */ /* 0x000fea0003800000 */
.L_x_529:
[----:B-----5:R-:W-:Y:S02]  /*12e0*/  PRMT R2, RZ, 0x7610, R31 ;  /* 0x00007610ff027816 */ /* 0x020fe4000000001f */
[----:B------:R-:W-:-:S03]  /*12f0*/  PRMT R103, RZ, 0x7610, R11 ;  /* 0x00007610ff677816 */ /* 0x000fc6000000000b */
[----:B------:R-:W-:-:S04]  /*1300*/  FMUL.FTZ R2, R2, c[0x0][0x1ec] ;  /* 0x00007b0002027a20 */ /* 0x000fc80000410000 */
[----:B------:R-:W-:Y:S01]  /*1310*/  FMUL.FTZ R103, R2, R103 ;  /* 0x0000006702677220 */ /* 0x000fe20000410000 */
[----:B------:R-:W-:-:S05]  /*1320*/  @P0 PRMT R2, RZ, 0x7610, R27 ;  /* 0x00007610ff020816 */ /* 0x000fca000000001b */
[----:B------:R-:W-:Y:S02]  /*1330*/  @P0 FADD.FTZ R103, R2, R103 ;  /* 0x0000006702670221 */ /* 0x000fe40000010000 */
.L_x_530:
[----:B------:R-:W-:Y:S05]  /*1340*/  BSYNC B0 ;  /* 0x0000000000007941 */ /* 0x000fea0003800000 */
.L_x_528:
[----:B------:R-:W-:Y:S01]  /*1350*/  IADD3 R78, R78, 0x200, RZ ;  /* 0x000002004e4e7810 */ /* 0x000fe20007ffe0ff */
[----:B------:R-:W-:Y:S01]  /*1360*/  IMAD.WIDE.U32 R2, R80, R105, c[0x0][0x188] ;  /* 0x0000620050027625 */ /* 0x000fe200078e0069 */
[----:B------:R-:W-:Y:S02]  /*1370*/  @P1 IADD3 R36, R42, 0x200, RZ ;  /* 0x000002002a241810 */ /* 0x000fe40007ffe0ff */
[----:B------:R-:W-:Y:S01]  /*1380*/  F2FP.BF16.PACK_AB R35, R103, R101 ;  /* 0x000000656723723e */ /* 0x000fe200000010ff */
[----:B------:R-:W-:Y:S01]  /*1390*/  @P0 IMAD.WIDE.U32 R88, R78, R105, c[0x0][0x180] ;  /* 0x000060004e580625 */ /* 0x000fe200078e0069 */
[----:B------:R-:W-:Y:S02]  /*13a0*/  F2FP.BF16.PACK_AB R34, R99, R97 ;  /* 0x000000616322723e */ /* 0x000fe400000010ff */
[----:B------:R-:W-:Y:S01]  /*13b0*/  F2FP.BF16.PACK_AB R33, R95, R93 ;  /* 0x0000005d5f21723e */ /* 0x000fe200000010ff */
[----:B------:R-:W-:Y:S01]  /*13c0*/  @P1 IMAD.WIDE.U32 R36, R36, R105, c[0x0][0x170] ;  /* 0x00005c0024241625 */ /* 0x000fe200078e0069 */
[----:B------:R-:W-:-:S05]  /*13d0*/  F2FP.BF16.PACK_AB R32, R91, R87 ;  /* 0x000000575b20723e */ /* 0x000fca00000010ff */
        /* <DEDUP_REMOVED lines=9> */
.L_x_532:
[----:B0----5:R-:W-:Y:S02]  /*1470*/  PRMT R2, RZ, 0x5410, R28 ;  /* 0x00005410ff027816 */ /* 0x021fe4000000001c */
[----:B------:R-:W-:-:S03]  /*1480*/  PRMT R37, RZ, 0x5410, R4 ;  /* 0x00005410ff257816 */ /* 0x000fc60000000004 */
[----:B------:R-:W-:-:S04]  /*1490*/  FMUL.FTZ R2, R2, c[0x0][0x1ec] ;  /* 0x00007b0002027a20 */ /* 0x000fc80000410000 */
[----:B------:R-:W-:Y:S01]  /*14a0*/  FMUL.FTZ R37, R2, R37 ;  /* 0x0000002502257220 */ /* 0x000fe20000410000 */
[----:B------:R-:W-:-:S05]  /*14b0*/  @P0 PRMT R2, RZ, 0x5410, R24 ;  /* 0x00005410ff020816 */ /* 0x000fca0000000018 */
[----:B------:R-:W-:Y:S02]  /*14c0*/  @P0 FADD.FTZ R37, R2, R37 ;  /* 0x0000002502250221 */ /* 0x000fe40000010000 */
.L_x_533:
[----:B------:R-:W-:Y:S05]  /*14d0*/  BSYNC B0 ;  /* 0x0000000000007941 */ /* 0x000fea0003800000 */
.L_x_531:
[----:B------:R-:W-:Y:S01]  /*14e0*/  BSSY B0, `(.L_x_534) ;  /* 0x000000c000007945 */ /* 0x000fe20003800000 */
[----:B------:R-:W-:Y:S05]  /*14f0*/  @P2 BRA `(.L_x_535) ;  /* 0x0000004000002947 */ /* 0x000fea0003800000 */
[----:B------:R-:W-:Y:S01]  /*1500*/  MOV R89, RZ ;  /* 0x000000ff00597202 */ /* 0x000fe20000000f00 */
[----:B------:R-:W-:Y:S05]  /*1510*/  @!P0 BRA `(.L_x_536) ;  /* 0x0000008000008947 */ /* 0x000fea0003800000 */
[----:B-----5:R-:W-:Y:S01]  /*1520*/  PRMT R89, RZ, 0x7610, R24 ;  /* 0x00007610ff597816 */ /* 0x020fe20000000018 */
[----:B------:R-:W-:Y:S05]  /*1530*/  BRA `(.L_x_536) ;  /* 0x0000006000007947 */ /* 0x000fea0003800000 */
.L_x_535:
[----:B-----5:R-:W-:Y:S02]  /*1540*/  PRMT R2, RZ, 0x7610, R28 ;  /* 0x00007610ff027816 */ /* 0x020fe4000000001c */
[----:B------:R-:W-:-:S03]  /*1550*/  PRMT R89, RZ, 0x7610, R4 ;  /* 0x00007610ff597816 */ /* 0x000fc60000000004 */
[----:B------:R-:W-:-:S04]  /*1560*/  FMUL.FTZ R2, R2, c[0x0][0x1ec] ;  /* 0x00007b0002027a20 */ /* 0x000fc80000410000 */
[----:B------:R-:W-:Y:S01]  /*1570*/  FMUL.FTZ R89, R2, R89 ;  /* 0x0000005902597220 */ /* 0x000fe20000410000 */
[----:B------:R-:W-:-:S05]  /*1580*/  @P0 PRMT R2, RZ, 0x7610, R24 ;  /* 0x00007610ff020816 */ /* 0x000fca0000000018 */
[----:B------:R-:W-:Y:S02]  /*1590*/  @P0 FADD.FTZ R89, R2, R89 ;  /* 0x0000005902590221 */ /* 0x000fe40000010000 */
.L_x_536:
[----:B------:R-:W-:Y:S05]  /*15a0*/  BSYNC B0 ;  /* 0x0000000000007941 */ /* 0x000fea0003800000 */
.L_x_534:
[----:B------:R-:W-:Y:S01]  /*15b0*/  BSSY B0, `(.L_x_537) ;  /* 0x000000c000007945 */ /* 0x000fe20003800000 */
[----:B------:R-:W-:Y:S05]  /*15c0*/  @P2 BRA `(.L_x_538) ;  /* 0x0000004000002947 */ /* 0x000fea0003800000 */
[----:B------:R-:W-:Y:S01]  /*15d0*/  HFMA2.MMA R107, -RZ, RZ, 0, 0 ;  /* 0x00000000ff6b7435 */ /* 0x000fe200000001ff */
[----:B------:R-:W-:Y:S05]  /*15e0*/  @!P0 BRA `(.L_x_539) ;  /* 0x0000008000008947 */ /* 0x000fea0003800000 */
[----:B-----5:R-:W-:Y:S01]  /*15f0*/  PRMT R107, RZ, 0x5410, R25 ;  /* 0x00005410ff6b7816 */ /* 0x020fe20000000019 */
[----:B------:R-:W-:Y:S05]  /*1600*/  BRA `(.L_x_539) ;  /* 0x0000006000007947 */ /* 0x000fea0003800000 */
.L_x_538:
[----:B-----5:R-:W-:Y:S02]  /*1610*/  PRMT R2, RZ, 0x5410, R29 ;  /* 0x00005410ff027816 */ /* 0x020fe4000000001d */
[----:B------:R-:W-:-:S03]  /*1620*/  PRMT R107, RZ, 0x5410, R5 ;  /* 0x00005410ff6b7816 */ /* 0x000fc60000000005 */
[----:B------:R-:W-:-:S04]  /*1630*/  FMUL.FTZ R2, R2, c[0x0][0x1ec] ;  /* 0x00007b0002027a20 */ /* 0x000fc80000410000 */
[----:B------:R-:W-:Y:S01]  /*1640*/  FMUL.FTZ R107, R2, R107 ;  /* 0x0000006b026b7220 */ /* 0x000fe20000410000 */
[----:B------:R-:W-:-:S05]  /*1650*/  @P0 PRMT R2, RZ, 0x5410, R25 ;  /* 0x00005410ff020816 */ /* 0x000fca0000000019 */
[----:B------:R-:W-:Y:S02]  /*1660*/  @P0 FADD.FTZ R107, R2, R107 ;  /* 0x0000006b026b0221 */ /* 0x000fe40000010000 */
.L_x_539:
[----:B------:R-:W-:Y:S05]  /*1670*/  BSYNC B0 ;  /* 0x0000000000007941 */ /* 0x000fea0003800000 */
.L_x_537:
[----:B------:R-:W-:Y:S01]  /*1680*/  BSSY B0, `(.L_x_540) ;  /* 0x000000c000007945 */ /* 0x000fe20003800000 */
[----:B------:R-:W-:Y:S05]  /*1690*/  @P2 BRA `(.L_x_541) ;  /* 0x0000004000002947 */ /* 0x000fea0003800000 */
[----:B------:R-:W-:Y:S01]  /*16a0*/  MOV R109, RZ ;  /* 0x000000ff006d7202 */ /* 0x000fe20000000f00 */
[----:B------:R-:W-:Y:S05]  /*16b0*/  @!P0 BRA `(.L_x_542) ;  /* 0x0000008000008947 */ /* 0x000fea0003800000 */
[----:B-----5:R-:W-:Y:S01]  /*16c0*/  PRMT R109, RZ, 0x7610, R25 ;  /* 0x00007610ff6d7816 */ /* 0x020fe20000000019 */
[----:B------:R-:W-:Y:S05]  /*16d0*/  BRA `(.L_x_542) ;  /* 0x0000006000007947 */ /* 0x000fea0003800000 */
.L_x_541:
[----:B-----5:R-:W-:Y:S02]  /*16e0*/  PRMT R2, RZ, 0x7610, R29 ;  /* 0x00007610ff027816 */ /* 0x020fe4000000001d */
[----:B------:R-:W-:-:S03]  /*16f0*/  PRMT R109, RZ, 0x7610, R5 ;  /* 0x00007610ff6d7816 */ /* 0x000fc60000000005 */
[----:B------:R-:W-:-:S04]  /*1700*/  FMUL.FTZ R2, R2, c[0x0][0x1ec] ;  /* 0x00007b0002027a20 */ /* 0x000fc80000410000 */
[----:B------:R-:W-:Y:S01]  /*1710*/  FMUL.FTZ R109, R2, R109 ;  /* 0x0000006d026d7220 */ /* 0x000fe20000410000 */
[----:B------:R-:W-:-:S05]  /*1720*/  @P0 PRMT R2, RZ, 0x7610, R25 ;  /* 0x00007610ff020816 */ /* 0x000fca0000000019 */
[----:B------:R-:W-:Y:S02]  /*1730*/  @P0 FADD.FTZ R109, R2, R109 ;  /* 0x0000006d026d0221 */ /* 0x000fe40000010000 */
.L_x_542:
[----:B------:R-:W-:Y:S05]  /*1740*/  BSYNC B0 ;  /* 0x0000000000007941 */ /* 0x000fea0003800000 */
.L_x_540:
[----:B------:R-:W-:Y:S01]  /*1750*/  BSSY B0, `(.L_x_543) ;  /* 0x000000c000007945 */ /* 0x000fe20003800000 */
[----:B------:R-:W-:Y:S05]  /*1760*/  @P2 BRA `(.L_x_544) ;  /* 0x0000004000002947 */ /* 0x000fea0003800000 */
[----:B------:R-:W-:Y:S01]  /*1770*/  HFMA2.MMA R111, -RZ, RZ, 0, 0 ;  /* 0x00000000ff6f7435 */ /* 0x000fe200000001ff */
[----:B------:R-:W-:Y:S05]  /*1780*/  @!P0 BRA `(.L_x_545) ;  /* 0x0000008000008947 */ /* 0x000fea0003800000 */
[----:B-----5:R-:W-:Y:S01]  /*1790*/  PRMT R111, RZ, 0x5410, R26 ;  /* 0x00005410ff6f7816 */ /* 0x020fe2000000001a */
[----:B------:R-:W-:Y:S05]  /*17a0*/  BRA `(.L_x_545) ;  /* 0x0000006000007947 */ /* 0x000fea0003800000 */
.L_x_544:
[----:B-----5:R-:W-:Y:S02]  /*17b0*/  PRMT R2, RZ, 0x5410, R30 ;  /* 0x00005410ff027816 */ /* 0x020fe4000000001e */
[----:B------:R-:W-:-:S03]  /*17c0*/  PRMT R111, RZ, 0x5410, R6 ;  /* 0x00005410ff6f7816 */ /* 0x000fc60000000006 */
[----:B------:R-:W-:-:S04]  /*17d0*/  FMUL.FTZ R2, R2, c[0x0][0x1ec] ;  /* 0x00007b0002027a20 */ /* 0x000fc80000410000 */
[----:B------:R-:W-:Y:S01]  /*17e0*/  FMUL.FTZ R111, R2, R111 ;  /* 0x0000006f026f7220 */ /* 0x000fe20000410000 */
[----:B------:R-:W-:-:S05]  /*17f0*/  @P0 PRMT R2, RZ, 0x5410, R26 ;  /* 0x00005410ff020816 */ /* 0x000fca000000001a */
[----:B------:R-:W-:Y:S02]  /*1800*/  @P0 FADD.FTZ R111, R2, R111 ;  /* 0x0000006f026f0221 */ /* 0x000fe40000010000 */
.L_x_545:
[----:B------:R-:W-:Y:S05]  /*1810*/  BSYNC B0 ;  /* 0x0000000000007941 */ /* 0x000fea0003800000 */
.L_x_543:
[----:B------:R-:W-:Y:S01]  /*1820*/  BSSY B0, `(.L_x_546) ;  /* 0x000000c000007945 */ /* 0x000fe20003800000 */
[----:B------:R-:W-:Y:S05]  /*1830*/  @P2 BRA `(.L_x_547) ;  /* 0x0000004000002947 */ /* 0x000fea0003800000 */
[----:B------:R-:W-:Y:S01]  /*1840*/  MOV R113, RZ ;  /* 0x000000ff00717202 */ /* 0x000fe20000000f00 */
[----:B------:R-:W-:Y:S05]  /*1850*/  @!P0 BRA `(.L_x_548) ;  /* 0x0000008000008947 */ /* 0x000fea0003800000 */
[----:B-----5:R-:W-:Y:S01]  /*1860*/  PRMT R113, RZ, 0x7610, R26 ;  /* 0x00007610ff717816 */ /* 0x020fe2000000001a */
[----:B------:R-:W-:Y:S05]  /*1870*/  BRA `(.L_x_548) ;  /* 0x0000006000007947 */ /* 0x000fea0003800000 */
.L_x_547:
[----:B-----5:R-:W-:Y:S02]  /*1880*/  PRMT R2, RZ, 0x7610, R30 ;  /* 0x00007610ff027816 */ /* 0x020fe4000000001e */
[----:B------:R-:W-:-:S03]  /*1890*/  PRMT R113, RZ, 0x7610, R6 ;  /* 0x00007610ff717816 */ /* 0x000fc60000000006 */
[----:B------:R-:W-:-:S04]  /*18a0*/  FMUL.FTZ R2, R2, c[0x0][0x1ec] ;  /* 0x00007b0002027a20 */ /* 0x000fc80000410000 */
[----:B------:R-:W-:Y:S01]  /*18b0*/  FMUL.FTZ R113, R2, R113 ;  /* 0x0000007102717220 */ /* 0x000fe20000410000 */
[----:B------:R-:W-:-:S05]  /*18c0*/  @P0 PRMT R2, RZ, 0x7610, R26 ;  /* 0x00007610ff020816 */ /* 0x000fca000000001a */
[----:B------:R-:W-:Y:S02]  /*18d0*/  @P0 FADD.FTZ R113, R2, R113 ;  /* 0x0000007102710221 */ /* 0x000fe40000010000 */
.L_x_548:
[----:B------:R-:W-:Y:S05]  /*18e0*/  BSYNC B0 ;  /* 0x0000000000007941 */ /* 0x000fea0003800000 */
.L_x_546:
[----:B------:R-:W-:Y:S01]  /*18f0*/  BSSY B0, `(.L_x_549) ;  /* 0x000000c000007945 */ /* 0x000fe20003800000 */
[----:B------:R-:W-:Y:S05]  /*1900*/  @P2 BRA `(.L_x_550) ;  /* 0x0000004000002947 */ /* 0x000fea0003800000 */
[----:B------:R-:W-:Y:S01]  /*1910*/  HFMA2.MMA R115, -RZ, RZ, 0, 0 ;  /* 0x00000000ff737435 */ /* 0x000fe200000001ff */
[----:B------:R-:W-:Y:S05]  /*1920*/  @!P0 BRA `(.L_x_551) ;  /* 0x0000008000008947 */ /* 0x000fea0003800000 */
[----:B-----5:R-:W-:Y:S01]  /*1930*/  PRMT R115, RZ, 0x5410, R27 ;  /* 0x00005410ff737816 */ /* 0x020fe2000000001b */
[----:B------:R-:W-:Y:S05]  /*1940*/  BRA `(.L_x_551) ;  /* 0x0000006000007947 */ /* 0x000fea0003800000 */
.L_x_550:
[----:B-----5:R-:W-:Y:S02]  /*1950*/  PRMT R2, RZ, 0x5410, R31 ;  /* 0x00005410ff027816 */ /* 0x020fe4000000001f */
[----:B------:R-:W-:-:S03]  /*1960*/  PRMT R115, RZ, 0x5410, R7 ;  /* 0x00005410ff737816 */ /* 0x000fc60000000007 */
[----:B------:R-:W-:-:S04]  /*1970*/  FMUL.FTZ R2, R2, c[0x0][0x1ec] ;  /* 0x00007b0002027a20 */ /* 0x000fc80000410000 */
[----:B------:R-:W-:Y:S01]  /*1980*/  FMUL.FTZ R115, R2, R115 ;  /* 0x0000007302737220 */ /* 0x000fe20000410000 */
[----:B------:R-:W-:-:S05]  /*1990*/  @P0 PRMT R2, RZ, 0x5410, R27 ;  /* 0x00005410ff020816 */ /* 0x000fca000000001b */
[----:B------:R-:W-:Y:S02]  /*19a0*/  @P0 FADD.FTZ R115, R2, R115 ;  /* 0x0000007302730221 */ /* 0x000fe40000010000 */
.L_x_551:
[----:B------:R-:W-:Y:S05]  /*19b0*/  BSYNC B0 ;  /* 0x0000000000007941 */ /* 0x000fea0003800000 */
.L_x_549:
[----:B------:R-:W-:Y:S01]  /*19c0*/  BSSY B0, `(.L_x_552) ;  /* 0x000000c000007945 */ /* 0x000fe20003800000 */
[----:B------:R-:W-:Y:S05]  /*19d0*/  @P2 BRA `(.L_x_553) ;  /* 0x0000004000002947 */ /* 0x000fea0003800000 */
[----:B------:R-:W-:Y:S01]  /*19e0*/  MOV R117, RZ ;  /* 0x000000ff00757202 */ /* 0x000fe20000000f00 */
[----:B------:R-:W-:Y:S05]  /*19f0*/  @!P0 BRA `(.L_x_554) ;  /* 0x0000008000008947 */ /* 0x000fea0003800000 */
[----:B-----5:R-:W-:Y:S01]  /*1a00*/  PRMT R117, RZ, 0x7610, R27 ;  /* 0x00007610ff757816 */ /* 0x020fe2000000001b */
[----:B------:R-:W-:Y:S05]  /*1a10*/  BRA `(.L_x_554) ;  /* 0x0000006000007947 */ /* 0x000fea0003800000 */
.L_x_553:
[----:B-----5:R-:W-:Y:S02]  /*1a20*/  PRMT R2, RZ, 0x7610, R31 ;  /* 0x00007610ff027816 */ /* 0x020fe4000000001f */
[----:B------:R-:W-:-:S03]  /*1a30*/  PRMT R117, RZ, 0x7610, R7 ;  /* 0x00007610ff757816 */ /* 0x000fc60000000007 */
[----:B------:R-:W-:-:S04]  /*1a40*/  FMUL.FTZ R2, R2, c[0x0][0x1ec] ;  /* 0x00007b0002027a20 */ /* 0x000fc80000410000 */
[----:B------:R-:W-:Y:S01]  /*1a50*/  FMUL.FTZ R117, R2, R117 ;  /* 0x0000007502757220 */ /* 0x000fe20000410000 */
[----:B------:R-:W-:-:S05]  /*1a60*/  @P0 PRMT R2, RZ, 0x7610, R27 ;  /* 0x00007610ff020816 */ /* 0x000fca000000001b */
[----:B------:R-:W-:Y:S02]  /*1a70*/  @P0 FADD.FTZ R117, R2, R117 ;  /* 0x0000007502750221 */ /* 0x000fe40000010000 */
.L_x_554:
[----:B------:R-:W-:Y:S05]  /*1a80*/  BSYNC B0 ;  /* 0x0000000000007941 */ /* 0x000fea0003800000 */
.L_x_552:
[----:B------:R-:W-:Y:S01]  /*1a90*/  FADD.FTZ R2, RZ, R85 ;  /* 0x00000055ff027221 */ /* 0x000fe20000010000 */
[----:B------:R-:W0:Y:S01]  /*1aa0*/  S2R R42, SR_TID.X ;  /* 0x00000000002a7919 */ /* 0x000e220000002100 */
[----:B------:R-:W-:Y:S02]  /*1ab0*/  F2FP.BF16.PACK_AB R35, R117, R115 ;  /* 0x000000737523723e */ /* 0x000fe400000010ff */
[----:B------:R-:W-:Y:S01]  /*1ac0*/  FADD.FTZ R2, R2, R83 ;  /* 0x0000005302027221 */ /* 0x000fe20000010000 */
[----:B------:R-:W-:Y:S02]  /*1ad0*/  F2FP.BF16.PACK_AB R34, R113, R111 ;  /* 0x0000006f7122723e */ /* 0x000fe400000010ff */
[----:B------:R-:W-:Y:S01]  /*1ae0*/  F2FP.BF16.PACK_AB R33, R109, R107 ;  /* 0x0000006b6d21723e */ /* 0x000fe200000010ff */
[----:B------:R-:W-:Y:S01]  /*1af0*/  FADD.FTZ R2, R2, R81 ;  /* 0x0000005102027221 */ /* 0x000fe20000010000 */
[----:B------:R-:W-:-:S03]  /*1b00*/  LOP3.LUT P0, RZ, R70, 0xff, RZ, 0xc0, !PT ;  /* 0x000000ff46ff7812 */ /* 0x000fc6000780c0ff */
        /* <DEDUP_REMOVED lines=14> */
[----:B------:R-:W-:Y:S01]  /*1bf0*/  IMAD.WIDE.U32 R2, R78, R105, c[0x0][0x188] ;  /* 0x000062004e027625 */ /* 0x000fe200078e0069 */
[----:B0-----:R-:W-:-:S03]  /*1c00*/  SHF.R.U32.HI R78, RZ, 0x5, R42 ;  /* 0x00000005ff4e7819 */ /* 0x001fc6000001162a */
[----:B------:R-:W-:Y:S01]  /*1c10*/  FADD.FTZ R36, R32, R89 ;  /* 0x0000005920247221 */ /* 0x000fe20000010000 */
[----:B------:R-:W-:-:S03]  /*1c20*/  F2FP.BF16.PACK_AB R32, R89, R37 ;  /* 0x000000255920723e */ /* 0x000fc600000010ff */
[----:B------:R-:W-:Y:S02]  /*1c30*/  FADD.FTZ R36, R36, R107 ;  /* 0x0000006b24247221 */ /* 0x000fe40000010000 */
[----:B------:R0:W-:Y:S02]  /*1c40*/  STG.E.128 [R2.64], R32 ;  /* 0x0000002002007986 */ /* 0x0001e4000c101d04 */
[----:B------:R-:W-:-:S04]  /*1c50*/  FADD.FTZ R36, R36, R109 ;  /* 0x0000006d24247221 */ /* 0x000fc80000010000 */
[----:B------:R-:W-:-:S04]  /*1c60*/  FADD.FTZ R36, R36, R111 ;  /* 0x0000006f24247221 */ /* 0x000fc80000010000 */
[----:B------:R-:W-:Y:S01]  /*1c70*/  FADD.FTZ R42, R36, R113 ;  /* 0x00000071242a7221 */ /* 0x000fe20000010000 */
[----:B------:R-:W-:-:S03]  /*1c80*/  LOP3.LUT R36, R78, 0x7fffff8, RZ, 0xc0, !PT ;  /* 0x07fffff84e247812 */ /* 0x000fc600078ec0ff */
[----:B------:R-:W-:Y:S01]  /*1c90*/  FADD.FTZ R42, R42, R115 ;  /* 0x000000732a2a7221 */ /* 0x000fe20000010000 */
[----:B------:R-:W-:-:S03]  /*1ca0*/  @!P0 IADD3 R36, R36, 0x8, RZ ;  /* 0x0000000824248810 */ /* 0x000fc60007ffe0ff */
[----:B------:R-:W-:Y:S01]  /*1cb0*/  FADD.FTZ R42, R42, R117 ;  /* 0x000000752a2a7221 */ /* 0x000fe20000010000 */
[----:B------:R-:W-:Y:S05]  /*1cc0*/  BRA.DIV ~URZ, `(.L_x_555) ;  /* 0x000011827f007947 */ /* 0x000fea000b800000 */
[----:B0-----:R0:W1:Y:S02]  /*1cd0*/  SHFL.BFLY PT, R2, R42, 0x1, 0x1f ;  /* 0x0c201f002a027f89 */ /* 0x00106400000e0000 */
.L_x_561:
        /* <DEDUP_REMOVED lines=68> */
.L_x_562:
        /* <DEDUP_REMOVED lines=15> */
[----:B------:R2:W3:Y:S01]  /*2210*/  @!P0 LDS.64 R2, [R36.X8] ;  /* 0x0000000024028984 */ /* 0x0004e20000008a00 */
[----:B------:R-:W-:Y:S02]  /*2220*/  ISETP.NE.AND P0, PT, RZ, UR6, PT ;  /* 0x00000006ff007c0c */ /* 0x000fe4000bf05270 */
[----:B01----:R-:W-:Y:S01]  /*2230*/  IADD3 R42, R33, R32, RZ ;  /* 0x00000020212a7210 */ /* 0x003fe20007ffe0ff */
[----:B------:R-:W-:Y:S04]  /*2240*/  I2F R82, R33 ;  /* 0x0000002100527306 */ /* 0x000fe80000201400 */
[----:B------:R-:W0:Y:S04]  /*2250*/  SHFL.DOWN PT, R119, R42, 0x2, 0x1f ;  /* 0x08401f002a777f89 */ /* 0x000e2800000e0000 */
[----:B------:R-:W2:Y:S08]  /*2260*/  I2F R78, R42 ;  /* 0x0000002a004e7306 */ /* 0x000eb00000201400 */
[----:B--2---:R-:W-:Y:S01]  /*2270*/  MUFU.RCP R36, R78 ;  /* 0x0000004e00247308 */ /* 0x004fe20000001000 */
[----:B---3--:R-:W1:Y:S01]  /*2280*/  SHFL.DOWN PT, R35, R2, 0x4, 0x1f ;  /* 0x08801f0002237f89 */ /* 0x008e6200000e0000 */
[----:B0-----:R-:W-:-:S03]  /*2290*/  IADD3 R84, R42, R119, RZ ;  /* 0x000000772a547210 */ /* 0x001fc60007ffe0ff */
[----:B------:R-:W0:Y:S03]  /*22a0*/  SHFL.DOWN PT, R34, R3, 0x4, 0x1f ;  /* 0x08801f0003227f89 */ /* 0x000e2600000e0000 */
[----:B------:R-:W2:Y:S01]  /*22b0*/  I2F R42, R84 ;  /* 0x00000054002a7306 */ /* 0x000ea20000201400 */
[----:B------:R-:W-:Y:S07]  /*22c0*/  SHFL.DOWN PT, R121, R84, 0x1, 0x1f ;  /* 0x08201f0054797f89 */ /* 0x000fee00000e0000 */
[----:B------:R-:W3:Y:S08]  /*22d0*/  I2F R119, R119 ;  /* 0x0000007700777306 */ /* 0x000ef00000201400 */
[----:B--2---:R-:W2:Y:S01]  /*22e0*/  MUFU.RCP R33, R42 ;  /* 0x0000002a00217308 */ /* 0x004ea20000001000 */
[----:B-1----:R-:W-:-:S02]  /*22f0*/  FMUL.FTZ R105, R35, R82 ;  /* 0x0000005223697220 */ /* 0x002fc40000410000 */
[----:B------:R-:W-:Y:S02]  /*2300*/  FADD.FTZ R35, -R35, R2 ;  /* 0x0000000223237221 */ /* 0x000fe40000010100 */
[----:B------:R-:W-:Y:S02]  /*2310*/  FFMA.FTZ R105, R80, R2, R105 ;  /* 0x0000000250697223 */ /* 0x000fe40000010069 */
[----:B------:R-:W-:Y:S02]  /*2320*/  FMUL.FTZ R35, R35, R35 ;  /* 0x0000002323237220 */ /* 0x000fe40000410000 */
[----:B------:R-:W-:Y:S02]  /*2330*/  FMUL.FTZ R105, R36, R105 ;  /* 0x0000006924697220 */ /* 0x000fe40000410000 */
[----:B------:R-:W-:Y:S02]  /*2340*/  FMUL.FTZ R35, R35, R80 ;  /* 0x0000005023237220 */ /* 0x000fe40000410000 */
[----:B0-----:R-:W-:Y:S01]  /*2350*/  FADD.FTZ R3, R34, R3 ;  /* 0x0000000322037221 */ /* 0x001fe20000010000 */
[----:B------:R-:W3:Y:S01]  /*2360*/  SHFL.DOWN PT, R2, R105, 0x2, 0x1f ;  /* 0x08401f0069027f89 */ /* 0x000ee200000e0000 */
[----:B------:R-:W-:-:S04]  /*2370*/  FMUL.FTZ R35, R35, R82 ;  /* 0x0000005223237220 */ /* 0x000fc80000410000 */
[----:B------:R-:W-:-:S05]  /*2380*/  FFMA.FTZ R3, R36, R35, R3 ;  /* 0x0000002324037223 */ /* 0x000fca0000010003 */
[----:B------:R-:W0:Y:S01]  /*2390*/  SHFL.DOWN PT, R32, R3, 0x2, 0x1f ;  /* 0x08401f0003207f89 */ /* 0x000e2200000e0000 */
[----:B---3--:R-:W-:Y:S02]  /*23a0*/  FMUL.FTZ R34, R2, R119 ;  /* 0x0000007702227220 */ /* 0x008fe40000410000 */
[----:B------:R-:W-:Y:S02]  /*23b0*/  FADD.FTZ R2, R105, -R2 ;  /* 0x8000000269027221 */ /* 0x000fe40000010000 */
[----:B------:R-:W-:Y:S02]  /*23c0*/  FFMA.FTZ R34, R78, R105, R34 ;  /* 0x000000694e227223 */ /* 0x000fe40000010022 */
[----:B------:R-:W-:Y:S02]  /*23d0*/  FMUL.FTZ R35, R2, R2 ;  /* 0x0000000202237220 */ /* 0x000fe40000410000 */
[----:B--2---:R-:W-:Y:S01]  /*23e0*/  FMUL.FTZ R105, R33, R34 ;  /* 0x0000002221697220 */ /* 0x004fe20000410000 */
[----:B------:R-:W-:Y:S01]  /*23f0*/  IADD3 R34, R84, R121, RZ ;  /* 0x0000007954227210 */ /* 0x000fe20007ffe0ff */
[----:B------:R-:W-:Y:S01]  /*2400*/  FMUL.FTZ R35, R78, R35 ;  /* 0x000000234e237220 */ /* 0x000fe20000410000 */
[----:B------:R-:W-:Y:S01]  /*2410*/  I2F R121, R121 ;  /* 0x0000007900797306 */ /* 0x000fe20000201400 */
[----:B0-----:R-:W-:Y:S01]  /*2420*/  FADD.FTZ R32, R3, R32 ;  /* 0x0000002003207221 */ /* 0x001fe20000010000 */
        /* <DEDUP_REMOVED lines=12> */
[C---:B-1----:R-:W-:Y:S02]  /*24f0*/  FMUL.FTZ R42, R33.reuse, R2 ;  /* 0x00000002212a7220 */ /* 0x042fe40000410000 */
[----:B--2---:R-:W-:Y:S01]  /*2500*/  FADD.FTZ R2, R32, R3 ;  /* 0x0000000320027221 */ /* 0x004fe20000010000 */
[----:B------:R-:W-:Y:S02]  /*2510*/  MOV R32, c[0x0][0x1e0] ;  /* 0x0000780000207a02 */ /* 0x000fe40000000f00 */
[----:B------:R-:W0:Y:S01]  /*2520*/  SHFL.IDX PT, R105, R42, RZ, 0x1f ;  /* 0x00001fff2a697589 */ /* 0x000e2200000e0000 */
[----:B------:R-:W-:-:S05]  /*2530*/  FFMA.FTZ R36, R33, R35, R2 ;  /* 0x0000002321247223 */ /* 0x000fca0000010002 */
        /* <DEDUP_REMOVED lines=14> */
[----:B-1----:R-:W-:-:S05]  /*2620*/  FSEL R2, R105, RZ, !P0 ;  /* 0x000000ff69027208 */ /* 0x002fca0004000000 */
[C---:B------:R-:W-:Y:S02]  /*2630*/  FADD.FTZ R42, -R2.reuse, R43 ;  /* 0x0000002b022a7221 */ /* 0x040fe40000010100 */
[C---:B------:R-:W-:Y:S02]  /*2640*/  FADD.FTZ R32, -R2.reuse, R83 ;  /* 0x0000005302207221 */ /* 0x040fe40000010100 */
[C---:B------:R-:W-:Y:S02]  /*2650*/  FADD.FTZ R34, -R2.reuse, R81 ;  /* 0x0000005102227221 */ /* 0x040fe40000010100 */
[C---:B------:R-:W-:Y:S02]  /*2660*/  FADD.FTZ R36, -R2.reuse, R79 ;  /* 0x0000004f02247221 */ /* 0x040fe40000010100 */
[----:B------:R-:W-:Y:S01]  /*2670*/  FADD.FTZ R38, -R2, R77 ;  /* 0x0000004d02267221 */ /* 0x000fe20000010100 */
[----:B------:R-:W-:Y:S01]  /*2680*/  IADD3 R77, R40, -0x1, RZ ;  /* 0xffffffff284d7810 */ /* 0x000fe20007ffe0ff */
[C---:B------:R-:W-:Y:S01]  /*2690*/  FADD.FTZ R78, -R2.reuse, R41 ;  /* 0x00000029024e7221 */ /* 0x040fe20000010100 */
[----:B------:R-:W-:Y:S01]  /*26a0*/  PRMT R40, RZ, 0x7610, R58 ;  /* 0x00007610ff287816 */ /* 0x000fe2000000003a */
        /* <DEDUP_REMOVED lines=17> */
[----:B------:R-:W-:Y:S02]  /*27c0*/  FADD.FTZ R118, -R2, R117 ;  /* 0x0000007502767221 */ /* 0x000fe40000010100 */
        /* <DEDUP_REMOVED lines=23> */
[----:B------:R-:W-:Y:S01]  /*2940*/  FMUL.FTZ R81, R35, R118 ;  /* 0x0000007623517220 */ /* 0x000fe20000410000 */
[----:B------:R-:W-:Y:S01]  /*2950*/  PRMT R35, RZ, 0x5410, R59 ;  /* 0x00005410ff237816 */ /* 0x000fe2000000003b */
[----:B------:R-:W-:-:S02]  /*2960*/  FFMA.FTZ R40, R83, R40, R50 ;  /* 0x0000002853287223 */ /* 0x000fc40000010032 */
[----:B------:R-:W-:Y:S02]  /*2970*/  IMAD R83, R77, c[0x0][0x168], RZ ;  /* 0x00005a004d537a24 */ /* 0x000fe400078e02ff */
[----:B------:R-:W-:Y:S01]  /*2980*/  FFMA.FTZ R35, R42, R35, R51 ;  /* 0x000000232a237223 */ /* 0x000fe20000010033 */
[----:B------:R-:W-:-:S05]  /*2990*/  PRMT R42, RZ, 0x7610, R59 ;  /* 0x00007610ff2a7816 */ /* 0x000fca000000003b */
[----:B------:R-:W-:Y:S01]  /*29a0*/  FFMA.FTZ R42, R39, R42, R52 ;  /* 0x0000002a272a7223 */ /* 0x000fe20000010034 */
[----:B------:R-:W-:-:S04]  /*29b0*/  PRMT R39, RZ, 0x5410, R58 ;  /* 0x00005410ff277816 */ /* 0x000fc8000000003a */
[----:B------:R-:W-:Y:S01]  /*29c0*/  F2FP.BF16.PACK_AB R35, R42, R35 ;  /* 0x000000232a23723e */ /* 0x000fe200000010ff */
[----:B------:R-:W-:Y:S01]  /*29d0*/  FFMA.FTZ R39, R84, R39, R49 ;  /* 0x0000002754277223 */ /* 0x000fe20000010031 */
[----:B------:R-:W-:-:S05]  /*29e0*/  PRMT R84, RZ, 0x5410, R57 ;  /* 0x00005410ff547816 */ /* 0x000fca0000000039 */
[----:B------:R-:W-:Y:S01]  /*29f0*/  FFMA.FTZ R77, R82, R84, R47 ;  /* 0x00000054524d7223 */ /* 0x000fe2000001002f */
[----:B------:R-:W-:Y:S02]  /*2a00*/  PRMT R82, RZ, 0x7610, R57 ;  /* 0x00007610ff527816 */ /* 0x000fe40000000039 */
[----:B------:R-:W-:-:S03]  /*2a10*/  SHF.R.S32.HI R84, RZ, 0x1f, R83 ;  /* 0x0000001fff547819 */ /* 0x000fc60000011453 */
[----:B------:R-:W-:Y:S01]  /*2a20*/  FFMA.FTZ R82, R85, R82, R48 ;  /* 0x0000005255527223 */ /* 0x000fe20000010030 */
[----:B------:R-:W-:-:S05]  /*2a30*/  PRMT R85, RZ, 0x5410, R56 ;  /* 0x00005410ff557816 */ /* 0x000fca0000000038 */
[----:B------:R-:W-:Y:S01]  /*2a40*/  FFMA.FTZ R80, R80, R85, R45 ;  /* 0x0000005550507223 */ /* 0x000fe2000001002d */
[----:B------:R-:W-:-:S05]  /*2a50*/  PRMT R85, RZ, 0x7610, R56 ;  /* 0x00007610ff557816 */ /* 0x000fca0000000038 */
[----:B------:R-:W-:Y:S01]  /*2a60*/  FFMA.FTZ R85, R41, R85, R46 ;  /* 0x0000005529557223 */ /* 0x000fe2000001002e */
[----:B------:R-:W-:Y:S02]  /*2a70*/  LEA.HI R41, R84, R83, RZ, 0x3 ;  /* 0x0000005354297211 */ /* 0x000fe400078f18ff */
        /* <DEDUP_REMOVED lines=27> */
[----:B------:R-:W-:-:S04]  /*2c30*/  PRMT R2, RZ, 0x5410, R17 ;  /* 0x00005410ff027816 */ /* 0x000fc80000000011 */
[----:B------:R-:W-:Y:S01]  /*2c40*/  F2FP.BF16.PACK_AB R42, R91, R90 ;  /* 0x0000005a5b2a723e */ /* 0x000fe200000010ff */
[----:B------:R-:W-:Y:S01]  /*2c50*/  FFMA.FTZ R81, R38, R2, R71 ;  /* 0x0000000226517223 */ /* 0x000fe20000010047 */
[----:B------:R-:W-:Y:S02]  /*2c60*/  PRMT R2, RZ, 0x7610, R17 ;  /* 0x00007610ff027816 */ /* 0x000fe40000000011 */
[----:B------:R-:W-:-:S03]  /*2c70*/  F2FP.BF16.PACK_AB R38, R87, R96 ;  /* 0x000000605726723e */ /* 0x000fc600000010ff */
[----:B------:R-:W-:Y:S01]  /*2c80*/  FFMA.FTZ R88, R34, R2, R73 ;  /* 0x0000000222587223 */ /* 0x000fe20000010049 */
[--C-:B------:R-:W-:Y:S02]  /*2c90*/  PRMT R2, RZ, 0x5410, R16.reuse ;  /* 0x00005410ff027816 */ /* 0x100fe40000000010 */
[----:B------:R-:W-:Y:S02]  /*2ca0*/  F2FP.BF16.PACK_AB R34, R40, R39 ;  /* 0x000000272822723e */ /* 0x000fe400000010ff */
[----:B------:R-:W-:Y:S01]  /*2cb0*/  F2FP.BF16.PACK_AB R39, R89, R100 ;  /* 0x000000645927723e */ /* 0x000fe200000010ff */
[----:B------:R-:W-:Y:S01]  /*2cc0*/  FFMA.FTZ R79, R32, R2, R65 ;  /* 0x00000002204f7223 */ /* 0x000fe20000010041 */
[----:B------:R-:W-:Y:S02]  /*2cd0*/  PRMT R2, RZ, 0x7610, R16 ;  /* 0x00007610ff027816 */ /* 0x000fe40000000010 */
[----:B------:R-:W-:-:S03]  /*2ce0*/  F2FP.BF16.PACK_AB R32, R85, R80 ;  /* 0x000000505520723e */ /* 0x000fc600000010ff */
[----:B------:R-:W-:Y:S01]  /*2cf0*/  FFMA.FTZ R86, R33, R2, R66 ;  /* 0x0000000221567223 */ /* 0x000fe20000010042 */
[----:B------:R-:W-:Y:S02]  /*2d00*/  LEA.HI.SX32 R2, R41, R44, 0x1d ;  /* 0x0000002c29027211 */ /* 0x000fe400078feaff */
[----:B------:R-:W-:Y:S02]  /*2d10*/  F2FP.BF16.PACK_AB R33, R82, R77 ;  /* 0x0000004d5221723e */ /* 0x000fe400000010ff */
[----:B------:R-:W-:Y:S02]  /*2d20*/  MOV R77, 0x10 ;  /* 0x00000010004d7802 */ /* 0x000fe40000000f00 */
[C---:B------:R-:W-:Y:S02]  /*2d30*/  IADD3 R78, R2.reuse, 0x100, RZ ;  /* 0x00000100024e7810 */ /* 0x040fe40007ffe0ff */
[C---:B------:R-:W-:Y:S01]  /*2d40*/  IADD3 R80, R2.reuse, 0x200, RZ ;  /* 0x0000020002507810 */ /* 0x040fe20007ffe0ff */
[----:B------:R-:W-:Y:S01]  /*2d50*/  IMAD.WIDE.U32 R2, R2, R77, c[0x0][0x208] ;  /* 0x0000820002027625 */ /* 0x000fe200078e004d */
[----:B------:R-:W-:-:S02]  /*2d60*/  F2FP.BF16.PACK_AB R40, R86, R79 ;  /* 0x0000004f5628723e */ /* 0x000fc400000010ff */
[----:B------:R-:W-:Y:S01]  /*2d70*/  F2FP.BF16.PACK_AB R41, R88, R81 ;  /* 0x000000515829723e */ /* 0x000fe200000010ff */
[-C--:B------:R-:W-:Y:S01]  /*2d80*/  IMAD.WIDE.U32 R78, R78, R77.reuse, c[0x0][0x208] ;  /* 0x000082004e4e7625 */ /* 0x080fe200078e004d */
[----:B------:R0:W-:Y:S03]  /*2d90*/  STG.E.128 [R2.64], R32 ;  /* 0x0000002002007986 */ /* 0x0001e6000c101d04 */
[----:B------:R-:W-:Y:S01]  /*2da0*/  IMAD.WIDE.U32 R80, R80, R77, c[0x0][0x208] ;  /* 0x0000820050507625 */ /* 0x000fe200078e004d */
[----:B------:R0:W-:Y:S04]  /*2db0*/  STG.E.128 [R78.64], R36 ;  /* 0x000000244e007986 */ /* 0x0001e8000c101d04 */
[----:B------:R0:W-:Y:S02]  /*2dc0*/  STG.E.128 [R80.64], R40 ;  /* 0x0000002850007986 */ /* 0x0001e4000c101d04 */
.L_x_558:
[----:B-1----:R-:W-:Y:S05]  /*2dd0*/  BSYNC B0 ;  /* 0x0000000000007941 */ /* 0x002fea0003800000 */
.L_x_557:
[----:B------:R-:W-:Y:S02]  /*2de0*/  IADD3 R67, R67, c[0x0][0x160], RZ ;  /* 0x0000580043437a10 */ /* 0x000fe40007ffe0ff */
[----:B------:R-:W-:-:S02]  /*2df0*/  LOP3.LUT P1, RZ, R70, 0xff, RZ, 0xc0, !PT ;  /* 0x000000ff46ff7812 */ /* 0x000fc4000782c0ff */
[----:B------:R-:W-:Y:S02]  /*2e00*/  ISETP.GE.AND P0, PT, R67, c[0x0][0x164], PT ;  /* 0x0000590043007a0c */ /* 0x000fe40003f06270 */
[----:B------:R-:W-:-:S11]  /*2e10*/  SEL R70, RZ, 0x1, P1 ;  /* 0x00000001ff467807 */ /* 0x000fd60000800000 */
[----:B0----5:R-:W-:Y:S01]  /*2e20*/  @P0 CALL.REL.NOINC `(.L_x_559) ;  /* 0x0000001000000944 */ /* 0x021fe20003c00000 */
[----:B------:R-:W-:Y:S05]  /*2e30*/  BRA `(.L_x_560) ;  /* 0xffffd5a000007947 */ /* 0x000fea000383ffff */
.L_x_559:
[----:B------:R-:W-:Y:S05]  /*2e40*/  EXIT ;  /* 0x000000000000794d */ /* 0x000fea0003800000 */
.L_x_555:
[----:B0-----:R-:W-:Y:S01]  /*2e50*/  HFMA2.MMA R35, -RZ, RZ, 0, 5.9604644775390625e-08 ;  /* 0x00000001ff237435 */ /* 0x001fe200000001ff */
[----:B------:R-:W-:Y:S02]  /*2e60*/  MOV R3, 0x1f ;  /* 0x0000001f00037802 */ /* 0x000fe40000000f00 */
[----:B------:R-:W-:Y:S02]  /*2e70*/  MOV R34, 0xffffffff ;  /* 0xffffffff00227802 */ /* 0x000fe40000000f00 */
[----:B------:R-:W-:Y:S02]  /*2e80*/  MOV R32, 0x2ea0 ;  /* 0x00002ea000207802 */ /* 0x000fe40000000f00 */
[----:B-----5:R-:W-:Y:S05]  /*2e90*/  CALL.REL.NOINC `($__internal_7_$__cuda_sm70_shflsync_bfly_p) ;  /* 0x0000069000007944 */ /* 0x020fea0003c00000 */
[----:B-1----:R-:W-:Y:S01]  /*2ea0*/  MOV R2, R35 ;  /* 0x0000002300027202 */ /* 0x002fe20000000f00 */
[----:B0-----:R-:W-:Y:S05]  /*2eb0*/  BRA `(.L_x_561) ;  /* 0xffffee2000007947 */ /* 0x001fea000383ffff */
.L_x_556:
[----:B------:R-:W-:Y:S01]  /*2ec0*/  HFMA2.MMA R35, -RZ, RZ, 0, 1.1920928955078125e-07 ;  /* 0x00000002ff237435 */ /* 0x000fe200000001ff */
[----:B------:R-:W-:Y:S02]  /*2ed0*/  MOV R3, 0x1f ;  /* 0x0000001f00037802 */ /* 0x000fe40000000f00 */
[----:B------:R-:W-:Y:S02]  /*2ee0*/  MOV R34, 0xffffffff ;  /* 0xffffffff00227802 */ /* 0x000fe40000000f00 */
[----:B------:R-:W-:-:S02]  /*2ef0*/  MOV R32, 0x2f10 ;  /* 0x00002f1000207802 */ /* 0x000fc40000000f00 */
[----:B-----5:R-:W-:Y:S05]  /*2f00*/  CALL.REL.NOINC `($__internal_7_$__cuda_sm70_shflsync_bfly_p) ;  /* 0x0000062000007944 */ /* 0x020fea0003c00000 */
[----:B01----:R-:W-:Y:S01]  /*2f10*/  FADD.FTZ R42, R42, R35 ;  /* 0x000000232a2a7221 */ /* 0x003fe20000010000 */
[----:B------:R-:W-:Y:S01]  /*2f20*/  HFMA2.MMA R35, -RZ, RZ, 0, 2.384185791015625e-07 ;  /* 0x00000004ff237435 */ /* 0x000fe200000001ff */
[----:B------:R-:W-:-:S02]  /*2f30*/  MOV R3, 0x1f ;  /* 0x0000001f00037802 */ /* 0x000fc40000000f00 */
[----:B------:R-:W-:Y:S02]  /*2f40*/  MOV R34, 0xffffffff ;  /* 0xffffffff00227802 */ /* 0x000fe40000000f00 */
[----:B------:R-:W-:Y:S02]  /*2f50*/  MOV R32, 0x2f70 ;  /* 0x00002f7000207802 */ /* 0x000fe40000000f00 */
[----:B------:R-:W-:Y:S05]  /*2f60*/  CALL.REL.NOINC `($__internal_7_$__cuda_sm70_shflsync_bfly_p) ;  /* 0x000005c000007944 */ /* 0x000fea0003c00000 */
[----:B01----:R-:W-:Y:S01]  /*2f70*/  FADD.FTZ R42, R42, R35 ;  /* 0x000000232a2a7221 */ /* 0x003fe20000010000 */
[----:B------:R-:W-:Y:S01]  /*2f80*/  HFMA2.MMA R35, -RZ, RZ, 0, 4.76837158203125e-07 ;  /* 0x00000008ff237435 */ /* 0x000fe200000001ff */
[----:B------:R-:W-:Y:S02]  /*2f90*/  MOV R3, 0x1f ;  /* 0x0000001f00037802 */ /* 0x000fe40000000f00 */
[----:B------:R-:W-:Y:S02]  /*2fa0*/  MOV R34, 0xffffffff ;  /* 0xffffffff00227802 */ /* 0x000fe40000000f00 */
[----:B------:R-:W-:Y:S02]  /*2fb0*/  MOV R32, 0x2fd0 ;  /* 0x00002fd000207802 */ /* 0x000fe40000000f00 */
[----:B------:R-:W-:Y:S05]  /*2fc0*/  CALL.REL.NOINC `($__internal_7_$__cuda_sm70_shflsync_bfly_p) ;  /* 0x0000056000007944 */ /* 0x000fea0003c00000 */
[----:B01----:R-:W-:Y:S01]  /*2fd0*/  FADD.FTZ R42, R42, R35 ;  /* 0x000000232a2a7221 */ /* 0x003fe20000010000 */
[----:B------:R-:W-:Y:S01]  /*2fe0*/  HFMA2.MMA R35, -RZ, RZ, 0, 9.5367431640625e-07 ;  /* 0x00000010ff237435 */ /* 0x000fe200000001ff */
[----:B------:R-:W-:-:S02]  /*2ff0*/  MOV R3, 0x1f ;  /* 0x0000001f00037802 */ /* 0x000fc40000000f00 */
[----:B------:R-:W-:Y:S02]  /*3000*/  MOV R34, 0xffffffff ;  /* 0xffffffff00227802 */ /* 0x000fe40000000f00 */
[----:B------:R-:W-:Y:S02]  /*3010*/  MOV R32, 0x3030 ;  /* 0x0000303000207802 */ /* 0x000fe40000000f00 */
[----:B------:R-:W-:Y:S05]  /*3020*/  CALL.REL.NOINC `($__internal_7_$__cuda_sm70_shflsync_bfly_p) ;  /* 0x0000050000007944 */ /* 0x000fea0003c00000 */
        /* <DEDUP_REMOVED lines=54> */
[----:B------:R-:W-:Y:S05]  /*3390*/  CALL.REL.NOINC `($__internal_7_$__cuda_sm70_shflsync_bfly_p) ;  /* 0x0000019000007944 */ /* 0x000fea0003c00000 */
[----:B01----:R-:W-:Y:S01]  /*33a0*/  FADD.FTZ R42, R42, R35 ;  /* 0x000000232a2a7221 */ /* 0x003fe20000010000 */
[----:B------:R-:W-:Y:S01]  /*33b0*/  HFMA2.MMA R35, -RZ, RZ, 0, 1.1920928955078125e-07 ;  /* 0x00000002ff237435 */ /* 0x000fe200000001ff */
[----:B------:R-:W-:Y:S02]  /*33c0*/  MOV R3, 0x1f ;  /* 0x0000001f00037802 */ /* 0x000fe40000000f00 */
[----:B------:R-:W-:Y:S02]  /*33d0*/  MOV R34, 0xffffffff ;  /* 0xffffffff00227802 */ /* 0x000fe40000000f00 */
[----:B------:R-:W-:Y:S02]  /*33e0*/  MOV R32, 0x3400 ;  /* 0x0000340000207802 */ /* 0x000fe40000000f00 */
[----:B------:R-:W-:Y:S05]  /*33f0*/  CALL.REL.NOINC `($__internal_7_$__cuda_sm70_shflsync_bfly_p) ;  /* 0x0000013000007944 */ /* 0x000fea0003c00000 */
        /* <DEDUP_REMOVED lines=18> */
[----:B01----:R-:W-:Y:S05]  /*3520*/  BRA `(.L_x_562) ;  /* 0xffffebf000007947 */ /* 0x003fea000383ffff */
        .weak           $__internal_7_$__cuda_sm70_shflsync_bfly_p
        .type           $__internal_7_$__cuda_sm70_shflsync_bfly_p,@function
        .size           $__internal_7_$__cuda_sm70_shflsync_bfly_p,(.L_x_22095 - $__internal_7_$__cuda_sm70_shflsync_bfly_p)
$__internal_7_$__cuda_sm70_shflsync_bfly_p:
[----:B------:R-:W-:Y:S01]  /*3530*/  HFMA2.MMA R33, -RZ, RZ, 0, 0 ;  /* 0x00000000ff217435 */ /* 0x000fe200000001ff */
[----:B------:R-:W-:Y:S04]  /*3540*/  WARPSYNC R34 ;  /* 0x0000002200007348 */ /* 0x000fe80003800000 */
[----:B------:R0:W1:Y:S01]  /*3550*/  SHFL.BFLY PT, R35, R42, R35, R3 ;  /* 0x0c0000232a237389 */ /* 0x00006200000e0003 */
[----:B------:R-:W-:Y:S05]  /*3560*/  RET.REL.NODEC R32 `(_ZN10layer_norm13ln_fwd_kernelINS_13Kernel_traitsI13__nv_bfloat16S2_S2_S2_fjLj6144ELj1ELj1ELj8ELj16ENS_18Kernel_traits_baseILj6144ES2_S2_S2_S2_fjLj256EEEEELb0ELb1ELb1ELb1EEEvNS_9FwdParamsE) ;  /* 0xffffca9020007950 */ /* 0x000fea0003c3ffff */
.L_x_563:
        /* <DEDUP_REMOVED lines=9> */
.L_x_22095:


//--------------------- .text._ZN10layer_norm13ln_fwd_kernelINS_13Kernel_traitsI13__nv_bfloat16S2_S2_S2_fjLj6144ELj1ELj1ELj8ELj16ENS_18Kernel_traits_baseILj6144ES2_S2_S2_S2_fjLj256EEEEELb1ELb0ELb0ELb0EEEvNS_9FwdParamsE --------------------------
	.section	.text._ZN10layer_norm13ln_fwd_kernelINS_13Kernel_traitsI13__nv_bfloat16S2_S2_S2_fjLj6144ELj1ELj1ELj8ELj16ENS_18Kernel_traits_baseILj6144ES2_S2_S2_S2_fjLj256EEEEELb1ELb0ELb0ELb0EEEvNS_9FwdParamsE,"ax",@progbits
	.sectioninfo	@"SHI_REGISTERS=115"
	.align	128
        .global         _ZN10layer_norm13ln_fwd_kernelINS_13Kernel_traitsI13__nv_bfloat16S2_S2_S2_fjLj6144ELj1ELj1ELj8ELj16ENS_18Kernel_traits_baseILj6144ES2_S2_S2_S2_fjLj256EEEEELb1ELb0ELb0ELb0EEEvNS_9FwdParamsE
        .type           _ZN10layer_norm13ln_fwd_kernelINS_13Kernel_traitsI13__nv_bfloat16S2_S2_S2_fjLj6144ELj1ELj1ELj8ELj16ENS_18Kernel_traits_baseILj6144ES2_S2_S2_S2_fjLj256EEEEELb1ELb0ELb0ELb0EEEvNS_9FwdParamsE,@function
        .size           _ZN10layer_norm13ln_fwd_kernelINS_13Kernel_traitsI13__nv_bfloat16S2_S2_S2_fjLj6144ELj1ELj1ELj8ELj16ENS_18Kernel_traits_baseILj6144ES2_S2_S2_S2_fjLj256EEEEELb1ELb0ELb0ELb0EEEvNS_9FwdParamsE,(.L_x_22096 - _ZN10layer_norm13ln_fwd_kernelINS_13Kernel_traitsI13__nv_bfloat16S2_S2_S2_fjLj6144ELj1ELj1ELj8ELj16ENS_18Kernel_traits_baseILj6144ES2_S2_S2_S2_fjLj256EEEEELb1ELb0ELb0ELb0EEEvNS_9FwdParamsE)
        .other          _ZN10layer_norm13ln_fwd_kernelINS_13Kernel_traitsI13__nv_bfloat16S2_S2_S2_fjLj6144ELj1ELj1ELj8ELj16ENS_18Kernel_traits_baseILj6144ES2_S2_S2_S2_fjLj256EEEEELb1ELb0ELb0ELb0EEEvNS_9FwdParamsE,@"STO_CUDA_ENTRY STV_DEFAULT"
_ZN10layer_norm13ln_fwd_kernelINS_13Kernel_traitsI13__nv_bfloat16S2_S2_S2_fjLj6144ELj1ELj1ELj8ELj16ENS_18Kernel_traits_baseILj6144ES2_S2_S2_S2_fjLj256EEEEELb1ELb0ELb0ELb0EEEvNS_9FwdParamsE:
.text._ZN10layer_norm13ln_fwd_kernelINS_13Kernel_traitsI13__nv_bfloat16S2_S2_S2_fjLj6144ELj1ELj1ELj8ELj16ENS_18Kernel_traits_baseILj6144ES2_S2_S2_S2_fjLj256EEEEELb1ELb0ELb0ELb0EEEvNS_9FwdParamsE:
[----:B------:R-:W-:Y:S02]  /*0000*/  IMAD.MOV.U32 R1, RZ, RZ, c[0x0][0x28] ;  /* 0x00000a00ff017624 */ /* 0x000fe400078e00ff */
[----:B------:R-:W-:Y:S02]  /*0010*/  ULDC.U8 UR4, c[0x0][0x244] ;  /* 0x0000910000047ab9 */ /* 0x000fe40000000000 */
[----:B------:R-:W-:Y:S01]  /*0020*/  ISETP.NE.AND P0, PT, RZ, UR4, PT ;  /* 0x00000004ff007c0c */ /* 0x000fe2000bf05270 */
[----:B------:R-:W-:Y:S01]  /*0030*/  ULDC.64 UR4, c[0x0][0x230] ;  /* 0x00008c0000047ab9 */ /* 0x000fe20000000a00 */
[----:B------:R-:W-:Y:S01]  /*0040*/  IMAD.MOV.U32 R69, RZ, RZ, c[0x0][0x23c] ;  /* 0x00008f00ff457624 */ /* 0x000fe200078e00ff */
[----:B------:R-:W-:Y:S01]  /*0050*/  ULDC.64 UR6, c[0x0][0x118] ;  /* 0x0000460000067ab9 */ /* 0x000fe20000000a00 */
[----:B------:R-:W-:Y:S02]  /*0060*/  IMAD.U32 R2, RZ, RZ, UR4 ;  /* 0x00000004ff027e24 */ /* 0x000fe4000f8e00ff */
[----:B------:R-:W-:Y:S02]  /*0070*/  IMAD.U32 R3, RZ, RZ, UR5 ;  /* 0x00000005ff037e24 */ /* 0x000fe4000f8e00ff */
[----:B------:R-:W-:-:S05]  /*0080*/  IMAD.MOV.U32 R68, RZ, RZ, c[0x0][0x238] ;  /* 0x00008e00ff447624 */ /* 0x000fca00078e00ff */
[----:B------:R-:W2:Y:S01]  /*0090*/  @P0 LDG.E.64 R2, [R2.64] ;  /* 0x0000000602020981 */ /* 0x000ea2000c1e1b00 */
[----:B------:R-:W-:Y:S01]  /*00a0*/  @P0 IMAD.MOV.U32 R8, RZ, RZ, R68 ;  /* 0x000000ffff080224 */ /* 0x000fe200078e0044 */
[----:B------:R-:W-:-:S05]  /*00b0*/  @P0 MOV R9, R69 ;  /* 0x0000004500090202 */ /* 0x000fca0000000f00 */
[----:B------:R-:W3:Y:S01]  /*00c0*/  @P0 LDG.E.64 R4, [R8.64] ;  /* 0x0000000608040981 */ /* 0x000ee2000c1e1b00 */
[----:B------:R-:W-:Y:S03]  /*00d0*/  BSSY B0, `(.L_x_564) ;  /* 0x0000057000007945 */ /* 0x000fe60003800000 */
[----:B------:R-:W0:Y:S04]  /*00e0*/  S2R R26, SR_TID.X ;  /* 0x00000000001a7919 */ /* 0x000e280000002100 */
[----:B------:R-:W1:Y:S01]  /*00f0*/  S2R R21, SR_CTAID.X ;  /* 0x0000000000157919 */ /* 0x000e620000002500 */
[----:B0-----:R-:W-:Y:S01]  /*0100*/  LOP3.LUT R28, R26, 0xff, RZ, 0xc0, !PT ;  /* 0x000000ff1a1c7812 */ /* 0x001fe200078ec0ff */
[----:B-1----:R-:W-:-:S03]  /*0110*/  IMAD R25, R21, c[0x0][0x0], R26 ;  /* 0x0000000015197a24 */ /* 0x002fc600078e021a */
[----:B------:R-:W-:Y:S02]  /*0120*/  LOP3.LUT R22, R28, 0xff, RZ, 0x3c, !PT ;  /* 0x000000ff1c167812 */ /* 0x000fe400078e3cff */
[----:B------:R-:W-:Y:S01]  /*0130*/  LEA.HI R21, R26, R21, RZ, 0x18 ;  /* 0x000000151a157211 */ /* 0x000fe200078fc0ff */
[----:B------:R-:W-:Y:S01]  /*0140*/  IMAD.WIDE.U32 R6, R25, -0x326172a9, RZ ;  /* 0xcd9e8d5719067825 */ /* 0x000fe200078e00ff */
[----:B--2---:R-:W0:Y:S01]  /*0150*/  @P0 R2UR UR4, R2 ;  /* 0x00000000020403c2 */ /* 0x004e2200000e0000 */
[----:B---3--:R-:W-:-:S07]  /*0160*/  @P0 IADD3 R68, P1, R4, c[0x0][0x240], RZ ;  /* 0x0000900004440a10 */ /* 0x008fce0007f3e0ff */
[----:B------:R1:W2:Y:S01]  /*0170*/  @P0 R2UR UR5, R3 ;  /* 0x00000000030503c2 */ /* 0x0002a200000e0000 */
[----:B------:R-:W-:-:S05]  /*0180*/  @P0 IMAD.X R69, RZ, RZ, R5, P1 ;  /* 0x000000ffff450224 */ /* 0x000fca00008e0605 */
[--C-:B------:R-:W-:Y:S02]  /*0190*/  SHF.R.U64 R24, R68, 0x2, R69.reuse ;  /* 0x0000000244187819 */ /* 0x100fe40000001245 */
[----:B------:R-:W-:-:S03]  /*01a0*/  SHF.R.U32.HI R23, RZ, 0x2, R69 ;  /* 0x00000002ff177819 */ /* 0x000fc60000011645 */
[----:B------:R-:W-:Y:S01]  /*01b0*/  IMAD.WIDE.U32 R4, R24, -0x2daee0ad, RZ ;  /* 0xd2511f5318047825 */ /* 0x000fe200078e00ff */
[----:B0-----:R-:W-:Y:S01]  /*01c0*/  LOP3.LUT R0, R7, UR4, R23, 0x96, !PT ;  /* 0x0000000407007c12 */ /* 0x001fe2000f8e9617 */
[----:B------:R-:W-:Y:S02]  /*01d0*/  UIADD3 UR9, UR4, -0x61c88647, URZ ;  /* 0x9e3779b904097890 */ /* 0x000fe4000fffe03f */
[----:B------:R-:W-:Y:S02]  /*01e0*/  UIADD3 UR11, UR4, 0x3c6ef372, URZ ;  /* 0x3c6ef372040b7890 */ /* 0x000fe4000fffe03f */
[----:B-1----:R-:W-:Y:S01]  /*01f0*/  IMAD.WIDE.U32 R2, R0, -0x2daee0ad, RZ ;  /* 0xd2511f5300027825 */ /* 0x002fe200078e00ff */
[----:B------:R-:W-:Y:S01]  /*0200*/  UIADD3 UR13, UR4, -0x255992d5, URZ ;  /* 0xdaa66d2b040d7890 */ /* 0x000fe2000fffe03f */
[----:B--2---:R-:W-:Y:S01]  /*0210*/  LOP3.LUT R8, R5, UR5, RZ, 0x3c, !PT ;  /* 0x0000000505087c12 */ /* 0x004fe2000f8e3cff */
[----:B------:R-:W-:Y:S01]  /*0220*/  UIADD3 UR10, UR5, -0x4498517b, URZ ;  /* 0xbb67ae85050a7890 */ /* 0x000fe2000fffe03f */
[----:B------:R-:W-:Y:S01]  /*0230*/  IMAD.MOV.U32 R0, RZ, RZ, c[0x0][0x168] ;  /* 0x00005a00ff007624 */ /* 0x000fe200078e00ff */
[----:B------:R-:W-:-:S02]  /*0240*/  UIADD3 UR12, UR5, 0x76cf5d0a, URZ ;  /* 0x76cf5d0a050c7890 */ /* 0x000fc4000fffe03f */
[----:B------:R-:W-:Y:S01]  /*0250*/  IMAD.WIDE.U32 R8, R8, -0x326172a9, RZ ;  /* 0xcd9e8d5708087825 */ /* 0x000fe200078e00ff */
[----:B------:R-:W-:Y:S01]  /*0260*/  UIADD3 UR14, UR5, 0x32370b8f, URZ ;  /* 0x32370b8f050e7890 */ /* 0x000fe2000fffe03f */
[----:B------:R-:W-:Y:S01]  /*0270*/  LOP3.LUT R7, R3, UR10, R4, 0x96, !PT ;  /* 0x0000000a03077c12 */ /* 0x000fe2000f8e9604 */
[----:B------:R-:W-:Y:S01]  /*0280*/  UIADD3 UR15, UR4, 0x78dde6e4, URZ ;  /* 0x78dde6e4040f7890 */ /* 0x000fe2000fffe03f */
[----:B------:R-:W-:Y:S01]  /*0290*/  SHF.R.S32.HI R0, RZ, 0x1f, R0 ;  /* 0x0000001fff007819 */ /* 0x000fe20000011400 */
[----:B------:R-:W-:Y:S01]  /*02a0*/  UIADD3 UR16, UR5, -0x126145ec, URZ ;  /* 0xed9eba1405107890 */ /* 0x000fe2000fffe03f */
[----:B------:R-:W-:Y:S01]  /*02b0*/  LOP3.LUT R4, R9, UR9, R6, 0x96, !PT ;  /* 0x0000000909047c12 */ /* 0x000fe2000f8e9606 */
[----:B------:R-:W-:Y:S01]  /*02c0*/  IMAD.WIDE.U32 R6, R7, -0x326172a9, RZ ;  /* 0xcd9e8d5707067825 */ /* 0x000fe200078e00ff */
[----:B------:R-:W-:Y:S01]  /*02d0*/  UIADD3 UR18, UR5, -0x56f99767, URZ ;  /* 0xa906689905127890 */ /* 0x000fe2000fffe03f */
[----:B------:R-:W-:Y:S01]  /*02e0*/  LEA.HI R27, R0, c[0x0][0x168], RZ, 0x3 ;  /* 0x00005a00001b7a11 */ /* 0x000fe200078f18ff */
[----:B------:R-:W-:Y:S01]  /*02f0*/  UIADD3 UR17, UR4, 0x1715609d, URZ ;  /* 0x1715609d04117890 */ /* 0x000fe2000fffe03f */
[----:B------:R-:W-:Y:S01]  /*0300*/  IMAD.WIDE.U32 R4, R4, -0x2daee0ad, RZ ;  /* 0xd2511f5304047825 */ /* 0x000fe200078e00ff */
[----:B------:R-:W-:Y:S01]  /*0310*/  LOP3.LUT R3, R7, UR11, R8, 0x96, !PT ;  /* 0x0000000b07037c12 */ /* 0x000fe2000f8e9608 */
[----:B------:R-:W-:Y:S01]  /*0320*/  UIADD3 UR19, UR4, -0x4ab325aa, URZ ;  /* 0xb54cda5604137890 */ /* 0x000fe2000fffe03f */
[----:B------:R-:W-:Y:S01]  /*0330*/  LEA.HI.SX32 R22, R27, R22, 0x1d ;  /* 0x000000161b167211 */ /* 0x000fe200078feaff */
[----:B------:R-:W-:Y:S01]  /*0340*/  UIADD3 UR20, UR5, 0x646e171e, URZ ;  /* 0x646e171e05147890 */ /* 0x000fe2000fffe03f */
[----:B------:R-:W-:Y:S01]  /*0350*/  LOP3.LUT R8, R5, UR12, R2, 0x96, !PT ;  /* 0x0000000c05087c12 */ /* 0x000fe2000f8e9602 */
[----:B------:R-:W-:Y:S01]  /*0360*/  IMAD.WIDE.U32 R2, R3, -0x2daee0ad, RZ ;  /* 0xd2511f5303027825 */ /* 0x000fe200078e00ff */
[C---:B------:R-:W-:Y:S01]  /*0370*/  LOP3.LUT P4, RZ, R22.reuse, 0xffffff00, RZ, 0xc0, !PT ;  /* 0xffffff0016ff7812 */ /* 0x040fe2000788c0ff */
[----:B------:R-:W-:Y:S01]  /*0380*/  UIADD3 UR21, UR4, 0x5384540f, URZ ;  /* 0x5384540f04157890 */ /* 0x000fe2000fffe03f */
[----:B------:R-:W-:Y:S01]  /*0390*/  ISETP.GE.U32.AND P3, PT, R22, 0x200, PT ;  /* 0x000002001600780c */ /* 0x000fe20003f66070 */
[----:B------:R-:W-:Y:S01]  /*03a0*/  IMAD.WIDE.U32 R8, R8, -0x326172a9, RZ ;  /* 0xcd9e8d5708087825 */ /* 0x000fe200078e00ff */
[----:B------:R-:W-:Y:S01]  /*03b0*/  LOP3.LUT R7, R3, UR14, R4, 0x96, !PT ;  /* 0x0000000e03077c12 */ /* 0x000fe2000f8e9604 */
[----:B------:R-:W-:Y:S01]  /*03c0*/  UIADD3 UR22, UR5, 0x1fd5c5a3, URZ ;  /* 0x1fd5c5a305167890 */ /* 0x000fe2000fffe03f */
[----:B------:R-:W-:Y:S01]  /*03d0*/  ISETP.GE.U32.AND P2, PT, R22, 0x300, PT ;  /* 0x000003001600780c */ /* 0x000fe20003f46070 */
[----:B------:R-:W-:Y:S01]  /*03e0*/  UIADD3 UR23, UR4, -0xe443238, URZ ;  /* 0xf1bbcdc804177890 */ /* 0x000fe2000fffe03f */
[----:B------:R-:W-:Y:S01]  /*03f0*/  LOP3.LUT R4, R9, UR13, R6, 0x96, !PT ;  /* 0x0000000d09047c12 */ /* 0x000fe2000f8e9606 */
[----:B------:R-:W-:Y:S01]  /*0400*/  IMAD.WIDE.U32 R6, R7, -0x326172a9, RZ ;  /* 0xcd9e8d5707067825 */ /* 0x000fe200078e00ff */
[----:B------:R-:W-:Y:S01]  /*0410*/  UIADD3 UR24, UR5, -0x24c28bd8, URZ ;  /* 0xdb3d742805187890 */ /* 0x000fe2000fffe03f */
[----:B------:R-:W-:Y:S01]  /*0420*/  P2R R0, PR, RZ, 0x4 ;  /* 0x00000004ff007803 */ /* 0x000fe20000000000 */
[----:B------:R-:W-:Y:S01]  /*0430*/  UIADD3 UR25, UR4, -0x700cb87f, URZ ;  /* 0x8ff3478104197890 */ /* 0x000fe2000fffe03f */
[----:B------:R-:W-:Y:S01]  /*0440*/  IMAD.WIDE.U32 R4, R4, -0x2daee0ad, RZ ;  /* 0xd2511f5304047825 */ /* 0x000fe200078e00ff */
[----:B------:R-:W-:Y:S01]  /*0450*/  LOP3.LUT R3, R7, UR15, R8, 0x96, !PT ;  /* 0x0000000f07037c12 */ /* 0x000fe2000f8e9608 */
[----:B------:R-:W-:-:S03]  /*0460*/  UIADD3 UR26, UR5, -0x695add53, URZ ;  /* 0x96a522ad051a7890 */ /* 0x000fc6000fffe03f */
[----:B------:R-:W-:Y:S01]  /*0470*/  LOP3.LUT R8, R5, UR16, R2, 0x96, !PT ;  /* 0x0000001005087c12 */ /* 0x000fe2000f8e9602 */
[----:B------:R-:W-:-:S04]  /*0480*/  IMAD.WIDE.U32 R2, R3, -0x2daee0ad, RZ ;  /* 0xd2511f5303027825 */ /* 0x000fc800078e00ff */
[----:B------:R-:W-:Y:S01]  /*0490*/  IMAD.WIDE.U32 R8, R8, -0x326172a9, RZ ;  /* 0xcd9e8d5708087825 */ /* 0x000fe200078e00ff */
[----:B------:R-:W-:Y:S02]  /*04a0*/  LOP3.LUT R7, R3, UR18, R4, 0x96, !PT ;  /* 0x0000001203077c12 */ /* 0x000fe4000f8e9604 */
[----:B------:R-:W-:Y:S02]  /*04b0*/  P2R R3, PR, RZ, 0x10 ;  /* 0x00000010ff037803 */ /* 0x000fe40000000000 */
[----:B------:R-:W-:Y:S01]  /*04c0*/  LOP3.LUT R4, R9, UR17, R6, 0x96, !PT ;  /* 0x0000001109047c12 */ /* 0x000fe2000f8e9606 */
[----:B------:R-:W-:-:S04]  /*04d0*/  IMAD.WIDE.U32 R6, R7, -0x326172a9, RZ ;  /* 0xcd9e8d5707067825 */ /* 0x000fc800078e00ff */
[----:B------:R-:W-:Y:S01]  /*04e0*/  IMAD.WIDE.U32 R4, R4, -0x2daee0ad, RZ ;  /* 0xd2511f5304047825 */ /* 0x000fe200078e00ff */
[----:B------:R-:W-:-:S04]  /*04f0*/  LOP3.LUT R8, R7, UR19, R8, 0x96, !PT ;  /* 0x0000001307087c12 */ /* 0x000fc8000f8e9608 */
[----:B------:R-:W-:Y:S01]  /*0500*/  LOP3.LUT R10, R5, UR20, R2, 0x96, !PT ;  /* 0x00000014050a7c12 */ /* 0x000fe2000f8e9602 */
[----:B------:R-:W-:Y:S01]  /*0510*/  IMAD.WIDE.U32 R8, R8, -0x2daee0ad, RZ ;  /* 0xd2511f5308087825 */ /* 0x000fe200078e00ff */
[----:B------:R-:W-:-:S03]  /*0520*/  P2R R2, PR, RZ, 0x8 ;  /* 0x00000008ff027803 */ /* 0x000fc60000000000 */
[----:B------:R-:W-:Y:S01]  /*0530*/  IMAD.WIDE.U32 R10, R10, -0x326172a9, RZ ;  /* 0xcd9e8d570a0a7825 */ /* 0x000fe200078e00ff */
[----:B------:R-:W-:-:S04]  /*0540*/  LOP3.LUT R60, R9, UR22, R4, 0x96, !PT ;  /* 0x00000016093c7c12 */ /* 0x000fc8000f8e9604 */
[----:B------:R-:W-:Y:S01]  /*0550*/  LOP3.LUT R59, R11, UR21, R6, 0x96, !PT ;  /* 0x000000150b3b7c12 */ /* 0x000fe2000f8e9606 */
[----:B------:R-:W-:-:S04]  /*0560*/  IMAD.HI.U32 R17, R60, -0x326172a9, RZ ;  /* 0xcd9e8d573c117827 */ /* 0x000fc800078e00ff */
[----:B------:R-:W-:Y:S01]  /*0570*/  IMAD.HI.U32 R15, R59, -0x2daee0ad, RZ ;  /* 0xd2511f533b0f7827 */ /* 0x000fe200078e00ff */
[----:B------:R-:W-:Y:S05]  /*0580*/  @!P4 BRA `(.L_x_565) ;  /* 0x000000b00000c947 */ /* 0x000fea0003800000 */
[----:B------:R-:W-:Y:S01]  /*0590*/  ISETP.NE.U32.AND P0, PT, RZ, c[0x0][0x218], PT ;  /* 0x00008600ff007a0c */ /* 0x000fe20003f05070 */
[----:B------:R-:W-:-:S03]  /*05a0*/  IMAD.MOV.U32 R5, RZ, RZ, 0x10 ;  /* 0x00000010ff057424 */ /* 0x000fc600078e00ff */
[----:B------:R-:W-:Y:S01]  /*05b0*/  ISETP.NE.AND.EX P0, PT, RZ, c[0x0][0x21c], PT, P0 ;  /* 0x00008700ff007a0c */ /* 0x000fe20003f05300 */
[----:B------:R-:W-:-:S06]  /*05c0*/  IMAD.WIDE.U32 R4, R28, R5, c[0x0][0x1b0] ;  /* 0x00006c001c047625 */ /* 0x000fcc00078e0005 */
[----:B------:R-:W5:Y:S06]  /*05d0*/  LDG.E.128 R4, [R4.64] ;  /* 0x0000000604047981 */ /* 0x000f6c000c1e1d00 */
[----:B------:R-:W-:-:S04]  /*05e0*/  @P0 LEA R12, P1, R28, c[0x0][0x218], 0x4 ;  /* 0x000086001c0c0a11 */ /* 0x000fc800078220ff */
[----:B------:R-:W-:-:S05]  /*05f0*/  @P0 LEA.HI.X R13, R28, c[0x0][0x21c], RZ, 0x4, P1 ;  /* 0x000087001c0d0a11 */ /* 0x000fca00008f24ff */
[----:B------:R0:W5:Y:S01]  /*0600*/  @P0 LDG.E.128 R44, [R12.64] ;  /* 0x000000060c2c0981 */ /* 0x000162000c1e1d00 */
[----:B------:R-:W-:Y:S01]  /*0610*/  LOP3.LUT R28, R28, 0x100, RZ, 0xfc, !PT ;  /* 0x000001001c1c7812 */ /* 0x000fe200078efcff */
[----:B------:R-:W-:Y:S01]  /*0620*/  @!P0 CS2R R44, SRZ ;  /* 0x00000000002c8805 */ /* 0x000fe2000001ff00 */
[----:B------:R-:W-:Y:S02]  /*0630*/  @!P0 CS2R R46, SRZ ;  /* 0x00000000002e8805 */ /* 0x000fe4000001ff00 */
.L_x_565:
[----:B0-----:R-:W-:Y:S05]  /*0640*/  BSYNC B0 ;  /* 0x0000000000007941 */ /* 0x001fea0003800000 */
.L_x_564:
[----:B------:R-:W-:Y:S01]  /*0650*/  BSSY B0, `(.L_x_566) ;  /* 0x000000d000007945 */ /* 0x000fe20003800000 */
        /* <DEDUP_REMOVED lines=9> */
[----:B------:R-:W-:Y:S01]  /*06f0*/  IADD3 R28, R28, 0x100, RZ ;  /* 0x000001001c1c7810 */ /* 0x000fe20007ffe0ff */
[----:B------:R-:W-:Y:S01]  /*0700*/  @!P0 CS2R R40, SRZ ;  /* 0x0000000000288805 */ /* 0x000fe2000001ff00 */
[----:B------:R-:W-:Y:S02]  /*0710*/  @!P0 CS2R R42, SRZ ;  /* 0x00000000002a8805 */ /* 0x000fe4000001ff00 */
.L_x_567:
[----:B0-----:R-:W-:Y:S05]  /*0720*/  BSYNC B0 ;  /* 0x0000000000007941 */ /* 0x001fea0003800000 */
.L_x_566:
        /* <DEDUP_REMOVED lines=12> */
.L_x_569:
[----:B0-----:R-:W-:Y:S05]  /*07f0*/  BSYNC B0 ;  /* 0x0000000000007941 */ /* 0x001fea0003800000 */
.L_x_568:
[----:B------:R-:W-:Y:S02]  /*0800*/  ISETP.GE.AND P0, PT, R21, c[0x0][0x164], PT ;  /* 0x0000590015007a0c */ /* 0x000fe40003f06270 */
[----:B------:R-:W-:Y:S02]  /*0810*/  LOP3.LUT R66, R17, UR23, R10, 0x96, !PT ;  /* 0x0000001711427c12 */ /* 0x000fe4000f8e960a */
[----:B------:R-:W-:-:S09]  /*0820*/  LOP3.LUT R67, R15, UR24, R8, 0x96, !PT ;  /* 0x000000180f437c12 */ /* 0x000fd2000f8e9608 */
[----:B------:R-:W-:Y:S05]  /*0830*/  @P0 EXIT ;  /* 0x000000000000094d */ /* 0x000fea0003800000 */
[----:B------:R-:W-:Y:S01]  /*0840*/  SHF.R.S32.HI R48, RZ, 0x3, R27 ;  /* 0x00000003ff307819 */ /* 0x000fe2000001141b */
[----:B------:R-:W-:Y:S01]  /*0850*/  IMAD.MOV.U32 R64, RZ, RZ, 0x1 ;  /* 0x00000001ff407424 */ /* 0x000fe200078e00ff */
[----:B------:R-:W-:Y:S01]  /*0860*/  LOP3.LUT R50, R26, 0xe0, RZ, 0xc0, !PT ;  /* 0x000000e01a327812 */ /* 0x000fe200078ec0ff */
[----:B------:R-:W-:Y:S01]  /*0870*/  IMAD.MOV.U32 R65, RZ, RZ, RZ ;  /* 0x000000ffff417224 */ /* 0x000fe200078e00ff */
[----:B------:R-:W-:Y:S01]  /*0880*/  LOP3.LUT R51, R48, 0xff, RZ, 0xc0, !PT ;  /* 0x000000ff30337812 */ /* 0x000fe200078ec0ff */
[----:B------:R-:W-:Y:S01]  /*0890*/  ULDC.U8 UR8, c[0x0][0x1f0] ;  /* 0x00007c0000087ab9 */ /* 0x000fe20000000000 */
[----:B------:R-:W-:Y:S02]  /*08a0*/  SHF.R.U32.HI R49, RZ, 0x3, R48 ;  /* 0x00000003ff317819 */ /* 0x000fe40000011630 */
[----:B------:R-:W-:Y:S01]  /*08b0*/  SHF.L.U32 R53, R26, 0x5, RZ ;  /* 0x000000051a357819 */ /* 0x000fe200000006ff */
[----:B------:R-:W-:Y:S01]  /*08c0*/  IMAD.IADD R50, R51, 0x1, -R50 ;  /* 0x0000000133327824 */ /* 0x000fe200078e0a32 */
[----:B------:R-:W-:-:S02]  /*08d0*/  LOP3.LUT R57, R49, 0x1fffffe0, RZ, 0xc0, !PT ;  /* 0x1fffffe031397812 */ /* 0x000fc400078ec0ff */
[----:B------:R-:W-:Y:S02]  /*08e0*/  LOP3.LUT R54, R53, 0x3e0, RZ, 0xc0, !PT ;  /* 0x000003e035367812 */ /* 0x000fe400078ec0ff */
[----:B------:R-:W-:Y:S02]  /*08f0*/  IMNMX R50, RZ, R50, !PT ;  /* 0x00000032ff327217 */ /* 0x000fe40007800200 */
[----:B-----5:R-:W-:Y:S01]  /*0900*/  PRMT R12, RZ, 0x5410, R44 ;  /* 0x00005410ff0c7816 */ /* 0x020fe2000000002c */
[----:B------:R-:W-:Y:S01]  /*0910*/  IMAD.IADD R55, R51, 0x1, -R54 ;  /* 0x0000000133377824 */ /* 0x000fe200078e0a36 */
[----:B------:R-:W-:Y:S02]  /*0920*/  IMNMX R50, R50, 0x20, PT ;  /* 0x0000002032327817 */ /* 0x000fe40003800200 */
[----:B------:R-:W-:Y:S02]  /*0930*/  PRMT R11, RZ, 0x7610, R44 ;  /* 0x00007610ff0b7816 */ /* 0x000fe4000000002c */
[----:B------:R-:W-:Y:S01]  /*0940*/  PRMT R14, RZ, 0x5410, R7 ;  /* 0x00005410ff0e7816 */ /* 0x000fe20000000007 */
[----:B------:R-:W-:Y:S01]  /*0950*/  IMAD.IADD R52, R50, 0x1, R57 ;  /* 0x0000000132347824 */ /* 0x000fe200078e0239 */
[----:B------:R-:W-:-:S02]  /*0960*/  PRMT R13, RZ, 0x7610, R7 ;  /* 0x00007610ff0d7816 */ /* 0x000fc40000000007 */
[--C-:B------:R-:W-:Y:S01]  /*0970*/  PRMT R10, RZ, 0x5410, R45.reuse ;  /* 0x00005410ff0a7816 */ /* 0x100fe2000000002d */
[----:B------:R-:W-:Y:S01]  /*0980*/  IMAD.SHL.U32 R53, R52, 0x8, RZ ;  /* 0x0000000834357824 */ /* 0x000fe200078e00ff */
[----:B------:R-:W-:Y:S02]  /*0990*/  PRMT R9, RZ, 0x7610, R45 ;  /* 0x00007610ff097816 */ /* 0x000fe4000000002d */
[--C-:B------:R-:W-:Y:S01]  /*09a0*/  PRMT R27, RZ, 0x5410, R37.reuse ;  /* 0x00005410ff1b7816 */ /* 0x100fe20000000025 */
[----:B------:R-:W0:Y:S01]  /*09b0*/  I2F.U32 R58, R53 ;  /* 0x00000035003a7306 */ /* 0x000e220000201000 */
[----:B------:R-:W-:Y:S02]  /*09c0*/  PRMT R44, RZ, 0x7610, R37 ;  /* 0x00007610ff2c7816 */ /* 0x000fe40000000025 */
[--C-:B------:R-:W-:Y:S02]  /*09d0*/  PRMT R18, RZ, 0x5410, R5.reuse ;  /* 0x00005410ff127816 */ /* 0x100fe40000000005 */
[----:B------:R-:W-:-:S02]  /*09e0*/  PRMT R17, RZ, 0x7610, R5 ;  /* 0x00007610ff117816 */ /* 0x000fc40000000005 */
[--C-:B------:R-:W-:Y:S02]  /*09f0*/  PRMT R16, RZ, 0x5410, R6.reuse ;  /* 0x00005410ff107816 */ /* 0x100fe40000000006 */
[----:B------:R-:W-:Y:S02]  /*0a00*/  PRMT R15, RZ, 0x7610, R6 ;  /* 0x00007610ff0f7816 */ /* 0x000fe40000000006 */
[--C-:B------:R-:W-:Y:S02]  /*0a10*/  PRMT R8, RZ, 0x5410, R46.reuse ;  /* 0x00005410ff087816 */ /* 0x100fe4000000002e */
[----:B------:R-:W-:Y:S02]  /*0a20*/  PRMT R7, RZ, 0x7610, R46 ;  /* 0x00007610ff077816 */ /* 0x000fe4000000002e */
[--C-:B------:R-:W-:Y:S01]  /*0a30*/  PRMT R37, RZ, 0x5410, R38.reuse ;  /* 0x00005410ff257816 */ /* 0x100fe20000000026 */
[----:B0-----:R-:W0:Y:S01]  /*0a40*/  MUFU.RCP R58, R58 ;  /* 0x0000003a003a7308 */ /* 0x001e220000001000 */
        /* <DEDUP_REMOVED lines=15> */
[----:B------:R-:W-:Y:S02]  /*0b40*/  IMNMX R28, RZ, R55, !PT ;  /* 0x00000037ff1c7217 */ /* 0x000fe40007800200 */
[--C-:B------:R-:W-:Y:S02]  /*0b50*/  PRMT R51, RZ, 0x5410, R29.reuse ;  /* 0x00005410ff337816 */ /* 0x100fe4000000001d */
[----:B------:R-:W-:Y:S02]  /*0b60*/  IMNMX R28, R28, 0x20, PT ;  /* 0x000000201c1c7817 */ /* 0x000fe40003800200 */
[----:B------:R-:W-:Y:S01]  /*0b70*/  PRMT R54, RZ, 0x7610, R29 ;  /* 0x00007610ff367816 */ /* 0x000fe2000000001d */
[----:B------:R-:W-:Y:S01]  /*0b80*/  IMAD R29, R60, -0x326172a9, RZ ;  /* 0xcd9e8d573c1d7824 */ /* 0x000fe200078e02ff */
[--C-:B------:R-:W-:Y:S01]  /*0b90*/  PRMT R53, RZ, 0x5410, R30.reuse ;  /* 0x00005410ff357816 */ /* 0x100fe2000000001e */
[----:B------:R-:W-:Y:S01]  /*0ba0*/  IMAD.HI.U32 R60, R67, -0x326172a9, RZ ;  /* 0xcd9e8d57433c7827 */ /* 0x000fe200078e00ff */
[----:B------:R-:W-:-:S02]  /*0bb0*/  PRMT R56, RZ, 0x7610, R30 ;  /* 0x00007610ff387816 */ /* 0x000fc4000000001e */
[--C-:B------:R-:W-:Y:S01]  /*0bc0*/  PRMT R20, RZ, 0x5410, R4.reuse ;  /* 0x00005410ff147816 */ /* 0x100fe20000000004 */
[----:B------:R-:W-:Y:S01]  /*0bd0*/  IMAD R30, R59, -0x2daee0ad, RZ ;  /* 0xd2511f533b1e7824 */ /* 0x000fe200078e02ff */
[----:B------:R-:W-:Y:S01]  /*0be0*/  PRMT R19, RZ, 0x7610, R4 ;  /* 0x00007610ff137816 */ /* 0x000fe20000000004 */
[C---:B------:R-:W-:Y:S01]  /*0bf0*/  IMAD.HI.U32 R59, R66.reuse, -0x2daee0ad, RZ ;  /* 0xd2511f53423b7827 */ /* 0x040fe200078e00ff */
[--C-:B------:R-:W-:Y:S02]  /*0c00*/  PRMT R4, RZ, 0x5410, R36.reuse ;  /* 0x00005410ff047816 */ /* 0x100fe40000000024 */
[----:B------:R-:W-:Y:S01]  /*0c10*/  PRMT R36, RZ, 0x7610, R36 ;  /* 0x00007610ff247816 */ /* 0x000fe20000000024 */
[----:B------:R-:W-:Y:S01]  /*0c20*/  IMAD.IADD R28, R57, 0x1, R28 ;  /* 0x00000001391c7824 */ /* 0x000fe200078e021c */
[--C-:B------:R-:W-:Y:S01]  /*0c30*/  PRMT R55, RZ, 0x5410, R31.reuse ;  /* 0x00005410ff377816 */ /* 0x100fe2000000001f */
[----:B------:R-:W-:Y:S01]  /*0c40*/  IMAD R67, R67, -0x326172a9, RZ ;  /* 0xcd9e8d5743437824 */ /* 0x000fe200078e02ff */
[----:B------:R-:W-:Y:S01]  /*0c50*/  PRMT R61, RZ, 0x7610, R31 ;  /* 0x00007610ff3d7816 */ /* 0x000fe2000000001f */
[----:B------:R-:W-:Y:S01]  /*0c60*/  IMAD R66, R66, -0x2daee0ad, RZ ;  /* 0xd2511f5342427824 */ /* 0x000fe200078e02ff */
[----:B------:R-:W-:-:S02]  /*0c70*/  LOP3.LUT R60, R60, UR25, R29, 0x96, !PT ;  /* 0x000000193c3c7c12 */ /* 0x000fc4000f8e961d */
[----:B------:R-:W-:Y:S02]  /*0c80*/  LOP3.LUT R59, R59, UR26, R30, 0x96, !PT ;  /* 0x0000001a3b3b7c12 */ /* 0x000fe4000f8e961e */
[--C-:B------:R-:W-:Y:S02]  /*0c90*/  PRMT R57, RZ, 0x5410, R32.reuse ;  /* 0x00005410ff397816 */ /* 0x100fe40000000020 */
[----:B------:R-:W-:Y:S02]  /*0ca0*/  PRMT R69, RZ, 0x7610, R32 ;  /* 0x00007610ff457816 */ /* 0x000fe40000000020 */
[----:B------:R-:W-:Y:S02]  /*0cb0*/  LOP3.LUT R68, R68, 0x3, RZ, 0xc0, !PT ;  /* 0x0000000344447812 */ /* 0x000fe400078ec0ff */
[----:B------:R-:W-:Y:S02]  /*0cc0*/  SHF.L.U32 R63, R28, 0x3, RZ ;  /* 0x000000031c3f7819 */ /* 0x000fe400000006ff */
[----:B------:R-:W-:-:S02]  /*0cd0*/  PRMT R62, RZ, 0x5410, R33 ;  /* 0x00005410ff3e7816 */ /* 0x000fc40000000021 */
[----:B------:R-:W-:Y:S02]  /*0ce0*/  PRMT R71, RZ, 0x7610, R33 ;  /* 0x00007610ff477816 */ /* 0x000fe40000000021 */
[--C-:B------:R-:W-:Y:S02]  /*0cf0*/  PRMT R70, RZ, 0x5410, R34.reuse ;  /* 0x00005410ff467816 */ /* 0x100fe40000000022 */
[----:B------:R-:W-:Y:S02]  /*0d00*/  PRMT R73, RZ, 0x7610, R34 ;  /* 0x00007610ff497816 */ /* 0x000fe40000000022 */
[--C-:B------:R-:W-:Y:S02]  /*0d10*/  PRMT R72, RZ, 0x5410, R35.reuse ;  /* 0x00005410ff487816 */ /* 0x100fe40000000023 */
[----:B0-----:R-:W-:Y:S02]  /*0d20*/  PRMT R78, RZ, 0x7610, R35 ;  /* 0x00007610ff4e7816 */ /* 0x001fe40000000023 */
.L_x_753:
[----:B------:R-:W-:Y:S02]  /*0d30*/  ISETP.NE.U32.AND P0, PT, RZ, c[0x0][0x1c0], PT ;  /* 0x00007000ff007a0c */ /* 0x000fe40003f05070 */
[----:B------:R-:W-:-:S02]  /*0d40*/  ISETP.NE.AND P1, PT, R3, RZ, PT ;  /* 0x000000ff0300720c */ /* 0x000fc40003f25270 */
[----:B------:R-:W-:-:S13]  /*0d50*/  ISETP.NE.AND.EX P0, PT, RZ, c[0x0][0x1c4], PT, P0 ;  /* 0x00007100ff007a0c */ /* 0x000fda0003f05300 */
[----:B------:R-:W-:-:S04]  /*0d60*/  @P0 IMAD.MOV.U32 R32, RZ, RZ, 0x2 ;  /* 0x00000002ff200424 */ /* 0x000fc800078e00ff */
[----:B------:R-:W-:-:S06]  /*0d70*/  @P0 IMAD.WIDE R32, R21, R32, c[0x0][0x1c0] ;  /* 0x0000700015200625 */ /* 0x000fcc00078e0220 */
[----:B------:R-:W2:Y:S01]  /*0d80*/  @P0 LDG.E.U16 R32, [R32.64] ;  /* 0x0000000620200981 */ /* 0x000ea2000c1e1500 */
[----:B------:R-:W-:Y:S01]  /*0d90*/  IMAD R34, R21, c[0x0][0x168], RZ ;  /* 0x00005a0015227a24 */ /* 0x000fe200078e02ff */
[----:B------:R-:W-:Y:S01]  /*0da0*/  LOP3.LUT R100, R26, 0xff, RZ, 0xc0, !PT ;  /* 0x000000ff1a647812 */ /* 0x000fe200078ec0ff */
[----:B------:R-:W-:Y:S01]  /*0db0*/  BSSY B0, `(.L_x_570) ;  /* 0x00002da000007945 */ /* 0x000fe20003800000 */
[----:B------:R-:W-:Y:S02]  /*0dc0*/  IMAD.MOV.U32 R108, RZ, RZ, 0x3f800000 ;  /* 0x3f800000ff6c7424 */ /* 0x000fe400078e00ff */
[----:B------:R-:W-:-:S04]  /*0dd0*/  SHF.R.S32.HI R35, RZ, 0x1f, R34 ;  /* 0x0000001fff237819 */ /* 0x000fc80000011422 */
[----:B------:R-:W-:-:S04]  /*0de0*/  LEA.HI R35, R35, R34, RZ, 0x3 ;  /* 0x0000002223237211 */ /* 0x000fc800078f18ff */
[----:B------:R-:W-:-:S05]  /*0df0*/  LEA.HI.SX32 R77, R35, R100, 0x1d ;  /* 0x00000064234d7211 */ /* 0x000fca00078feaff */
[----:B------:R-:W-:Y:S01]  /*0e00*/  IMAD.MOV.U32 R109, RZ, RZ, R77 ;  /* 0x000000ffff6d7224 */ /* 0x000fe200078e004d */
[----:B--2---:R-:W-:Y:S01]  /*0e10*/  @P0 PRMT R108, RZ, 0x5410, R32 ;  /* 0x00005410ff6c0816 */ /* 0x004fe20000000020 */
        /* <DEDUP_REMOVED lines=9> */
[C---:B------:R-:W-:Y:S01]  /*0eb0*/  ISETP.NE.AND P1, PT, R68.reuse, 0x1, PT ;  /* 0x000000014400780c */ /* 0x040fe20003f25270 */
[----:B------:R-:W-:Y:S01]  /*0ec0*/  BSSY B1, `(.L_x_572) ;  /* 0x000000c000017945 */ /* 0x000fe20003800000 */
[----:B------:R-:W-:-:S11]  /*0ed0*/  IADD3 R79, R68, 0x1, RZ ;  /* 0x00000001444f7810 */ /* 0x000fd60007ffe0ff */
[----:B------:R-:W-:Y:S05]  /*0ee0*/  @!P1 BRA `(.L_x_573) ;  /* 0x0000008000009947 */ /* 0x000fea0003800000 */
[----:B0-----:R-:W-:Y:S01]  /*0ef0*/  ISETP.NE.AND P1, PT, R68, 0x2, PT ;  /* 0x000000024400780c */ /* 0x001fe20003f25270 */
[----:B------:R-:W-:-:S12]  /*0f00*/  IMAD.MOV.U32 R76, RZ, RZ, R59 ;  /* 0x000000ffff4c7224 */ /* 0x000fd800078e003b */
[----:B------:R-:W-:Y:S05]  /*0f10*/  @!P1 BRA `(.L_x_574) ;  /* 0x0000006000009947 */ /* 0x000fea0003800000 */
[----:B------:R-:W-:Y:S01]  /*0f20*/  ISETP.NE.AND P1, PT, R68, 0x3, PT ;  /* 0x000000034400780c */ /* 0x000fe20003f25270 */
[----:B------:R-:W-:-:S12]  /*0f30*/  IMAD.MOV.U32 R76, RZ, RZ, R60 ;  /* 0x000000ffff4c7224 */ /* 0x000fd800078e003c */
[----:B------:R-:W-:Y:S05]  /*0f40*/  @P1 BRA `(.L_x_574) ;  /* 0x0000003000001947 */ /* 0x000fea0003800000 */
[----:B------:R-:W-:Y:S01]  /*0f50*/  MOV R76, R66 ;  /* 0x00000042004c7202 */ /* 0x000fe20000000f00 */
[----:B------:R-:W-:Y:S05]  /*0f60*/  BRA `(.L_x_574) ;  /* 0x0000001000007947 */ /* 0x000fea0003800000 */
.L_x_573:
[----:B0-----:R-:W-:Y:S02]  /*0f70*/  IMAD.MOV.U32 R76, RZ, RZ, R67 ;  /* 0x000000ffff4c7224 */ /* 0x001fe400078e0043 */
.L_x_574:
[----:B------:R-:W-:Y:S05]  /*0f80*/  BSYNC B1 ;  /* 0x0000000000017941 */ /* 0x000fea0003800000 */
.L_x_572:
[----:B------:R-:W-:Y:S01]  /*0f90*/  ISETP.NE.AND P1, PT, R79, 0x4, PT ;  /* 0x000000044f00780c */ /* 0x000fe20003f25270 */
[----:B------:R-:W-:-:S12]  /*0fa0*/  BSSY B1, `(.L_x_575) ;  /* 0x000003c000017945 */ /* 0x000fd80003800000 */
[----:B------:R-:W-:Y:S05]  /*0fb0*/  @P1 BRA `(.L_x_576) ;  /* 0x000003a000001947 */ /* 0x000fea0003800000 */
[----:B------:R-:W-:Y:S01]  /*0fc0*/  IADD3 R24, R24, 0x1, RZ ;  /* 0x0000000118187810 */ /* 0x000fe20007ffe0ff */
[----:B------:R-:W-:Y:S03]  /*0fd0*/  BSSY B2, `(.L_x_577) ;  /* 0x000000c000027945 */ /* 0x000fe60003800000 */
[C---:B------:R-:W-:Y:S01]  /*0fe0*/  ISETP.NE.AND P1, PT, R24.reuse, RZ, PT ;  /* 0x000000ff1800720c */ /* 0x040fe20003f25270 */
[----:B------:R-:W-:-:S12]  /*0ff0*/  IMAD.HI.U32 R66, R24, -0x2daee0ad, RZ ;  /* 0xd2511f5318427827 */ /* 0x000fd800078e00ff */
[----:B------:R-:W-:Y:S05]  /*1000*/  @P1 BRA `(.L_x_578) ;  /* 0x0000008000001947 */ /* 0x000fea0003800000 */
[----:B------:R-:W-:-:S04]  /*1010*/  IADD3 R23, R23, 0x1, RZ ;  /* 0x0000000117177810 */ /* 0x000fc80007ffe0ff */
[----:B------:R-:W-:-:S13]  /*1020*/  ISETP.NE.AND P1, PT, R23, RZ, PT ;  /* 0x000000ff1700720c */ /* 0x000fda0003f25270 */
[----:B------:R-:W-:Y:S01]  /*1030*/  @!P1 IADD3 R25, R25, 0x1, RZ ;  /* 0x0000000119199810 */ /* 0x000fe20007ffe0ff */
[----:B------:R-:W-:Y:S01]  /*1040*/  @!P1 IMAD.MOV.U32 R23, RZ, RZ, RZ ;  /* 0x000000ffff179224 */ /* 0x000fe200078e00ff */
[----:B------:R-:W-:Y:S02]  /*1050*/  @!P1 IADD3 R59, R65, 0x1, RZ ;  /* 0x00000001413b9810 */ /* 0x000fe40007ffe0ff */
[----:B------:R-:W-:-:S13]  /*1060*/  ISETP.NE.AND P2, PT, R25, RZ, !P1 ;  /* 0x000000ff1900720c */ /* 0x000fda0004f45270 */
[----:B------:R-:W-:-:S04]  /*1070*/  @P2 IMAD.MOV R59, RZ, RZ, R65 ;  /* 0x000000ffff3b2224 */ /* 0x000fc800078e0241 */
[----:B------:R-:W-:Y:S02]  /*1080*/  @!P1 IMAD.MOV.U32 R65, RZ, RZ, R59 ;  /* 0x000000ffff419224 */ /* 0x000fe400078e003b */
.L_x_578:
[----:B------:R-:W-:Y:S05]  /*1090*/  BSYNC B2 ;  /* 0x0000000000027941 */ /* 0x000fea0003800000 */
.L_x_577:
[C---:B------:R-:W-:Y:S01]  /*10a0*/  IMAD.HI.U32 R60, R25.reuse, -0x326172a9, RZ ;  /* 0xcd9e8d57193c7827 */ /* 0x040fe200078e00ff */
[----:B------:R-:W-:Y:S01]  /*10b0*/  LOP3.LUT R66, R66, UR5, R65, 0x96, !PT ;  /* 0x0000000542427c12 */ /* 0x000fe2000f8e9641 */
[----:B------:R-:W-:Y:S02]  /*10c0*/  HFMA2.MMA R79, -RZ, RZ, 0, 0 ;  /* 0x00000000ff4f7435 */ /* 0x000fe400000001ff */
[----:B------:R-:W-:Y:S01]  /*10d0*/  IMAD R59, R25, -0x326172a9, RZ ;  /* 0xcd9e8d57193b7824 */ /* 0x000fe200078e02ff */
[----:B------:R-:W-:Y:S01]  /*10e0*/  LOP3.LUT R60, R60, UR4, R23, 0x96, !PT ;  /* 0x000000043c3c7c12 */ /* 0x000fe2000f8e9617 */
[----:B------:R-:W-:-:S04]  /*10f0*/  IMAD.WIDE.U32 R100, R66, -0x326172a9, RZ ;  /* 0xcd9e8d5742647825 */ /* 0x000fc800078e00ff */
[----:B------:R-:W-:Y:S01]  /*1100*/  IMAD R67, R24, -0x2daee0ad, RZ ;  /* 0xd2511f5318437824 */ /* 0x000fe200078e02ff */
[----:B------:R-:W-:Y:S01]  /*1110*/  LOP3.LUT R59, R101, UR9, R59, 0x96, !PT ;  /* 0x00000009653b7c12 */ /* 0x000fe2000f8e963b */
[----:B------:R-:W-:-:S04]  /*1120*/  IMAD.WIDE.U32 R102, R60, -0x2daee0ad, RZ ;  /* 0xd2511f533c667825 */ /* 0x000fc800078e00ff */
[----:B------:R-:W-:Y:S01]  /*1130*/  IMAD.WIDE.U32 R104, R59, -0x2daee0ad, RZ ;  /* 0xd2511f533b687825 */ /* 0x000fe200078e00ff */
[----:B------:R-:W-:-:S04]  /*1140*/  LOP3.LUT R67, R103, UR10, R67, 0x96, !PT ;  /* 0x0000000a67437c12 */ /* 0x000fc8000f8e9643 */
[----:B------:R-:W-:Y:S01]  /*1150*/  LOP3.LUT R101, R105, UR12, R102, 0x96, !PT ;  /* 0x0000000c69657c12 */ /* 0x000fe2000f8e9666 */
[----:B------:R-:W-:-:S05]  /*1160*/  IMAD.WIDE.U32 R66, R67, -0x326172a9, RZ ;  /* 0xcd9e8d5743427825 */ /* 0x000fca00078e00ff */
[----:B------:R-:W-:Y:S01]  /*1170*/  LOP3.LUT R102, R67, UR11, R100, 0x96, !PT ;  /* 0x0000000b43667c12 */ /* 0x000fe2000f8e9664 */
[----:B------:R-:W-:-:S04]  /*1180*/  IMAD.WIDE.U32 R100, R101, -0x326172a9, RZ ;  /* 0xcd9e8d5765647825 */ /* 0x000fc800078e00ff */
[----:B------:R-:W-:Y:S01]  /*1190*/  IMAD.WIDE.U32 R102, R102, -0x2daee0ad, RZ ;  /* 0xd2511f5366667825 */ /* 0x000fe200078e00ff */
[----:B------:R-:W-:-:S04]  /*11a0*/  LOP3.LUT R105, R101, UR13, R66, 0x96, !PT ;  /* 0x0000000d65697c12 */ /* 0x000fc8000f8e9642 */
        /* <DEDUP_REMOVED lines=23> */
[----:B------:R-:W-:-:S03]  /*1320*/  LOP3.LUT R60, R103, UR25, R104, 0x96, !PT ;  /* 0x00000019673c7c12 */ /* 0x000fc6000f8e9668 */
[----:B------:R-:W-:Y:S01]  /*1330*/  IMAD.MOV.U32 R67, RZ, RZ, R102 ;  /* 0x000000ffff437224 */ /* 0x000fe200078e0066 */
[----:B------:R-:W-:Y:S01]  /*1340*/  LOP3.LUT R59, R101, UR26, R66, 0x96, !PT ;  /* 0x0000001a653b7c12 */ /* 0x000fe2000f8e9642 */
[----:B------:R-:W-:Y:S02]  /*1350*/  IMAD.MOV.U32 R66, RZ, RZ, R100 ;  /* 0x000000ffff427224 */ /* 0x000fe400078e0064 */
.L_x_576:
[----:B------:R-:W-:Y:S05]  /*1360*/  BSYNC B1 ;  /* 0x0000000000017941 */ /* 0x000fea0003800000 */
.L_x_575:
[----:B------:R-:W0:Y:S01]  /*1370*/  I2F.U32 R85, R76 ;  /* 0x0000004c00557306 */ /* 0x000e220000201000 */
[----:B-----5:R-:W-:Y:S01]  /*1380*/  PRMT R91, RZ, 0x5410, R32 ;  /* 0x00005410ff5b7816 */ /* 0x020fe20000000020 */
[----:B------:R-:W-:Y:S01]  /*1390*/  IMAD.MOV.U32 R104, RZ, RZ, 0x2f800000 ;  /* 0x2f800000ff687424 */ /* 0x000fe200078e00ff */
[C---:B------:R-:W-:Y:S01]  /*13a0*/  ISETP.NE.AND P1, PT, R79.reuse, 0x1, PT ;  /* 0x000000014f00780c */ /* 0x040fe20003f25270 */
[----:B------:R-:W-:Y:S01]  /*13b0*/  BSSY B1, `(.L_x_579) ;  /* 0x0000014000017945 */ /* 0x000fe20003800000 */
[----:B------:R-:W-:Y:S01]  /*13c0*/  IADD3 R86, R79, 0x1, RZ ;  /* 0x000000014f567810 */ /* 0x000fe20007ffe0ff */
[----:B------:R-:W-:-:S04]  /*13d0*/  FMUL.FTZ R91, R91, R108 ;  /* 0x0000006c5b5b7220 */ /* 0x000fc80000410000 */
[----:B------:R-:W-:Y:S02]  /*13e0*/  FMUL.FTZ R91, R91, c[0x0][0x1e8] ;  /* 0x00007a005b5b7a20 */ /* 0x000fe40000410000 */
[----:B0-----:R-:W-:-:S05]  /*13f0*/  FFMA.FTZ R85, R85, R104, 1.1641532182693481445e-10 ;  /* 0x2f00000055557423 */ /* 0x001fca0000010068 */
[----:B------:R-:W-:Y:S02]  /*1400*/  FSETP.GTU.FTZ.AND P2, PT, R85, c[0x0][0x1e4], PT ;  /* 0x0000790055007a0b */ /* 0x000fe40003f5c000 */
[----:B------:R-:W-:Y:S02]  /*1410*/  @P0 PRMT R85, RZ, 0x5410, R28 ;  /* 0x00005410ff550816 */ /* 0x000fe4000000001c */
[----:B------:R-:W-:Y:S02]  /*1420*/  FSEL R76, R91, RZ, !P2 ;  /* 0x000000ff5b4c7208 */ /* 0x000fe40005000000 */
[----:B------:R-:W-:-:S03]  /*1430*/  P2R R97, PR, RZ, 0x4 ;  /* 0x00000004ff617803 */ /* 0x000fc60000000000 */
[----:B------:R-:W-:Y:S01]  /*1440*/  @P0 FADD.FTZ R76, R85, R76 ;  /* 0x0000004c554c0221 */ /* 0x000fe20000010000 */
[----:B------:R-:W-:Y:S05]  /*1450*/  @!P1 BRA `(.L_x_580) ;  /* 0x0000008000009947 */ /* 0x000fea0003800000 */
[----:B------:R-:W-:Y:S01]  /*1460*/  ISETP.NE.AND P1, PT, R79, 0x2, PT ;  /* 0x000000024f00780c */ /* 0x000fe20003f25270 */
[----:B------:R-:W-:-:S12]  /*1470*/  IMAD.MOV.U32 R68, RZ, RZ, R59 ;  /* 0x000000ffff447224 */ /* 0x000fd800078e003b */
[----:B------:R-:W-:Y:S05]  /*1480*/  @!P1 BRA `(.L_x_581) ;  /* 0x0000006000009947 */ /* 0x000fea0003800000 */
[----:B------:R-:W-:Y:S01]  /*1490*/  ISETP.NE.AND P1, PT, R79, 0x3, PT ;  /* 0x000000034f00780c */ /* 0x000fe20003f25270 */
[----:B------:R-:W-:-:S12]  /*14a0*/  IMAD.MOV.U32 R68, RZ, RZ, R60 ;  /* 0x000000ffff447224 */ /* 0x000fd800078e003c */
[----:B------:R-:W-:Y:S05]  /*14b0*/  @P1 BRA `(.L_x_581) ;  /* 0x0000003000001947 */ /* 0x000fea0003800000 */
[----:B------:R-:W-:Y:S01]  /*14c0*/  IMAD.MOV.U32 R68, RZ, RZ, R66 ;  /* 0x000000ffff447224 */ /* 0x000fe200078e0042 */
[----:B------:R-:W-:Y:S05]  /*14d0*/  BRA `(.L_x_581) ;  /* 0x0000001000007947 */ /* 0x000fea0003800000 */
.L_x_580:
[----:B------:R-:W-:Y:S02]  /*14e0*/  IMAD.MOV.U32 R68, RZ, RZ, R67 ;  /* 0x000000ffff447224 */ /* 0x000fe400078e0043 */
.L_x_581:
[----:B------:R-:W-:Y:S05]  /*14f0*/  BSYNC B1 ;  /* 0x0000000000017941 */ /* 0x000fea0003800000 */
.L_x_579:
        /* <DEDUP_REMOVED lines=10> */
[----:B------:R-:W-:Y:S02]  /*15a0*/  @!P1 IADD3 R25, R25, 0x1, RZ ;  /* 0x0000000119199810 */ /* 0x000fe40007ffe0ff */
[----:B------:R-:W-:Y:S02]  /*15b0*/  @!P1 IADD3 R59, R65, 0x1, RZ ;  /* 0x00000001413b9810 */ /* 0x000fe40007ffe0ff */
[----:B------:R-:W-:Y:S02]  /*15c0*/  ISETP.NE.AND P2, PT, R25, RZ, !P1 ;  /* 0x000000ff1900720c */ /* 0x000fe40004f45270 */
[----:B------:R-:W-:-:S11]  /*15d0*/  @!P1 MOV R23, RZ ;  /* 0x000000ff00179202 */ /* 0x000fd60000000f00 */
[----:B------:R-:W-:-:S04]  /*15e0*/  @P2 IMAD.MOV R59, RZ, RZ, R65 ;  /* 0x000000ffff3b2224 */ /* 0x000fc800078e0241 */
[----:B------:R-:W-:Y:S02]  /*15f0*/  @!P1 IMAD.MOV.U32 R65, RZ, RZ, R59 ;  /* 0x000000ffff419224 */ /* 0x000fe400078e003b */
.L_x_585:
[----:B------:R-:W-:Y:S05]  /*1600*/  BSYNC B2 ;  /* 0x0000000000027941 */ /* 0x000fea0003800000 */
.L_x_584:
[----:B------:R-:W-:Y:S01]  /*1610*/  IMAD.HI.U32 R60, R25, -0x326172a9, RZ ;  /* 0xcd9e8d57193c7827 */ /* 0x000fe200078e00ff */
[----:B------:R-:W-:-:S03]  /*1620*/  LOP3.LUT R66, R66, UR5, R65, 0x96, !PT ;  /* 0x0000000542427c12 */ /* 0x000fc6000f8e9641 */
[----:B------:R-:W-:Y:S01]  /*1630*/  IMAD R59, R25, -0x326172a9, RZ ;  /* 0xcd9e8d57193b7824 */ /* 0x000fe200078e02ff */
[----:B------:R-:W-:Y:S01]  /*1640*/  LOP3.LUT R60, R60, UR4, R23, 0x96, !PT ;  /* 0x000000043c3c7c12 */ /* 0x000fe2000f8e9617 */
[----:B------:R-:W-:-:S04]  /*1650*/  IMAD.WIDE.U32 R100, R66, -0x326172a9, RZ ;  /* 0xcd9e8d5742647825 */ /* 0x000fc800078e00ff */
[----:B------:R-:W-:Y:S01]  /*1660*/  IMAD R67, R24, -0x2daee0ad, RZ ;  /* 0xd2511f5318437824 */ /* 0x000fe200078e02ff */
[----:B------:R-:W-:Y:S01]  /*1670*/  LOP3.LUT R59, R101, UR9, R59, 0x96, !PT ;  /* 0x00000009653b7c12 */ /* 0x000fe2000f8e963b */
[----:B------:R-:W-:-:S04]  /*1680*/  IMAD.WIDE.U32 R102, R60, -0x2daee0ad, RZ ;  /* 0xd2511f533c667825 */ /* 0x000fc800078e00ff */
[----:B------:R-:W-:Y:S01]  /*1690*/  IMAD.WIDE.U32 R106, R59, -0x2daee0ad, RZ ;  /* 0xd2511f533b6a7825 */ /* 0x000fe200078e00ff */
[----:B------:R-:W-:-:S03]  /*16a0*/  LOP3.LUT R67, R103, UR10, R67, 0x96, !PT ;  /* 0x0000000a67437c12 */ /* 0x000fc6000f8e9643 */
[----:B------:R-:W-:Y:S01]  /*16b0*/  IMAD.MOV.U32 R86, RZ, RZ, RZ ;  /* 0x000000ffff567224 */ /* 0x000fe200078e00ff */
        /* <DEDUP_REMOVED lines=33> */
.L_x_583:
[----:B------:R-:W-:Y:S05]  /*18d0*/  BSYNC B1 ;  /* 0x0000000000017941 */ /* 0x000fea0003800000 */
.L_x_582:
[----:B------:R-:W0:Y:S01]  /*18e0*/  I2F.U32 R79, R68 ;  /* 0x00000044004f7306 */ /* 0x000e220000201000 */
[----:B------:R-:W-:Y:S01]  /*18f0*/  PRMT R85, RZ, 0x7610, R32 ;  /* 0x00007610ff557816 */ /* 0x000fe20000000020 */
[----:B------:R-:W-:Y:S01]  /*1900*/  BSSY B1, `(.L_x_586) ;  /* 0x0000015000017945 */ /* 0x000fe20003800000 */
[----:B------:R-:W-:-:S03]  /*1910*/  ISETP.NE.AND P1, PT, R86, 0x1, PT ;  /* 0x000000015600780c */ /* 0x000fc60003f25270 */
[----:B------:R-:W-:-:S04]  /*1920*/  FMUL.FTZ R85, R85, R108 ;  /* 0x0000006c55557220 */ /* 0x000fc80000410000 */
[----:B------:R-:W-:Y:S02]  /*1930*/  FMUL.FTZ R85, R85, c[0x0][0x1e8] ;  /* 0x00007a0055557a20 */ /* 0x000fe40000410000 */
[----:B0-----:R-:W-:-:S05]  /*1940*/  FFMA.FTZ R79, R79, R104, 1.1641532182693481445e-10 ;  /* 0x2f0000004f4f7423 */ /* 0x001fca0000010068 */
[----:B------:R-:W-:Y:S02]  /*1950*/  FSETP.GTU.FTZ.AND P2, PT, R79, c[0x0][0x1e4], PT ;  /* 0x000079004f007a0b */ /* 0x000fe40003f5c000 */
[----:B------:R-:W-:Y:S02]  /*1960*/  @P0 PRMT R79, RZ, 0x7610, R28 ;  /* 0x00007610ff4f0816 */ /* 0x000fe4000000001c */
[----:B------:R-:W-:Y:S02]  /*1970*/  FSEL R80, R85, RZ, !P2 ;  /* 0x000000ff55507208 */ /* 0x000fe40005000000 */
[----:B------:R-:W-:Y:S02]  /*1980*/  P2R R105, PR, RZ, 0x4 ;  /* 0x00000004ff697803 */ /* 0x000fe40000000000 */
[----:B------:R-:W-:Y:S01]  /*1990*/  IADD3 R85, R86, 0x1, RZ ;  /* 0x0000000156557810 */ /* 0x000fe20007ffe0ff */
        /* <DEDUP_REMOVED lines=8> */
[----:B------:R-:W-:Y:S01]  /*1a20*/  MOV R32, R66 ;  /* 0x0000004200207202 */ /* 0x000fe20000000f00 */
[----:B------:R-:W-:Y:S05]  /*1a30*/  BRA `(.L_x_588) ;  /* 0x0000001000007947 */ /* 0x000fea0003800000 */
.L_x_587:
[----:B------:R-:W-:Y:S02]  /*1a40*/  IMAD.MOV.U32 R32, RZ, RZ, R67 ;  /* 0x000000ffff207224 */ /* 0x000fe400078e0043 */
.L_x_588:
[----:B------:R-:W-:Y:S05]  /*1a50*/  BSYNC B1 ;  /* 0x0000000000017941 */ /* 0x000fea0003800000 */
.L_x_586:
        /* <DEDUP_REMOVED lines=16> */
.L_x_592:
[----:B------:R-:W-:Y:S05]  /*1b60*/  BSYNC B2 ;  /* 0x0000000000027941 */ /* 0x000fea0003800000 */
.L_x_591:
        /* <DEDUP_REMOVED lines=42> */
[----:B------:R-:W-:Y:S02]  /*1e10*/  LOP3.LUT R59, R101, UR26, R66, 0x96, !PT ;  /* 0x0000001a653b7c12 */ /* 0x000fe4000f8e9642 */
[----:B------:R-:W-:Y:S02]  /*1e20*/  MOV R66, R100 ;  /* 0x0000006400427202 */ /* 0x000fe40000000f00 */
.L_x_590:
[----:B------:R-:W-:Y:S05]  /*1e30*/  BSYNC B1 ;  /* 0x0000000000017941 */ /* 0x000fea0003800000 */
.L_x_589:
[----:B------:R0:W1:Y:S01]  /*1e40*/  I2F.U32 R79, R32 ;  /* 0x00000020004f7306 */ /* 0x0000620000201000 */
[----:B------:R-:W-:Y:S01]  /*1e50*/  PRMT R91, RZ, 0x5410, R33 ;  /* 0x00005410ff5b7816 */ /* 0x000fe20000000021 */
[----:B------:R-:W-:Y:S01]  /*1e60*/  BSSY B1, `(.L_x_593) ;  /* 0x0000014000017945 */ /* 0x000fe20003800000 */
[----:B------:R-:W-:-:S03]  /*1e70*/  ISETP.NE.AND P2, PT, R85, 0x1, PT ;  /* 0x000000015500780c */ /* 0x000fc60003f45270 */
[----:B------:R-:W-:Y:S01]  /*1e80*/  FMUL.FTZ R91, R91, R108 ;  /* 0x0000006c5b5b7220 */ /* 0x000fe20000410000 */
[----:B0-----:R-:W-:-:S03]  /*1e90*/  @P0 PRMT R32, RZ, 0x5410, R29 ;  /* 0x00005410ff200816 */ /* 0x001fc6000000001d */
[----:B------:R-:W-:Y:S02]  /*1ea0*/  FMUL.FTZ R91, R91, c[0x0][0x1e8] ;  /* 0x00007a005b5b7a20 */ /* 0x000fe40000410000 */
[----:B-1----:R-:W-:-:S05]  /*1eb0*/  FFMA.FTZ R79, R79, R104, 1.1641532182693481445e-10 ;  /* 0x2f0000004f4f7423 */ /* 0x002fca0000010068 */
[----:B------:R-:W-:-:S04]  /*1ec0*/  FSETP.GTU.FTZ.AND P1, PT, R79, c[0x0][0x1e4], PT ;  /* 0x000079004f007a0b */ /* 0x000fc80003f3c000 */
[----:B------:R-:W-:Y:S02]  /*1ed0*/  FSEL R79, R91, RZ, !P1 ;  /* 0x000000ff5b4f7208 */ /* 0x000fe40004800000 */
[----:B------:R-:W-:-:S03]  /*1ee0*/  IADD3 R91, R85, 0x1, RZ ;  /* 0x00000001555b7810 */ /* 0x000fc60007ffe0ff */
        /* <DEDUP_REMOVED lines=10> */
.L_x_594:
[----:B------:R-:W-:Y:S02]  /*1f90*/  IMAD.MOV.U32 R32, RZ, RZ, R67 ;  /* 0x000000ffff207224 */ /* 0x000fe400078e0043 */
.L_x_595:
[----:B------:R-:W-:Y:S05]  /*1fa0*/  BSYNC B1 ;  /* 0x0000000000017941 */ /* 0x000fea0003800000 */
.L_x_593:
        /* <DEDUP_REMOVED lines=14> */
[----:B------:R-:W-:-:S05]  /*2090*/  @P3 IADD3 R59, R65, RZ, RZ ;  /* 0x000000ff413b3210 */ /* 0x000fca0007ffe0ff */
[----:B------:R-:W-:Y:S02]  /*20a0*/  @!P2 IMAD.MOV.U32 R65, RZ, RZ, R59 ;  /* 0x000000ffff41a224 */ /* 0x000fe400078e003b */
.L_x_599:
[----:B------:R-:W-:Y:S05]  /*20b0*/  BSYNC B2 ;  /* 0x0000000000027941 */ /* 0x000fea0003800000 */
.L_x_598:
        /* <DEDUP_REMOVED lines=44> */
.L_x_597:
[----:B------:R-:W-:Y:S05]  /*2380*/  BSYNC B1 ;  /* 0x0000000000017941 */ /* 0x000fea0003800000 */
.L_x_596:
[----:B------:R-:W0:Y:S01]  /*2390*/  I2F.U32 R85, R32 ;  /* 0x0000002000557306 */ /* 0x000e220000201000 */
[----:B------:R-:W-:Y:S01]  /*23a0*/  PRMT R33, RZ, 0x7610, R33 ;  /* 0x00007610ff217816 */ /* 0x000fe20000000021 */
[----:B------:R-:W-:Y:S01]  /*23b0*/  BSSY B1, `(.L_x_600) ;  /* 0x0000014000017945 */ /* 0x000fe20003800000 */
[C---:B------:R-:W-:Y:S02]  /*23c0*/  ISETP.NE.AND P3, PT, R91.reuse, 0x1, PT ;  /* 0x000000015b00780c */ /* 0x040fe40003f65270 */
[----:B------:R-:W-:Y:S01]  /*23d0*/  IADD3 R92, R91, 0x1, RZ ;  /* 0x000000015b5c7810 */ /* 0x000fe20007ffe0ff */
[----:B------:R-:W-:-:S04]  /*23e0*/  FMUL.FTZ R33, R33, R108 ;  /* 0x0000006c21217220 */ /* 0x000fc80000410000 */
[----:B------:R-:W-:Y:S02]  /*23f0*/  FMUL.FTZ R33, R33, c[0x0][0x1e8] ;  /* 0x00007a0021217a20 */ /* 0x000fe40000410000 */
[----:B0-----:R-:W-:-:S05]  /*2400*/  FFMA.FTZ R85, R85, R104, 1.1641532182693481445e-10 ;  /* 0x2f00000055557423 */ /* 0x001fca0000010068 */
[----:B------:R-:W-:-:S04]  /*2410*/  FSETP.GTU.FTZ.AND P2, PT, R85, c[0x0][0x1e4], PT ;  /* 0x0000790055007a0b */ /* 0x000fc80003f5c000 */
[----:B------:R-:W-:Y:S02]  /*2420*/  FSEL R86, R33, RZ, !P2 ;  /* 0x000000ff21567208 */ /* 0x000fe40005000000 */
[----:B------:R-:W-:-:S05]  /*2430*/  @P0 PRMT R33, RZ, 0x7610, R29 ;  /* 0x00007610ff210816 */ /* 0x000fca000000001d */
[----:B------:R-:W-:Y:S01]  /*2440*/  @P0 FADD.FTZ R86, R33, R86 ;  /* 0x0000005621560221 */ /* 0x000fe20000010000 */
[----:B------:R-:W-:Y:S05]  /*2450*/  @!P3 BRA `(.L_x_601) ;  /* 0x000000800000b947 */ /* 0x000fea0003800000 */
[----:B------:R-:W-:Y:S02]  /*2460*/  ISETP.NE.AND P3, PT, R91, 0x2, PT ;  /* 0x000000025b00780c */ /* 0x000fe40003f65270 */
[----:B------:R-:W-:-:S11]  /*2470*/  MOV R68, R59 ;  /* 0x0000003b00447202 */ /* 0x000fd60000000f00 */
[----:B------:R-:W-:Y:S05]  /*2480*/  @!P3 BRA `(.L_x_602) ;  /* 0x000000600000b947 */ /* 0x000fea0003800000 */
[----:B------:R-:W-:Y:S01]  /*2490*/  ISETP.NE.AND P3, PT, R91, 0x3, PT ;  /* 0x000000035b00780c */ /* 0x000fe20003f65270 */
[----:B------:R-:W-:-:S12]  /*24a0*/  IMAD.MOV.U32 R68, RZ, RZ, R60 ;  /* 0x000000ffff447224 */ /* 0x000fd800078e003c */
[----:B------:R-:W-:Y:S05]  /*24b0*/  @P3 BRA `(.L_x_602) ;  /* 0x0000003000003947 */ /* 0x000fea0003800000 */
[----:B------:R-:W-:Y:S01]  /*24c0*/  IMAD.MOV.U32 R68, RZ, RZ, R66 ;  /* 0x000000ffff447224 */ /* 0x000fe200078e0042 */
[----:B------:R-:W-:Y:S05]  /*24d0*/  BRA `(.L_x_602) ;  /* 0x0000001000007947 */ /* 0x000fea0003800000 */
.L_x_601:
[----:B------:R-:W-:Y:S02]  /*24e0*/  IMAD.MOV.U32 R68, RZ, RZ, R67 ;  /* 0x000000ffff447224 */ /* 0x000fe400078e0043 */
.L_x_602:
[----:B------:R-:W-:Y:S05]  /*24f0*/  BSYNC B1 ;  /* 0x0000000000017941 */ /* 0x000fea0003800000 */
.L_x_600:
        /* <DEDUP_REMOVED lines=14> */
[----:B------:R-:W-:-:S05]  /*25e0*/  @P4 IMAD.MOV R32, RZ, RZ, R65 ;  /* 0x000000ffff204224 */ /* 0x000fca00078e0241 */
[----:B------:R-:W-:Y:S02]  /*25f0*/  @!P3 MOV R65, R32 ;  /* 0x000000200041b202 */ /* 0x000fe40000000f00 */
.L_x_606:
[----:B------:R-:W-:Y:S05]  /*2600*/  BSYNC B2 ;  /* 0x0000000000027941 */ /* 0x000fea0003800000 */
.L_x_605:
        /* <DEDUP_REMOVED lines=44> */
.L_x_604:
[----:B------:R-:W-:Y:S05]  /*28d0*/  BSYNC B1 ;  /* 0x0000000000017941 */ /* 0x000fea0003800000 */
.L_x_603:
[----:B------:R-:W0:Y:S01]  /*28e0*/  I2F.U32 R33, R68 ;  /* 0x0000004400217306 */ /* 0x000e220000201000 */
[----:B------:R-:W-:Y:S01]  /*28f0*/  PRMT R85, RZ, 0x5410, R34 ;  /* 0x00005410ff557816 */ /* 0x000fe20000000022 */
[----:B------:R-:W-:Y:S01]  /*2900*/  BSSY B1, `(.L_x_607) ;  /* 0x0000014000017945 */ /* 0x000fe20003800000 */
[----:B------:R-:W-:Y:S02]  /*2910*/  ISETP.NE.AND P4, PT, R92, 0x1, PT ;  /* 0x000000015c00780c */ /* 0x000fe40003f85270 */
[----:B------:R-:W-:Y:S01]  /*2920*/  @P0 PRMT R32, RZ, 0x5410, R30 ;  /* 0x00005410ff200816 */ /* 0x000fe2000000001e */
[----:B------:R-:W-:-:S04]  /*2930*/  FMUL.FTZ R85, R85, R108 ;  /* 0x0000006c55557220 */ /* 0x000fc80000410000 */
[----:B------:R-:W-:Y:S02]  /*2940*/  FMUL.FTZ R85, R85, c[0x0][0x1e8] ;  /* 0x00007a0055557a20 */ /* 0x000fe40000410000 */
[----:B0-----:R-:W-:-:S05]  /*2950*/  FFMA.FTZ R33, R33, R104, 1.1641532182693481445e-10 ;  /* 0x2f00000021217423 */ /* 0x001fca0000010068 */
[----:B------:R-:W-:Y:S02]  /*2960*/  FSETP.GTU.FTZ.AND P3, PT, R33, c[0x0][0x1e4], PT ;  /* 0x0000790021007a0b */ /* 0x000fe40003f7c000 */
[----:B------:R-:W-:Y:S02]  /*2970*/  IADD3 R33, R92, 0x1, RZ ;  /* 0x000000015c217810 */ /* 0x000fe40007ffe0ff */
[----:B------:R-:W-:-:S05]  /*2980*/  FSEL R85, R85, RZ, !P3 ;  /* 0x000000ff55557208 */ /* 0x000fca0005800000 */
        /* <DEDUP_REMOVED lines=10> */
.L_x_608:
[----:B------:R-:W-:Y:S02]  /*2a30*/  IMAD.MOV.U32 R68, RZ, RZ, R67 ;  /* 0x000000ffff447224 */ /* 0x000fe400078e0043 */
.L_x_609:
[----:B------:R-:W-:Y:S05]  /*2a40*/  BSYNC B1 ;  /* 0x0000000000017941 */ /* 0x000fea0003800000 */
.L_x_607:
        /* <DEDUP_REMOVED lines=16> */
.L_x_613:
[----:B------:R-:W-:Y:S05]  /*2b50*/  BSYNC B2 ;  /* 0x0000000000027941 */ /* 0x000fea0003800000 */
.L_x_612:
        /* <DEDUP_REMOVED lines=42> */
[----:B------:R-:W-:Y:S01]  /*2e00*/  IMAD.MOV.U32 R33, RZ, RZ, RZ ;  /* 0x000000ffff217224 */ /* 0x000fe200078e00ff */
[----:B------:R-:W-:Y:S02]  /*2e10*/  MOV R66, R32 ;  /* 0x0000002000427202 */ /* 0x000fe40000000f00 */
.L_x_611:
[----:B------:R-:W-:Y:S05]  /*2e20*/  BSYNC B1 ;  /* 0x0000000000017941 */ /* 0x000fea0003800000 */
.L_x_610:
        /* <DEDUP_REMOVED lines=8> */
[----:B------:R-:W-:Y:S02]  /*2eb0*/  FSETP.GTU.FTZ.AND P4, PT, R91, c[0x0][0x1e4], PT ;  /* 0x000079005b007a0b */ /* 0x000fe40003f9c000 */
[----:B------:R-:W-:Y:S02]  /*2ec0*/  @P0 PRMT R91, RZ, 0x7610, R30 ;  /* 0x00007610ff5b0816 */ /* 0x000fe4000000001e */
        /* <DEDUP_REMOVED lines=11> */
.L_x_615:
[----:B------:R-:W-:Y:S02]  /*2f80*/  IMAD.MOV.U32 R34, RZ, RZ, R67 ;  /* 0x000000ffff227224 */ /* 0x000fe400078e0043 */
.L_x_616:
[----:B------:R-:W-:Y:S05]  /*2f90*/  BSYNC B1 ;  /* 0x0000000000017941 */ /* 0x000fea0003800000 */
.L_x_614:
        /* <DEDUP_REMOVED lines=16> */
.L_x_620:
[----:B------:R-:W-:Y:S05]  /*30a0*/  BSYNC B2 ;  /* 0x0000000000027941 */ /* 0x000fea0003800000 */
.L_x_619:
        /* <DEDUP_REMOVED lines=43> */
[----:B------:R-:W-:Y:S02]  /*3360*/  IMAD.MOV.U32 R32, RZ, RZ, RZ ;  /* 0x000000ffff207224 */ /* 0x000fe400078e00ff */
.L_x_618:
[----:B------:R-:W-:Y:S05]  /*3370*/  BSYNC B1 ;  /* 0x0000000000017941 */ /* 0x000fea0003800000 */
.L_x_617:
[----:B------:R0:W1:Y:S01]  /*3380*/  I2F.U32 R33, R34 ;  /* 0x0000002200217306 */ /* 0x0000620000201000 */
[----:B------:R-:W-:Y:S01]  /*3390*/  PRMT R91, RZ, 0x5410, R35 ;  /* 0x00005410ff5b7816 */ /* 0x000fe20000000023 */
[----:B------:R-:W-:Y:S01]  /*33a0*/  BSSY B1, `(.L_x_621) ;  /* 0x0000014000017945 */ /* 0x000fe20003800000 */
[C---:B------:R-:W-:Y:S02]  /*33b0*/  ISETP.NE.AND P6, PT, R32.reuse, 0x1, PT ;  /* 0x000000012000780c */ /* 0x040fe40003fc5270 */
[----:B------:R-:W-:Y:S01]  /*33c0*/  IADD3 R68, R32, 0x1, RZ ;  /* 0x0000000120447810 */ /* 0x000fe20007ffe0ff */
[----:B------:R-:W-:Y:S01]  /*33d0*/  FMUL.FTZ R91, R91, R108 ;  /* 0x0000006c5b5b7220 */ /* 0x000fe20000410000 */
[----:B0-----:R-:W-:-:S03]  /*33e0*/  @P0 PRMT R34, RZ, 0x5410, R31 ;  /* 0x00005410ff220816 */ /* 0x001fc6000000001f */
[----:B------:R-:W-:Y:S02]  /*33f0*/  FMUL.FTZ R91, R91, c[0x0][0x1e8] ;  /* 0x00007a005b5b7a20 */ /* 0x000fe40000410000 */
[----:B-1----:R-:W-:-:S05]  /*3400*/  FFMA.FTZ R33, R33, R104, 1.1641532182693481445e-10 ;  /* 0x2f00000021217423 */ /* 0x002fca0000010068 */
[----:B------:R-:W-:-:S04]  /*3410*/  FSETP.GTU.FTZ.AND P5, PT, R33, c[0x0][0x1e4], PT ;  /* 0x0000790021007a0b */ /* 0x000fc80003fbc000 */
[----:B------:R-:W-:-:S05]  /*3420*/  FSEL R91, R91, RZ, !P5 ;  /* 0x000000ff5b5b7208 */ /* 0x000fca0006800000 */
        /* <DEDUP_REMOVED lines=10> */
.L_x_622:
[----:B------:R-:W-:Y:S02]  /*34d0*/  IMAD.MOV.U32 R34, RZ, RZ, R67 ;  /* 0x000000ffff227224 */ /* 0x000fe400078e0043 */
.L_x_623:
[----:B------:R-:W-:Y:S05]  /*34e0*/  BSYNC B1 ;  /* 0x0000000000017941 */ /* 0x000fea0003800000 */
.L_x_621:
        /* <DEDUP_REMOVED lines=8> */
[----:B------:R-:W-:Y:S02]  /*3570*/  IADD3 R23, R23, 0x1, RZ ;  /* 0x0000000117177810 */ /* 0x000fe40007ffe0ff */
[----:B------:R-:W-:Y:S02]  /*3580*/  P2R R32, PR, RZ, 0x1 ;  /* 0x00000001ff207803 */ /* 0x000fe40000000000 */
[----:B------:R-:W-:-:S13]  /*3590*/  ISETP.NE.AND P6, PT, R23, RZ, PT ;  /* 0x000000ff1700720c */ /* 0x000fda0003fc5270 */
[----:B------:R-:W-:Y:S01]  /*35a0*/  @!P6 IADD3 R25, R25, 0x1, RZ ;  /* 0x000000011919e810 */ /* 0x000fe20007ffe0ff */
[----:B------:R-:W-:Y:S01]  /*35b0*/  @!P6 IMAD.MOV.U32 R23, RZ, RZ, RZ ;  /* 0x000000ffff17e224 */ /* 0x000fe200078e00ff */
[----:B------:R-:W-:Y:S02]  /*35c0*/  @!P6 IADD3 R33, R65, 0x1, RZ ;  /* 0x000000014121e810 */ /* 0x000fe40007ffe0ff */
[----:B------:R-:W-:-:S13]  /*35d0*/  ISETP.NE.AND P0, PT, R25, RZ, !P6 ;  /* 0x000000ff1900720c */ /* 0x000fda0007705270 */
[----:B------:R-:W-:Y:S01]  /*35e0*/  @P0 IMAD.MOV R33, RZ, RZ, R65 ;  /* 0x000000ffff210224 */ /* 0x000fe200078e0241 */
[----:B------:R-:W-:-:S04]  /*35f0*/  ISETP.NE.AND P0, PT, R32, RZ, PT ;  /* 0x000000ff2000720c */ /* 0x000fc80003f05270 */
[----:B------:R-:W-:-:S04]  /*3600*/  @!P6 MOV R65, R33 ;  /* 0x000000210041e202 */ /* 0x000fc80000000f00 */
.L_x_627:
[----:B------:R-:W-:Y:S05]  /*3610*/  BSYNC B2 ;  /* 0x0000000000027941 */ /* 0x000fea0003800000 */
.L_x_626:
        /* <DEDUP_REMOVED lines=44> */
.L_x_625:
[----:B------:R-:W-:Y:S05]  /*38e0*/  BSYNC B1 ;  /* 0x0000000000017941 */ /* 0x000fea0003800000 */
.L_x_624:
[----:B------:R-:W0:Y:S01]  /*38f0*/  I2F.U32 R33, R34 ;  /* 0x0000002200217306 */ /* 0x000e220000201000 */
[----:B------:R-:W-:Y:S02]  /*3900*/  SEL R103, RZ, 0x10000, P5 ;  /* 0x00010000ff677807 */ /* 0x000fe40002800000 */
[----:B------:R-:W-:Y:S02]  /*3910*/  ISETP.NE.AND P5, PT, R105, RZ, PT ;  /* 0x000000ff6900720c */ /* 0x000fe40003fa5270 */
[----:B------:R-:W-:Y:S02]  /*3920*/  PRMT R35, RZ, 0x7610, R35 ;  /* 0x00007610ff237816 */ /* 0x000fe40000000023 */
[----:B------:R-:W-:Y:S02]  /*3930*/  SEL R32, RZ, 0x1, P2 ;  /* 0x00000001ff207807 */ /* 0x000fe40001000000 */
[----:B------:R-:W-:Y:S01]  /*3940*/  SEL R106, RZ, 0x1, P1 ;  /* 0x00000001ff6a7807 */ /* 0x000fe20000800000 */
[----:B------:R-:W-:Y:S01]  /*3950*/  FMUL.FTZ R35, R35, R108 ;  /* 0x0000006c23237220 */ /* 0x000fe20000410000 */
[----:B------:R-:W-:-:S02]  /*3960*/  ISETP.NE.AND P6, PT, R97, RZ, PT ;  /* 0x000000ff6100720c */ /* 0x000fc40003fc5270 */
[----:B------:R-:W-:Y:S01]  /*3970*/  SEL R100, RZ, 0x100, P4 ;  /* 0x00000100ff647807 */ /* 0x000fe20002000000 */
[----:B------:R-:W-:Y:S01]  /*3980*/  IMAD.WIDE.U32 R106, R106, 0x10000, RZ ;  /* 0x000100006a6a7825 */ /* 0x000fe200078e00ff */
[----:B------:R-:W-:Y:S02]  /*3990*/  SEL R109, RZ, 0x1, P3 ;  /* 0x00000001ff6d7807 */ /* 0x000fe40001800000 */
[----:B------:R-:W-:Y:S01]  /*39a0*/  SEL R101, RZ, 0x1, P6 ;  /* 0x00000001ff657807 */ /* 0x000fe20003000000 */
[----:B0-----:R-:W-:Y:S01]  /*39b0*/  FFMA.FTZ R33, R33, R104, 1.1641532182693481445e-10 ;  /* 0x2f00000021217423 */ /* 0x001fe20000010068 */
[----:B------:R-:W-:Y:S01]  /*39c0*/  SEL R104, RZ, 0x1, P5 ;  /* 0x00000001ff687807 */ /* 0x000fe20002800000 */
[----:B------:R-:W-:-:S03]  /*39d0*/  FMUL.FTZ R35, R35, c[0x0][0x1e8] ;  /* 0x00007a0023237a20 */ /* 0x000fc60000410000 */
[----:B------:R-:W-:Y:S01]  /*39e0*/  FSETP.GTU.FTZ.AND P1, PT, R33, c[0x0][0x1e4], PT ;  /* 0x0000790021007a0b */ /* 0x000fe20003f3c000 */
[----:B------:R-:W-:-:S03]  /*39f0*/  IMAD.WIDE.U32 R32, R32, 0x1000000, RZ ;  /* 0x0100000020207825 */ /* 0x000fc600078e00ff */
[----:B------:R-:W-:Y:S01]  /*3a00*/  SEL R102, RZ, 0x1000000, P1 ;  /* 0x01000000ff667807 */ /* 0x000fe20000800000 */
[----:B------:R-:W-:Y:S01]  /*3a10*/  IMAD.WIDE.U32 R104, R104, 0x100, RZ ;  /* 0x0000010068687825 */ /* 0x000fe200078e00ff */
[----:B------:R-:W-:Y:S02]  /*3a20*/  FSEL R97, R35, RZ, !P1 ;  /* 0x000000ff23617208 */ /* 0x000fe40004800000 */
[----:B------:R-:W-:Y:S02]  /*3a30*/  LOP3.LUT R34, R100, R102, R103, 0xfe, !PT ;  /* 0x0000006664227212 */ /* 0x000fe400078efe67 */
[----:B------:R-:W-:Y:S02]  /*3a40*/  LOP3.LUT R104, R104, R32, R106, 0xfe, !PT ;  /* 0x0000002068687212 */ /* 0x000fe400078efe6a */
[----:B------:R-:W-:Y:S02]  /*3a50*/  @P0 PRMT R32, RZ, 0x7610, R31 ;  /* 0x00007610ff200816 */ /* 0x000fe4000000001f */
[----:B------:R-:W-:-:S02]  /*3a60*/  LOP3.LUT R109, R33, R34, R109, 0xfe, !PT ;  /* 0x00000022216d7212 */ /* 0x000fc400078efe6d */
[C---:B------:R-:W-:Y:S01]  /*3a70*/  LEA R100, P1, R77.reuse, c[0x0][0x190], 0x3 ;  /* 0x000064004d647a11 */ /* 0x040fe200078218ff */
[----:B------:R-:W-:Y:S01]  /*3a80*/  @P0 FADD.FTZ R97, R32, R97 ;  /* 0x0000006120610221 */ /* 0x000fe20000010000 */
[----:B------:R-:W-:Y:S02]  /*3a90*/  LEA R102, P0, R77, c[0x0][0x188], 0x4 ;  /* 0x000062004d667a11 */ /* 0x000fe400078020ff */
[----:B------:R-:W-:Y:S02]  /*3aa0*/  LOP3.LUT R104, R104, R101, RZ, 0xfc, !PT ;  /* 0x0000006568687212 */ /* 0x000fe400078efcff */
[----:B------:R-:W-:Y:S02]  /*3ab0*/  F2FP.BF16.PACK_AB R34, R92, R85 ;  /* 0x000000555c22723e */ /* 0x000fe400000010ff */
[----:B------:R-:W-:Y:S02]  /*3ac0*/  F2FP.BF16.PACK_AB R33, R86, R79 ;  /* 0x0000004f5621723e */ /* 0x000fe400000010ff */
[----:B------:R-:W-:-:S02]  /*3ad0*/  F2FP.BF16.PACK_AB R32, R80, R76 ;  /* 0x0000004c5020723e */ /* 0x000fc400000010ff */
[----:B------:R-:W-:Y:S02]  /*3ae0*/  LEA.HI.X R103, R77, c[0x0][0x18c], RZ, 0x4, P0 ;  /* 0x000063004d677a11 */ /* 0x000fe400000f24ff */
[----:B------:R-:W-:Y:S02]  /*3af0*/  F2FP.BF16.PACK_AB R35, R97, R91 ;  /* 0x0000005b6123723e */ /* 0x000fe400000010ff */
[----:B------:R-:W-:Y:S02]  /*3b00*/  LEA.HI.X R101, R77, c[0x0][0x194], RZ, 0x3, P1 ;  /* 0x000065004d657a11 */ /* 0x000fe400008f1cff */
[----:B------:R-:W-:Y:S01]  /*3b10*/  LOP3.LUT R105, R105, R109, R107, 0xfe, !PT ;  /* 0x0000006d69697212 */ /* 0x000fe200078efe6b */
[----:B------:R0:W-:Y:S01]  /*3b20*/  STG.E.128 [R102.64], R32 ;  /* 0x0000002066007986 */ /* 0x0001e2000c101d06 */
[----:B------:R-:W-:-:S03]  /*3b30*/  IADD3 R109, R77, 0x100, RZ ;  /* 0x000001004d6d7810 */ /* 0x000fc60007ffe0ff */
[----:B------:R0:W-:Y:S04]  /*3b40*/  STG.E.64 [R100.64], R104 ;  /* 0x0000006864007986 */ /* 0x0001e8000c101b06 */
.L_x_571:
[----:B------:R-:W-:Y:S05]  /*3b50*/  BSYNC B0 ;  /* 0x0000000000007941 */ /* 0x000fea0003800000 */
.L_x_570:
[----:B------:R-:W-:Y:S01]  /*3b60*/  ISETP.NE.AND P0, PT, R2, RZ, PT ;  /* 0x000000ff0200720c */ /* 0x000fe20003f05270 */
[----:B------:R-:W-:-:S12]  /*3b70*/  BSSY B0, `(.L_x_628) ;  /* 0x00002d4000007945 */ /* 0x000fd80003800000 */
[----:B------:R-:W-:Y:S05]  /*3b80*/  @!P0 BRA `(.L_x_629) ;  /* 0x00002d2000008947 */ /* 0x000fea0003800000 */
[----:B------:R-:W-:Y:S01]  /*3b90*/  ISETP.NE.U32.AND P0, PT, RZ, c[0x0][0x180], PT ;  /* 0x00006000ff007a0c */ /* 0x000fe20003f05070 */
[----:B0-----:R-:W-:-:S03]  /*3ba0*/  IMAD.MOV.U32 R32, RZ, RZ, 0x10 ;  /* 0x00000010ff207424 */ /* 0x001fc600078e00ff */
        /* <DEDUP_REMOVED lines=13> */
[----:B------:R-:W-:Y:S02]  /*3c80*/  ISETP.NE.AND P1, PT, R68, 0x3, PT ;  /* 0x000000034400780c */ /* 0x000fe40003f25270 */
[----:B------:R-:W-:-:S11]  /*3c90*/  MOV R75, R60 ;  /* 0x0000003c004b7202 */ /* 0x000fd60000000f00 */
[----:B------:R-:W-:Y:S05]  /*3ca0*/  @P1 BRA `(.L_x_632) ;  /* 0x0000003000001947 */ /* 0x000fea0003800000 */
[----:B------:R-:W-:Y:S01]  /*3cb0*/  IMAD.MOV.U32 R75, RZ, RZ, R66 ;  /* 0x000000ffff4b7224 */ /* 0x000fe200078e0042 */
[----:B------:R-:W-:Y:S05]  /*3cc0*/  BRA `(.L_x_632) ;  /* 0x0000001000007947 */ /* 0x000fea0003800000 */
.L_x_631:
[----:B0-----:R-:W-:Y:S02]  /*3cd0*/  IMAD.MOV.U32 R75, RZ, RZ, R67 ;  /* 0x000000ffff4b7224 */ /* 0x001fe400078e0043 */
.L_x_632:
[----:B------:R-:W-:Y:S05]  /*3ce0*/  BSYNC B1 ;  /* 0x0000000000017941 */ /* 0x000fea0003800000 */
.L_x_630:
        /* <DEDUP_REMOVED lines=16> */
.L_x_636:
[----:B------:R-:W-:Y:S05]  /*3df0*/  BSYNC B2 ;  /* 0x0000000000027941 */ /* 0x000fea0003800000 */
.L_x_635:
        /* <DEDUP_REMOVED lines=40> */
[----:B------:R-:W-:Y:S02]  /*4080*/  LOP3.LUT R60, R103, UR25, R104, 0x96, !PT ;  /* 0x00000019673c7c12 */ /* 0x000fe4000f8e9668 */
[----:B------:R-:W-:Y:S02]  /*4090*/  MOV R67, R102 ;  /* 0x0000006600437202 */ /* 0x000fe40000000f00 */
[----:B------:R-:W-:Y:S01]  /*40a0*/  LOP3.LUT R59, R101, UR26, R66, 0x96, !PT ;  /* 0x0000001a653b7c12 */ /* 0x000fe2000f8e9642 */
[----:B------:R-:W-:Y:S02]  /*40b0*/  IMAD.MOV.U32 R66, RZ, RZ, R100 ;  /* 0x000000ffff427224 */ /* 0x000fe400078e0064 */
.L_x_634:
[----:B------:R-:W-:Y:S05]  /*40c0*/  BSYNC B1 ;  /* 0x0000000000017941 */ /* 0x000fea0003800000 */
.L_x_633:
        /* <DEDUP_REMOVED lines=23> */
.L_x_638:
[----:B------:R-:W-:Y:S02]  /*4240*/  IMAD.MOV.U32 R68, RZ, RZ, R67 ;  /* 0x000000ffff447224 */ /* 0x000fe400078e0043 */
.L_x_639:
[----:B------:R-:W-:Y:S05]  /*4250*/  BSYNC B1 ;  /* 0x0000000000017941 */ /* 0x000fea0003800000 */
.L_x_637:
        /* <DEDUP_REMOVED lines=16> */
.L_x_643:
[----:B------:R-:W-:Y:S05]  /*4360*/  BSYNC B2 ;  /* 0x0000000000027941 */ /* 0x000fea0003800000 */
.L_x_642:
        /* <DEDUP_REMOVED lines=44> */
.L_x_641:
[----:B------:R-:W-:Y:S05]  /*4630*/  BSYNC B1 ;  /* 0x0000000000017941 */ /* 0x000fea0003800000 */
.L_x_640:
        /* <DEDUP_REMOVED lines=8> */
[----:B------:R-:W-:-:S04]  /*46c0*/  FSETP.GTU.FTZ.AND P2, PT, R81, c[0x0][0x1e4], PT ;  /* 0x0000790051007a0b */ /* 0x000fc80003f5c000 */
        /* <DEDUP_REMOVED lines=13> */
.L_x_645:
[----:B------:R-:W-:Y:S02]  /*47a0*/  IMAD.MOV.U32 R32, RZ, RZ, R67 ;  /* 0x000000ffff207224 */ /* 0x000fe400078e0043 */
.L_x_646:
[----:B------:R-:W-:Y:S05]  /*47b0*/  BSYNC B1 ;  /* 0x0000000000017941 */ /* 0x000fea0003800000 */
.L_x_644:
        /* <DEDUP_REMOVED lines=16> */
.L_x_650:
[----:B------:R-:W-:Y:S05]  /*48c0*/  BSYNC B2 ;  /* 0x0000000000027941 */ /* 0x000fea0003800000 */
.L_x_649:
        /* <DEDUP_REMOVED lines=44> */
.L_x_648:
[----:B------:R-:W-:Y:S05]  /*4b90*/  BSYNC B1 ;  /* 0x0000000000017941 */ /* 0x000fea0003800000 */
.L_x_647:
        /* <DEDUP_REMOVED lines=21> */
.L_x_652:
[----:B------:R-:W-:Y:S02]  /*4cf0*/  IMAD.MOV.U32 R32, RZ, RZ, R67 ;  /* 0x000000ffff207224 */ /* 0x000fe400078e0043 */
.L_x_653:
[----:B------:R-:W-:Y:S05]  /*4d00*/  BSYNC B1 ;  /* 0x0000000000017941 */ /* 0x000fea0003800000 */
.L_x_651:
        /* <DEDUP_REMOVED lines=16> */
.L_x_657:
[----:B------:R-:W-:Y:S05]  /*4e10*/  BSYNC B2 ;  /* 0x0000000000027941 */ /* 0x000fea0003800000 */
.L_x_656:
        /* <DEDUP_REMOVED lines=44> */
.L_x_655:
[----:B------:R-:W-:Y:S05]  /*50e0*/  BSYNC B1 ;  /* 0x0000000000017941 */ /* 0x000fea0003800000 */
.L_x_654:
        /* <DEDUP_REMOVED lines=21> */
.L_x_659:
[----:B------:R-:W-:Y:S02]  /*5240*/  IMAD.MOV.U32 R68, RZ, RZ, R67 ;  /* 0x000000ffff447224 */ /* 0x000fe400078e0043 */
.L_x_660:
[----:B------:R-:W-:Y:S05]  /*5250*/  BSYNC B1 ;  /* 0x0000000000017941 */ /* 0x000fea0003800000 */
.L_x_658:
        /* <DEDUP_REMOVED lines=16> */
.L_x_664:
[----:B------:R-:W-:Y:S05]  /*5360*/  BSYNC B2 ;  /* 0x0000000000027941 */ /* 0x000fea0003800000 */
.L_x_663:
        /* <DEDUP_REMOVED lines=44> */
.L_x_662:
[----:B------:R-:W-:Y:S05]  /*5630*/  BSYNC B1 ;  /* 0x0000000000017941 */ /* 0x000fea0003800000 */
.L_x_661:
        /* <DEDUP_REMOVED lines=21> */
.L_x_666:
[----:B------:R-:W-:Y:S02]  /*5790*/  IMAD.MOV.U32 R68, RZ, RZ, R67 ;  /* 0x000000ffff447224 */ /* 0x000fe400078e0043 */
.L_x_667:
[----:B------:R-:W-:Y:S05]  /*57a0*/  BSYNC B1 ;  /* 0x0000000000017941 */ /* 0x000fea0003800000 */
.L_x_665:
        /* <DEDUP_REMOVED lines=16> */
.L_x_671:
[----:B------:R-:W-:Y:S05]  /*58b0*/  BSYNC B2 ;  /* 0x0000000000027941 */ /* 0x000fea0003800000 */
.L_x_670:
        /* <DEDUP_REMOVED lines=44> */
.L_x_669:
[----:B------:R-:W-:Y:S05]  /*5b80*/  BSYNC B1 ;  /* 0x0000000000017941 */ /* 0x000fea0003800000 */
.L_x_668:
        /* <DEDUP_REMOVED lines=21> */
.L_x_673:
[----:B------:R-:W-:Y:S02]  /*5ce0*/  IMAD.MOV.U32 R34, RZ, RZ, R67 ;  /* 0x000000ffff227224 */ /* 0x000fe400078e0043 */
.L_x_674:
[----:B------:R-:W-:Y:S05]  /*5cf0*/  BSYNC B1 ;  /* 0x0000000000017941 */ /* 0x000fea0003800000 */
.L_x_672:
        /* <DEDUP_REMOVED lines=16> */
.L_x_678:
[----:B------:R-:W-:Y:S05]  /*5e00*/  BSYNC B2 ;  /* 0x0000000000027941 */ /* 0x000fea0003800000 */
.L_x_677:
        /* <DEDUP_REMOVED lines=44> */
.L_x_676:
[----:B------:R-:W-:Y:S05]  /*60d0*/  BSYNC B1 ;  /* 0x0000000000017941 */ /* 0x000fea0003800000 */
.L_x_675:
        /* <DEDUP_REMOVED lines=21> */
.L_x_680:
[----:B------:R-:W-:Y:S02]  /*6230*/  IMAD.MOV.U32 R34, RZ, RZ, R67 ;  /* 0x000000ffff227224 */ /* 0x000fe400078e0043 */
.L_x_681:
[----:B------:R-:W-:Y:S05]  /*6240*/  BSYNC B1 ;  /* 0x0000000000017941 */ /* 0x000fea0003800000 */
.L_x_679:
        /* <DEDUP_REMOVED lines=16> */
[----:B------:R-:W-:-:S03]  /*6350*/  ISETP.NE.AND P0, PT, R32, RZ, PT ;  /* 0x000000ff2000720c */ /* 0x000fc60003f05270 */
[----:B------:R-:W-:-:S05]  /*6360*/  @!P6 IMAD.MOV.U32 R65, RZ, RZ, R33 ;  /* 0x000000ffff41e224 */ /* 0x000fca00078e0021 */
.L_x_685:
[----:B------:R-:W-:Y:S05]  /*6370*/  BSYNC B2 ;  /* 0x0000000000027941 */ /* 0x000fea0003800000 */
.L_x_684:
        /* <DEDUP_REMOVED lines=44> */
.L_x_683:
[----:B------:R-:W-:Y:S05]  /*6640*/  BSYNC B1 ;  /* 0x0000000000017941 */ /* 0x000fea0003800000 */
.L_x_682:
[----:B------:R-:W0:Y:S01]  /*6650*/  I2F.U32 R33, R34 ;  /* 0x0000002200217306 */ /* 0x000e220000201000 */
[----:B------:R-:W-:Y:S02]  /*6660*/  PRMT R35, RZ, 0x7610, R35 ;  /* 0x00007610ff237816 */ /* 0x000fe40000000023 */
[----:B------:R-:W-:Y:S02]  /*6670*/  SEL R103, RZ, 0x10000, P5 ;  /* 0x00010000ff677807 */ /* 0x000fe40002800000 */
[----:B------:R-:W-:Y:S01]  /*6680*/  ISETP.NE.AND P5, PT, R105, RZ, PT ;  /* 0x000000ff6900720c */ /* 0x000fe20003fa5270 */
[----:B------:R-:W-:Y:S01]  /*6690*/  FMUL.FTZ R35, R35, R108 ;  /* 0x0000006c23237220 */ /* 0x000fe20000410000 */
[----:B------:R-:W-:-:S02]  /*66a0*/  ISETP.NE.AND P6, PT, R104, RZ, PT ;  /* 0x000000ff6800720c */ /* 0x000fc40003fc5270 */
[----:B------:R-:W-:Y:S01]  /*66b0*/  SEL R32, RZ, 0x1, P2 ;  /* 0x00000001ff207807 */ /* 0x000fe20001000000 */
[----:B------:R-:W-:Y:S01]  /*66c0*/  FMUL.FTZ R35, R35, c[0x0][0x1e8] ;  /* 0x00007a0023237a20 */ /* 0x000fe20000410000 */
[----:B------:R-:W-:Y:S02]  /*66d0*/  SEL R106, RZ, 0x1, P1 ;  /* 0x00000001ff6a7807 */ /* 0x000fe40000800000 */
[----:B------:R-:W-:Y:S02]  /*66e0*/  SEL R104, RZ, 0x1, P5 ;  /* 0x00000001ff687807 */ /* 0x000fe40002800000 */
[----:B------:R-:W-:Y:S01]  /*66f0*/  SEL R100, RZ, 0x100, P4 ;  /* 0x00000100ff647807 */ /* 0x000fe20002000000 */
[----:B0-----:R-:W-:Y:S01]  /*6700*/  FFMA.FTZ R33, R33, R98, 1.1641532182693481445e-10 ;  /* 0x2f00000021217423 */ /* 0x001fe20000010062 */
[----:B------:R-:W-:Y:S01]  /*6710*/  SEL R111, RZ, 0x1, P3 ;  /* 0x00000001ff6f7807 */ /* 0x000fe20001800000 */
[----:B------:R-:W-:Y:S01]  /*6720*/  IMAD.WIDE.U32 R106, R106, 0x10000, RZ ;  /* 0x000100006a6a7825 */ /* 0x000fe200078e00ff */
[----:B------:R-:W-:-:S02]  /*6730*/  SEL R101, RZ, 0x1, P6 ;  /* 0x00000001ff657807 */ /* 0x000fc40003000000 */
[----:B------:R-:W-:Y:S01]  /*6740*/  FSETP.GTU.FTZ.AND P1, PT, R33, c[0x0][0x1e4], PT ;  /* 0x0000790021007a0b */ /* 0x000fe20003f3c000 */
[----:B------:R-:W-:Y:S01]  /*6750*/  IMAD.WIDE.U32 R32, R32, 0x1000000, RZ ;  /* 0x0100000020207825 */ /* 0x000fe200078e00ff */
[----:B------:R-:W-:Y:S02]  /*6760*/  F2FP.BF16.PACK_AB R34, R93, R88 ;  /* 0x000000585d22723e */ /* 0x000fe400000010ff */
[----:B------:R-:W-:Y:S01]  /*6770*/  SEL R102, RZ, 0x1000000, P1 ;  /* 0x01000000ff667807 */ /* 0x000fe20000800000 */
[----:B------:R-:W-:Y:S01]  /*6780*/  IMAD.WIDE.U32 R104, R104, 0x100, RZ ;  /* 0x0000010068687825 */ /* 0x000fe200078e00ff */
[----:B------:R-:W-:Y:S02]  /*6790*/  FSEL R98, R35, RZ, !P1 ;  /* 0x000000ff23627208 */ /* 0x000fe40004800000 */
[----:B------:R-:W-:Y:S02]  /*67a0*/  @P0 PRMT R35, RZ, 0x7610, R31 ;  /* 0x00007610ff230816 */ /* 0x000fe4000000001f */
[----:B------:R-:W-:-:S02]  /*67b0*/  LOP3.LUT R104, R104, R32, R106, 0xfe, !PT ;  /* 0x0000002068687212 */ /* 0x000fc400078efe6a */
[----:B------:R-:W-:Y:S01]  /*67c0*/  LOP3.LUT R32, R100, R102, R103, 0xfe, !PT ;  /* 0x0000006664207212 */ /* 0x000fe200078efe67 */
[----:B------:R-:W-:Y:S01]  /*67d0*/  @P0 FADD.FTZ R98, R35, R98 ;  /* 0x0000006223620221 */ /* 0x000fe20000010000 */
[----:B------:R-:W-:Y:S02]  /*67e0*/  LEA R102, P0, R109, c[0x0][0x188], 0x4 ;  /* 0x000062006d667a11 */ /* 0x000fe400078020ff */
[----:B------:R-:W-:Y:S02]  /*67f0*/  LOP3.LUT R111, R33, R32, R111, 0xfe, !PT ;  /* 0x00000020216f7212 */ /* 0x000fe400078efe6f */
[----:B------:R-:W-:Y:S02]  /*6800*/  LEA R100, P1, R109, c[0x0][0x190], 0x3 ;  /* 0x000064006d647a11 */ /* 0x000fe400078218ff */
[----:B------:R-:W-:Y:S02]  /*6810*/  LOP3.LUT R104, R104, R101, RZ, 0xfc, !PT ;  /* 0x0000006568687212 */ /* 0x000fe400078efcff */
[----:B------:R-:W-:-:S02]  /*6820*/  F2FP.BF16.PACK_AB R33, R87, R82 ;  /* 0x000000525721723e */ /* 0x000fc400000010ff */
[----:B------:R-:W-:Y:S02]  /*6830*/  F2FP.BF16.PACK_AB R32, R81, R75 ;  /* 0x0000004b5120723e */ /* 0x000fe400000010ff */
[C---:B------:R-:W-:Y:S02]  /*6840*/  LEA.HI.X R103, R109.reuse, c[0x0][0x18c], RZ, 0x4, P0 ;  /* 0x000063006d677a11 */ /* 0x040fe400000f24ff */
[----:B------:R-:W-:Y:S02]  /*6850*/  F2FP.BF16.PACK_AB R35, R98, R94 ;  /* 0x0000005e6223723e */ /* 0x000fe400000010ff */
[----:B------:R-:W-:Y:S02]  /*6860*/  LEA.HI.X R101, R109, c[0x0][0x194], RZ, 0x3, P1 ;  /* 0x000065006d657a11 */ /* 0x000fe400008f1cff */
[----:B------:R-:W-:Y:S01]  /*6870*/  LOP3.LUT R105, R105, R111, R107, 0xfe, !PT ;  /* 0x0000006f69697212 */ /* 0x000fe200078efe6b */
[----:B------:R0:W-:Y:S01]  /*6880*/  STG.E.128 [R102.64], R32 ;  /* 0x0000002066007986 */ /* 0x0001e2000c101d06 */
[----:B------:R-:W-:-:S03]  /*6890*/  IADD3 R109, R109, 0x100, RZ ;  /* 0x000001006d6d7810 */ /* 0x000fc60007ffe0ff */
[----:B------:R0:W-:Y:S04]  /*68a0*/  STG.E.64 [R100.64], R104 ;  /* 0x0000006864007986 */ /* 0x0001e8000c101b06 */
.L_x_629:
[----:B------:R-:W-:Y:S05]  /*68b0*/  BSYNC B0 ;  /* 0x0000000000007941 */ /* 0x000fea0003800000 */
.L_x_628:
        /* <DEDUP_REMOVED lines=21> */
[----:B------:R-:W-:Y:S01]  /*6a10*/  IMAD.MOV.U32 R74, RZ, RZ, R66 ;  /* 0x000000ffff4a7224 */ /* 0x000fe200078e0042 */
[----:B------:R-:W-:Y:S05]  /*6a20*/  BRA `(.L_x_690) ;  /* 0x0000001000007947 */ /* 0x000fea0003800000 */
.L_x_689:
[----:B0-----:R-:W-:Y:S02]  /*6a30*/  MOV R74, R67 ;  /* 0x00000043004a7202 */ /* 0x001fe40000000f00 */
.L_x_690:
[----:B------:R-:W-:Y:S05]  /*6a40*/  BSYNC B1 ;  /* 0x0000000000017941 */ /* 0x000fea0003800000 */
.L_x_688:
        /* <DEDUP_REMOVED lines=16> */
.L_x_694:
[----:B------:R-:W-:Y:S05]  /*6b50*/  BSYNC B2 ;  /* 0x0000000000027941 */ /* 0x000fea0003800000 */
.L_x_693:
        /* <DEDUP_REMOVED lines=44> */
.L_x_692:
[----:B------:R-:W-:Y:S05]  /*6e20*/  BSYNC B1 ;  /* 0x0000000000017941 */ /* 0x000fea0003800000 */
.L_x_691:
        /* <DEDUP_REMOVED lines=23> */
.L_x_696:
[----:B------:R-:W-:Y:S02]  /*6fa0*/  IMAD.MOV.U32 R68, RZ, RZ, R67 ;  /* 0x000000ffff447224 */ /* 0x000fe400078e0043 */
.L_x_697:
[----:B------:R-:W-:Y:S05]  /*6fb0*/  BSYNC B1 ;  /* 0x0000000000017941 */ /* 0x000fea0003800000 */
.L_x_695:
        /* <DEDUP_REMOVED lines=16> */
.L_x_701:
[----:B------:R-:W-:Y:S05]  /*70c0*/  BSYNC B2 ;  /* 0x0000000000027941 */ /* 0x000fea0003800000 */
.L_x_700:
        /* <DEDUP_REMOVED lines=44> */
.L_x_699:
[----:B------:R-:W-:Y:S05]  /*7390*/  BSYNC B1 ;  /* 0x0000000000017941 */ /* 0x000fea0003800000 */
.L_x_698:
        /* <DEDUP_REMOVED lines=22> */
.L_x_703:
[----:B------:R-:W-:Y:S02]  /*7500*/  IMAD.MOV.U32 R32, RZ, RZ, R67 ;  /* 0x000000ffff207224 */ /* 0x000fe400078e0043 */
.L_x_704:
[----:B------:R-:W-:Y:S05]  /*7510*/  BSYNC B1 ;  /* 0x0000000000017941 */ /* 0x000fea0003800000 */
.L_x_702:
        /* <DEDUP_REMOVED lines=16> */
.L_x_708:
[----:B------:R-:W-:Y:S05]  /*7620*/  BSYNC B2 ;  /* 0x0000000000027941 */ /* 0x000fea0003800000 */
.L_x_707:
        /* <DEDUP_REMOVED lines=44> */
.L_x_706:
[----:B------:R-:W-:Y:S05]  /*78f0*/  BSYNC B1 ;  /* 0x0000000000017941 */ /* 0x000fea0003800000 */
.L_x_705:
        /* <DEDUP_REMOVED lines=21> */
.L_x_710:
[----:B------:R-:W-:Y:S02]  /*7a50*/  IMAD.MOV.U32 R32, RZ, RZ, R67 ;  /* 0x000000ffff207224 */ /* 0x000fe400078e0043 */
.L_x_711:
[----:B------:R-:W-:Y:S05]  /*7a60*/  BSYNC B1 ;  /* 0x0000000000017941 */ /* 0x000fea0003800000 */
.L_x_709:
        /* <DEDUP_REMOVED lines=16> */
.L_x_715:
[----:B------:R-:W-:Y:S05]  /*7b70*/  BSYNC B2 ;  /* 0x0000000000027941 */ /* 0x000fea0003800000 */
.L_x_714:
        /* <DEDUP_REMOVED lines=44> */
.L_x_713:
[----:B------:R-:W-:Y:S05]  /*7e40*/  BSYNC B1 ;  /* 0x0000000000017941 */ /* 0x000fea0003800000 */
.L_x_712:
        /* <DEDUP_REMOVED lines=21> */
.L_x_717:
[----:B------:R-:W-:Y:S02]  /*7fa0*/  IMAD.MOV.U32 R68, RZ, RZ, R67 ;  /* 0x000000ffff447224 */ /* 0x000fe400078e0043 */
.L_x_718:
[----:B------:R-:W-:Y:S05]  /*7fb0*/  BSYNC B1 ;  /* 0x0000000000017941 */ /* 0x000fea0003800000 */
.L_x_716:
        /* <DEDUP_REMOVED lines=16> */
.L_x_722:
[----:B------:R-:W-:Y:S05]  /*80c0*/  BSYNC B2 ;  /* 0x0000000000027941 */ /* 0x000fea0003800000 */
.L_x_721:
        /* <DEDUP_REMOVED lines=44> */
.L_x_720:
[----:B------:R-:W-:Y:S05]  /*8390*/  BSYNC B1 ;  /* 0x0000000000017941 */ /* 0x000fea0003800000 */
.L_x_719:
        /* <DEDUP_REMOVED lines=21> */
.L_x_724:
[----:B------:R-:W-:Y:S02]  /*84f0*/  IMAD.MOV.U32 R68, RZ, RZ, R67 ;  /* 0x000000ffff447224 */ /* 0x000fe400078e0043 */
.L_x_725:
[----:B------:R-:W-:Y:S05]  /*8500*/  BSYNC B1 ;  /* 0x0000000000017941 */ /* 0x000fea0003800000 */
.L_x_723:
        /* <DEDUP_REMOVED lines=16> */
.L_x_729:
[----:B------:R-:W-:Y:S05]  /*8610*/  BSYNC B2 ;  /* 0x0000000000027941 */ /* 0x000fea0003800000 */
.L_x_728:
        /* <DEDUP_REMOVED lines=44> */
.L_x_727:
[----:B------:R-:W-:Y:S05]  /*88e0*/  BSYNC B1 ;  /* 0x0000000000017941 */ /* 0x000fea0003800000 */
.L_x_726:
        /* <DEDUP_REMOVED lines=21> */
.L_x_731:
[----:B------:R-:W-:Y:S02]  /*8a40*/  IMAD.MOV.U32 R34, RZ, RZ, R67 ;  /* 0x000000ffff227224 */ /* 0x000fe400078e0043 */
.L_x_732:
[----:B------:R-:W-:Y:S05]  /*8a50*/  BSYNC B1 ;  /* 0x0000000000017941 */ /* 0x000fea0003800000 */
.L_x_730:
        /* <DEDUP_REMOVED lines=16> */
.L_x_736:
[----:B------:R-:W-:Y:S05]  /*8b60*/  BSYNC B2 ;  /* 0x0000000000027941 */ /* 0x000fea0003800000 */
.L_x_735:
        /* <DEDUP_REMOVED lines=44> */
.L_x_734:
[----:B------:R-:W-:Y:S05]  /*8e30*/  BSYNC B1 ;  /* 0x0000000000017941 */ /* 0x000fea0003800000 */
.L_x_733:
        /* <DEDUP_REMOVED lines=21> */
.L_x_738:
[----:B------:R-:W-:Y:S02]  /*8f90*/  IMAD.MOV.U32 R34, RZ, RZ, R67 ;  /* 0x000000ffff227224 */ /* 0x000fe400078e0043 */
.L_x_739:
[----:B------:R-:W-:Y:S05]  /*8fa0*/  BSYNC B1 ;  /* 0x0000000000017941 */ /* 0x000fea0003800000 */
.L_x_737:
        /* <DEDUP_REMOVED lines=15> */
[----:B------:R-:W-:Y:S02]  /*90a0*/  @P0 IADD3 R33, R65, RZ, RZ ;  /* 0x000000ff41210210 */ /* 0x000fe40007ffe0ff */
[----:B------:R-:W-:-:S03]  /*90b0*/  ISETP.NE.AND P0, PT, R32, RZ, PT ;  /* 0x000000ff2000720c */ /* 0x000fc60003f05270 */
[----:B------:R-:W-:-:S05]  /*90c0*/  @!P6 IMAD.MOV.U32 R65, RZ, RZ, R33 ;  /* 0x000000ffff41e224 */ /* 0x000fca00078e0021 */
.L_x_743:
[----:B------:R-:W-:Y:S05]  /*90d0*/  BSYNC B2 ;  /* 0x0000000000027941 */ /* 0x000fea0003800000 */
.L_x_742:
        /* <DEDUP_REMOVED lines=44> */
.L_x_741:
[----:B------:R-:W-:Y:S05]  /*93a0*/  BSYNC B1 ;  /* 0x0000000000017941 */ /* 0x000fea0003800000 */
.L_x_740:
[----:B------:R0:W1:Y:S01]  /*93b0*/  I2F.U32 R33, R34 ;  /* 0x0000002200217306 */ /* 0x0000620000201000 */
[----:B------:R-:W-:Y:S02]  /*93c0*/  PRMT R35, RZ, 0x7610, R35 ;  /* 0x00007610ff237816 */ /* 0x000fe40000000023 */
[----:B------:R-:W-:Y:S02]  /*93d0*/  SEL R103, RZ, 0x10000, P5 ;  /* 0x00010000ff677807 */ /* 0x000fe40002800000 */
[----:B------:R-:W-:Y:S01]  /*93e0*/  ISETP.NE.AND P5, PT, R105, RZ, PT ;  /* 0x000000ff6900720c */ /* 0x000fe20003fa5270 */
[----:B------:R-:W-:Y:S01]  /*93f0*/  FMUL.FTZ R35, R35, R108 ;  /* 0x0000006c23237220 */ /* 0x000fe20000410000 */
[----:B------:R-:W-:Y:S02]  /*9400*/  SEL R32, RZ, 0x1, P2 ;  /* 0x00000001ff207807 */ /* 0x000fe40001000000 */
[----:B------:R-:W-:Y:S01]  /*9410*/  SEL R106, RZ, 0x1, P1 ;  /* 0x00000001ff6a7807 */ /* 0x000fe20000800000 */
[----:B------:R-:W-:Y:S01]  /*9420*/  FMUL.FTZ R35, R35, c[0x0][0x1e8] ;  /* 0x00007a0023237a20 */ /* 0x000fe20000410000 */
[----:B------:R-:W-:-:S02]  /*9430*/  ISETP.NE.AND P6, PT, R99, RZ, PT ;  /* 0x000000ff6300720c */ /* 0x000fc40003fc5270 */
[----:B------:R-:W-:Y:S01]  /*9440*/  SEL R100, RZ, 0x100, P4 ;  /* 0x00000100ff647807 */ /* 0x000fe20002000000 */
[----:B------:R-:W-:Y:S01]  /*9450*/  IMAD.WIDE.U32 R106, R106, 0x10000, RZ ;  /* 0x000100006a6a7825 */ /* 0x000fe200078e00ff */
[----:B0-----:R-:W-:Y:S02]  /*9460*/  @P0 PRMT R34, RZ, 0x7610, R31 ;  /* 0x00007610ff220816 */ /* 0x001fe4000000001f */
[----:B------:R-:W-:Y:S01]  /*9470*/  SEL R111, RZ, 0x1, P3 ;  /* 0x00000001ff6f7807 */ /* 0x000fe20001800000 */
[----:B-1----:R-:W-:Y:S01]  /*9480*/  FFMA.FTZ R33, R33, R104, 1.1641532182693481445e-10 ;  /* 0x2f00000021217423 */ /* 0x002fe20000010068 */
[----:B------:R-:W-:Y:S02]  /*9490*/  SEL R104, RZ, 0x1, P5 ;  /* 0x00000001ff687807 */ /* 0x000fe40002800000 */
[----:B------:R-:W-:Y:S02]  /*94a0*/  SEL R101, RZ, 0x1, P6 ;  /* 0x00000001ff657807 */ /* 0x000fe40003000000 */
[----:B------:R-:W-:Y:S01]  /*94b0*/  FSETP.GTU.FTZ.AND P1, PT, R33, c[0x0][0x1e4], PT ;  /* 0x0000790021007a0b */ /* 0x000fe20003f3c000 */
[----:B------:R-:W-:-:S03]  /*94c0*/  IMAD.WIDE.U32 R32, R32, 0x1000000, RZ ;  /* 0x0100000020207825 */ /* 0x000fc600078e00ff */
[----:B------:R-:W-:Y:S01]  /*94d0*/  SEL R102, RZ, 0x1000000, P1 ;  /* 0x01000000ff667807 */ /* 0x000fe20000800000 */
[----:B------:R-:W-:Y:S01]  /*94e0*/  IMAD.WIDE.U32 R104, R104, 0x100, RZ ;  /* 0x0000010068687825 */ /* 0x000fe200078e00ff */
[----:B------:R-:W-:-:S04]  /*94f0*/  FSEL R99, R35, RZ, !P1 ;  /* 0x000000ff23637208 */ /* 0x000fc80004800000 */
[----:B------:R-:W-:Y:S01]  /*9500*/  LOP3.LUT R104, R104, R32, R106, 0xfe, !PT ;  /* 0x0000002068687212 */ /* 0x000fe200078efe6a */
[----:B------:R-:W-:Y:S01]  /*9510*/  @P0 FADD.FTZ R99, R34, R99 ;  /* 0x0000006322630221 */ /* 0x000fe20000010000 */
[----:B------:R-:W-:Y:S02]  /*9520*/  LOP3.LUT R32, R100, R102, R103, 0xfe, !PT ;  /* 0x0000006664207212 */ /* 0x000fe400078efe67 */
[----:B------:R-:W-:Y:S02]  /*9530*/  LEA R102, P0, R109, c[0x0][0x188], 0x4 ;  /* 0x000062006d667a11 */ /* 0x000fe400078020ff */
[----:B------:R-:W-:Y:S02]  /*9540*/  LOP3.LUT R111, R33, R32, R111, 0xfe, !PT ;  /* 0x00000020216f7212 */ /* 0x000fe400078efe6f */
[----:B------:R-:W-:Y:S02]  /*9550*/  LEA R100, P1, R109, c[0x0][0x190], 0x3 ;  /* 0x000064006d647a11 */ /* 0x000fe400078218ff */
[----:B------:R-:W-:-:S02]  /*9560*/  LOP3.LUT R104, R104, R101, RZ, 0xfc, !PT ;  /* 0x0000006568687212 */ /* 0x000fc400078efcff */
[----:B------:R-:W-:Y:S02]  /*9570*/  F2FP.BF16.PACK_AB R34, R95, R90 ;  /* 0x0000005a5f22723e */ /* 0x000fe400000010ff */
[----:B------:R-:W-:Y:S02]  /*9580*/  F2FP.BF16.PACK_AB R33, R89, R84 ;  /* 0x000000545921723e */ /* 0x000fe400000010ff */
[----:B------:R-:W-:Y:S02]  /*9590*/  F2FP.BF16.PACK_AB R32, R83, R74 ;  /* 0x0000004a5320723e */ /* 0x000fe400000010ff */
[----:B------:R-:W-:Y:S02]  /*95a0*/  LEA.HI.X R103, R109, c[0x0][0x18c], RZ, 0x4, P0 ;  /* 0x000063006d677a11 */ /* 0x000fe400000f24ff */
[----:B------:R-:W-:Y:S02]  /*95b0*/  F2FP.BF16.PACK_AB R35, R99, R96 ;  /* 0x000000606323723e */ /* 0x000fe400000010ff */
[----:B------:R-:W-:-:S02]  /*95c0*/  LEA.HI.X R101, R109, c[0x0][0x194], RZ, 0x3, P1 ;  /* 0x000065006d657a11 */ /* 0x000fc400008f1cff */
[----:B------:R-:W-:Y:S01]  /*95d0*/  LOP3.LUT R105, R105, R111, R107, 0xfe, !PT ;  /* 0x0000006f69697212 */ /* 0x000fe200078efe6b */
[----:B------:R0:W-:Y:S04]  /*95e0*/  STG.E.128 [R102.64], R32 ;  /* 0x0000002066007986 */ /* 0x0001e8000c101d06 */
[----:B------:R0:W-:Y:S02]  /*95f0*/  STG.E.64 [R100.64], R104 ;  /* 0x0000006864007986 */ /* 0x0001e4000c101b06 */
.L_x_687:
[----:B------:R-:W-:Y:S05]  /*9600*/  BSYNC B0 ;  /* 0x0000000000007941 */ /* 0x000fea0003800000 */
.L_x_686:
[----:B0-----:R-:W-:Y:S01]  /*9610*/  FADD.FTZ R33, RZ, R76 ;  /* 0x0000004cff217221 */ /* 0x001fe20000010000 */
[----:B------:R-:W-:Y:S02]  /*9620*/  ISETP.NE.AND P0, PT, R3, RZ, PT ;  /* 0x000000ff0300720c */ /* 0x000fe40003f05270 */
[----:B------:R-:W-:Y:S01]  /*9630*/  ISETP.GT.U32.AND P1, PT, R22, 0x1ff, PT ;  /* 0x000001ff1600780c */ /* 0x000fe20003f24070 */
[----:B------:R-:W-:Y:S01]  /*9640*/  FADD.FTZ R32, R80, R33 ;  /* 0x0000002150207221 */ /* 0x000fe20000010000 */
[----:B------:R-:W-:-:S02]  /*9650*/  ISETP.GT.U32.AND P2, PT, R22, 0x2ff, PT ;  /* 0x000002ff1600780c */ /* 0x000fc40003f44070 */
[----:B------:R-:W-:Y:S01]  /*9660*/  SHF.R.U32.HI R100, RZ, 0x5, R26 ;  /* 0x00000005ff647819 */ /* 0x000fe2000001161a */
[----:B------:R-:W-:-:S03]  /*9670*/  FADD.FTZ R33, R79, R32 ;  /* 0x000000204f217221 */ /* 0x000fc60000010000 */
[----:B------:R-:W-:Y:S01]  /*9680*/  LOP3.LUT R100, R100, 0x7fffff8, RZ, 0xc0, !PT ;  /* 0x07fffff864647812 */ /* 0x000fe200078ec0ff */
[----:B------:R-:W-:-:S04]  /*9690*/  FADD.FTZ R32, R86, R33 ;  /* 0x0000002156207221 */ /* 0x000fc80000010000 */
[----:B------:R-:W-:-:S04]  /*96a0*/  FADD.FTZ R33, R85, R32 ;  /* 0x0000002055217221 */ /* 0x000fc80000010000 */
[----:B------:R-:W-:-:S04]  /*96b0*/  FADD.FTZ R32, R92, R33 ;  /* 0x000000215c207221 */ /* 0x000fc80000010000 */
[----:B------:R-:W-:-:S04]  /*96c0*/  FADD.FTZ R32, R91, R32 ;  /* 0x000000205b207221 */ /* 0x000fc80000010000 */
[----:B------:R-:W-:-:S05]  /*96d0*/  FADD.FTZ R32, R97, R32 ;  /* 0x0000002061207221 */ /* 0x000fca0000010000 */
[----:B------:R-:W-:Y:S02]  /*96e0*/  FSEL R32, R32, RZ, P0 ;  /* 0x000000ff20207208 */ /* 0x000fe40000000000 */
[----:B------:R-:W-:-:S03]  /*96f0*/  LOP3.LUT P0, RZ, R64, 0xff, RZ, 0xc0, !PT ;  /* 0x000000ff40ff7812 */ /* 0x000fc6000780c0ff */
[----:B------:R-:W-:-:S04]  /*9700*/  FADD.FTZ R34, R75, R32 ;  /* 0x000000204b227221 */ /* 0x000fc80000010000 */
[----:B------:R-:W-:-:S04]  /*9710*/  FADD.FTZ R33, R81, R34 ;  /* 0x0000002251217221 */ /* 0x000fc80000010000 */
[----:B------:R-:W-:Y:S02]  /*9720*/  FADD.FTZ R34, R82, R33 ;  /* 0x0000002152227221 */ /* 0x000fe40000010000 */
[----:B------:R-:W-:Y:S02]  /*9730*/  @!P0 IADD3 R100, R100, 0x8, RZ ;  /* 0x0000000864648810 */ /* 0x000fe40007ffe0ff */
        /* <DEDUP_REMOVED lines=15> */
.L_x_754:
[----:B-1----:R-:W-:Y:S01]  /*9830*/  FADD.FTZ R33, R32, R33 ;  /* 0x0000002120217221 */ /* 0x002fe20000010000 */
[----:B------:R-:W-:Y:S05]  /*9840*/  BRA.DIV ~URZ, `(.L_x_745) ;  /* 0x000010f27f007947 */ /* 0x000fea000b800000 */
[----:B0-----:R-:W0:Y:S01]  /*9850*/  SHFL.BFLY PT, R32, R33, 0x2, 0x1f ;  /* 0x0c401f0021207f89 */ /* 0x001e2200000e0000 */
[----:B------:R-:W-:Y:S01]  /*9860*/  ISETP.NE.AND P0, PT, R3, RZ, PT ;  /* 0x000000ff0300720c */ /* 0x000fe20003f05270 */
        /* <DEDUP_REMOVED lines=66> */
.L_x_755:
[----:B------:R-:W-:Y:S01]  /*9c90*/  LOP3.LUT P0, RZ, R26, 0x1f, RZ, 0xc0, !PT ;  /* 0x0000001f1aff7812 */ /* 0x000fe2000780c0ff */
        /* <DEDUP_REMOVED lines=11> */
[----:B------:R-:W-:Y:S01]  /*9d50*/  ISETP.NE.AND P1, PT, RZ, UR8, PT ;  /* 0x00000008ff007c0c */ /* 0x000fe2000bf25270 */
[----:B------:R-:W-:Y:S01]  /*9d60*/  IMAD.MOV.U32 R100, RZ, RZ, RZ ;  /* 0x000000ffff647224 */ /* 0x000fe200078e00ff */
[----:B------:R-:W-:Y:S01]  /*9d70*/  ISETP.NE.AND P2, PT, R3, RZ, PT ;  /* 0x000000ff0300720c */ /* 0x000fe20003f45270 */
[----:B------:R-:W-:Y:S01]  /*9d80*/  @!P0 IMAD.MOV.U32 R100, RZ, RZ, R63 ;  /* 0x000000ffff648224 */ /* 0x000fe200078e003f */
[----:B------:R-:W-:Y:S03]  /*9d90*/  BSSY B0, `(.L_x_746) ;  /* 0x0000064000007945 */ /* 0x000fe60003800000 */
[----:B------:R-:W-:Y:S01]  /*9da0*/  I2F R106, R100 ;  /* 0x00000064006a7306 */ /* 0x000fe20000201400 */
[----:B------:R-:W0:Y:S04]  /*9db0*/  SHFL.DOWN PT, R103, R100, 0x4, 0x1f ;  /* 0x08801f0064677f89 */ /* 0x000e2800000e0000 */
[----:B------:R1:W2:Y:S01]  /*9dc0*/  @!P0 LDS.64 R32, [R101.X8] ;  /* 0x0000000065208984 */ /* 0x0002a20000008a00 */
[----:B------:R-:W-:Y:S01]  /*9dd0*/  LOP3.LUT P0, RZ, R35, 0x1f, R26, 0xf8, !PT ;  /* 0x0000001f23ff7812 */ /* 0x000fe2000780f81a */
[----:B0-----:R-:W-:Y:S01]  /*9de0*/  IMAD.IADD R104, R103, 0x1, R100 ;  /* 0x0000000167687824 */ /* 0x001fe200078e0264 */
[----:B------:R-:W-:Y:S04]  /*9df0*/  I2F R108, R103 ;  /* 0x00000067006c7306 */ /* 0x000fe80000201400 */
[----:B------:R-:W0:Y:S04]  /*9e00*/  SHFL.DOWN PT, R109, R104, 0x2, 0x1f ;  /* 0x08401f00686d7f89 */ /* 0x000e2800000e0000 */
[----:B------:R-:W1:Y:S08]  /*9e10*/  I2F R34, R104 ;  /* 0x0000006800227306 */ /* 0x000e700000201400 */
[----:B-1----:R-:W1:Y:S01]  /*9e20*/  MUFU.RCP R101, R34 ;  /* 0x0000002200657308 */ /* 0x002e620000001000 */
[----:B--2---:R-:W2:Y:S01]  /*9e30*/  SHFL.DOWN PT, R105, R32, 0x4, 0x1f ;  /* 0x08801f0020697f89 */ /* 0x004ea200000e0000 */
[----:B0-----:R-:W-:-:S03]  /*9e40*/  IMAD.IADD R111, R104, 0x1, R109 ;  /* 0x00000001686f7824 */ /* 0x001fc600078e026d */
[----:B------:R-:W0:Y:S03]  /*9e50*/  SHFL.DOWN PT, R102, R33, 0x4, 0x1f ;  /* 0x08801f0021667f89 */ /* 0x000e2600000e0000 */
[----:B------:R-:W-:Y:S01]  /*9e60*/  I2F R109, R109 ;  /* 0x0000006d006d7306 */ /* 0x000fe20000201400 */
[C---:B--2---:R-:W-:Y:S02]  /*9e70*/  FMUL.FTZ R107, R105.reuse, R108 ;  /* 0x0000006c696b7220 */ /* 0x044fe40000410000 */
[----:B------:R-:W-:Y:S02]  /*9e80*/  FADD.FTZ R105, -R105, R32 ;  /* 0x0000002069697221 */ /* 0x000fe40000010100 */
[----:B------:R-:W-:Y:S02]  /*9e90*/  FFMA.FTZ R110, R106, R32, R107 ;  /* 0x000000206a6e7223 */ /* 0x000fe4000001006b */
[----:B------:R-:W-:Y:S01]  /*9ea0*/  FMUL.FTZ R105, R105, R105 ;  /* 0x0000006969697220 */ /* 0x000fe20000410000 */
[----:B------:R-:W2:Y:S01]  /*9eb0*/  I2F R32, R111 ;  /* 0x0000006f00207306 */ /* 0x000ea20000201400 */
[----:B-1----:R-:W-:-:S02]  /*9ec0*/  FMUL.FTZ R107, R101, R110 ;  /* 0x0000006e656b7220 */ /* 0x002fc40000410000 */
[----:B------:R-:W-:Y:S02]  /*9ed0*/  FMUL.FTZ R105, R105, R106 ;  /* 0x0000006a69697220 */ /* 0x000fe40000410000 */
[----:B0-----:R-:W-:Y:S01]  /*9ee0*/  FADD.FTZ R102, R102, R33 ;  /* 0x0000002166667221 */ /* 0x001fe20000010000 */
[----:B------:R-:W0:Y:S01]  /*9ef0*/  SHFL.DOWN PT, R100, R107, 0x2, 0x1f ;  /* 0x08401f006b647f89 */ /* 0x000e2200000e0000 */
[----:B------:R-:W-:-:S03]  /*9f00*/  FMUL.FTZ R105, R105, R108 ;  /* 0x0000006c69697220 */ /* 0x000fc60000410000 */
[----:B------:R-:W1:Y:S01]  /*9f10*/  SHFL.DOWN PT, R106, R111, 0x1, 0x1f ;  /* 0x08201f006f6a7f89 */ /* 0x000e6200000e0000 */
[----:B------:R-:W-:-:S05]  /*9f20*/  FFMA.FTZ R102, R101, R105, R102 ;  /* 0x0000006965667223 */ /* 0x000fca0000010066 */
[----:B------:R-:W3:Y:S01]  /*9f30*/  SHFL.DOWN PT, R33, R102, 0x2, 0x1f ;  /* 0x08401f0066217f89 */ /* 0x000ee200000e0000 */
[----:B--2---:R-:W2:Y:S01]  /*9f40*/  MUFU.RCP R101, R32 ;  /* 0x0000002000657308 */ /* 0x004ea20000001000 */
[----:B0-----:R-:W-:Y:S02]  /*9f50*/  FMUL.FTZ R103, R100, R109 ;  /* 0x0000006d64677220 */ /* 0x001fe40000410000 */
[----:B------:R-:W-:Y:S02]  /*9f60*/  FADD.FTZ R100, R107, -R100 ;  /* 0x800000646b647221 */ /* 0x000fe40000010000 */
[----:B------:R-:W-:Y:S02]  /*9f70*/  FFMA.FTZ R104, R34, R107, R103 ;  /* 0x0000006b22687223 */ /* 0x000fe40000010067 */
[----:B------:R-:W-:Y:S02]  /*9f80*/  FMUL.FTZ R103, R100, R100 ;  /* 0x0000006464677220 */ /* 0x000fe40000410000 */
[----:B--2---:R-:W-:Y:S01]  /*9f90*/  FMUL.FTZ R105, R101, R104 ;  /* 0x0000006865697220 */ /* 0x004fe20000410000 */
[----:B-1----:R-:W-:Y:S01]  /*9fa0*/  IADD3 R104, R111, R106, RZ ;  /* 0x0000006a6f687210 */ /* 0x002fe20007ffe0ff */
        /* <DEDUP_REMOVED lines=14> */
[----:B--2---:R-:W-:Y:S02]  /*a090*/  FADD.FTZ R32, R34, R33 ;  /* 0x0000002122207221 */ /* 0x004fe40000010000 */
[----:B------:R-:W-:-:S02]  /*a0a0*/  FMUL.FTZ R103, R103, R106 ;  /* 0x0000006a67677220 */ /* 0x000fc40000410000 */
[C---:B-1----:R-:W-:Y:S02]  /*a0b0*/  FMUL.FTZ R100, R101.reuse, R100 ;  /* 0x0000006465647220 */ /* 0x042fe40000410000 */
[----:B------:R-:W-:Y:S02]  /*a0c0*/  FFMA.FTZ R32, R101, R103, R32 ;  /* 0x0000006765207223 */ /* 0x000fe40000010020 */
[----:B------:R-:W-:Y:S01]  /*a0d0*/  IMAD.MOV.U32 R101, RZ, RZ, c[0x0][0x1e0] ;  /* 0x00007800ff657624 */ /* 0x000fe200078e00ff */
[----:B------:R0:W1:Y:S04]  /*a0e0*/  SHFL.IDX PT, R105, R100, RZ, 0x1f ;  /* 0x00001fff64697589 */ /* 0x00006800000e0000 */
[----:B------:R-:W2:Y:S01]  /*a0f0*/  SHFL.IDX PT, R32, R32, RZ, 0x1f ;  /* 0x00001fff20207589 */ /* 0x000ea200000e0000 */
[----:B0-----:R-:W-:-:S02]  /*a100*/  @!P0 IMAD.MOV.U32 R100, RZ, RZ, 0x4 ;  /* 0x00000004ff648424 */ /* 0x001fc400078e00ff */
[C---:B-1----:R-:W-:Y:S01]  /*a110*/  FMUL.FTZ R33, R105.reuse, R105 ;  /* 0x0000006969217220 */ /* 0x042fe20000410000 */
[----:B------:R-:W-:-:S04]  /*a120*/  FSEL R102, R105, RZ, !P1 ;  /* 0x000000ff69667208 */ /* 0x000fc80004800000 */
[----:B------:R-:W-:Y:S01]  /*a130*/  FSEL R34, R33, RZ, P1 ;  /* 0x000000ff21227208 */ /* 0x000fe20000800000 */
[----:B--2---:R-:W-:-:S04]  /*a140*/  FFMA.FTZ R33, R32, R101, c[0x0][0x228] ;  /* 0x00008a0020217623 */ /* 0x004fc80000010065 */
        /* <DEDUP_REMOVED lines=8> */
[--C-:B-1----:R-:W-:Y:S02]  /*a1d0*/  FADD.FTZ R32, R76, -R102.reuse ;  /* 0x800000664c207221 */ /* 0x102fe40000010000 */
        /* <DEDUP_REMOVED lines=21> */
[----:B------:R-:W-:-:S02]  /*a330*/  FFMA.FTZ R101, R15, R108, R7 ;  /* 0x0000006c0f657223 */ /* 0x000fc40000010007 */
[----:B------:R-:W-:Y:S01]  /*a340*/  FFMA.FTZ R105, R14, R105, R6 ;  /* 0x000000690e697223 */ /* 0x000fe20000010006 */
[----:B------:R-:W-:Y:S01]  /*a350*/  F2FP.BF16.PACK_AB R33, R104, R35 ;  /* 0x000000236821723e */ /* 0x000fe200000010ff */
[----:B------:R-:W-:Y:S01]  /*a360*/  FFMA.FTZ R112, R13, R112, R5 ;  /* 0x000000700d707223 */ /* 0x000fe20000010005 */
[----:B------:R-:W-:Y:S01]  /*a370*/  F2FP.BF16.PACK_AB R34, R101, R34 ;  /* 0x000000226522723e */ /* 0x000fe200000010ff */
[----:B------:R-:W-:-:S03]  /*a380*/  IMAD.MOV.U32 R100, RZ, RZ, 0x10 ;  /* 0x00000010ff647424 */ /* 0x000fc600078e00ff */
[----:B------:R-:W-:Y:S01]  /*a390*/  F2FP.BF16.PACK_AB R35, R112, R105 ;  /* 0x000000697023723e */ /* 0x000fe200000010ff */
[C---:B------:R-:W-:Y:S01]  /*a3a0*/  IMAD.WIDE.U32 R100, R77.reuse, R100, c[0x0][0x208] ;  /* 0x000082004d647625 */ /* 0x040fe200078e0064 */
[----:B------:R-:W-:-:S04]  /*a3b0*/  IADD3 R77, R77, 0x100, RZ ;  /* 0x000001004d4d7810 */ /* 0x000fc80007ffe0ff */
[----:B------:R0:W-:Y:S03]  /*a3c0*/  STG.E.128 [R100.64], R32 ;  /* 0x0000002064007986 */ /* 0x0001e6000c101d06 */
.L_x_747:
[----:B------:R-:W-:Y:S05]  /*a3d0*/  BSYNC B0 ;  /* 0x0000000000007941 */ /* 0x000fea0003800000 */
.L_x_746:
[----:B------:R-:W-:Y:S01]  /*a3e0*/  ISETP.NE.AND P0, PT, R2, RZ, PT ;  /* 0x000000ff0200720c */ /* 0x000fe20003f05270 */
[----:B------:R-:W-:-:S12]  /*a3f0*/  BSSY B0, `(.L_x_748) ;  /* 0x0000022000007945 */ /* 0x000fd80003800000 */
[----:B------:R-:W-:Y:S05]  /*a400*/  @!P0 BRA `(.L_x_749) ;  /* 0x0000020000008947 */ /* 0x000fea0003800000 */
[--C-:B01----:R-:W-:Y:S02]  /*a410*/  FADD.FTZ R32, R75, -R102.reuse ;  /* 0x800000664b207221 */ /* 0x103fe40000010000 */
        /* <DEDUP_REMOVED lines=26> */
[----:B------:R-:W-:-:S03]  /*a5c0*/  IMAD.MOV.U32 R106, RZ, RZ, 0x10 ;  /* 0x00000010ff6a7424 */ /* 0x000fc600078e00ff */
[----:B------:R-:W-:Y:S01]  /*a5d0*/  F2FP.BF16.PACK_AB R35, R104, R105 ;  /* 0x000000696823723e */ /* 0x000fe200000010ff */
[C---:B------:R-:W-:Y:S01]  /*a5e0*/  IMAD.WIDE.U32 R100, R77.reuse, R106, c[0x0][0x208] ;  /* 0x000082004d647625 */ /* 0x040fe200078e006a */
[----:B------:R-:W-:-:S04]  /*a5f0*/  IADD3 R77, R77, 0x100, RZ ;  /* 0x000001004d4d7810 */ /* 0x000fc80007ffe0ff */
[----:B------:R0:W-:Y:S03]  /*a600*/  STG.E.128 [R100.64], R32 ;  /* 0x0000002064007986 */ /* 0x0001e6000c101d06 */
.L_x_749:
[----:B------:R-:W-:Y:S05]  /*a610*/  BSYNC B0 ;  /* 0x0000000000007941 */ /* 0x000fea0003800000 */
.L_x_748:
[----:B------:R-:W-:Y:S01]  /*a620*/  ISETP.NE.AND P0, PT, R0, RZ, PT ;  /* 0x000000ff0000720c */ /* 0x000fe20003f05270 */
[----:B------:R-:W-:-:S12]  /*a630*/  BSSY B0, `(.L_x_750) ;  /* 0x0000021000007945 */ /* 0x000fd80003800000 */
[----:B------:R-:W-:Y:S05]  /*a640*/  @!P0 BRA `(.L_x_751) ;  /* 0x000001f000008947 */ /* 0x000fea0003800000 */
[--C-:B0-----:R-:W-:Y:S02]  /*a650*/  FADD.FTZ R100, R84, -R102.reuse ;  /* 0x8000006654647221 */ /* 0x101fe40000010000 */
[--C-:B-1----:R-:W-:Y:S02]  /*a660*/  FADD.FTZ R32, R74, -R102.reuse ;  /* 0x800000664a207221 */ /* 0x102fe40000010000 */
[----:B------:R-:W-:Y:S02]  /*a670*/  FMUL.FTZ R100, R103, R100 ;  /* 0x0000006467647220 */ /* 0x000fe40000410000 */
[--C-:B------:R-:W-:Y:S02]  /*a680*/  FADD.FTZ R34, R83, -R102.reuse ;  /* 0x8000006653227221 */ /* 0x100fe40000010000 */
[--C-:B------:R-:W-:Y:S02]  /*a690*/  FADD.FTZ R104, R89, -R102.reuse ;  /* 0x8000006659687221 */ /* 0x100fe40000010000 */
[----:B------:R-:W-:-:S02]  /*a6a0*/  FADD.FTZ R106, R90, -R102 ;  /* 0x800000665a6a7221 */ /* 0x000fc40000010000 */
[--C-:B------:R-:W-:Y:S02]  /*a6b0*/  FADD.FTZ R108, R95, -R102.reuse ;  /* 0x800000665f6c7221 */ /* 0x100fe40000010000 */
[--C-:B------:R-:W-:Y:S02]  /*a6c0*/  FADD.FTZ R110, R96, -R102.reuse ;  /* 0x80000066606e7221 */ /* 0x100fe40000010000 */
[----:B------:R-:W-:Y:S02]  /*a6d0*/  FADD.FTZ R102, R99, -R102 ;  /* 0x8000006663667221 */ /* 0x000fe40000010000 */
[----:B------:R-:W-:Y:S01]  /*a6e0*/  FFMA.FTZ R33, R51, R100, R62 ;  /* 0x0000006433217223 */ /* 0x000fe2000001003e */
[----:B------:R-:W-:Y:S01]  /*a6f0*/  HFMA2.MMA R100, -RZ, RZ, 0, 9.5367431640625e-07 ;  /* 0x00000010ff647435 */ /* 0x000fe200000001ff */
[C---:B------:R-:W-:Y:S02]  /*a700*/  FMUL.FTZ R32, R103.reuse, R32 ;  /* 0x0000002067207220 */ /* 0x040fe40000410000 */
        /* <DEDUP_REMOVED lines=19> */
.L_x_751:
[----:B------:R-:W-:Y:S05]  /*a840*/  BSYNC B0 ;  /* 0x0000000000007941 */ /* 0x000fea0003800000 */
.L_x_750:
[----:B------:R-:W-:Y:S02]  /*a850*/  IADD3 R21, R21, c[0x0][0x160], RZ ;  /* 0x0000580015157a10 */ /* 0x000fe40007ffe0ff */
[----:B------:R-:W-:Y:S02]  /*a860*/  LOP3.LUT P1, RZ, R64, 0xff, RZ, 0xc0, !PT ;  /* 0x000000ff40ff7812 */ /* 0x000fe4000782c0ff */
[----:B------:R-:W-:Y:S02]  /*a870*/  ISETP.GE.AND P0, PT, R21, c[0x0][0x164], PT ;  /* 0x0000590015007a0c */ /* 0x000fe40003f06270 */
[----:B------:R-:W-:-:S11]  /*a880*/  SEL R64, RZ, 0x1, P1 ;  /* 0x00000001ff407807 */ /* 0x000fd60000800000 */
[----:B01----:R-:W-:Y:S01]  /*a890*/  @P0 CALL.REL.NOINC `(.L_x_752) ;  /* 0x0000001000000944 */ /* 0x003fe20003c00000 */
[----:B------:R-:W-:Y:S05]  /*a8a0*/  BRA `(.L_x_753) ;  /* 0xffff648000007947 */ /* 0x000fea000383ffff */
.L_x_752:
[----:B------:R-:W-:Y:S05]  /*a8b0*/  EXIT ;  /* 0x000000000000794d */ /* 0x000fea0003800000 */
.L_x_744:
[----:B------:R-:W-:Y:S01]  /*a8c0*/  IMAD.MOV.U32 R33, RZ, RZ, R32 ;  /* 0x000000ffff217224 */ /* 0x000fe200078e0020 */
[----:B------:R-:W-:Y:S01]  /*a8d0*/  MOV R34, 0xa920 ;  /* 0x0000a92000227802 */ /* 0x000fe20000000f00 */
[----:B------:R-:W-:Y:S02]  /*a8e0*/  IMAD.MOV.U32 R104, RZ, RZ, 0x1 ;  /* 0x00000001ff687424 */ /* 0x000fe400078e00ff */
[----:B------:R-:W-:Y:S02]  /*a8f0*/  IMAD.MOV.U32 R102, RZ, RZ, 0x1f ;  /* 0x0000001fff667424 */ /* 0x000fe400078e00ff */
[----:B------:R-:W-:Y:S02]  /*a900*/  IMAD.MOV.U32 R103, RZ, RZ, -0x1 ;  /* 0xffffffffff677424 */ /* 0x000fe400078e00ff */
[----:B------:R-:W-:Y:S05]  /*a910*/  CALL.REL.NOINC `($__internal_8_$__cuda_sm70_shflsync_bfly_p) ;  /* 0x000006c000007944 */ /* 0x000fea0003c00000 */
[----:B01----:R-:W-:Y:S01]  /*a920*/  IMAD.MOV.U32 R33, RZ, RZ, R104 ;  /* 0x000000ffff217224 */ /* 0x003fe200078e0068 */
[----:B------:R-:W-:Y:S05]  /*a930*/  BRA `(.L_x_754) ;  /* 0xffffeef000007947 */ /* 0x000fea000383ffff */
.L_x_745:
[----:B------:R-:W-:Y:S01]  /*a940*/  MOV R104, 0x2 ;  /* 0x0000000200687802 */ /* 0x000fe20000000f00 */
[----:B------:R-:W-:Y:S01]  /*a950*/  IMAD.MOV.U32 R102, RZ, RZ, 0x1f ;  /* 0x0000001fff667424 */ /* 0x000fe200078e00ff */
[----:B------:R-:W-:Y:S01]  /*a960*/  MOV R34, 0xa990 ;  /* 0x0000a99000227802 */ /* 0x000fe20000000f00 */
[----:B------:R-:W-:-:S02]  /*a970*/  IMAD.MOV.U32 R103, RZ, RZ, -0x1 ;  /* 0xffffffffff677424 */ /* 0x000fc400078e00ff */
[----:B0-----:R-:W-:Y:S05]  /*a980*/  CALL.REL.NOINC `($__internal_8_$__cuda_sm70_shflsync_bfly_p) ;  /* 0x0000065000007944 */ /* 0x001fea0003c00000 */
[----:B01----:R-:W-:Y:S01]  /*a990*/  FADD.FTZ R33, R33, R104 ;  /* 0x0000006821217221 */ /* 0x003fe20000010000 */
[----:B------:R-:W-:Y:S01]  /*a9a0*/  MOV R34, 0xa9f0 ;  /* 0x0000a9f000227802 */ /* 0x000fe20000000f00 */
[----:B------:R-:W-:-:S02]  /*a9b0*/  IMAD.MOV.U32 R104, RZ, RZ, 0x4 ;  /* 0x00000004ff687424 */ /* 0x000fc400078e00ff */
[----:B------:R-:W-:Y:S02]  /*a9c0*/  IMAD.MOV.U32 R102, RZ, RZ, 0x1f ;  /* 0x0000001fff667424 */ /* 0x000fe400078e00ff */
[----:B------:R-:W-:Y:S02]  /*a9d0*/  IMAD.MOV.U32 R103, RZ, RZ, -0x1 ;  /* 0xffffffffff677424 */ /* 0x000fe400078e00ff */
[----:B------:R-:W-:Y:S05]  /*a9e0*/  CALL.REL.NOINC `($__internal_8_$__cuda_sm70_shflsync_bfly_p) ;  /* 0x000005f000007944 */ /* 0x000fea0003c00000 */
[----:B01----:R-:W-:Y:S01]  /*a9f0*/  FADD.FTZ R33, R33, R104 ;  /* 0x0000006821217221 */ /* 0x003fe20000010000 */
[----:B------:R-:W-:Y:S01]  /*aa00*/  HFMA2.MMA R104, -RZ, RZ, 0, 4.76837158203125e-07 ;  /* 0x00000008ff687435 */ /* 0x000fe200000001ff */
[----:B------:R-:W-:Y:S01]  /*aa10*/  IMAD.MOV.U32 R102, RZ, RZ, 0x1f ;  /* 0x0000001fff667424 */ /* 0x000fe200078e00ff */
[----:B------:R-:W-:Y:S01]  /*aa20*/  MOV R34, 0xaa50 ;  /* 0x0000aa5000227802 */ /* 0x000fe20000000f00 */
[----:B------:R-:W-:-:S03]  /*aa30*/  IMAD.MOV.U32 R103, RZ, RZ, -0x1 ;  /* 0xffffffffff677424 */ /* 0x000fc600078e00ff */
[----:B------:R-:W-:Y:S05]  /*aa40*/  CALL.REL.NOINC `($__internal_8_$__cuda_sm70_shflsync_bfly_p) ;  /* 0x0000059000007944 */ /* 0x000fea0003c00000 */
[----:B01----:R-:W-:Y:S01]  /*aa50*/  FADD.FTZ R33, R33, R104 ;  /* 0x0000006821217221 */ /* 0x003fe20000010000 */
[----:B------:R-:W-:Y:S01]  /*aa60*/  MOV R34, 0xaab0 ;  /* 0x0000aab000227802 */ /* 0x000fe20000000f00 */
[----:B------:R-:W-:Y:S02]  /*aa70*/  IMAD.MOV.U32 R104, RZ, RZ, 0x10 ;  /* 0x00000010ff687424 */ /* 0x000fe400078e00ff */
[----:B------:R-:W-:-:S02]  /*aa80*/  IMAD.MOV.U32 R102, RZ, RZ, 0x1f ;  /* 0x0000001fff667424 */ /* 0x000fc400078e00ff */
[----:B------:R-:W-:Y:S02]  /*aa90*/  IMAD.MOV.U32 R103, RZ, RZ, -0x1 ;  /* 0xffffffffff677424 */ /* 0x000fe400078e00ff */
[----:B------:R-:W-:Y:S05]  /*aaa0*/  CALL.REL.NOINC `($__internal_8_$__cuda_sm70_shflsync_bfly_p) ;  /* 0x0000053000007944 */ /* 0x000fea0003c00000 */
[----:B01----:R-:W-:Y:S01]  /*aab0*/  FADD.FTZ R33, R33, R104 ;  /* 0x0000006821217221 */ /* 0x003fe20000010000 */
[----:B------:R-:W-:Y:S01]  /*aac0*/  ISETP.NE.AND P0, PT, R3, RZ, PT ;  /* 0x000000ff0300720c */ /* 0x000fe20003f05270 */
[----:B------:R-:W-:Y:S01]  /*aad0*/  IMAD.MOV.U32 R103, RZ, RZ, -0x1 ;  /* 0xffffffffff677424 */ /* 0x000fe200078e00ff */
[----:B------:R-:W-:Y:S01]  /*aae0*/  MOV R104, 0x1 ;  /* 0x0000000100687802 */ /* 0x000fe20000000f00 */
        /* <DEDUP_REMOVED lines=50> */
[----:B------:R-:W-:Y:S02]  /*ae10*/  @P2 FFMA.FTZ R33, R35, R35, R102 ;  /* 0x0000002323212223 */ /* 0x000fe40000010066 */
[----:B------:R-:W-:Y:S02]  /*ae20*/  IMAD.MOV.U32 R102, RZ, RZ, 0x1f ;  /* 0x0000001fff667424 */ /* 0x000fe400078e00ff */
[----:B------:R-:W-:Y:S05]  /*ae30*/  CALL.REL.NOINC `($__internal_8_$__cuda_sm70_shflsync_bfly_p) ;  /* 0x000001a000007944 */ /* 0x000fea0003c00000 */
[----:B01----:R-:W-:Y:S01]  /*ae40*/  FADD.FTZ R33, R33, R104 ;  /* 0x0000006821217221 */ /* 0x003fe20000010000 */
[----:B------:R-:W-:Y:S01]  /*ae50*/  MOV R34, 0xaea0 ;  /* 0x0000aea000227802 */ /* 0x000fe20000000f00 */
[----:B------:R-:W-:Y:S02]  /*ae60*/  IMAD.MOV.U32 R104, RZ, RZ, 0x2 ;  /* 0x00000002ff687424 */ /* 0x000fe400078e00ff */
[----:B------:R-:W-:Y:S02]  /*ae70*/  IMAD.MOV.U32 R102, RZ, RZ, 0x1f ;  /* 0x0000001fff667424 */ /* 0x000fe400078e00ff */
[----:B------:R-:W-:Y:S02]  /*ae80*/  IMAD.MOV.U32 R103, RZ, RZ, -0x1 ;  /* 0xffffffffff677424 */ /* 0x000fe400078e00ff */
[----:B------:R-:W-:Y:S05]  /*ae90*/  CALL.REL.NOINC `($__internal_8_$__cuda_sm70_shflsync_bfly_p) ;  /* 0x0000014000007944 */ /* 0x000fea0003c00000 */
[----:B01----:R-:W-:Y:S01]  /*aea0*/  FADD.FTZ R33, R33, R104 ;  /* 0x0000006821217221 */ /* 0x003fe20000010000 */
[----:B------:R-:W-:Y:S01]  /*aeb0*/  HFMA2.MMA R104, -RZ, RZ, 0, 2.384185791015625e-07 ;  /* 0x00000004ff687435 */ /* 0x000fe200000001ff */
[----:B------:R-:W-:Y:S01]  /*aec0*/  IMAD.MOV.U32 R102, RZ, RZ, 0x1f ;  /* 0x0000001fff667424 */ /* 0x000fe200078e00ff */
[----:B------:R-:W-:Y:S01]  /*aed0*/  MOV R34, 0xaf00 ;  /* 0x0000af0000227802 */ /* 0x000fe20000000f00 */
[----:B------:R-:W-:-:S03]  /*aee0*/  IMAD.MOV.U32 R103, RZ, RZ, -0x1 ;  /* 0xffffffffff677424 */ /* 0x000fc600078e00ff */
[----:B------:R-:W-:Y:S05]  /*aef0*/  CALL.REL.NOINC `($__internal_8_$__cuda_sm70_shflsync_bfly_p) ;  /* 0x000000e000007944 */ /* 0x000fea0003c00000 */
[----:B01----:R-:W-:Y:S01]  /*af00*/  FADD.FTZ R33, R33, R104 ;  /* 0x0000006821217221 */ /* 0x003fe20000010000 */
[----:B------:R-:W-:Y:S01]  /*af10*/  MOV R34, 0xaf60 ;  /* 0x0000af6000227802 */ /* 0x000fe20000000f00 */
[----:B------:R-:W-:-:S02]  /*af20*/  IMAD.MOV.U32 R104, RZ, RZ, 0x8 ;  /* 0x00000008ff687424 */ /* 0x000fc400078e00ff */
[----:B------:R-:W-:Y:S02]  /*af30*/  IMAD.MOV.U32 R102, RZ, RZ, 0x1f ;  /* 0x0000001fff667424 */ /* 0x000fe400078e00ff */
[----:B------:R-:W-:Y:S02]  /*af40*/  IMAD.MOV.U32 R103, RZ, RZ, -0x1 ;  /* 0xffffffffff677424 */ /* 0x000fe400078e00ff */
[----:B------:R-:W-:Y:S05]  /*af50*/  CALL.REL.NOINC `($__internal_8_$__cuda_sm70_shflsync_bfly_p) ;  /* 0x0000008000007944 */ /* 0x000fea0003c00000 */
[----:B-1----:R-:W-:Y:S01]  /*af60*/  FADD.FTZ R101, R33, R104 ;  /* 0x0000006821657221 */ /* 0x002fe20000010000 */
[----:B------:R-:W-:Y:S01]  /*af70*/  MOV R104, 0x10 ;  /* 0x0000001000687802 */ /* 0x000fe20000000f00 */
[----:B0-----:R-:W-:Y:S01]  /*af80*/  IMAD.MOV.U32 R102, RZ, RZ, 0x1f ;  /* 0x0000001fff667424 */ /* 0x001fe200078e00ff */
[----:B------:R-:W-:Y:S01]  /*af90*/  MOV R34, 0xafd0 ;  /* 0x0000afd000227802 */ /* 0x000fe20000000f00 */
[----:B------:R-:W-:Y:S02]  /*afa0*/  IMAD.MOV.U32 R103, RZ, RZ, -0x1 ;  /* 0xffffffffff677424 */ /* 0x000fe400078e00ff */
[----:B------:R-:W-:Y:S02]  /*afb0*/  IMAD.MOV.U32 R33, RZ, RZ, R101 ;  /* 0x000000ffff217224 */ /* 0x000fe400078e0065 */
[----:B------:R-:W-:Y:S05]  /*afc0*/  CALL.REL.NOINC `($__internal_8_$__cuda_sm70_shflsync_bfly_p) ;  /* 0x0000001000007944 */ /* 0x000fea0003c00000 */
[----:B01----:R-:W-:Y:S05]  /*afd0*/  BRA `(.L_x_755) ;  /* 0xffffecb000007947 */ /* 0x003fea000383ffff */
        .weak           $__internal_8_$__cuda_sm70_shflsync_bfly_p
        .type           $__internal_8_$__cuda_sm70_shflsync_bfly_p,@function
        .size           $__internal_8_$__cuda_sm70_shflsync_bfly_p,(.L_x_22096 - $__internal_8_$__cuda_sm70_shflsync_bfly_p)
$__internal_8_$__cuda_sm70_shflsync_bfly_p:
[----:B------:R-:W-:Y:S01]  /*afe0*/  IMAD.MOV.U32 R35, RZ, RZ, 0x0 ;  /* 0x00000000ff237424 */ /* 0x000fe200078e00ff */
[----:B------:R-:W-:Y:S04]  /*aff0*/  WARPSYNC R103 ;  /* 0x0000006700007348 */ /* 0x000fe80003800000 */
[----:B------:R0:W1:Y:S01]  /*b000*/  SHFL.BFLY PT, R104, R33, R104, R102 ;  /* 0x0c00006821687389 */ /* 0x00006200000e0066 */
[----:B------:R-:W-:Y:S05]  /*b010*/  RET.REL.NODEC R34 `(_ZN10layer_norm13ln_fwd_kernelINS_13Kernel_traitsI13__nv_bfloat16S2_S2_S2_fjLj6144ELj1ELj1ELj8ELj16ENS_18Kernel_traits_baseILj6144ES2_S2_S2_S2_fjLj256EEEEELb1ELb0ELb0ELb0EEEvNS_9FwdParamsE) ;  /* 0xffff4fe022007950 */ /* 0x000fea0003c3ffff */
.L_x_756:
        /* <DEDUP_REMOVED lines=14> */
.L_x_22096:


//--------------------- .text._ZN10layer_norm13ln_fwd_kernelINS_13Kernel_traitsI13__nv_bfloat16S2_S2_S2_fjLj6144ELj1ELj1ELj8ELj16ENS_18Kernel_traits_baseILj6144ES2_S2_S2_S2_fjLj256EEEEELb1ELb0ELb0ELb1EEEvNS_9FwdParamsE --------------------------
	.section	.text._ZN10layer_norm13ln_fwd_kernelINS_13Kernel_traitsI13__nv_bfloat16S2_S2_S2_fjLj6144ELj1ELj1ELj8ELj16ENS_18Kernel_traits_baseILj6144ES2_S2_S2_S2_fjLj256EEEEELb1ELb0ELb0ELb1EEEvNS_9FwdParamsE,"ax",@progbits
	.sectioninfo	@"SHI_REGISTERS=128"
	.align	128
        .global         _ZN10layer_norm13ln_fwd_kernelINS_13Kernel_traitsI13__nv_bfloat16S2_S2_S2_fjLj6144ELj1ELj1ELj8ELj16ENS_18Kernel_traits_baseILj6144ES2_S2_S2_S2_fjLj256EEEEELb1ELb0ELb0ELb1EEEvNS_9FwdParamsE
        .type           _ZN10layer_norm13ln_fwd_kernelINS_13Kernel_traitsI13__nv_bfloat16S2_S2_S2_fjLj6144ELj1ELj1ELj8ELj16ENS_18Kernel_traits_baseILj6144ES2_S2_S2_S2_fjLj256EEEEELb1ELb0ELb0ELb1EEEvNS_9FwdParamsE,@function
        .size           _ZN10layer_norm13ln_fwd_kernelINS_13Kernel_traitsI13__nv_bfloat16S2_S2_S2_fjLj6144ELj1ELj1ELj8ELj16ENS_18Kernel_traits_baseILj6144ES2_S2_S2_S2_fjLj256EEEEELb1ELb0ELb0ELb1EEEvNS_9FwdParamsE,(.L_x_22097 - _ZN10layer_norm13ln_fwd_kernelINS_13Kernel_traitsI13__nv_bfloat16S2_S2_S2_fjLj6144ELj1ELj1ELj8ELj16ENS_18Kernel_traits_baseILj6144ES2_S2_S2_S2_fjLj256EEEEELb1ELb0ELb0ELb1EEEvNS_9FwdParamsE)
        .other          _ZN10layer_norm13ln_fwd_kernelINS_13Kernel_traitsI13__nv_bfloat16S2_S2_S2_fjLj6144ELj1ELj1ELj8ELj16ENS_18Kernel_traits_baseILj6144ES2_S2_S2_S2_fjLj256EEEEELb1ELb0ELb0ELb1EEEvNS_9FwdParamsE,@"STO_CUDA_ENTRY STV_DEFAULT"
_ZN10layer_norm13ln_fwd_kernelINS_13Kernel_traitsI13__nv_bfloat16S2_S2_S2_fjLj6144ELj1ELj1ELj8ELj16ENS_18Kernel_traits_baseILj6144ES2_S2_S2_S2_fjLj256EEEEELb1ELb0ELb0ELb1EEEvNS_9FwdParamsE:
.text._ZN10layer_norm13ln_fwd_kernelINS_13Kernel_traitsI13__nv_bfloat16S2_S2_S2_fjLj6144ELj1ELj1ELj8ELj16ENS_18Kernel_traits_baseILj6144ES2_S2_S2_S2_fjLj256EEEEELb1ELb0ELb0ELb1EEEvNS_9FwdParamsE:
[----:B------:R-:W-:Y:S02]  /*0000*/  IMAD.MOV.U32 R1, RZ, RZ, c[0x0][0x28] ;  /* 0x00000a00ff017624 */ /* 0x000fe400078e00ff */
[----:B------:R-:W0:Y:S01]  /*0010*/  S2R R0, SR_TID.X ;  /* 0x0000000000007919 */ /* 0x000e220000002100 */
[----:B------:R-:W-:Y:S01]  /*0020*/  ISETP.NE.U32.AND P0, PT, RZ, c[0x0][0x218], PT ;  /* 0x00008600ff007a0c */ /* 0x000fe20003f05070 */
[----:B------:R-:W-:Y:S01]  /*0030*/  ULDC.U8 UR4, c[0x0][0x244] ;  /* 0x0000910000047ab9 */ /* 0x000fe20000000000 */
[----:B------:R-:W-:Y:S01]  /*0040*/  IMAD.MOV.U32 R90, RZ, RZ, c[0x0][0x238] ;  /* 0x00008e00ff5a7624 */ /* 0x000fe200078e00ff */
[----:B------:R-:W-:Y:S01]  /*0050*/  ISETP.NE.AND P1, PT, RZ, UR4, PT ;  /* 0x00000004ff007c0c */ /* 0x000fe2000bf25270 */
[----:B------:R-:W-:Y:S01]  /*0060*/  IMAD.MOV.U32 R58, RZ, RZ, c[0x0][0x230] ;  /* 0x00008c00ff3a7624 */ /* 0x000fe200078e00ff */
[----:B------:R-:W-:Y:S01]  /*0070*/  ISETP.NE.AND.EX P0, PT, RZ, c[0x0][0x21c], PT, P0 ;  /* 0x00008700ff007a0c */ /* 0x000fe20003f05300 */
[----:B------:R-:W-:Y:S01]  /*0080*/  IMAD.MOV.U32 R59, RZ, RZ, c[0x0][0x234] ;  /* 0x00008d00ff3b7624 */ /* 0x000fe200078e00ff */
[----:B------:R-:W-:Y:S01]  /*0090*/  ULDC.64 UR4, c[0x0][0x118] ;  /* 0x0000460000047ab9 */ /* 0x000fe20000000a00 */
[----:B------:R-:W-:-:S08]  /*00a0*/  IMAD.MOV.U32 R91, RZ, RZ, c[0x0][0x23c] ;  /* 0x00008f00ff5b7624 */ /* 0x000fd000078e00ff */
[----:B------:R1:W5:Y:S04]  /*00b0*/  @P1 LDG.E.64 R8, [R90.64] ;  /* 0x000000045a081981 */ /* 0x000368000c1e1b00 */
[----:B------:R-:W5:Y:S01]  /*00c0*/  @P1 LDG.E.64 R58, [R58.64] ;  /* 0x000000043a3a1981 */ /* 0x000f62000c1e1b00 */
[----:B0-----:R-:W-:-:S04]  /*00d0*/  SHF.L.U32 R2, R0, 0x4, RZ ;  /* 0x0000000400027819 */ /* 0x001fc800000006ff */
[----:B------:R-:W-:-:S04]  /*00e0*/  LOP3.LUT R4, R2, 0xff0, RZ, 0xc0, !PT ;  /* 0x00000ff002047812 */ /* 0x000fc800078ec0ff */
[----:B------:R-:W-:-:S05]  /*00f0*/  IADD3 R6, P2, R4, c[0x0][0x218], RZ ;  /* 0x0000860004067a10 */ /* 0x000fca0007f5e0ff */
[----:B------:R-:W-:-:S05]  /*0100*/  IMAD.X R7, RZ, RZ, c[0x0][0x21c], P2 ;  /* 0x00008700ff077624 */ /* 0x000fca00010e06ff */
[----:B------:R1:W5:Y:S04]  /*0110*/  @P0 LDG.E.128 R36, [R6.64] ;  /* 0x0000000406240981 */ /* 0x000368000c1e1d00 */
[----:B------:R1:W5:Y:S04]  /*0120*/  @P0 LDG.E.128 R44, [R6.64+0x1000] ;  /* 0x00100004062c0981 */ /* 0x000368000c1e1d00 */
[----:B------:R1:W5:Y:S04]  /*0130*/  @P0 LDG.E.128 R40, [R6.64+0x2000] ;  /* 0x0020000406280981 */ /* 0x000368000c1e1d00 */
[----:B------:R-:W0:Y:S01]  /*0140*/  S2R R3, SR_CTAID.X ;  /* 0x0000000000037919 */ /* 0x000e220000002500 */
[----:B------:R-:W-:-:S02]  /*0150*/  IADD3 R4, P3, R4, c[0x0][0x1b0], RZ ;  /* 0x00006c0004047a10 */ /* 0x000fc40007f7e0ff */
[----:B0-----:R-:W-:-:S04]  /*0160*/  LEA.HI R2, R0, R3, RZ, 0x18 ;  /* 0x0000000300027211 */ /* 0x001fc800078fc0ff */
[----:B------:R-:W-:Y:S01]  /*0170*/  ISETP.GE.AND P2, PT, R2, c[0x0][0x164], PT ;  /* 0x0000590002007a0c */ /* 0x000fe20003f46270 */
[----:B------:R-:W-:-:S12]  /*0180*/  IMAD.X R5, RZ, RZ, c[0x0][0x1b4], P3 ;  /* 0x00006d00ff057624 */ /* 0x000fd800018e06ff */
[----:B------:R-:W-:Y:S05]  /*0190*/  @P2 EXIT ;  /* 0x000000000000294d */ /* 0x000fea0003800000 */
[----:B-1---5:R-:W-:Y:S01]  /*01a0*/  @P1 IADD3 R90, P2, R8, c[0x0][0x240], RZ ;  /* 0x00009000085a1a10 */ /* 0x022fe20007f5e0ff */
[----:B------:R0:W5:Y:S04]  /*01b0*/  LDG.E.128 R32, [R4.64] ;  /* 0x0000000404207981 */ /* 0x000168000c1e1d00 */
[----:B------:R-:W-:Y:S01]  /*01c0*/  @P1 IMAD.X R91, RZ, RZ, R9, P2 ;  /* 0x000000ffff5b1224 */ /* 0x000fe200010e0609 */
[----:B------:R0:W5:Y:S01]  /*01d0*/  LDG.E.128 R28, [R4.64+0x1000] ;  /* 0x00100004041c7981 */ /* 0x000162000c1e1d00 */
[----:B------:R-:W-:-:S03]  /*01e0*/  IMAD R70, R3, c[0x0][0x0], R0 ;  /* 0x0000000003467a24 */ /* 0x000fc600078e0200 */
[--C-:B------:R-:W-:Y:S01]  /*01f0*/  SHF.R.U64 R71, R90, 0x2, R91.reuse ;  /* 0x000000025a477819 */ /* 0x100fe2000000125b */
[----:B------:R-:W-:Y:S01]  /*0200*/  IMAD.WIDE.U32 R8, R70, -0x326172a9, RZ ;  /* 0xcd9e8d5746087825 */ /* 0x000fe200078e00ff */
[----:B------:R-:W-:Y:S01]  /*0210*/  SHF.R.U32.HI R73, RZ, 0x2, R91 ;  /* 0x00000002ff497819 */ /* 0x000fe2000001165b */
[----:B------:R0:W5:Y:S01]  /*0220*/  LDG.E.128 R24, [R4.64+0x2000] ;  /* 0x0020000404187981 */ /* 0x000162000c1e1d00 */
[----:B------:R-:W-:Y:S01]  /*0230*/  IADD3 R3, R59, -0x4498517b, RZ ;  /* 0xbb67ae853b037810 */ /* 0x000fe20007ffe0ff */
[----:B------:R-:W-:Y:S01]  /*0240*/  IMAD.WIDE.U32 R6, R71, -0x2daee0ad, RZ ;  /* 0xd2511f5347067825 */ /* 0x000fe200078e00ff */
[----:B------:R-:W-:Y:S01]  /*0250*/  LOP3.LUT R10, R9, R73, R58, 0x96, !PT ;  /* 0x00000049090a7212 */ /* 0x000fe200078e963a */
[----:B------:R-:W-:Y:S01]  /*0260*/  @!P0 CS2R R36, SRZ ;  /* 0x0000000000248805 */ /* 0x000fe2000001ff00 */
[----:B------:R-:W-:Y:S01]  /*0270*/  IADD3 R9, R58, 0x78dde6e4, RZ ;  /* 0x78dde6e43a097810 */ /* 0x000fe20007ffe0ff */
[----:B------:R-:W-:Y:S01]  /*0280*/  @!P0 CS2R R38, SRZ ;  /* 0x0000000000268805 */ /* 0x000fe2000001ff00 */
[----:B------:R-:W-:Y:S01]  /*0290*/  LOP3.LUT R12, R7, R59, RZ, 0x3c, !PT ;  /* 0x0000003b070c7212 */ /* 0x000fe200078e3cff */
[----:B------:R-:W-:Y:S01]  /*02a0*/  IMAD.WIDE.U32 R10, R10, -0x2daee0ad, RZ ;  /* 0xd2511f530a0a7825 */ /* 0x000fe200078e00ff */
[----:B------:R-:W-:Y:S01]  /*02b0*/  IADD3 R7, R59, 0x32370b8f, RZ ;  /* 0x32370b8f3b077810 */ /* 0x000fe20007ffe0ff */
[----:B------:R-:W-:Y:S01]  /*02c0*/  @!P0 CS2R R44, SRZ ;  /* 0x00000000002c8805 */ /* 0x000fe2000001ff00 */
[----:B0-----:R-:W-:Y:S01]  /*02d0*/  IADD3 R4, R58, -0x61c88647, RZ ;  /* 0x9e3779b93a047810 */ /* 0x001fe20007ffe0ff */
[----:B------:R-:W-:Y:S01]  /*02e0*/  IMAD.WIDE.U32 R12, R12, -0x326172a9, RZ ;  /* 0xcd9e8d570c0c7825 */ /* 0x000fe200078e00ff */
[----:B------:R-:W-:Y:S01]  /*02f0*/  LOP3.LUT R16, R11, R6, R3, 0x96, !PT ;  /* 0x000000060b107212 */ /* 0x000fe200078e9603 */
[----:B------:R-:W-:Y:S01]  /*0300*/  @!P0 CS2R R46, SRZ ;  /* 0x00000000002e8805 */ /* 0x000fe2000001ff00 */
[----:B------:R-:W-:Y:S01]  /*0310*/  IADD3 R5, R58, 0x3c6ef372, RZ ;  /* 0x3c6ef3723a057810 */ /* 0x000fe20007ffe0ff */
[----:B------:R-:W-:Y:S01]  /*0320*/  @!P0 CS2R R40, SRZ ;  /* 0x0000000000288805 */ /* 0x000fe2000001ff00 */
[----:B------:R-:W-:Y:S01]  /*0330*/  LOP3.LUT R14, R13, R4, R8, 0x96, !PT ;  /* 0x000000040d0e7212 */ /* 0x000fe200078e9608 */
[----:B------:R-:W-:Y:S01]  /*0340*/  IMAD.WIDE.U32 R16, R16, -0x326172a9, RZ ;  /* 0xcd9e8d5710107825 */ /* 0x000fe200078e00ff */
[----:B------:R-:W-:Y:S01]  /*0350*/  IADD3 R6, R59, 0x76cf5d0a, RZ ;  /* 0x76cf5d0a3b067810 */ /* 0x000fe20007ffe0ff */
[----:B------:R-:W-:Y:S01]  /*0360*/  @!P0 CS2R R42, SRZ ;  /* 0x00000000002a8805 */ /* 0x000fe2000001ff00 */
[----:B------:R-:W-:Y:S01]  /*0370*/  IADD3 R8, R58, -0x255992d5, RZ ;  /* 0xdaa66d2b3a087810 */ /* 0x000fe20007ffe0ff */
[----:B------:R-:W-:Y:S01]  /*0380*/  IMAD.WIDE.U32 R14, R14, -0x2daee0ad, RZ ;  /* 0xd2511f530e0e7825 */ /* 0x000fe200078e00ff */
[----:B------:R-:W-:Y:S01]  /*0390*/  LOP3.LUT R12, R17, R12, R5, 0x96, !PT ;  /* 0x0000000c110c7212 */ /* 0x000fe200078e9605 */
[----:B------:R-:W-:Y:S01]  /*03a0*/  ULDC.U8 UR6, c[0x0][0x1f0] ;  /* 0x00007c0000067ab9 */ /* 0x000fe20000000000 */
[----:B------:R-:W-:Y:S01]  /*03b0*/  IADD3 R11, R59, -0x56f99767, RZ ;  /* 0xa90668993b0b7810 */ /* 0x000fe20007ffe0ff */
[----:B------:R-:W-:Y:S01]  /*03c0*/  IMAD.MOV.U32 R68, RZ, RZ, 0x1 ;  /* 0x00000001ff447424 */ /* 0x000fe200078e00ff */
[----:B------:R-:W-:Y:S01]  /*03d0*/  LOP3.LUT R18, R15, R10, R6, 0x96, !PT ;  /* 0x0000000a0f127212 */ /* 0x000fe200078e9606 */
[----:B------:R-:W-:Y:S01]  /*03e0*/  IMAD.WIDE.U32 R12, R12, -0x2daee0ad, RZ ;  /* 0xd2511f530c0c7825 */ /* 0x000fe200078e00ff */
[----:B------:R-:W-:-:S02]  /*03f0*/  IADD3 R10, R59, -0x126145ec, RZ ;  /* 0xed9eba143b0a7810 */ /* 0x000fc40007ffe0ff */
[----:B------:R-:W-:Y:S01]  /*0400*/  IADD3 R65, R59, -0x695add53, RZ ;  /* 0x96a522ad3b417810 */ /* 0x000fe20007ffe0ff */
[----:B------:R-:W-:Y:S01]  /*0410*/  IMAD.WIDE.U32 R18, R18, -0x326172a9, RZ ;  /* 0xcd9e8d5712127825 */ /* 0x000fe200078e00ff */
[----:B------:R-:W-:Y:S02]  /*0420*/  LOP3.LUT R17, R13, R14, R7, 0x96, !PT ;  /* 0x0000000e0d117212 */ /* 0x000fe400078e9607 */
[C---:B------:R-:W-:Y:S01]  /*0430*/  IADD3 R13, R58.reuse, -0x4ab325aa, RZ ;  /* 0xb54cda563a0d7810 */ /* 0x040fe20007ffe0ff */
[----:B------:R-:W-:Y:S01]  /*0440*/  IMAD.MOV.U32 R75, RZ, RZ, RZ ;  /* 0x000000ffff4b7224 */ /* 0x000fe200078e00ff */
[----:B------:R-:W-:Y:S01]  /*0450*/  LOP3.LUT R14, R19, R16, R8, 0x96, !PT ;  /* 0x00000010130e7212 */ /* 0x000fe200078e9608 */
[----:B------:R-:W-:Y:S01]  /*0460*/  IMAD.WIDE.U32 R16, R17, -0x326172a9, RZ ;  /* 0xcd9e8d5711107825 */ /* 0x000fe200078e00ff */
[----:B------:R-:W-:Y:S02]  /*0470*/  IADD3 R66, R58, -0x700cb87f, RZ ;  /* 0x8ff347813a427810 */ /* 0x000fe40007ffe0ff */
[----:B------:R-:W-:Y:S01]  /*0480*/  PRMT R52, RZ, 0x7610, R38 ;  /* 0x00007610ff347816 */ /* 0x000fe20000000026 */
[----:B------:R-:W-:Y:S01]  /*0490*/  IMAD.WIDE.U32 R14, R14, -0x2daee0ad, RZ ;  /* 0xd2511f530e0e7825 */ /* 0x000fe200078e00ff */
[----:B------:R-:W-:-:S02]  /*04a0*/  LOP3.LUT R18, R17, R18, R9, 0x96, !PT ;  /* 0x0000001211127212 */ /* 0x000fc400078e9609 */
[----:B------:R-:W-:Y:S02]  /*04b0*/  IADD3 R17, R58, -0xe443238, RZ ;  /* 0xf1bbcdc83a117810 */ /* 0x000fe40007ffe0ff */
[----:B------:R-:W-:Y:S01]  /*04c0*/  LOP3.LUT R20, R15, R12, R10, 0x96, !PT ;  /* 0x0000000c0f147212 */ /* 0x000fe200078e960a */
[----:B------:R-:W-:Y:S01]  /*04d0*/  IMAD.WIDE.U32 R18, R18, -0x2daee0ad, RZ ;  /* 0xd2511f5312127825 */ /* 0x000fe200078e00ff */
[----:B------:R-:W-:Y:S02]  /*04e0*/  IADD3 R12, R58, 0x1715609d, RZ ;  /* 0x1715609d3a0c7810 */ /* 0x000fe40007ffe0ff */
[----:B------:R-:W-:Y:S01]  /*04f0*/  IADD3 R15, R59, 0x1fd5c5a3, RZ ;  /* 0x1fd5c5a33b0f7810 */ /* 0x000fe20007ffe0ff */
[----:B------:R-:W-:Y:S01]  /*0500*/  IMAD.WIDE.U32 R20, R20, -0x326172a9, RZ ;  /* 0xcd9e8d5714147825 */ /* 0x000fe200078e00ff */
[----:B------:R-:W-:Y:S02]  /*0510*/  LOP3.LUT R48, R19, R14, R11, 0x96, !PT ;  /* 0x0000000e13307212 */ /* 0x000fe400078e960b */
[----:B------:R-:W-:-:S02]  /*0520*/  IADD3 R14, R59, 0x646e171e, RZ ;  /* 0x646e171e3b0e7810 */ /* 0x000fc40007ffe0ff */
[----:B------:R-:W-:Y:S01]  /*0530*/  LOP3.LUT R22, R21, R16, R12, 0x96, !PT ;  /* 0x0000001015167212 */ /* 0x000fe200078e960c */
[----:B------:R-:W-:Y:S01]  /*0540*/  IMAD.WIDE.U32 R48, R48, -0x326172a9, RZ ;  /* 0xcd9e8d5730307825 */ /* 0x000fe200078e00ff */
[----:B------:R-:W-:Y:S02]  /*0550*/  IADD3 R16, R58, 0x5384540f, RZ ;  /* 0x5384540f3a107810 */ /* 0x000fe40007ffe0ff */
[----:B------:R-:W-:Y:S01]  /*0560*/  PRMT R53, RZ, 0x5410, R39 ;  /* 0x00005410ff357816 */ /* 0x000fe20000000027 */
[----:B------:R-:W-:Y:S01]  /*0570*/  IMAD.WIDE.U32 R22, R22, -0x2daee0ad, RZ ;  /* 0xd2511f5316167825 */ /* 0x000fe200078e00ff */
[----:B------:R-:W-:Y:S02]  /*0580*/  LOP3.LUT R20, R49, R20, R13, 0x96, !PT ;  /* 0x0000001431147212 */ /* 0x000fe400078e960d */
[----:B------:R-:W-:Y:S02]  /*0590*/  PRMT R55, RZ, 0x7610, R39 ;  /* 0x00007610ff377816 */ /* 0x000fe40000000027 */
[----:B------:R-:W-:Y:S01]  /*05a0*/  LOP3.LUT R50, R23, R18, R14, 0x96, !PT ;  /* 0x0000001217327212 */ /* 0x000fe200078e960e */
[----:B------:R-:W-:Y:S01]  /*05b0*/  IMAD.WIDE.U32 R20, R20, -0x2daee0ad, RZ ;  /* 0xd2511f5314147825 */ /* 0x000fe200078e00ff */
[----:B------:R-:W-:-:S02]  /*05c0*/  IADD3 R18, R59, -0x24c28bd8, RZ ;  /* 0xdb3d74283b127810 */ /* 0x000fc40007ffe0ff */
[----:B------:R-:W-:Y:S01]  /*05d0*/  PRMT R23, RZ, 0x5410, R38 ;  /* 0x00005410ff177816 */ /* 0x000fe20000000026 */
[----:B------:R-:W-:Y:S01]  /*05e0*/  IMAD.WIDE.U32 R50, R50, -0x326172a9, RZ ;  /* 0xcd9e8d5732327825 */ /* 0x000fe200078e00ff */
[----:B------:R-:W-:Y:S02]  /*05f0*/  LOP3.LUT R49, R21, R22, R15, 0x96, !PT ;  /* 0x0000001615317212 */ /* 0x000fe400078e960f */
[----:B------:R-:W-:Y:S02]  /*0600*/  PRMT R22, RZ, 0x7610, R37 ;  /* 0x00007610ff167816 */ /* 0x000fe40000000025 */
[----:B------:R-:W-:Y:S01]  /*0610*/  LOP3.LUT R48, R51, R48, R16, 0x96, !PT ;  /* 0x0000003033307212 */ /* 0x000fe200078e9610 */
[----:B------:R-:W-:Y:S01]  /*0620*/  IMAD.HI.U32 R21, R49, -0x326172a9, RZ ;  /* 0xcd9e8d5731157827 */ /* 0x000fe200078e00ff */
[--C-:B------:R-:W-:Y:S02]  /*0630*/  PRMT R54, RZ, 0x5410, R44.reuse ;  /* 0x00005410ff367816 */ /* 0x100fe4000000002c */
[----:B------:R-:W-:Y:S01]  /*0640*/  PRMT R57, RZ, 0x7610, R44 ;  /* 0x00007610ff397816 */ /* 0x000fe2000000002c */
[----:B------:R-:W-:Y:S01]  /*0650*/  IMAD.HI.U32 R19, R48, -0x2daee0ad, RZ ;  /* 0xd2511f5330137827 */ /* 0x000fe200078e00ff */
[----:B------:R-:W-:-:S02]  /*0660*/  LOP3.LUT R84, R21, R50, R17, 0x96, !PT ;  /* 0x0000003215547212 */ /* 0x000fc400078e9611 */
[----:B------:R-:W-:Y:S01]  /*0670*/  PRMT R21, RZ, 0x7610, R36 ;  /* 0x00007610ff157816 */ /* 0x000fe20000000024 */
[----:B------:R-:W-:Y:S01]  /*0680*/  IMAD R83, R48, -0x2daee0ad, RZ ;  /* 0xd2511f5330537824 */ /* 0x000fe200078e02ff */
[----:B------:R-:W-:Y:S01]  /*0690*/  LOP3.LUT R82, R19, R20, R18, 0x96, !PT ;  /* 0x0000001413527212 */ /* 0x000fe200078e9612 */
[----:B------:R-:W-:Y:S01]  /*06a0*/  IMAD.WIDE.U32 R84, R84, -0x2daee0ad, RZ ;  /* 0xd2511f5354547825 */ /* 0x000fe200078e00ff */
[----:B------:R-:W-:Y:S02]  /*06b0*/  PRMT R19, RZ, 0x5410, R36 ;  /* 0x00005410ff137816 */ /* 0x000fe40000000024 */
[----:B------:R-:W-:Y:S01]  /*06c0*/  PRMT R20, RZ, 0x5410, R37 ;  /* 0x00005410ff147816 */ /* 0x000fe20000000025 */
[----:B------:R-:W-:Y:S01]  /*06d0*/  IMAD R36, R49, -0x326172a9, RZ ;  /* 0xcd9e8d5731247824 */ /* 0x000fe200078e02ff */
[--C-:B------:R-:W-:Y:S01]  /*06e0*/  PRMT R56, RZ, 0x5410, R45.reuse ;  /* 0x00005410ff387816 */ /* 0x100fe2000000002d */
[----:B------:R-:W-:Y:S01]  /*06f0*/  IMAD.HI.U32 R81, R82, -0x326172a9, RZ ;  /* 0xcd9e8d5752517827 */ /* 0x000fe200078e00ff */
[----:B------:R-:W-:-:S02]  /*0700*/  PRMT R60, RZ, 0x7610, R45 ;  /* 0x00007610ff3c7816 */ /* 0x000fc4000000002d */
[--C-:B------:R-:W-:Y:S01]  /*0710*/  PRMT R61, RZ, 0x5410, R46.reuse ;  /* 0x00005410ff3d7816 */ /* 0x100fe2000000002e */
[----:B------:R-:W-:Y:S01]  /*0720*/  IMAD R82, R82, -0x326172a9, RZ ;  /* 0xcd9e8d5752527824 */ /* 0x000fe200078e02ff */
[----:B------:R-:W-:Y:S02]  /*0730*/  PRMT R63, RZ, 0x7610, R46 ;  /* 0x00007610ff3f7816 */ /* 0x000fe4000000002e */
[--C-:B------:R-:W-:Y:S02]  /*0740*/  PRMT R62, RZ, 0x5410, R47.reuse ;  /* 0x00005410ff3e7816 */ /* 0x100fe4000000002f */
[----:B------:R-:W-:Y:S02]  /*0750*/  PRMT R64, RZ, 0x7610, R47 ;  /* 0x00007610ff407816 */ /* 0x000fe4000000002f */
[----:B------:R-:W-:Y:S02]  /*0760*/  LOP3.LUT R83, R85, R83, R65, 0x96, !PT ;  /* 0x0000005355537212 */ /* 0x000fe400078e9641 */
[----:B------:R-:W-:-:S02]  /*0770*/  LOP3.LUT R81, R81, R36, R66, 0x96, !PT ;  /* 0x0000002451517212 */ /* 0x000fc400078e9642 */
[--C-:B------:R-:W-:Y:S02]  /*0780*/  PRMT R67, RZ, 0x5410, R40.reuse ;  /* 0x00005410ff437816 */ /* 0x100fe40000000028 */
[----:B------:R-:W-:Y:S02]  /*0790*/  PRMT R69, RZ, 0x7610, R40 ;  /* 0x00007610ff457816 */ /* 0x000fe40000000028 */
[----:B------:R-:W-:Y:S02]  /*07a0*/  LOP3.LUT R90, R90, 0x3, RZ, 0xc0, !PT ;  /* 0x000000035a5a7812 */ /* 0x000fe400078ec0ff */
[--C-:B------:R-:W-:Y:S02]  /*07b0*/  PRMT R72, RZ, 0x5410, R41.reuse ;  /* 0x00005410ff487816 */ /* 0x100fe40000000029 */
[----:B------:R-:W-:Y:S02]  /*07c0*/  PRMT R74, RZ, 0x7610, R41 ;  /* 0x00007610ff4a7816 */ /* 0x000fe40000000029 */
[----:B------:R-:W-:-:S02]  /*07d0*/  PRMT R76, RZ, 0x5410, R42 ;  /* 0x00005410ff4c7816 */ /* 0x000fc4000000002a */
[----:B------:R-:W-:Y:S02]  /*07e0*/  PRMT R77, RZ, 0x7610, R42 ;  /* 0x00007610ff4d7816 */ /* 0x000fe4000000002a */
[--C-:B------:R-:W-:Y:S02]  /*07f0*/  PRMT R78, RZ, 0x5410, R43.reuse ;  /* 0x00005410ff4e7816 */ /* 0x100fe4000000002b */
[----:B------:R-:W-:Y:S02]  /*0800*/  PRMT R79, RZ, 0x7610, R43 ;  /* 0x00007610ff4f7816 */ /* 0x000fe4000000002b */
.L_x_928:
[----:B------:R-:W-:Y:S01]  /*0810*/  ISETP.NE.U32.AND P1, PT, RZ, c[0x0][0x1c0], PT ;  /* 0x00007000ff007a0c */ /* 0x000fe20003f25070 */
[----:B------:R-:W-:Y:S01]  /*0820*/  IMAD R40, R2, c[0x0][0x168], RZ ;  /* 0x00005a0002287a24 */ /* 0x000fe200078e02ff */
[----:B------:R-:W-:Y:S01]  /*0830*/  ISETP.NE.U32.AND P0, PT, RZ, c[0x0][0x180], PT ;  /* 0x00006000ff007a0c */ /* 0x000fe20003f05070 */
[----:B------:R-:W-:Y:S01]  /*0840*/  IMAD.MOV.U32 R103, RZ, RZ, 0x10 ;  /* 0x00000010ff677424 */ /* 0x000fe200078e00ff */
[----:B------:R-:W-:Y:S02]  /*0850*/  ISETP.NE.AND.EX P1, PT, RZ, c[0x0][0x1c4], PT, P1 ;  /* 0x00007100ff007a0c */ /* 0x000fe40003f25310 */
[----:B------:R-:W-:-:S02]  /*0860*/  SHF.R.S32.HI R41, RZ, 0x1f, R40 ;  /* 0x0000001fff297819 */ /* 0x000fc40000011428 */
[----:B------:R-:W-:Y:S02]  /*0870*/  ISETP.NE.AND.EX P0, PT, RZ, c[0x0][0x184], PT, P0 ;  /* 0x00006100ff007a0c */ /* 0x000fe40003f05300 */
[----:B------:R-:W-:Y:S02]  /*0880*/  LEA.HI R41, R41, R40, RZ, 0x3 ;  /* 0x0000002829297211 */ /* 0x000fe400078f18ff */
[----:B------:R-:W-:-:S04]  /*0890*/  LOP3.LUT R80, R0, 0xff, RZ, 0xc0, !PT ;  /* 0x000000ff00507812 */ /* 0x000fc800078ec0ff */
[----:B------:R-:W-:Y:S02]  /*08a0*/  LEA.HI.SX32 R80, R41, R80, 0x1d ;  /* 0x0000005029507211 */ /* 0x000fe400078feaff */
[----:B------:R-:W-:-:S05]  /*08b0*/  @P1 MOV R47, 0x2 ;  /* 0x00000002002f1802 */ /* 0x000fca0000000f00 */
[----:B------:R-:W-:-:S04]  /*08c0*/  @P1 IMAD.WIDE R46, R2, R47, c[0x0][0x1c0] ;  /* 0x00007000022e1625 */ /* 0x000fc800078e022f */
[CC--:B------:R-:W-:Y:S02]  /*08d0*/  IMAD.WIDE.U32 R40, R80.reuse, R103.reuse, c[0x0][0x170] ;  /* 0x00005c0050287625 */ /* 0x0c0fe400078e0067 */
[----:B------:R-:W2:Y:S02]  /*08e0*/  @P1 LDG.E.U16 R46, [R46.64] ;  /* 0x000000042e2e1981 */ /* 0x000ea4000c1e1500 */
[----:B------:R-:W-:Y:S02]  /*08f0*/  @P0 IMAD.WIDE.U32 R44, R80, R103, c[0x0][0x180] ;  /* 0x00006000502c0625 */ /* 0x000fe400078e0067 */
[----:B-----5:R-:W5:Y:S04]  /*0900*/  LDG.E.128 R40, [R40.64] ;  /* 0x0000000428287981 */ /* 0x020f68000c1e1d00 */
[----:B------:R0:W5:Y:S01]  /*0910*/  @P0 LDG.E.128 R36, [R44.64] ;  /* 0x000000042c240981 */ /* 0x000162000c1e1d00 */
[C---:B------:R-:W-:Y:S01]  /*0920*/  ISETP.NE.AND P2, PT, R90.reuse, 0x1, PT ;  /* 0x000000015a00780c */ /* 0x040fe20003f45270 */
[----:B------:R-:W-:Y:S01]  /*0930*/  BSSY B0, `(.L_x_757) ;  /* 0x000000e000007945 */ /* 0x000fe20003800000 */
[----:B------:R-:W-:Y:S01]  /*0940*/  IMAD.MOV.U32 R88, RZ, RZ, 0x3f800000 ;  /* 0x3f800000ff587424 */ /* 0x000fe200078e00ff */
[----:B------:R-:W-:-:S02]  /*0950*/  IADD3 R48, R90, 0x1, RZ ;  /* 0x000000015a307810 */ /* 0x000fc40007ffe0ff */
[----:B--2---:R-:W-:-:S08]  /*0960*/  @P1 PRMT R88, RZ, 0x5410, R46 ;  /* 0x00005410ff581816 */ /* 0x004fd0000000002e */
        /* <DEDUP_REMOVED lines=9> */
.L_x_758:
[----:B0-----:R-:W-:Y:S02]  /*0a00*/  IMAD.MOV.U32 R86, RZ, RZ, R82 ;  /* 0x000000ffff567224 */ /* 0x001fe400078e0052 */
.L_x_759:
[----:B------:R-:W-:Y:S05]  /*0a10*/  BSYNC B0 ;  /* 0x0000000000007941 */ /* 0x000fea0003800000 */
.L_x_757:
        /* <DEDUP_REMOVED lines=16> */
.L_x_763:
[----:B------:R-:W-:Y:S05]  /*0b20*/  BSYNC B1 ;  /* 0x0000000000017941 */ /* 0x000fea0003800000 */
.L_x_762:
[----:B------:R-:W-:Y:S01]  /*0b30*/  IMAD.HI.U32 R44, R70, -0x326172a9, RZ ;  /* 0xcd9e8d57462c7827 */ /* 0x000fe200078e00ff */
[----:B------:R-:W-:-:S03]  /*0b40*/  LOP3.LUT R45, R45, R75, R59, 0x96, !PT ;  /* 0x0000004b2d2d7212 */ /* 0x000fc600078e963b */
[----:B------:R-:W-:Y:S01]  /*0b50*/  IMAD R47, R70, -0x326172a9, RZ ;  /* 0xcd9e8d57462f7824 */ /* 0x000fe200078e02ff */
[----:B------:R-:W-:Y:S01]  /*0b60*/  LOP3.LUT R44, R44, R73, R58, 0x96, !PT ;  /* 0x000000492c2c7212 */ /* 0x000fe200078e963a */
[----:B------:R-:W-:-:S04]  /*0b70*/  IMAD.WIDE.U32 R48, R45, -0x326172a9, RZ ;  /* 0xcd9e8d572d307825 */ /* 0x000fc800078e00ff */
[----:B------:R-:W-:Y:S01]  /*0b80*/  IMAD R45, R71, -0x2daee0ad, RZ ;  /* 0xd2511f53472d7824 */ /* 0x000fe200078e02ff */
[----:B------:R-:W-:Y:S01]  /*0b90*/  LOP3.LUT R47, R49, R47, R4, 0x96, !PT ;  /* 0x0000002f312f7212 */ /* 0x000fe200078e9604 */
[----:B------:R-:W-:-:S04]  /*0ba0*/  IMAD.WIDE.U32 R50, R44, -0x2daee0ad, RZ ;  /* 0xd2511f532c327825 */ /* 0x000fc800078e00ff */
[----:B------:R-:W-:Y:S01]  /*0bb0*/  IMAD.WIDE.U32 R46, R47, -0x2daee0ad, RZ ;  /* 0xd2511f532f2e7825 */ /* 0x000fe200078e00ff */
[----:B------:R-:W-:-:S04]  /*0bc0*/  LOP3.LUT R45, R51, R45, R3, 0x96, !PT ;  /* 0x0000002d332d7212 */ /* 0x000fc800078e9603 */
[----:B------:R-:W-:Y:S01]  /*0bd0*/  LOP3.LUT R49, R47, R50, R6, 0x96, !PT ;  /* 0x000000322f317212 */ /* 0x000fe200078e9606 */
[----:B------:R-:W-:-:S05]  /*0be0*/  IMAD.WIDE.U32 R44, R45, -0x326172a9, RZ ;  /* 0xcd9e8d572d2c7825 */ /* 0x000fca00078e00ff */
[----:B------:R-:W-:Y:S01]  /*0bf0*/  LOP3.LUT R50, R45, R48, R5, 0x96, !PT ;  /* 0x000000302d327212 */ /* 0x000fe200078e9605 */
[----:B------:R-:W-:-:S04]  /*0c00*/  IMAD.WIDE.U32 R48, R49, -0x326172a9, RZ ;  /* 0xcd9e8d5731307825 */ /* 0x000fc800078e00ff */
[----:B------:R-:W-:Y:S01]  /*0c10*/  IMAD.WIDE.U32 R50, R50, -0x2daee0ad, RZ ;  /* 0xd2511f5332327825 */ /* 0x000fe200078e00ff */
[----:B------:R-:W-:-:S04]  /*0c20*/  LOP3.LUT R47, R49, R44, R8, 0x96, !PT ;  /* 0x0000002c312f7212 */ /* 0x000fc800078e9608 */
        /* <DEDUP_REMOVED lines=21> */
[----:B------:R-:W-:Y:S01]  /*0d80*/  IMAD.WIDE.U32 R82, R82, -0x326172a9, RZ ;  /* 0xcd9e8d5752527825 */ /* 0x000fe200078e00ff */
[----:B------:R-:W-:-:S03]  /*0d90*/  HFMA2.MMA R48, -RZ, RZ, 0, 0 ;  /* 0x00000000ff307435 */ /* 0x000fc600000001ff */
[----:B------:R-:W-:Y:S01]  /*0da0*/  IMAD.WIDE.U32 R84, R84, -0x2daee0ad, RZ ;  /* 0xd2511f5354547825 */ /* 0x000fe200078e00ff */
[----:B------:R-:W-:-:S04]  /*0db0*/  LOP3.LUT R81, R83, R46, R66, 0x96, !PT ;  /* 0x0000002e53517212 */ /* 0x000fc800078e9642 */
[----:B------:R-:W-:Y:S02]  /*0dc0*/  LOP3.LUT R83, R85, R44, R65, 0x96, !PT ;  /* 0x0000002c55537212 */ /* 0x000fe400078e9641 */
.L_x_761:
[----:B------:R-:W-:Y:S05]  /*0dd0*/  BSYNC B0 ;  /* 0x0000000000007941 */ /* 0x000fea0003800000 */
.L_x_760:
[----:B------:R-:W0:Y:S01]  /*0de0*/  I2F.U32 R45, R86 ;  /* 0x00000056002d7306 */ /* 0x000e220000201000 */
[----:B-----5:R-:W-:Y:S01]  /*0df0*/  PRMT R47, RZ, 0x5410, R40 ;  /* 0x00005410ff2f7816 */ /* 0x020fe20000000028 */
[----:B------:R-:W-:Y:S01]  /*0e00*/  IMAD.MOV.U32 R50, RZ, RZ, 0x2f800000 ;  /* 0x2f800000ff327424 */ /* 0x000fe200078e00ff */
[----:B------:R-:W-:Y:S01]  /*0e10*/  ISETP.NE.AND P1, PT, R48, 0x1, PT ;  /* 0x000000013000780c */ /* 0x000fe20003f25270 */
[----:B------:R-:W-:Y:S01]  /*0e20*/  BSSY B0, `(.L_x_764) ;  /* 0x0000014000007945 */ /* 0x000fe20003800000 */
[----:B------:R-:W-:Y:S01]  /*0e30*/  @P0 PRMT R44, RZ, 0x5410, R36 ;  /* 0x00005410ff2c0816 */ /* 0x000fe20000000024 */
[----:B------:R-:W-:-:S04]  /*0e40*/  FMUL.FTZ R47, R47, R88 ;  /* 0x000000582f2f7220 */ /* 0x000fc80000410000 */
[----:B------:R-:W-:Y:S02]  /*0e50*/  FMUL.FTZ R47, R47, c[0x0][0x1e8] ;  /* 0x00007a002f2f7a20 */ /* 0x000fe40000410000 */
[----:B0-----:R-:W-:-:S05]  /*0e60*/  FFMA.FTZ R45, R45, R50, 1.1641532182693481445e-10 ;  /* 0x2f0000002d2d7423 */ /* 0x001fca0000010032 */
[----:B------:R-:W-:Y:S02]  /*0e70*/  FSETP.GTU.FTZ.AND P2, PT, R45, c[0x0][0x1e4], PT ;  /* 0x000079002d007a0b */ /* 0x000fe40003f5c000 */
[----:B------:R-:W-:Y:S02]  /*0e80*/  IADD3 R45, R48, 0x1, RZ ;  /* 0x00000001302d7810 */ /* 0x000fe40007ffe0ff */
        /* <DEDUP_REMOVED lines=12> */
.L_x_765:
[----:B------:R-:W-:Y:S02]  /*0f50*/  MOV R87, R82 ;  /* 0x0000005200577202 */ /* 0x000fe40000000f00 */
.L_x_766:
[----:B------:R-:W-:Y:S05]  /*0f60*/  BSYNC B0 ;  /* 0x0000000000007941 */ /* 0x000fea0003800000 */
.L_x_764:
        /* <DEDUP_REMOVED lines=16> */
.L_x_770:
[----:B------:R-:W-:Y:S05]  /*1070*/  BSYNC B1 ;  /* 0x0000000000017941 */ /* 0x000fea0003800000 */
.L_x_769:
        /* <DEDUP_REMOVED lines=35> */
[----:B------:R-:W-:-:S03]  /*12b0*/  LOP3.LUT R82, R45, R82, R18, 0x96, !PT ;  /* 0x000000522d527212 */ /* 0x000fc600078e9612 */
[----:B------:R-:W-:Y:S01]  /*12c0*/  IMAD.MOV.U32 R45, RZ, RZ, RZ ;  /* 0x000000ffff2d7224 */ /* 0x000fe200078e00ff */
[----:B------:R-:W-:Y:S01]  /*12d0*/  LOP3.LUT R84, R47, R48, R17, 0x96, !PT ;  /* 0x000000302f547212 */ /* 0x000fe200078e9611 */
[----:B------:R-:W-:-:S04]  /*12e0*/  IMAD.WIDE.U32 R82, R82, -0x326172a9, RZ ;  /* 0xcd9e8d5752527825 */ /* 0x000fc800078e00ff */
[----:B------:R-:W-:Y:S01]  /*12f0*/  IMAD.WIDE.U32 R84, R84, -0x2daee0ad, RZ ;  /* 0xd2511f5354547825 */ /* 0x000fe200078e00ff */
[----:B------:R-:W-:-:S04]  /*1300*/  LOP3.LUT R81, R83, R46, R66, 0x96, !PT ;  /* 0x0000002e53517212 */ /* 0x000fc800078e9642 */
[----:B------:R-:W-:Y:S02]  /*1310*/  LOP3.LUT R83, R85, R44, R65, 0x96, !PT ;  /* 0x0000002c55537212 */ /* 0x000fe400078e9641 */
.L_x_768:
[----:B------:R-:W-:Y:S05]  /*1320*/  BSYNC B0 ;  /* 0x0000000000007941 */ /* 0x000fea0003800000 */
.L_x_767:
[----:B------:R-:W0:Y:S01]  /*1330*/  I2F.U32 R47, R87 ;  /* 0x00000057002f7306 */ /* 0x000e220000201000 */
[----:B------:R-:W-:Y:S01]  /*1340*/  PRMT R49, RZ, 0x7610, R40 ;  /* 0x00007610ff317816 */ /* 0x000fe20000000028 */
[----:B------:R-:W-:Y:S01]  /*1350*/  BSSY B0, `(.L_x_771) ;  /* 0x0000015000007945 */ /* 0x000fe20003800000 */
[----:B------:R-:W-:Y:S02]  /*1360*/  ISETP.NE.AND P1, PT, R45, 0x1, PT ;  /* 0x000000012d00780c */ /* 0x000fe40003f25270 */
[----:B------:R-:W-:Y:S01]  /*1370*/  @P0 PRMT R40, RZ, 0x7610, R36 ;  /* 0x00007610ff280816 */ /* 0x000fe20000000024 */
[----:B------:R-:W-:Y:S01]  /*1380*/  FMUL.FTZ R49, R49, R88 ;  /* 0x0000005831317220 */ /* 0x000fe20000410000 */
[----:B------:R-:W-:-:S03]  /*1390*/  IADD3 R44, R45, 0x1, RZ ;  /* 0x000000012d2c7810 */ /* 0x000fc60007ffe0ff */
[----:B------:R-:W-:Y:S02]  /*13a0*/  FMUL.FTZ R49, R49, c[0x0][0x1e8] ;  /* 0x00007a0031317a20 */ /* 0x000fe40000410000 */
[----:B0-----:R-:W-:-:S05]  /*13b0*/  FFMA.FTZ R47, R47, R50, 1.1641532182693481445e-10 ;  /* 0x2f0000002f2f7423 */ /* 0x001fca0000010032 */
[----:B------:R-:W-:-:S04]  /*13c0*/  FSETP.GTU.FTZ.AND P2, PT, R47, c[0x0][0x1e4], PT ;  /* 0x000079002f007a0b */ /* 0x000fc80003f5c000 */
[----:B------:R-:W-:Y:S02]  /*13d0*/  FSEL R85, R49, RZ, !P2 ;  /* 0x000000ff31557208 */ /* 0x000fe40005000000 */
[----:B------:R-:W-:-:S03]  /*13e0*/  P2R R90, PR, RZ, 0x4 ;  /* 0x00000004ff5a7803 */ /* 0x000fc60000000000 */
        /* <DEDUP_REMOVED lines=10> */
.L_x_772:
[----:B------:R-:W-:Y:S02]  /*1490*/  IMAD.MOV.U32 R40, RZ, RZ, R82 ;  /* 0x000000ffff287224 */ /* 0x000fe400078e0052 */
.L_x_773:
[----:B------:R-:W-:Y:S05]  /*14a0*/  BSYNC B0 ;  /* 0x0000000000007941 */ /* 0x000fea0003800000 */
.L_x_771:
        /* <DEDUP_REMOVED lines=16> */
.L_x_777:
[----:B------:R-:W-:Y:S05]  /*15b0*/  BSYNC B1 ;  /* 0x0000000000017941 */ /* 0x000fea0003800000 */
.L_x_776:
        /* <DEDUP_REMOVED lines=40> */
[----:B------:R-:W-:Y:S01]  /*1840*/  IMAD.MOV.U32 R84, RZ, RZ, R44 ;  /* 0x000000ffff547224 */ /* 0x000fe200078e002c */
[----:B------:R-:W-:Y:S01]  /*1850*/  LOP3.LUT R83, R45, R46, R65, 0x96, !PT ;  /* 0x0000002e2d537212 */ /* 0x000fe200078e9641 */
[----:B------:R-:W-:Y:S02]  /*1860*/  IMAD.MOV.U32 R44, RZ, RZ, RZ ;  /* 0x000000ffff2c7224 */ /* 0x000fe400078e00ff */
.L_x_775:
[----:B------:R-:W-:Y:S05]  /*1870*/  BSYNC B0 ;  /* 0x0000000000007941 */ /* 0x000fea0003800000 */
.L_x_774:
        /* <DEDUP_REMOVED lines=16> */
[----:B------:R-:W-:Y:S02]  /*1980*/  ISETP.NE.AND P2, PT, R44, 0x3, PT ;  /* 0x000000032c00780c */ /* 0x000fe40003f45270 */
[----:B------:R-:W-:-:S11]  /*1990*/  MOV R40, R81 ;  /* 0x0000005100287202 */ /* 0x000fd60000000f00 */
[----:B------:R-:W-:Y:S05]  /*19a0*/  @P2 BRA `(.L_x_780) ;  /* 0x0000003000002947 */ /* 0x000fea0003800000 */
[----:B------:R-:W-:Y:S01]  /*19b0*/  IMAD.MOV.U32 R40, RZ, RZ, R84 ;  /* 0x000000ffff287224 */ /* 0x000fe200078e0054 */
[----:B------:R-:W-:Y:S05]  /*19c0*/  BRA `(.L_x_780) ;  /* 0x0000001000007947 */ /* 0x000fea0003800000 */
.L_x_779:
[----:B------:R-:W-:Y:S02]  /*19d0*/  IMAD.MOV.U32 R40, RZ, RZ, R82 ;  /* 0x000000ffff287224 */ /* 0x000fe400078e0052 */
.L_x_780:
[----:B------:R-:W-:Y:S05]  /*19e0*/  BSYNC B0 ;  /* 0x0000000000007941 */ /* 0x000fea0003800000 */
.L_x_778:
        /* <DEDUP_REMOVED lines=16> */
.L_x_784:
[----:B------:R-:W-:Y:S05]  /*1af0*/  BSYNC B1 ;  /* 0x0000000000017941 */ /* 0x000fea0003800000 */
.L_x_783:
        /* <DEDUP_REMOVED lines=43> */
.L_x_782:
[----:B------:R-:W-:Y:S05]  /*1db0*/  BSYNC B0 ;  /* 0x0000000000007941 */ /* 0x000fea0003800000 */
.L_x_781:
        /* <DEDUP_REMOVED lines=21> */
.L_x_786:
[----:B------:R-:W-:Y:S02]  /*1f10*/  IMAD.MOV.U32 R92, RZ, RZ, R82 ;  /* 0x000000ffff5c7224 */ /* 0x000fe400078e0052 */
.L_x_787:
[----:B------:R-:W-:Y:S05]  /*1f20*/  BSYNC B0 ;  /* 0x0000000000007941 */ /* 0x000fea0003800000 */
.L_x_785:
        /* <DEDUP_REMOVED lines=16> */
.L_x_791:
[----:B------:R-:W-:Y:S05]  /*2030*/  BSYNC B1 ;  /* 0x0000000000017941 */ /* 0x000fea0003800000 */
.L_x_790:
        /* <DEDUP_REMOVED lines=41> */
[----:B------:R-:W-:Y:S01]  /*22d0*/  IMAD.MOV.U32 R41, RZ, RZ, RZ ;  /* 0x000000ffff297224 */ /* 0x000fe200078e00ff */
[----:B------:R-:W-:Y:S02]  /*22e0*/  MOV R84, R40 ;  /* 0x0000002800547202 */ /* 0x000fe40000000f00 */
.L_x_789:
[----:B------:R-:W-:Y:S05]  /*22f0*/  BSYNC B0 ;  /* 0x0000000000007941 */ /* 0x000fea0003800000 */
.L_x_788:
        /* <DEDUP_REMOVED lines=21> */
.L_x_793:
[----:B------:R-:W-:Y:S02]  /*2450*/  MOV R92, R82 ;  /* 0x00000052005c7202 */ /* 0x000fe40000000f00 */
.L_x_794:
[----:B------:R-:W-:Y:S05]  /*2460*/  BSYNC B0 ;  /* 0x0000000000007941 */ /* 0x000fea0003800000 */
.L_x_792:
        /* <DEDUP_REMOVED lines=16> */
.L_x_798:
[----:B------:R-:W-:Y:S05]  /*2570*/  BSYNC B1 ;  /* 0x0000000000017941 */ /* 0x000fea0003800000 */
.L_x_797:
        /* <DEDUP_REMOVED lines=42> */
[----:B------:R-:W-:-:S06]  /*2820*/  HFMA2.MMA R44, -RZ, RZ, 0, 0 ;  /* 0x00000000ff2c7435 */ /* 0x000fcc00000001ff */
.L_x_796:
[----:B------:R-:W-:Y:S05]  /*2830*/  BSYNC B0 ;  /* 0x0000000000007941 */ /* 0x000fea0003800000 */
.L_x_795:
        /* <DEDUP_REMOVED lines=21> */
.L_x_800:
[----:B------:R-:W-:Y:S02]  /*2990*/  IMAD.MOV.U32 R42, RZ, RZ, R82 ;  /* 0x000000ffff2a7224 */ /* 0x000fe400078e0052 */
.L_x_801:
[----:B------:R-:W-:Y:S05]  /*29a0*/  BSYNC B0 ;  /* 0x0000000000007941 */ /* 0x000fea0003800000 */
.L_x_799:
        /* <DEDUP_REMOVED lines=16> */
.L_x_805:
[----:B------:R-:W-:Y:S05]  /*2ab0*/  BSYNC B1 ;  /* 0x0000000000017941 */ /* 0x000fea0003800000 */
.L_x_804:
        /* <DEDUP_REMOVED lines=43> */
.L_x_803:
[----:B------:R-:W-:Y:S05]  /*2d70*/  BSYNC B0 ;  /* 0x0000000000007941 */ /* 0x000fea0003800000 */
.L_x_802:
        /* <DEDUP_REMOVED lines=21> */
.L_x_807:
[----:B------:R-:W-:Y:S02]  /*2ed0*/  IMAD.MOV.U32 R94, RZ, RZ, R82 ;  /* 0x000000ffff5e7224 */ /* 0x000fe400078e0052 */
.L_x_808:
[----:B------:R-:W-:Y:S05]  /*2ee0*/  BSYNC B0 ;  /* 0x0000000000007941 */ /* 0x000fea0003800000 */
.L_x_806:
        /* <DEDUP_REMOVED lines=11> */
[----:B------:R-:W-:Y:S02]  /*2fa0*/  @!P6 IADD3 R70, R70, 0x1, RZ ;  /* 0x000000014646e810 */ /* 0x000fe40007ffe0ff */
[----:B------:R-:W-:Y:S02]  /*2fb0*/  @!P6 IADD3 R42, R75, 0x1, RZ ;  /* 0x000000014b2ae810 */ /* 0x000fe40007ffe0ff */
[----:B------:R-:W-:Y:S02]  /*2fc0*/  ISETP.NE.AND P0, PT, R70, RZ, !P6 ;  /* 0x000000ff4600720c */ /* 0x000fe40007705270 */
[----:B------:R-:W-:-:S11]  /*2fd0*/  @!P6 MOV R73, RZ ;  /* 0x000000ff0049e202 */ /* 0x000fd60000000f00 */
[----:B------:R-:W-:Y:S01]  /*2fe0*/  @P0 IMAD.MOV R42, RZ, RZ, R75 ;  /* 0x000000ffff2a0224 */ /* 0x000fe200078e024b */
[----:B------:R-:W-:-:S03]  /*2ff0*/  ISETP.NE.AND P0, PT, R40, RZ, PT ;  /* 0x000000ff2800720c */ /* 0x000fc60003f05270 */
[----:B------:R-:W-:-:S05]  /*3000*/  @!P6 IMAD.MOV.U32 R75, RZ, RZ, R42 ;  /* 0x000000ffff4be224 */ /* 0x000fca00078e002a */
.L_x_812:
[----:B------:R-:W-:Y:S05]  /*3010*/  BSYNC B1 ;  /* 0x0000000000017941 */ /* 0x000fea0003800000 */
.L_x_811:
        /* <DEDUP_REMOVED lines=9> */
[----:B------:R-:W-:-:S03]  /*30b0*/  LOP3.LUT R42, R49, R42, R3, 0x96, !PT ;  /* 0x0000002a312a7212 */ /* 0x000fc600078e9603 */
[----:B------:R-:W-:Y:S01]  /*30c0*/  IMAD.MOV.U32 R92, RZ, RZ, RZ ;  /* 0x000000ffff5c7224 */ /* 0x000fe200078e00ff */
        /* <DEDUP_REMOVED lines=31> */
[----:B------:R-:W-:Y:S02]  /*32c0*/  LOP3.LUT R83, R41, R44, R65, 0x96, !PT ;  /* 0x0000002c29537212 */ /* 0x000fe400078e9641 */
.L_x_810:
[----:B------:R-:W-:Y:S05]  /*32d0*/  BSYNC B0 ;  /* 0x0000000000007941 */ /* 0x000fea0003800000 */
.L_x_809:
[----:B------:R-:W0:Y:S01]  /*32e0*/  I2F.U32 R41, R94 ;  /* 0x0000005e00297306 */ /* 0x000e220000201000 */
[----:B------:R-:W-:Y:S01]  /*32f0*/  SEL R44, RZ, 0x1, P2 ;  /* 0x00000001ff2c7807 */ /* 0x000fe20001000000 */
[----:B------:R-:W-:Y:S01]  /*3300*/  IMAD.MOV.U32 R101, RZ, RZ, 0x8 ;  /* 0x00000008ff657424 */ /* 0x000fe200078e00ff */
[----:B------:R-:W-:Y:S01]  /*3310*/  ISETP.NE.AND P2, PT, R90, RZ, PT ;  /* 0x000000ff5a00720c */ /* 0x000fe20003f45270 */
[----:B------:R-:W-:Y:S01]  /*3320*/  IMAD.WIDE.U32 R106, R80, R103, c[0x0][0x188] ;  /* 0x00006200506a7625 */ /* 0x000fe200078e0067 */
[----:B------:R-:W-:Y:S02]  /*3330*/  PRMT R43, RZ, 0x7610, R43 ;  /* 0x00007610ff2b7816 */ /* 0x000fe4000000002b */
[----:B------:R-:W-:Y:S01]  /*3340*/  SEL R42, RZ, 0x1, P1 ;  /* 0x00000001ff2a7807 */ /* 0x000fe20000800000 */
[----:B------:R-:W-:Y:S01]  /*3350*/  IMAD.WIDE.U32 R44, R44, 0x1000000, RZ ;  /* 0x010000002c2c7825 */ /* 0x000fe200078e00ff */
[----:B------:R-:W-:-:S02]  /*3360*/  SEL R40, RZ, 0x1, P2 ;  /* 0x00000001ff287807 */ /* 0x000fc40001000000 */
[----:B------:R-:W-:Y:S01]  /*3370*/  ISETP.NE.AND P6, PT, R86, RZ, PT ;  /* 0x000000ff5600720c */ /* 0x000fe20003fc5270 */
[----:B------:R-:W-:Y:S01]  /*3380*/  FMUL.FTZ R46, R43, R88 ;  /* 0x000000582b2e7220 */ /* 0x000fe20000410000 */
[----:B------:R-:W-:Y:S01]  /*3390*/  SEL R86, RZ, 0x10000, P5 ;  /* 0x00010000ff567807 */ /* 0x000fe20002800000 */
[----:B------:R-:W-:Y:S01]  /*33a0*/  IMAD.WIDE.U32 R42, R42, 0x10000, RZ ;  /* 0x000100002a2a7825 */ /* 0x000fe200078e00ff */
[----:B------:R-:W-:Y:S02]  /*33b0*/  SEL R47, RZ, 0x100, P4 ;  /* 0x00000100ff2f7807 */ /* 0x000fe40002000000 */
[----:B------:R-:W-:Y:S01]  /*33c0*/  SEL R49, RZ, 0x1, P6 ;  /* 0x00000001ff317807 */ /* 0x000fe20003000000 */
[----:B0-----:R-:W-:Y:S01]  /*33d0*/  FFMA.FTZ R41, R41, R50, 1.1641532182693481445e-10 ;  /* 0x2f00000029297423 */ /* 0x001fe20000010032 */
[----:B------:R-:W-:Y:S01]  /*33e0*/  IADD3 R120, R80, 0x100, RZ ;  /* 0x0000010050787810 */ /* 0x000fe20007ffe0ff */
[----:B------:R-:W-:Y:S02]  /*33f0*/  FMUL.FTZ R46, R46, c[0x0][0x1e8] ;  /* 0x00007a002e2e7a20 */ /* 0x000fe40000410000 */
[----:B------:R-:W-:Y:S01]  /*3400*/  IMAD.WIDE.U32 R104, R80, R101, c[0x0][0x190] ;  /* 0x0000640050687625 */ /* 0x000fe200078e0065 */
[----:B------:R-:W-:-:S03]  /*3410*/  FSETP.GTU.FTZ.AND P1, PT, R41, c[0x0][0x1e4], PT ;  /* 0x0000790029007a0b */ /* 0x000fc60003f3c000 */
[----:B------:R-:W-:Y:S01]  /*3420*/  IMAD.WIDE.U32 R40, R40, 0x100, RZ ;  /* 0x0000010028287825 */ /* 0x000fe200078e00ff */
[----:B------:R-:W-:Y:S02]  /*3430*/  SEL R90, RZ, 0x1000000, P1 ;  /* 0x01000000ff5a7807 */ /* 0x000fe40000800000 */
[----:B------:R-:W-:Y:S01]  /*3440*/  FSEL R97, R46, RZ, !P1 ;  /* 0x000000ff2e617208 */ /* 0x000fe20004800000 */
[----:B------:R-:W-:Y:S01]  /*3450*/  @P0 IMAD.WIDE.U32 R98, R120, R103, c[0x0][0x180] ;  /* 0x0000600078620625 */ /* 0x000fe200078e0067 */
[----:B------:R-:W-:Y:S02]  /*3460*/  LOP3.LUT R48, R40, R44, R42, 0xfe, !PT ;  /* 0x0000002c28307212 */ /* 0x000fe400078efe2a */
[----:B------:R-:W-:Y:S02]  /*3470*/  @P0 PRMT R40, RZ, 0x7610, R39 ;  /* 0x00007610ff280816 */ /* 0x000fe40000000027 */
[----:B------:R-:W-:Y:S02]  /*3480*/  LOP3.LUT R47, R47, R90, R86, 0xfe, !PT ;  /* 0x0000005a2f2f7212 */ /* 0x000fe400078efe56 */
[----:B------:R-:W-:Y:S01]  /*3490*/  SEL R44, RZ, 0x1, P3 ;  /* 0x00000001ff2c7807 */ /* 0x000fe20001800000 */
[----:B------:R-:W-:Y:S01]  /*34a0*/  @P0 FADD.FTZ R97, R97, R40 ;  /* 0x0000002861610221 */ /* 0x000fe20000010000 */
[----:B------:R-:W-:-:S02]  /*34b0*/  LOP3.LUT R48, R48, R49, RZ, 0xfc, !PT ;  /* 0x0000003130307212 */ /* 0x000fc400078efcff */
[----:B------:R-:W-:Y:S02]  /*34c0*/  LOP3.LUT R49, R45, R47, R44, 0xfe, !PT ;  /* 0x0000002f2d317212 */ /* 0x000fe400078efe2c */
[----:B------:R-:W-:Y:S02]  /*34d0*/  F2FP.BF16.PACK_AB R46, R95, R91 ;  /* 0x0000005b5f2e723e */ /* 0x000fe400000010ff */
[----:B------:R-:W-:Y:S02]  /*34e0*/  F2FP.BF16.PACK_AB R45, R89, R87 ;  /* 0x00000057592d723e */ /* 0x000fe400000010ff */
[----:B------:R-:W-:Y:S02]  /*34f0*/  F2FP.BF16.PACK_AB R44, R85, R51 ;  /* 0x00000033552c723e */ /* 0x000fe400000010ff */
[----:B------:R-:W-:Y:S02]  /*3500*/  F2FP.BF16.PACK_AB R47, R97, R93 ;  /* 0x0000005d612f723e */ /* 0x000fe400000010ff */
[----:B------:R-:W-:Y:S01]  /*3510*/  LOP3.LUT R49, R41, R49, R43, 0xfe, !PT ;  /* 0x0000003129317212 */ /* 0x000fe200078efe2b */
[----:B------:R-:W-:-:S02]  /*3520*/  IMAD.WIDE.U32 R40, R120, R103, c[0x0][0x170] ;  /* 0x00005c0078287625 */ /* 0x000fc400078e0067 */
[----:B------:R0:W-:Y:S04]  /*3530*/  STG.E.128 [R106.64], R44 ;  /* 0x0000002c6a007986 */ /* 0x0001e8000c101d04 */
[----:B------:R0:W-:Y:S04]  /*3540*/  STG.E.64 [R104.64], R48 ;  /* 0x0000003068007986 */ /* 0x0001e8000c101b04 */
[----:B------:R0:W5:Y:S04]  /*3550*/  @P0 LDG.E.128 R36, [R98.64] ;  /* 0x0000000462240981 */ /* 0x000168000c1e1d00 */
[----:B------:R-:W5:Y:S01]  /*3560*/  LDG.E.128 R40, [R40.64] ;  /* 0x0000000428287981 */ /* 0x000f62000c1e1d00 */
[C---:B------:R-:W-:Y:S01]  /*3570*/  ISETP.NE.AND P1, PT, R92.reuse, 0x1, PT ;  /* 0x000000015c00780c */ /* 0x040fe20003f25270 */
[----:B------:R-:W-:Y:S01]  /*3580*/  BSSY B0, `(.L_x_813) ;  /* 0x000000c000007945 */ /* 0x000fe20003800000 */
[----:B------:R-:W-:-:S11]  /*3590*/  IADD3 R94, R92, 0x1, RZ ;  /* 0x000000015c5e7810 */ /* 0x000fd60007ffe0ff */
[----:B------:R-:W-:Y:S05]  /*35a0*/  @!P1 BRA `(.L_x_814) ;  /* 0x0000008000009947 */ /* 0x000fea0003800000 */
[----:B0-----:R-:W-:Y:S02]  /*35b0*/  ISETP.NE.AND P1, PT, R92, 0x2, PT ;  /* 0x000000025c00780c */ /* 0x001fe40003f25270 */
[----:B------:R-:W-:-:S11]  /*35c0*/  MOV R86, R83 ;  /* 0x0000005300567202 */ /* 0x000fd60000000f00 */
[----:B------:R-:W-:Y:S05]  /*35d0*/  @!P1 BRA `(.L_x_815) ;  /* 0x0000006000009947 */ /* 0x000fea0003800000 */
[----:B------:R-:W-:Y:S01]  /*35e0*/  ISETP.NE.AND P1, PT, R92, 0x3, PT ;  /* 0x000000035c00780c */ /* 0x000fe20003f25270 */
[----:B------:R-:W-:-:S12]  /*35f0*/  IMAD.MOV.U32 R86, RZ, RZ, R81 ;  /* 0x000000ffff567224 */ /* 0x000fd800078e0051 */
[----:B------:R-:W-:Y:S05]  /*3600*/  @P1 BRA `(.L_x_815) ;  /* 0x0000003000001947 */ /* 0x000fea0003800000 */
[----:B------:R-:W-:Y:S01]  /*3610*/  IMAD.MOV.U32 R86, RZ, RZ, R84 ;  /* 0x000000ffff567224 */ /* 0x000fe200078e0054 */
[----:B------:R-:W-:Y:S05]  /*3620*/  BRA `(.L_x_815) ;  /* 0x0000001000007947 */ /* 0x000fea0003800000 */
.L_x_814:
[----:B0-----:R-:W-:Y:S02]  /*3630*/  IMAD.MOV.U32 R86, RZ, RZ, R82 ;  /* 0x000000ffff567224 */ /* 0x001fe400078e0052 */
.L_x_815:
[----:B------:R-:W-:Y:S05]  /*3640*/  BSYNC B0 ;  /* 0x0000000000007941 */ /* 0x000fea0003800000 */
.L_x_813:
        /* <DEDUP_REMOVED lines=16> */
.L_x_819:
[----:B------:R-:W-:Y:S05]  /*3750*/  BSYNC B1 ;  /* 0x0000000000017941 */ /* 0x000fea0003800000 */
.L_x_818:
        /* <DEDUP_REMOVED lines=43> */
.L_x_817:
[----:B------:R-:W-:Y:S05]  /*3a10*/  BSYNC B0 ;  /* 0x0000000000007941 */ /* 0x000fea0003800000 */
.L_x_816:
[----:B------:R-:W0:Y:S01]  /*3a20*/  I2F.U32 R45, R86 ;  /* 0x00000056002d7306 */ /* 0x000e220000201000 */
[----:B-----5:R-:W-:Y:S01]  /*3a30*/  PRMT R47, RZ, 0x5410, R40 ;  /* 0x00005410ff2f7816 */ /* 0x020fe20000000028 */
[----:B------:R-:W-:Y:S01]  /*3a40*/  BSSY B0, `(.L_x_820) ;  /* 0x0000015000007945 */ /* 0x000fe20003800000 */
[C---:B------:R-:W-:Y:S02]  /*3a50*/  ISETP.NE.AND P1, PT, R94.reuse, 0x1, PT ;  /* 0x000000015e00780c */ /* 0x040fe40003f25270 */
        /* <DEDUP_REMOVED lines=18> */
.L_x_821:
[----:B------:R-:W-:Y:S02]  /*3b80*/  IMAD.MOV.U32 R90, RZ, RZ, R82 ;  /* 0x000000ffff5a7224 */ /* 0x000fe400078e0052 */
.L_x_822:
[----:B------:R-:W-:Y:S05]  /*3b90*/  BSYNC B0 ;  /* 0x0000000000007941 */ /* 0x000fea0003800000 */
.L_x_820:
        /* <DEDUP_REMOVED lines=16> */
.L_x_826:
[----:B------:R-:W-:Y:S05]  /*3ca0*/  BSYNC B1 ;  /* 0x0000000000017941 */ /* 0x000fea0003800000 */
.L_x_825:
        /* <DEDUP_REMOVED lines=43> */
.L_x_824:
[----:B------:R-:W-:Y:S05]  /*3f60*/  BSYNC B0 ;  /* 0x0000000000007941 */ /* 0x000fea0003800000 */
.L_x_823:
        /* <DEDUP_REMOVED lines=22> */
.L_x_828:
[----:B------:R-:W-:Y:S02]  /*40d0*/  IMAD.MOV.U32 R40, RZ, RZ, R82 ;  /* 0x000000ffff287224 */ /* 0x000fe400078e0052 */
.L_x_829:
[----:B------:R-:W-:Y:S05]  /*40e0*/  BSYNC B0 ;  /* 0x0000000000007941 */ /* 0x000fea0003800000 */
.L_x_827:
        /* <DEDUP_REMOVED lines=16> */
.L_x_833:
[----:B------:R-:W-:Y:S05]  /*41f0*/  BSYNC B1 ;  /* 0x0000000000017941 */ /* 0x000fea0003800000 */
.L_x_832:
        /* <DEDUP_REMOVED lines=43> */
.L_x_831:
[----:B------:R-:W-:Y:S05]  /*44b0*/  BSYNC B0 ;  /* 0x0000000000007941 */ /* 0x000fea0003800000 */
.L_x_830:
        /* <DEDUP_REMOVED lines=21> */
.L_x_835:
[----:B------:R-:W-:Y:S02]  /*4610*/  MOV R40, R82 ;  /* 0x0000005200287202 */ /* 0x000fe40000000f00 */
.L_x_836:
[----:B------:R-:W-:Y:S05]  /*4620*/  BSYNC B0 ;  /* 0x0000000000007941 */ /* 0x000fea0003800000 */
.L_x_834:
        /* <DEDUP_REMOVED lines=16> */
.L_x_840:
[----:B------:R-:W-:Y:S05]  /*4730*/  BSYNC B1 ;  /* 0x0000000000017941 */ /* 0x000fea0003800000 */
.L_x_839:
        /* <DEDUP_REMOVED lines=41> */
[----:B------:R-:W-:Y:S01]  /*49d0*/  HFMA2.MMA R44, -RZ, RZ, 0, 0 ;  /* 0x00000000ff2c7435 */ /* 0x000fe200000001ff */
[----:B------:R-:W-:-:S05]  /*49e0*/  LOP3.LUT R83, R45, R46, R65, 0x96, !PT ;  /* 0x0000002e2d537212 */ /* 0x000fca00078e9641 */
.L_x_838:
[----:B------:R-:W-:Y:S05]  /*49f0*/  BSYNC B0 ;  /* 0x0000000000007941 */ /* 0x000fea0003800000 */
.L_x_837:
        /* <DEDUP_REMOVED lines=21> */
.L_x_842:
[----:B------:R-:W-:Y:S02]  /*4b50*/  IMAD.MOV.U32 R92, RZ, RZ, R82 ;  /* 0x000000ffff5c7224 */ /* 0x000fe400078e0052 */
.L_x_843:
[----:B------:R-:W-:Y:S05]  /*4b60*/  BSYNC B0 ;  /* 0x0000000000007941 */ /* 0x000fea0003800000 */
.L_x_841:
        /* <DEDUP_REMOVED lines=16> */
.L_x_847:
[----:B------:R-:W-:Y:S05]  /*4c70*/  BSYNC B1 ;  /* 0x0000000000017941 */ /* 0x000fea0003800000 */
.L_x_846:
        /* <DEDUP_REMOVED lines=43> */
.L_x_845:
[----:B------:R-:W-:Y:S05]  /*4f30*/  BSYNC B0 ;  /* 0x0000000000007941 */ /* 0x000fea0003800000 */
.L_x_844:
        /* <DEDUP_REMOVED lines=21> */
.L_x_849:
[----:B------:R-:W-:Y:S02]  /*5090*/  IMAD.MOV.U32 R92, RZ, RZ, R82 ;  /* 0x000000ffff5c7224 */ /* 0x000fe400078e0052 */
.L_x_850:
[----:B------:R-:W-:Y:S05]  /*50a0*/  BSYNC B0 ;  /* 0x0000000000007941 */ /* 0x000fea0003800000 */
.L_x_848:
        /* <DEDUP_REMOVED lines=16> */
.L_x_854:
[----:B------:R-:W-:Y:S05]  /*51b0*/  BSYNC B1 ;  /* 0x0000000000017941 */ /* 0x000fea0003800000 */
.L_x_853:
        /* <DEDUP_REMOVED lines=43> */
.L_x_852:
[----:B------:R-:W-:Y:S05]  /*5470*/  BSYNC B0 ;  /* 0x0000000000007941 */ /* 0x000fea0003800000 */
.L_x_851:
        /* <DEDUP_REMOVED lines=21> */
.L_x_856:
[----:B------:R-:W-:Y:S02]  /*55d0*/  IMAD.MOV.U32 R42, RZ, RZ, R82 ;  /* 0x000000ffff2a7224 */ /* 0x000fe400078e0052 */
.L_x_857:
[----:B------:R-:W-:Y:S05]  /*55e0*/  BSYNC B0 ;  /* 0x0000000000007941 */ /* 0x000fea0003800000 */
.L_x_855:
        /* <DEDUP_REMOVED lines=16> */
.L_x_861:
[----:B------:R-:W-:Y:S05]  /*56f0*/  BSYNC B1 ;  /* 0x0000000000017941 */ /* 0x000fea0003800000 */
.L_x_860:
        /* <DEDUP_REMOVED lines=43> */
.L_x_859:
[----:B------:R-:W-:Y:S05]  /*59b0*/  BSYNC B0 ;  /* 0x0000000000007941 */ /* 0x000fea0003800000 */
.L_x_858:
        /* <DEDUP_REMOVED lines=21> */
.L_x_863:
[----:B------:R-:W-:Y:S02]  /*5b10*/  IMAD.MOV.U32 R92, RZ, RZ, R82 ;  /* 0x000000ffff5c7224 */ /* 0x000fe400078e0052 */
.L_x_864:
[----:B------:R-:W-:Y:S05]  /*5b20*/  BSYNC B0 ;  /* 0x0000000000007941 */ /* 0x000fea0003800000 */
.L_x_862:
        /* <DEDUP_REMOVED lines=18> */
.L_x_868:
[----:B------:R-:W-:Y:S05]  /*5c50*/  BSYNC B1 ;  /* 0x0000000000017941 */ /* 0x000fea0003800000 */
.L_x_867:
        /* <DEDUP_REMOVED lines=41> */
[----:B------:R-:W-:Y:S02]  /*5ef0*/  LOP3.LUT R83, R41, R44, R65, 0x96, !PT ;  /* 0x0000002c29537212 */ /* 0x000fe400078e9641 */
[----:B------:R-:W-:Y:S02]  /*5f00*/  MOV R84, R40 ;  /* 0x0000002800547202 */ /* 0x000fe40000000f00 */
.L_x_866:
[----:B------:R-:W-:Y:S05]  /*5f10*/  BSYNC B0 ;  /* 0x0000000000007941 */ /* 0x000fea0003800000 */
.L_x_865:
[----:B------:R-:W0:Y:S01]  /*5f20*/  I2F.U32 R41, R92 ;  /* 0x0000005c00297306 */ /* 0x000e220000201000 */
[----:B------:R-:W-:Y:S01]  /*5f30*/  SEL R44, RZ, 0x1, P2 ;  /* 0x00000001ff2c7807 */ /* 0x000fe20001000000 */
[----:B------:R-:W-:Y:S01]  /*5f40*/  IMAD.WIDE.U32 R122, R120, R103, c[0x0][0x188] ;  /* 0x00006200787a7625 */ /* 0x000fe200078e0067 */
[----:B------:R-:W-:Y:S02]  /*5f50*/  ISETP.NE.AND P2, PT, R90, RZ, PT ;  /* 0x000000ff5a00720c */ /* 0x000fe40003f45270 */
[----:B------:R-:W-:Y:S01]  /*5f60*/  PRMT R43, RZ, 0x7610, R43 ;  /* 0x00007610ff2b7816 */ /* 0x000fe2000000002b */
[----:B------:R-:W-:Y:S01]  /*5f70*/  IMAD.WIDE.U32 R44, R44, 0x1000000, RZ ;  /* 0x010000002c2c7825 */ /* 0x000fe200078e00ff */
[----:B------:R-:W-:Y:S02]  /*5f80*/  SEL R42, RZ, 0x1, P1 ;  /* 0x00000001ff2a7807 */ /* 0x000fe40000800000 */
[----:B------:R-:W-:Y:S01]  /*5f90*/  SEL R40, RZ, 0x1, P2 ;  /* 0x00000001ff287807 */ /* 0x000fe20001000000 */
[----:B------:R-:W-:Y:S01]  /*5fa0*/  FMUL.FTZ R46, R43, R88 ;  /* 0x000000582b2e7220 */ /* 0x000fe20000410000 */
[----:B------:R-:W-:Y:S01]  /*5fb0*/  ISETP.NE.AND P6, PT, R86, RZ, PT ;  /* 0x000000ff5600720c */ /* 0x000fe20003fc5270 */
[----:B------:R-:W-:Y:S01]  /*5fc0*/  IMAD.WIDE.U32 R42, R42, 0x10000, RZ ;  /* 0x000100002a2a7825 */ /* 0x000fe200078e00ff */
[----:B------:R-:W-:-:S02]  /*5fd0*/  SEL R86, RZ, 0x10000, P5 ;  /* 0x00010000ff567807 */ /* 0x000fc40002800000 */
[----:B------:R-:W-:Y:S01]  /*5fe0*/  SEL R47, RZ, 0x100, P4 ;  /* 0x00000100ff2f7807 */ /* 0x000fe20002000000 */
[----:B0-----:R-:W-:Y:S01]  /*5ff0*/  FFMA.FTZ R41, R41, R50, 1.1641532182693481445e-10 ;  /* 0x2f00000029297423 */ /* 0x001fe20000010032 */
[----:B------:R-:W-:Y:S01]  /*6000*/  SEL R49, RZ, 0x1, P6 ;  /* 0x00000001ff317807 */ /* 0x000fe20003000000 */
[----:B------:R-:W-:Y:S02]  /*6010*/  FMUL.FTZ R46, R46, c[0x0][0x1e8] ;  /* 0x00007a002e2e7a20 */ /* 0x000fe40000410000 */
[----:B------:R-:W-:Y:S01]  /*6020*/  IMAD.WIDE.U32 R120, R120, R101, c[0x0][0x190] ;  /* 0x0000640078787625 */ /* 0x000fe200078e0065 */
[----:B------:R-:W-:-:S03]  /*6030*/  FSETP.GTU.FTZ.AND P1, PT, R41, c[0x0][0x1e4], PT ;  /* 0x0000790029007a0b */ /* 0x000fc60003f3c000 */
[----:B------:R-:W-:Y:S01]  /*6040*/  IMAD.WIDE.U32 R40, R40, 0x100, RZ ;  /* 0x0000010028287825 */ /* 0x000fe200078e00ff */
[----:B------:R-:W-:Y:S02]  /*6050*/  SEL R90, RZ, 0x1000000, P1 ;  /* 0x01000000ff5a7807 */ /* 0x000fe40000800000 */
[----:B------:R-:W-:Y:S02]  /*6060*/  FSEL R117, R46, RZ, !P1 ;  /* 0x000000ff2e757208 */ /* 0x000fe40004800000 */
[----:B------:R-:W-:Y:S02]  /*6070*/  LOP3.LUT R48, R40, R44, R42, 0xfe, !PT ;  /* 0x0000002c28307212 */ /* 0x000fe400078efe2a */
[----:B------:R-:W-:Y:S02]  /*6080*/  @P0 PRMT R40, RZ, 0x7610, R39 ;  /* 0x00007610ff280816 */ /* 0x000fe40000000027 */
[----:B------:R-:W-:Y:S02]  /*6090*/  LOP3.LUT R47, R47, R90, R86, 0xfe, !PT ;  /* 0x0000005a2f2f7212 */ /* 0x000fe400078efe56 */
[----:B------:R-:W-:Y:S01]  /*60a0*/  SEL R44, RZ, 0x1, P3 ;  /* 0x00000001ff2c7807 */ /* 0x000fe20001800000 */
[----:B------:R-:W-:Y:S01]  /*60b0*/  @P0 FADD.FTZ R117, R40, R117 ;  /* 0x0000007528750221 */ /* 0x000fe20000010000 */
[----:B------:R-:W-:-:S02]  /*60c0*/  LOP3.LUT R48, R48, R49, RZ, 0xfc, !PT ;  /* 0x0000003130307212 */ /* 0x000fc400078efcff */
[----:B------:R-:W-:Y:S02]  /*60d0*/  LOP3.LUT R49, R45, R47, R44, 0xfe, !PT ;  /* 0x0000002f2d317212 */ /* 0x000fe400078efe2c */
[----:B------:R-:W-:Y:S02]  /*60e0*/  IADD3 R86, R80, 0x200, RZ ;  /* 0x0000020050567810 */ /* 0x000fe40007ffe0ff */
[----:B------:R-:W-:Y:S02]  /*60f0*/  F2FP.BF16.PACK_AB R46, R115, R111 ;  /* 0x0000006f732e723e */ /* 0x000fe400000010ff */
[----:B------:R-:W-:Y:S01]  /*6100*/  F2FP.BF16.PACK_AB R45, R109, R105 ;  /* 0x000000696d2d723e */ /* 0x000fe200000010ff */
[----:B------:R-:W-:Y:S01]  /*6110*/  @P0 IMAD.WIDE.U32 R118, R103, R86, c[0x0][0x180] ;  /* 0x0000600067760625 */ /* 0x000fe200078e0056 */
[----:B------:R-:W-:Y:S02]  /*6120*/  F2FP.BF16.PACK_AB R44, R107, R99 ;  /* 0x000000636b2c723e */ /* 0x000fe400000010ff */
[----:B------:R-:W-:-:S02]  /*6130*/  F2FP.BF16.PACK_AB R47, R117, R113 ;  /* 0x00000071752f723e */ /* 0x000fc400000010ff */
[----:B------:R-:W-:Y:S01]  /*6140*/  LOP3.LUT R49, R41, R49, R43, 0xfe, !PT ;  /* 0x0000003129317212 */ /* 0x000fe200078efe2b */
[----:B------:R-:W-:Y:S02]  /*6150*/  IMAD.WIDE.U32 R40, R86, R103, c[0x0][0x170] ;  /* 0x00005c0056287625 */ /* 0x000fe400078e0067 */
        /* <DEDUP_REMOVED lines=16> */
.L_x_870:
[----:B0-----:R-:W-:Y:S02]  /*6260*/  MOV R90, R82 ;  /* 0x00000052005a7202 */ /* 0x001fe40000000f00 */
.L_x_871:
[----:B------:R-:W-:Y:S05]  /*6270*/  BSYNC B0 ;  /* 0x0000000000007941 */ /* 0x000fea0003800000 */
.L_x_869:
        /* <DEDUP_REMOVED lines=16> */
.L_x_875:
[----:B------:R-:W-:Y:S05]  /*6380*/  BSYNC B1 ;  /* 0x0000000000017941 */ /* 0x000fea0003800000 */
.L_x_874:
[C---:B------:R-:W-:Y:S01]  /*6390*/  IMAD.HI.U32 R44, R70.reuse, -0x326172a9, RZ ;  /* 0xcd9e8d57462c7827 */ /* 0x040fe200078e00ff */
[----:B------:R-:W-:Y:S01]  /*63a0*/  LOP3.LUT R45, R45, R75, R59, 0x96, !PT ;  /* 0x0000004b2d2d7212 */ /* 0x000fe200078e963b */
[----:B------:R-:W-:Y:S02]  /*63b0*/  HFMA2.MMA R92, -RZ, RZ, 0, 0 ;  /* 0x00000000ff5c7435 */ /* 0x000fe400000001ff */
        /* <DEDUP_REMOVED lines=40> */
.L_x_873:
[----:B------:R-:W-:Y:S05]  /*6640*/  BSYNC B0 ;  /* 0x0000000000007941 */ /* 0x000fea0003800000 */
.L_x_872:
        /* <DEDUP_REMOVED lines=22> */
.L_x_877:
[----:B------:R-:W-:Y:S02]  /*67b0*/  IMAD.MOV.U32 R90, RZ, RZ, R82 ;  /* 0x000000ffff5a7224 */ /* 0x000fe400078e0052 */
.L_x_878:
[----:B------:R-:W-:Y:S05]  /*67c0*/  BSYNC B0 ;  /* 0x0000000000007941 */ /* 0x000fea0003800000 */
.L_x_876:
        /* <DEDUP_REMOVED lines=16> */
.L_x_882:
[----:B------:R-:W-:Y:S05]  /*68d0*/  BSYNC B1 ;  /* 0x0000000000017941 */ /* 0x000fea0003800000 */
.L_x_881:
        /* <DEDUP_REMOVED lines=43> */
.L_x_880:
[----:B------:R-:W-:Y:S05]  /*6b90*/  BSYNC B0 ;  /* 0x0000000000007941 */ /* 0x000fea0003800000 */
.L_x_879:
        /* <DEDUP_REMOVED lines=22> */
.L_x_884:
[----:B------:R-:W-:Y:S02]  /*6d00*/  IMAD.MOV.U32 R40, RZ, RZ, R82 ;  /* 0x000000ffff287224 */ /* 0x000fe400078e0052 */
.L_x_885:
[----:B------:R-:W-:Y:S05]  /*6d10*/  BSYNC B0 ;  /* 0x0000000000007941 */ /* 0x000fea0003800000 */
.L_x_883:
        /* <DEDUP_REMOVED lines=16> */
.L_x_889:
[----:B------:R-:W-:Y:S05]  /*6e20*/  BSYNC B1 ;  /* 0x0000000000017941 */ /* 0x000fea0003800000 */
.L_x_888:
        /* <DEDUP_REMOVED lines=43> */
.L_x_887:
[----:B------:R-:W-:Y:S05]  /*70e0*/  BSYNC B0 ;  /* 0x0000000000007941 */ /* 0x000fea0003800000 */
.L_x_886:
        /* <DEDUP_REMOVED lines=21> */
.L_x_891:
[----:B------:R-:W-:Y:S02]  /*7240*/  IMAD.MOV.U32 R40, RZ, RZ, R82 ;  /* 0x000000ffff287224 */ /* 0x000fe400078e0052 */
.L_x_892:
[----:B------:R-:W-:Y:S05]  /*7250*/  BSYNC B0 ;  /* 0x0000000000007941 */ /* 0x000fea0003800000 */
.L_x_890:
        /* <DEDUP_REMOVED lines=16> */
.L_x_896:
[----:B------:R-:W-:Y:S05]  /*7360*/  BSYNC B1 ;  /* 0x0000000000017941 */ /* 0x000fea0003800000 */
.L_x_895:
        /* <DEDUP_REMOVED lines=43> */
.L_x_894:
[----:B------:R-:W-:Y:S05]  /*7620*/  BSYNC B0 ;  /* 0x0000000000007941 */ /* 0x000fea0003800000 */
.L_x_893:
        /* <DEDUP_REMOVED lines=21> */
.L_x_898:
[----:B------:R-:W-:Y:S02]  /*7780*/  IMAD.MOV.U32 R90, RZ, RZ, R82 ;  /* 0x000000ffff5a7224 */ /* 0x000fe400078e0052 */
.L_x_899:
[----:B------:R-:W-:Y:S05]  /*7790*/  BSYNC B0 ;  /* 0x0000000000007941 */ /* 0x000fea0003800000 */
.L_x_897:
        /* <DEDUP_REMOVED lines=16> */
.L_x_903:
[----:B------:R-:W-:Y:S05]  /*78a0*/  BSYNC B1 ;  /* 0x0000000000017941 */ /* 0x000fea0003800000 */
.L_x_902:
        /* <DEDUP_REMOVED lines=43> */
.L_x_901:
[----:B------:R-:W-:Y:S05]  /*7b60*/  BSYNC B0 ;  /* 0x0000000000007941 */ /* 0x000fea0003800000 */
.L_x_900:
        /* <DEDUP_REMOVED lines=21> */
.L_x_905:
[----:B------:R-:W-:Y:S02]  /*7cc0*/  MOV R90, R82 ;  /* 0x00000052005a7202 */ /* 0x000fe40000000f00 */
.L_x_906:
[----:B------:R-:W-:Y:S05]  /*7cd0*/  BSYNC B0 ;  /* 0x0000000000007941 */ /* 0x000fea0003800000 */
.L_x_904:
        /* <DEDUP_REMOVED lines=16> */
.L_x_910:
[----:B------:R-:W-:Y:S05]  /*7de0*/  BSYNC B1 ;  /* 0x0000000000017941 */ /* 0x000fea0003800000 */
.L_x_909:
        /* <DEDUP_REMOVED lines=43> */
.L_x_908:
[----:B------:R-:W-:Y:S05]  /*80a0*/  BSYNC B0 ;  /* 0x0000000000007941 */ /* 0x000fea0003800000 */
.L_x_907:
        /* <DEDUP_REMOVED lines=8> */
[----:B------:R-:W-:Y:S02]  /*8130*/  IADD3 R41, R40, 0x1, RZ ;  /* 0x0000000128297810 */ /* 0x000fe40007ffe0ff */
[----:B------:R-:W-:Y:S02]  /*8140*/  FSEL R94, R45, RZ, !P4 ;  /* 0x000000ff2d5e7208 */ /* 0x000fe40006000000 */
[----:B------:R-:W-:-:S05]  /*8150*/  @P0 PRMT R45, RZ, 0x7610, R38 ;  /* 0x00007610ff2d0816 */ /* 0x000fca0000000026 */
        /* <DEDUP_REMOVED lines=10> */
.L_x_912:
[----:B------:R-:W-:Y:S02]  /*8200*/  IMAD.MOV.U32 R42, RZ, RZ, R82 ;  /* 0x000000ffff2a7224 */ /* 0x000fe400078e0052 */
.L_x_913:
[----:B------:R-:W-:Y:S05]  /*8210*/  BSYNC B0 ;  /* 0x0000000000007941 */ /* 0x000fea0003800000 */
.L_x_911:
        /* <DEDUP_REMOVED lines=16> */
.L_x_917:
[----:B------:R-:W-:Y:S05]  /*8320*/  BSYNC B1 ;  /* 0x0000000000017941 */ /* 0x000fea0003800000 */
.L_x_916:
        /* <DEDUP_REMOVED lines=43> */
.L_x_915:
[----:B------:R-:W-:Y:S05]  /*85e0*/  BSYNC B0 ;  /* 0x0000000000007941 */ /* 0x000fea0003800000 */
.L_x_914:
        /* <DEDUP_REMOVED lines=21> */
.L_x_919:
[----:B------:R-:W-:Y:S02]  /*8740*/  IMAD.MOV.U32 R42, RZ, RZ, R82 ;  /* 0x000000ffff2a7224 */ /* 0x000fe400078e0052 */
.L_x_920:
[----:B------:R-:W-:Y:S05]  /*8750*/  BSYNC B0 ;  /* 0x0000000000007941 */ /* 0x000fea0003800000 */
.L_x_918:
        /* <DEDUP_REMOVED lines=18> */
.L_x_924:
[----:B------:R-:W-:Y:S05]  /*8880*/  BSYNC B1 ;  /* 0x0000000000017941 */ /* 0x000fea0003800000 */
.L_x_923:
        /* <DEDUP_REMOVED lines=43> */
[----:B------:R-:W-:Y:S02]  /*8b40*/  IMAD.MOV.U32 R84, RZ, RZ, R48 ;  /* 0x000000ffff547224 */ /* 0x000fe400078e0030 */
.L_x_922:
[----:B------:R-:W-:Y:S05]  /*8b50*/  BSYNC B0 ;  /* 0x0000000000007941 */ /* 0x000fea0003800000 */
.L_x_921:
[----:B------:R-:W-:Y:S01]  /*8b60*/  FADD.FTZ R44, RZ, R51 ;  /* 0x00000033ff2c7221 */ /* 0x000fe20000010000 */
[----:B------:R0:W1:Y:S01]  /*8b70*/  I2F.U32 R41, R42 ;  /* 0x0000002a00297306 */ /* 0x0000620000201000 */
[----:B------:R-:W-:Y:S02]  /*8b80*/  SEL R40, RZ, 0x1, P2 ;  /* 0x00000001ff287807 */ /* 0x000fe40001000000 */
[----:B------:R-:W-:Y:S01]  /*8b90*/  FADD.FTZ R44, R44, R85 ;  /* 0x000000552c2c7221 */ /* 0x000fe20000010000 */
[----:B------:R-:W-:Y:S02]  /*8ba0*/  ISETP.NE.AND P2, PT, R100, RZ, PT ;  /* 0x000000ff6400720c */ /* 0x000fe40003f45270 */
[----:B------:R-:W-:Y:S01]  /*8bb0*/  SEL R46, RZ, 0x1, P1 ;  /* 0x00000001ff2e7807 */ /* 0x000fe20000800000 */
[----:B------:R-:W-:Y:S01]  /*8bc0*/  FADD.FTZ R44, R44, R87 ;  /* 0x000000572c2c7221 */ /* 0x000fe20000010000 */
[----:B------:R-:W-:-:S02]  /*8bd0*/  PRMT R43, RZ, 0x7610, R43 ;  /* 0x00007610ff2b7816 */ /* 0x000fc4000000002b */
[----:B------:R-:W-:Y:S01]  /*8be0*/  ISETP.NE.AND P6, PT, R98, RZ, PT ;  /* 0x000000ff6200720c */ /* 0x000fe20003fc5270 */
[----:B------:R-:W-:Y:S01]  /*8bf0*/  FADD.FTZ R44, R44, R89 ;  /* 0x000000592c2c7221 */ /* 0x000fe20000010000 */
[----:B0-----:R-:W-:Y:S01]  /*8c00*/  SEL R42, RZ, 0x10000, P5 ;  /* 0x00010000ff2a7807 */ /* 0x001fe20002800000 */
[----:B------:R-:W-:Y:S01]  /*8c10*/  IMAD.WIDE.U32 R46, R46, 0x10000, RZ ;  /* 0x000100002e2e7825 */ /* 0x000fe200078e00ff */
[----:B------:R-:W-:Y:S02]  /*8c20*/  SEL R49, RZ, 0x1, P6 ;  /* 0x00000001ff317807 */ /* 0x000fe40003000000 */
[----:B------:R-:W-:Y:S01]  /*8c30*/  SEL R98, RZ, 0x100, P4 ;  /* 0x00000100ff627807 */ /* 0x000fe20002000000 */
[----:B------:R-:W-:Y:S02]  /*8c40*/  FADD.FTZ R44, R44, R91 ;  /* 0x0000005b2c2c7221 */ /* 0x000fe40000010000 */
[----:B-1----:R-:W-:Y:S02]  /*8c50*/  FFMA.FTZ R41, R41, R50, 1.1641532182693481445e-10 ;  /* 0x2f00000029297423 */ /* 0x002fe40000010032 */
[----:B------:R-:W-:-:S02]  /*8c60*/  FADD.FTZ R44, R44, R95 ;  /* 0x0000005f2c2c7221 */ /* 0x000fc40000010000 */
[----:B------:R-:W-:Y:S01]  /*8c70*/  FMUL.FTZ R43, R43, R88 ;  /* 0x000000582b2b7220 */ /* 0x000fe20000410000 */
[----:B------:R-:W-:Y:S01]  /*8c80*/  FSETP.GTU.FTZ.AND P1, PT, R41, c[0x0][0x1e4], PT ;  /* 0x0000790029007a0b */ /* 0x000fe20003f3c000 */
[----:B------:R-:W-:Y:S02]  /*8c90*/  FADD.FTZ R44, R44, R93 ;  /* 0x0000005d2c2c7221 */ /* 0x000fe40000010000 */
[----:B------:R-:W-:-:S04]  /*8ca0*/  IMAD.WIDE.U32 R40, R40, 0x1000000, RZ ;  /* 0x0100000028287825 */ /* 0x000fc800078e00ff */
[----:B------:R-:W-:Y:S02]  /*8cb0*/  FADD.FTZ R44, R44, R97 ;  /* 0x000000612c2c7221 */ /* 0x000fe40000010000 */
[----:B------:R-:W-:Y:S02]  /*8cc0*/  FMUL.FTZ R43, R43, c[0x0][0x1e8] ;  /* 0x00007a002b2b7a20 */ /* 0x000fe40000410000 */
[----:B------:R-:W-:-:S03]  /*8cd0*/  FADD.FTZ R44, R44, R99 ;  /* 0x000000632c2c7221 */ /* 0x000fc60000010000 */
[----:B------:R-:W-:Y:S01]  /*8ce0*/  FSEL R50, R43, RZ, !P1 ;  /* 0x000000ff2b327208 */ /* 0x000fe20004800000 */
[----:B------:R-:W-:Y:S01]  /*8cf0*/  FADD.FTZ R48, R44, R107 ;  /* 0x0000006b2c307221 */ /* 0x000fe20000010000 */
[----:B------:R-:W-:Y:S02]  /*8d00*/  SEL R44, RZ, 0x1, P2 ;  /* 0x00000001ff2c7807 */ /* 0x000fe40001000000 */
[----:B------:R-:W-:Y:S01]  /*8d10*/  SEL R43, RZ, 0x1, P3 ;  /* 0x00000001ff2b7807 */ /* 0x000fe20001800000 */
[----:B------:R-:W-:Y:S02]  /*8d20*/  FADD.FTZ R48, R48, R105 ;  /* 0x0000006930307221 */ /* 0x000fe40000010000 */
[----:B------:R-:W-:-:S04]  /*8d30*/  IMAD.WIDE.U32 R44, R44, 0x100, RZ ;  /* 0x000001002c2c7825 */ /* 0x000fc800078e00ff */
[----:B------:R-:W-:Y:S01]  /*8d40*/  FADD.FTZ R48, R48, R109 ;  /* 0x0000006d30307221 */ /* 0x000fe20000010000 */
[----:B------:R-:W-:Y:S02]  /*8d50*/  LOP3.LUT R44, R44, R40, R46, 0xfe, !PT ;  /* 0x000000282c2c7212 */ /* 0x000fe400078efe2e */
[----:B------:R-:W-:Y:S01]  /*8d60*/  SEL R40, RZ, 0x1000000, P1 ;  /* 0x01000000ff287807 */ /* 0x000fe20000800000 */
[----:B------:R-:W-:Y:S01]  /*8d70*/  FADD.FTZ R48, R48, R111 ;  /* 0x0000006f30307221 */ /* 0x000fe20000010000 */
[----:B------:R-:W-:Y:S02]  /*8d80*/  LOP3.LUT R44, R44, R49, RZ, 0xfc, !PT ;  /* 0x000000312c2c7212 */ /* 0x000fe400078efcff */
[----:B------:R-:W-:Y:S01]  /*8d90*/  @P0 PRMT R49, RZ, 0x7610, R39 ;  /* 0x00007610ff310816 */ /* 0x000fe20000000027 */
[----:B------:R-:W-:Y:S01]  /*8da0*/  FADD.FTZ R48, R48, R115 ;  /* 0x0000007330307221 */ /* 0x000fe20000010000 */
[----:B------:R-:W-:Y:S02]  /*8db0*/  LOP3.LUT R98, R98, R40, R42, 0xfe, !PT ;  /* 0x0000002862627212 */ /* 0x000fe400078efe2a */
[----:B------:R-:W-:Y:S01]  /*8dc0*/  F2FP.BF16.PACK_AB R42, R94, R92 ;  /* 0x0000005c5e2a723e */ /* 0x000fe200000010ff */
[----:B------:R-:W-:Y:S01]  /*8dd0*/  FADD.FTZ R48, R48, R113 ;  /* 0x0000007130307221 */ /* 0x000fe20000010000 */
[----:B------:R-:W-:Y:S01]  /*8de0*/  LOP3.LUT R98, R41, R98, R43, 0xfe, !PT ;  /* 0x0000006229627212 */ /* 0x000fe200078efe2b */
[----:B------:R-:W-:Y:S01]  /*8df0*/  @P0 FADD.FTZ R50, R49, R50 ;  /* 0x0000003231320221 */ /* 0x000fe20000010000 */
[----:B------:R-:W-:Y:S01]  /*8e00*/  F2FP.BF16.PACK_AB R41, R125, R121 ;  /* 0x000000797d29723e */ /* 0x000fe200000010ff */
[----:B------:R-:W-:Y:S01]  /*8e10*/  FADD.FTZ R40, R48, R117 ;  /* 0x0000007530287221 */ /* 0x000fe20000010000 */
[----:B------:R-:W-:Y:S01]  /*8e20*/  LOP3.LUT R45, R45, R98, R47, 0xfe, !PT ;  /* 0x000000622d2d7212 */ /* 0x000fe200078efe2f */
[----:B------:R-:W-:Y:S01]  /*8e30*/  IMAD.WIDE.U32 R48, R86, R103, c[0x0][0x188] ;  /* 0x0000620056307625 */ /* 0x000fe200078e0067 */
[----:B------:R-:W-:-:S02]  /*8e40*/  F2FP.BF16.PACK_AB R43, R50, R96 ;  /* 0x00000060322b723e */ /* 0x000fc400000010ff */
[----:B------:R-:W-:Y:S01]  /*8e50*/  LOP3.LUT P1, RZ, R68, 0xff, RZ, 0xc0, !PT ;  /* 0x000000ff44ff7812 */ /* 0x000fe2000782c0ff */
[----:B------:R-:W-:Y:S01]  /*8e60*/  FADD.FTZ R46, R40, R119 ;  /* 0x00000077282e7221 */ /* 0x000fe20000010000 */
[----:B------:R-:W-:Y:S02]  /*8e70*/  F2FP.BF16.PACK_AB R40, R123, R119 ;  /* 0x000000777b28723e */ /* 0x000fe400000010ff */
[----:B------:R-:W-:Y:S01]  /*8e80*/  LOP3.LUT P0, RZ, R0, 0x1f, RZ, 0xc0, !PT ;  /* 0x0000001f00ff7812 */ /* 0x000fe2000780c0ff */
[----:B------:R-:W-:Y:S02]  /*8e90*/  FADD.FTZ R88, R46, R123 ;  /* 0x0000007b2e587221 */ /* 0x000fe40000010000 */
[----:B------:R-:W-:Y:S01]  /*8ea0*/  IMAD.WIDE.U32 R46, R86, R101, c[0x0][0x190] ;  /* 0x00006400562e7625 */ /* 0x000fe200078e0065 */
[----:B------:R0:W-:Y:S03]  /*8eb0*/  STG.E.128 [R48.64], R40 ;  /* 0x0000002830007986 */ /* 0x0001e6000c101d04 */
[----:B------:R-:W-:Y:S01]  /*8ec0*/  FADD.FTZ R88, R88, R121 ;  /* 0x0000007958587221 */ /* 0x000fe20000010000 */
[----:B------:R0:W-:Y:S03]  /*8ed0*/  STG.E.64 [R46.64], R44 ;  /* 0x0000002c2e007986 */ /* 0x0001e6000c101b04 */
[----:B------:R-:W-:Y:S01]  /*8ee0*/  FADD.FTZ R101, R88, R125 ;  /* 0x0000007d58657221 */ /* 0x000fe20000010000 */
[----:B------:R-:W-:-:S03]  /*8ef0*/  SHF.R.U32.HI R88, RZ, 0x5, R0 ;  /* 0x00000005ff587819 */ /* 0x000fc60000011600 */
[----:B------:R-:W-:Y:S01]  /*8f00*/  FADD.FTZ R101, R101, R92 ;  /* 0x0000005c65657221 */ /* 0x000fe20000010000 */
[----:B------:R-:W-:-:S03]  /*8f10*/  LOP3.LUT R88, R88, 0x7fffff8, RZ, 0xc0, !PT ;  /* 0x07fffff858587812 */ /* 0x000fc600078ec0ff */
[----:B------:R-:W-:Y:S01]  /*8f20*/  FADD.FTZ R101, R101, R94 ;  /* 0x0000005e65657221 */ /* 0x000fe20000010000 */
[----:B------:R-:W-:-:S03]  /*8f30*/  @!P1 IADD3 R88, R88, 0x8, RZ ;  /* 0x0000000858589810 */ /* 0x000fc60007ffe0ff */
[----:B------:R-:W-:-:S04]  /*8f40*/  FADD.FTZ R101, R101, R96 ;  /* 0x0000006065657221 */ /* 0x000fc80000010000 */
[----:B------:R-:W-:Y:S01]  /*8f50*/  FADD.FTZ R101, R101, R50 ;  /* 0x0000003265657221 */ /* 0x000fe20000010000 */
[----:B------:R-:W-:Y:S05]  /*8f60*/  BRA.DIV ~URZ, `(.L_x_925) ;  /* 0x000011227f007947 */ /* 0x000fea000b800000 */
[----:B0-----:R0:W1:Y:S02]  /*8f70*/  SHFL.BFLY PT, R40, R101, 0x1, 0x1f ;  /* 0x0c201f0065287f89 */ /* 0x00106400000e0000 */
.L_x_929:
[----:B-1----:R-:W-:Y:S01]  /*8f80*/  FADD.FTZ R46, R101, R40 ;  /* 0x00000028652e7221 */ /* 0x002fe20000010000 */
[----:B------:R-:W-:Y:S05]  /*8f90*/  BRA.DIV ~URZ, `(.L_x_926) ;  /* 0x000011727f007947 */ /* 0x000fea000b800000 */
[----:B------:R-:W1:Y:S02]  /*8fa0*/  SHFL.BFLY PT, R40, R46, 0x2, 0x1f ;  /* 0x0c401f002e287f89 */ /* 0x000e6400000e0000 */
[----:B-1----:R-:W-:-:S05]  /*8fb0*/  FADD.FTZ R41, R46, R40 ;  /* 0x000000282e297221 */ /* 0x002fca0000010000 */
[----:B------:R-:W1:Y:S02]  /*8fc0*/  SHFL.BFLY PT, R40, R41, 0x4, 0x1f ;  /* 0x0c801f0029287f89 */ /* 0x000e6400000e0000 */
[----:B-1----:R-:W-:-:S05]  /*8fd0*/  FADD.FTZ R42, R41, R40 ;  /* 0x00000028292a7221 */ /* 0x002fca0000010000 */
[----:B------:R-:W1:Y:S02]  /*8fe0*/  SHFL.BFLY PT, R43, R42, 0x8, 0x1f ;  /* 0x0d001f002a2b7f89 */ /* 0x000e6400000e0000 */
[----:B-1----:R-:W-:-:S05]  /*8ff0*/  FADD.FTZ R43, R42, R43 ;  /* 0x0000002b2a2b7221 */ /* 0x002fca0000010000 */
[----:B------:R-:W1:Y:S02]  /*9000*/  SHFL.BFLY PT, R40, R43, 0x10, 0x1f ;  /* 0x0e001f002b287f89 */ /* 0x000e6400000e0000 */
[----:B-1----:R-:W-:-:S04]  /*9010*/  FADD.FTZ R40, R43, R40 ;  /* 0x000000282b287221 */ /* 0x002fc80000010000 */
        /* <DEDUP_REMOVED lines=49> */
[----:B------:R-:W1:Y:S02]  /*9330*/  SHFL.BFLY PT, R41, R44, 0x1, 0x1f ;  /* 0x0c201f002c297f89 */ /* 0x000e6400000e0000 */
[----:B-1----:R-:W-:-:S05]  /*9340*/  FADD.FTZ R41, R44, R41 ;  /* 0x000000292c297221 */ /* 0x002fca0000010000 */
[----:B------:R-:W1:Y:S02]  /*9350*/  SHFL.BFLY PT, R42, R41, 0x2, 0x1f ;  /* 0x0c401f00292a7f89 */ /* 0x000e6400000e0000 */
[----:B-1----:R-:W-:-:S05]  /*9360*/  FADD.FTZ R42, R41, R42 ;  /* 0x0000002a292a7221 */ /* 0x002fca0000010000 */
[----:B------:R-:W1:Y:S02]  /*9370*/  SHFL.BFLY PT, R43, R42, 0x4, 0x1f ;  /* 0x0c801f002a2b7f89 */ /* 0x000e6400000e0000 */
[----:B-1----:R-:W-:-:S05]  /*9380*/  FADD.FTZ R43, R42, R43 ;  /* 0x0000002b2a2b7221 */ /* 0x002fca0000010000 */
[----:B------:R-:W1:Y:S02]  /*9390*/  SHFL.BFLY PT, R46, R43, 0x8, 0x1f ;  /* 0x0d001f002b2e7f89 */ /* 0x000e6400000e0000 */
[----:B-1----:R-:W-:-:S05]  /*93a0*/  FADD.FTZ R46, R43, R46 ;  /* 0x0000002e2b2e7221 */ /* 0x002fca0000010000 */
[----:B------:R1:W2:Y:S02]  /*93b0*/  SHFL.BFLY PT, R47, R46, 0x10, 0x1f ;  /* 0x0e001f002e2f7f89 */ /* 0x0002a400000e0000 */
.L_x_930:
[----:B------:R-:W-:Y:S01]  /*93c0*/  SHF.R.U32.HI R45, RZ, 0x5, R0 ;  /* 0x00000005ff2d7819 */ /* 0x000fe20000011600 */
[----:B--2---:R-:W-:Y:S01]  /*93d0*/  FADD.FTZ R41, R47, R46 ;  /* 0x0000002e2f297221 */ /* 0x004fe20000010000 */
[----:B------:R-:W-:Y:S01]  /*93e0*/  WARPSYNC 0xffffffff ;  /* 0xffffffff00007948 */ /* 0x000fe20003800000 */
[----:B------:R-:W-:Y:S01]  /*93f0*/  LOP3.LUT R43, R0, 0x1f, RZ, 0xc0, !PT ;  /* 0x0000001f002b7812 */ /* 0x000fe200078ec0ff */
[----:B------:R-:W-:Y:S01]  /*9400*/  IMAD.MOV.U32 R47, RZ, RZ, RZ ;  /* 0x000000ffff2f7224 */ /* 0x000fe200078e00ff */
[----:B------:R-:W-:Y:S02]  /*9410*/  LOP3.LUT R45, R45, 0x7, RZ, 0xc0, !PT ;  /* 0x000000072d2d7812 */ /* 0x000fe400078ec0ff */
[----:B------:R-:W-:Y:S02]  /*9420*/  ISETP.GT.U32.AND P1, PT, R43, 0x7, PT ;  /* 0x000000072b00780c */ /* 0x000fe40003f24070 */
[----:B-1----:R-:W-:-:S05]  /*9430*/  @!P0 IADD3 R46, R88, R45, RZ ;  /* 0x0000002d582e8210 */ /* 0x002fca0007ffe0ff */
[----:B------:R-:W-:Y:S04]  /*9440*/  @!P0 STS.64 [R46.X8], R40 ;  /* 0x000000282e008388 */ /* 0x000fe80000008a00 */
[----:B------:R-:W-:Y:S01]  /*9450*/  BAR.SYNC.DEFER_BLOCKING 0x0 ;  /* 0x0000000000007b1d */ /* 0x000fe20000010000 */
[----:B------:R-:W-:Y:S01]  /*9460*/  LOP3.LUT P0, RZ, R45, 0x1f, R0, 0xf8, !PT ;  /* 0x0000001f2dff7812 */ /* 0x000fe2000780f800 */
[----:B------:R-:W-:Y:S02]  /*9470*/  @!P1 IMAD.IADD R88, R88, 0x1, R43 ;  /* 0x0000000158589824 */ /* 0x000fe400078e022b */
[----:B------:R-:W-:Y:S01]  /*9480*/  CS2R R42, SRZ ;  /* 0x00000000002a7805 */ /* 0x000fe2000001ff00 */
[----:B------:R-:W-:-:S04]  /*9490*/  @!P1 IMAD.MOV.U32 R47, RZ, RZ, 0x300 ;  /* 0x00000300ff2f9424 */ /* 0x000fc800078e00ff */
[----:B------:R-:W-:Y:S01]  /*94a0*/  I2F R100, R47 ;  /* 0x0000002f00647306 */ /* 0x000fe20000201400 */
[----:B------:R-:W1:Y:S04]  /*94b0*/  SHFL.DOWN PT, R48, R47, 0x4, 0x1f ;  /* 0x08801f002f307f89 */ /* 0x000e6800000e0000 */
[----:B------:R2:W-:Y:S01]  /*94c0*/  @!P1 LDS.64 R42, [R88.X8] ;  /* 0x00000000582a9984 */ /* 0x0005e20000008a00 */
[----:B------:R-:W-:Y:S01]  /*94d0*/  ISETP.NE.AND P1, PT, RZ, UR6, PT ;  /* 0x00000006ff007c0c */ /* 0x000fe2000bf25270 */
[----:B-1----:R-:W-:Y:S02]  /*94e0*/  IMAD.IADD R98, R48, 0x1, R47 ;  /* 0x0000000130627824 */ /* 0x002fe400078e022f */
[----:B------:R-:W-:Y:S03]  /*94f0*/  I2F R48, R48 ;  /* 0x0000003000307306 */ /* 0x000fe60000201400 */
[----:B0-----:R-:W0:Y:S05]  /*9500*/  SHFL.DOWN PT, R101, R98, 0x2, 0x1f ;  /* 0x08401f0062657f89 */ /* 0x001e2a00000e0000 */
[----:B------:R-:W2:Y:S08]  /*9510*/  I2F R44, R98 ;  /* 0x00000062002c7306 */ /* 0x000eb00000201400 */
[----:B--2---:R-:W1:Y:S01]  /*9520*/  MUFU.RCP R88, R44 ;  /* 0x0000002c00587308 */ /* 0x004e620000001000 */
[----:B0-----:R-:W-:Y:S01]  /*9530*/  IADD3 R40, R98, R101, RZ ;  /* 0x0000006562287210 */ /* 0x001fe20007ffe0ff */
[----:B------:R-:W0:Y:S04]  /*9540*/  SHFL.DOWN PT, R49, R42, 0x4, 0x1f ;  /* 0x08801f002a317f89 */ /* 0x000e2800000e0000 */
[----:B------:R-:W2:Y:S02]  /*9550*/  SHFL.DOWN PT, R46, R43, 0x4, 0x1f ;  /* 0x08801f002b2e7f89 */ /* 0x000ea400000e0000 */
[----:B------:R-:W-:Y:S02]  /*9560*/  I2F R101, R101 ;  /* 0x0000006500657306 */ /* 0x000fe40000201400 */
[----:B------:R-:W3:Y:S01]  /*9570*/  SHFL.DOWN PT, R103, R40, 0x1, 0x1f ;  /* 0x08201f0028677f89 */ /* 0x000ee200000e0000 */
[----:B0-----:R-:W-:-:S02]  /*9580*/  FMUL.FTZ R41, R49, R48 ;  /* 0x0000003031297220 */ /* 0x001fc40000410000 */
[----:B------:R-:W-:Y:S02]  /*9590*/  FADD.FTZ R49, -R49, R42 ;  /* 0x0000002a31317221 */ /* 0x000fe40000010100 */
[----:B------:R-:W-:Y:S02]  /*95a0*/  FFMA.FTZ R41, R100, R42, R41 ;  /* 0x0000002a64297223 */ /* 0x000fe40000010029 */
[----:B------:R-:W-:Y:S02]  /*95b0*/  FMUL.FTZ R49, R49, R49 ;  /* 0x0000003131317220 */ /* 0x000fe40000410000 */
[----:B-1----:R-:W-:Y:S02]  /*95c0*/  FMUL.FTZ R47, R88, R41 ;  /* 0x00000029582f7220 */ /* 0x002fe40000410000 */
[----:B------:R-:W0:Y:S01]  /*95d0*/  I2F R41, R40 ;  /* 0x0000002800297306 */ /* 0x000e220000201400 */
[----:B------:R-:W-:Y:S02]  /*95e0*/  FMUL.FTZ R49, R49, R100 ;  /* 0x0000006431317220 */ /* 0x000fe40000410000 */
[----:B------:R-:W1:Y:S01]  /*95f0*/  SHFL.DOWN PT, R42, R47, 0x2, 0x1f ;  /* 0x08401f002f2a7f89 */ /* 0x000e6200000e0000 */
[----:B--2---:R-:W-:-:S02]  /*9600*/  FADD.FTZ R43, R46, R43 ;  /* 0x0000002b2e2b7221 */ /* 0x004fc40000010000 */
[----:B------:R-:W-:-:S04]  /*9610*/  FMUL.FTZ R49, R49, R48 ;  /* 0x0000003031317220 */ /* 0x000fc80000410000 */
[----:B------:R-:W-:Y:S02]  /*9620*/  FFMA.FTZ R43, R88, R49, R43 ;  /* 0x00000031582b7223 */ /* 0x000fe4000001002b */
[----:B---3--:R-:W-:Y:S02]  /*9630*/  IMAD.IADD R88, R40, 0x1, R103 ;  /* 0x0000000128587824 */ /* 0x008fe400078e0267 */
[----:B------:R-:W-:Y:S01]  /*9640*/  I2F R103, R103 ;  /* 0x0000006700677306 */ /* 0x000fe20000201400 */
[----:B------:R-:W2:Y:S07]  /*9650*/  SHFL.DOWN PT, R46, R43, 0x2, 0x1f ;  /* 0x08401f002b2e7f89 */ /* 0x000eae00000e0000 */
[----:B0-----:R-:W0:Y:S01]  /*9660*/  MUFU.RCP R48, R41 ;  /* 0x0000002900307308 */ /* 0x001e220000001000 */
[----:B-1----:R-:W-:-:S02]  /*9670*/  FMUL.FTZ R49, R42, R101 ;  /* 0x000000652a317220 */ /* 0x002fc40000410000 */
[----:B------:R-:W-:-:S05]  /*9680*/  FADD.FTZ R42, R47, -R42 ;  /* 0x8000002a2f2a7221 */ /* 0x000fca0000010000 */
[----:B------:R-:W1:Y:S01]  /*9690*/  I2F R88, R88 ;  /* 0x0000005800587306 */ /* 0x000e620000201400 */
[----:B------:R-:W-:Y:S02]  /*96a0*/  FFMA.FTZ R49, R44, R47, R49 ;  /* 0x0000002f2c317223 */ /* 0x000fe40000010031 */
[----:B------:R-:W-:-:S04]  /*96b0*/  FMUL.FTZ R47, R42, R42 ;  /* 0x0000002a2a2f7220 */ /* 0x000fc80000410000 */
[----:B------:R-:W-:Y:S02]  /*96c0*/  FMUL.FTZ R44, R44, R47 ;  /* 0x0000002f2c2c7220 */ /* 0x000fe40000410000 */
[----:B0-----:R-:W-:Y:S02]  /*96d0*/  FMUL.FTZ R42, R48, R49 ;  /* 0x00000031302a7220 */ /* 0x001fe40000410000 */
[----:B--2---:R-:W-:Y:S02]  /*96e0*/  FADD.FTZ R47, R43, R46 ;  /* 0x0000002e2b2f7221 */ /* 0x004fe40000010000 */
[----:B------:R-:W-:Y:S01]  /*96f0*/  FMUL.FTZ R44, R44, R101 ;  /* 0x000000652c2c7220 */ /* 0x000fe20000410000 */
[----:B------:R-:W0:Y:S01]  /*9700*/  SHFL.DOWN PT, R49, R42, 0x1, 0x1f ;  /* 0x08201f002a317f89 */ /* 0x000e2200000e0000 */
[----:B-1----:R-:W1:Y:S02]  /*9710*/  MUFU.RCP R40, R88 ;  /* 0x0000005800287308 */ /* 0x002e640000001000 */
[----:B------:R-:W-:-:S05]  /*9720*/  FFMA.FTZ R44, R48, R44, R47 ;  /* 0x0000002c302c7223 */ /* 0x000fca000001002f */
[----:B------:R-:W2:Y:S01]  /*9730*/  SHFL.DOWN PT, R43, R44, 0x1, 0x1f ;  /* 0x08201f002c2b7f89 */ /* 0x000ea200000e0000 */
[----:B0-----:R-:W-:Y:S02]  /*9740*/  FADD.FTZ R46, R42, -R49 ;  /* 0x800000312a2e7221 */ /* 0x001fe40000010000 */
[----:B------:R-:W-:Y:S02]  /*9750*/  FMUL.FTZ R49, R49, R103 ;  /* 0x0000006731317220 */ /* 0x000fe40000410000 */
[----:B------:R-:W-:Y:S02]  /*9760*/  FMUL.FTZ R46, R46, R46 ;  /* 0x0000002e2e2e7220 */ /* 0x000fe40000410000 */
[C---:B------:R-:W-:Y:S02]  /*9770*/  FFMA.FTZ R49, R41.reuse, R42, R49 ;  /* 0x0000002a29317223 */ /* 0x040fe40000010031 */
[----:B------:R-:W-:Y:S02]  /*9780*/  FMUL.FTZ R46, R41, R46 ;  /* 0x0000002e292e7220 */ /* 0x000fe40000410000 */
[----:B-1----:R-:W-:-:S02]  /*9790*/  FMUL.FTZ R49, R40, R49 ;  /* 0x0000003128317220 */ /* 0x002fc40000410000 */
[----:B--2---:R-:W-:Y:S02]  /*97a0*/  FADD.FTZ R43, R44, R43 ;  /* 0x0000002b2c2b7221 */ /* 0x004fe40000010000 */
[----:B------:R-:W-:Y:S02]  /*97b0*/  FMUL.FTZ R46, R46, R103 ;  /* 0x000000672e2e7220 */ /* 0x000fe40000410000 */
[----:B------:R-:W0:Y:S01]  /*97c0*/  SHFL.IDX PT, R49, R49, RZ, 0x1f ;  /* 0x00001fff31317589 */ /* 0x000e2200000e0000 */
[----:B------:R-:W-:Y:S02]  /*97d0*/  IMAD.MOV.U32 R44, RZ, RZ, c[0x0][0x1e0] ;  /* 0x00007800ff2c7624 */ /* 0x000fe400078e00ff */
[----:B------:R-:W-:Y:S02]  /*97e0*/  FFMA.FTZ R46, R40, R46, R43 ;  /* 0x0000002e282e7223 */ /* 0x000fe4000001002b */
[----:B------:R-:W-:-:S03]  /*97f0*/  @!P0 IMAD.MOV.U32 R43, RZ, RZ, 0x4 ;  /* 0x00000004ff2b8424 */ /* 0x000fc600078e00ff */
[----:B------:R-:W1:Y:S01]  /*9800*/  SHFL.IDX PT, R47, R46, RZ, 0x1f ;  /* 0x00001fff2e2f7589 */ /* 0x000e6200000e0000 */
[----:B------:R-:W-:-:S04]  /*9810*/  @!P0 IMAD.WIDE R42, R2, R43, c[0x0][0x1a0] ;  /* 0x00006800022a8625 */ /* 0x000fc800078e022b */
[----:B0-----:R-:W-:Y:S01]  /*9820*/  FMUL.FTZ R40, R49, R49 ;  /* 0x0000003131287220 */ /* 0x001fe20000410000 */
[----:B------:R0:W-:Y:S04]  /*9830*/  @!P0 STG.E [R42.64], R49 ;  /* 0x000000312a008986 */ /* 0x0001e8000c101904 */
[----:B------:R-:W-:Y:S01]  /*9840*/  FSEL R41, R40, RZ, P1 ;  /* 0x000000ff28297208 */ /* 0x000fe20000800000 */
[----:B-1----:R-:W-:Y:S01]  /*9850*/  FFMA.FTZ R40, R47, R44, c[0x0][0x228] ;  /* 0x00008a002f287623 */ /* 0x002fe2000001002c */
[----:B------:R-:W-:Y:S01]  /*9860*/  FSEL R44, R49, RZ, !P1 ;  /* 0x000000ff312c7208 */ /* 0x000fe20004800000 */
[----:B------:R-:W-:Y:S02]  /*9870*/  @!P0 IMAD.MOV.U32 R47, RZ, RZ, 0x4 ;  /* 0x00000004ff2f8424 */ /* 0x000fe400078e00ff */
[----:B------:R-:W-:-:S02]  /*9880*/  FADD.FTZ R45, R40, R41 ;  /* 0x00000029282d7221 */ /* 0x000fc40000010000 */
[C---:B------:R-:W-:Y:S01]  /*9890*/  @!P0 IMAD.WIDE R40, R2.reuse, R47, c[0x0][0x1a8] ;  /* 0x00006a0002288625 */ /* 0x040fe200078e022f */
[----:B------:R-:W-:Y:S01]  /*98a0*/  IADD3 R2, R2, c[0x0][0x160], RZ ;  /* 0x0000580002027a10 */ /* 0x000fe20007ffe0ff */
[----:B0-----:R-:W0:Y:S02]  /*98b0*/  MUFU.RSQ R43, R45 ;  /* 0x0000002d002b7308 */ /* 0x001e240000001400 */
[C---:B------:R-:W-:Y:S02]  /*98c0*/  FADD.FTZ R49, -R44.reuse, R94 ;  /* 0x0000005e2c317221 */ /* 0x040fe40000010100 */
[C---:B------:R-:W-:Y:S02]  /*98d0*/  FADD.FTZ R96, -R44.reuse, R96 ;  /* 0x000000602c607221 */ /* 0x040fe40000010100 */
[C---:B------:R-:W-:Y:S02]  /*98e0*/  FADD.FTZ R98, -R44.reuse, R95 ;  /* 0x0000005f2c627221 */ /* 0x040fe40000010100 */
[----:B------:R-:W-:-:S02]  /*98f0*/  FADD.FTZ R100, -R44, R97 ;  /* 0x000000612c647221 */ /* 0x000fc40000010100 */
[C---:B------:R-:W-:Y:S02]  /*9900*/  FADD.FTZ R102, -R44.reuse, R87 ;  /* 0x000000572c667221 */ /* 0x040fe40000010100 */
[C---:B------:R-:W-:Y:S02]  /*9910*/  FADD.FTZ R104, -R44.reuse, R91 ;  /* 0x0000005b2c687221 */ /* 0x040fe40000010100 */
[----:B------:R-:W-:Y:S01]  /*9920*/  FADD.FTZ R120, -R44, R117 ;  /* 0x000000752c787221 */ /* 0x000fe20000010100 */
[----:B0-----:R0:W-:Y:S01]  /*9930*/  @!P0 STG.E [R40.64], R43 ;  /* 0x0000002b28008986 */ /* 0x0011e2000c101904 */
[C---:B------:R-:W-:Y:S02]  /*9940*/  FMUL.FTZ R97, R43.reuse, R98 ;  /* 0x000000622b617220 */ /* 0x040fe40000410000 */
[C---:B------:R-:W-:Y:S02]  /*9950*/  FMUL.FTZ R91, R43.reuse, R102 ;  /* 0x000000662b5b7220 */ /* 0x040fe40000410000 */
[----:B------:R-:W-:-:S02]  /*9960*/  FMUL.FTZ R95, R43, R120 ;  /* 0x000000782b5f7220 */ /* 0x000fc40000410000 */
[C---:B------:R-:W-:Y:S02]  /*9970*/  FADD.FTZ R114, -R44.reuse, R111 ;  /* 0x0000006f2c727221 */ /* 0x040fe40000010100 */
[----:B------:R-:W-:Y:S02]  /*9980*/  FADD.FTZ R116, -R44, R115 ;  /* 0x000000732c747221 */ /* 0x000fe40000010100 */
[C---:B------:R-:W-:Y:S02]  /*9990*/  FMUL.FTZ R98, R43.reuse, R114 ;  /* 0x000000722b627220 */ /* 0x040fe40000410000 */
[C---:B0-----:R-:W-:Y:S02]  /*99a0*/  FMUL.FTZ R40, R43.reuse, R49 ;  /* 0x000000312b287220 */ /* 0x041fe40000410000 */
[C---:B------:R-:W-:Y:S01]  /*99b0*/  FMUL.FTZ R49, R43.reuse, R96 ;  /* 0x000000602b317220 */ /* 0x040fe20000410000 */
[----:B------:R-:W-:Y:S01]  /*99c0*/  PRMT R96, RZ, 0x7610, R34 ;  /* 0x00007610ff607816 */ /* 0x000fe20000000022 */
[----:B------:R-:W-:-:S02]  /*99d0*/  FMUL.FTZ R94, R43, R116 ;  /* 0x000000742b5e7220 */ /* 0x000fc40000410000 */
[C---:B------:R-:W-:Y:S02]  /*99e0*/  FADD.FTZ R110, -R44.reuse, R105 ;  /* 0x000000692c6e7221 */ /* 0x040fe40000010100 */
[----:B------:R-:W-:Y:S01]  /*99f0*/  FFMA.FTZ R96, R97, R96, R52 ;  /* 0x0000006061607223 */ /* 0x000fe20000010034 */
[----:B------:R-:W-:Y:S01]  /*9a00*/  PRMT R97, RZ, 0x5410, R33 ;  /* 0x00005410ff617816 */ /* 0x000fe20000000021 */
[----:B------:R-:W-:Y:S02]  /*9a10*/  FMUL.FTZ R87, R43, R110 ;  /* 0x0000006e2b577220 */ /* 0x000fe40000410000 */
[C---:B------:R-:W-:Y:S02]  /*9a20*/  FADD.FTZ R112, -R44.reuse, R109 ;  /* 0x0000006d2c707221 */ /* 0x040fe40000010100 */
[----:B------:R-:W-:Y:S01]  /*9a30*/  FFMA.FTZ R91, R91, R97, R20 ;  /* 0x000000615b5b7223 */ /* 0x000fe20000010014 */
[----:B------:R-:W-:Y:S01]  /*9a40*/  PRMT R97, RZ, 0x7610, R31 ;  /* 0x00007610ff617816 */ /* 0x000fe2000000001f */
[----:B------:R-:W-:-:S02]  /*9a50*/  FADD.FTZ R46, -R44, R85 ;  /* 0x000000552c2e7221 */ /* 0x000fc40000010100 */
[----:B------:R-:W-:Y:S02]  /*9a60*/  FMUL.FTZ R85, R43, R112 ;  /* 0x000000702b557220 */ /* 0x000fe40000410000 */
[----:B------:R-:W-:Y:S01]  /*9a70*/  FFMA.FTZ R95, R95, R97, R64 ;  /* 0x000000615f5f7223 */ /* 0x000fe20000010040 */
[--C-:B------:R-:W-:Y:S01]  /*9a80*/  PRMT R97, RZ, 0x5410, R30.reuse ;  /* 0x00005410ff617816 */ /* 0x100fe2000000001e */
[C---:B------:R-:W-:Y:S02]  /*9a90*/  FADD.FTZ R42, -R44.reuse, R99 ;  /* 0x000000632c2a7221 */ /* 0x040fe40000010100 */
[----:B------:R-:W-:Y:S02]  /*9aa0*/  FADD.FTZ R88, -R44, R51 ;  /* 0x000000332c587221 */ /* 0x000fe40000010100 */
[----:B------:R-:W-:Y:S01]  /*9ab0*/  FFMA.FTZ R98, R98, R97, R61 ;  /* 0x0000006162627223 */ /* 0x000fe2000001003d */
[----:B------:R-:W-:Y:S01]  /*9ac0*/  PRMT R97, RZ, 0x7610, R30 ;  /* 0x00007610ff617816 */ /* 0x000fe2000000001e */
[----:B------:R-:W-:-:S02]  /*9ad0*/  FMUL.FTZ R51, R43, R42 ;  /* 0x0000002a2b337220 */ /* 0x000fc40000410000 */
[----:B------:R-:W-:Y:S02]  /*9ae0*/  FADD.FTZ R48, -R44, R89 ;  /* 0x000000592c307221 */ /* 0x000fe40000010100 */
[----:B------:R-:W-:Y:S01]  /*9af0*/  FFMA.FTZ R97, R94, R97, R63 ;  /* 0x000000615e617223 */ /* 0x000fe2000001003f */
[----:B------:R-:W-:Y:S01]  /*9b00*/  PRMT R94, RZ, 0x5410, R29 ;  /* 0x00005410ff5e7816 */ /* 0x000fe2000000001d */
[C---:B------:R-:W-:Y:S02]  /*9b10*/  FADD.FTZ R108, -R44.reuse, R107 ;  /* 0x0000006b2c6c7221 */ /* 0x040fe40000010100 */
[C---:B------:R-:W-:Y:S02]  /*9b20*/  FADD.FTZ R47, -R44.reuse, R92 ;  /* 0x0000005c2c2f7221 */ /* 0x040fe40000010100 */
[----:B------:R-:W-:Y:S01]  /*9b30*/  FFMA.FTZ R87, R87, R94, R56 ;  /* 0x0000005e57577223 */ /* 0x000fe20000010038 */
[----:B------:R-:W-:Y:S01]  /*9b40*/  PRMT R94, RZ, 0x7610, R29 ;  /* 0x00007610ff5e7816 */ /* 0x000fe2000000001d */
[----:B------:R-:W-:Y:S01]  /*9b50*/  FMUL.FTZ R92, R43, R100 ;  /* 0x000000642b5c7220 */ /* 0x000fe20000410000 */
[----:B------:R-:W-:Y:S01]  /*9b60*/  PRMT R100, RZ, 0x7610, R33 ;  /* 0x00007610ff647816 */ /* 0x000fe20000000021 */
[----:B------:R-:W-:-:S02]  /*9b70*/  FADD.FTZ R106, -R44, R93 ;  /* 0x0000005d2c6a7221 */ /* 0x000fc40000010100 */
[----:B------:R-:W-:Y:S01]  /*9b80*/  FFMA.FTZ R102, R85, R94, R60 ;  /* 0x0000005e55667223 */ /* 0x000fe2000001003c */
[----:B------:R-:W-:Y:S01]  /*9b90*/  PRMT R85, RZ, 0x5410, R28 ;  /* 0x00005410ff557816 */ /* 0x000fe2000000001c */
[C---:B------:R-:W-:Y:S02]  /*9ba0*/  FMUL.FTZ R93, R43.reuse, R48 ;  /* 0x000000302b5d7220 */ /* 0x040fe40000410000 */
[----:B------:R-:W-:Y:S02]  /*9bb0*/  FMUL.FTZ R42, R43, R108 ;  /* 0x0000006c2b2a7220 */ /* 0x000fe40000410000 */
[----:B------:R-:W-:Y:S01]  /*9bc0*/  FFMA.FTZ R51, R51, R85, R54 ;  /* 0x0000005533337223 */ /* 0x000fe20000010036 */
[----:B------:R-:W-:Y:S01]  /*9bd0*/  PRMT R85, RZ, 0x7610, R28 ;  /* 0x00007610ff557816 */ /* 0x000fe2000000001c */
[----:B------:R-:W-:Y:S01]  /*9be0*/  FFMA.FTZ R100, R93, R100, R22 ;  /* 0x000000645d647223 */ /* 0x000fe20000010016 */
[----:B------:R-:W-:Y:S01]  /*9bf0*/  PRMT R93, RZ, 0x5410, R32 ;  /* 0x00005410ff5d7816 */ /* 0x000fe20000000020 */
[----:B------:R-:W-:-:S02]  /*9c00*/  FMUL.FTZ R88, R43, R88 ;  /* 0x000000582b587220 */ /* 0x000fc40000410000 */
[----:B------:R-:W-:Y:S01]  /*9c10*/  FFMA.FTZ R94, R42, R85, R57 ;  /* 0x000000552a5e7223 */ /* 0x000fe20000010039 */
[----:B------:R-:W-:Y:S01]  /*9c20*/  PRMT R42, RZ, 0x5410, R27 ;  /* 0x00005410ff2a7816 */ /* 0x000fe2000000001b */
[----:B------:R-:W-:Y:S02]  /*9c30*/  FADD.FTZ R89, -R44, R50 ;  /* 0x000000322c597221 */ /* 0x000fe40000010100 */
[----:B------:R-:W-:Y:S01]  /*9c40*/  FFMA.FTZ R88, R88, R93, R19 ;  /* 0x0000005d58587223 */ /* 0x000fe20000010013 */
[----:B------:R-:W-:Y:S01]  /*9c50*/  PRMT R93, RZ, 0x7610, R32 ;  /* 0x00007610ff5d7816 */ /* 0x000fe20000000020 */
[----:B------:R-:W-:Y:S01]  /*9c60*/  FFMA.FTZ R101, R49, R42, R78 ;  /* 0x0000002a31657223 */ /* 0x000fe2000001004e */
[----:B------:R-:W-:Y:S01]  /*9c70*/  PRMT R42, RZ, 0x7610, R27 ;  /* 0x00007610ff2a7816 */ /* 0x000fe2000000001b */
[C---:B------:R-:W-:Y:S02]  /*9c80*/  FMUL.FTZ R50, R43.reuse, R46 ;  /* 0x0000002e2b327220 */ /* 0x040fe40000410000 */
[----:B------:R-:W-:Y:S01]  /*9c90*/  FMUL.FTZ R48, R43, R89 ;  /* 0x000000592b307220 */ /* 0x000fe20000410000 */
[----:B------:R-:W-:Y:S01]  /*9ca0*/  PRMT R89, RZ, 0x7610, R35 ;  /* 0x00007610ff597816 */ /* 0x000fe20000000023 */
[----:B------:R-:W-:-:S02]  /*9cb0*/  FADD.FTZ R118, -R44, R113 ;  /* 0x000000712c767221 */ /* 0x000fc40000010100 */
[----:B------:R-:W-:Y:S01]  /*9cc0*/  FFMA.FTZ R93, R50, R93, R21 ;  /* 0x0000005d325d7223 */ /* 0x000fe20000010015 */
[----:B------:R-:W-:Y:S01]  /*9cd0*/  PRMT R50, RZ, 0x5410, R31 ;  /* 0x00005410ff327816 */ /* 0x000fe2000000001f */
[----:B------:R-:W-:Y:S01]  /*9ce0*/  FFMA.FTZ R108, R48, R42, R79 ;  /* 0x0000002a306c7223 */ /* 0x000fe2000001004f */
[----:B------:R-:W-:Y:S01]  /*9cf0*/  PRMT R42, RZ, 0x5410, R26 ;  /* 0x00005410ff2a7816 */ /* 0x000fe2000000001a */
        /* <DEDUP_REMOVED lines=13> */
[----:B------:R-:W-:Y:S02]  /*9dd0*/  FFMA.FTZ R50, R99, R50, R62 ;  /* 0x0000003263327223 */ /* 0x000fe4000001003e */
[----:B------:R-:W-:Y:S01]  /*9de0*/  FFMA.FTZ R99, R47, R42, R76 ;  /* 0x0000002a2f637223 */ /* 0x000fe2000001004c */
[----:B------:R-:W-:Y:S01]  /*9df0*/  PRMT R42, RZ, 0x7610, R26 ;  /* 0x00007610ff2a7816 */ /* 0x000fe2000000001a */
[----:B------:R-:W-:Y:S01]  /*9e00*/  FFMA.FTZ R43, R106, R43, R53 ;  /* 0x0000002b6a2b7223 */ /* 0x000fe20000010035 */
[----:B------:R-:W-:Y:S01]  /*9e10*/  F2FP.BF16.PACK_AB R47, R95, R50 ;  /* 0x000000325f2f723e */ /* 0x000fe200000010ff */
[----:B------:R-:W-:Y:S01]  /*9e20*/  FFMA.FTZ R92, R92, R89, R55 ;  /* 0x000000595c5c7223 */ /* 0x000fe20000010037 */
[----:B------:R-:W-:Y:S01]  /*9e30*/  PRMT R89, RZ, 0x5410, R34 ;  /* 0x00005410ff597816 */ /* 0x000fe20000000022 */
[----:B------:R-:W-:Y:S01]  /*9e40*/  FFMA.FTZ R106, R40, R42, R77 ;  /* 0x0000002a286a7223 */ /* 0x000fe2000001004d */
[----:B------:R-:W-:Y:S01]  /*9e50*/  PRMT R40, RZ, 0x5410, R25 ;  /* 0x00005410ff287816 */ /* 0x000fe20000000019 */
[----:B------:R-:W-:Y:S01]  /*9e60*/  HFMA2.MMA R95, -RZ, RZ, 0, 9.5367431640625e-07 ;  /* 0x00000010ff5f7435 */ /* 0x000fe200000001ff */
[----:B------:R-:W-:Y:S01]  /*9e70*/  F2FP.BF16.PACK_AB R43, R92, R43 ;  /* 0x0000002b5c2b723e */ /* 0x000fe200000010ff */
[----:B------:R-:W-:Y:S01]  /*9e80*/  FFMA.FTZ R89, R104, R89, R23 ;  /* 0x0000005968597223 */ /* 0x000fe20000010017 */
[----:B------:R-:W-:Y:S01]  /*9e90*/  LEA R92, P0, R80, c[0x0][0x208], 0x4 ;  /* 0x00008200505c7a11 */ /* 0x000fe200078020ff */
[----:B------:R-:W-:Y:S01]  /*9ea0*/  FFMA.FTZ R49, R41, R40, R72 ;  /* 0x0000002829317223 */ /* 0x000fe20000010048 */
[----:B------:R-:W-:-:S02]  /*9eb0*/  PRMT R40, RZ, 0x7610, R25 ;  /* 0x00007610ff287816 */ /* 0x000fc40000000019 */
[----:B------:R-:W-:Y:S02]  /*9ec0*/  F2FP.BF16.PACK_AB R42, R96, R89 ;  /* 0x00000059602a723e */ /* 0x000fe400000010ff */
[----:B------:R-:W-:Y:S01]  /*9ed0*/  F2FP.BF16.PACK_AB R41, R100, R91 ;  /* 0x0000005b6429723e */ /* 0x000fe200000010ff */
[----:B------:R-:W-:Y:S01]  /*9ee0*/  FFMA.FTZ R104, R45, R40, R74 ;  /* 0x000000282d687223 */ /* 0x000fe2000001004a */
[--C-:B------:R-:W-:Y:S02]  /*9ef0*/  PRMT R40, RZ, 0x5410, R24.reuse ;  /* 0x00005410ff287816 */ /* 0x100fe40000000018 */
[----:B------:R-:W-:Y:S02]  /*9f00*/  F2FP.BF16.PACK_AB R45, R102, R87 ;  /* 0x00000057662d723e */ /* 0x000fe400000010ff */
[----:B------:R-:W-:Y:S01]  /*9f10*/  F2FP.BF16.PACK_AB R50, R106, R99 ;  /* 0x000000636a32723e */ /* 0x000fe200000010ff */
[----:B------:R-:W-:Y:S01]  /*9f20*/  FFMA.FTZ R48, R44, R40, R67 ;  /* 0x000000282c307223 */ /* 0x000fe20000010043 */
[----:B------:R-:W-:-:S02]  /*9f30*/  PRMT R40, RZ, 0x7610, R24 ;  /* 0x00007610ff287816 */ /* 0x000fc40000000018 */
[----:B------:R-:W-:Y:S02]  /*9f40*/  F2FP.BF16.PACK_AB R44, R94, R51 ;  /* 0x000000335e2c723e */ /* 0x000fe400000010ff */
[----:B------:R-:W-:Y:S01]  /*9f50*/  IADD3 R94, R80, 0x100, RZ ;  /* 0x00000100505e7810 */ /* 0x000fe20007ffe0ff */
[----:B------:R-:W-:Y:S01]  /*9f60*/  FFMA.FTZ R85, R46, R40, R69 ;  /* 0x000000282e557223 */ /* 0x000fe20000010045 */
[----:B------:R-:W-:Y:S02]  /*9f70*/  F2FP.BF16.PACK_AB R40, R93, R88 ;  /* 0x000000585d28723e */ /* 0x000fe400000010ff */
[----:B------:R-:W-:Y:S01]  /*9f80*/  LEA R88, P1, R86, c[0x0][0x208], 0x4 ;  /* 0x0000820056587a11 */ /* 0x000fe200078220ff */
[----:B------:R-:W-:Y:S01]  /*9f90*/  IMAD.WIDE.U32 R94, R94, R95, c[0x0][0x208] ;  /* 0x000082005e5e7625 */ /* 0x000fe200078e005f */
[----:B------:R-:W-:Y:S02]  /*9fa0*/  LEA.HI.X R93, R80, c[0x0][0x20c], RZ, 0x4, P0 ;  /* 0x00008300505d7a11 */ /* 0x000fe400000f24ff */
[----:B------:R-:W-:-:S02]  /*9fb0*/  F2FP.BF16.PACK_AB R46, R97, R98 ;  /* 0x00000062612e723e */ /* 0x000fc400000010ff */
[----:B------:R-:W-:Y:S01]  /*9fc0*/  F2FP.BF16.PACK_AB R51, R108, R101 ;  /* 0x000000656c33723e */ /* 0x000fe200000010ff */
[----:B------:R0:W-:Y:S01]  /*9fd0*/  STG.E.128 [R92.64], R40 ;  /* 0x000000285c007986 */ /* 0x0001e2000c101d04 */
[----:B------:R-:W-:Y:S02]  /*9fe0*/  F2FP.BF16.PACK_AB R49, R104, R49 ;  /* 0x000000316831723e */ /* 0x000fe400000010ff */
[----:B------:R-:W-:Y:S01]  /*9ff0*/  LEA.HI.X R89, R86, c[0x0][0x20c], RZ, 0x4, P1 ;  /* 0x0000830056597a11 */ /* 0x000fe200008f24ff */
[----:B------:R0:W-:Y:S01]  /*a000*/  STG.E.128 [R94.64], R44 ;  /* 0x0000002c5e007986 */ /* 0x0001e2000c101d04 */
[----:B------:R-:W-:Y:S02]  /*a010*/  F2FP.BF16.PACK_AB R48, R85, R48 ;  /* 0x000000305530723e */ /* 0x000fe400000010ff */
[----:B------:R-:W-:Y:S02]  /*a020*/  ISETP.GE.AND P0, PT, R2, c[0x0][0x164], PT ;  /* 0x0000590002007a0c */ /* 0x000fe40003f06270 */
[----:B------:R-:W-:Y:S01]  /*a030*/  LOP3.LUT P1, RZ, R68, 0xff, RZ, 0xc0, !PT ;  /* 0x000000ff44ff7812 */ /* 0x000fe2000782c0ff */
[----:B------:R0:W-:Y:S03]  /*a040*/  STG.E.128 [R88.64], R48 ;  /* 0x0000003058007986 */ /* 0x0001e6000c101d04 */
[----:B------:R-:W-:-:S07]  /*a050*/  SEL R68, RZ, 0x1, P1 ;  /* 0x00000001ff447807 */ /* 0x000fce0000800000 */
[----:B0-----:R-:W-:Y:S01]  /*a060*/  @P0 CALL.REL.NOINC `(.L_x_927) ;  /* 0x0000001000000944 */ /* 0x001fe20003c00000 */
[----:B------:R-:W-:Y:S05]  /*a070*/  BRA `(.L_x_928) ;  /* 0xffff679000007947 */ /* 0x000fea000383ffff */
.L_x_927:
[----:B------:R-:W-:Y:S05]  /*a080*/  EXIT ;  /* 0x000000000000794d */ /* 0x000fea0003800000 */
.L_x_925:
[----:B0-----:R-:W-:Y:S01]  /*a090*/  IMAD.MOV.U32 R46, RZ, RZ, R101 ;  /* 0x000000ffff2e7224 */ /* 0x001fe200078e0065 */
[----:B------:R-:W-:Y:S01]  /*a0a0*/  MOV R42, 0xa0f0 ;  /* 0x0000a0f0002a7802 */ /* 0x000fe20000000f00 */
[----:B------:R-:W-:Y:S02]  /*a0b0*/  IMAD.MOV.U32 R47, RZ, RZ, 0x1 ;  /* 0x00000001ff2f7424 */ /* 0x000fe400078e00ff */
[----:B------:R-:W-:Y:S02]  /*a0c0*/  IMAD.MOV.U32 R41, RZ, RZ, 0x1f ;  /* 0x0000001fff297424 */ /* 0x000fe400078e00ff */
[----:B------:R-:W-:Y:S02]  /*a0d0*/  IMAD.MOV.U32 R44, RZ, RZ, -0x1 ;  /* 0xffffffffff2c7424 */ /* 0x000fe400078e00ff */
[----:B------:R-:W-:Y:S05]  /*a0e0*/  CALL.REL.NOINC `($__internal_9_$__cuda_sm70_shflsync_bfly_p) ;  /* 0x0000069000007944 */ /* 0x000fea0003c00000 */
[----:B-1----:R-:W-:Y:S01]  /*a0f0*/  MOV R40, R47 ;  /* 0x0000002f00287202 */ /* 0x002fe20000000f00 */
[----:B0-----:R-:W-:Y:S05]  /*a100*/  BRA `(.L_x_929) ;  /* 0xffffee7000007947 */ /* 0x001fea000383ffff */
.L_x_926:
[----:B------:R-:W-:Y:S01]  /*a110*/  IMAD.MOV.U32 R47, RZ, RZ, 0x2 ;  /* 0x00000002ff2f7424 */ /* 0x000fe200078e00ff */
[----:B------:R-:W-:Y:S01]  /*a120*/  MOV R42, 0xa160 ;  /* 0x0000a160002a7802 */ /* 0x000fe20000000f00 */
[----:B------:R-:W-:Y:S02]  /*a130*/  IMAD.MOV.U32 R41, RZ, RZ, 0x1f ;  /* 0x0000001fff297424 */ /* 0x000fe400078e00ff */
[----:B------:R-:W-:-:S02]  /*a140*/  IMAD.MOV.U32 R44, RZ, RZ, -0x1 ;  /* 0xffffffffff2c7424 */ /* 0x000fc400078e00ff */
[----:B0-----:R-:W-:Y:S05]  /*a150*/  CALL.REL.NOINC `($__internal_9_$__cuda_sm70_shflsync_bfly_p) ;  /* 0x0000062000007944 */ /* 0x001fea0003c00000 */
[----:B0-----:R-:W-:Y:S01]  /*a160*/  HFMA2.MMA R41, -RZ, RZ, 0, 1.847743988037109375e-06 ;  /* 0x0000001fff297435 */ /* 0x001fe200000001ff */
[----:B-1----:R-:W-:Y:S01]  /*a170*/  FADD.FTZ R46, R46, R47 ;  /* 0x0000002f2e2e7221 */ /* 0x002fe20000010000 */
[----:B------:R-:W-:Y:S01]  /*a180*/  MOV R42, 0xa1c0 ;  /* 0x0000a1c0002a7802 */ /* 0x000fe20000000f00 */
[----:B------:R-:W-:-:S02]  /*a190*/  IMAD.MOV.U32 R47, RZ, RZ, 0x4 ;  /* 0x00000004ff2f7424 */ /* 0x000fc400078e00ff */
[----:B------:R-:W-:Y:S02]  /*a1a0*/  IMAD.MOV.U32 R44, RZ, RZ, -0x1 ;  /* 0xffffffffff2c7424 */ /* 0x000fe400078e00ff */
[----:B------:R-:W-:Y:S05]  /*a1b0*/  CALL.REL.NOINC `($__internal_9_$__cuda_sm70_shflsync_bfly_p) ;  /* 0x000005c000007944 */ /* 0x000fea0003c00000 */
[----:B01----:R-:W-:Y:S01]  /*a1c0*/  FADD.FTZ R46, R46, R47 ;  /* 0x0000002f2e2e7221 */ /* 0x003fe20000010000 */
[----:B------:R-:W-:Y:S01]  /*a1d0*/  MOV R42, 0xa220 ;  /* 0x0000a220002a7802 */ /* 0x000fe20000000f00 */
[----:B------:R-:W-:Y:S02]  /*a1e0*/  IMAD.MOV.U32 R47, RZ, RZ, 0x8 ;  /* 0x00000008ff2f7424 */ /* 0x000fe400078e00ff */
[----:B------:R-:W-:Y:S02]  /*a1f0*/  IMAD.MOV.U32 R41, RZ, RZ, 0x1f ;  /* 0x0000001fff297424 */ /* 0x000fe400078e00ff */
[----:B------:R-:W-:Y:S02]  /*a200*/  IMAD.MOV.U32 R44, RZ, RZ, -0x1 ;  /* 0xffffffffff2c7424 */ /* 0x000fe400078e00ff */
[----:B------:R-:W-:Y:S05]  /*a210*/  CALL.REL.NOINC `($__internal_9_$__cuda_sm70_shflsync_bfly_p) ;  /* 0x0000056000007944 */ /* 0x000fea0003c00000 */
[----:B01----:R-:W-:Y:S01]  /*a220*/  FADD.FTZ R46, R46, R47 ;  /* 0x0000002f2e2e7221 */ /* 0x003fe20000010000 */
[----:B------:R-:W-:Y:S01]  /*a230*/  MOV R47, 0x10 ;  /* 0x00000010002f7802 */ /* 0x000fe20000000f00 */
[----:B------:R-:W-:Y:S01]  /*a240*/  IMAD.MOV.U32 R41, RZ, RZ, 0x1f ;  /* 0x0000001fff297424 */ /* 0x000fe200078e00ff */
[----:B------:R-:W-:Y:S01]  /*a250*/  MOV R42, 0xa280 ;  /* 0x0000a280002a7802 */ /* 0x000fe20000000f00 */
[----:B------:R-:W-:-:S02]  /*a260*/  IMAD.MOV.U32 R44, RZ, RZ, -0x1 ;  /* 0xffffffffff2c7424 */ /* 0x000fc400078e00ff */
[----:B------:R-:W-:Y:S05]  /*a270*/  CALL.REL.NOINC `($__internal_9_$__cuda_sm70_shflsync_bfly_p) ;  /* 0x0000050000007944 */ /* 0x000fea0003c00000 */
[----:B-1----:R-:W-:Y:S02]  /*a280*/  FADD.FTZ R40, R46, R47 ;  /* 0x0000002f2e287221 */ /* 0x002fe40000010000 */
[----:B------:R-:W-:-:S02]  /*a290*/  IMAD.MOV.U32 R47, RZ, RZ, 0x1 ;  /* 0x00000001ff2f7424 */ /* 0x000fc400078e00ff */
        /* <DEDUP_REMOVED lines=50> */
[----:B------:R-:W-:Y:S01]  /*a5c0*/  MOV R42, 0xa5f0 ;  /* 0x0000a5f0002a7802 */ /* 0x000fe20000000f00 */
[----:B------:R-:W-:Y:S02]  /*a5d0*/  IMAD.MOV.U32 R41, RZ, RZ, 0x1f ;  /* 0x0000001fff297424 */ /* 0x000fe400078e00ff */
[----:B------:R-:W-:Y:S05]  /*a5e0*/  CALL.REL.NOINC `($__internal_9_$__cuda_sm70_shflsync_bfly_p) ;  /* 0x0000019000007944 */ /* 0x000fea0003c00000 */
[----:B01----:R-:W-:Y:S01]  /*a5f0*/  FADD.FTZ R46, R46, R47 ;  /* 0x0000002f2e2e7221 */ /* 0x003fe20000010000 */
[----:B------:R-:W-:Y:S01]  /*a600*/  MOV R42, 0xa650 ;  /* 0x0000a650002a7802 */ /* 0x000fe20000000f00 */
[----:B------:R-:W-:Y:S02]  /*a610*/  IMAD.MOV.U32 R47, RZ, RZ, 0x2 ;  /* 0x00000002ff2f7424 */ /* 0x000fe400078e00ff */
[----:B------:R-:W-:Y:S02]  /*a620*/  IMAD.MOV.U32 R41, RZ, RZ, 0x1f ;  /* 0x0000001fff297424 */ /* 0x000fe400078e00ff */
[----:B------:R-:W-:Y:S02]  /*a630*/  IMAD.MOV.U32 R44, RZ, RZ, -0x1 ;  /* 0xffffffffff2c7424 */ /* 0x000fe400078e00ff */
[----:B------:R-:W-:Y:S05]  /*a640*/  CALL.REL.NOINC `($__internal_9_$__cuda_sm70_shflsync_bfly_p) ;  /* 0x0000013000007944 */ /* 0x000fea0003c00000 */
        /* <DEDUP_REMOVED lines=18> */
[----:B01----:R-:W-:Y:S05]  /*a770*/  BRA `(.L_x_930) ;  /* 0xffffec4000007947 */ /* 0x003fea000383ffff */
        .weak           $__internal_9_$__cuda_sm70_shflsync_bfly_p
        .type           $__internal_9_$__cuda_sm70_shflsync_bfly_p,@function
        .size           $__internal_9_$__cuda_sm70_shflsync_bfly_p,(.L_x_22097 - $__internal_9_$__cuda_sm70_shflsync_bfly_p)
$__internal_9_$__cuda_sm70_shflsync_bfly_p:
[----:B------:R-:W-:Y:S01]  /*a780*/  IMAD.MOV.U32 R43, RZ, RZ, 0x0 ;  /* 0x00000000ff2b7424 */ /* 0x000fe200078e00ff */
[----:B------:R-:W-:Y:S04]  /*a790*/  WARPSYNC R44 ;  /* 0x0000002c00007348 */ /* 0x000fe80003800000 */
[----:B------:R0:W1:Y:S01]  /*a7a0*/  SHFL.BFLY PT, R47, R46, R47, R41 ;  /* 0x0c00002f2e2f7389 */ /* 0x00006200000e0029 */
[----:B------:R-:W-:Y:S05]  /*a7b0*/  RET.REL.NODEC R42 `(_ZN10layer_norm13ln_fwd_kernelINS_13Kernel_traitsI13__nv_bfloat16S2_S2_S2_fjLj6144ELj1ELj1ELj8ELj16ENS_18Kernel_traits_baseILj6144ES2_S2_S2_S2_fjLj256EEEEELb1ELb0ELb0ELb1EEEvNS_9FwdParamsE) ;  /* 0xffff58402a007950 */ /* 0x000fea0003c3ffff */
.L_x_931:
        /* <DEDUP_REMOVED lines=12> */
.L_x_22097:


//--------------------- .text._ZN10layer_norm13ln_fwd_kernelINS_13Kernel_traitsI13__nv_bfloat16S2_S2_S2_fjLj6144ELj1ELj1ELj8ELj16ENS_18Kernel_traits_baseILj6144ES2_S2_S2_S2_fjLj256EEEEELb1ELb0ELb1ELb0EEEvNS_9FwdParamsE --------------------------
	.section	.text._ZN10layer_norm13ln_fwd_kernelINS_13Kernel_traitsI13__nv_bfloat16S2_S2_S2_fjLj6144ELj1ELj1ELj8ELj16ENS_18Kernel_traits_baseILj6144ES2_S2_S2_S2_fjLj256EEEEELb1ELb0ELb1ELb0EEEvNS_9FwdParamsE,"ax",@progbits
	.sectioninfo	@"SHI_REGISTERS=128"
	.align	128
        .global         _ZN10layer_norm13ln_fwd_kernelINS_13Kernel_traitsI13__nv_bfloat16S2_S2_S2_fjLj6144ELj1ELj1ELj8ELj16ENS_18Kernel_traits_baseILj6144ES2_S2_S2_S2_fjLj256EEEEELb1ELb0ELb1ELb0EEEvNS_9FwdParamsE
        .type           _ZN10layer_norm13ln_fwd_kernelINS_13Kernel_traitsI13__nv_bfloat16S2_S2_S2_fjLj6144ELj1ELj1ELj8ELj16ENS_18Kernel_traits_baseILj6144ES2_S2_S2_S2_fjLj256EEEEELb1ELb0ELb1ELb0EEEvNS_9FwdParamsE,@function
        .size           _ZN10layer_norm13ln_fwd_kernelINS_13Kernel_traitsI13__nv_bfloat16S2_S2_S2_fjLj6144ELj1ELj1ELj8ELj16ENS_18Kernel_traits_baseILj6144ES2_S2_S2_S2_fjLj256EEEEELb1ELb0ELb1ELb0EEEvNS_9FwdParamsE,(.L_x_22098 - _ZN10layer_norm13ln_fwd_kernelINS_13Kernel_traitsI13__nv_bfloat16S2_S2_S2_fjLj6144ELj1ELj1ELj8ELj16ENS_18Kernel_traits_baseILj6144ES2_S2_S2_S2_fjLj256EEEEELb1ELb0ELb1ELb0EEEvNS_9FwdParamsE)
        .other          _ZN10layer_norm13ln_fwd_kernelINS_13Kernel_traitsI13__nv_bfloat16S2_S2_S2_fjLj6144ELj1ELj1ELj8ELj16ENS_18Kernel_traits_baseILj6144ES2_S2_S2_S2_fjLj256EEEEELb1ELb0ELb1ELb0EEEvNS_9FwdParamsE,@"STO_CUDA_ENTRY STV_DEFAULT"
_ZN10layer_norm13ln_fwd_kernelINS_13Kernel_traitsI13__nv_bfloat16S2_S2_S2_fjLj6144ELj1ELj1ELj8ELj16ENS_18Kernel_traits_baseILj6144ES2_S2_S2_S2_fjLj256EEEEELb1ELb0ELb1ELb0EEEvNS_9FwdParamsE:
.text._ZN10layer_norm13ln_fwd_kernelINS_13Kernel_traitsI13__nv_bfloat16S2_S2_S2_fjLj6144ELj1ELj1ELj8ELj16ENS_18Kernel_traits_baseILj6144ES2_S2_S2_S2_fjLj256EEEEELb1ELb0ELb1ELb0EEEvNS_9FwdParamsE:
        /* <DEDUP_REMOVED lines=10> */
[----:B------:R-:W-:Y:S01]  /*00a0*/  @P0 MOV R8, R64 ;  /* 0x0000004000080202 */ /* 0x000fe20000000f00 */
[----:B------:R-:W-:-:S05]  /*00b0*/  @P0 IMAD.MOV.U32 R9, RZ, RZ, R65 ;  /* 0x000000ffff090224 */ /* 0x000fca00078e0041 */
        /* <DEDUP_REMOVED lines=86> */
.L_x_933:
[----:B0-----:R-:W-:Y:S05]  /*0620*/  BSYNC B0 ;  /* 0x0000000000007941 */ /* 0x001fea0003800000 */
.L_x_932:
        /* <DEDUP_REMOVED lines=13> */
.L_x_935:
[----:B0-----:R-:W-:Y:S05]  /*0700*/  BSYNC B0 ;  /* 0x0000000000007941 */ /* 0x001fea0003800000 */
.L_x_934:
        /* <DEDUP_REMOVED lines=12> */
.L_x_937:
[----:B0-----:R-:W-:Y:S05]  /*07d0*/  BSYNC B0 ;  /* 0x0000000000007941 */ /* 0x001fea0003800000 */
.L_x_936:
[----:B------:R-:W-:Y:S02]  /*07e0*/  ISETP.GE.AND P2, PT, R19, c[0x0][0x164], PT ;  /* 0x0000590013007a0c */ /* 0x000fe40003f46270 */
[----:B------:R-:W-:Y:S02]  /*07f0*/  LOP3.LUT R68, R15, UR23, R8, 0x96, !PT ;  /* 0x000000170f447c12 */ /* 0x000fe4000f8e9608 */
[----:B------:R-:W-:-:S09]  /*0800*/  LOP3.LUT R70, R13, UR24, R2, 0x96, !PT ;  /* 0x000000180d467c12 */ /* 0x000fd2000f8e9602 */
[----:B------:R-:W-:Y:S05]  /*0810*/  @P2 EXIT ;  /* 0x000000000000294d */ /* 0x000fea0003800000 */
[--C-:B-----5:R-:W-:Y:S01]  /*0820*/  PRMT R2, RZ, 0x5410, R36.reuse ;  /* 0x00005410ff027816 */ /* 0x120fe20000000024 */
[----:B------:R-:W-:Y:S01]  /*0830*/  IMAD.HI.U32 R62, R70, -0x326172a9, RZ ;  /* 0xcd9e8d57463e7827 */ /* 0x000fe200078e00ff */
[----:B------:R-:W-:Y:S01]  /*0840*/  PRMT R26, RZ, 0x7610, R36 ;  /* 0x00007610ff1a7816 */ /* 0x000fe20000000024 */
[----:B------:R-:W-:Y:S01]  /*0850*/  ULDC.U8 UR8, c[0x0][0x1f0] ;  /* 0x00007c0000087ab9 */ /* 0x000fe20000000000 */
[----:B------:R-:W-:Y:S01]  /*0860*/  SHF.R.S32.HI R36, RZ, 0x3, R25 ;  /* 0x00000003ff247819 */ /* 0x000fe20000011419 */
[----:B------:R-:W-:Y:S01]  /*0870*/  IMAD.HI.U32 R61, R68, -0x2daee0ad, RZ ;  /* 0xd2511f53443d7827 */ /* 0x000fe200078e00ff */
[--C-:B------:R-:W-:Y:S02]  /*0880*/  PRMT R10, RZ, 0x5410, R44.reuse ;  /* 0x00005410ff0a7816 */ /* 0x100fe4000000002c */
[----:B------:R-:W-:Y:S01]  /*0890*/  PRMT R9, RZ, 0x7610, R44 ;  /* 0x00007610ff097816 */ /* 0x000fe2000000002c */
[----:B------:R-:W-:Y:S01]  /*08a0*/  IMAD.MOV.U32 R66, RZ, RZ, 0x1 ;  /* 0x00000001ff427424 */ /* 0x000fe200078e00ff */
[--C-:B------:R-:W-:Y:S01]  /*08b0*/  PRMT R25, RZ, 0x5410, R37.reuse ;  /* 0x00005410ff197816 */ /* 0x100fe20000000025 */
[----:B------:R-:W-:Y:S01]  /*08c0*/  IMAD R70, R70, -0x326172a9, RZ ;  /* 0xcd9e8d5746467824 */ /* 0x000fe200078e02ff */
[----:B------:R-:W-:Y:S01]  /*08d0*/  PRMT R44, RZ, 0x7610, R37 ;  /* 0x00007610ff2c7816 */ /* 0x000fe20000000025 */
[----:B------:R-:W-:Y:S01]  /*08e0*/  IMAD R68, R68, -0x2daee0ad, RZ ;  /* 0xd2511f5344447824 */ /* 0x000fe200078e02ff */
[----:B------:R-:W-:Y:S01]  /*08f0*/  LOP3.LUT R50, R24, 0xe0, RZ, 0xc0, !PT ;  /* 0x000000e018327812 */ /* 0x000fe200078ec0ff */
[----:B------:R-:W-:Y:S01]  /*0900*/  IMAD.MOV.U32 R67, RZ, RZ, RZ ;  /* 0x000000ffff437224 */ /* 0x000fe200078e00ff */
[----:B------:R-:W-:-:S02]  /*0910*/  LOP3.LUT R37, R36, 0xff, RZ, 0xc0, !PT ;  /* 0x000000ff24257812 */ /* 0x000fc400078ec0ff */
[----:B------:R-:W-:Y:S02]  /*0920*/  SHF.R.U32.HI R36, RZ, 0x3, R36 ;  /* 0x00000003ff247819 */ /* 0x000fe40000011624 */
[--C-:B------:R-:W-:Y:S01]  /*0930*/  PRMT R11, RZ, 0x5410, R7.reuse ;  /* 0x00005410ff0b7816 */ /* 0x100fe20000000007 */
[----:B------:R-:W-:Y:S01]  /*0940*/  IMAD.IADD R50, R37, 0x1, -R50 ;  /* 0x0000000125327824 */ /* 0x000fe200078e0a32 */
[----:B------:R-:W-:Y:S02]  /*0950*/  PRMT R12, RZ, 0x7610, R7 ;  /* 0x00007610ff0c7816 */ /* 0x000fe40000000007 */
[--C-:B------:R-:W-:Y:S02]  /*0960*/  PRMT R8, RZ, 0x5410, R45.reuse ;  /* 0x00005410ff087816 */ /* 0x100fe4000000002d */
[----:B------:R-:W-:Y:S02]  /*0970*/  IMNMX R50, RZ, R50, !PT ;  /* 0x00000032ff327217 */ /* 0x000fe40007800200 */
[----:B------:R-:W-:-:S02]  /*0980*/  PRMT R7, RZ, 0x7610, R45 ;  /* 0x00007610ff077816 */ /* 0x000fc4000000002d */
[--C-:B------:R-:W-:Y:S02]  /*0990*/  PRMT R45, RZ, 0x5410, R39.reuse ;  /* 0x00005410ff2d7816 */ /* 0x100fe40000000027 */
[----:B------:R-:W-:Y:S02]  /*09a0*/  PRMT R48, RZ, 0x7610, R39 ;  /* 0x00007610ff307816 */ /* 0x000fe40000000027 */
[----:B------:R-:W-:Y:S02]  /*09b0*/  LOP3.LUT R39, R36, 0x1fffffe0, RZ, 0xc0, !PT ;  /* 0x1fffffe024277812 */ /* 0x000fe400078ec0ff */
[----:B------:R-:W-:Y:S02]  /*09c0*/  IMNMX R36, R50, 0x20, PT ;  /* 0x0000002032247817 */ /* 0x000fe40003800200 */
[--C-:B------:R-:W-:Y:S02]  /*09d0*/  PRMT R15, RZ, 0x5410, R5.reuse ;  /* 0x00005410ff0f7816 */ /* 0x100fe40000000005 */
[----:B------:R-:W-:Y:S01]  /*09e0*/  PRMT R16, RZ, 0x7610, R5 ;  /* 0x00007610ff107816 */ /* 0x000fe20000000005 */
[----:B------:R-:W-:Y:S01]  /*09f0*/  IMAD.IADD R36, R36, 0x1, R39 ;  /* 0x0000000124247824 */ /* 0x000fe200078e0227 */
[----:B------:R-:W-:-:S02]  /*0a00*/  PRMT R13, RZ, 0x5410, R6 ;  /* 0x00005410ff0d7816 */ /* 0x000fc40000000006 */
[----:B------:R-:W-:Y:S01]  /*0a10*/  PRMT R14, RZ, 0x7610, R6 ;  /* 0x00007610ff0e7816 */ /* 0x000fe20000000006 */
[----:B------:R-:W-:Y:S01]  /*0a20*/  IMAD.SHL.U32 R36, R36, 0x8, RZ ;  /* 0x0000000824247824 */ /* 0x000fe200078e00ff */
[--C-:B------:R-:W-:Y:S02]  /*0a30*/  PRMT R6, RZ, 0x5410, R46.reuse ;  /* 0x00005410ff067816 */ /* 0x100fe4000000002e */
[----:B------:R-:W-:Y:S02]  /*0a40*/  PRMT R5, RZ, 0x7610, R46 ;  /* 0x00007610ff057816 */ /* 0x000fe4000000002e */
[--C-:B------:R-:W-:Y:S01]  /*0a50*/  PRMT R27, RZ, 0x5410, R38.reuse ;  /* 0x00005410ff1b7816 */ /* 0x100fe20000000026 */
[----:B------:R-:W0:Y:S01]  /*0a60*/  I2F.U32 R36, R36 ;  /* 0x0000002400247306 */ /* 0x000e220000201000 */
[----:B------:R-:W-:Y:S01]  /*0a70*/  PRMT R46, RZ, 0x7610, R38 ;  /* 0x00007610ff2e7816 */ /* 0x000fe20000000026 */
[----:B------:R-:W-:Y:S01]  /*0a80*/  IMAD.SHL.U32 R38, R24, 0x20, RZ ;  /* 0x0000002018267824 */ /* 0x000fe200078e00ff */
[----:B------:R-:W-:-:S02]  /*0a90*/  PRMT R52, RZ, 0x5410, R29 ;  /* 0x00005410ff347816 */ /* 0x000fc4000000001d */
[----:B------:R-:W-:Y:S01]  /*0aa0*/  PRMT R56, RZ, 0x7610, R29 ;  /* 0x00007610ff387816 */ /* 0x000fe2000000001d */
[----:B------:R-:W-:Y:S01]  /*0ab0*/  IMAD R29, R59, -0x326172a9, RZ ;  /* 0xcd9e8d573b1d7824 */ /* 0x000fe200078e02ff */
[----:B------:R-:W-:Y:S02]  /*0ac0*/  LOP3.LUT R38, R38, 0x3e0, RZ, 0xc0, !PT ;  /* 0x000003e026267812 */ /* 0x000fe400078ec0ff */
[--C-:B------:R-:W-:Y:S02]  /*0ad0*/  PRMT R50, RZ, 0x5410, R42.reuse ;  /* 0x00005410ff327816 */ /* 0x100fe4000000002a */
[----:B------:R-:W-:Y:S01]  /*0ae0*/  PRMT R51, RZ, 0x7610, R42 ;  /* 0x00007610ff337816 */ /* 0x000fe2000000002a */
[----:B------:R-:W-:Y:S01]  /*0af0*/  IMAD.IADD R38, R37, 0x1, -R38 ;  /* 0x0000000125267824 */ /* 0x000fe200078e0a26 */
[--C-:B------:R-:W-:Y:S02]  /*0b00*/  PRMT R42, RZ, 0x5410, R43.reuse ;  /* 0x00005410ff2a7816 */ /* 0x100fe4000000002b */
[----:B------:R-:W-:Y:S01]  /*0b10*/  PRMT R53, RZ, 0x7610, R43 ;  /* 0x00007610ff357816 */ /* 0x000fe2000000002b */
[----:B0-----:R0:W1:Y:S01]  /*0b20*/  MUFU.RCP R59, R36 ;  /* 0x00000024003b7308 */ /* 0x0010620000001000 */
[----:B------:R-:W-:-:S02]  /*0b30*/  IMNMX R38, RZ, R38, !PT ;  /* 0x00000026ff267217 */ /* 0x000fc40007800200 */
[--C-:B------:R-:W-:Y:S02]  /*0b40*/  PRMT R43, RZ, 0x5410, R28.reuse ;  /* 0x00005410ff2b7816 */ /* 0x100fe4000000001c */
[----:B------:R-:W-:Y:S02]  /*0b50*/  IMNMX R38, R38, 0x20, PT ;  /* 0x0000002026267817 */ /* 0x000fe40003800200 */
[----:B------:R-:W-:Y:S01]  /*0b60*/  PRMT R54, RZ, 0x7610, R28 ;  /* 0x00007610ff367816 */ /* 0x000fe2000000001c */
[----:B------:R-:W-:Y:S01]  /*0b70*/  IMAD R28, R57, -0x2daee0ad, RZ ;  /* 0xd2511f53391c7824 */ /* 0x000fe200078e02ff */
[----:B------:R-:W-:Y:S02]  /*0b80*/  IADD3 R38, R39, R38, RZ ;  /* 0x0000002627267210 */ /* 0x000fe40007ffe0ff */
[--C-:B------:R-:W-:Y:S02]  /*0b90*/  PRMT R17, RZ, 0x5410, R4.reuse ;  /* 0x00005410ff117816 */ /* 0x100fe40000000004 */
[----:B------:R-:W-:-:S02]  /*0ba0*/  PRMT R18, RZ, 0x7610, R4 ;  /* 0x00007610ff127816 */ /* 0x000fc40000000004 */
[--C-:B------:R-:W-:Y:S02]  /*0bb0*/  PRMT R4, RZ, 0x5410, R47.reuse ;  /* 0x00005410ff047816 */ /* 0x100fe4000000002f */
[----:B------:R-:W-:Y:S02]  /*0bc0*/  PRMT R3, RZ, 0x7610, R47 ;  /* 0x00007610ff037816 */ /* 0x000fe4000000002f */
[--C-:B------:R-:W-:Y:S02]  /*0bd0*/  PRMT R47, RZ, 0x5410, R40.reuse ;  /* 0x00005410ff2f7816 */ /* 0x100fe40000000028 */
[----:B------:R-:W-:Y:S02]  /*0be0*/  PRMT R49, RZ, 0x7610, R40 ;  /* 0x00007610ff317816 */ /* 0x000fe40000000028 */
[--C-:B------:R-:W-:Y:S02]  /*0bf0*/  PRMT R40, RZ, 0x5410, R41.reuse ;  /* 0x00005410ff287816 */ /* 0x100fe40000000029 */
[----:B------:R-:W-:Y:S01]  /*0c00*/  LOP3.LUT R69, R64, 0x3, RZ, 0xc0, !PT ;  /* 0x0000000340457812 */ /* 0x000fe200078ec0ff */
[----:B------:R-:W-:Y:S01]  /*0c10*/  IMAD.SHL.U32 R64, R38, 0x8, RZ ;  /* 0x0000000826407824 */ /* 0x000fe200078e00ff */
[----:B------:R-:W-:-:S02]  /*0c20*/  PRMT R41, RZ, 0x7610, R41 ;  /* 0x00007610ff297816 */ /* 0x000fc40000000029 */
[--C-:B------:R-:W-:Y:S02]  /*0c30*/  PRMT R55, RZ, 0x5410, R30.reuse ;  /* 0x00005410ff377816 */ /* 0x100fe4000000001e */
[----:B------:R-:W-:Y:S02]  /*0c40*/  PRMT R58, RZ, 0x7610, R30 ;  /* 0x00007610ff3a7816 */ /* 0x000fe4000000001e */
[--C-:B------:R-:W-:Y:S02]  /*0c50*/  PRMT R57, RZ, 0x5410, R31.reuse ;  /* 0x00005410ff397816 */ /* 0x100fe4000000001f */
[----:B------:R-:W-:Y:S02]  /*0c60*/  PRMT R63, RZ, 0x7610, R31 ;  /* 0x00007610ff3f7816 */ /* 0x000fe4000000001f */
[----:B------:R-:W-:Y:S02]  /*0c70*/  LOP3.LUT R62, R62, UR25, R29, 0x96, !PT ;  /* 0x000000193e3e7c12 */ /* 0x000fe4000f8e961d */
[----:B------:R-:W-:-:S02]  /*0c80*/  LOP3.LUT R61, R61, UR26, R28, 0x96, !PT ;  /* 0x0000001a3d3d7c12 */ /* 0x000fc4000f8e961c */
[--C-:B------:R-:W-:Y:S02]  /*0c90*/  PRMT R60, RZ, 0x5410, R32.reuse ;  /* 0x00005410ff3c7816 */ /* 0x100fe40000000020 */
[----:B------:R-:W-:Y:S02]  /*0ca0*/  PRMT R71, RZ, 0x7610, R32 ;  /* 0x00007610ff477816 */ /* 0x000fe40000000020 */
[--C-:B------:R-:W-:Y:S02]  /*0cb0*/  PRMT R65, RZ, 0x5410, R33.reuse ;  /* 0x00005410ff417816 */ /* 0x100fe40000000021 */
[----:B------:R-:W-:Y:S02]  /*0cc0*/  PRMT R73, RZ, 0x7610, R33 ;  /* 0x00007610ff497816 */ /* 0x000fe40000000021 */
[--C-:B------:R-:W-:Y:S02]  /*0cd0*/  PRMT R72, RZ, 0x5410, R34.reuse ;  /* 0x00005410ff487816 */ /* 0x100fe40000000022 */
[----:B------:R-:W-:-:S02]  /*0ce0*/  PRMT R75, RZ, 0x7610, R34 ;  /* 0x00007610ff4b7816 */ /* 0x000fc40000000022 */
[--C-:B------:R-:W-:Y:S02]  /*0cf0*/  PRMT R74, RZ, 0x5410, R35.reuse ;  /* 0x00005410ff4a7816 */ /* 0x100fe40000000023 */
[----:B01----:R-:W-:Y:S02]  /*0d00*/  PRMT R76, RZ, 0x7610, R35 ;  /* 0x00007610ff4c7816 */ /* 0x003fe40000000023 */
.L_x_1197:
[----:B------:R-:W-:-:S04]  /*0d10*/  IMAD.MOV.U32 R36, RZ, RZ, 0x4 ;  /* 0x00000004ff247424 */ /* 0x000fc800078e00ff */
[----:B------:R-:W-:-:S05]  /*0d20*/  IMAD.WIDE R38, R19, R36, c[0x0][0x1d0] ;  /* 0x0000740013267625 */ /* 0x000fca00078e0224 */
[----:B------:R0:W2:Y:S01]  /*0d30*/  LDG.E R102, [R38.64] ;  /* 0x0000000626667981 */ /* 0x0000a2000c1e1900 */
[----:B------:R-:W-:-:S05]  /*0d40*/  IMAD.WIDE R36, R19, R36, c[0x0][0x1d8] ;  /* 0x0000760013247625 */ /* 0x000fca00078e0224 */
[----:B------:R1:W5:Y:S01]  /*0d50*/  LDG.E R94, [R36.64] ;  /* 0x00000006245e7981 */ /* 0x000362000c1e1900 */
[----:B------:R-:W-:Y:S01]  /*0d60*/  IMAD R96, R19, c[0x0][0x168], RZ ;  /* 0x00005a0013607a24 */ /* 0x000fe200078e02ff */
[----:B------:R-:W-:Y:S01]  /*0d70*/  BSSY B0, `(.L_x_938) ;  /* 0x0000331000007945 */ /* 0x000fe20003800000 */
[----:B0-----:R-:W-:-:S03]  /*0d80*/  LOP3.LUT R38, R24, 0xff, RZ, 0xc0, !PT ;  /* 0x000000ff18267812 */ /* 0x001fc600078ec0ff */
[----:B------:R-:W-:-:S04]  /*0d90*/  SHF.R.S32.HI R125, RZ, 0x1f, R96 ;  /* 0x0000001fff7d7819 */ /* 0x000fc80000011460 */
[----:B------:R-:W-:Y:S02]  /*0da0*/  LEA.HI R125, R125, R96, RZ, 0x3 ;  /* 0x000000607d7d7211 */ /* 0x000fe400078f18ff */
[----:B--2---:R-:W-:-:S13]  /*0db0*/  ISETP.GE.AND P2, PT, R102, 0x1, PT ;  /* 0x000000016600780c */ /* 0x004fda0003f46270 */
[----:B------:R-:W-:-:S05]  /*0dc0*/  @P2 IADD3 R98, R102, -0x1, RZ ;  /* 0xffffffff66622810 */ /* 0x000fca0007ffe0ff */
[----:B------:R-:W-:-:S05]  /*0dd0*/  @P2 IMAD R98, R98, c[0x0][0x168], RZ ;  /* 0x00005a0062622a24 */ /* 0x000fca00078e02ff */
[----:B------:R-:W-:-:S04]  /*0de0*/  @P2 SHF.R.S32.HI R100, RZ, 0x1f, R98 ;  /* 0x0000001fff642819 */ /* 0x000fc80000011462 */
[----:B------:R-:W-:Y:S01]  /*0df0*/  @P2 LEA.HI R96, R100, R98, RZ, 0x3 ;  /* 0x0000006264602211 */ /* 0x000fe200078f18ff */
[----:B------:R-:W-:Y:S01]  /*0e00*/  IMAD.MOV.U32 R98, RZ, RZ, RZ ;  /* 0x000000ffff627224 */ /* 0x000fe200078e00ff */
[-C--:B------:R-:W-:Y:S02]  /*0e10*/  LEA.HI.SX32 R100, R125, R38.reuse, 0x1d ;  /* 0x000000267d647211 */ /* 0x080fe400078feaff */
[----:B------:R-:W-:Y:S02]  /*0e20*/  @P2 LEA.HI.SX32 R98, R96, R38, 0x1d ;  /* 0x0000002660622211 */ /* 0x000fe400078feaff */
[----:B------:R-:W-:Y:S01]  /*0e30*/  SHF.R.S32.HI R96, RZ, 0x1f, R19 ;  /* 0x0000001fff607819 */ /* 0x000fe20000011413 */
[----:B------:R-:W-:Y:S05]  /*0e40*/  @!P0 BRA `(.L_x_939) ;  /* 0x0000323000008947 */ /* 0x000fea0003800000 */
[----:B-1----:R-:W-:Y:S02]  /*0e50*/  ISETP.NE.U32.AND P3, PT, RZ, c[0x0][0x180], PT ;  /* 0x00006000ff007a0c */ /* 0x002fe40003f65070 */
[----:B------:R-:W-:Y:S02]  /*0e60*/  @P2 MOV R39, 0x10 ;  /* 0x0000001000272802 */ /* 0x000fe40000000f00 */
[----:B------:R-:W-:-:S03]  /*0e70*/  ISETP.NE.AND.EX P3, PT, RZ, c[0x0][0x184], PT, P3 ;  /* 0x00006100ff007a0c */ /* 0x000fc60003f65330 */
[----:B------:R-:W-:-:S05]  /*0e80*/  @P2 IMAD.WIDE.U32 R38, R98, R39, c[0x0][0x170] ;  /* 0x00005c0062262625 */ /* 0x000fca00078e0027 */
[----:B------:R0:W5:Y:S05]  /*0e90*/  @P2 LDG.E.128 R28, [R38.64] ;  /* 0x00000006261c2981 */ /* 0x00016a000c1e1d00 */
[----:B------:R-:W-:-:S04]  /*0ea0*/  @P3 IMAD.MOV.U32 R37, RZ, RZ, 0x10 ;  /* 0x00000010ff253424 */ /* 0x000fc800078e00ff */
[----:B------:R-:W-:-:S05]  /*0eb0*/  @P3 IMAD.WIDE.U32 R36, R100, R37, c[0x0][0x180] ;  /* 0x0000600064243625 */ /* 0x000fca00078e0025 */
[----:B------:R0:W5:Y:S01]  /*0ec0*/  @P3 LDG.E.128 R32, [R36.64] ;  /* 0x0000000624203981 */ /* 0x000162000c1e1d00 */
[----:B------:R-:W-:Y:S01]  /*0ed0*/  ISETP.GT.AND P4, PT, R102, RZ, PT ;  /* 0x000000ff6600720c */ /* 0x000fe20003f84270 */
[----:B------:R-:W-:-:S12]  /*0ee0*/  BSSY B1, `(.L_x_940) ;  /* 0x000005e000017945 */ /* 0x000fd80003800000 */
[----:B------:R-:W-:Y:S05]  /*0ef0*/  @P4 BRA `(.L_x_941) ;  /* 0x0000006000004947 */ /* 0x000fea0003800000 */
[----:B0-----:R-:W-:Y:S02]  /*0f00*/  IMAD.MOV.U32 R89, RZ, RZ, RZ ;  /* 0x000000ffff597224 */ /* 0x001fe400078e00ff */
[----:B------:R-:W-:Y:S01]  /*0f10*/  IMAD.MOV.U32 R36, RZ, RZ, R69 ;  /* 0x000000ffff247224 */ /* 0x000fe200078e0045 */
[----:B------:R-:W-:Y:S05]  /*0f20*/  @!P3 BRA `(.L_x_942) ;  /* 0x000005900000b947 */ /* 0x000fea0003800000 */
[----:B------:R-:W-:Y:S01]  /*0f30*/  IMAD.MOV.U32 R36, RZ, RZ, R69 ;  /* 0x000000ffff247224 */ /* 0x000fe200078e0045 */
[----:B-----5:R-:W-:Y:S01]  /*0f40*/  PRMT R89, RZ, 0x5410, R32 ;  /* 0x00005410ff597816 */ /* 0x020fe20000000020 */
[----:B------:R-:W-:Y:S05]  /*0f50*/  BRA `(.L_x_942) ;  /* 0x0000056000007947 */ /* 0x000fea0003800000 */
.L_x_941:
[C---:B0-----:R-:W-:Y:S01]  /*0f60*/  ISETP.NE.AND P5, PT, R69.reuse, 0x1, PT ;  /* 0x000000014500780c */ /* 0x041fe20003fa5270 */
[----:B------:R-:W-:Y:S01]  /*0f70*/  BSSY B2, `(.L_x_943) ;  /* 0x000000c000027945 */ /* 0x000fe20003800000 */
[----:B------:R-:W-:-:S11]  /*0f80*/  IADD3 R36, R69, 0x1, RZ ;  /* 0x0000000145247810 */ /* 0x000fd60007ffe0ff */
        /* <DEDUP_REMOVED lines=9> */
.L_x_944:
[----:B------:R-:W-:Y:S02]  /*1020*/  IMAD.MOV.U32 R77, RZ, RZ, R70 ;  /* 0x000000ffff4d7224 */ /* 0x000fe400078e0046 */
.L_x_945:
[----:B------:R-:W-:Y:S05]  /*1030*/  BSYNC B2 ;  /* 0x0000000000027941 */ /* 0x000fea0003800000 */
.L_x_943:
        /* <DEDUP_REMOVED lines=16> */
.L_x_949:
[----:B------:R-:W-:Y:S05]  /*1140*/  BSYNC B3 ;  /* 0x0000000000037941 */ /* 0x000fea0003800000 */
.L_x_948:
        /* <DEDUP_REMOVED lines=42> */
[----:B------:R-:W-:Y:S02]  /*13f0*/  IMAD.MOV.U32 R36, RZ, RZ, RZ ;  /* 0x000000ffff247224 */ /* 0x000fe400078e00ff */
.L_x_947:
[----:B------:R-:W-:Y:S05]  /*1400*/  BSYNC B2 ;  /* 0x0000000000027941 */ /* 0x000fea0003800000 */
.L_x_946:
[----:B------:R-:W0:Y:S01]  /*1410*/  I2F.U32 R37, R77 ;  /* 0x0000004d00257306 */ /* 0x000e220000201000 */
[----:B-----5:R-:W-:Y:S01]  /*1420*/  PRMT R38, RZ, 0x5410, R28 ;  /* 0x00005410ff267816 */ /* 0x020fe2000000001c */
[----:B------:R-:W-:-:S04]  /*1430*/  IMAD.MOV.U32 R92, RZ, RZ, 0x2f800000 ;  /* 0x2f800000ff5c7424 */ /* 0x000fc800078e00ff */
[----:B------:R-:W-:-:S04]  /*1440*/  FMUL.FTZ R38, R38, c[0x0][0x1ec] ;  /* 0x00007b0026267a20 */ /* 0x000fc80000410000 */
[----:B------:R-:W-:Y:S02]  /*1450*/  FMUL.FTZ R38, R38, c[0x0][0x1e8] ;  /* 0x00007a0026267a20 */ /* 0x000fe40000410000 */
[----:B0-----:R-:W-:-:S05]  /*1460*/  FFMA.FTZ R37, R37, R92, 1.1641532182693481445e-10 ;  /* 0x2f00000025257423 */ /* 0x001fca000001005c */
[----:B------:R-:W-:-:S04]  /*1470*/  FSETP.GTU.FTZ.AND P5, PT, R37, c[0x0][0x1e4], PT ;  /* 0x0000790025007a0b */ /* 0x000fc80003fbc000 */
[----:B------:R-:W-:Y:S02]  /*1480*/  FSEL R89, R38, RZ, !P5 ;  /* 0x000000ff26597208 */ /* 0x000fe40006800000 */
[----:B------:R-:W-:Y:S02]  /*1490*/  @P3 PRMT R38, RZ, 0x5410, R32 ;  /* 0x00005410ff263816 */ /* 0x000fe40000000020 */
[----:B------:R-:W-:-:S03]  /*14a0*/  SEL R92, RZ, 0x1, P5 ;  /* 0x00000001ff5c7807 */ /* 0x000fc60002800000 */
[----:B------:R-:W-:Y:S02]  /*14b0*/  @P3 FADD.FTZ R89, R38, R89 ;  /* 0x0000005926593221 */ /* 0x000fe40000010000 */
.L_x_942:
[----:B------:R-:W-:Y:S05]  /*14c0*/  BSYNC B1 ;  /* 0x0000000000017941 */ /* 0x000fea0003800000 */
.L_x_940:
[----:B------:R-:W-:Y:S01]  /*14d0*/  BSSY B1, `(.L_x_950) ;  /* 0x000005e000017945 */ /* 0x000fe20003800000 */
[----:B------:R-:W-:Y:S05]  /*14e0*/  @P4 BRA `(.L_x_951) ;  /* 0x0000006000004947 */ /* 0x000fea0003800000 */
[----:B------:R-:W-:Y:S02]  /*14f0*/  IMAD.MOV.U32 R87, RZ, RZ, RZ ;  /* 0x000000ffff577224 */ /* 0x000fe400078e00ff */
[----:B------:R-:W-:Y:S01]  /*1500*/  IMAD.MOV.U32 R37, RZ, RZ, R36 ;  /* 0x000000ffff257224 */ /* 0x000fe200078e0024 */
[----:B------:R-:W-:Y:S05]  /*1510*/  @!P3 BRA `(.L_x_952) ;  /* 0x000005900000b947 */ /* 0x000fea0003800000 */
[----:B------:R-:W-:Y:S01]  /*1520*/  IMAD.MOV.U32 R37, RZ, RZ, R36 ;  /* 0x000000ffff257224 */ /* 0x000fe200078e0024 */
[----:B-----5:R-:W-:Y:S01]  /*1530*/  PRMT R87, RZ, 0x7610, R32 ;  /* 0x00007610ff577816 */ /* 0x020fe20000000020 */
[----:B------:R-:W-:Y:S05]  /*1540*/  BRA `(.L_x_952) ;  /* 0x0000056000007947 */ /* 0x000fea0003800000 */
.L_x_951:
[C---:B------:R-:W-:Y:S01]  /*1550*/  ISETP.NE.AND P5, PT, R36.reuse, 0x1, PT ;  /* 0x000000012400780c */ /* 0x040fe20003fa5270 */
[----:B------:R-:W-:Y:S01]  /*1560*/  BSSY B2, `(.L_x_953) ;  /* 0x000000c000027945 */ /* 0x000fe20003800000 */
[----:B------:R-:W-:-:S11]  /*1570*/  IADD3 R37, R36, 0x1, RZ ;  /* 0x0000000124257810 */ /* 0x000fd60007ffe0ff */
        /* <DEDUP_REMOVED lines=9> */
.L_x_954:
[----:B------:R-:W-:Y:S02]  /*1610*/  IMAD.MOV.U32 R77, RZ, RZ, R70 ;  /* 0x000000ffff4d7224 */ /* 0x000fe400078e0046 */
.L_x_955:
[----:B------:R-:W-:Y:S05]  /*1620*/  BSYNC B2 ;  /* 0x0000000000027941 */ /* 0x000fea0003800000 */
.L_x_953:
        /* <DEDUP_REMOVED lines=16> */
.L_x_959:
[----:B------:R-:W-:Y:S05]  /*1730*/  BSYNC B3 ;  /* 0x0000000000037941 */ /* 0x000fea0003800000 */
.L_x_958:
        /* <DEDUP_REMOVED lines=36> */
[----:B------:R-:W-:Y:S01]  /*1980*/  IMAD.MOV.U32 R37, RZ, RZ, RZ ;  /* 0x000000ffff257224 */ /* 0x000fe200078e00ff */
[----:B------:R-:W-:Y:S01]  /*1990*/  LOP3.LUT R68, R91, UR23, R38, 0x96, !PT ;  /* 0x000000175b447c12 */ /* 0x000fe2000f8e9626 */
[----:B------:R-:W-:-:S04]  /*19a0*/  IMAD.WIDE.U32 R38, R39, -0x326172a9, RZ ;  /* 0xcd9e8d5727267825 */ /* 0x000fc800078e00ff */
[----:B------:R-:W-:Y:S01]  /*19b0*/  IMAD.WIDE.U32 R68, R68, -0x2daee0ad, RZ ;  /* 0xd2511f5344447825 */ /* 0x000fe200078e00ff */
[----:B------:R-:W-:-:S03]  /*19c0*/  LOP3.LUT R62, R39, UR25, R90, 0x96, !PT ;  /* 0x00000019273e7c12 */ /* 0x000fc6000f8e965a */
[----:B------:R-:W-:Y:S01]  /*19d0*/  IMAD.MOV.U32 R70, RZ, RZ, R38 ;  /* 0x000000ffff467224 */ /* 0x000fe200078e0026 */
[----:B------:R-:W-:Y:S02]  /*19e0*/  LOP3.LUT R61, R69, UR26, R36, 0x96, !PT ;  /* 0x0000001a453d7c12 */ /* 0x000fe4000f8e9624 */
.L_x_957:
[----:B------:R-:W-:Y:S05]  /*19f0*/  BSYNC B2 ;  /* 0x0000000000027941 */ /* 0x000fea0003800000 */
.L_x_956:
[----:B------:R-:W0:Y:S01]  /*1a00*/  I2F.U32 R36, R77 ;  /* 0x0000004d00247306 */ /* 0x000e220000201000 */
[----:B-----5:R-:W-:Y:S01]  /*1a10*/  PRMT R38, RZ, 0x7610, R28 ;  /* 0x00007610ff267816 */ /* 0x020fe2000000001c */
[----:B------:R-:W-:-:S04]  /*1a20*/  IMAD.MOV.U32 R39, RZ, RZ, 0x2f800000 ;  /* 0x2f800000ff277424 */ /* 0x000fc800078e00ff */
[----:B------:R-:W-:-:S04]  /*1a30*/  FMUL.FTZ R38, R38, c[0x0][0x1ec] ;  /* 0x00007b0026267a20 */ /* 0x000fc80000410000 */
[----:B------:R-:W-:Y:S02]  /*1a40*/  FMUL.FTZ R38, R38, c[0x0][0x1e8] ;  /* 0x00007a0026267a20 */ /* 0x000fe40000410000 */
[----:B0-----:R-:W-:-:S05]  /*1a50*/  FFMA.FTZ R36, R36, R39, 1.1641532182693481445e-10 ;  /* 0x2f00000024247423 */ /* 0x001fca0000010027 */
[----:B------:R-:W-:Y:S02]  /*1a60*/  FSETP.GTU.FTZ.AND P5, PT, R36, c[0x0][0x1e4], PT ;  /* 0x0000790024007a0b */ /* 0x000fe40003fbc000 */
[----:B------:R-:W-:Y:S02]  /*1a70*/  @P3 PRMT R36, RZ, 0x7610, R32 ;  /* 0x00007610ff243816 */ /* 0x000fe40000000020 */
[----:B------:R-:W-:Y:S02]  /*1a80*/  FSEL R87, R38, RZ, !P5 ;  /* 0x000000ff26577208 */ /* 0x000fe40006800000 */
[----:B------:R-:W-:-:S03]  /*1a90*/  SEL R90, RZ, 0x1, P5 ;  /* 0x00000001ff5a7807 */ /* 0x000fc60002800000 */
[----:B------:R-:W-:Y:S02]  /*1aa0*/  @P3 FADD.FTZ R87, R36, R87 ;  /* 0x0000005724573221 */ /* 0x000fe40000010000 */
.L_x_952:
[----:B------:R-:W-:Y:S05]  /*1ab0*/  BSYNC B1 ;  /* 0x0000000000017941 */ /* 0x000fea0003800000 */
.L_x_950:
[----:B------:R-:W-:Y:S01]  /*1ac0*/  BSSY B1, `(.L_x_960) ;  /* 0x000005e000017945 */ /* 0x000fe20003800000 */
[----:B------:R-:W-:Y:S05]  /*1ad0*/  @P4 BRA `(.L_x_961) ;  /* 0x0000006000004947 */ /* 0x000fea0003800000 */
[----:B------:R-:W-:Y:S02]  /*1ae0*/  IMAD.MOV.U32 R85, RZ, RZ, RZ ;  /* 0x000000ffff557224 */ /* 0x000fe400078e00ff */
[----:B------:R-:W-:Y:S01]  /*1af0*/  IMAD.MOV.U32 R36, RZ, RZ, R37 ;  /* 0x000000ffff247224 */ /* 0x000fe200078e0025 */
[----:B------:R-:W-:Y:S05]  /*1b00*/  @!P3 BRA `(.L_x_962) ;  /* 0x000005900000b947 */ /* 0x000fea0003800000 */
[----:B------:R-:W-:Y:S02]  /*1b10*/  MOV R36, R37 ;  /* 0x0000002500247202 */ /* 0x000fe40000000f00 */
[----:B-----5:R-:W-:Y:S01]  /*1b20*/  PRMT R85, RZ, 0x5410, R33 ;  /* 0x00005410ff557816 */ /* 0x020fe20000000021 */
[----:B------:R-:W-:Y:S05]  /*1b30*/  BRA `(.L_x_962) ;  /* 0x0000056000007947 */ /* 0x000fea0003800000 */
.L_x_961:
[C---:B------:R-:W-:Y:S01]  /*1b40*/  ISETP.NE.AND P5, PT, R37.reuse, 0x1, PT ;  /* 0x000000012500780c */ /* 0x040fe20003fa5270 */
[----:B------:R-:W-:Y:S01]  /*1b50*/  BSSY B2, `(.L_x_963) ;  /* 0x000000c000027945 */ /* 0x000fe20003800000 */
[----:B------:R-:W-:-:S11]  /*1b60*/  IADD3 R36, R37, 0x1, RZ ;  /* 0x0000000125247810 */ /* 0x000fd60007ffe0ff */
        /* <DEDUP_REMOVED lines=9> */
.L_x_964:
[----:B------:R-:W-:Y:S02]  /*1c00*/  IMAD.MOV.U32 R77, RZ, RZ, R70 ;  /* 0x000000ffff4d7224 */ /* 0x000fe400078e0046 */
.L_x_965:
[----:B------:R-:W-:Y:S05]  /*1c10*/  BSYNC B2 ;  /* 0x0000000000027941 */ /* 0x000fea0003800000 */
.L_x_963:
        /* <DEDUP_REMOVED lines=16> */
.L_x_969:
[----:B------:R-:W-:Y:S05]  /*1d20*/  BSYNC B3 ;  /* 0x0000000000037941 */ /* 0x000fea0003800000 */
.L_x_968:
        /* <DEDUP_REMOVED lines=42> */
[----:B------:R-:W-:Y:S02]  /*1fd0*/  IMAD.MOV.U32 R36, RZ, RZ, RZ ;  /* 0x000000ffff247224 */ /* 0x000fe400078e00ff */
.L_x_967:
[----:B------:R-:W-:Y:S05]  /*1fe0*/  BSYNC B2 ;  /* 0x0000000000027941 */ /* 0x000fea0003800000 */
.L_x_966:
        /* <DEDUP_REMOVED lines=11> */
.L_x_962:
[----:B------:R-:W-:Y:S05]  /*20a0*/  BSYNC B1 ;  /* 0x0000000000017941 */ /* 0x000fea0003800000 */
.L_x_960:
[----:B------:R-:W-:Y:S01]  /*20b0*/  BSSY B1, `(.L_x_970) ;  /* 0x000005e000017945 */ /* 0x000fe20003800000 */
[----:B------:R-:W-:Y:S05]  /*20c0*/  @P4 BRA `(.L_x_971) ;  /* 0x0000006000004947 */ /* 0x000fea0003800000 */
[----:B------:R-:W-:Y:S01]  /*20d0*/  IMAD.MOV.U32 R83, RZ, RZ, RZ ;  /* 0x000000ffff537224 */ /* 0x000fe200078e00ff */
[----:B------:R-:W-:Y:S01]  /*20e0*/  MOV R37, R36 ;  /* 0x0000002400257202 */ /* 0x000fe20000000f00 */
[----:B------:R-:W-:Y:S05]  /*20f0*/  @!P3 BRA `(.L_x_972) ;  /* 0x000005900000b947 */ /* 0x000fea0003800000 */
[----:B------:R-:W-:Y:S01]  /*2100*/  IMAD.MOV.U32 R37, RZ, RZ, R36 ;  /* 0x000000ffff257224 */ /* 0x000fe200078e0024 */
[----:B-----5:R-:W-:Y:S01]  /*2110*/  PRMT R83, RZ, 0x7610, R33 ;  /* 0x00007610ff537816 */ /* 0x020fe20000000021 */
[----:B------:R-:W-:Y:S05]  /*2120*/  BRA `(.L_x_972) ;  /* 0x0000056000007947 */ /* 0x000fea0003800000 */
.L_x_971:
        /* <DEDUP_REMOVED lines=12> */
.L_x_974:
[----:B------:R-:W-:Y:S02]  /*21f0*/  IMAD.MOV.U32 R77, RZ, RZ, R70 ;  /* 0x000000ffff4d7224 */ /* 0x000fe400078e0046 */
.L_x_975:
[----:B------:R-:W-:Y:S05]  /*2200*/  BSYNC B2 ;  /* 0x0000000000027941 */ /* 0x000fea0003800000 */
.L_x_973:
        /* <DEDUP_REMOVED lines=16> */
.L_x_979:
[----:B------:R-:W-:Y:S05]  /*2310*/  BSYNC B3 ;  /* 0x0000000000037941 */ /* 0x000fea0003800000 */
.L_x_978:
        /* <DEDUP_REMOVED lines=43> */
.L_x_977:
[----:B------:R-:W-:Y:S05]  /*25d0*/  BSYNC B2 ;  /* 0x0000000000027941 */ /* 0x000fea0003800000 */
.L_x_976:
[----:B------:R-:W0:Y:S01]  /*25e0*/  I2F.U32 R36, R77 ;  /* 0x0000004d00247306 */ /* 0x000e220000201000 */
[----:B------:R-:W-:Y:S01]  /*25f0*/  HFMA2.MMA R39, -RZ, RZ, 0.1171875, 0 ;  /* 0x2f800000ff277435 */ /* 0x000fe200000001ff */
[----:B-----5:R-:W-:-:S05]  /*2600*/  PRMT R38, RZ, 0x7610, R29 ;  /* 0x00007610ff267816 */ /* 0x020fca000000001d */
        /* <DEDUP_REMOVED lines=8> */
.L_x_972:
[----:B------:R-:W-:Y:S05]  /*2690*/  BSYNC B1 ;  /* 0x0000000000017941 */ /* 0x000fea0003800000 */
.L_x_970:
        /* <DEDUP_REMOVED lines=8> */
.L_x_981:
[C---:B------:R-:W-:Y:S01]  /*2720*/  ISETP.NE.AND P5, PT, R37.reuse, 0x1, PT ;  /* 0x000000012500780c */ /* 0x040fe20003fa5270 */
        /* <DEDUP_REMOVED lines=11> */
.L_x_984:
[----:B------:R-:W-:Y:S02]  /*27e0*/  IMAD.MOV.U32 R77, RZ, RZ, R70 ;  /* 0x000000ffff4d7224 */ /* 0x000fe400078e0046 */
.L_x_985:
[----:B------:R-:W-:Y:S05]  /*27f0*/  BSYNC B2 ;  /* 0x0000000000027941 */ /* 0x000fea0003800000 */
.L_x_983:
        /* <DEDUP_REMOVED lines=16> */
.L_x_989:
[----:B------:R-:W-:Y:S05]  /*2900*/  BSYNC B3 ;  /* 0x0000000000037941 */ /* 0x000fea0003800000 */
.L_x_988:
        /* <DEDUP_REMOVED lines=43> */
.L_x_987:
[----:B------:R-:W-:Y:S05]  /*2bc0*/  BSYNC B2 ;  /* 0x0000000000027941 */ /* 0x000fea0003800000 */
.L_x_986:
        /* <DEDUP_REMOVED lines=11> */
.L_x_982:
[----:B------:R-:W-:Y:S05]  /*2c80*/  BSYNC B1 ;  /* 0x0000000000017941 */ /* 0x000fea0003800000 */
.L_x_980:
        /* <DEDUP_REMOVED lines=8> */
.L_x_991:
        /* <DEDUP_REMOVED lines=12> */
.L_x_994:
[----:B------:R-:W-:Y:S02]  /*2dd0*/  MOV R77, R70 ;  /* 0x00000046004d7202 */ /* 0x000fe40000000f00 */
.L_x_995:
[----:B------:R-:W-:Y:S05]  /*2de0*/  BSYNC B2 ;  /* 0x0000000000027941 */ /* 0x000fea0003800000 */
.L_x_993:
        /* <DEDUP_REMOVED lines=16> */
.L_x_999:
[----:B------:R-:W-:Y:S05]  /*2ef0*/  BSYNC B3 ;  /* 0x0000000000037941 */ /* 0x000fea0003800000 */
.L_x_998:
        /* <DEDUP_REMOVED lines=35> */
[----:B------:R-:W-:Y:S01]  /*3130*/  LOP3.LUT R39, R37, UR24, R68, 0x96, !PT ;  /* 0x0000001825277c12 */ /* 0x000fe2000f8e9644 */
[----:B------:R-:W-:-:S03]  /*3140*/  HFMA2.MMA R37, -RZ, RZ, 0, 0 ;  /* 0x00000000ff257435 */ /* 0x000fc600000001ff */
[----:B------:R-:W-:Y:S01]  /*3150*/  LOP3.LUT R68, R125, UR23, R38, 0x96, !PT ;  /* 0x000000177d447c12 */ /* 0x000fe2000f8e9626 */
[----:B------:R-:W-:-:S04]  /*3160*/  IMAD.WIDE.U32 R38, R39, -0x326172a9, RZ ;  /* 0xcd9e8d5727267825 */ /* 0x000fc800078e00ff */
[----:B------:R-:W-:Y:S01]  /*3170*/  IMAD.WIDE.U32 R68, R68, -0x2daee0ad, RZ ;  /* 0xd2511f5344447825 */ /* 0x000fe200078e00ff */
[----:B------:R-:W-:-:S03]  /*3180*/  LOP3.LUT R62, R39, UR25, R124, 0x96, !PT ;  /* 0x00000019273e7c12 */ /* 0x000fc6000f8e967c */
[----:B------:R-:W-:Y:S01]  /*3190*/  IMAD.MOV.U32 R70, RZ, RZ, R38 ;  /* 0x000000ffff467224 */ /* 0x000fe200078e0026 */
[----:B------:R-:W-:Y:S02]  /*31a0*/  LOP3.LUT R61, R69, UR26, R36, 0x96, !PT ;  /* 0x0000001a453d7c12 */ /* 0x000fe4000f8e9624 */
.L_x_997:
[----:B------:R-:W-:Y:S05]  /*31b0*/  BSYNC B2 ;  /* 0x0000000000027941 */ /* 0x000fea0003800000 */
.L_x_996:
        /* <DEDUP_REMOVED lines=11> */
.L_x_992:
[----:B------:R-:W-:Y:S05]  /*3270*/  BSYNC B1 ;  /* 0x0000000000017941 */ /* 0x000fea0003800000 */
.L_x_990:
        /* <DEDUP_REMOVED lines=8> */
.L_x_1001:
        /* <DEDUP_REMOVED lines=12> */
.L_x_1004:
[----:B------:R-:W-:Y:S02]  /*33c0*/  IMAD.MOV.U32 R80, RZ, RZ, R70 ;  /* 0x000000ffff507224 */ /* 0x000fe400078e0046 */
.L_x_1005:
[----:B------:R-:W-:Y:S05]  /*33d0*/  BSYNC B2 ;  /* 0x0000000000027941 */ /* 0x000fea0003800000 */
.L_x_1003:
        /* <DEDUP_REMOVED lines=16> */
.L_x_1009:
[----:B------:R-:W-:Y:S05]  /*34e0*/  BSYNC B3 ;  /* 0x0000000000037941 */ /* 0x000fea0003800000 */
.L_x_1008:
        /* <DEDUP_REMOVED lines=43> */
.L_x_1007:
[----:B------:R-:W-:Y:S05]  /*37a0*/  BSYNC B2 ;  /* 0x0000000000027941 */ /* 0x000fea0003800000 */
.L_x_1006:
        /* <DEDUP_REMOVED lines=10> */
[----:B------:R-:W-:Y:S01]  /*3850*/  @P3 FADD.FTZ R77, R38, R77 ;  /* 0x0000004d264d3221 */ /* 0x000fe20000010000 */
[----:B------:R-:W-:Y:S02]  /*3860*/  PRMT R80, R37, 0x7610, R80 ;  /* 0x0000761025507816 */ /* 0x000fe40000000050 */
.L_x_1002:
[----:B------:R-:W-:Y:S05]  /*3870*/  BSYNC B1 ;  /* 0x0000000000017941 */ /* 0x000fea0003800000 */
.L_x_1000:
[----:B------:R-:W-:Y:S01]  /*3880*/  BSSY B1, `(.L_x_1010) ;  /* 0x000005f000017945 */ /* 0x000fe20003800000 */
[----:B------:R-:W-:Y:S05]  /*3890*/  @P4 BRA `(.L_x_1011) ;  /* 0x0000006000004947 */ /* 0x000fea0003800000 */
[----:B------:R-:W-:Y:S01]  /*38a0*/  HFMA2.MMA R91, -RZ, RZ, 0, 0 ;  /* 0x00000000ff5b7435 */ /* 0x000fe200000001ff */
[----:B------:R-:W-:Y:S01]  /*38b0*/  IMAD.MOV.U32 R69, RZ, RZ, R36 ;  /* 0x000000ffff457224 */ /* 0x000fe200078e0024 */
[----:B------:R-:W-:Y:S05]  /*38c0*/  @!P3 BRA `(.L_x_1012) ;  /* 0x000005a00000b947 */ /* 0x000fea0003800000 */
[----:B------:R-:W-:Y:S01]  /*38d0*/  IMAD.MOV.U32 R69, RZ, RZ, R36 ;  /* 0x000000ffff457224 */ /* 0x000fe200078e0024 */
[----:B-----5:R-:W-:Y:S01]  /*38e0*/  PRMT R91, RZ, 0x7610, R35 ;  /* 0x00007610ff5b7816 */ /* 0x020fe20000000023 */
[----:B------:R-:W-:Y:S05]  /*38f0*/  BRA `(.L_x_1012) ;  /* 0x0000057000007947 */ /* 0x000fea0003800000 */
.L_x_1011:
        /* <DEDUP_REMOVED lines=12> */
.L_x_1014:
[----:B------:R-:W-:Y:S02]  /*39c0*/  IMAD.MOV.U32 R78, RZ, RZ, R70 ;  /* 0x000000ffff4e7224 */ /* 0x000fe400078e0046 */
.L_x_1015:
[----:B------:R-:W-:Y:S05]  /*39d0*/  BSYNC B2 ;  /* 0x0000000000027941 */ /* 0x000fea0003800000 */
.L_x_1013:
        /* <DEDUP_REMOVED lines=16> */
.L_x_1019:
[----:B------:R-:W-:Y:S05]  /*3ae0*/  BSYNC B3 ;  /* 0x0000000000037941 */ /* 0x000fea0003800000 */
.L_x_1018:
        /* <DEDUP_REMOVED lines=43> */
.L_x_1017:
[----:B------:R-:W-:Y:S05]  /*3da0*/  BSYNC B2 ;  /* 0x0000000000027941 */ /* 0x000fea0003800000 */
.L_x_1016:
[----:B------:R-:W0:Y:S01]  /*3db0*/  I2F.U32 R36, R78 ;  /* 0x0000004e00247306 */ /* 0x000e220000201000 */
[----:B-----5:R-:W-:Y:S01]  /*3dc0*/  PRMT R37, RZ, 0x7610, R31 ;  /* 0x00007610ff257816 */ /* 0x020fe2000000001f */
[----:B------:R-:W-:Y:S01]  /*3dd0*/  IMAD.MOV.U32 R39, RZ, RZ, 0x2f800000 ;  /* 0x2f800000ff277424 */ /* 0x000fe200078e00ff */
[----:B------:R-:W-:-:S03]  /*3de0*/  @P3 PRMT R38, RZ, 0x7610, R35 ;  /* 0x00007610ff263816 */ /* 0x000fc60000000023 */
[----:B------:R-:W-:-:S04]  /*3df0*/  FMUL.FTZ R37, R37, c[0x0][0x1ec] ;  /* 0x00007b0025257a20 */ /* 0x000fc80000410000 */
[----:B------:R-:W-:Y:S02]  /*3e00*/  FMUL.FTZ R37, R37, c[0x0][0x1e8] ;  /* 0x00007a0025257a20 */ /* 0x000fe40000410000 */
[----:B0-----:R-:W-:-:S05]  /*3e10*/  FFMA.FTZ R36, R36, R39, 1.1641532182693481445e-10 ;  /* 0x2f00000024247423 */ /* 0x001fca0000010027 */
[----:B------:R-:W-:-:S04]  /*3e20*/  FSETP.GTU.FTZ.AND P4, PT, R36, c[0x0][0x1e4], PT ;  /* 0x0000790024007a0b */ /* 0x000fc80003f9c000 */
[----:B------:R-:W-:Y:S02]  /*3e30*/  FSEL R91, R37, RZ, !P4 ;  /* 0x000000ff255b7208 */ /* 0x000fe40006000000 */
[----:B------:R-:W-:-:S03]  /*3e40*/  SEL R36, RZ, 0x1, P4 ;  /* 0x00000001ff247807 */ /* 0x000fc60002000000 */
[----:B------:R-:W-:Y:S01]  /*3e50*/  @P3 FADD.FTZ R91, R38, R91 ;  /* 0x0000005b265b3221 */ /* 0x000fe20000010000 */
[----:B------:R-:W-:Y:S02]  /*3e60*/  PRMT R78, R36, 0x7610, R78 ;  /* 0x00007610244e7816 */ /* 0x000fe4000000004e */
.L_x_1012:
[----:B------:R-:W-:Y:S05]  /*3e70*/  BSYNC B1 ;  /* 0x0000000000017941 */ /* 0x000fea0003800000 */
.L_x_1010:
[----:B------:R-:W-:Y:S01]  /*3e80*/  IMAD.MOV.U32 R125, RZ, RZ, 0x10 ;  /* 0x00000010ff7d7424 */ /* 0x000fe200078e00ff */
[----:B------:R-:W-:Y:S01]  /*3e90*/  F2FP.BF16.PACK_AB R39, R91, R77 ;  /* 0x0000004d5b27723e */ /* 0x000fe200000010ff */
[----:B------:R-:W-:Y:S01]  /*3ea0*/  BSSY B1, `(.L_x_1020) ;  /* 0x000001b000017945 */ /* 0x000fe20003800000 */
[----:B------:R-:W-:Y:S01]  /*3eb0*/  F2FP.BF16.PACK_AB R38, R79, R81 ;  /* 0x000000514f26723e */ /* 0x000fe200000010ff */
[----:B------:R-:W-:Y:S01]  /*3ec0*/  IMAD.WIDE.U32 R124, R100, R125, c[0x0][0x188] ;  /* 0x00006200647c7625 */ /* 0x000fe200078e007d */
[----:B------:R-:W-:Y:S02]  /*3ed0*/  F2FP.BF16.PACK_AB R37, R83, R85 ;  /* 0x000000555325723e */ /* 0x000fe400000010ff */
[----:B------:R-:W-:-:S05]  /*3ee0*/  F2FP.BF16.PACK_AB R36, R87, R89 ;  /* 0x000000595724723e */ /* 0x000fca00000010ff */
[----:B------:R0:W-:Y:S01]  /*3ef0*/  STG.E.128 [R124.64], R36 ;  /* 0x000000247c007986 */ /* 0x0001e2000c101d06 */
[----:B------:R-:W-:Y:S05]  /*3f00*/  @!P2 BRA `(.L_x_1021) ;  /* 0x000001400000a947 */ /* 0x000fea0003800000 */
[----:B0-----:R-:W-:Y:S01]  /*3f10*/  IMAD.U32 R37, R80, 0x10000, RZ ;  /* 0x0001000050257824 */ /* 0x001fe200078e00ff */
[----:B------:R-:W-:Y:S02]  /*3f20*/  LOP3.LUT R36, R78, 0xffff, RZ, 0xc0, !PT ;  /* 0x0000ffff4e247812 */ /* 0x000fe400078ec0ff */
[----:B------:R-:W-:Y:S02]  /*3f30*/  LOP3.LUT R124, R86, 0xff, RZ, 0xc0, !PT ;  /* 0x000000ff567c7812 */ /* 0x000fe400078ec0ff */
[----:B------:R-:W-:Y:S02]  /*3f40*/  LOP3.LUT R39, R37, 0xff0000, RZ, 0xc0, !PT ;  /* 0x00ff000025277812 */ /* 0x000fe400078ec0ff */
[----:B------:R-:W-:Y:S01]  /*3f50*/  PRMT R37, R82, 0x7104, RZ ;  /* 0x0000710452257816 */ /* 0x000fe200000000ff */
[----:B------:R-:W-:Y:S01]  /*3f60*/  IMAD.WIDE.U32 R124, R124, 0x1000000, RZ ;  /* 0x010000007c7c7825 */ /* 0x000fe200078e00ff */
[----:B------:R-:W-:-:S02]  /*3f70*/  PRMT R36, R39, 0x4210, R36 ;  /* 0x0000421027247816 */ /* 0x000fc40000000024 */
[----:B------:R-:W-:Y:S02]  /*3f80*/  LOP3.LUT R38, R88, 0xff, RZ, 0xc0, !PT ;  /* 0x000000ff58267812 */ /* 0x000fe400078ec0ff */
[----:B------:R-:W-:Y:S02]  /*3f90*/  LOP3.LUT R37, R36, 0xff00, R37, 0xf8, !PT ;  /* 0x0000ff0024257812 */ /* 0x000fe400078ef825 */
[----:B------:R-:W-:Y:S01]  /*3fa0*/  LOP3.LUT R36, R90, 0xff, RZ, 0xc0, !PT ;  /* 0x000000ff5a247812 */ /* 0x000fe200078ec0ff */
[----:B------:R-:W-:Y:S01]  /*3fb0*/  IMAD.WIDE.U32 R38, R38, 0x10000, RZ ;  /* 0x0001000026267825 */ /* 0x000fe200078e00ff */
[----:B------:R-:W-:-:S03]  /*3fc0*/  LOP3.LUT R104, R37, 0xff, R84, 0xf8, !PT ;  /* 0x000000ff25687812 */ /* 0x000fc600078ef854 */
[----:B------:R-:W-:Y:S01]  /*3fd0*/  IMAD.WIDE.U32 R36, R36, 0x100, RZ ;  /* 0x0000010024247825 */ /* 0x000fe200078e00ff */
[----:B------:R-:W-:-:S04]  /*3fe0*/  LOP3.LUT R125, R39, R104, R125, 0xfe, !PT ;  /* 0x00000068277d7212 */ /* 0x000fc800078efe7d */
[----:B------:R-:W-:Y:S01]  /*3ff0*/  LOP3.LUT R39, R36, R124, R38, 0xfe, !PT ;  /* 0x0000007c24277212 */ /* 0x000fe200078efe26 */
[----:B------:R-:W-:Y:S01]  /*4000*/  HFMA2.MMA R38, -RZ, RZ, 0, 4.76837158203125e-07 ;  /* 0x00000008ff267435 */ /* 0x000fe200000001ff */
[----:B------:R-:W-:Y:S02]  /*4010*/  LOP3.LUT R37, R125, R37, RZ, 0xfc, !PT ;  /* 0x000000257d257212 */ /* 0x000fe400078efcff */
[----:B------:R-:W-:-:S07]  /*4020*/  LOP3.LUT R36, R39, 0xff, R92, 0xf8, !PT ;  /* 0x000000ff27247812 */ /* 0x000fce00078ef85c */
[----:B------:R-:W-:-:S05]  /*4030*/  IMAD.WIDE.U32 R38, R98, R38, c[0x0][0x190] ;  /* 0x0000640062267625 */ /* 0x000fca00078e0026 */
[----:B------:R0:W-:Y:S02]  /*4040*/  STG.E.64 [R38.64], R36 ;  /* 0x0000002426007986 */ /* 0x0001e4000c101b06 */
.L_x_1021:
[----:B------:R-:W-:Y:S05]  /*4050*/  BSYNC B1 ;  /* 0x0000000000017941 */ /* 0x000fea0003800000 */
.L_x_1020:
[----:B------:R-:W-:Y:S02]  /*4060*/  IADD3 R100, R100, 0x100, RZ ;  /* 0x0000010064647810 */ /* 0x000fe40007ffe0ff */
[----:B------:R-:W-:Y:S02]  /*4070*/  IADD3 R98, R98, 0x100, RZ ;  /* 0x0000010062627810 */ /* 0x000fe40007ffe0ff */
.L_x_939:
[----:B-1----:R-:W-:Y:S05]  /*4080*/  BSYNC B0 ;  /* 0x0000000000007941 */ /* 0x002fea0003800000 */
.L_x_938:
[----:B------:R-:W-:Y:S01]  /*4090*/  ISETP.NE.AND P3, PT, R0, RZ, PT ;  /* 0x000000ff0000720c */ /* 0x000fe20003f65270 */
[----:B------:R-:W-:-:S12]  /*40a0*/  BSSY B0, `(.L_x_1022) ;  /* 0x000032a000007945 */ /* 0x000fd80003800000 */
[----:B------:R-:W-:Y:S05]  /*40b0*/  @!P3 BRA `(.L_x_1023) ;  /* 0x000032800000b947 */ /* 0x000fea0003800000 */
[----:B------:R-:W-:Y:S01]  /*40c0*/  ISETP.NE.U32.AND P3, PT, RZ, c[0x0][0x180], PT ;  /* 0x00006000ff007a0c */ /* 0x000fe20003f65070 */
[----:B0-----:R-:W-:-:S03]  /*40d0*/  @P2 IMAD.MOV.U32 R39, RZ, RZ, 0x10 ;  /* 0x00000010ff272424 */ /* 0x001fc600078e00ff */
[----:B------:R-:W-:Y:S01]  /*40e0*/  ISETP.NE.AND.EX P3, PT, RZ, c[0x0][0x184], PT, P3 ;  /* 0x00006100ff007a0c */ /* 0x000fe20003f65330 */
[----:B------:R-:W-:-:S05]  /*40f0*/  @P2 IMAD.WIDE.U32 R38, R98, R39, c[0x0][0x170] ;  /* 0x00005c0062262625 */ /* 0x000fca00078e0027 */
[----:B-----5:R0:W5:Y:S07]  /*4100*/  @P2 LDG.E.128 R28, [R38.64] ;  /* 0x00000006261c2981 */ /* 0x02016e000c1e1d00 */
        /* <DEDUP_REMOVED lines=9> */
[----:B------:R-:W-:Y:S02]  /*41a0*/  MOV R36, R69 ;  /* 0x0000004500247202 */ /* 0x000fe40000000f00 */
[----:B-----5:R-:W-:Y:S01]  /*41b0*/  PRMT R93, RZ, 0x5410, R32 ;  /* 0x00005410ff5d7816 */ /* 0x020fe20000000020 */
[----:B------:R-:W-:Y:S05]  /*41c0*/  BRA `(.L_x_1026) ;  /* 0x0000056000007947 */ /* 0x000fea0003800000 */
.L_x_1025:
[C---:B0-----:R-:W-:Y:S01]  /*41d0*/  ISETP.NE.AND P5, PT, R69.reuse, 0x1, PT ;  /* 0x000000014500780c */ /* 0x041fe20003fa5270 */
        /* <DEDUP_REMOVED lines=11> */
.L_x_1028:
[----:B------:R-:W-:Y:S02]  /*4290*/  IMAD.MOV.U32 R95, RZ, RZ, R70 ;  /* 0x000000ffff5f7224 */ /* 0x000fe400078e0046 */
.L_x_1029:
[----:B------:R-:W-:Y:S05]  /*42a0*/  BSYNC B2 ;  /* 0x0000000000027941 */ /* 0x000fea0003800000 */
.L_x_1027:
        /* <DEDUP_REMOVED lines=16> */
.L_x_1033:
[----:B------:R-:W-:Y:S05]  /*43b0*/  BSYNC B3 ;  /* 0x0000000000037941 */ /* 0x000fea0003800000 */
.L_x_1032:
        /* <DEDUP_REMOVED lines=43> */
.L_x_1031:
[----:B------:R-:W-:Y:S05]  /*4670*/  BSYNC B2 ;  /* 0x0000000000027941 */ /* 0x000fea0003800000 */
.L_x_1030:
[----:B------:R-:W0:Y:S01]  /*4680*/  I2F.U32 R37, R95 ;  /* 0x0000005f00257306 */ /* 0x000e220000201000 */
[----:B------:R-:W-:Y:S01]  /*4690*/  HFMA2.MMA R38, -RZ, RZ, 0.1171875, 0 ;  /* 0x2f800000ff267435 */ /* 0x000fe200000001ff */
[----:B-----5:R-:W-:-:S05]  /*46a0*/  PRMT R39, RZ, 0x5410, R28 ;  /* 0x00005410ff277816 */ /* 0x020fca000000001c */
[----:B------:R-:W-:-:S04]  /*46b0*/  FMUL.FTZ R39, R39, c[0x0][0x1ec] ;  /* 0x00007b0027277a20 */ /* 0x000fc80000410000 */
[----:B------:R-:W-:Y:S02]  /*46c0*/  FMUL.FTZ R39, R39, c[0x0][0x1e8] ;  /* 0x00007a0027277a20 */ /* 0x000fe40000410000 */
[----:B0-----:R-:W-:Y:S01]  /*46d0*/  FFMA.FTZ R37, R37, R38, 1.1641532182693481445e-10 ;  /* 0x2f00000025257423 */ /* 0x001fe20000010026 */
[----:B------:R-:W-:-:S04]  /*46e0*/  @P3 PRMT R38, RZ, 0x5410, R32 ;  /* 0x00005410ff263816 */ /* 0x000fc80000000020 */
[----:B------:R-:W-:-:S04]  /*46f0*/  FSETP.GTU.FTZ.AND P5, PT, R37, c[0x0][0x1e4], PT ;  /* 0x0000790025007a0b */ /* 0x000fc80003fbc000 */
[----:B------:R-:W-:Y:S02]  /*4700*/  FSEL R93, R39, RZ, !P5 ;  /* 0x000000ff275d7208 */ /* 0x000fe40006800000 */
[----:B------:R-:W-:-:S03]  /*4710*/  SEL R92, RZ, 0x1, P5 ;  /* 0x00000001ff5c7807 */ /* 0x000fc60002800000 */
[----:B------:R-:W-:Y:S02]  /*4720*/  @P3 FADD.FTZ R93, R38, R93 ;  /* 0x0000005d265d3221 */ /* 0x000fe40000010000 */
.L_x_1026:
[----:B------:R-:W-:Y:S05]  /*4730*/  BSYNC B1 ;  /* 0x0000000000017941 */ /* 0x000fea0003800000 */
.L_x_1024:
        /* <DEDUP_REMOVED lines=8> */
.L_x_1035:
        /* <DEDUP_REMOVED lines=12> */
.L_x_1038:
[----:B------:R-:W-:Y:S02]  /*4880*/  IMAD.MOV.U32 R90, RZ, RZ, R70 ;  /* 0x000000ffff5a7224 */ /* 0x000fe400078e0046 */
.L_x_1039:
[----:B------:R-:W-:Y:S05]  /*4890*/  BSYNC B2 ;  /* 0x0000000000027941 */ /* 0x000fea0003800000 */
.L_x_1037:
        /* <DEDUP_REMOVED lines=16> */
.L_x_1043:
[----:B------:R-:W-:Y:S05]  /*49a0*/  BSYNC B3 ;  /* 0x0000000000037941 */ /* 0x000fea0003800000 */
.L_x_1042:
        /* <DEDUP_REMOVED lines=43> */
.L_x_1041:
[----:B------:R-:W-:Y:S05]  /*4c60*/  BSYNC B2 ;  /* 0x0000000000027941 */ /* 0x000fea0003800000 */
.L_x_1040:
        /* <DEDUP_REMOVED lines=12> */
.L_x_1036:
[----:B------:R-:W-:Y:S05]  /*4d30*/  BSYNC B1 ;  /* 0x0000000000017941 */ /* 0x000fea0003800000 */
.L_x_1034:
        /* <DEDUP_REMOVED lines=8> */
.L_x_1045:
        /* <DEDUP_REMOVED lines=12> */
.L_x_1048:
[----:B------:R-:W-:Y:S02]  /*4e80*/  MOV R88, R70 ;  /* 0x0000004600587202 */ /* 0x000fe40000000f00 */
.L_x_1049:
[----:B------:R-:W-:Y:S05]  /*4e90*/  BSYNC B2 ;  /* 0x0000000000027941 */ /* 0x000fea0003800000 */
.L_x_1047:
        /* <DEDUP_REMOVED lines=16> */
.L_x_1053:
[----:B------:R-:W-:Y:S05]  /*4fa0*/  BSYNC B3 ;  /* 0x0000000000037941 */ /* 0x000fea0003800000 */
.L_x_1052:
        /* <DEDUP_REMOVED lines=42> */
[----:B------:R-:W-:-:S06]  /*5250*/  HFMA2.MMA R36, -RZ, RZ, 0, 0 ;  /* 0x00000000ff247435 */ /* 0x000fcc00000001ff */
.L_x_1051:
[----:B------:R-:W-:Y:S05]  /*5260*/  BSYNC B2 ;  /* 0x0000000000027941 */ /* 0x000fea0003800000 */
.L_x_1050:
[----:B------:R-:W0:Y:S01]  /*5270*/  I2F.U32 R37, R88 ;  /* 0x0000005800257306 */ /* 0x000e220000201000 */
[----:B-----5:R-:W-:Y:S01]  /*5280*/  PRMT R39, RZ, 0x5410, R29 ;  /* 0x00005410ff277816 */ /* 0x020fe2000000001d */
[----:B------:R-:W-:-:S04]  /*5290*/  IMAD.MOV.U32 R38, RZ, RZ, 0x2f800000 ;  /* 0x2f800000ff267424 */ /* 0x000fc800078e00ff */
[----:B------:R-:W-:-:S04]  /*52a0*/  FMUL.FTZ R39, R39, c[0x0][0x1ec] ;  /* 0x00007b0027277a20 */ /* 0x000fc80000410000 */
[----:B------:R-:W-:Y:S02]  /*52b0*/  FMUL.FTZ R39, R39, c[0x0][0x1e8] ;  /* 0x00007a0027277a20 */ /* 0x000fe40000410000 */
[----:B0-----:R-:W-:Y:S01]  /*52c0*/  FFMA.FTZ R37, R37, R38, 1.1641532182693481445e-10 ;  /* 0x2f00000025257423 */ /* 0x001fe20000010026 */
[----:B------:R-:W-:-:S04]  /*52d0*/  @P3 PRMT R38, RZ, 0x5410, R33 ;  /* 0x00005410ff263816 */ /* 0x000fc80000000021 */
[----:B------:R-:W-:-:S04]  /*52e0*/  FSETP.GTU.FTZ.AND P5, PT, R37, c[0x0][0x1e4], PT ;  /* 0x0000790025007a0b */ /* 0x000fc80003fbc000 */
[----:B------:R-:W-:Y:S02]  /*52f0*/  FSEL R97, R39, RZ, !P5 ;  /* 0x000000ff27617208 */ /* 0x000fe40006800000 */
[----:B------:R-:W-:-:S03]  /*5300*/  SEL R37, RZ, 0x1, P5 ;  /* 0x00000001ff257807 */ /* 0x000fc60002800000 */
[----:B------:R-:W-:Y:S01]  /*5310*/  @P3 FADD.FTZ R97, R38, R97 ;  /* 0x0000006126613221 */ /* 0x000fe20000010000 */
[----:B------:R-:W-:Y:S02]  /*5320*/  PRMT R88, R37, 0x7610, R88 ;  /* 0x0000761025587816 */ /* 0x000fe40000000058 */
.L_x_1046:
[----:B------:R-:W-:Y:S05]  /*5330*/  BSYNC B1 ;  /* 0x0000000000017941 */ /* 0x000fea0003800000 */
.L_x_1044:
        /* <DEDUP_REMOVED lines=8> */
.L_x_1055:
        /* <DEDUP_REMOVED lines=12> */
.L_x_1058:
[----:B------:R-:W-:Y:S02]  /*5480*/  IMAD.MOV.U32 R86, RZ, RZ, R70 ;  /* 0x000000ffff567224 */ /* 0x000fe400078e0046 */
.L_x_1059:
[----:B------:R-:W-:Y:S05]  /*5490*/  BSYNC B2 ;  /* 0x0000000000027941 */ /* 0x000fea0003800000 */
.L_x_1057:
        /* <DEDUP_REMOVED lines=16> */
.L_x_1063:
[----:B------:R-:W-:Y:S05]  /*55a0*/  BSYNC B3 ;  /* 0x0000000000037941 */ /* 0x000fea0003800000 */
.L_x_1062:
        /* <DEDUP_REMOVED lines=43> */
.L_x_1061:
[----:B------:R-:W-:Y:S05]  /*5860*/  BSYNC B2 ;  /* 0x0000000000027941 */ /* 0x000fea0003800000 */
.L_x_1060:
        /* <DEDUP_REMOVED lines=12> */
.L_x_1056:
[----:B------:R-:W-:Y:S05]  /*5930*/  BSYNC B1 ;  /* 0x0000000000017941 */ /* 0x000fea0003800000 */
.L_x_1054:
        /* <DEDUP_REMOVED lines=8> */
.L_x_1065:
        /* <DEDUP_REMOVED lines=12> */
.L_x_1068:
[----:B------:R-:W-:Y:S02]  /*5a80*/  IMAD.MOV.U32 R84, RZ, RZ, R70 ;  /* 0x000000ffff547224 */ /* 0x000fe400078e0046 */
.L_x_1069:
[----:B------:R-:W-:Y:S05]  /*5a90*/  BSYNC B2 ;  /* 0x0000000000027941 */ /* 0x000fea0003800000 */
.L_x_1067:
        /* <DEDUP_REMOVED lines=16> */
.L_x_1073:
[----:B------:R-:W-:Y:S05]  /*5ba0*/  BSYNC B3 ;  /* 0x0000000000037941 */ /* 0x000fea0003800000 */
.L_x_1072:
        /* <DEDUP_REMOVED lines=43> */
.L_x_1071:
[----:B------:R-:W-:Y:S05]  /*5e60*/  BSYNC B2 ;  /* 0x0000000000027941 */ /* 0x000fea0003800000 */
.L_x_1070:
        /* <DEDUP_REMOVED lines=12> */
.L_x_1066:
[----:B------:R-:W-:Y:S05]  /*5f30*/  BSYNC B1 ;  /* 0x0000000000017941 */ /* 0x000fea0003800000 */
.L_x_1064:
        /* <DEDUP_REMOVED lines=8> */
.L_x_1075:
        /* <DEDUP_REMOVED lines=12> */
.L_x_1078:
[----:B------:R-:W-:Y:S02]  /*6080*/  IMAD.MOV.U32 R82, RZ, RZ, R70 ;  /* 0x000000ffff527224 */ /* 0x000fe400078e0046 */
.L_x_1079:
[----:B------:R-:W-:Y:S05]  /*6090*/  BSYNC B2 ;  /* 0x0000000000027941 */ /* 0x000fea0003800000 */
.L_x_1077:
        /* <DEDUP_REMOVED lines=16> */
.L_x_1083:
[----:B------:R-:W-:Y:S05]  /*61a0*/  BSYNC B3 ;  /* 0x0000000000037941 */ /* 0x000fea0003800000 */
.L_x_1082:
        /* <DEDUP_REMOVED lines=43> */
.L_x_1081:
[----:B------:R-:W-:Y:S05]  /*6460*/  BSYNC B2 ;  /* 0x0000000000027941 */ /* 0x000fea0003800000 */
.L_x_1080:
[----:B------:R-:W0:Y:S01]  /*6470*/  I2F.U32 R36, R82 ;  /* 0x0000005200247306 */ /* 0x000e220000201000 */
[----:B------:R-:W-:Y:S01]  /*6480*/  HFMA2.MMA R39, -RZ, RZ, 0.1171875, 0 ;  /* 0x2f800000ff277435 */ /* 0x000fe200000001ff */
[----:B-----5:R-:W-:-:S05]  /*6490*/  PRMT R38, RZ, 0x7610, R30 ;  /* 0x00007610ff267816 */ /* 0x020fca000000001e */
        /* <DEDUP_REMOVED lines=9> */
.L_x_1076:
[----:B------:R-:W-:Y:S05]  /*6530*/  BSYNC B1 ;  /* 0x0000000000017941 */ /* 0x000fea0003800000 */
.L_x_1074:
        /* <DEDUP_REMOVED lines=8> */
.L_x_1085:
        /* <DEDUP_REMOVED lines=12> */
.L_x_1088:
[----:B------:R-:W-:Y:S02]  /*6680*/  IMAD.MOV.U32 R80, RZ, RZ, R70 ;  /* 0x000000ffff507224 */ /* 0x000fe400078e0046 */
.L_x_1089:
[----:B------:R-:W-:Y:S05]  /*6690*/  BSYNC B2 ;  /* 0x0000000000027941 */ /* 0x000fea0003800000 */
.L_x_1087:
        /* <DEDUP_REMOVED lines=16> */
.L_x_1093:
[----:B------:R-:W-:Y:S05]  /*67a0*/  BSYNC B3 ;  /* 0x0000000000037941 */ /* 0x000fea0003800000 */
.L_x_1092:
        /* <DEDUP_REMOVED lines=43> */
.L_x_1091:
[----:B------:R-:W-:Y:S05]  /*6a60*/  BSYNC B2 ;  /* 0x0000000000027941 */ /* 0x000fea0003800000 */
.L_x_1090:
        /* <DEDUP_REMOVED lines=12> */
.L_x_1086:
[----:B------:R-:W-:Y:S05]  /*6b30*/  BSYNC B1 ;  /* 0x0000000000017941 */ /* 0x000fea0003800000 */
.L_x_1084:
        /* <DEDUP_REMOVED lines=8> */
.L_x_1095:
        /* <DEDUP_REMOVED lines=12> */
.L_x_1098:
[----:B------:R-:W-:Y:S02]  /*6c80*/  MOV R78, R70 ;  /* 0x00000046004e7202 */ /* 0x000fe40000000f00 */
.L_x_1099:
[----:B------:R-:W-:Y:S05]  /*6c90*/  BSYNC B2 ;  /* 0x0000000000027941 */ /* 0x000fea0003800000 */
.L_x_1097:
        /* <DEDUP_REMOVED lines=16> */
.L_x_1103:
[----:B------:R-:W-:Y:S05]  /*6da0*/  BSYNC B3 ;  /* 0x0000000000037941 */ /* 0x000fea0003800000 */
.L_x_1102:
        /* <DEDUP_REMOVED lines=43> */
.L_x_1101:
[----:B------:R-:W-:Y:S05]  /*7060*/  BSYNC B2 ;  /* 0x0000000000027941 */ /* 0x000fea0003800000 */
.L_x_1100:
        /* <DEDUP_REMOVED lines=12> */
.L_x_1096:
[----:B------:R-:W-:Y:S05]  /*7130*/  BSYNC B1 ;  /* 0x0000000000017941 */ /* 0x000fea0003800000 */
.L_x_1094:
        /* <DEDUP_REMOVED lines=11> */
[----:B------:R-:W-:Y:S02]  /*71f0*/  PRMT R39, R82, 0x7104, RZ ;  /* 0x0000710452277816 */ /* 0x000fe400000000ff */
[----:B------:R-:W-:Y:S02]  /*7200*/  LOP3.LUT R37, R37, 0xff0000, RZ, 0xc0, !PT ;  /* 0x00ff000025257812 */ /* 0x000fe400078ec0ff */
[----:B------:R-:W-:Y:S02]  /*7210*/  LOP3.LUT R124, R86, 0xff, RZ, 0xc0, !PT ;  /* 0x000000ff567c7812 */ /* 0x000fe400078ec0ff */
[----:B------:R-:W-:-:S02]  /*7220*/  PRMT R36, R37, 0x4210, R36 ;  /* 0x0000421025247816 */ /* 0x000fc40000000024 */
[----:B------:R-:W-:Y:S01]  /*7230*/  LOP3.LUT R38, R88, 0xff, RZ, 0xc0, !PT ;  /* 0x000000ff58267812 */ /* 0x000fe200078ec0ff */
[----:B------:R-:W-:Y:S01]  /*7240*/  IMAD.WIDE.U32 R124, R124, 0x1000000, RZ ;  /* 0x010000007c7c7825 */ /* 0x000fe200078e00ff */
[----:B------:R-:W-:Y:S02]  /*7250*/  LOP3.LUT R39, R36, 0xff00, R39, 0xf8, !PT ;  /* 0x0000ff0024277812 */ /* 0x000fe400078ef827 */
[----:B------:R-:W-:Y:S02]  /*7260*/  LOP3.LUT R36, R90, 0xff, RZ, 0xc0, !PT ;  /* 0x000000ff5a247812 */ /* 0x000fe400078ec0ff */
[----:B------:R-:W-:Y:S01]  /*7270*/  LOP3.LUT R104, R39, 0xff, R84, 0xf8, !PT ;  /* 0x000000ff27687812 */ /* 0x000fe200078ef854 */
[----:B------:R-:W-:-:S04]  /*7280*/  IMAD.WIDE.U32 R38, R38, 0x10000, RZ ;  /* 0x0001000026267825 */ /* 0x000fc800078e00ff */
[----:B------:R-:W-:Y:S01]  /*7290*/  IMAD.WIDE.U32 R36, R36, 0x100, RZ ;  /* 0x0000010024247825 */ /* 0x000fe200078e00ff */
[----:B------:R-:W-:-:S04]  /*72a0*/  LOP3.LUT R39, R39, R104, R125, 0xfe, !PT ;  /* 0x0000006827277212 */ /* 0x000fc800078efe7d */
[----:B------:R-:W-:Y:S01]  /*72b0*/  LOP3.LUT R125, R36, R124, R38, 0xfe, !PT ;  /* 0x0000007c247d7212 */ /* 0x000fe200078efe26 */
[----:B------:R-:W-:Y:S01]  /*72c0*/  IMAD.MOV.U32 R38, RZ, RZ, 0x8 ;  /* 0x00000008ff267424 */ /* 0x000fe200078e00ff */
[----:B------:R-:W-:Y:S02]  /*72d0*/  LOP3.LUT R37, R39, R37, RZ, 0xfc, !PT ;  /* 0x0000002527257212 */ /* 0x000fe400078efcff */
[----:B------:R-:W-:Y:S01]  /*72e0*/  LOP3.LUT R36, R125, 0xff, R92, 0xf8, !PT ;  /* 0x000000ff7d247812 */ /* 0x000fe200078ef85c */
[----:B------:R-:W-:-:S05]  /*72f0*/  IMAD.WIDE.U32 R38, R98, R38, c[0x0][0x190] ;  /* 0x0000640062267625 */ /* 0x000fca00078e0026 */
[----:B------:R0:W-:Y:S02]  /*7300*/  STG.E.64 [R38.64], R36 ;  /* 0x0000002426007986 */ /* 0x0001e4000c101b06 */
.L_x_1105:
[----:B------:R-:W-:Y:S05]  /*7310*/  BSYNC B1 ;  /* 0x0000000000017941 */ /* 0x000fea0003800000 */
.L_x_1104:
[----:B------:R-:W-:Y:S02]  /*7320*/  IADD3 R100, R100, 0x100, RZ ;  /* 0x0000010064647810 */ /* 0x000fe40007ffe0ff */
[----:B------:R-:W-:Y:S02]  /*7330*/  IADD3 R98, R98, 0x100, RZ ;  /* 0x0000010062627810 */ /* 0x000fe40007ffe0ff */
.L_x_1023:
[----:B------:R-:W-:Y:S05]  /*7340*/  BSYNC B0 ;  /* 0x0000000000007941 */ /* 0x000fea0003800000 */
.L_x_1022:
[----:B------:R-:W-:Y:S01]  /*7350*/  BSSY B0, `(.L_x_1106) ;  /* 0x0000327000007945 */ /* 0x000fe20003800000 */
[----:B------:R-:W-:Y:S05]  /*7360*/  @!P1 BRA `(.L_x_1107) ;  /* 0x0000325000009947 */ /* 0x000fea0003800000 */
[----:B------:R-:W-:Y:S02]  /*7370*/  ISETP.NE.U32.AND P3, PT, RZ, c[0x0][0x180], PT ;  /* 0x00006000ff007a0c */ /* 0x000fe40003f65070 */
[----:B0-----:R-:W-:Y:S02]  /*7380*/  @P2 MOV R39, 0x10 ;  /* 0x0000001000272802 */ /* 0x001fe40000000f00 */
[----:B------:R-:W-:-:S03]  /*7390*/  ISETP.NE.AND.EX P3, PT, RZ, c[0x0][0x184], PT, P3 ;  /* 0x00006100ff007a0c */ /* 0x000fc60003f65330 */
[----:B------:R-:W-:-:S05]  /*73a0*/  @P2 IMAD.WIDE.U32 R38, R98, R39, c[0x0][0x170] ;  /* 0x00005c0062262625 */ /* 0x000fca00078e0027 */
[----:B-----5:R0:W5:Y:S05]  /*73b0*/  @P2 LDG.E.128 R28, [R38.64] ;  /* 0x00000006261c2981 */ /* 0x02016a000c1e1d00 */
        /* <DEDUP_REMOVED lines=12> */
.L_x_1109:
[C---:B0-----:R-:W-:Y:S01]  /*7480*/  ISETP.NE.AND P5, PT, R69.reuse, 0x1, PT ;  /* 0x000000014500780c */ /* 0x041fe20003fa5270 */
        /* <DEDUP_REMOVED lines=11> */
.L_x_1112:
[----:B------:R-:W-:Y:S02]  /*7540*/  IMAD.MOV.U32 R92, RZ, RZ, R70 ;  /* 0x000000ffff5c7224 */ /* 0x000fe400078e0046 */
.L_x_1113:
[----:B------:R-:W-:Y:S05]  /*7550*/  BSYNC B2 ;  /* 0x0000000000027941 */ /* 0x000fea0003800000 */
.L_x_1111:
        /* <DEDUP_REMOVED lines=16> */
.L_x_1117:
[----:B------:R-:W-:Y:S05]  /*7660*/  BSYNC B3 ;  /* 0x0000000000037941 */ /* 0x000fea0003800000 */
.L_x_1116:
        /* <DEDUP_REMOVED lines=43> */
.L_x_1115:
[----:B------:R-:W-:Y:S05]  /*7920*/  BSYNC B2 ;  /* 0x0000000000027941 */ /* 0x000fea0003800000 */
.L_x_1114:
        /* <DEDUP_REMOVED lines=12> */
.L_x_1110:
[----:B------:R-:W-:Y:S05]  /*79f0*/  BSYNC B1 ;  /* 0x0000000000017941 */ /* 0x000fea0003800000 */
.L_x_1108:
        /* <DEDUP_REMOVED lines=8> */
.L_x_1119:
        /* <DEDUP_REMOVED lines=12> */
.L_x_1122:
[----:B------:R-:W-:Y:S02]  /*7b40*/  IMAD.MOV.U32 R90, RZ, RZ, R70 ;  /* 0x000000ffff5a7224 */ /* 0x000fe400078e0046 */
.L_x_1123:
[----:B------:R-:W-:Y:S05]  /*7b50*/  BSYNC B2 ;  /* 0x0000000000027941 */ /* 0x000fea0003800000 */
.L_x_1121:
        /* <DEDUP_REMOVED lines=16> */
.L_x_1127:
[----:B------:R-:W-:Y:S05]  /*7c60*/  BSYNC B3 ;  /* 0x0000000000037941 */ /* 0x000fea0003800000 */
.L_x_1126:
        /* <DEDUP_REMOVED lines=40> */
[----:B------:R-:W-:Y:S02]  /*7ef0*/  LOP3.LUT R62, R39, UR25, R110, 0x96, !PT ;  /* 0x00000019273e7c12 */ /* 0x000fe4000f8e966e */
[----:B------:R-:W-:Y:S02]  /*7f00*/  MOV R70, R38 ;  /* 0x0000002600467202 */ /* 0x000fe40000000f00 */
[----:B------:R-:W-:Y:S02]  /*7f10*/  LOP3.LUT R61, R69, UR26, R36, 0x96, !PT ;  /* 0x0000001a453d7c12 */ /* 0x000fe4000f8e9624 */
.L_x_1125:
[----:B------:R-:W-:Y:S05]  /*7f20*/  BSYNC B2 ;  /* 0x0000000000027941 */ /* 0x000fea0003800000 */
.L_x_1124:
        /* <DEDUP_REMOVED lines=12> */
.L_x_1120:
[----:B------:R-:W-:Y:S05]  /*7ff0*/  BSYNC B1 ;  /* 0x0000000000017941 */ /* 0x000fea0003800000 */
.L_x_1118:
        /* <DEDUP_REMOVED lines=8> */
.L_x_1129:
        /* <DEDUP_REMOVED lines=12> */
.L_x_1132:
[----:B------:R-:W-:Y:S02]  /*8140*/  IMAD.MOV.U32 R88, RZ, RZ, R70 ;  /* 0x000000ffff587224 */ /* 0x000fe400078e0046 */
.L_x_1133:
[----:B------:R-:W-:Y:S05]  /*8150*/  BSYNC B2 ;  /* 0x0000000000027941 */ /* 0x000fea0003800000 */
.L_x_1131:
        /* <DEDUP_REMOVED lines=16> */
.L_x_1137:
[----:B------:R-:W-:Y:S05]  /*8260*/  BSYNC B3 ;  /* 0x0000000000037941 */ /* 0x000fea0003800000 */
.L_x_1136:
        /* <DEDUP_REMOVED lines=43> */
.L_x_1135:
[----:B------:R-:W-:Y:S05]  /*8520*/  BSYNC B2 ;  /* 0x0000000000027941 */ /* 0x000fea0003800000 */
.L_x_1134:
        /* <DEDUP_REMOVED lines=12> */
.L_x_1130:
[----:B------:R-:W-:Y:S05]  /*85f0*/  BSYNC B1 ;  /* 0x0000000000017941 */ /* 0x000fea0003800000 */
.L_x_1128:
        /* <DEDUP_REMOVED lines=8> */
.L_x_1139:
        /* <DEDUP_REMOVED lines=12> */
.L_x_1142:
[----:B------:R-:W-:Y:S02]  /*8740*/  IMAD.MOV.U32 R86, RZ, RZ, R70 ;  /* 0x000000ffff567224 */ /* 0x000fe400078e0046 */
.L_x_1143:
[----:B------:R-:W-:Y:S05]  /*8750*/  BSYNC B2 ;  /* 0x0000000000027941 */ /* 0x000fea0003800000 */
.L_x_1141:
        /* <DEDUP_REMOVED lines=16> */
.L_x_1147:
[----:B------:R-:W-:Y:S05]  /*8860*/  BSYNC B3 ;  /* 0x0000000000037941 */ /* 0x000fea0003800000 */
.L_x_1146:
        /* <DEDUP_REMOVED lines=43> */
.L_x_1145:
[----:B------:R-:W-:Y:S05]  /*8b20*/  BSYNC B2 ;  /* 0x0000000000027941 */ /* 0x000fea0003800000 */
.L_x_1144:
        /* <DEDUP_REMOVED lines=12> */
.L_x_1140:
[----:B------:R-:W-:Y:S05]  /*8bf0*/  BSYNC B1 ;  /* 0x0000000000017941 */ /* 0x000fea0003800000 */
.L_x_1138:
        /* <DEDUP_REMOVED lines=8> */
.L_x_1149:
        /* <DEDUP_REMOVED lines=12> */
.L_x_1152:
[----:B------:R-:W-:Y:S02]  /*8d40*/  MOV R84, R70 ;  /* 0x0000004600547202 */ /* 0x000fe40000000f00 */
.L_x_1153:
[----:B------:R-:W-:Y:S05]  /*8d50*/  BSYNC B2 ;  /* 0x0000000000027941 */ /* 0x000fea0003800000 */
.L_x_1151:
        /* <DEDUP_REMOVED lines=16> */
.L_x_1157:
[----:B------:R-:W-:Y:S05]  /*8e60*/  BSYNC B3 ;  /* 0x0000000000037941 */ /* 0x000fea0003800000 */
.L_x_1156:
        /* <DEDUP_REMOVED lines=43> */
.L_x_1155:
[----:B------:R-:W-:Y:S05]  /*9120*/  BSYNC B2 ;  /* 0x0000000000027941 */ /* 0x000fea0003800000 */
.L_x_1154:
        /* <DEDUP_REMOVED lines=12> */
.L_x_1150:
[----:B------:R-:W-:Y:S05]  /*91f0*/  BSYNC B1 ;  /* 0x0000000000017941 */ /* 0x000fea0003800000 */
.L_x_1148:
        /* <DEDUP_REMOVED lines=8> */
.L_x_1159:
        /* <DEDUP_REMOVED lines=12> */
.L_x_1162:
[----:B------:R-:W-:Y:S02]  /*9340*/  IMAD.MOV.U32 R82, RZ, RZ, R70 ;  /* 0x000000ffff527224 */ /* 0x000fe400078e0046 */
.L_x_1163:
[----:B------:R-:W-:Y:S05]  /*9350*/  BSYNC B2 ;  /* 0x0000000000027941 */ /* 0x000fea0003800000 */
.L_x_1161:
        /* <DEDUP_REMOVED lines=16> */
.L_x_1167:
[----:B------:R-:W-:Y:S05]  /*9460*/  BSYNC B3 ;  /* 0x0000000000037941 */ /* 0x000fea0003800000 */
.L_x_1166:
        /* <DEDUP_REMOVED lines=43> */
.L_x_1165:
[----:B------:R-:W-:Y:S05]  /*9720*/  BSYNC B2 ;  /* 0x0000000000027941 */ /* 0x000fea0003800000 */
.L_x_1164:
        /* <DEDUP_REMOVED lines=12> */
.L_x_1160:
[----:B------:R-:W-:Y:S05]  /*97f0*/  BSYNC B1 ;  /* 0x0000000000017941 */ /* 0x000fea0003800000 */
.L_x_1158:
        /* <DEDUP_REMOVED lines=8> */
.L_x_1169:
        /* <DEDUP_REMOVED lines=12> */
.L_x_1172:
[----:B------:R-:W-:Y:S02]  /*9940*/  IMAD.MOV.U32 R80, RZ, RZ, R70 ;  /* 0x000000ffff507224 */ /* 0x000fe400078e0046 */
.L_x_1173:
[----:B------:R-:W-:Y:S05]  /*9950*/  BSYNC B2 ;  /* 0x0000000000027941 */ /* 0x000fea0003800000 */
.L_x_1171:
        /* <DEDUP_REMOVED lines=16> */
.L_x_1177:
[----:B------:R-:W-:Y:S05]  /*9a60*/  BSYNC B3 ;  /* 0x0000000000037941 */ /* 0x000fea0003800000 */
.L_x_1176:
        /* <DEDUP_REMOVED lines=43> */
.L_x_1175:
[----:B------:R-:W-:Y:S05]  /*9d20*/  BSYNC B2 ;  /* 0x0000000000027941 */ /* 0x000fea0003800000 */
.L_x_1174:
        /* <DEDUP_REMOVED lines=12> */
.L_x_1170:
[----:B------:R-:W-:Y:S05]  /*9df0*/  BSYNC B1 ;  /* 0x0000000000017941 */ /* 0x000fea0003800000 */
.L_x_1168:
        /* <DEDUP_REMOVED lines=8> */
.L_x_1179:
        /* <DEDUP_REMOVED lines=12> */
.L_x_1182:
[----:B------:R-:W-:Y:S02]  /*9f40*/  IMAD.MOV.U32 R78, RZ, RZ, R70 ;  /* 0x000000ffff4e7224 */ /* 0x000fe400078e0046 */
.L_x_1183:
[----:B------:R-:W-:Y:S05]  /*9f50*/  BSYNC B2 ;  /* 0x0000000000027941 */ /* 0x000fea0003800000 */
.L_x_1181:
        /* <DEDUP_REMOVED lines=16> */
.L_x_1187:
[----:B------:R-:W-:Y:S05]  /*a060*/  BSYNC B3 ;  /* 0x0000000000037941 */ /* 0x000fea0003800000 */
.L_x_1186:
        /* <DEDUP_REMOVED lines=43> */
.L_x_1185:
[----:B------:R-:W-:Y:S05]  /*a320*/  BSYNC B2 ;  /* 0x0000000000027941 */ /* 0x000fea0003800000 */
.L_x_1184:
        /* <DEDUP_REMOVED lines=12> */
.L_x_1180:
[----:B------:R-:W-:Y:S05]  /*a3f0*/  BSYNC B1 ;  /* 0x0000000000017941 */ /* 0x000fea0003800000 */
.L_x_1178:
[----:B------:R-:W-:Y:S01]  /*a400*/  IMAD.MOV.U32 R125, RZ, RZ, 0x10 ;  /* 0x00000010ff7d7424 */ /* 0x000fe200078e00ff */
[----:B------:R-:W-:Y:S02]  /*a410*/  F2FP.BF16.PACK_AB R39, R123, R121 ;  /* 0x000000797b27723e */ /* 0x000fe400000010ff */
        /* <DEDUP_REMOVED lines=14> */
[----:B------:R-:W-:Y:S02]  /*a500*/  LOP3.LUT R37, R90, 0xff, RZ, 0xc0, !PT ;  /* 0x000000ff5a257812 */ /* 0x000fe400078ec0ff */
[----:B------:R-:W-:Y:S01]  /*a510*/  LOP3.LUT R100, R36, 0xff00, R39, 0xf8, !PT ;  /* 0x0000ff0024647812 */ /* 0x000fe200078ef827 */
[----:B------:R-:W-:-:S03]  /*a520*/  IMAD.WIDE.U32 R38, R38, 0x10000, RZ ;  /* 0x0001000026267825 */ /* 0x000fc600078e00ff */
[----:B------:R-:W-:Y:S01]  /*a530*/  LOP3.LUT R100, R100, 0xff, R84, 0xf8, !PT ;  /* 0x000000ff64647812 */ /* 0x000fe200078ef854 */
[----:B------:R-:W-:-:S03]  /*a540*/  IMAD.WIDE.U32 R36, R37, 0x100, RZ ;  /* 0x0000010025247825 */ /* 0x000fc600078e00ff */
[----:B------:R-:W-:Y:S02]  /*a550*/  LOP3.LUT R39, R39, R100, R125, 0xfe, !PT ;  /* 0x0000006427277212 */ /* 0x000fe400078efe7d */
[----:B------:R-:W-:Y:S01]  /*a560*/  LOP3.LUT R125, R36, R124, R38, 0xfe, !PT ;  /* 0x0000007c247d7212 */ /* 0x000fe200078efe26 */
[----:B------:R-:W-:Y:S01]  /*a570*/  IMAD.MOV.U32 R38, RZ, RZ, 0x8 ;  /* 0x00000008ff267424 */ /* 0x000fe200078e00ff */
[----:B------:R-:W-:Y:S02]  /*a580*/  LOP3.LUT R37, R39, R37, RZ, 0xfc, !PT ;  /* 0x0000002527257212 */ /* 0x000fe400078efcff */
[----:B------:R-:W-:Y:S01]  /*a590*/  LOP3.LUT R36, R125, 0xff, R92, 0xf8, !PT ;  /* 0x000000ff7d247812 */ /* 0x000fe200078ef85c */
[----:B------:R-:W-:-:S05]  /*a5a0*/  IMAD.WIDE.U32 R38, R98, R38, c[0x0][0x190] ;  /* 0x0000640062267625 */ /* 0x000fca00078e0026 */
[----:B------:R0:W-:Y:S02]  /*a5b0*/  STG.E.64 [R38.64], R36 ;  /* 0x0000002426007986 */ /* 0x0001e4000c101b06 */
.L_x_1107:
[----:B------:R-:W-:Y:S05]  /*a5c0*/  BSYNC B0 ;  /* 0x0000000000007941 */ /* 0x000fea0003800000 */
.L_x_1106:
[----:B0-----:R-:W-:Y:S01]  /*a5d0*/  FADD.FTZ R36, RZ, R89 ;  /* 0x00000059ff247221 */ /* 0x001fe20000010000 */
[----:B------:R-:W-:Y:S02]  /*a5e0*/  ISETP.GT.U32.AND P3, PT, R20, 0x1ff, PT ;  /* 0x000001ff1400780c */ /* 0x000fe40003f64070 */
        /* <DEDUP_REMOVED lines=31> */
.L_x_1198:
        /* <DEDUP_REMOVED lines=69> */
.L_x_1199:
[----:B------:R-:W-:Y:S01]  /*ac30*/  LOP3.LUT P2, RZ, R24, 0x1f, RZ, 0xc0, !PT ;  /* 0x0000001f18ff7812 */ /* 0x000fe2000784c0ff */
[----:B-1----:R-:W-:Y:S01]  /*ac40*/  FADD.FTZ R37, R102, R125 ;  /* 0x0000007d66257221 */ /* 0x002fe20000010000 */
[----:B------:R-:W-:Y:S01]  /*ac50*/  SHF.R.U32.HI R39, RZ, 0x5, R24 ;  /* 0x00000005ff277819 */ /* 0x000fe20000011618 */
[----:B------:R-:W-:Y:S01]  /*ac60*/  WARPSYNC 0xffffffff ;  /* 0xffffffff00007948 */ /* 0x000fe20003800000 */
[----:B0-----:R-:W-:Y:S02]  /*ac70*/  LOP3.LUT R125, R24, 0x1f, RZ, 0xc0, !PT ;  /* 0x0000001f187d7812 */ /* 0x001fe400078ec0ff */
[----:B------:R-:W-:-:S07]  /*ac80*/  LOP3.LUT R39, R39, 0x7, RZ, 0xc0, !PT ;  /* 0x0000000727277812 */ /* 0x000fce00078ec0ff */
[----:B------:R-:W-:-:S05]  /*ac90*/  @!P2 IMAD.IADD R38, R98, 0x1, R39 ;  /* 0x000000016226a824 */ /* 0x000fca00078e0227 */
[----:B------:R0:W-:Y:S01]  /*aca0*/  @!P2 STS.64 [R38.X8], R36 ;  /* 0x000000242600a388 */ /* 0x0001e20000008a00 */
[----:B------:R-:W-:-:S11]  /*acb0*/  ISETP.GT.U32.AND P2, PT, R125, 0x7, PT ;  /* 0x000000077d00780c */ /* 0x000fd60003f44070 */
[----:B------:R-:W-:Y:S01]  /*acc0*/  BAR.SYNC.DEFER_BLOCKING 0x0 ;  /* 0x0000000000007b1d */ /* 0x000fe20000010000 */
[----:B0-----:R-:W-:Y:S01]  /*acd0*/  CS2R R36, SRZ ;  /* 0x0000000000247805 */ /* 0x001fe2000001ff00 */
[----:B------:R-:W-:Y:S01]  /*ace0*/  @!P2 IADD3 R102, R98, R125, RZ ;  /* 0x0000007d6266a210 */ /* 0x000fe20007ffe0ff */
[----:B------:R-:W-:Y:S01]  /*acf0*/  IMAD.MOV.U32 R104, RZ, RZ, RZ ;  /* 0x000000ffff687224 */ /* 0x000fe200078e00ff */
[----:B------:R-:W-:Y:S01]  /*ad00*/  LOP3.LUT P3, RZ, R39, 0x1f, R24, 0xf8, !PT ;  /* 0x0000001f27ff7812 */ /* 0x000fe2000786f818 */
[----:B------:R-:W-:Y:S01]  /*ad10*/  @!P2 IMAD.MOV.U32 R104, RZ, RZ, R64 ;  /* 0x000000ffff68a224 */ /* 0x000fe200078e0040 */
[----:B------:R-:W-:Y:S03]  /*ad20*/  BSSY B0, `(.L_x_1190) ;  /* 0x00000b2000007945 */ /* 0x000fe60003800000 */
[----:B------:R-:W-:Y:S01]  /*ad30*/  I2F R110, R104 ;  /* 0x00000068006e7306 */ /* 0x000fe20000201400 */
[----:B------:R-:W0:Y:S04]  /*ad40*/  SHFL.DOWN PT, R106, R104, 0x4, 0x1f ;  /* 0x08801f00686a7f89 */ /* 0x000e2800000e0000 */
[----:B------:R-:W-:Y:S01]  /*ad50*/  @!P2 LDS.64 R36, [R102.X8] ;  /* 0x000000006624a984 */ /* 0x000fe20000008a00 */
[----:B------:R-:W-:Y:S01]  /*ad60*/  ISETP.NE.AND P2, PT, RZ, UR8, PT ;  /* 0x00000008ff007c0c */ /* 0x000fe2000bf45270 */
[----:B0-----:R-:W-:-:S02]  /*ad70*/  IMAD.IADD R125, R106, 0x1, R104 ;  /* 0x000000016a7d7824 */ /* 0x001fc400078e0268 */
[----:B------:R-:W-:Y:S03]  /*ad80*/  I2F R106, R106 ;  /* 0x0000006a006a7306 */ /* 0x000fe60000201400 */
[----:B------:R-:W0:Y:S05]  /*ad90*/  SHFL.DOWN PT, R98, R125, 0x2, 0x1f ;  /* 0x08401f007d627f89 */ /* 0x000e2a00000e0000 */
[----:B------:R-:W1:Y:S08]  /*ada0*/  I2F R38, R125 ;  /* 0x0000007d00267306 */ /* 0x000e700000201400 */
[----:B-1----:R-:W1:Y:S01]  /*adb0*/  MUFU.RCP R100, R38 ;  /* 0x0000002600647308 */ /* 0x002e620000001000 */
[----:B0-----:R-:W-:Y:S01]  /*adc0*/  IMAD.IADD R104, R125, 0x1, R98 ;  /* 0x000000017d687824 */ /* 0x001fe200078e0262 */
[----:B------:R-:W0:Y:S04]  /*add0*/  SHFL.DOWN PT, R108, R36, 0x4, 0x1f ;  /* 0x08801f00246c7f89 */ /* 0x000e2800000e0000 */
[----:B------:R-:W2:Y:S02]  /*ade0*/  SHFL.DOWN PT, R102, R37, 0x4, 0x1f ;  /* 0x08801f0025667f89 */ /* 0x000ea400000e0000 */
[----:B------:R-:W-:Y:S01]  /*adf0*/  I2F R98, R98 ;  /* 0x0000006200627306 */ /* 0x000fe20000201400 */
[----:B0-----:R-:W-:-:S02]  /*ae00*/  FMUL.FTZ R112, R108, R106 ;  /* 0x0000006a6c707220 */ /* 0x001fc40000410000 */
[----:B------:R-:W-:Y:S02]  /*ae10*/  FADD.FTZ R108, -R108, R36 ;  /* 0x000000246c6c7221 */ /* 0x000fe40000010100 */
[----:B------:R-:W-:Y:S02]  /*ae20*/  FFMA.FTZ R112, R110, R36, R112 ;  /* 0x000000246e707223 */ /* 0x000fe40000010070 */
[----:B------:R-:W-:Y:S02]  /*ae30*/  FMUL.FTZ R108, R108, R108 ;  /* 0x0000006c6c6c7220 */ /* 0x000fe40000410000 */
[----:B-1----:R-:W-:Y:S02]  /*ae40*/  FMUL.FTZ R36, R100, R112 ;  /* 0x0000007064247220 */ /* 0x002fe40000410000 */
[----:B------:R-:W-:Y:S02]  /*ae50*/  FMUL.FTZ R108, R108, R110 ;  /* 0x0000006e6c6c7220 */ /* 0x000fe40000410000 */
[----:B--2---:R-:W-:-:S02]  /*ae60*/  FADD.FTZ R125, R102, R37 ;  /* 0x00000025667d7221 */ /* 0x004fc40000010000 */
[----:B------:R-:W-:Y:S01]  /*ae70*/  FMUL.FTZ R108, R108, R106 ;  /* 0x0000006a6c6c7220 */ /* 0x000fe20000410000 */
[----:B------:R-:W0:Y:S01]  /*ae80*/  I2F R37, R104 ;  /* 0x0000006800257306 */ /* 0x000e220000201400 */
[----:B------:R-:W1:Y:S02]  /*ae90*/  SHFL.DOWN PT, R106, R36, 0x2, 0x1f ;  /* 0x08401f00246a7f89 */ /* 0x000e6400000e0000 */
[----:B------:R-:W-:Y:S02]  /*aea0*/  FFMA.FTZ R102, R100, R108, R125 ;  /* 0x0000006c64667223 */ /* 0x000fe4000001007d */
[----:B------:R-:W2:Y:S04]  /*aeb0*/  SHFL.DOWN PT, R125, R104, 0x1, 0x1f ;  /* 0x08201f00687d7f89 */ /* 0x000ea800000e0000 */
[----:B------:R-:W3:Y:S01]  /*aec0*/  SHFL.DOWN PT, R108, R102, 0x2, 0x1f ;  /* 0x08401f00666c7f89 */ /* 0x000ee200000e0000 */
[----:B0-----:R-:W0:Y:S01]  /*aed0*/  MUFU.RCP R100, R37 ;  /* 0x0000002500647308 */ /* 0x001e220000001000 */
[----:B-1----:R-:W-:-:S02]  /*aee0*/  FADD.FTZ R110, R36, -R106 ;  /* 0x8000006a246e7221 */ /* 0x002fc40000010000 */
[----:B------:R-:W-:Y:S02]  /*aef0*/  FMUL.FTZ R106, R106, R98 ;  /* 0x000000626a6a7220 */ /* 0x000fe40000410000 */
[----:B------:R-:W-:Y:S02]  /*af00*/  FMUL.FTZ R110, R110, R110 ;  /* 0x0000006e6e6e7220 */ /* 0x000fe40000410000 */
[----:B------:R-:W-:Y:S01]  /*af10*/  FFMA.FTZ R36, R38, R36, R106 ;  /* 0x0000002426247223 */ /* 0x000fe2000001006a */
[----:B--2---:R-:W-:Y:S01]  /*af20*/  IADD3 R106, R104, R125, RZ ;  /* 0x0000007d686a7210 */ /* 0x004fe20007ffe0ff */
[----:B------:R-:W-:Y:S01]  /*af30*/  FMUL.FTZ R110, R38, R110 ;  /* 0x0000006e266e7220 */ /* 0x000fe20000410000 */
[----:B------:R-:W-:Y:S01]  /*af40*/  I2F R125, R125 ;  /* 0x0000007d007d7306 */ /* 0x000fe20000201400 */
[----:B0-----:R-:W-:Y:S02]  /*af50*/  FMUL.FTZ R36, R100, R36 ;  /* 0x0000002464247220 */ /* 0x001fe40000410000 */
[----:B------:R-:W-:-:S02]  /*af60*/  FMUL.FTZ R110, R110, R98 ;  /* 0x000000626e6e7220 */ /* 0x000fc40000410000 */
[----:B---3--:R-:W-:Y:S01]  /*af70*/  FADD.FTZ R108, R102, R108 ;  /* 0x0000006c666c7221 */ /* 0x008fe20000010000 */
[----:B------:R-:W0:Y:S02]  /*af80*/  SHFL.DOWN PT, R38, R36, 0x1, 0x1f ;  /* 0x08201f0024267f89 */ /* 0x000e2400000e0000 */
        /* <DEDUP_REMOVED lines=9> */
[----:B-1----:R-:W-:Y:S02]  /*b020*/  FMUL.FTZ R38, R100, R38 ;  /* 0x0000002664267220 */ /* 0x002fe40000410000 */
[----:B--2---:R-:W-:Y:S02]  /*b030*/  FADD.FTZ R37, R108, R98 ;  /* 0x000000626c257221 */ /* 0x004fe40000010000 */
[----:B------:R-:W-:Y:S02]  /*b040*/  FMUL.FTZ R102, R102, R125 ;  /* 0x0000007d66667220 */ /* 0x000fe40000410000 */
[----:B------:R0:W1:Y:S01]  /*b050*/  SHFL.IDX PT, R125, R38, RZ, 0x1f ;  /* 0x00001fff267d7589 */ /* 0x00006200000e0000 */
[----:B------:R-:W-:Y:S02]  /*b060*/  IMAD.MOV.U32 R98, RZ, RZ, c[0x0][0x1e0] ;  /* 0x00007800ff627624 */ /* 0x000fe400078e00ff */
[----:B------:R-:W-:Y:S01]  /*b070*/  FFMA.FTZ R102, R100, R102, R37 ;  /* 0x0000006664667223 */ /* 0x000fe20000010025 */
[----:B0-----:R-:W-:-:S05]  /*b080*/  @!P3 LEA R38, P4, R19, c[0x0][0x1a0], 0x2 ;  /* 0x000068001326ba11 */ /* 0x001fca00078810ff */
[----:B------:R-:W0:Y:S01]  /*b090*/  SHFL.IDX PT, R102, R102, RZ, 0x1f ;  /* 0x00001fff66667589 */ /* 0x000e2200000e0000 */
[----:B------:R-:W-:Y:S01]  /*b0a0*/  @!P3 LEA.HI.X R39, R19, c[0x0][0x1a4], R96, 0x2, P4 ;  /* 0x000069001327ba11 */ /* 0x000fe200020f1460 */
[----:B-1----:R-:W-:-:S04]  /*b0b0*/  FMUL.FTZ R36, R125, R125 ;  /* 0x0000007d7d247220 */ /* 0x002fc80000410000 */
[----:B------:R1:W-:Y:S01]  /*b0c0*/  @!P3 STG.E [R38.64], R125 ;  /* 0x0000007d2600b986 */ /* 0x0003e2000c101906 */
[----:B------:R-:W-:Y:S01]  /*b0d0*/  FSEL R37, R36, RZ, P2 ;  /* 0x000000ff24257208 */ /* 0x000fe20001000000 */
[----:B0-----:R-:W-:-:S04]  /*b0e0*/  FFMA.FTZ R36, R102, R98, c[0x0][0x228] ;  /* 0x00008a0066247623 */ /* 0x001fc80000010062 */
[----:B------:R-:W-:Y:S01]  /*b0f0*/  FADD.FTZ R98, R36, R37 ;  /* 0x0000002524627221 */ /* 0x000fe20000010000 */
[----:B------:R-:W-:-:S04]  /*b100*/  @!P3 LEA R36, P5, R19, c[0x0][0x1a8], 0x2 ;  /* 0x00006a001324ba11 */ /* 0x000fc800078a10ff */
[----:B------:R-:W-:Y:S01]  /*b110*/  @!P3 LEA.HI.X R37, R19, c[0x0][0x1ac], R96, 0x2, P5 ;  /* 0x00006b001325ba11 */ /* 0x000fe200028f1460 */
[----:B------:R-:W0:Y:S04]  /*b120*/  MUFU.RSQ R98, R98 ;  /* 0x0000006200627308 */ /* 0x000e280000001400 */
[----:B0-----:R1:W-:Y:S01]  /*b130*/  @!P3 STG.E [R36.64], R98 ;  /* 0x000000622400b986 */ /* 0x0013e2000c101906 */
[----:B-----5:R-:W-:-:S13]  /*b140*/  ISETP.GE.AND P3, PT, R94, 0x1, PT ;  /* 0x000000015e00780c */ /* 0x020fda0003f66270 */
[----:B------:R-:W-:Y:S05]  /*b150*/  @!P3 BRA `(.L_x_1191) ;  /* 0x000006e00000b947 */ /* 0x000fea0003800000 */
[----:B-1----:R-:W-:Y:S01]  /*b160*/  IADD3 R94, R94, -0x1, RZ ;  /* 0xffffffff5e5e7810 */ /* 0x002fe20007ffe0ff */
        /* <DEDUP_REMOVED lines=18> */
[--C-:B------:R-:W-:Y:S02]  /*b290*/  FADD.FTZ R38, R79, -R96.reuse ;  /* 0x800000604f267221 */ /* 0x100fe40000010000 */
[--C-:B------:R-:W-:Y:S02]  /*b2a0*/  FADD.FTZ R102, R77, -R96.reuse ;  /* 0x800000604d667221 */ /* 0x100fe40000010000 */
[----:B------:R-:W-:-:S02]  /*b2b0*/  FADD.FTZ R104, R91, -R96 ;  /* 0x800000605b687221 */ /* 0x000fc40000010000 */
        /* <DEDUP_REMOVED lines=19> */
.L_x_1193:
[----:B------:R-:W-:Y:S05]  /*b3f0*/  BSYNC B1 ;  /* 0x0000000000017941 */ /* 0x000fea0003800000 */
.L_x_1192:
[----:B------:R-:W-:Y:S01]  /*b400*/  ISETP.NE.AND P2, PT, R0, RZ, PT ;  /* 0x000000ff0000720c */ /* 0x000fe20003f45270 */
[----:B------:R-:W-:-:S12]  /*b410*/  BSSY B1, `(.L_x_1194) ;  /* 0x0000022000017945 */ /* 0x000fd80003800000 */
        /* <DEDUP_REMOVED lines=33> */
.L_x_1195:
[----:B------:R-:W-:Y:S05]  /*b630*/  BSYNC B1 ;  /* 0x0000000000017941 */ /* 0x000fea0003800000 */
.L_x_1194:
        /* <DEDUP_REMOVED lines=20> */
[----:B------:R-:W-:Y:S02]  /*b780*/  FFMA.FTZ R104, R63, R98, R76 ;  /* 0x000000623f687223 */ /* 0x000fe4000001004c */
[----:B------:R-:W-:Y:S02]  /*b790*/  FFMA.FTZ R125, R54, R36, R71 ;  /* 0x00000024367d7223 */ /* 0x000fe40000010047 */
[----:B------:R-:W-:Y:S01]  /*b7a0*/  FFMA.FTZ R100, R55, R100, R72 ;  /* 0x0000006437647223 */ /* 0x000fe20000010048 */
[----:B------:R-:W-:Y:S01]  /*b7b0*/  F2FP.BF16.PACK_AB R39, R104, R39 ;  /* 0x000000276827723e */ /* 0x000fe200000010ff */
[----:B------:R-:W-:Y:S01]  /*b7c0*/  FFMA.FTZ R102, R58, R102, R75 ;  /* 0x000000663a667223 */ /* 0x000fe2000001004b */
[----:B------:R-:W-:Y:S01]  /*b7d0*/  F2FP.BF16.PACK_AB R36, R125, R96 ;  /* 0x000000607d24723e */ /* 0x000fe200000010ff */
[----:B------:R-:W-:-:S02]  /*b7e0*/  FFMA.FTZ R98, R56, R38, R73 ;  /* 0x0000002638627223 */ /* 0x000fc40000010049 */
[----:B------:R-:W-:Y:S01]  /*b7f0*/  IMAD.MOV.U32 R124, RZ, RZ, 0x10 ;  /* 0x00000010ff7c7424 */ /* 0x000fe200078e00ff */
[----:B------:R-:W-:Y:S02]  /*b800*/  F2FP.BF16.PACK_AB R38, R102, R100 ;  /* 0x000000646626723e */ /* 0x000fe400000010ff */
[----:B------:R-:W-:Y:S01]  /*b810*/  F2FP.BF16.PACK_AB R37, R98, R37 ;  /* 0x000000256225723e */ /* 0x000fe200000010ff */
[----:B------:R-:W-:-:S05]  /*b820*/  IMAD.WIDE.U32 R124, R94, R124, c[0x0][0x208] ;  /* 0x000082005e7c7625 */ /* 0x000fca00078e007c */
[----:B------:R0:W-:Y:S02]  /*b830*/  STG.E.128 [R124.64], R36 ;  /* 0x000000247c007986 */ /* 0x0001e4000c101d06 */
.L_x_1191:
[----:B-1----:R-:W-:Y:S05]  /*b840*/  BSYNC B0 ;  /* 0x0000000000007941 */ /* 0x002fea0003800000 */
.L_x_1190:
[----:B------:R-:W-:Y:S02]  /*b850*/  IADD3 R19, R19, c[0x0][0x160], RZ ;  /* 0x0000580013137a10 */ /* 0x000fe40007ffe0ff */
[----:B------:R-:W-:Y:S02]  /*b860*/  LOP3.LUT P3, RZ, R66, 0xff, RZ, 0xc0, !PT ;  /* 0x000000ff42ff7812 */ /* 0x000fe4000786c0ff */
[----:B------:R-:W-:Y:S02]  /*b870*/  ISETP.GE.AND P2, PT, R19, c[0x0][0x164], PT ;  /* 0x0000590013007a0c */ /* 0x000fe40003f46270 */
[----:B------:R-:W-:-:S11]  /*b880*/  SEL R66, RZ, 0x1, P3 ;  /* 0x00000001ff427807 */ /* 0x000fd60001800000 */
[----:B0-----:R-:W-:Y:S01]  /*b890*/  @P2 CALL.REL.NOINC `(.L_x_1196) ;  /* 0x0000001000002944 */ /* 0x001fe20003c00000 */
[----:B------:R-:W-:Y:S05]  /*b8a0*/  BRA `(.L_x_1197) ;  /* 0xffff546000007947 */ /* 0x000fea000383ffff */
.L_x_1196:
[----:B------:R-:W-:Y:S05]  /*b8b0*/  EXIT ;  /* 0x000000000000794d */ /* 0x000fea0003800000 */
.L_x_1188:
[----:B------:R-:W-:Y:S01]  /*b8c0*/  MOV R37, R36 ;  /* 0x0000002400257202 */ /* 0x000fe20000000f00 */
[----:B------:R-:W-:Y:S01]  /*b8d0*/  IMAD.MOV.U32 R102, RZ, RZ, 0x1 ;  /* 0x00000001ff667424 */ /* 0x000fe200078e00ff */
[----:B------:R-:W-:Y:S01]  /*b8e0*/  MOV R38, 0xb920 ;  /* 0x0000b92000267802 */ /* 0x000fe20000000f00 */
[----:B------:R-:W-:Y:S02]  /*b8f0*/  IMAD.MOV.U32 R100, RZ, RZ, 0x1f ;  /* 0x0000001fff647424 */ /* 0x000fe400078e00ff */
[----:B------:R-:W-:Y:S02]  /*b900*/  IMAD.MOV.U32 R104, RZ, RZ, -0x1 ;  /* 0xffffffffff687424 */ /* 0x000fe400078e00ff */
[----:B-----5:R-:W-:Y:S05]  /*b910*/  CALL.REL.NOINC `($__internal_10_$__cuda_sm70_shflsync_bfly_p) ;  /* 0x000006b000007944 */ /* 0x020fea0003c00000 */
[----:B01----:R-:W-:Y:S01]  /*b920*/  IMAD.MOV.U32 R37, RZ, RZ, R102 ;  /* 0x000000ffff257224 */ /* 0x003fe200078e0066 */
[----:B------:R-:W-:Y:S05]  /*b930*/  BRA `(.L_x_1198) ;  /* 0xffffeea000007947 */ /* 0x000fea000383ffff */
.L_x_1189:
[----:B------:R-:W-:Y:S01]  /*b940*/  HFMA2.MMA R102, -RZ, RZ, 0, 1.1920928955078125e-07 ;  /* 0x00000002ff667435 */ /* 0x000fe200000001ff */
[----:B------:R-:W-:Y:S01]  /*b950*/  IMAD.MOV.U32 R100, RZ, RZ, 0x1f ;  /* 0x0000001fff647424 */ /* 0x000fe200078e00ff */
[----:B------:R-:W-:Y:S01]  /*b960*/  MOV R38, 0xb990 ;  /* 0x0000b99000267802 */ /* 0x000fe20000000f00 */
[----:B------:R-:W-:-:S03]  /*b970*/  IMAD.MOV.U32 R104, RZ, RZ, -0x1 ;  /* 0xffffffffff687424 */ /* 0x000fc600078e00ff */
[----:B0----5:R-:W-:Y:S05]  /*b980*/  CALL.REL.NOINC `($__internal_10_$__cuda_sm70_shflsync_bfly_p) ;  /* 0x0000064000007944 */ /* 0x021fea0003c00000 */
[----:B01----:R-:W-:Y:S01]  /*b990*/  FADD.FTZ R37, R37, R102 ;  /* 0x0000006625257221 */ /* 0x003fe20000010000 */
[----:B------:R-:W-:Y:S01]  /*b9a0*/  MOV R104, 0xffffffff ;  /* 0xffffffff00687802 */ /* 0x000fe20000000f00 */
[----:B------:R-:W-:Y:S01]  /*b9b0*/  IMAD.MOV.U32 R102, RZ, RZ, 0x4 ;  /* 0x00000004ff667424 */ /* 0x000fe200078e00ff */
[----:B------:R-:W-:Y:S01]  /*b9c0*/  MOV R38, 0xb9f0 ;  /* 0x0000b9f000267802 */ /* 0x000fe20000000f00 */
[----:B------:R-:W-:-:S02]  /*b9d0*/  IMAD.MOV.U32 R100, RZ, RZ, 0x1f ;  /* 0x0000001fff647424 */ /* 0x000fc400078e00ff */
[----:B------:R-:W-:Y:S05]  /*b9e0*/  CALL.REL.NOINC `($__internal_10_$__cuda_sm70_shflsync_bfly_p) ;  /* 0x000005e000007944 */ /* 0x000fea0003c00000 */
[----:B01----:R-:W-:Y:S01]  /*b9f0*/  FADD.FTZ R37, R37, R102 ;  /* 0x0000006625257221 */ /* 0x003fe20000010000 */
[----:B------:R-:W-:Y:S01]  /*ba00*/  MOV R38, 0xba50 ;  /* 0x0000ba5000267802 */ /* 0x000fe20000000f00 */
[----:B------:R-:W-:-:S02]  /*ba10*/  IMAD.MOV.U32 R102, RZ, RZ, 0x8 ;  /* 0x00000008ff667424 */ /* 0x000fc400078e00ff */
[----:B------:R-:W-:Y:S02]  /*ba20*/  IMAD.MOV.U32 R100, RZ, RZ, 0x1f ;  /* 0x0000001fff647424 */ /* 0x000fe400078e00ff */
[----:B------:R-:W-:Y:S02]  /*ba30*/  IMAD.MOV.U32 R104, RZ, RZ, -0x1 ;  /* 0xffffffffff687424 */ /* 0x000fe400078e00ff */
[----:B------:R-:W-:Y:S05]  /*ba40*/  CALL.REL.NOINC `($__internal_10_$__cuda_sm70_shflsync_bfly_p) ;  /* 0x0000058000007944 */ /* 0x000fea0003c00000 */
[----:B0-----:R-:W-:Y:S01]  /*ba50*/  HFMA2.MMA R100, -RZ, RZ, 0, 1.847743988037109375e-06 ;  /* 0x0000001fff647435 */ /* 0x001fe200000001ff */
[----:B-1----:R-:W-:Y:S01]  /*ba60*/  FADD.FTZ R37, R37, R102 ;  /* 0x0000006625257221 */ /* 0x002fe20000010000 */
[----:B------:R-:W-:Y:S01]  /*ba70*/  MOV R38, 0xbab0 ;  /* 0x0000bab000267802 */ /* 0x000fe20000000f00 */
[----:B------:R-:W-:Y:S02]  /*ba80*/  IMAD.MOV.U32 R102, RZ, RZ, 0x10 ;  /* 0x00000010ff667424 */ /* 0x000fe400078e00ff */
[----:B------:R-:W-:Y:S02]  /*ba90*/  IMAD.MOV.U32 R104, RZ, RZ, -0x1 ;  /* 0xffffffffff687424 */ /* 0x000fe400078e00ff */
[----:B------:R-:W-:Y:S05]  /*baa0*/  CALL.REL.NOINC `($__internal_10_$__cuda_sm70_shflsync_bfly_p) ;  /* 0x0000052000007944 */ /* 0x000fea0003c00000 */
[----:B-1----:R-:W-:Y:S02]  /*bab0*/  FADD.FTZ R36, R37, R102 ;  /* 0x0000006625247221 */ /* 0x002fe40000010000 */
[----:B------:R-:W-:Y:S02]  /*bac0*/  IMAD.MOV.U32 R102, RZ, RZ, 0x1 ;  /* 0x00000001ff667424 */ /* 0x000fe400078e00ff */
[----:B------:R-:W-:-:S02]  /*bad0*/  FMUL.FTZ R36, R59, R36 ;  /* 0x000000243b247220 */ /* 0x000fc40000410000 */
[----:B0-----:R-:W-:Y:S02]  /*bae0*/  IMAD.MOV.U32 R104, RZ, RZ, -0x1 ;  /* 0xffffffffff687424 */ /* 0x001fe400078e00ff */
[--C-:B------:R-:W-:Y:S02]  /*baf0*/  FADD.FTZ R37, R89, -R36.reuse ;  /* 0x8000002459257221 */ /* 0x100fe40000010000 */
[--C-:B------:R-:W-:Y:S02]  /*bb00*/  FADD.FTZ R38, R87, -R36.reuse ;  /* 0x8000002457267221 */ /* 0x100fe40000010000 */
[----:B------:R-:W-:Y:S02]  /*bb10*/  FFMA.FTZ R37, R37, R37, RZ ;  /* 0x0000002525257223 */ /* 0x000fe400000100ff */
[----:B------:R-:W-:Y:S02]  /*bb20*/  FADD.FTZ R100, R85, -R36 ;  /* 0x8000002455647221 */ /* 0x000fe40000010000 */
[----:B------:R-:W-:-:S02]  /*bb30*/  FFMA.FTZ R37, R38, R38, R37 ;  /* 0x0000002626257223 */ /* 0x000fc40000010025 */
[--C-:B------:R-:W-:Y:S02]  /*bb40*/  FADD.FTZ R38, R83, -R36.reuse ;  /* 0x8000002453267221 */ /* 0x100fe40000010000 */
[----:B------:R-:W-:Y:S02]  /*bb50*/  FFMA.FTZ R37, R100, R100, R37 ;  /* 0x0000006464257223 */ /* 0x000fe40000010025 */
[--C-:B------:R-:W-:Y:S02]  /*bb60*/  FADD.FTZ R100, R81, -R36.reuse ;  /* 0x8000002451647221 */ /* 0x100fe40000010000 */
[----:B------:R-:W-:Y:S02]  /*bb70*/  FFMA.FTZ R37, R38, R38, R37 ;  /* 0x0000002626257223 */ /* 0x000fe40000010025 */
        /* <DEDUP_REMOVED lines=42> */
[----:B------:R-:W-:Y:S05]  /*be20*/  CALL.REL.NOINC `($__internal_10_$__cuda_sm70_shflsync_bfly_p) ;  /* 0x000001a000007944 */ /* 0x000fea0003c00000 */
[----:B01----:R-:W-:Y:S01]  /*be30*/  FADD.FTZ R37, R37, R102 ;  /* 0x0000006625257221 */ /* 0x003fe20000010000 */
[----:B------:R-:W-:Y:S01]  /*be40*/  MOV R102, 0x2 ;  /* 0x0000000200667802 */ /* 0x000fe20000000f00 */
[----:B------:R-:W-:Y:S01]  /*be50*/  IMAD.MOV.U32 R100, RZ, RZ, 0x1f ;  /* 0x0000001fff647424 */ /* 0x000fe200078e00ff */
[----:B------:R-:W-:Y:S01]  /*be60*/  MOV R38, 0xbe90 ;  /* 0x0000be9000267802 */ /* 0x000fe20000000f00 */
[----:B------:R-:W-:Y:S02]  /*be70*/  IMAD.MOV.U32 R104, RZ, RZ, -0x1 ;  /* 0xffffffffff687424 */ /* 0x000fe400078e00ff */
[----:B------:R-:W-:Y:S05]  /*be80*/  CALL.REL.NOINC `($__internal_10_$__cuda_sm70_shflsync_bfly_p) ;  /* 0x0000014000007944 */ /* 0x000fea0003c00000 */
        /* <DEDUP_REMOVED lines=12> */
[----:B-1----:R-:W-:Y:S01]  /*bf50*/  FADD.FTZ R125, R37, R102 ;  /* 0x00000066257d7221 */ /* 0x002fe20000010000 */
[----:B0-----:R-:W-:Y:S01]  /*bf60*/  HFMA2.MMA R100, -RZ, RZ, 0, 1.847743988037109375e-06 ;  /* 0x0000001fff647435 */ /* 0x001fe200000001ff */
[----:B------:R-:W-:Y:S01]  /*bf70*/  IMAD.MOV.U32 R102, RZ, RZ, 0x10 ;  /* 0x00000010ff667424 */ /* 0x000fe200078e00ff */
[----:B------:R-:W-:Y:S01]  /*bf80*/  MOV R38, 0xbfc0 ;  /* 0x0000bfc000267802 */ /* 0x000fe20000000f00 */
[----:B------:R-:W-:Y:S02]  /*bf90*/  IMAD.MOV.U32 R104, RZ, RZ, -0x1 ;  /* 0xffffffffff687424 */ /* 0x000fe400078e00ff */
[----:B------:R-:W-:Y:S02]  /*bfa0*/  IMAD.MOV.U32 R37, RZ, RZ, R125 ;  /* 0x000000ffff257224 */ /* 0x000fe400078e007d */
[----:B------:R-:W-:Y:S05]  /*bfb0*/  CALL.REL.NOINC `($__internal_10_$__cuda_sm70_shflsync_bfly_p) ;  /* 0x0000001000007944 */ /* 0x000fea0003c00000 */
[----:B01----:R-:W-:Y:S05]  /*bfc0*/  BRA `(.L_x_1199) ;  /* 0xffffec6000007947 */ /* 0x003fea000383ffff */
        .weak           $__internal_10_$__cuda_sm70_shflsync_bfly_p
        .type           $__internal_10_$__cuda_sm70_shflsync_bfly_p,@function
        .size           $__internal_10_$__cuda_sm70_shflsync_bfly_p,(.L_x_22098 - $__internal_10_$__cuda_sm70_shflsync_bfly_p)
$__internal_10_$__cuda_sm70_shflsync_bfly_p:
[----:B------:R-:W-:Y:S01]  /*bfd0*/  IMAD.MOV.U32 R39, RZ, RZ, 0x0 ;  /* 0x00000000ff277424 */ /* 0x000fe200078e00ff */
[----:B------:R-:W-:Y:S04]  /*bfe0*/  WARPSYNC R104 ;  /* 0x0000006800007348 */ /* 0x000fe80003800000 */
[----:B------:R0:W1:Y:S01]  /*bff0*/  SHFL.BFLY PT, R102, R37, R102, R100 ;  /* 0x0c00006625667389 */ /* 0x00006200000e0064 */
[----:B------:R-:W-:Y:S05]  /*c000*/  RET.REL.NODEC R38 `(_ZN10layer_norm13ln_fwd_kernelINS_13Kernel_traitsI13__nv_bfloat16S2_S2_S2_fjLj6144ELj1ELj1ELj8ELj16ENS_18Kernel_traits_baseILj6144ES2_S2_S2_S2_fjLj256EEEEELb1ELb0ELb1ELb0EEEvNS_9FwdParamsE) ;  /* 0xffff3ff026007950 */ /* 0x000fea0003c3ffff */
.L_x_1200:
        /* <DEDUP_REMOVED lines=15> */
.L_x_22098:


//--------------------- .text._ZN10layer_norm13ln_fwd_kernelINS_13Kernel_traitsI13__nv_bfloat16S2_S2_S2_fjLj6144ELj1ELj1ELj8ELj16ENS_18Kernel_traits_baseILj6144ES2_S2_S2_S2_fjLj256EEEEELb1ELb0ELb1ELb1EEEvNS_9FwdParamsE --------------------------
	.section	.text._ZN10layer_norm13ln_fwd_kernelINS_13Kernel_traitsI13__nv_bfloat16S2_S2_S2_fjLj6144ELj1ELj1ELj8ELj16ENS_18Kernel_traits_baseILj6144ES2_S2_S2_S2_fjLj256EEEEELb1ELb0ELb1ELb1EEEvNS_9FwdParamsE,"ax",@progbits
	.sectioninfo	@"SHI_REGISTERS=125"
	.align	128
        .global         _ZN10layer_norm13ln_fwd_kernelINS_13Kernel_traitsI13__nv_bfloat16S2_S2_S2_fjLj6144ELj1ELj1ELj8ELj16ENS_18Kernel_traits_baseILj6144ES2_S2_S2_S2_fjLj256EEEEELb1ELb0ELb1ELb1EEEvNS_9FwdParamsE
        .type           _ZN10layer_norm13ln_fwd_kernelINS_13Kernel_traitsI13__nv_bfloat16S2_S2_S2_fjLj6144ELj1ELj1ELj8ELj16ENS_18Kernel_traits_baseILj6144ES2_S2_S2_S2_fjLj256EEEEELb1ELb0ELb1ELb1EEEvNS_9FwdParamsE,@function
        .size           _ZN10layer_norm13ln_fwd_kernelINS_13Kernel_traitsI13__nv_bfloat16S2_S2_S2_fjLj6144ELj1ELj1ELj8ELj16ENS_18Kernel_traits_baseILj6144ES2_S2_S2_S2_fjLj256EEEEELb1ELb0ELb1ELb1EEEvNS_9FwdParamsE,(.L_x_22099 - _ZN10layer_norm13ln_fwd_kernelINS_13Kernel_traitsI13__nv_bfloat16S2_S2_S2_fjLj6144ELj1ELj1ELj8ELj16ENS_18Kernel_traits_baseILj6144ES2_S2_S2_S2_fjLj256EEEEELb1ELb0ELb1ELb1EEEvNS_9FwdParamsE)
        .other          _ZN10layer_norm13ln_fwd_kernelINS_13Kernel_traitsI13__nv_bfloat16S2_S2_S2_fjLj6144ELj1ELj1ELj8ELj16ENS_18Kernel_traits_baseILj6144ES2_S2_S2_S2_fjLj256EEEEELb1ELb0ELb1ELb1EEEvNS_9FwdParamsE,@"STO_CUDA_ENTRY STV_DEFAULT"
_ZN10layer_norm13ln_fwd_kernelINS_13Kernel_traitsI13__nv_bfloat16S2_S2_S2_fjLj6144ELj1ELj1ELj8ELj16ENS_18Kernel_traits_baseILj6144ES2_S2_S2_S2_fjLj256EEEEELb1ELb0ELb1ELb1EEEvNS_9FwdParamsE:
.text._ZN10layer_norm13ln_fwd_kernelINS_13Kernel_traitsI13__nv_bfloat16S2_S2_S2_fjLj6144ELj1ELj1ELj8ELj16ENS_18Kernel_traits_baseILj6144ES2_S2_S2_S2_fjLj256EEEEELb1ELb0ELb1ELb1EEEvNS_9FwdParamsE:
[----:B------:R-:W-:Y:S02]  /*0000*/  IMAD.MOV.U32 R1, RZ, RZ, c[0x0][0x28] ;  /* 0x00000a00ff017624 */ /* 0x000fe400078e00ff */
[----:B------:R-:W-:Y:S02]  /*0010*/  ULDC.U8 UR4, c[0x0][0x244] ;  /* 0x0000910000047ab9 */ /* 0x000fe40000000000 */
[----:B------:R-:W-:Y:S01]  /*0020*/  ISETP.NE.AND P0, PT, RZ, UR4, PT ;  /* 0x00000004ff007c0c */ /* 0x000fe2000bf05270 */
[----:B------:R-:W-:Y:S02]  /*0030*/  ULDC.64 UR4, c[0x0][0x230] ;  /* 0x00008c0000047ab9 */ /* 0x000fe40000000a00 */
[----:B------:R-:W-:Y:S01]  /*0040*/  IMAD.U32 R2, RZ, RZ, UR4 ;  /* 0x00000004ff027e24 */ /* 0x000fe2000f8e00ff */
[----:B------:R-:W-:Y:S01]  /*0050*/  ULDC.64 UR6, c[0x0][0x118] ;  /* 0x0000460000067ab9 */ /* 0x000fe20000000a00 */
[----:B------:R-:W-:Y:S01]  /*0060*/  IMAD.U32 R3, RZ, RZ, UR5 ;  /* 0x00000005ff037e24 */ /* 0x000fe2000f8e00ff */
[----:B------:R-:W-:Y:S01]  /*0070*/  MOV R85, c[0x0][0x23c] ;  /* 0x00008f0000557a02 */ /* 0x000fe20000000f00 */
[----:B------:R-:W-:-:S06]  /*0080*/  IMAD.MOV.U32 R84, RZ, RZ, c[0x0][0x238] ;  /* 0x00008e00ff547624 */ /* 0x000fcc00078e00ff */
[----:B------:R-:W2:Y:S01]  /*0090*/  @P0 LDG.E.64 R2, [R2.64] ;  /* 0x0000000602020981 */ /* 0x000ea2000c1e1b00 */
[----:B------:R-:W-:Y:S02]  /*00a0*/  @P0 IMAD.MOV.U32 R8, RZ, RZ, R84 ;  /* 0x000000ffff080224 */ /* 0x000fe400078e0054 */
[----:B------:R-:W-:-:S05]  /*00b0*/  @P0 IMAD.MOV.U32 R9, RZ, RZ, R85 ;  /* 0x000000ffff090224 */ /* 0x000fca00078e0055 */
[----:B------:R-:W3:Y:S04]  /*00c0*/  @P0 LDG.E.64 R4, [R8.64] ;  /* 0x0000000608040981 */ /* 0x000ee8000c1e1b00 */
[----:B------:R-:W0:Y:S04]  /*00d0*/  S2R R0, SR_TID.X ;  /* 0x0000000000007919 */ /* 0x000e280000002100 */
[----:B------:R-:W0:Y:S02]  /*00e0*/  S2R R23, SR_CTAID.X ;  /* 0x0000000000177919 */ /* 0x000e240000002500 */
[----:B0-----:R-:W-:-:S04]  /*00f0*/  IMAD R21, R23, c[0x0][0x0], R0 ;  /* 0x0000000017157a24 */ /* 0x001fc800078e0200 */
[----:B------:R-:W-:Y:S01]  /*0100*/  IMAD.WIDE.U32 R6, R21, -0x326172a9, RZ ;  /* 0xcd9e8d5715067825 */ /* 0x000fe200078e00ff */
[----:B--2---:R-:W0:Y:S08]  /*0110*/  @P0 R2UR UR4, R2 ;  /* 0x00000000020403c2 */ /* 0x004e3000000e0000 */
[----:B------:R1:W2:Y:S01]  /*0120*/  @P0 R2UR UR5, R3 ;  /* 0x00000000030503c2 */ /* 0x0002a200000e0000 */
[----:B---3--:R-:W-:-:S05]  /*0130*/  @P0 IADD3 R84, P1, R4, c[0x0][0x240], RZ ;  /* 0x0000900004540a10 */ /* 0x008fca0007f3e0ff */
[----:B------:R-:W-:Y:S01]  /*0140*/  @P0 IMAD.X R85, RZ, RZ, R5, P1 ;  /* 0x000000ffff550224 */ /* 0x000fe200008e0605 */
[----:B------:R-:W-:-:S04]  /*0150*/  ISETP.NE.U32.AND P0, PT, RZ, c[0x0][0x218], PT ;  /* 0x00008600ff007a0c */ /* 0x000fc80003f05070 */
[--C-:B------:R-:W-:Y:S02]  /*0160*/  SHF.R.U64 R22, R84, 0x2, R85.reuse ;  /* 0x0000000254167819 */ /* 0x100fe40000001255 */
[----:B------:R-:W-:Y:S02]  /*0170*/  SHF.R.U32.HI R41, RZ, 0x2, R85 ;  /* 0x00000002ff297819 */ /* 0x000fe40000011655 */
[----:B------:R-:W-:Y:S01]  /*0180*/  ISETP.NE.AND.EX P0, PT, RZ, c[0x0][0x21c], PT, P0 ;  /* 0x00008700ff007a0c */ /* 0x000fe20003f05300 */
[----:B------:R-:W-:Y:S01]  /*0190*/  IMAD.WIDE.U32 R4, R22, -0x2daee0ad, RZ ;  /* 0xd2511f5316047825 */ /* 0x000fe200078e00ff */
[----:B0-----:R-:W-:Y:S01]  /*01a0*/  LOP3.LUT R7, R7, UR4, R41, 0x96, !PT ;  /* 0x0000000407077c12 */ /* 0x001fe2000f8e9629 */
[----:B------:R-:W-:Y:S02]  /*01b0*/  UIADD3 UR9, UR4, -0x61c88647, URZ ;  /* 0x9e3779b904097890 */ /* 0x000fe4000fffe03f */
[----:B------:R-:W-:Y:S02]  /*01c0*/  UIADD3 UR11, UR4, 0x3c6ef372, URZ ;  /* 0x3c6ef372040b7890 */ /* 0x000fe4000fffe03f */
[----:B-1----:R-:W-:Y:S01]  /*01d0*/  IMAD.WIDE.U32 R2, R7, -0x2daee0ad, RZ ;  /* 0xd2511f5307027825 */ /* 0x002fe200078e00ff */
[----:B------:R-:W-:Y:S01]  /*01e0*/  UIADD3 UR13, UR4, -0x255992d5, URZ ;  /* 0xdaa66d2b040d7890 */ /* 0x000fe2000fffe03f */
[----:B--2---:R-:W-:Y:S01]  /*01f0*/  LOP3.LUT R8, R5, UR5, RZ, 0x3c, !PT ;  /* 0x0000000505087c12 */ /* 0x004fe2000f8e3cff */
[----:B------:R-:W-:-:S02]  /*0200*/  UIADD3 UR10, UR5, -0x4498517b, URZ ;  /* 0xbb67ae85050a7890 */ /* 0x000fc4000fffe03f */
[----:B------:R-:W-:Y:S02]  /*0210*/  UIADD3 UR12, UR5, 0x76cf5d0a, URZ ;  /* 0x76cf5d0a050c7890 */ /* 0x000fe4000fffe03f */
[----:B------:R-:W-:Y:S01]  /*0220*/  IMAD.WIDE.U32 R8, R8, -0x326172a9, RZ ;  /* 0xcd9e8d5708087825 */ /* 0x000fe200078e00ff */
[----:B------:R-:W-:Y:S01]  /*0230*/  UIADD3 UR14, UR5, 0x32370b8f, URZ ;  /* 0x32370b8f050e7890 */ /* 0x000fe2000fffe03f */
[----:B------:R-:W-:Y:S01]  /*0240*/  LOP3.LUT R7, R3, UR10, R4, 0x96, !PT ;  /* 0x0000000a03077c12 */ /* 0x000fe2000f8e9604 */
[----:B------:R-:W-:Y:S02]  /*0250*/  UIADD3 UR15, UR4, 0x78dde6e4, URZ ;  /* 0x78dde6e4040f7890 */ /* 0x000fe4000fffe03f */
[----:B------:R-:W-:Y:S01]  /*0260*/  LOP3.LUT R4, R9, UR9, R6, 0x96, !PT ;  /* 0x0000000909047c12 */ /* 0x000fe2000f8e9606 */
[----:B------:R-:W-:Y:S01]  /*0270*/  UIADD3 UR16, UR5, -0x126145ec, URZ ;  /* 0xed9eba1405107890 */ /* 0x000fe2000fffe03f */
[----:B------:R-:W-:-:S04]  /*0280*/  IMAD.WIDE.U32 R6, R7, -0x326172a9, RZ ;  /* 0xcd9e8d5707067825 */ /* 0x000fc800078e00ff */
[----:B------:R-:W-:Y:S01]  /*0290*/  IMAD.WIDE.U32 R4, R4, -0x2daee0ad, RZ ;  /* 0xd2511f5304047825 */ /* 0x000fe200078e00ff */
[----:B------:R-:W-:-:S03]  /*02a0*/  LOP3.LUT R3, R7, UR11, R8, 0x96, !PT ;  /* 0x0000000b07037c12 */ /* 0x000fc6000f8e9608 */
[----:B------:R-:W-:Y:S01]  /*02b0*/  IMAD.SHL.U32 R7, R0, 0x10, RZ ;  /* 0x0000001000077824 */ /* 0x000fe200078e00ff */
[----:B------:R-:W-:Y:S01]  /*02c0*/  LOP3.LUT R8, R5, UR12, R2, 0x96, !PT ;  /* 0x0000000c05087c12 */ /* 0x000fe2000f8e9602 */
[----:B------:R-:W-:-:S03]  /*02d0*/  IMAD.WIDE.U32 R2, R3, -0x2daee0ad, RZ ;  /* 0xd2511f5303027825 */ /* 0x000fc600078e00ff */
[----:B------:R-:W-:Y:S01]  /*02e0*/  LOP3.LUT R20, R7, 0xff0, RZ, 0xc0, !PT ;  /* 0x00000ff007147812 */ /* 0x000fe200078ec0ff */
[----:B------:R-:W-:Y:S01]  /*02f0*/  IMAD.WIDE.U32 R8, R8, -0x326172a9, RZ ;  /* 0xcd9e8d5708087825 */ /* 0x000fe200078e00ff */
[----:B------:R-:W-:Y:S02]  /*0300*/  LOP3.LUT R7, R3, UR14, R4, 0x96, !PT ;  /* 0x0000000e03077c12 */ /* 0x000fe4000f8e9604 */
[----:B------:R-:W-:Y:S02]  /*0310*/  IADD3 R36, P1, R20, c[0x0][0x218], RZ ;  /* 0x0000860014247a10 */ /* 0x000fe40007f3e0ff */
[----:B------:R-:W-:Y:S01]  /*0320*/  LOP3.LUT R4, R9, UR13, R6, 0x96, !PT ;  /* 0x0000000d09047c12 */ /* 0x000fe2000f8e9606 */
[----:B------:R-:W-:Y:S01]  /*0330*/  IMAD.WIDE.U32 R6, R7, -0x326172a9, RZ ;  /* 0xcd9e8d5707067825 */ /* 0x000fe200078e00ff */
[----:B------:R-:W-:-:S03]  /*0340*/  IADD3.X R37, RZ, c[0x0][0x21c], RZ, P1, !PT ;  /* 0x00008700ff257a10 */ /* 0x000fc60000ffe4ff */
[----:B------:R-:W-:Y:S01]  /*0350*/  IMAD.WIDE.U32 R4, R4, -0x2daee0ad, RZ ;  /* 0xd2511f5304047825 */ /* 0x000fe200078e00ff */
[----:B------:R-:W-:Y:S01]  /*0360*/  LOP3.LUT R3, R7, UR15, R8, 0x96, !PT ;  /* 0x0000000f07037c12 */ /* 0x000fe2000f8e9608 */
[----:B------:R0:W5:Y:S04]  /*0370*/  @P0 LDG.E.128 R16, [R36.64+0x1000] ;  /* 0x0010000624100981 */ /* 0x000168000c1e1d00 */
[----:B------:R0:W5:Y:S01]  /*0380*/  @P0 LDG.E.128 R8, [R36.64] ;  /* 0x0000000624080981 */ /* 0x000162000c1e1d00 */
[----:B------:R-:W-:Y:S01]  /*0390*/  LOP3.LUT R12, R5, UR16, R2, 0x96, !PT ;  /* 0x00000010050c7c12 */ /* 0x000fe2000f8e9602 */
[----:B------:R-:W-:Y:S02]  /*03a0*/  UIADD3 UR18, UR5, -0x56f99767, URZ ;  /* 0xa906689905127890 */ /* 0x000fe4000fffe03f */
[----:B0-----:R-:W5:Y:S01]  /*03b0*/  @P0 LDG.E.128 R36, [R36.64+0x2000] ;  /* 0x0020000624240981 */ /* 0x001f62000c1e1d00 */
[----:B------:R-:W-:Y:S01]  /*03c0*/  IMAD.WIDE.U32 R2, R3, -0x2daee0ad, RZ ;  /* 0xd2511f5303027825 */ /* 0x000fe200078e00ff */
[----:B------:R-:W-:-:S03]  /*03d0*/  UIADD3 UR17, UR4, 0x1715609d, URZ ;  /* 0x1715609d04117890 */ /* 0x000fc6000fffe03f */
[----:B------:R-:W-:Y:S01]  /*03e0*/  IMAD.WIDE.U32 R12, R12, -0x326172a9, RZ ;  /* 0xcd9e8d570c0c7825 */ /* 0x000fe200078e00ff */
[----:B------:R-:W-:-:S04]  /*03f0*/  LOP3.LUT R7, R3, UR18, R4, 0x96, !PT ;  /* 0x0000001203077c12 */ /* 0x000fc8000f8e9604 */
[----:B------:R-:W-:Y:S01]  /*0400*/  LOP3.LUT R4, R13, UR17, R6, 0x96, !PT ;  /* 0x000000110d047c12 */ /* 0x000fe2000f8e9606 */
[----:B------:R-:W-:Y:S01]  /*0410*/  UIADD3 UR19, UR4, -0x4ab325aa, URZ ;  /* 0xb54cda5604137890 */ /* 0x000fe2000fffe03f */
[----:B------:R-:W-:Y:S01]  /*0420*/  IMAD.WIDE.U32 R6, R7, -0x326172a9, RZ ;  /* 0xcd9e8d5707067825 */ /* 0x000fe200078e00ff */
[----:B------:R-:W-:-:S03]  /*0430*/  UIADD3 UR20, UR5, 0x646e171e, URZ ;  /* 0x646e171e05147890 */ /* 0x000fc6000fffe03f */
[----:B------:R-:W-:Y:S01]  /*0440*/  IMAD.WIDE.U32 R4, R4, -0x2daee0ad, RZ ;  /* 0xd2511f5304047825 */ /* 0x000fe200078e00ff */
[----:B------:R-:W-:-:S04]  /*0450*/  LOP3.LUT R12, R7, UR19, R12, 0x96, !PT ;  /* 0x00000013070c7c12 */ /* 0x000fc8000f8e960c */
[----:B------:R-:W-:Y:S02]  /*0460*/  LOP3.LUT R14, R5, UR20, R2, 0x96, !PT ;  /* 0x00000014050e7c12 */ /* 0x000fe4000f8e9602 */
[----:B------:R-:W-:Y:S01]  /*0470*/  LEA.HI R2, R0, R23, RZ, 0x18 ;  /* 0x0000001700027211 */ /* 0x000fe200078fc0ff */
[----:B------:R-:W-:Y:S01]  /*0480*/  UIADD3 UR22, UR5, 0x1fd5c5a3, URZ ;  /* 0x1fd5c5a305167890 */ /* 0x000fe2000fffe03f */
[----:B------:R-:W-:Y:S01]  /*0490*/  IMAD.WIDE.U32 R12, R12, -0x2daee0ad, RZ ;  /* 0xd2511f530c0c7825 */ /* 0x000fe200078e00ff */
[----:B------:R-:W-:Y:S01]  /*04a0*/  UIADD3 UR21, UR4, 0x5384540f, URZ ;  /* 0x5384540f04157890 */ /* 0x000fe2000fffe03f */
[----:B------:R-:W-:Y:S02]  /*04b0*/  ISETP.GE.AND P1, PT, R2, c[0x0][0x164], PT ;  /* 0x0000590002007a0c */ /* 0x000fe40003f26270 */
[----:B------:R-:W-:Y:S01]  /*04c0*/  IMAD.WIDE.U32 R14, R14, -0x326172a9, RZ ;  /* 0xcd9e8d570e0e7825 */ /* 0x000fe200078e00ff */
[----:B------:R-:W-:-:S04]  /*04d0*/  LOP3.LUT R23, R13, UR22, R4, 0x96, !PT ;  /* 0x000000160d177c12 */ /* 0x000fc8000f8e9604 */
[----:B------:R-:W-:Y:S01]  /*04e0*/  LOP3.LUT R57, R15, UR21, R6, 0x96, !PT ;  /* 0x000000150f397c12 */ /* 0x000fe2000f8e9606 */
[----:B------:R-:W-:Y:S01]  /*04f0*/  UIADD3 UR23, UR4, -0xe443238, URZ ;  /* 0xf1bbcdc804177890 */ /* 0x000fe2000fffe03f */
[----:B------:R-:W-:Y:S01]  /*0500*/  IADD3 R4, P2, R20, c[0x0][0x1b0], RZ ;  /* 0x00006c0014047a10 */ /* 0x000fe20007f5e0ff */
[----:B------:R-:W-:Y:S01]  /*0510*/  UIADD3 UR24, UR5, -0x24c28bd8, URZ ;  /* 0xdb3d742805187890 */ /* 0x000fe2000fffe03f */
[----:B------:R-:W-:-:S04]  /*0520*/  IMAD.HI.U32 R7, R23, -0x326172a9, RZ ;  /* 0xcd9e8d5717077827 */ /* 0x000fc800078e00ff */
[----:B------:R-:W-:Y:S01]  /*0530*/  IMAD.HI.U32 R3, R57, -0x2daee0ad, RZ ;  /* 0xd2511f5339037827 */ /* 0x000fe200078e00ff */
[----:B------:R-:W-:-:S03]  /*0540*/  LOP3.LUT R58, R7, UR23, R14, 0x96, !PT ;  /* 0x00000017073a7c12 */ /* 0x000fc6000f8e960e */
[----:B------:R-:W-:Y:S01]  /*0550*/  IMAD.X R5, RZ, RZ, c[0x0][0x1b4], P2 ;  /* 0x00006d00ff057624 */ /* 0x000fe200010e06ff */
[----:B------:R-:W-:Y:S01]  /*0560*/  LOP3.LUT R62, R3, UR24, R12, 0x96, !PT ;  /* 0x00000018033e7c12 */ /* 0x000fe2000f8e960c */
[----:B------:R-:W-:Y:S06]  /*0570*/  @P1 EXIT ;  /* 0x000000000000194d */ /* 0x000fec0003800000 */
[----:B-----5:R-:W-:Y:S01]  /*0580*/  @!P0 CS2R R8, SRZ ;  /* 0x0000000000088805 */ /* 0x020fe2000001ff00 */
[----:B------:R-:W-:Y:S01]  /*0590*/  @!P0 CS2R R10, SRZ ;  /* 0x00000000000a8805 */ /* 0x000fe2000001ff00 */
[----:B------:R-:W-:Y:S01]  /*05a0*/  @!P0 CS2R R16, SRZ ;  /* 0x0000000000108805 */ /* 0x000fe2000001ff00 */
[----:B------:R-:W-:Y:S01]  /*05b0*/  @!P0 CS2R R18, SRZ ;  /* 0x0000000000128805 */ /* 0x000fe2000001ff00 */
[----:B------:R0:W5:Y:S01]  /*05c0*/  LDG.E.128 R32, [R4.64] ;  /* 0x0000000604207981 */ /* 0x000162000c1e1d00 */
[----:B------:R-:W-:Y:S01]  /*05d0*/  UIADD3 UR25, UR4, -0x700cb87f, URZ ;  /* 0x8ff3478104197890 */ /* 0x000fe2000fffe03f */
[----:B------:R-:W-:Y:S01]  /*05e0*/  PRMT R3, RZ, 0x5410, R8 ;  /* 0x00005410ff037816 */ /* 0x000fe20000000008 */
[----:B------:R-:W-:Y:S01]  /*05f0*/  UIADD3 UR26, UR5, -0x695add53, URZ ;  /* 0x96a522ad051a7890 */ /* 0x000fe2000fffe03f */
[----:B------:R0:W5:Y:S01]  /*0600*/  LDG.E.128 R28, [R4.64+0x1000] ;  /* 0x00100006041c7981 */ /* 0x000162000c1e1d00 */
[----:B------:R-:W-:Y:S01]  /*0610*/  IMAD R23, R23, -0x326172a9, RZ ;  /* 0xcd9e8d5717177824 */ /* 0x000fe200078e02ff */
[----:B------:R-:W-:Y:S01]  /*0620*/  @!P0 CS2R R36, SRZ ;  /* 0x0000000000248805 */ /* 0x000fe2000001ff00 */
[----:B------:R-:W-:Y:S01]  /*0630*/  IMAD.HI.U32 R56, R62, -0x326172a9, RZ ;  /* 0xcd9e8d573e387827 */ /* 0x000fe200078e00ff */
[----:B------:R0:W5:Y:S01]  /*0640*/  LDG.E.128 R24, [R4.64+0x2000] ;  /* 0x0020000604187981 */ /* 0x000162000c1e1d00 */
[----:B------:R-:W-:Y:S01]  /*0650*/  @!P0 CS2R R38, SRZ ;  /* 0x0000000000268805 */ /* 0x000fe2000001ff00 */
[----:B------:R-:W-:Y:S01]  /*0660*/  PRMT R6, RZ, 0x7610, R9 ;  /* 0x00007610ff067816 */ /* 0x000fe20000000009 */
[----:B------:R-:W-:Y:S01]  /*0670*/  IMAD R57, R57, -0x2daee0ad, RZ ;  /* 0xd2511f5339397824 */ /* 0x000fe200078e02ff */
[----:B------:R-:W-:Y:S01]  /*0680*/  PRMT R7, RZ, 0x5410, R10 ;  /* 0x00005410ff077816 */ /* 0x000fe2000000000a */
[----:B------:R-:W-:Y:S01]  /*0690*/  IMAD.WIDE.U32 R58, R58, -0x2daee0ad, RZ ;  /* 0xd2511f533a3a7825 */ /* 0x000fe200078e00ff */
[----:B------:R-:W-:Y:S01]  /*06a0*/  PRMT R12, RZ, 0x7610, R16 ;  /* 0x00007610ff0c7816 */ /* 0x000fe20000000010 */
[----:B------:R-:W-:Y:S01]  /*06b0*/  ULDC.U8 UR8, c[0x0][0x1f0] ;  /* 0x00007c0000087ab9 */ /* 0x000fe20000000000 */
[----:B------:R-:W-:Y:S01]  /*06c0*/  PRMT R13, RZ, 0x5410, R17 ;  /* 0x00005410ff0d7816 */ /* 0x000fe20000000011 */
[----:B------:R-:W-:Y:S01]  /*06d0*/  IMAD.MOV.U32 R60, RZ, RZ, 0x1 ;  /* 0x00000001ff3c7424 */ /* 0x000fe200078e00ff */
[----:B0-----:R-:W-:Y:S01]  /*06e0*/  PRMT R4, RZ, 0x7610, R8 ;  /* 0x00007610ff047816 */ /* 0x001fe20000000008 */
[----:B------:R-:W-:Y:S01]  /*06f0*/  IMAD R62, R62, -0x326172a9, RZ ;  /* 0xcd9e8d573e3e7824 */ /* 0x000fe200078e02ff */
[----:B------:R-:W-:-:S02]  /*0700*/  PRMT R5, RZ, 0x5410, R9 ;  /* 0x00005410ff057816 */ /* 0x000fc40000000009 */
[----:B------:R-:W-:Y:S02]  /*0710*/  PRMT R8, RZ, 0x7610, R10 ;  /* 0x00007610ff087816 */ /* 0x000fe4000000000a */
[--C-:B------:R-:W-:Y:S02]  /*0720*/  PRMT R9, RZ, 0x5410, R11.reuse ;  /* 0x00005410ff097816 */ /* 0x100fe4000000000b */
[----:B------:R-:W-:Y:S02]  /*0730*/  PRMT R10, RZ, 0x7610, R11 ;  /* 0x00007610ff0a7816 */ /* 0x000fe4000000000b */
[----:B------:R-:W-:Y:S02]  /*0740*/  PRMT R11, RZ, 0x5410, R16 ;  /* 0x00005410ff0b7816 */ /* 0x000fe40000000010 */
[----:B------:R-:W-:Y:S02]  /*0750*/  PRMT R14, RZ, 0x7610, R17 ;  /* 0x00007610ff0e7816 */ /* 0x000fe40000000011 */
[----:B------:R-:W-:-:S02]  /*0760*/  PRMT R15, RZ, 0x5410, R18 ;  /* 0x00005410ff0f7816 */ /* 0x000fc40000000012 */
[----:B------:R-:W-:Y:S02]  /*0770*/  PRMT R16, RZ, 0x7610, R18 ;  /* 0x00007610ff107816 */ /* 0x000fe40000000012 */
[--C-:B------:R-:W-:Y:S02]  /*0780*/  PRMT R17, RZ, 0x5410, R19.reuse ;  /* 0x00005410ff117816 */ /* 0x100fe40000000013 */
[----:B------:R-:W-:Y:S02]  /*0790*/  PRMT R18, RZ, 0x7610, R19 ;  /* 0x00007610ff127816 */ /* 0x000fe40000000013 */
[----:B------:R-:W-:Y:S01]  /*07a0*/  LOP3.LUT R56, R56, UR25, R23, 0x96, !PT ;  /* 0x0000001938387c12 */ /* 0x000fe2000f8e9617 */
[----:B------:R-:W-:Y:S01]  /*07b0*/  IMAD.MOV.U32 R23, RZ, RZ, R41 ;  /* 0x000000ffff177224 */ /* 0x000fe200078e0029 */
[----:B------:R-:W-:Y:S01]  /*07c0*/  LOP3.LUT R57, R59, UR26, R57, 0x96, !PT ;  /* 0x0000001a3b397c12 */ /* 0x000fe2000f8e9639 */
[----:B------:R-:W-:Y:S01]  /*07d0*/  IMAD.MOV.U32 R59, RZ, RZ, RZ ;  /* 0x000000ffff3b7224 */ /* 0x000fe200078e00ff */
[----:B------:R-:W-:-:S02]  /*07e0*/  PRMT R19, RZ, 0x5410, R36 ;  /* 0x00005410ff137816 */ /* 0x000fc40000000024 */
[----:B------:R-:W-:Y:S02]  /*07f0*/  PRMT R20, RZ, 0x7610, R36 ;  /* 0x00007610ff147816 */ /* 0x000fe40000000024 */
[----:B------:R-:W-:Y:S02]  /*0800*/  LOP3.LUT R84, R84, 0x3, RZ, 0xc0, !PT ;  /* 0x0000000354547812 */ /* 0x000fe400078ec0ff */
[--C-:B------:R-:W-:Y:S02]  /*0810*/  PRMT R61, RZ, 0x5410, R37.reuse ;  /* 0x00005410ff3d7816 */ /* 0x100fe40000000025 */
[----:B------:R-:W-:Y:S02]  /*0820*/  PRMT R63, RZ, 0x7610, R37 ;  /* 0x00007610ff3f7816 */ /* 0x000fe40000000025 */
[--C-:B------:R-:W-:Y:S02]  /*0830*/  PRMT R64, RZ, 0x5410, R38.reuse ;  /* 0x00005410ff407816 */ /* 0x100fe40000000026 */
[----:B------:R-:W-:-:S02]  /*0840*/  PRMT R65, RZ, 0x7610, R38 ;  /* 0x00007610ff417816 */ /* 0x000fc40000000026 */
[--C-:B------:R-:W-:Y:S02]  /*0850*/  PRMT R66, RZ, 0x5410, R39.reuse ;  /* 0x00005410ff427816 */ /* 0x100fe40000000027 */
[----:B------:R-:W-:Y:S02]  /*0860*/  PRMT R67, RZ, 0x7610, R39 ;  /* 0x00007610ff437816 */ /* 0x000fe40000000027 */
.L_x_1452:
[----:B------:R-:W-:-:S10]  /*0870*/  HFMA2.MMA R79, -RZ, RZ, 0, 2.384185791015625e-07 ;  /* 0x00000004ff4f7435 */ /* 0x000fd400000001ff */
[----:B------:R-:W-:-:S05]  /*0880*/  IMAD.WIDE R44, R2, R79, c[0x0][0x1d0] ;  /* 0x00007400022c7625 */ /* 0x000fca00078e024f */
[----:B------:R0:W2:Y:S01]  /*0890*/  LDG.E R50, [R44.64] ;  /* 0x000000062c327981 */ /* 0x0000a2000c1e1900 */
[----:B------:R-:W-:Y:S01]  /*08a0*/  ISETP.NE.U32.AND P0, PT, RZ, c[0x0][0x180], PT ;  /* 0x00006000ff007a0c */ /* 0x000fe20003f05070 */
[C---:B------:R-:W-:Y:S02]  /*08b0*/  IMAD R46, R2.reuse, c[0x0][0x168], RZ ;  /* 0x00005a00022e7a24 */ /* 0x040fe400078e02ff */
[----:B------:R-:W-:Y:S01]  /*08c0*/  IMAD.MOV.U32 R82, RZ, RZ, RZ ;  /* 0x000000ffff527224 */ /* 0x000fe200078e00ff */
[----:B------:R-:W-:Y:S01]  /*08d0*/  ISETP.NE.AND.EX P0, PT, RZ, c[0x0][0x184], PT, P0 ;  /* 0x00006100ff007a0c */ /* 0x000fe20003f05300 */
[----:B------:R-:W-:Y:S01]  /*08e0*/  IMAD.WIDE R78, R2, R79, c[0x0][0x1d8] ;  /* 0x00007600024e7625 */ /* 0x000fe200078e024f */
[----:B0-----:R-:W-:-:S05]  /*08f0*/  LOP3.LUT R44, R0, 0xff, RZ, 0xc0, !PT ;  /* 0x000000ff002c7812 */ /* 0x001fca00078ec0ff */
[----:B-----5:R0:W5:Y:S06]  /*0900*/  LDG.E R78, [R78.64] ;  /* 0x000000064e4e7981 */ /* 0x02016c000c1e1900 */
[----:B------:R-:W-:Y:S01]  /*0910*/  @P0 IMAD.MOV.U32 R51, RZ, RZ, 0x10 ;  /* 0x00000010ff330424 */ /* 0x000fe200078e00ff */
[----:B--2---:R-:W-:-:S13]  /*0920*/  ISETP.GE.AND P1, PT, R50, 0x1, PT ;  /* 0x000000013200780c */ /* 0x004fda0003f26270 */
[----:B------:R-:W-:Y:S01]  /*0930*/  @P1 IADD3 R47, R50, -0x1, RZ ;  /* 0xffffffff322f1810 */ /* 0x000fe20007ffe0ff */
[----:B------:R-:W-:-:S04]  /*0940*/  @P1 IMAD.MOV.U32 R45, RZ, RZ, 0x10 ;  /* 0x00000010ff2d1424 */ /* 0x000fc800078e00ff */
        /* <DEDUP_REMOVED lines=15> */
[----:B0-----:R-:W-:Y:S01]  /*0a40*/  IMAD.MOV.U32 R55, RZ, RZ, RZ ;  /* 0x000000ffff377224 */ /* 0x001fe200078e00ff */
[----:B------:R-:W-:Y:S01]  /*0a50*/  MOV R44, R84 ;  /* 0x00000054002c7202 */ /* 0x000fe20000000f00 */
[----:B------:R-:W-:Y:S05]  /*0a60*/  @!P0 BRA `(.L_x_1203) ;  /* 0x000005a000008947 */ /* 0x000fea0003800000 */
[----:B------:R-:W-:Y:S01]  /*0a70*/  IMAD.MOV.U32 R44, RZ, RZ, R84 ;  /* 0x000000ffff2c7224 */ /* 0x000fe200078e0054 */
[----:B-----5:R-:W-:Y:S01]  /*0a80*/  PRMT R55, RZ, 0x5410, R36 ;  /* 0x00005410ff377816 */ /* 0x020fe20000000024 */
[----:B------:R-:W-:Y:S05]  /*0a90*/  BRA `(.L_x_1203) ;  /* 0x0000057000007947 */ /* 0x000fea0003800000 */
.L_x_1202:
        /* <DEDUP_REMOVED lines=12> */
.L_x_1205:
[----:B------:R-:W-:Y:S02]  /*0b60*/  MOV R48, R62 ;  /* 0x0000003e00307202 */ /* 0x000fe40000000f00 */
.L_x_1206:
[----:B------:R-:W-:Y:S05]  /*0b70*/  BSYNC B1 ;  /* 0x0000000000017941 */ /* 0x000fea0003800000 */
.L_x_1204:
        /* <DEDUP_REMOVED lines=16> */
.L_x_1210:
[----:B------:R-:W-:Y:S05]  /*0c80*/  BSYNC B2 ;  /* 0x0000000000027941 */ /* 0x000fea0003800000 */
.L_x_1209:
        /* <DEDUP_REMOVED lines=44> */
.L_x_1208:
[----:B------:R-:W-:Y:S05]  /*0f50*/  BSYNC B1 ;  /* 0x0000000000017941 */ /* 0x000fea0003800000 */
.L_x_1207:
        /* <DEDUP_REMOVED lines=11> */
.L_x_1203:
[----:B------:R-:W-:Y:S05]  /*1010*/  BSYNC B0 ;  /* 0x0000000000007941 */ /* 0x000fea0003800000 */
.L_x_1201:
        /* <DEDUP_REMOVED lines=8> */
.L_x_1212:
        /* <DEDUP_REMOVED lines=12> */
.L_x_1215:
[----:B------:R-:W-:Y:S02]  /*1160*/  IMAD.MOV.U32 R48, RZ, RZ, R62 ;  /* 0x000000ffff307224 */ /* 0x000fe400078e003e */
.L_x_1216:
[----:B------:R-:W-:Y:S05]  /*1170*/  BSYNC B1 ;  /* 0x0000000000017941 */ /* 0x000fea0003800000 */
.L_x_1214:
        /* <DEDUP_REMOVED lines=16> */
.L_x_1220:
[----:B------:R-:W-:Y:S05]  /*1280*/  BSYNC B2 ;  /* 0x0000000000027941 */ /* 0x000fea0003800000 */
.L_x_1219:
        /* <DEDUP_REMOVED lines=42> */
[----:B------:R-:W-:Y:S01]  /*1530*/  HFMA2.MMA R45, -RZ, RZ, 0, 0 ;  /* 0x00000000ff2d7435 */ /* 0x000fe200000001ff */
[----:B------:R-:W-:-:S05]  /*1540*/  IMAD.MOV.U32 R58, RZ, RZ, R44 ;  /* 0x000000ffff3a7224 */ /* 0x000fca00078e002c */
.L_x_1218:
[----:B------:R-:W-:Y:S05]  /*1550*/  BSYNC B1 ;  /* 0x0000000000017941 */ /* 0x000fea0003800000 */
.L_x_1217:
        /* <DEDUP_REMOVED lines=11> */
.L_x_1213:
[----:B------:R-:W-:Y:S05]  /*1610*/  BSYNC B0 ;  /* 0x0000000000007941 */ /* 0x000fea0003800000 */
.L_x_1211:
        /* <DEDUP_REMOVED lines=8> */
.L_x_1222:
        /* <DEDUP_REMOVED lines=12> */
.L_x_1225:
[----:B------:R-:W-:Y:S02]  /*1760*/  IMAD.MOV.U32 R52, RZ, RZ, R62 ;  /* 0x000000ffff347224 */ /* 0x000fe400078e003e */
.L_x_1226:
[----:B------:R-:W-:Y:S05]  /*1770*/  BSYNC B1 ;  /* 0x0000000000017941 */ /* 0x000fea0003800000 */
.L_x_1224:
        /* <DEDUP_REMOVED lines=16> */
.L_x_1230:
[----:B------:R-:W-:Y:S05]  /*1880*/  BSYNC B2 ;  /* 0x0000000000027941 */ /* 0x000fea0003800000 */
.L_x_1229:
        /* <DEDUP_REMOVED lines=44> */
.L_x_1228:
[----:B------:R-:W-:Y:S05]  /*1b50*/  BSYNC B1 ;  /* 0x0000000000017941 */ /* 0x000fea0003800000 */
.L_x_1227:
        /* <DEDUP_REMOVED lines=11> */
.L_x_1223:
[----:B------:R-:W-:Y:S05]  /*1c10*/  BSYNC B0 ;  /* 0x0000000000007941 */ /* 0x000fea0003800000 */
.L_x_1221:
        /* <DEDUP_REMOVED lines=8> */
.L_x_1232:
        /* <DEDUP_REMOVED lines=12> */
.L_x_1235:
[----:B------:R-:W-:Y:S02]  /*1d60*/  IMAD.MOV.U32 R71, RZ, RZ, R62 ;  /* 0x000000ffff477224 */ /* 0x000fe400078e003e */
.L_x_1236:
[----:B------:R-:W-:Y:S05]  /*1d70*/  BSYNC B1 ;  /* 0x0000000000017941 */ /* 0x000fea0003800000 */
.L_x_1234:
        /* <DEDUP_REMOVED lines=16> */
.L_x_1240:
[----:B------:R-:W-:Y:S05]  /*1e80*/  BSYNC B2 ;  /* 0x0000000000027941 */ /* 0x000fea0003800000 */
.L_x_1239:
        /* <DEDUP_REMOVED lines=42> */
[----:B------:R-:W-:Y:S01]  /*2130*/  LOP3.LUT R57, R47, UR26, R44, 0x96, !PT ;  /* 0x0000001a2f397c12 */ /* 0x000fe2000f8e962c */
[----:B------:R-:W-:Y:S02]  /*2140*/  IMAD.MOV.U32 R58, RZ, RZ, R46 ;  /* 0x000000ffff3a7224 */ /* 0x000fe400078e002e */
.L_x_1238:
[----:B------:R-:W-:Y:S05]  /*2150*/  BSYNC B1 ;  /* 0x0000000000017941 */ /* 0x000fea0003800000 */
.L_x_1237:
        /* <DEDUP_REMOVED lines=12> */
.L_x_1233:
[----:B------:R-:W-:Y:S05]  /*2220*/  BSYNC B0 ;  /* 0x0000000000007941 */ /* 0x000fea0003800000 */
.L_x_1231:
        /* <DEDUP_REMOVED lines=8> */
.L_x_1242:
        /* <DEDUP_REMOVED lines=12> */
.L_x_1245:
[----:B------:R-:W-:Y:S02]  /*2370*/  IMAD.MOV.U32 R72, RZ, RZ, R62 ;  /* 0x000000ffff487224 */ /* 0x000fe400078e003e */
.L_x_1246:
[----:B------:R-:W-:Y:S05]  /*2380*/  BSYNC B1 ;  /* 0x0000000000017941 */ /* 0x000fea0003800000 */
.L_x_1244:
        /* <DEDUP_REMOVED lines=16> */
.L_x_1250:
[----:B------:R-:W-:Y:S05]  /*2490*/  BSYNC B2 ;  /* 0x0000000000027941 */ /* 0x000fea0003800000 */
.L_x_1249:
        /* <DEDUP_REMOVED lines=44> */
.L_x_1248:
[----:B------:R-:W-:Y:S05]  /*2760*/  BSYNC B1 ;  /* 0x0000000000017941 */ /* 0x000fea0003800000 */
.L_x_1247:
        /* <DEDUP_REMOVED lines=12> */
.L_x_1243:
[----:B------:R-:W-:Y:S05]  /*2830*/  BSYNC B0 ;  /* 0x0000000000007941 */ /* 0x000fea0003800000 */
.L_x_1241:
        /* <DEDUP_REMOVED lines=8> */
.L_x_1252:
        /* <DEDUP_REMOVED lines=12> */
.L_x_1255:
[----:B------:R-:W-:Y:S02]  /*2980*/  IMAD.MOV.U32 R73, RZ, RZ, R62 ;  /* 0x000000ffff497224 */ /* 0x000fe400078e003e */
.L_x_1256:
[----:B------:R-:W-:Y:S05]  /*2990*/  BSYNC B1 ;  /* 0x0000000000017941 */ /* 0x000fea0003800000 */
.L_x_1254:
        /* <DEDUP_REMOVED lines=16> */
.L_x_1260:
[----:B------:R-:W-:Y:S05]  /*2aa0*/  BSYNC B2 ;  /* 0x0000000000027941 */ /* 0x000fea0003800000 */
.L_x_1259:
        /* <DEDUP_REMOVED lines=43> */
[----:B------:R-:W-:Y:S02]  /*2d60*/  MOV R58, R46 ;  /* 0x0000002e003a7202 */ /* 0x000fe40000000f00 */
.L_x_1258:
[----:B------:R-:W-:Y:S05]  /*2d70*/  BSYNC B1 ;  /* 0x0000000000017941 */ /* 0x000fea0003800000 */
.L_x_1257:
        /* <DEDUP_REMOVED lines=12> */
.L_x_1253:
[----:B------:R-:W-:Y:S05]  /*2e40*/  BSYNC B0 ;  /* 0x0000000000007941 */ /* 0x000fea0003800000 */
.L_x_1251:
        /* <DEDUP_REMOVED lines=8> */
.L_x_1262:
        /* <DEDUP_REMOVED lines=12> */
.L_x_1265:
[----:B------:R-:W-:Y:S02]  /*2f90*/  IMAD.MOV.U32 R74, RZ, RZ, R62 ;  /* 0x000000ffff4a7224 */ /* 0x000fe400078e003e */
.L_x_1266:
[----:B------:R-:W-:Y:S05]  /*2fa0*/  BSYNC B1 ;  /* 0x0000000000017941 */ /* 0x000fea0003800000 */
.L_x_1264:
        /* <DEDUP_REMOVED lines=16> */
.L_x_1270:
[----:B------:R-:W-:Y:S05]  /*30b0*/  BSYNC B2 ;  /* 0x0000000000027941 */ /* 0x000fea0003800000 */
.L_x_1269:
        /* <DEDUP_REMOVED lines=44> */
.L_x_1268:
[----:B------:R-:W-:Y:S05]  /*3380*/  BSYNC B1 ;  /* 0x0000000000017941 */ /* 0x000fea0003800000 */
.L_x_1267:
        /* <DEDUP_REMOVED lines=12> */
.L_x_1263:
[----:B------:R-:W-:Y:S05]  /*3450*/  BSYNC B0 ;  /* 0x0000000000007941 */ /* 0x000fea0003800000 */
.L_x_1261:
        /* <DEDUP_REMOVED lines=8> */
.L_x_1272:
        /* <DEDUP_REMOVED lines=12> */
.L_x_1275:
[----:B------:R-:W-:Y:S02]  /*35a0*/  IMAD.MOV.U32 R79, RZ, RZ, R62 ;  /* 0x000000ffff4f7224 */ /* 0x000fe400078e003e */
.L_x_1276:
[----:B------:R-:W-:Y:S05]  /*35b0*/  BSYNC B1 ;  /* 0x0000000000017941 */ /* 0x000fea0003800000 */
.L_x_1274:
        /* <DEDUP_REMOVED lines=16> */
.L_x_1280:
[----:B------:R-:W-:Y:S05]  /*36c0*/  BSYNC B2 ;  /* 0x0000000000027941 */ /* 0x000fea0003800000 */
.L_x_1279:
        /* <DEDUP_REMOVED lines=8> */
[----:B------:R-:W-:Y:S01]  /*3750*/  IMAD.MOV.U32 R81, RZ, RZ, RZ ;  /* 0x000000ffff517224 */ /* 0x000fe200078e00ff */
        /* <DEDUP_REMOVED lines=35> */
.L_x_1278:
[----:B------:R-:W-:Y:S05]  /*3990*/  BSYNC B1 ;  /* 0x0000000000017941 */ /* 0x000fea0003800000 */
.L_x_1277:
        /* <DEDUP_REMOVED lines=11> */
.L_x_1273:
[----:B------:R-:W-:Y:S05]  /*3a50*/  BSYNC B0 ;  /* 0x0000000000007941 */ /* 0x000fea0003800000 */
.L_x_1271:
[----:B------:R-:W-:Y:S01]  /*3a60*/  IMAD.MOV.U32 R109, RZ, RZ, 0x10 ;  /* 0x00000010ff6d7424 */ /* 0x000fe200078e00ff */
[----:B------:R-:W-:Y:S01]  /*3a70*/  F2FP.BF16.PACK_AB R47, R48, R49 ;  /* 0x00000031302f723e */ /* 0x000fe200000010ff */
[----:B------:R-:W-:Y:S01]  /*3a80*/  BSSY B0, `(.L_x_1281) ;  /* 0x000001f000007945 */ /* 0x000fe20003800000 */
[----:B------:R-:W-:Y:S01]  /*3a90*/  F2FP.BF16.PACK_AB R46, R50, R51 ;  /* 0x00000033322e723e */ /* 0x000fe200000010ff */
[----:B------:R-:W-:Y:S01]  /*3aa0*/  IMAD.WIDE.U32 R90, R86, R109, c[0x0][0x188] ;  /* 0x00006200565a7625 */ /* 0x000fe200078e006d */
[----:B------:R-:W-:Y:S02]  /*3ab0*/  F2FP.BF16.PACK_AB R45, R52, R53 ;  /* 0x00000035342d723e */ /* 0x000fe400000010ff */
[----:B------:R-:W-:Y:S02]  /*3ac0*/  F2FP.BF16.PACK_AB R44, R54, R55 ;  /* 0x00000037362c723e */ /* 0x000fe400000010ff */
[----:B------:R-:W-:Y:S02]  /*3ad0*/  IADD3 R84, R82, 0x100, RZ ;  /* 0x0000010052547810 */ /* 0x000fe40007ffe0ff */
[----:B------:R-:W-:Y:S01]  /*3ae0*/  IADD3 R96, R86, 0x100, RZ ;  /* 0x0000010056607810 */ /* 0x000fe20007ffe0ff */
[----:B------:R0:W-:Y:S02]  /*3af0*/  STG.E.128 [R90.64], R44 ;  /* 0x0000002c5a007986 */ /* 0x0001e4000c101d06 */
[----:B------:R-:W-:-:S04]  /*3b00*/  @P1 IMAD.WIDE.U32 R88, R84, R109, c[0x0][0x170] ;  /* 0x00005c0054581625 */ /* 0x000fc800078e006d */
[----:B------:R-:W-:Y:S01]  /*3b10*/  @P0 IMAD.WIDE.U32 R76, R96, R109, c[0x0][0x180] ;  /* 0x00006000604c0625 */ /* 0x000fe200078e006d */
[----:B------:R-:W-:Y:S05]  /*3b20*/  @!P1 BRA `(.L_x_1282) ;  /* 0x0000014000009947 */ /* 0x000fea0003800000 */
[----:B0-----:R-:W-:Y:S01]  /*3b30*/  SHF.L.U32 R45, R74, 0x10, RZ ;  /* 0x000000104a2d7819 */ /* 0x001fe200000006ff */
[----:B------:R-:W-:Y:S01]  /*3b40*/  IMAD.MOV.U32 R85, RZ, RZ, 0x8 ;  /* 0x00000008ff557424 */ /* 0x000fe200078e00ff */
[----:B------:R-:W-:Y:S02]  /*3b50*/  LOP3.LUT R44, R80, 0xffff, RZ, 0xc0, !PT ;  /* 0x0000ffff502c7812 */ /* 0x000fe400078ec0ff */
[----:B------:R-:W-:Y:S02]  /*3b60*/  LOP3.LUT R47, R45, 0xff0000, RZ, 0xc0, !PT ;  /* 0x00ff00002d2f7812 */ /* 0x000fe400078ec0ff */
[----:B------:R-:W-:Y:S02]  /*3b70*/  PRMT R45, R73, 0x7104, RZ ;  /* 0x00007104492d7816 */ /* 0x000fe400000000ff */
[----:B------:R-:W-:Y:S02]  /*3b80*/  PRMT R92, R47, 0x4210, R44 ;  /* 0x000042102f5c7816 */ /* 0x000fe4000000002c */
[----:B------:R-:W-:-:S02]  /*3b90*/  LOP3.LUT R90, R71, 0xff, RZ, 0xc0, !PT ;  /* 0x000000ff475a7812 */ /* 0x000fc400078ec0ff */
[----:B------:R-:W-:Y:S02]  /*3ba0*/  LOP3.LUT R46, R70, 0xff, RZ, 0xc0, !PT ;  /* 0x000000ff462e7812 */ /* 0x000fe400078ec0ff */
[----:B------:R-:W-:Y:S01]  /*3bb0*/  LOP3.LUT R44, R69, 0xff, RZ, 0xc0, !PT ;  /* 0x000000ff452c7812 */ /* 0x000fe200078ec0ff */
[----:B------:R-:W-:Y:S01]  /*3bc0*/  IMAD.WIDE.U32 R90, R90, 0x1000000, RZ ;  /* 0x010000005a5a7825 */ /* 0x000fe200078e00ff */
[----:B------:R-:W-:-:S03]  /*3bd0*/  LOP3.LUT R83, R92, 0xff00, R45, 0xf8, !PT ;  /* 0x0000ff005c537812 */ /* 0x000fc600078ef82d */
[----:B------:R-:W-:Y:S01]  /*3be0*/  IMAD.WIDE.U32 R46, R46, 0x10000, RZ ;  /* 0x000100002e2e7825 */ /* 0x000fe200078e00ff */
[----:B------:R-:W-:-:S03]  /*3bf0*/  LOP3.LUT R83, R83, 0xff, R72, 0xf8, !PT ;  /* 0x000000ff53537812 */ /* 0x000fc600078ef848 */
[----:B------:R-:W-:Y:S01]  /*3c00*/  IMAD.WIDE.U32 R44, R44, 0x100, RZ ;  /* 0x000001002c2c7825 */ /* 0x000fe200078e00ff */
[----:B------:R-:W-:-:S04]  /*3c10*/  LOP3.LUT R47, R47, R83, R91, 0xfe, !PT ;  /* 0x000000532f2f7212 */ /* 0x000fc800078efe5b */
[----:B------:R-:W-:Y:S02]  /*3c20*/  LOP3.LUT R79, R44, R90, R46, 0xfe, !PT ;  /* 0x0000005a2c4f7212 */ /* 0x000fe400078efe2e */
[----:B------:R-:W-:Y:S01]  /*3c30*/  LOP3.LUT R45, R47, R45, RZ, 0xfc, !PT ;  /* 0x0000002d2f2d7212 */ /* 0x000fe200078efcff */
[----:B------:R-:W-:Y:S01]  /*3c40*/  IMAD.WIDE.U32 R46, R82, R85, c[0x0][0x190] ;  /* 0x00006400522e7625 */ /* 0x000fe200078e0055 */
[----:B------:R-:W-:-:S05]  /*3c50*/  LOP3.LUT R44, R79, 0xff, R68, 0xf8, !PT ;  /* 0x000000ff4f2c7812 */ /* 0x000fca00078ef844 */
[----:B------:R0:W-:Y:S02]  /*3c60*/  STG.E.64 [R46.64], R44 ;  /* 0x0000002c2e007986 */ /* 0x0001e4000c101b06 */
.L_x_1282:
[----:B------:R-:W-:Y:S05]  /*3c70*/  BSYNC B0 ;  /* 0x0000000000007941 */ /* 0x000fea0003800000 */
.L_x_1281:
[----:B-----5:R1:W5:Y:S04]  /*3c80*/  @P1 LDG.E.128 R40, [R88.64] ;  /* 0x0000000658281981 */ /* 0x020368000c1e1d00 */
[----:B------:R1:W5:Y:S01]  /*3c90*/  @P0 LDG.E.128 R36, [R76.64] ;  /* 0x000000064c240981 */ /* 0x000362000c1e1d00 */
[----:B------:R-:W-:Y:S01]  /*3ca0*/  BSSY B0, `(.L_x_1283) ;  /* 0x0000060000007945 */ /* 0x000fe20003800000 */
[----:B------:R-:W-:Y:S05]  /*3cb0*/  @P2 BRA `(.L_x_1284) ;  /* 0x0000006000002947 */ /* 0x000fea0003800000 */
[----:B------:R-:W-:Y:S02]  /*3cc0*/  IMAD.MOV.U32 R93, RZ, RZ, RZ ;  /* 0x000000ffff5d7224 */ /* 0x000fe400078e00ff */
[----:B0-----:R-:W-:Y:S01]  /*3cd0*/  IMAD.MOV.U32 R44, RZ, RZ, R81 ;  /* 0x000000ffff2c7224 */ /* 0x001fe200078e0051 */
[----:B------:R-:W-:Y:S05]  /*3ce0*/  @!P0 BRA `(.L_x_1285) ;  /* 0x000005b000008947 */ /* 0x000fea0003800000 */
[----:B------:R-:W-:Y:S02]  /*3cf0*/  MOV R44, R81 ;  /* 0x00000051002c7202 */ /* 0x000fe40000000f00 */
[----:B-----5:R-:W-:Y:S01]  /*3d00*/  PRMT R93, RZ, 0x5410, R36 ;  /* 0x00005410ff5d7816 */ /* 0x020fe20000000024 */
[----:B------:R-:W-:Y:S05]  /*3d10*/  BRA `(.L_x_1285) ;  /* 0x0000058000007947 */ /* 0x000fea0003800000 */
.L_x_1284:
[C---:B------:R-:W-:Y:S01]  /*3d20*/  ISETP.NE.AND P3, PT, R81.reuse, 0x1, PT ;  /* 0x000000015100780c */ /* 0x040fe20003f65270 */
[----:B------:R-:W-:Y:S01]  /*3d30*/  BSSY B1, `(.L_x_1286) ;  /* 0x000000c000017945 */ /* 0x000fe20003800000 */
[----:B0-----:R-:W-:-:S11]  /*3d40*/  IADD3 R44, R81, 0x1, RZ ;  /* 0x00000001512c7810 */ /* 0x001fd60007ffe0ff */
        /* <DEDUP_REMOVED lines=9> */
.L_x_1287:
[----:B------:R-:W-:Y:S02]  /*3de0*/  MOV R68, R62 ;  /* 0x0000003e00447202 */ /* 0x000fe40000000f00 */
.L_x_1288:
[----:B------:R-:W-:Y:S05]  /*3df0*/  BSYNC B1 ;  /* 0x0000000000017941 */ /* 0x000fea0003800000 */
.L_x_1286:
        /* <DEDUP_REMOVED lines=16> */
.L_x_1292:
[----:B------:R-:W-:Y:S05]  /*3f00*/  BSYNC B2 ;  /* 0x0000000000027941 */ /* 0x000fea0003800000 */
.L_x_1291:
[----:B------:R-:W-:Y:S01]  /*3f10*/  IMAD.HI.U32 R44, R21, -0x326172a9, RZ ;  /* 0xcd9e8d57152c7827 */ /* 0x000fe200078e00ff */
[----:B------:R-:W-:-:S03]  /*3f20*/  LOP3.LUT R45, R46, UR5, R59, 0x96, !PT ;  /* 0x000000052e2d7c12 */ /* 0x000fc6000f8e963b */
[----:B------:R-:W-:Y:S01]  /*3f30*/  IMAD R47, R21, -0x326172a9, RZ ;  /* 0xcd9e8d57152f7824 */ /* 0x000fe200078e02ff */
[----:B-1----:R-:W-:Y:S01]  /*3f40*/  LOP3.LUT R76, R44, UR4, R23, 0x96, !PT ;  /* 0x000000042c4c7c12 */ /* 0x002fe2000f8e9617 */
[----:B------:R-:W-:-:S04]  /*3f50*/  IMAD.WIDE.U32 R44, R45, -0x326172a9, RZ ;  /* 0xcd9e8d572d2c7825 */ /* 0x000fc800078e00ff */
[----:B------:R-:W-:Y:S01]  /*3f60*/  IMAD R57, R22, -0x2daee0ad, RZ ;  /* 0xd2511f5316397824 */ /* 0x000fe200078e02ff */
        /* <DEDUP_REMOVED lines=34> */
[----:B------:R-:W-:Y:S01]  /*4190*/  MOV R62, R76 ;  /* 0x0000004c003e7202 */ /* 0x000fe20000000f00 */
[----:B------:R-:W-:Y:S01]  /*41a0*/  IMAD.MOV.U32 R58, RZ, RZ, R44 ;  /* 0x000000ffff3a7224 */ /* 0x000fe200078e002c */
[----:B------:R-:W-:Y:S01]  /*41b0*/  LOP3.LUT R57, R45, UR26, R46, 0x96, !PT ;  /* 0x0000001a2d397c12 */ /* 0x000fe2000f8e962e */
[----:B------:R-:W-:Y:S02]  /*41c0*/  IMAD.MOV.U32 R44, RZ, RZ, RZ ;  /* 0x000000ffff2c7224 */ /* 0x000fe400078e00ff */
.L_x_1290:
[----:B------:R-:W-:Y:S05]  /*41d0*/  BSYNC B1 ;  /* 0x0000000000017941 */ /* 0x000fea0003800000 */
.L_x_1289:
        /* <DEDUP_REMOVED lines=12> */
.L_x_1285:
[----:B------:R-:W-:Y:S05]  /*42a0*/  BSYNC B0 ;  /* 0x0000000000007941 */ /* 0x000fea0003800000 */
.L_x_1283:
        /* <DEDUP_REMOVED lines=8> */
.L_x_1294:
        /* <DEDUP_REMOVED lines=12> */
.L_x_1297:
[----:B------:R-:W-:Y:S02]  /*43f0*/  IMAD.MOV.U32 R69, RZ, RZ, R62 ;  /* 0x000000ffff457224 */ /* 0x000fe400078e003e */
.L_x_1298:
[----:B------:R-:W-:Y:S05]  /*4400*/  BSYNC B1 ;  /* 0x0000000000017941 */ /* 0x000fea0003800000 */
.L_x_1296:
        /* <DEDUP_REMOVED lines=16> */
.L_x_1302:
[----:B------:R-:W-:Y:S05]  /*4510*/  BSYNC B2 ;  /* 0x0000000000027941 */ /* 0x000fea0003800000 */
.L_x_1301:
        /* <DEDUP_REMOVED lines=44> */
.L_x_1300:
[----:B------:R-:W-:Y:S05]  /*47e0*/  BSYNC B1 ;  /* 0x0000000000017941 */ /* 0x000fea0003800000 */
.L_x_1299:
        /* <DEDUP_REMOVED lines=12> */
.L_x_1295:
[----:B------:R-:W-:Y:S05]  /*48b0*/  BSYNC B0 ;  /* 0x0000000000007941 */ /* 0x000fea0003800000 */
.L_x_1293:
[----:B------:R-:W-:Y:S01]  /*48c0*/  BSSY B0, `(.L_x_1303) ;  /* 0x0000060000007945 */ /* 0x000fe20003800000 */
[----:B------:R-:W-:Y:S05]  /*48d0*/  @P2 BRA `(.L_x_1304) ;  /* 0x0000006000002947 */ /* 0x000fea0003800000 */
[----:B-1----:R-:W-:Y:S02]  /*48e0*/  IMAD.MOV.U32 R89, RZ, RZ, RZ ;  /* 0x000000ffff597224 */ /* 0x002fe400078e00ff */
[----:B------:R-:W-:Y:S01]  /*48f0*/  IMAD.MOV.U32 R44, RZ, RZ, R45 ;  /* 0x000000ffff2c7224 */ /* 0x000fe200078e002d */
[----:B------:R-:W-:Y:S05]  /*4900*/  @!P0 BRA `(.L_x_1305) ;  /* 0x000005b000008947 */ /* 0x000fea0003800000 */
[----:B------:R-:W-:Y:S02]  /*4910*/  MOV R44, R45 ;  /* 0x0000002d002c7202 */ /* 0x000fe40000000f00 */
[----:B-----5:R-:W-:Y:S01]  /*4920*/  PRMT R89, RZ, 0x5410, R37 ;  /* 0x00005410ff597816 */ /* 0x020fe20000000025 */
[----:B------:R-:W-:Y:S05]  /*4930*/  BRA `(.L_x_1305) ;  /* 0x0000058000007947 */ /* 0x000fea0003800000 */
.L_x_1304:
        /* <DEDUP_REMOVED lines=12> */
.L_x_1307:
[----:B------:R-:W-:Y:S02]  /*4a00*/  MOV R70, R62 ;  /* 0x0000003e00467202 */ /* 0x000fe40000000f00 */
.L_x_1308:
[----:B------:R-:W-:Y:S05]  /*4a10*/  BSYNC B1 ;  /* 0x0000000000017941 */ /* 0x000fea0003800000 */
.L_x_1306:
        /* <DEDUP_REMOVED lines=16> */
.L_x_1312:
[----:B------:R-:W-:Y:S05]  /*4b20*/  BSYNC B2 ;  /* 0x0000000000027941 */ /* 0x000fea0003800000 */
.L_x_1311:
        /* <DEDUP_REMOVED lines=44> */
.L_x_1310:
[----:B------:R-:W-:Y:S05]  /*4df0*/  BSYNC B1 ;  /* 0x0000000000017941 */ /* 0x000fea0003800000 */
.L_x_1309:
        /* <DEDUP_REMOVED lines=8> */
[----:B-1----:R-:W-:Y:S02]  /*4e80*/  FSEL R89, R47, RZ, !P3 ;  /* 0x000000ff2f597208 */ /* 0x002fe40005800000 */
[----:B------:R-:W-:-:S03]  /*4e90*/  SEL R45, RZ, 0x1, P3 ;  /* 0x00000001ff2d7807 */ /* 0x000fc60001800000 */
[----:B------:R-:W-:Y:S01]  /*4ea0*/  @P0 FADD.FTZ R89, R46, R89 ;  /* 0x000000592e590221 */ /* 0x000fe20000010000 */
[----:B------:R-:W-:Y:S02]  /*4eb0*/  PRMT R70, R45, 0x7610, R70 ;  /* 0x000076102d467816 */ /* 0x000fe40000000046 */
.L_x_1305:
[----:B------:R-:W-:Y:S05]  /*4ec0*/  BSYNC B0 ;  /* 0x0000000000007941 */ /* 0x000fea0003800000 */
.L_x_1303:
        /* <DEDUP_REMOVED lines=8> */
.L_x_1314:
        /* <DEDUP_REMOVED lines=12> */
.L_x_1317:
[----:B------:R-:W-:Y:S02]  /*5010*/  IMAD.MOV.U32 R71, RZ, RZ, R62 ;  /* 0x000000ffff477224 */ /* 0x000fe400078e003e */
.L_x_1318:
[----:B------:R-:W-:Y:S05]  /*5020*/  BSYNC B1 ;  /* 0x0000000000017941 */ /* 0x000fea0003800000 */
.L_x_1316:
        /* <DEDUP_REMOVED lines=16> */
.L_x_1322:
[----:B------:R-:W-:Y:S05]  /*5130*/  BSYNC B2 ;  /* 0x0000000000027941 */ /* 0x000fea0003800000 */
.L_x_1321:
[----:B------:R-:W-:Y:S01]  /*5140*/  IMAD.HI.U32 R44, R21, -0x326172a9, RZ ;  /* 0xcd9e8d57152c7827 */ /* 0x000fe200078e00ff */
[----:B------:R-:W-:-:S03]  /*5150*/  LOP3.LUT R45, R46, UR5, R59, 0x96, !PT ;  /* 0x000000052e2d7c12 */ /* 0x000fc6000f8e963b */
[----:B------:R-:W-:Y:S01]  /*5160*/  IMAD R47, R21, -0x326172a9, RZ ;  /* 0xcd9e8d57152f7824 */ /* 0x000fe200078e02ff */
[----:B------:R-:W-:Y:S01]  /*5170*/  LOP3.LUT R76, R44, UR4, R23, 0x96, !PT ;  /* 0x000000042c4c7c12 */ /* 0x000fe2000f8e9617 */
        /* <DEDUP_REMOVED lines=40> */
.L_x_1320:
[----:B------:R-:W-:Y:S05]  /*5400*/  BSYNC B1 ;  /* 0x0000000000017941 */ /* 0x000fea0003800000 */
.L_x_1319:
        /* <DEDUP_REMOVED lines=12> */
.L_x_1315:
[----:B------:R-:W-:Y:S05]  /*54d0*/  BSYNC B0 ;  /* 0x0000000000007941 */ /* 0x000fea0003800000 */
.L_x_1313:
        /* <DEDUP_REMOVED lines=8> */
.L_x_1324:
        /* <DEDUP_REMOVED lines=12> */
.L_x_1327:
[----:B------:R-:W-:Y:S02]  /*5620*/  MOV R72, R62 ;  /* 0x0000003e00487202 */ /* 0x000fe40000000f00 */
.L_x_1328:
[----:B------:R-:W-:Y:S05]  /*5630*/  BSYNC B1 ;  /* 0x0000000000017941 */ /* 0x000fea0003800000 */
.L_x_1326:
        /* <DEDUP_REMOVED lines=16> */
.L_x_1332:
[----:B------:R-:W-:Y:S05]  /*5740*/  BSYNC B2 ;  /* 0x0000000000027941 */ /* 0x000fea0003800000 */
.L_x_1331:
        /* <DEDUP_REMOVED lines=44> */
.L_x_1330:
[----:B------:R-:W-:Y:S05]  /*5a10*/  BSYNC B1 ;  /* 0x0000000000017941 */ /* 0x000fea0003800000 */
.L_x_1329:
        /* <DEDUP_REMOVED lines=12> */
.L_x_1325:
[----:B------:R-:W-:Y:S05]  /*5ae0*/  BSYNC B0 ;  /* 0x0000000000007941 */ /* 0x000fea0003800000 */
.L_x_1323:
        /* <DEDUP_REMOVED lines=8> */
.L_x_1334:
        /* <DEDUP_REMOVED lines=12> */
.L_x_1337:
[----:B------:R-:W-:Y:S02]  /*5c30*/  IMAD.MOV.U32 R73, RZ, RZ, R62 ;  /* 0x000000ffff497224 */ /* 0x000fe400078e003e */
.L_x_1338:
[----:B------:R-:W-:Y:S05]  /*5c40*/  BSYNC B1 ;  /* 0x0000000000017941 */ /* 0x000fea0003800000 */
.L_x_1336:
        /* <DEDUP_REMOVED lines=16> */
.L_x_1342:
[----:B------:R-:W-:Y:S05]  /*5d50*/  BSYNC B2 ;  /* 0x0000000000027941 */ /* 0x000fea0003800000 */
.L_x_1341:
        /* <DEDUP_REMOVED lines=44> */
.L_x_1340:
[----:B------:R-:W-:Y:S05]  /*6020*/  BSYNC B1 ;  /* 0x0000000000017941 */ /* 0x000fea0003800000 */
.L_x_1339:
        /* <DEDUP_REMOVED lines=12> */
.L_x_1335:
[----:B------:R-:W-:Y:S05]  /*60f0*/  BSYNC B0 ;  /* 0x0000000000007941 */ /* 0x000fea0003800000 */
.L_x_1333:
        /* <DEDUP_REMOVED lines=8> */
.L_x_1344:
        /* <DEDUP_REMOVED lines=12> */
.L_x_1347:
[----:B------:R-:W-:Y:S02]  /*6240*/  MOV R74, R62 ;  /* 0x0000003e004a7202 */ /* 0x000fe40000000f00 */
.L_x_1348:
[----:B------:R-:W-:Y:S05]  /*6250*/  BSYNC B1 ;  /* 0x0000000000017941 */ /* 0x000fea0003800000 */
.L_x_1346:
        /* <DEDUP_REMOVED lines=16> */
.L_x_1352:
[----:B------:R-:W-:Y:S05]  /*6360*/  BSYNC B2 ;  /* 0x0000000000027941 */ /* 0x000fea0003800000 */
.L_x_1351:
        /* <DEDUP_REMOVED lines=44> */
.L_x_1350:
[----:B------:R-:W-:Y:S05]  /*6630*/  BSYNC B1 ;  /* 0x0000000000017941 */ /* 0x000fea0003800000 */
.L_x_1349:
        /* <DEDUP_REMOVED lines=12> */
.L_x_1345:
[----:B------:R-:W-:Y:S05]  /*6700*/  BSYNC B0 ;  /* 0x0000000000007941 */ /* 0x000fea0003800000 */
.L_x_1343:
        /* <DEDUP_REMOVED lines=8> */
.L_x_1354:
        /* <DEDUP_REMOVED lines=12> */
.L_x_1357:
[----:B------:R-:W-:Y:S02]  /*6850*/  IMAD.MOV.U32 R80, RZ, RZ, R62 ;  /* 0x000000ffff507224 */ /* 0x000fe400078e003e */
.L_x_1358:
[----:B------:R-:W-:Y:S05]  /*6860*/  BSYNC B1 ;  /* 0x0000000000017941 */ /* 0x000fea0003800000 */
.L_x_1356:
        /* <DEDUP_REMOVED lines=16> */
.L_x_1362:
[----:B------:R-:W-:Y:S05]  /*6970*/  BSYNC B2 ;  /* 0x0000000000027941 */ /* 0x000fea0003800000 */
.L_x_1361:
        /* <DEDUP_REMOVED lines=44> */
.L_x_1360:
[----:B------:R-:W-:Y:S05]  /*6c40*/  BSYNC B1 ;  /* 0x0000000000017941 */ /* 0x000fea0003800000 */
.L_x_1359:
        /* <DEDUP_REMOVED lines=12> */
.L_x_1355:
[----:B------:R-:W-:Y:S05]  /*6d10*/  BSYNC B0 ;  /* 0x0000000000007941 */ /* 0x000fea0003800000 */
.L_x_1353:
[----:B------:R-:W-:Y:S01]  /*6d20*/  IMAD.WIDE.U32 R96, R96, R109, c[0x0][0x188] ;  /* 0x0000620060607625 */ /* 0x000fe200078e006d */
[----:B------:R-:W-:Y:S01]  /*6d30*/  F2FP.BF16.PACK_AB R47, R79, R81 ;  /* 0x000000514f2f723e */ /* 0x000fe200000010ff */
[----:B------:R-:W-:Y:S01]  /*6d40*/  BSSY B0, `(.L_x_1363) ;  /* 0x000001e000007945 */ /* 0x000fe20003800000 */
[----:B------:R-:W-:Y:S02]  /*6d50*/  F2FP.BF16.PACK_AB R46, R83, R85 ;  /* 0x00000055532e723e */ /* 0x000fe400000010ff */
[----:B------:R-:W-:Y:S02]  /*6d60*/  F2FP.BF16.PACK_AB R45, R87, R89 ;  /* 0x00000059572d723e */ /* 0x000fe400000010ff */
[----:B------:R-:W-:Y:S02]  /*6d70*/  F2FP.BF16.PACK_AB R44, R91, R93 ;  /* 0x0000005d5b2c723e */ /* 0x000fe400000010ff */
[----:B------:R-:W-:-:S02]  /*6d80*/  IADD3 R86, R86, 0x200, RZ ;  /* 0x0000020056567810 */ /* 0x000fc40007ffe0ff */
[----:B------:R-:W-:Y:S01]  /*6d90*/  IADD3 R82, R82, 0x200, RZ ;  /* 0x0000020052527810 */ /* 0x000fe20007ffe0ff */
[----:B------:R0:W-:Y:S02]  /*6da0*/  STG.E.128 [R96.64], R44 ;  /* 0x0000002c60007986 */ /* 0x0001e4000c101d06 */
[----:B------:R-:W-:-:S04]  /*6db0*/  @P0 IMAD.WIDE.U32 R76, R86, R109, c[0x0][0x180] ;  /* 0x00006000564c0625 */ /* 0x000fc800078e006d */
[----:B------:R-:W-:Y:S01]  /*6dc0*/  @P1 IMAD.WIDE.U32 R94, R82, R109, c[0x0][0x170] ;  /* 0x00005c00525e1625 */ /* 0x000fe200078e006d */
[----:B------:R-:W-:Y:S05]  /*6dd0*/  @!P1 BRA `(.L_x_1364) ;  /* 0x0000014000009947 */ /* 0x000fea0003800000 */
[----:B0-----:R-:W-:Y:S01]  /*6de0*/  IMAD.U32 R45, R74, 0x10000, RZ ;  /* 0x000100004a2d7824 */ /* 0x001fe200078e00ff */
[----:B------:R-:W-:Y:S01]  /*6df0*/  LOP3.LUT R44, R80, 0xffff, RZ, 0xc0, !PT ;  /* 0x0000ffff502c7812 */ /* 0x000fe200078ec0ff */
[----:B------:R-:W-:Y:S01]  /*6e00*/  IMAD.MOV.U32 R103, RZ, RZ, 0x8 ;  /* 0x00000008ff677424 */ /* 0x000fe200078e00ff */
        /* <DEDUP_REMOVED lines=13> */
[----:B------:R-:W-:Y:S01]  /*6ee0*/  IMAD.WIDE.U32 R46, R84, R103, c[0x0][0x190] ;  /* 0x00006400542e7625 */ /* 0x000fe200078e0067 */
[----:B------:R-:W-:Y:S02]  /*6ef0*/  LOP3.LUT R45, R99, R45, RZ, 0xfc, !PT ;  /* 0x0000002d632d7212 */ /* 0x000fe400078efcff */
[----:B------:R-:W-:-:S05]  /*6f00*/  LOP3.LUT R44, R101, 0xff, R68, 0xf8, !PT ;  /* 0x000000ff652c7812 */ /* 0x000fca00078ef844 */
[----:B------:R0:W-:Y:S02]  /*6f10*/  STG.E.64 [R46.64], R44 ;  /* 0x0000002c2e007986 */ /* 0x0001e4000c101b06 */
.L_x_1364:
[----:B------:R-:W-:Y:S05]  /*6f20*/  BSYNC B0 ;  /* 0x0000000000007941 */ /* 0x000fea0003800000 */
.L_x_1363:
[----:B-----5:R1:W5:Y:S04]  /*6f30*/  @P1 LDG.E.128 R40, [R94.64] ;  /* 0x000000065e281981 */ /* 0x020368000c1e1d00 */
[----:B------:R1:W5:Y:S01]  /*6f40*/  @P0 LDG.E.128 R36, [R76.64] ;  /* 0x000000064c240981 */ /* 0x000362000c1e1d00 */
[----:B------:R-:W-:Y:S01]  /*6f50*/  BSSY B0, `(.L_x_1365) ;  /* 0x0000060000007945 */ /* 0x000fe20003800000 */
[----:B------:R-:W-:Y:S05]  /*6f60*/  @P2 BRA `(.L_x_1366) ;  /* 0x0000006000002947 */ /* 0x000fea0003800000 */
[----:B0-----:R-:W-:Y:S01]  /*6f70*/  MOV R97, RZ ;  /* 0x000000ff00617202 */ /* 0x001fe20000000f00 */
[----:B------:R-:W-:Y:S01]  /*6f80*/  IMAD.MOV.U32 R44, RZ, RZ, R88 ;  /* 0x000000ffff2c7224 */ /* 0x000fe200078e0058 */
[----:B------:R-:W-:Y:S05]  /*6f90*/  @!P0 BRA `(.L_x_1367) ;  /* 0x000005b000008947 */ /* 0x000fea0003800000 */
[----:B------:R-:W-:Y:S01]  /*6fa0*/  IMAD.MOV.U32 R44, RZ, RZ, R88 ;  /* 0x000000ffff2c7224 */ /* 0x000fe200078e0058 */
[----:B-----5:R-:W-:Y:S01]  /*6fb0*/  PRMT R97, RZ, 0x5410, R36 ;  /* 0x00005410ff617816 */ /* 0x020fe20000000024 */
[----:B------:R-:W-:Y:S05]  /*6fc0*/  BRA `(.L_x_1367) ;  /* 0x0000058000007947 */ /* 0x000fea0003800000 */
.L_x_1366:
[C---:B------:R-:W-:Y:S01]  /*6fd0*/  ISETP.NE.AND P3, PT, R88.reuse, 0x1, PT ;  /* 0x000000015800780c */ /* 0x040fe20003f65270 */
[----:B------:R-:W-:Y:S01]  /*6fe0*/  BSSY B1, `(.L_x_1368) ;  /* 0x000000c000017945 */ /* 0x000fe20003800000 */
[----:B0-----:R-:W-:-:S11]  /*6ff0*/  IADD3 R44, R88, 0x1, RZ ;  /* 0x00000001582c7810 */ /* 0x001fd60007ffe0ff */
        /* <DEDUP_REMOVED lines=9> */
.L_x_1369:
[----:B------:R-:W-:Y:S02]  /*7090*/  IMAD.MOV.U32 R68, RZ, RZ, R62 ;  /* 0x000000ffff447224 */ /* 0x000fe400078e003e */
.L_x_1370:
[----:B------:R-:W-:Y:S05]  /*70a0*/  BSYNC B1 ;  /* 0x0000000000017941 */ /* 0x000fea0003800000 */
.L_x_1368:
        /* <DEDUP_REMOVED lines=16> */
.L_x_1374:
[----:B------:R-:W-:Y:S05]  /*71b0*/  BSYNC B2 ;  /* 0x0000000000027941 */ /* 0x000fea0003800000 */
.L_x_1373:
        /* <DEDUP_REMOVED lines=41> */
[----:B------:R-:W-:Y:S01]  /*7450*/  HFMA2.MMA R44, -RZ, RZ, 0, 0 ;  /* 0x00000000ff2c7435 */ /* 0x000fe200000001ff */
[----:B------:R-:W-:Y:S01]  /*7460*/  IMAD.MOV.U32 R62, RZ, RZ, R76 ;  /* 0x000000ffff3e7224 */ /* 0x000fe200078e004c */
[----:B------:R-:W-:-:S04]  /*7470*/  LOP3.LUT R57, R45, UR26, R46, 0x96, !PT ;  /* 0x0000001a2d397c12 */ /* 0x000fc8000f8e962e */
.L_x_1372:
[----:B------:R-:W-:Y:S05]  /*7480*/  BSYNC B1 ;  /* 0x0000000000017941 */ /* 0x000fea0003800000 */
.L_x_1371:
        /* <DEDUP_REMOVED lines=12> */
.L_x_1367:
[----:B------:R-:W-:Y:S05]  /*7550*/  BSYNC B0 ;  /* 0x0000000000007941 */ /* 0x000fea0003800000 */
.L_x_1365:
        /* <DEDUP_REMOVED lines=8> */
.L_x_1376:
        /* <DEDUP_REMOVED lines=12> */
.L_x_1379:
[----:B------:R-:W-:Y:S02]  /*76a0*/  MOV R69, R62 ;  /* 0x0000003e00457202 */ /* 0x000fe40000000f00 */
.L_x_1380:
[----:B------:R-:W-:Y:S05]  /*76b0*/  BSYNC B1 ;  /* 0x0000000000017941 */ /* 0x000fea0003800000 */
.L_x_1378:
        /* <DEDUP_REMOVED lines=16> */
.L_x_1384:
[----:B------:R-:W-:Y:S05]  /*77c0*/  BSYNC B2 ;  /* 0x0000000000027941 */ /* 0x000fea0003800000 */
.L_x_1383:
        /* <DEDUP_REMOVED lines=44> */
.L_x_1382:
[----:B------:R-:W-:Y:S05]  /*7a90*/  BSYNC B1 ;  /* 0x0000000000017941 */ /* 0x000fea0003800000 */
.L_x_1381:
        /* <DEDUP_REMOVED lines=12> */
.L_x_1377:
[----:B------:R-:W-:Y:S05]  /*7b60*/  BSYNC B0 ;  /* 0x0000000000007941 */ /* 0x000fea0003800000 */
.L_x_1375:
        /* <DEDUP_REMOVED lines=8> */
.L_x_1386:
        /* <DEDUP_REMOVED lines=12> */
.L_x_1389:
[----:B------:R-:W-:Y:S02]  /*7cb0*/  IMAD.MOV.U32 R70, RZ, RZ, R62 ;  /* 0x000000ffff467224 */ /* 0x000fe400078e003e */
.L_x_1390:
[----:B------:R-:W-:Y:S05]  /*7cc0*/  BSYNC B1 ;  /* 0x0000000000017941 */ /* 0x000fea0003800000 */
.L_x_1388:
        /* <DEDUP_REMOVED lines=16> */
.L_x_1394:
[----:B------:R-:W-:Y:S05]  /*7dd0*/  BSYNC B2 ;  /* 0x0000000000027941 */ /* 0x000fea0003800000 */
.L_x_1393:
        /* <DEDUP_REMOVED lines=44> */
.L_x_1392:
[----:B------:R-:W-:Y:S05]  /*80a0*/  BSYNC B1 ;  /* 0x0000000000017941 */ /* 0x000fea0003800000 */
.L_x_1391:
        /* <DEDUP_REMOVED lines=12> */
.L_x_1387:
[----:B------:R-:W-:Y:S05]  /*8170*/  BSYNC B0 ;  /* 0x0000000000007941 */ /* 0x000fea0003800000 */
.L_x_1385:
        /* <DEDUP_REMOVED lines=8> */
.L_x_1396:
        /* <DEDUP_REMOVED lines=12> */
.L_x_1399:
[----:B------:R-:W-:Y:S02]  /*82c0*/  MOV R71, R62 ;  /* 0x0000003e00477202 */ /* 0x000fe40000000f00 */
.L_x_1400:
[----:B------:R-:W-:Y:S05]  /*82d0*/  BSYNC B1 ;  /* 0x0000000000017941 */ /* 0x000fea0003800000 */
.L_x_1398:
        /* <DEDUP_REMOVED lines=16> */
.L_x_1404:
[----:B------:R-:W-:Y:S05]  /*83e0*/  BSYNC B2 ;  /* 0x0000000000027941 */ /* 0x000fea0003800000 */
.L_x_1403:
        /* <DEDUP_REMOVED lines=44> */
.L_x_1402:
[----:B------:R-:W-:Y:S05]  /*86b0*/  BSYNC B1 ;  /* 0x0000000000017941 */ /* 0x000fea0003800000 */
.L_x_1401:
        /* <DEDUP_REMOVED lines=12> */
.L_x_1397:
[----:B------:R-:W-:Y:S05]  /*8780*/  BSYNC B0 ;  /* 0x0000000000007941 */ /* 0x000fea0003800000 */
.L_x_1395:
        /* <DEDUP_REMOVED lines=8> */
.L_x_1406:
        /* <DEDUP_REMOVED lines=12> */
.L_x_1409:
[----:B------:R-:W-:Y:S02]  /*88d0*/  IMAD.MOV.U32 R72, RZ, RZ, R62 ;  /* 0x000000ffff487224 */ /* 0x000fe400078e003e */
.L_x_1410:
[----:B------:R-:W-:Y:S05]  /*88e0*/  BSYNC B1 ;  /* 0x0000000000017941 */ /* 0x000fea0003800000 */
.L_x_1408:
        /* <DEDUP_REMOVED lines=16> */
.L_x_1414:
[----:B------:R-:W-:Y:S05]  /*89f0*/  BSYNC B2 ;  /* 0x0000000000027941 */ /* 0x000fea0003800000 */
.L_x_1413:
        /* <DEDUP_REMOVED lines=44> */
.L_x_1412:
[----:B------:R-:W-:Y:S05]  /*8cc0*/  BSYNC B1 ;  /* 0x0000000000017941 */ /* 0x000fea0003800000 */
.L_x_1411:
        /* <DEDUP_REMOVED lines=12> */
.L_x_1407:
[----:B------:R-:W-:Y:S05]  /*8d90*/  BSYNC B0 ;  /* 0x0000000000007941 */ /* 0x000fea0003800000 */
.L_x_1405:
        /* <DEDUP_REMOVED lines=8> */
.L_x_1416:
        /* <DEDUP_REMOVED lines=12> */
.L_x_1419:
[----:B------:R-:W-:Y:S02]  /*8ee0*/  MOV R73, R62 ;  /* 0x0000003e00497202 */ /* 0x000fe40000000f00 */
.L_x_1420:
[----:B------:R-:W-:Y:S05]  /*8ef0*/  BSYNC B1 ;  /* 0x0000000000017941 */ /* 0x000fea0003800000 */
.L_x_1418:
        /* <DEDUP_REMOVED lines=16> */
.L_x_1424:
[----:B------:R-:W-:Y:S05]  /*9000*/  BSYNC B2 ;  /* 0x0000000000027941 */ /* 0x000fea0003800000 */
.L_x_1423:
        /* <DEDUP_REMOVED lines=44> */
.L_x_1422:
[----:B------:R-:W-:Y:S05]  /*92d0*/  BSYNC B1 ;  /* 0x0000000000017941 */ /* 0x000fea0003800000 */
.L_x_1421:
        /* <DEDUP_REMOVED lines=12> */
.L_x_1417:
[----:B------:R-:W-:Y:S05]  /*93a0*/  BSYNC B0 ;  /* 0x0000000000007941 */ /* 0x000fea0003800000 */
.L_x_1415:
[----:B------:R-:W-:Y:S01]  /*93b0*/  BSSY B0, `(.L_x_1425) ;  /* 0x0000060000007945 */ /* 0x000fe20003800000 */
[----:B------:R-:W-:Y:S05]  /*93c0*/  @P2 BRA `(.L_x_1426) ;  /* 0x0000006000002947 */ /* 0x000fea0003800000 */
[----:B-1----:R-:W-:Y:S01]  /*93d0*/  HFMA2.MMA R95, -RZ, RZ, 0, 0 ;  /* 0x00000000ff5f7435 */ /* 0x002fe200000001ff */
[----:B------:R-:W-:Y:S01]  /*93e0*/  IMAD.MOV.U32 R44, RZ, RZ, R45 ;  /* 0x000000ffff2c7224 */ /* 0x000fe200078e002d */
[----:B------:R-:W-:Y:S05]  /*93f0*/  @!P0 BRA `(.L_x_1427) ;  /* 0x000005b000008947 */ /* 0x000fea0003800000 */
[----:B------:R-:W-:Y:S01]  /*9400*/  IMAD.MOV.U32 R44, RZ, RZ, R45 ;  /* 0x000000ffff2c7224 */ /* 0x000fe200078e002d */
[----:B-----5:R-:W-:Y:S01]  /*9410*/  PRMT R95, RZ, 0x5410, R39 ;  /* 0x00005410ff5f7816 */ /* 0x020fe20000000027 */
[----:B------:R-:W-:Y:S05]  /*9420*/  BRA `(.L_x_1427) ;  /* 0x0000058000007947 */ /* 0x000fea0003800000 */
.L_x_1426:
        /* <DEDUP_REMOVED lines=12> */
.L_x_1429:
[----:B------:R-:W-:Y:S02]  /*94f0*/  IMAD.MOV.U32 R74, RZ, RZ, R62 ;  /* 0x000000ffff4a7224 */ /* 0x000fe400078e003e */
.L_x_1430:
[----:B------:R-:W-:Y:S05]  /*9500*/  BSYNC B1 ;  /* 0x0000000000017941 */ /* 0x000fea0003800000 */
.L_x_1428:
        /* <DEDUP_REMOVED lines=16> */
.L_x_1434:
[----:B------:R-:W-:Y:S05]  /*9610*/  BSYNC B2 ;  /* 0x0000000000027941 */ /* 0x000fea0003800000 */
.L_x_1433:
        /* <DEDUP_REMOVED lines=44> */
.L_x_1432:
[----:B------:R-:W-:Y:S05]  /*98e0*/  BSYNC B1 ;  /* 0x0000000000017941 */ /* 0x000fea0003800000 */
.L_x_1431:
        /* <DEDUP_REMOVED lines=12> */
.L_x_1427:
[----:B------:R-:W-:Y:S05]  /*99b0*/  BSYNC B0 ;  /* 0x0000000000007941 */ /* 0x000fea0003800000 */
.L_x_1425:
        /* <DEDUP_REMOVED lines=8> */
.L_x_1436:
        /* <DEDUP_REMOVED lines=12> */
.L_x_1439:
[----:B------:R-:W-:Y:S02]  /*9b00*/  MOV R80, R62 ;  /* 0x0000003e00507202 */ /* 0x000fe40000000f00 */
.L_x_1440:
[----:B------:R-:W-:Y:S05]  /*9b10*/  BSYNC B1 ;  /* 0x0000000000017941 */ /* 0x000fea0003800000 */
.L_x_1438:
        /* <DEDUP_REMOVED lines=16> */
.L_x_1444:
[----:B------:R-:W-:Y:S05]  /*9c20*/  BSYNC B2 ;  /* 0x0000000000027941 */ /* 0x000fea0003800000 */
.L_x_1443:
        /* <DEDUP_REMOVED lines=43> */
[----:B------:R-:W-:Y:S02]  /*9ee0*/  LOP3.LUT R57, R45, UR26, R46, 0x96, !PT ;  /* 0x0000001a2d397c12 */ /* 0x000fe4000f8e962e */
.L_x_1442:
[----:B------:R-:W-:Y:S05]  /*9ef0*/  BSYNC B1 ;  /* 0x0000000000017941 */ /* 0x000fea0003800000 */
.L_x_1441:
        /* <DEDUP_REMOVED lines=12> */
.L_x_1437:
[----:B------:R-:W-:Y:S05]  /*9fc0*/  BSYNC B0 ;  /* 0x0000000000007941 */ /* 0x000fea0003800000 */
.L_x_1435:
[----:B------:R-:W-:Y:S01]  /*9fd0*/  FADD.FTZ R45, RZ, R55 ;  /* 0x00000037ff2d7221 */ /* 0x000fe20000010000 */
[----:B------:R-:W-:Y:S01]  /*9fe0*/  F2FP.BF16.PACK_AB R47, R111, R95 ;  /* 0x0000005f6f2f723e */ /* 0x000fe200000010ff */
[----:B------:R-:W-:Y:S01]  /*9ff0*/  IMAD.WIDE.U32 R76, R86, R109, c[0x0][0x188] ;  /* 0x00006200564c7625 */ /* 0x000fe200078e006d */
[----:B------:R-:W-:Y:S01]  /*a000*/  F2FP.BF16.PACK_AB R46, R107, R105 ;  /* 0x000000696b2e723e */ /* 0x000fe200000010ff */
[----:B------:R-:W-:Y:S01]  /*a010*/  BSSY B0, `(.L_x_1445) ;  /* 0x0000033000007945 */ /* 0x000fe20003800000 */
[----:B------:R-:W-:Y:S01]  /*a020*/  LOP3.LUT P0, RZ, R0, 0x1f, RZ, 0xc0, !PT ;  /* 0x0000001f00ff7812 */ /* 0x000fe2000780c0ff */
[----:B------:R-:W-:Y:S01]  /*a030*/  FADD.FTZ R44, R45, R54 ;  /* 0x000000362d2c7221 */ /* 0x000fe20000010000 */
[----:B------:R-:W-:-:S03]  /*a040*/  LOP3.LUT P2, RZ, R60, 0xff, RZ, 0xc0, !PT ;  /* 0x000000ff3cff7812 */ /* 0x000fc6000784c0ff */
[----:B------:R-:W-:-:S04]  /*a050*/  FADD.FTZ R45, R44, R53 ;  /* 0x000000352c2d7221 */ /* 0x000fc80000010000 */
[----:B------:R-:W-:-:S04]  /*a060*/  FADD.FTZ R44, R45, R52 ;  /* 0x000000342d2c7221 */ /* 0x000fc80000010000 */
[----:B------:R-:W-:-:S04]  /*a070*/  FADD.FTZ R45, R44, R51 ;  /* 0x000000332c2d7221 */ /* 0x000fc80000010000 */
[----:B------:R-:W-:-:S04]  /*a080*/  FADD.FTZ R44, R45, R50 ;  /* 0x000000322d2c7221 */ /* 0x000fc80000010000 */
[----:B------:R-:W-:-:S04]  /*a090*/  FADD.FTZ R45, R44, R49 ;  /* 0x000000312c2d7221 */ /* 0x000fc80000010000 */
[----:B------:R-:W-:Y:S01]  /*a0a0*/  FADD.FTZ R44, R45, R48 ;  /* 0x000000302d2c7221 */ /* 0x000fe20000010000 */
[----:B------:R-:W-:-:S03]  /*a0b0*/  F2FP.BF16.PACK_AB R45, R103, R101 ;  /* 0x00000065672d723e */ /* 0x000fc600000010ff */
        /* <DEDUP_REMOVED lines=11> */
[----:B------:R-:W-:-:S03]  /*a170*/  F2FP.BF16.PACK_AB R44, R99, R97 ;  /* 0x00000061632c723e */ /* 0x000fc600000010ff */
[----:B------:R-:W-:Y:S02]  /*a180*/  FADD.FTZ R86, R86, R103 ;  /* 0x0000006756567221 */ /* 0x000fe40000010000 */
[----:B------:R0:W-:Y:S02]  /*a190*/  STG.E.128 [R76.64], R44 ;  /* 0x0000002c4c007986 */ /* 0x0001e4000c101d06 */
[----:B------:R-:W-:Y:S01]  /*a1a0*/  FADD.FTZ R88, R86, R105 ;  /* 0x0000006956587221 */ /* 0x000fe20000010000 */
[----:B------:R-:W-:-:S03]  /*a1b0*/  SHF.R.U32.HI R86, RZ, 0x5, R0 ;  /* 0x00000005ff567819 */ /* 0x000fc60000011600 */
[----:B------:R-:W-:Y:S01]  /*a1c0*/  FADD.FTZ R88, R88, R107 ;  /* 0x0000006b58587221 */ /* 0x000fe20000010000 */
[----:B------:R-:W-:-:S03]  /*a1d0*/  LOP3.LUT R86, R86, 0x7fffff8, RZ, 0xc0, !PT ;  /* 0x07fffff856567812 */ /* 0x000fc600078ec0ff */
[----:B------:R-:W-:Y:S01]  /*a1e0*/  FADD.FTZ R88, R88, R95 ;  /* 0x0000005f58587221 */ /* 0x000fe20000010000 */
[----:B------:R-:W-:Y:S05]  /*a1f0*/  @!P1 BRA `(.L_x_1446) ;  /* 0x0000014000009947 */ /* 0x000fea0003800000 */
[----:B0-----:R-:W-:Y:S01]  /*a200*/  SHF.L.U32 R45, R74, 0x10, RZ ;  /* 0x000000104a2d7819 */ /* 0x001fe200000006ff */
[----:B------:R-:W-:Y:S01]  /*a210*/  IMAD.MOV.U32 R115, RZ, RZ, 0x8 ;  /* 0x00000008ff737424 */ /* 0x000fe200078e00ff */
[----:B------:R-:W-:Y:S02]  /*a220*/  LOP3.LUT R44, R80, 0xffff, RZ, 0xc0, !PT ;  /* 0x0000ffff502c7812 */ /* 0x000fe400078ec0ff */
[----:B------:R-:W-:Y:S02]  /*a230*/  LOP3.LUT R45, R45, 0xff0000, RZ, 0xc0, !PT ;  /* 0x00ff00002d2d7812 */ /* 0x000fe400078ec0ff */
[----:B------:R-:W-:Y:S02]  /*a240*/  PRMT R47, R73, 0x7104, RZ ;  /* 0x00007104492f7816 */ /* 0x000fe400000000ff */
[----:B------:R-:W-:Y:S02]  /*a250*/  LOP3.LUT R46, R71, 0xff, RZ, 0xc0, !PT ;  /* 0x000000ff472e7812 */ /* 0x000fe400078ec0ff */
[----:B------:R-:W-:-:S02]  /*a260*/  PRMT R44, R45, 0x4210, R44 ;  /* 0x000042102d2c7816 */ /* 0x000fc4000000002c */
[----:B------:R-:W-:Y:S02]  /*a270*/  LOP3.LUT R76, R70, 0xff, RZ, 0xc0, !PT ;  /* 0x000000ff464c7812 */ /* 0x000fe400078ec0ff */
[----:B------:R-:W-:Y:S02]  /*a280*/  LOP3.LUT R77, R69, 0xff, RZ, 0xc0, !PT ;  /* 0x000000ff454d7812 */ /* 0x000fe400078ec0ff */
[----:B------:R-:W-:Y:S01]  /*a290*/  LOP3.LUT R109, R44, 0xff00, R47, 0xf8, !PT ;  /* 0x0000ff002c6d7812 */ /* 0x000fe200078ef82f */
[----:B------:R-:W-:-:S03]  /*a2a0*/  IMAD.WIDE.U32 R44, R46, 0x1000000, RZ ;  /* 0x010000002e2c7825 */ /* 0x000fc600078e00ff */
[----:B------:R-:W-:Y:S01]  /*a2b0*/  LOP3.LUT R109, R109, 0xff, R72, 0xf8, !PT ;  /* 0x000000ff6d6d7812 */ /* 0x000fe200078ef848 */
[----:B------:R-:W-:-:S04]  /*a2c0*/  IMAD.WIDE.U32 R46, R76, 0x10000, RZ ;  /* 0x000100004c2e7825 */ /* 0x000fc800078e00ff */
[----:B------:R-:W-:Y:S01]  /*a2d0*/  IMAD.WIDE.U32 R76, R77, 0x100, RZ ;  /* 0x000001004d4c7825 */ /* 0x000fe200078e00ff */
[----:B------:R-:W-:-:S04]  /*a2e0*/  LOP3.LUT R109, R47, R109, R45, 0xfe, !PT ;  /* 0x0000006d2f6d7212 */ /* 0x000fc800078efe2d */
[----:B------:R-:W-:Y:S01]  /*a2f0*/  LOP3.LUT R113, R76, R44, R46, 0xfe, !PT ;  /* 0x0000002c4c717212 */ /* 0x000fe200078efe2e */
[----:B------:R-:W-:Y:S01]  /*a300*/  IMAD.WIDE.U32 R46, R82, R115, c[0x0][0x190] ;  /* 0x00006400522e7625 */ /* 0x000fe200078e0073 */
[----:B------:R-:W-:Y:S02]  /*a310*/  LOP3.LUT R45, R109, R77, RZ, 0xfc, !PT ;  /* 0x0000004d6d2d7212 */ /* 0x000fe400078efcff */
[----:B------:R-:W-:-:S05]  /*a320*/  LOP3.LUT R44, R113, 0xff, R68, 0xf8, !PT ;  /* 0x000000ff712c7812 */ /* 0x000fca00078ef844 */
[----:B------:R0:W-:Y:S02]  /*a330*/  STG.E.64 [R46.64], R44 ;  /* 0x0000002c2e007986 */ /* 0x0001e4000c101b06 */
.L_x_1446:
[----:B------:R-:W-:Y:S05]  /*a340*/  BSYNC B0 ;  /* 0x0000000000007941 */ /* 0x000fea0003800000 */
.L_x_1445:
[----:B------:R-:W-:Y:S01]  /*a350*/  @!P2 IADD3 R86, R86, 0x8, RZ ;  /* 0x000000085656a810 */ /* 0x000fe20007ffe0ff */
[----:B------:R-:W-:Y:S01]  /*a360*/  FADD.FTZ R82, R88, R111 ;  /* 0x0000006f58527221 */ /* 0x000fe20000010000 */
[----:B------:R-:W-:Y:S05]  /*a370*/  BRA.DIV ~URZ, `(.L_x_1447) ;  /* 0x000011b27f007947 */ /* 0x000fea000b800000 */
[----:B0-----:R0:W1:Y:S02]  /*a380*/  SHFL.BFLY PT, R44, R82, 0x1, 0x1f ;  /* 0x0c201f00522c7f89 */ /* 0x00106400000e0000 */
.L_x_1453:
        /* <DEDUP_REMOVED lines=68> */
.L_x_1454:
[----:B------:R-:W-:Y:S01]  /*a7d0*/  SHF.R.U32.HI R47, RZ, 0x5, R0 ;  /* 0x00000005ff2f7819 */ /* 0x000fe20000011600 */
[----:B-1----:R-:W-:Y:S01]  /*a7e0*/  FADD.FTZ R45, R77, R82 ;  /* 0x000000524d2d7221 */ /* 0x002fe20000010000 */
[----:B------:R-:W-:Y:S01]  /*a7f0*/  LOP3.LUT R77, R0, 0x1f, RZ, 0xc0, !PT ;  /* 0x0000001f004d7812 */ /* 0x000fe200078ec0ff */
[----:B------:R-:W-:Y:S01]  /*a800*/  WARPSYNC 0xffffffff ;  /* 0xffffffff00007948 */ /* 0x000fe20003800000 */
[----:B------:R-:W-:-:S05]  /*a810*/  LOP3.LUT R47, R47, 0x7, RZ, 0xc0, !PT ;  /* 0x000000072f2f7812 */ /* 0x000fca00078ec0ff */
[----:B------:R-:W-:-:S05]  /*a820*/  @!P0 IMAD.IADD R46, R86, 0x1, R47 ;  /* 0x00000001562e8824 */ /* 0x000fca00078e022f */
[----:B------:R1:W-:Y:S01]  /*a830*/  @!P0 STS.64 [R46.X8], R44 ;  /* 0x0000002c2e008388 */ /* 0x0003e20000008a00 */
[----:B------:R-:W-:-:S11]  /*a840*/  ISETP.GT.U32.AND P0, PT, R77, 0x7, PT ;  /* 0x000000074d00780c */ /* 0x000fd60003f04070 */
[----:B------:R-:W-:Y:S01]  /*a850*/  BAR.SYNC.DEFER_BLOCKING 0x0 ;  /* 0x0000000000007b1d */ /* 0x000fe20000010000 */
[----:B-1----:R-:W-:Y:S01]  /*a860*/  CS2R R44, SRZ ;  /* 0x00000000002c7805 */ /* 0x002fe2000001ff00 */
[----:B------:R-:W-:Y:S01]  /*a870*/  @!P0 IMAD.IADD R77, R86, 0x1, R77 ;  /* 0x00000001564d8824 */ /* 0x000fe200078e024d */
[----:B------:R-:W-:Y:S01]  /*a880*/  HFMA2.MMA R46, -RZ, RZ, 0, 0 ;  /* 0x00000000ff2e7435 */ /* 0x000fe200000001ff */
[----:B------:R-:W-:Y:S02]  /*a890*/  ISETP.NE.AND P1, PT, RZ, UR8, PT ;  /* 0x00000008ff007c0c */ /* 0x000fe4000bf25270 */
[----:B------:R-:W-:Y:S03]  /*a8a0*/  BSSY B0, `(.L_x_1449) ;  /* 0x00000c1000007945 */ /* 0x000fe60003800000 */
[----:B------:R-:W-:-:S04]  /*a8b0*/  @!P0 IMAD.MOV.U32 R46, RZ, RZ, 0x300 ;  /* 0x00000300ff2e8424 */ /* 0x000fc800078e00ff */
[----:B------:R-:W-:Y:S01]  /*a8c0*/  I2F R88, R46 ;  /* 0x0000002e00587306 */ /* 0x000fe20000201400 */
[----:B------:R-:W1:Y:S04]  /*a8d0*/  SHFL.DOWN PT, R109, R46, 0x4, 0x1f ;  /* 0x08801f002e6d7f89 */ /* 0x000e6800000e0000 */
[----:B------:R2:W3:Y:S01]  /*a8e0*/  @!P0 LDS.64 R44, [R77.X8] ;  /* 0x000000004d2c8984 */ /* 0x0004e20000008a00 */
[----:B------:R-:W-:Y:S01]  /*a8f0*/  LOP3.LUT P0, RZ, R47, 0x1f, R0, 0xf8, !PT ;  /* 0x0000001f2fff7812 */ /* 0x000fe2000780f800 */
[----:B01----:R-:W-:Y:S01]  /*a900*/  IMAD.IADD R82, R109, 0x1, R46 ;  /* 0x000000016d527824 */ /* 0x003fe200078e022e */
[----:B------:R-:W-:Y:S04]  /*a910*/  I2F R90, R109 ;  /* 0x0000006d005a7306 */ /* 0x000fe80000201400 */
[----:B------:R-:W0:Y:S04]  /*a920*/  SHFL.DOWN PT, R117, R82, 0x2, 0x1f ;  /* 0x08401f0052757f89 */ /* 0x000e2800000e0000 */
[----:B------:R-:W2:Y:S08]  /*a930*/  I2F R86, R82 ;  /* 0x0000005200567306 */ /* 0x000eb00000201400 */
[----:B--2---:R-:W1:Y:S01]  /*a940*/  MUFU.RCP R77, R86 ;  /* 0x00000056004d7308 */ /* 0x004e620000001000 */
[----:B---3--:R-:W2:Y:S01]  /*a950*/  SHFL.DOWN PT, R113, R44, 0x4, 0x1f ;  /* 0x08801f002c717f89 */ /* 0x008ea200000e0000 */
[----:B0-----:R-:W-:-:S03]  /*a960*/  IMAD.IADD R94, R82, 0x1, R117 ;  /* 0x00000001525e7824 */ /* 0x001fc600078e0275 */
[----:B------:R-:W0:Y:S03]  /*a970*/  SHFL.DOWN PT, R76, R45, 0x4, 0x1f ;  /* 0x08801f002d4c7f89 */ /* 0x000e2600000e0000 */
[----:B------:R-:W-:Y:S01]  /*a980*/  I2F R117, R117 ;  /* 0x0000007500757306 */ /* 0x000fe20000201400 */
[----:B------:R-:W-:Y:S01]  /*a990*/  SHFL.DOWN PT, R119, R94, 0x1, 0x1f ;  /* 0x08201f005e777f89 */ /* 0x000fe200000e0000 */
        /* <DEDUP_REMOVED lines=9> */
[----:B------:R-:W-:-:S04]  /*aa30*/  FMUL.FTZ R113, R113, R90 ;  /* 0x0000005a71717220 */ /* 0x000fc80000410000 */
[----:B------:R-:W-:-:S05]  /*aa40*/  FFMA.FTZ R76, R77, R113, R76 ;  /* 0x000000714d4c7223 */ /* 0x000fca000001004c */
[----:B------:R-:W1:Y:S01]  /*aa50*/  SHFL.DOWN PT, R45, R76, 0x2, 0x1f ;  /* 0x08401f004c2d7f89 */ /* 0x000e6200000e0000 */
[----:B--2---:R-:W2:Y:S01]  /*aa60*/  MUFU.RCP R77, R44 ;  /* 0x0000002c004d7308 */ /* 0x004ea20000001000 */
[----:B0-----:R-:W-:Y:S02]  /*aa70*/  FMUL.FTZ R82, R46, R117 ;  /* 0x000000752e527220 */ /* 0x001fe40000410000 */
[----:B------:R-:W-:Y:S02]  /*aa80*/  FADD.FTZ R46, R115, -R46 ;  /* 0x8000002e732e7221 */ /* 0x000fe40000010000 */
[----:B------:R-:W-:Y:S02]  /*aa90*/  FFMA.FTZ R82, R86, R115, R82 ;  /* 0x0000007356527223 */ /* 0x000fe40000010052 */
[----:B------:R-:W-:Y:S02]  /*aaa0*/  FMUL.FTZ R109, R46, R46 ;  /* 0x0000002e2e6d7220 */ /* 0x000fe40000410000 */
[----:B--2---:R-:W-:-:S02]  /*aab0*/  FMUL.FTZ R113, R77, R82 ;  /* 0x000000524d717220 */ /* 0x004fc40000410000 */
[----:B------:R-:W-:Y:S01]  /*aac0*/  FMUL.FTZ R109, R86, R109 ;  /* 0x0000006d566d7220 */ /* 0x000fe20000410000 */
[----:B------:R-:W-:Y:S01]  /*aad0*/  IADD3 R86, R94, R119, RZ ;  /* 0x000000775e567210 */ /* 0x000fe20007ffe0ff */
[----:B-1----:R-:W-:Y:S01]  /*aae0*/  FADD.FTZ R46, R76, R45 ;  /* 0x0000002d4c2e7221 */ /* 0x002fe20000010000 */
[----:B------:R-:W0:Y:S01]  /*aaf0*/  SHFL.DOWN PT, R82, R113, 0x1, 0x1f ;  /* 0x08201f0071527f89 */ /* 0x000e2200000e0000 */
[----:B------:R-:W-:Y:S01]  /*ab00*/  FMUL.FTZ R109, R109, R117 ;  /* 0x000000756d6d7220 */ /* 0x000fe20000410000 */
[----:B------:R-:W-:Y:S03]  /*ab10*/  I2F R119, R119 ;  /* 0x0000007700777306 */ /* 0x000fe60000201400 */
[----:B------:R-:W-:-:S05]  /*ab20*/  FFMA.FTZ R46, R77, R109, R46 ;  /* 0x0000006d4d2e7223 */ /* 0x000fca000001002e */
[----:B------:R-:W1:Y:S01]  /*ab30*/  I2F R86, R86 ;  /* 0x0000005600567306 */ /* 0x000e620000201400 */
[----:B------:R-:W2:Y:S01]  /*ab40*/  SHFL.DOWN PT, R45, R46, 0x1, 0x1f ;  /* 0x08201f002e2d7f89 */ /* 0x000ea200000e0000 */
[----:B0-----:R-:W-:-:S06]  /*ab50*/  FADD.FTZ R77, R113, -R82 ;  /* 0x80000052714d7221 */ /* 0x001fcc0000010000 */
[----:B-1----:R-:W0:Y:S01]  /*ab60*/  MUFU.RCP R76, R86 ;  /* 0x00000056004c7308 */ /* 0x002e220000001000 */
[----:B------:R-:W-:Y:S02]  /*ab70*/  FMUL.FTZ R82, R82, R119 ;  /* 0x0000007752527220 */ /* 0x000fe40000410000 */
[----:B------:R-:W-:Y:S02]  /*ab80*/  FMUL.FTZ R77, R77, R77 ;  /* 0x0000004d4d4d7220 */ /* 0x000fe40000410000 */
[C---:B------:R-:W-:Y:S02]  /*ab90*/  FFMA.FTZ R109, R44.reuse, R113, R82 ;  /* 0x000000712c6d7223 */ /* 0x040fe40000010052 */
[----:B------:R-:W-:Y:S02]  /*aba0*/  FMUL.FTZ R77, R44, R77 ;  /* 0x0000004d2c4d7220 */ /* 0x000fe40000410000 */
[----:B--2---:R-:W-:Y:S02]  /*abb0*/  FADD.FTZ R45, R46, R45 ;  /* 0x0000002d2e2d7221 */ /* 0x004fe40000010000 */
[----:B------:R-:W-:-:S02]  /*abc0*/  FMUL.FTZ R77, R77, R119 ;  /* 0x000000774d4d7220 */ /* 0x000fc40000410000 */
[----:B------:R-:W-:Y:S02]  /*abd0*/  IMAD.MOV.U32 R46, RZ, RZ, c[0x0][0x1e0] ;  /* 0x00007800ff2e7624 */ /* 0x000fe400078e00ff */
[C---:B0-----:R-:W-:Y:S02]  /*abe0*/  FMUL.FTZ R109, R76.reuse, R109 ;  /* 0x0000006d4c6d7220 */ /* 0x041fe40000410000 */
[----:B------:R-:W-:-:S04]  /*abf0*/  FFMA.FTZ R76, R76, R77, R45 ;  /* 0x0000004d4c4c7223 */ /* 0x000fc8000001002d */
[----:B------:R-:W0:Y:S04]  /*ac00*/  SHFL.IDX PT, R109, R109, RZ, 0x1f ;  /* 0x00001fff6d6d7589 */ /* 0x000e2800000e0000 */
        /* <DEDUP_REMOVED lines=9> */
[----:B------:R-:W0:Y:S02]  /*aca0*/  MUFU.RSQ R77, R77 ;  /* 0x0000004d004d7308 */ /* 0x000e240000001400 */
        /* <DEDUP_REMOVED lines=13> */
[C---:B------:R-:W-:Y:S01]  /*ad80*/  FADD.FTZ R82, -R44.reuse, R55 ;  /* 0x000000372c527221 */ /* 0x040fe20000010100 */
[----:B------:R-:W-:Y:S01]  /*ad90*/  PRMT R55, RZ, 0x5410, R35 ;  /* 0x00005410ff377816 */ /* 0x000fe20000000023 */
[C---:B------:R-:W-:Y:S02]  /*ada0*/  FADD.FTZ R94, -R44.reuse, R91 ;  /* 0x0000005b2c5e7221 */ /* 0x040fe40000010100 */
[C---:B------:R-:W-:Y:S02]  /*adb0*/  FADD.FTZ R96, -R44.reuse, R89 ;  /* 0x000000592c607221 */ /* 0x040fe40000010100 */
        /* <DEDUP_REMOVED lines=38> */
[----:B------:R-:W-:Y:S01]  /*b020*/  IADD3 R77, R78, -0x1, RZ ;  /* 0xffffffff4e4d7810 */ /* 0x000fe20007ffe0ff */
[----:B------:R-:W-:Y:S01]  /*b030*/  FFMA.FTZ R54, R54, R55, R9 ;  /* 0x0000003736367223 */ /* 0x000fe20000010009 */
[----:B------:R-:W-:-:S02]  /*b040*/  PRMT R78, RZ, 0x7610, R34 ;  /* 0x00007610ff4e7816 */ /* 0x000fc40000000022 */
[----:B------:R-:W-:-:S03]  /*b050*/  PRMT R55, RZ, 0x7610, R35 ;  /* 0x00007610ff377816 */ /* 0x000fc60000000023 */
[----:B------:R-:W-:Y:S02]  /*b060*/  FFMA.FTZ R78, R83, R78, R8 ;  /* 0x0000004e534e7223 */ /* 0x000fe40000010008 */
[----:B------:R-:W-:Y:S02]  /*b070*/  IMAD R83, R77, c[0x0][0x168], RZ ;  /* 0x00005a004d537a24 */ /* 0x000fe400078e02ff */
[----:B------:R-:W-:Y:S01]  /*b080*/  FFMA.FTZ R55, R75, R55, R10 ;  /* 0x000000374b377223 */ /* 0x000fe2000001000a */
[----:B------:R-:W-:Y:S01]  /*b090*/  PRMT R75, RZ, 0x5410, R34 ;  /* 0x00005410ff4b7816 */ /* 0x000fe20000000022 */
[----:B------:R-:W-:Y:S01]  /*b0a0*/  FFMA.FTZ R77, R86, R85, R5 ;  /* 0x00000055564d7223 */ /* 0x000fe20000010005 */
[--C-:B------:R-:W-:Y:S02]  /*b0b0*/  PRMT R85, RZ, 0x5410, R32.reuse ;  /* 0x00005410ff557816 */ /* 0x100fe40000000020 */
[----:B------:R-:W-:Y:S01]  /*b0c0*/  PRMT R86, RZ, 0x7610, R33 ;  /* 0x00007610ff567816 */ /* 0x000fe20000000021 */
[----:B------:R-:W-:Y:S01]  /*b0d0*/  FFMA.FTZ R75, R92, R75, R7 ;  /* 0x0000004b5c4b7223 */ /* 0x000fe20000010007 */
[----:B------:R-:W-:Y:S01]  /*b0e0*/  SHF.R.S32.HI R92, RZ, 0x1f, R83 ;  /* 0x0000001fff5c7819 */ /* 0x000fe20000011453 */
[----:B------:R-:W-:Y:S01]  /*b0f0*/  FFMA.FTZ R82, R82, R85, R3 ;  /* 0x0000005552527223 */ /* 0x000fe20000010003 */
[----:B------:R-:W-:Y:S01]  /*b100*/  PRMT R85, RZ, 0x7610, R32 ;  /* 0x00007610ff557816 */ /* 0x000fe20000000020 */
[----:B------:R-:W-:Y:S01]  /*b110*/  FFMA.FTZ R86, R87, R86, R6 ;  /* 0x0000005657567223 */ /* 0x000fe20000010006 */
[----:B------:R-:W-:-:S02]  /*b120*/  LEA.HI R92, R92, R83, RZ, 0x3 ;  /* 0x000000535c5c7211 */ /* 0x000fc400078f18ff */
[----:B------:R-:W-:Y:S01]  /*b130*/  PRMT R83, RZ, 0x5410, R31 ;  /* 0x00005410ff537816 */ /* 0x000fe2000000001f */
[----:B------:R-:W-:Y:S01]  /*b140*/  FFMA.FTZ R79, R79, R85, R4 ;  /* 0x000000554f4f7223 */ /* 0x000fe20000010004 */
[----:B------:R-:W-:-:S03]  /*b150*/  PRMT R85, RZ, 0x7610, R30 ;  /* 0x00007610ff557816 */ /* 0x000fc6000000001e */
        /* <DEDUP_REMOVED lines=15> */
[----:B------:R-:W-:-:S03]  /*b250*/  LOP3.LUT R45, R0, 0xff, RZ, 0xc0, !PT ;  /* 0x000000ff002d7812 */ /* 0x000fc600078ec0ff */
[----:B------:R-:W-:Y:S01]  /*b260*/  FFMA.FTZ R93, R49, R44, R66 ;  /* 0x0000002c315d7223 */ /* 0x000fe20000010042 */
[----:B------:R-:W-:Y:S02]  /*b270*/  PRMT R44, RZ, 0x7610, R27 ;  /* 0x00007610ff2c7816 */ /* 0x000fe4000000001b */
[----:B------:R-:W-:Y:S02]  /*b280*/  LEA.HI.SX32 R92, R92, R45, 0x1d ;  /* 0x0000002d5c5c7211 */ /* 0x000fe400078feaff */
[----:B------:R-:W-:Y:S01]  /*b290*/  F2FP.BF16.PACK_AB R45, R86, R77 ;  /* 0x0000004d562d723e */ /* 0x000fe200000010ff */
        /* <DEDUP_REMOVED lines=8> */
[----:B------:R-:W-:-:S04]  /*b320*/  PRMT R44, RZ, 0x5410, R25 ;  /* 0x00005410ff2c7816 */ /* 0x000fc80000000019 */
[----:B------:R-:W-:Y:S01]  /*b330*/  F2FP.BF16.PACK_AB R54, R96, R91 ;  /* 0x0000005b6036723e */ /* 0x000fe200000010ff */
[----:B------:R-:W-:Y:S01]  /*b340*/  FFMA.FTZ R87, R48, R44, R61 ;  /* 0x0000002c30577223 */ /* 0x000fe2000001003d */
[----:B------:R-:W-:Y:S02]  /*b350*/  PRMT R44, RZ, 0x7610, R25 ;  /* 0x00007610ff2c7816 */ /* 0x000fe40000000019 */
[----:B------:R-:W-:Y:S02]  /*b360*/  F2FP.BF16.PACK_AB R48, R76, R53 ;  /* 0x000000354c30723e */ /* 0x000fe400000010ff */
[----:B------:R-:W-:Y:S01]  /*b370*/  IADD3 R76, R92, 0x100, RZ ;  /* 0x000001005c4c7810 */ /* 0x000fe20007ffe0ff */
[----:B------:R-:W-:Y:S01]  /*b380*/  FFMA.FTZ R88, R50, R44, R63 ;  /* 0x0000002c32587223 */ /* 0x000fe2000001003f */
[----:B------:R-:W-:Y:S02]  /*b390*/  PRMT R44, RZ, 0x5410, R24 ;  /* 0x00005410ff2c7816 */ /* 0x000fe40000000018 */
[----:B------:R-:W-:-:S02]  /*b3a0*/  F2FP.BF16.PACK_AB R50, R94, R83 ;  /* 0x000000535e32723e */ /* 0x000fc400000010ff */
[----:B------:R-:W-:Y:S01]  /*b3b0*/  F2FP.BF16.PACK_AB R53, R88, R87 ;  /* 0x000000575835723e */ /* 0x000fe200000010ff */
[----:B------:R-:W-:Y:S01]  /*b3c0*/  FFMA.FTZ R52, R46, R44, R19 ;  /* 0x0000002c2e347223 */ /* 0x000fe20000010013 */
[----:B------:R-:W-:Y:S02]  /*b3d0*/  PRMT R44, RZ, 0x7610, R24 ;  /* 0x00007610ff2c7816 */ /* 0x000fe40000000018 */
[----:B------:R-:W-:Y:S02]  /*b3e0*/  F2FP.BF16.PACK_AB R46, R78, R75 ;  /* 0x0000004b4e2e723e */ /* 0x000fe400000010ff */
[----:B------:R-:W-:Y:S01]  /*b3f0*/  IADD3 R78, R92, 0x200, RZ ;  /* 0x000002005c4e7810 */ /* 0x000fe20007ffe0ff */
[----:B------:R-:W-:Y:S01]  /*b400*/  FFMA.FTZ R85, R51, R44, R20 ;  /* 0x0000002c33557223 */ /* 0x000fe20000010014 */
[----:B------:R-:W-:Y:S01]  /*b410*/  F2FP.BF16.PACK_AB R44, R79, R82 ;  /* 0x000000524f2c723e */ /* 0x000fe200000010ff */
[----:B------:R-:W-:Y:S01]  /*b420*/  IMAD.MOV.U32 R79, RZ, RZ, 0x10 ;  /* 0x00000010ff4f7424 */ /* 0x000fe200078e00ff */
[----:B------:R-:W-:-:S02]  /*b430*/  F2FP.BF16.PACK_AB R51, R89, R104 ;  /* 0x000000685933723e */ /* 0x000fc400000010ff */
[----:B------:R-:W-:Y:S01]  /*b440*/  F2FP.BF16.PACK_AB R52, R85, R52 ;  /* 0x000000345534723e */ /* 0x000fe200000010ff */
[----:B------:R-:W-:-:S04]  /*b450*/  IMAD.WIDE.U32 R82, R92, R79, c[0x0][0x208] ;  /* 0x000082005c527625 */ /* 0x000fc800078e004f */
[-C--:B------:R-:W-:Y:S01]  /*b460*/  IMAD.WIDE.U32 R76, R76, R79.reuse, c[0x0][0x208] ;  /* 0x000082004c4c7625 */ /* 0x080fe200078e004f */
[----:B------:R0:W-:Y:S03]  /*b470*/  STG.E.128 [R82.64], R44 ;  /* 0x0000002c52007986 */ /* 0x0001e6000c101d06 */
[----:B------:R-:W-:Y:S01]  /*b480*/  IMAD.WIDE.U32 R78, R78, R79, c[0x0][0x208] ;  /* 0x000082004e4e7625 */ /* 0x000fe200078e004f */
[----:B------:R0:W-:Y:S04]  /*b490*/  STG.E.128 [R76.64], R48 ;  /* 0x000000304c007986 */ /* 0x0001e8000c101d06 */
[----:B------:R0:W-:Y:S02]  /*b4a0*/  STG.E.128 [R78.64], R52 ;  /* 0x000000344e007986 */ /* 0x0001e4000c101d06 */
.L_x_1450:
[----:B-1----:R-:W-:Y:S05]  /*b4b0*/  BSYNC B0 ;  /* 0x0000000000007941 */ /* 0x002fea0003800000 */
.L_x_1449:
[----:B------:R-:W-:Y:S02]  /*b4c0*/  IADD3 R2, R2, c[0x0][0x160], RZ ;  /* 0x0000580002027a10 */ /* 0x000fe40007ffe0ff */
[----:B------:R-:W-:-:S02]  /*b4d0*/  LOP3.LUT P1, RZ, R60, 0xff, RZ, 0xc0, !PT ;  /* 0x000000ff3cff7812 */ /* 0x000fc4000782c0ff */
[----:B------:R-:W-:Y:S02]  /*b4e0*/  ISETP.GE.AND P0, PT, R2, c[0x0][0x164], PT ;  /* 0x0000590002007a0c */ /* 0x000fe40003f06270 */
[----:B------:R-:W-:-:S11]  /*b4f0*/  SEL R60, RZ, 0x1, P1 ;  /* 0x00000001ff3c7807 */ /* 0x000fd60000800000 */
[----:B0----5:R-:W-:Y:S01]  /*b500*/  @P0 CALL.REL.NOINC `(.L_x_1451) ;  /* 0x0000001000000944 */ /* 0x021fe20003c00000 */
[----:B------:R-:W-:Y:S05]  /*b510*/  BRA `(.L_x_1452) ;  /* 0xffff535000007947 */ /* 0x000fea000383ffff */
.L_x_1451:
[----:B------:R-:W-:Y:S05]  /*b520*/  EXIT ;  /* 0x000000000000794d */ /* 0x000fea0003800000 */
.L_x_1447:
[----:B0-----:R-:W-:Y:S01]  /*b530*/  IMAD.MOV.U32 R77, RZ, RZ, 0x1 ;  /* 0x00000001ff4d7424 */ /* 0x001fe200078e00ff */
[----:B------:R-:W-:Y:S01]  /*b540*/  MOV R45, 0x1f ;  /* 0x0000001f002d7802 */ /* 0x000fe20000000f00 */
[----:B------:R-:W-:Y:S01]  /*b550*/  IMAD.MOV.U32 R76, RZ, RZ, -0x1 ;  /* 0xffffffffff4c7424 */ /* 0x000fe200078e00ff */
[----:B------:R-:W-:Y:S02]  /*b560*/  MOV R46, 0xb580 ;  /* 0x0000b580002e7802 */ /* 0x000fe40000000f00 */
[----:B-----5:R-:W-:Y:S05]  /*b570*/  CALL.REL.NOINC `($__internal_11_$__cuda_sm70_shflsync_bfly_p) ;  /* 0x0000069000007944 */ /* 0x020fea0003c00000 */
[----:B-1----:R-:W-:Y:S01]  /*b580*/  IMAD.MOV.U32 R44, RZ, RZ, R77 ;  /* 0x000000ffff2c7224 */ /* 0x002fe200078e004d */
[----:B0-----:R-:W-:Y:S05]  /*b590*/  BRA `(.L_x_1453) ;  /* 0xffffedf000007947 */ /* 0x001fea000383ffff */
.L_x_1448:
[----:B------:R-:W-:Y:S01]  /*b5a0*/  HFMA2.MMA R45, -RZ, RZ, 0, 1.847743988037109375e-06 ;  /* 0x0000001fff2d7435 */ /* 0x000fe200000001ff */
[----:B------:R-:W-:Y:S01]  /*b5b0*/  IMAD.MOV.U32 R77, RZ, RZ, 0x2 ;  /* 0x00000002ff4d7424 */ /* 0x000fe200078e00ff */
[----:B------:R-:W-:Y:S01]  /*b5c0*/  MOV R46, 0xb5f0 ;  /* 0x0000b5f0002e7802 */ /* 0x000fe20000000f00 */
[----:B------:R-:W-:-:S03]  /*b5d0*/  IMAD.MOV.U32 R76, RZ, RZ, -0x1 ;  /* 0xffffffffff4c7424 */ /* 0x000fc600078e00ff */
[----:B-----5:R-:W-:Y:S05]  /*b5e0*/  CALL.REL.NOINC `($__internal_11_$__cuda_sm70_shflsync_bfly_p) ;  /* 0x0000062000007944 */ /* 0x020fea0003c00000 */
[----:B01----:R-:W-:Y:S01]  /*b5f0*/  FADD.FTZ R82, R82, R77 ;  /* 0x0000004d52527221 */ /* 0x003fe20000010000 */
[----:B------:R-:W-:Y:S01]  /*b600*/  MOV R76, 0xffffffff ;  /* 0xffffffff004c7802 */ /* 0x000fe20000000f00 */
[----:B------:R-:W-:Y:S01]  /*b610*/  IMAD.MOV.U32 R77, RZ, RZ, 0x4 ;  /* 0x00000004ff4d7424 */ /* 0x000fe200078e00ff */
[----:B------:R-:W-:Y:S01]  /*b620*/  MOV R46, 0xb650 ;  /* 0x0000b650002e7802 */ /* 0x000fe20000000f00 */
[----:B------:R-:W-:-:S02]  /*b630*/  IMAD.MOV.U32 R45, RZ, RZ, 0x1f ;  /* 0x0000001fff2d7424 */ /* 0x000fc400078e00ff */
[----:B------:R-:W-:Y:S05]  /*b640*/  CALL.REL.NOINC `($__internal_11_$__cuda_sm70_shflsync_bfly_p) ;  /* 0x000005c000007944 */ /* 0x000fea0003c00000 */
[----:B01----:R-:W-:Y:S01]  /*b650*/  FADD.FTZ R82, R82, R77 ;  /* 0x0000004d52527221 */ /* 0x003fe20000010000 */
[----:B------:R-:W-:Y:S01]  /*b660*/  MOV R46, 0xb6b0 ;  /* 0x0000b6b0002e7802 */ /* 0x000fe20000000f00 */
[----:B------:R-:W-:-:S02]  /*b670*/  IMAD.MOV.U32 R77, RZ, RZ, 0x8 ;  /* 0x00000008ff4d7424 */ /* 0x000fc400078e00ff */
[----:B------:R-:W-:Y:S02]  /*b680*/  IMAD.MOV.U32 R45, RZ, RZ, 0x1f ;  /* 0x0000001fff2d7424 */ /* 0x000fe400078e00ff */
[----:B------:R-:W-:Y:S02]  /*b690*/  IMAD.MOV.U32 R76, RZ, RZ, -0x1 ;  /* 0xffffffffff4c7424 */ /* 0x000fe400078e00ff */
[----:B------:R-:W-:Y:S05]  /*b6a0*/  CALL.REL.NOINC `($__internal_11_$__cuda_sm70_shflsync_bfly_p) ;  /* 0x0000056000007944 */ /* 0x000fea0003c00000 */
[----:B01----:R-:W-:Y:S01]  /*b6b0*/  FADD.FTZ R82, R82, R77 ;  /* 0x0000004d52527221 */ /* 0x003fe20000010000 */
[----:B------:R-:W-:Y:S01]  /*b6c0*/  HFMA2.MMA R77, -RZ, RZ, 0, 9.5367431640625e-07 ;  /* 0x00000010ff4d7435 */ /* 0x000fe200000001ff */
[----:B------:R-:W-:Y:S01]  /*b6d0*/  IMAD.MOV.U32 R45, RZ, RZ, 0x1f ;  /* 0x0000001fff2d7424 */ /* 0x000fe200078e00ff */
[----:B------:R-:W-:Y:S01]  /*b6e0*/  MOV R46, 0xb710 ;  /* 0x0000b710002e7802 */ /* 0x000fe20000000f00 */
[----:B------:R-:W-:-:S03]  /*b6f0*/  IMAD.MOV.U32 R76, RZ, RZ, -0x1 ;  /* 0xffffffffff4c7424 */ /* 0x000fc600078e00ff */
[----:B------:R-:W-:Y:S05]  /*b700*/  CALL.REL.NOINC `($__internal_11_$__cuda_sm70_shflsync_bfly_p) ;  /* 0x0000050000007944 */ /* 0x000fea0003c00000 */
[----:B-1----:R-:W-:Y:S02]  /*b710*/  FADD.FTZ R44, R82, R77 ;  /* 0x0000004d522c7221 */ /* 0x002fe40000010000 */
[----:B------:R-:W-:Y:S02]  /*b720*/  IMAD.MOV.U32 R77, RZ, RZ, 0x1 ;  /* 0x00000001ff4d7424 */ /* 0x000fe400078e00ff */
        /* <DEDUP_REMOVED lines=48> */
[----:B------:R-:W-:-:S02]  /*ba30*/  IMAD.MOV.U32 R76, RZ, RZ, -0x1 ;  /* 0xffffffffff4c7424 */ /* 0x000fc400078e00ff */
[----:B------:R-:W-:Y:S01]  /*ba40*/  FFMA.FTZ R82, R46, R46, R45 ;  /* 0x0000002e2e527223 */ /* 0x000fe2000001002d */
[----:B------:R-:W-:Y:S02]  /*ba50*/  MOV R45, 0x1f ;  /* 0x0000001f002d7802 */ /* 0x000fe40000000f00 */
[----:B------:R-:W-:Y:S02]  /*ba60*/  MOV R46, 0xba80 ;  /* 0x0000ba80002e7802 */ /* 0x000fe40000000f00 */
[----:B------:R-:W-:Y:S05]  /*ba70*/  CALL.REL.NOINC `($__internal_11_$__cuda_sm70_shflsync_bfly_p) ;  /* 0x0000019000007944 */ /* 0x000fea0003c00000 */
[----:B01----:R-:W-:Y:S01]  /*ba80*/  FADD.FTZ R82, R82, R77 ;  /* 0x0000004d52527221 */ /* 0x003fe20000010000 */
[----:B------:R-:W-:Y:S01]  /*ba90*/  MOV R76, 0xffffffff ;  /* 0xffffffff004c7802 */ /* 0x000fe20000000f00 */
[----:B------:R-:W-:Y:S01]  /*baa0*/  IMAD.MOV.U32 R77, RZ, RZ, 0x2 ;  /* 0x00000002ff4d7424 */ /* 0x000fe200078e00ff */
[----:B------:R-:W-:Y:S01]  /*bab0*/  MOV R46, 0xbae0 ;  /* 0x0000bae0002e7802 */ /* 0x000fe20000000f00 */
[----:B------:R-:W-:Y:S02]  /*bac0*/  IMAD.MOV.U32 R45, RZ, RZ, 0x1f ;  /* 0x0000001fff2d7424 */ /* 0x000fe400078e00ff */
[----:B------:R-:W-:Y:S05]  /*bad0*/  CALL.REL.NOINC `($__internal_11_$__cuda_sm70_shflsync_bfly_p) ;  /* 0x0000013000007944 */ /* 0x000fea0003c00000 */
[----:B01----:R-:W-:Y:S01]  /*bae0*/  FADD.FTZ R82, R82, R77 ;  /* 0x0000004d52527221 */ /* 0x003fe20000010000 */
[----:B------:R-:W-:Y:S01]  /*baf0*/  MOV R46, 0xbb40 ;  /* 0x0000bb40002e7802 */ /* 0x000fe20000000f00 */
[----:B------:R-:W-:Y:S02]  /*bb00*/  IMAD.MOV.U32 R77, RZ, RZ, 0x4 ;  /* 0x00000004ff4d7424 */ /* 0x000fe400078e00ff */
[----:B------:R-:W-:-:S02]  /*bb10*/  IMAD.MOV.U32 R45, RZ, RZ, 0x1f ;  /* 0x0000001fff2d7424 */ /* 0x000fc400078e00ff */
[----:B------:R-:W-:Y:S02]  /*bb20*/  IMAD.MOV.U32 R76, RZ, RZ, -0x1 ;  /* 0xffffffffff4c7424 */ /* 0x000fe400078e00ff */
[----:B------:R-:W-:Y:S05]  /*bb30*/  CALL.REL.NOINC `($__internal_11_$__cuda_sm70_shflsync_bfly_p) ;  /* 0x000000d000007944 */ /* 0x000fea0003c00000 */
[----:B01----:R-:W-:Y:S01]  /*bb40*/  FADD.FTZ R82, R82, R77 ;  /* 0x0000004d52527221 */ /* 0x003fe20000010000 */
[----:B------:R-:W-:Y:S01]  /*bb50*/  HFMA2.MMA R77, -RZ, RZ, 0, 4.76837158203125e-07 ;  /* 0x00000008ff4d7435 */ /* 0x000fe200000001ff */
[----:B------:R-:W-:Y:S01]  /*bb60*/  IMAD.MOV.U32 R45, RZ, RZ, 0x1f ;  /* 0x0000001fff2d7424 */ /* 0x000fe200078e00ff */
[----:B------:R-:W-:Y:S01]  /*bb70*/  MOV R46, 0xbba0 ;  /* 0x0000bba0002e7802 */ /* 0x000fe20000000f00 */
[----:B------:R-:W-:-:S03]  /*bb80*/  IMAD.MOV.U32 R76, RZ, RZ, -0x1 ;  /* 0xffffffffff4c7424 */ /* 0x000fc600078e00ff */
[----:B------:R-:W-:Y:S05]  /*bb90*/  CALL.REL.NOINC `($__internal_11_$__cuda_sm70_shflsync_bfly_p) ;  /* 0x0000007000007944 */ /* 0x000fea0003c00000 */
[----:B01----:R-:W-:Y:S01]  /*bba0*/  FADD.FTZ R82, R82, R77 ;  /* 0x0000004d52527221 */ /* 0x003fe20000010000 */
[----:B------:R-:W-:Y:S01]  /*bbb0*/  MOV R45, 0x1f ;  /* 0x0000001f002d7802 */ /* 0x000fe20000000f00 */
[----:B------:R-:W-:Y:S01]  /*bbc0*/  IMAD.MOV.U32 R77, RZ, RZ, 0x10 ;  /* 0x00000010ff4d7424 */ /* 0x000fe200078e00ff */
[----:B------:R-:W-:Y:S01]  /*bbd0*/  MOV R46, 0xbc00 ;  /* 0x0000bc00002e7802 */ /* 0x000fe20000000f00 */
[----:B------:R-:W-:Y:S02]  /*bbe0*/  IMAD.MOV.U32 R76, RZ, RZ, -0x1 ;  /* 0xffffffffff4c7424 */ /* 0x000fe400078e00ff */
[----:B------:R-:W-:Y:S05]  /*bbf0*/  CALL.REL.NOINC `($__internal_11_$__cuda_sm70_shflsync_bfly_p) ;  /* 0x0000001000007944 */ /* 0x000fea0003c00000 */
[----:B01----:R-:W-:Y:S05]  /*bc00*/  BRA `(.L_x_1454) ;  /* 0xffffebc000007947 */ /* 0x003fea000383ffff */
        .weak           $__internal_11_$__cuda_sm70_shflsync_bfly_p
        .type           $__internal_11_$__cuda_sm70_shflsync_bfly_p,@function
        .size           $__internal_11_$__cuda_sm70_shflsync_bfly_p,(.L_x_22099 - $__internal_11_$__cuda_sm70_shflsync_bfly_p)
$__internal_11_$__cuda_sm70_shflsync_bfly_p:
[----:B------:R-:W-:Y:S01]  /*bc10*/  IMAD.MOV.U32 R47, RZ, RZ, 0x0 ;  /* 0x00000000ff2f7424 */ /* 0x000fe200078e00ff */
[----:B------:R-:W-:Y:S04]  /*bc20*/  WARPSYNC R76 ;  /* 0x0000004c00007348 */ /* 0x000fe80003800000 */
[----:B------:R0:W1:Y:S01]  /*bc30*/  SHFL.BFLY PT, R77, R82, R77, R45 ;  /* 0x0c00004d524d7389 */ /* 0x00006200000e002d */
[----:B------:R-:W-:Y:S05]  /*bc40*/  RET.REL.NODEC R46 `(_ZN10layer_norm13ln_fwd_kernelINS_13Kernel_traitsI13__nv_bfloat16S2_S2_S2_fjLj6144ELj1ELj1ELj8ELj16ENS_18Kernel_traits_baseILj6144ES2_S2_S2_S2_fjLj256EEEEELb1ELb0ELb1ELb1EEEvNS_9FwdParamsE) ;  /* 0xffff43b02e007950 */ /* 0x000fea0003c3ffff */
.L_x_1455:
        /* <DEDUP_REMOVED lines=11> */
.L_x_22099:


//--------------------- .text._ZN10layer_norm13ln_fwd_kernelINS_13Kernel_traitsI13__nv_bfloat16S2_S2_S2_fjLj6144ELj1ELj1ELj8ELj16ENS_18Kernel_traits_baseILj6144ES2_S2_S2_S2_fjLj256EEEEELb1ELb1ELb0ELb0EEEvNS_9FwdParamsE --------------------------
	.section	.text._ZN10layer_norm13ln_fwd_kernelINS_13Kernel_traitsI13__nv_bfloat16S2_S2_S2_fjLj6144ELj1ELj1ELj8ELj16ENS_18Kernel_traits_baseILj6144ES2_S2_S2_S2_fjLj256EEEEELb1ELb1ELb0ELb0EEEvNS_9FwdParamsE,"ax",@progbits
	.sectioninfo	@"SHI_REGISTERS=135"
	.align	128
        .global         _ZN10layer_norm13ln_fwd_kernelINS_13Kernel_traitsI13__nv_bfloat16S2_S2_S2_fjLj6144ELj1ELj1ELj8ELj16ENS_18Kernel_traits_baseILj6144ES2_S2_S2_S2_fjLj256EEEEELb1ELb1ELb0ELb0EEEvNS_9FwdParamsE
        .type           _ZN10layer_norm13ln_fwd_kernelINS_13Kernel_traitsI13__nv_bfloat16S2_S2_S2_fjLj6144ELj1ELj1ELj8ELj16ENS_18Kernel_traits_baseILj6144ES2_S2_S2_S2_fjLj256EEEEELb1ELb1ELb0ELb0EEEvNS_9FwdParamsE,@function
        .size           _ZN10layer_norm13ln_fwd_kernelINS_13Kernel_traitsI13__nv_bfloat16S2_S2_S2_fjLj6144ELj1ELj1ELj8ELj16ENS_18Kernel_traits_baseILj6144ES2_S2_S2_S2_fjLj256EEEEELb1ELb1ELb0ELb0EEEvNS_9FwdParamsE,(.L_x_22100 - _ZN10layer_norm13ln_fwd_kernelINS_13Kernel_traitsI13__nv_bfloat16S2_S2_S2_fjLj6144ELj1ELj1ELj8ELj16ENS_18Kernel_traits_baseILj6144ES2_S2_S2_S2_fjLj256EEEEELb1ELb1ELb0ELb0EEEvNS_9FwdParamsE)
        .other          _ZN10layer_norm13ln_fwd_kernelINS_13Kernel_traitsI13__nv_bfloat16S2_S2_S2_fjLj6144ELj1ELj1ELj8ELj16ENS_18Kernel_traits_baseILj6144ES2_S2_S2_S2_fjLj256EEEEELb1ELb1ELb0ELb0EEEvNS_9FwdParamsE,@"STO_CUDA_ENTRY STV_DEFAULT"
_ZN10layer_norm13ln_fwd_kernelINS_13Kernel_traitsI13__nv_bfloat16S2_S2_S2_fjLj6144ELj1ELj1ELj8ELj16ENS_18Kernel_traits_baseILj6144ES2_S2_S2_S2_fjLj256EEEEELb1ELb1ELb0ELb0EEEvNS_9FwdParamsE:
.text._ZN10layer_norm13ln_fwd_kernelINS_13Kernel_traitsI13__nv_bfloat16S2_S2_S2_fjLj6144ELj1ELj1ELj8ELj16ENS_18Kernel_traits_baseILj6144ES2_S2_S2_S2_fjLj256EEEEELb1ELb1ELb0ELb0EEEvNS_9FwdParamsE:
[----:B------:R-:W-:Y:S02]  /*0000*/  IMAD.MOV.U32 R1, RZ, RZ, c[0x0][0x28] ;  /* 0x00000a00ff017624 */ /* 0x000fe400078e00ff */
[----:B------:R-:W-:Y:S02]  /*0010*/  ULDC.U8 UR4, c[0x0][0x244] ;  /* 0x0000910000047ab9 */ /* 0x000fe40000000000 */
[----:B------:R-:W-:Y:S01]  /*0020*/  ISETP.NE.AND P0, PT, RZ, UR4, PT ;  /* 0x00000004ff007c0c */ /* 0x000fe2000bf05270 */
[----:B------:R-:W-:Y:S02]  /*0030*/  ULDC.64 UR4, c[0x0][0x230] ;  /* 0x00008c0000047ab9 */ /* 0x000fe40000000a00 */
[----:B------:R-:W-:Y:S01]  /*0040*/  IMAD.U32 R4, RZ, RZ, UR4 ;  /* 0x00000004ff047e24 */ /* 0x000fe2000f8e00ff */
[----:B------:R-:W-:Y:S01]  /*0050*/  ULDC.64 UR6, c[0x0][0x118] ;  /* 0x0000460000067ab9 */ /* 0x000fe20000000a00 */
[----:B------:R-:W-:Y:S02]  /*0060*/  IMAD.U32 R5, RZ, RZ, UR5 ;  /* 0x00000005ff057e24 */ /* 0x000fe4000f8e00ff */
[----:B------:R-:W-:Y:S02]  /*0070*/  IMAD.MOV.U32 R121, RZ, RZ, c[0x0][0x238] ;  /* 0x00008e00ff797624 */ /* 0x000fe400078e00ff */
[----:B------:R-:W-:-:S04]  /*0080*/  IMAD.MOV.U32 R16, RZ, RZ, c[0x0][0x23c] ;  /* 0x00008f00ff107624 */ /* 0x000fc800078e00ff */
[----:B------:R-:W2:Y:S01]  /*0090*/  @P0 LDG.E.64 R4, [R4.64] ;  /* 0x0000000604040981 */ /* 0x000ea2000c1e1b00 */
[----:B------:R-:W-:Y:S02]  /*00a0*/  @P0 IMAD.MOV.U32 R10, RZ, RZ, R121 ;  /* 0x000000ffff0a0224 */ /* 0x000fe400078e0079 */
[----:B------:R-:W-:-:S05]  /*00b0*/  @P0 IMAD.MOV.U32 R11, RZ, RZ, R16 ;  /* 0x000000ffff0b0224 */ /* 0x000fca00078e0010 */
[----:B------:R-:W3:Y:S01]  /*00c0*/  @P0 LDG.E.64 R2, [R10.64] ;  /* 0x000000060a020981 */ /* 0x000ee2000c1e1b00 */
[----:B------:R-:W-:Y:S03]  /*00d0*/  BSSY B0, `(.L_x_1456) ;  /* 0x000005a000007945 */ /* 0x000fe60003800000 */
[----:B------:R-:W0:Y:S04]  /*00e0*/  S2R R0, SR_TID.X ;  /* 0x0000000000007919 */ /* 0x000e280000002100 */
[----:B------:R-:W1:Y:S01]  /*00f0*/  S2R R13, SR_CTAID.X ;  /* 0x00000000000d7919 */ /* 0x000e620000002500 */
[C---:B0-----:R-:W-:Y:S02]  /*0100*/  LOP3.LUT R19, R0.reuse, 0xff, RZ, 0xc0, !PT ;  /* 0x000000ff00137812 */ /* 0x041fe400078ec0ff */
[----:B-1----:R-:W-:Y:S01]  /*0110*/  LEA.HI R18, R0, R13, RZ, 0x18 ;  /* 0x0000000d00127211 */ /* 0x002fe200078fc0ff */
[----:B--2---:R-:W0:Y:S08]  /*0120*/  @P0 R2UR UR4, R4 ;  /* 0x00000000040403c2 */ /* 0x004e3000000e0000 */
[----:B------:R1:W2:Y:S01]  /*0130*/  @P0 R2UR UR5, R5 ;  /* 0x00000000050503c2 */ /* 0x0002a200000e0000 */
[----:B---3--:R-:W-:Y:S01]  /*0140*/  @P0 IADD3 R121, P1, R2, c[0x0][0x240], RZ ;  /* 0x0000900002790a10 */ /* 0x008fe20007f3e0ff */
[----:B------:R-:W-:-:S04]  /*0150*/  IMAD R2, R13, c[0x0][0x0], R0 ;  /* 0x000000000d027a24 */ /* 0x000fc800078e0200 */
[----:B------:R-:W-:Y:S02]  /*0160*/  @P0 IMAD.X R16, RZ, RZ, R3, P1 ;  /* 0x000000ffff100224 */ /* 0x000fe400008e0603 */
[----:B------:R-:W-:-:S03]  /*0170*/  IMAD.WIDE.U32 R8, R2, -0x326172a9, RZ ;  /* 0xcd9e8d5702087825 */ /* 0x000fc600078e00ff */
        /* <DEDUP_REMOVED lines=9> */
[----:B------:R-:W-:Y:S02]  /*0210*/  UIADD3 UR10, UR5, -0x4498517b, URZ ;  /* 0xbb67ae85050a7890 */ /* 0x000fe4000fffe03f */
[----:B------:R-:W-:-:S02]  /*0220*/  UIADD3 UR12, UR5, 0x76cf5d0a, URZ ;  /* 0x76cf5d0a050c7890 */ /* 0x000fc4000fffe03f */
[----:B------:R-:W-:Y:S01]  /*0230*/  IMAD.WIDE.U32 R10, R10, -0x326172a9, RZ ;  /* 0xcd9e8d570a0a7825 */ /* 0x000fe200078e00ff */
[----:B------:R-:W-:Y:S01]  /*0240*/  UIADD3 UR14, UR5, 0x32370b8f, URZ ;  /* 0x32370b8f050e7890 */ /* 0x000fe2000fffe03f */
[----:B------:R-:W-:Y:S01]  /*0250*/  LOP3.LUT R9, R5, UR10, R6, 0x96, !PT ;  /* 0x0000000a05097c12 */ /* 0x000fe2000f8e9606 */
[----:B------:R-:W-:Y:S02]  /*0260*/  UIADD3 UR15, UR4, 0x78dde6e4, URZ ;  /* 0x78dde6e4040f7890 */ /* 0x000fe4000fffe03f */
[----:B------:R-:W-:Y:S01]  /*0270*/  LOP3.LUT R6, R11, UR9, R8, 0x96, !PT ;  /* 0x000000090b067c12 */ /* 0x000fe2000f8e9608 */
[----:B------:R-:W-:Y:S01]  /*0280*/  UIADD3 UR16, UR5, -0x126145ec, URZ ;  /* 0xed9eba1405107890 */ /* 0x000fe2000fffe03f */
[----:B------:R-:W-:Y:S01]  /*0290*/  IMAD.WIDE.U32 R8, R9, -0x326172a9, RZ ;  /* 0xcd9e8d5709087825 */ /* 0x000fe200078e00ff */
[----:B------:R-:W-:Y:S02]  /*02a0*/  UIADD3 UR18, UR5, -0x56f99767, URZ ;  /* 0xa906689905127890 */ /* 0x000fe4000fffe03f */
[----:B------:R-:W-:Y:S01]  /*02b0*/  UIADD3 UR17, UR4, 0x1715609d, URZ ;  /* 0x1715609d04117890 */ /* 0x000fe2000fffe03f */
[----:B------:R-:W-:Y:S01]  /*02c0*/  IMAD.WIDE.U32 R6, R6, -0x2daee0ad, RZ ;  /* 0xd2511f5306067825 */ /* 0x000fe200078e00ff */
[----:B------:R-:W-:Y:S01]  /*02d0*/  LOP3.LUT R5, R9, UR11, R10, 0x96, !PT ;  /* 0x0000000b09057c12 */ /* 0x000fe2000f8e960a */
[----:B------:R-:W-:-:S02]  /*02e0*/  UIADD3 UR20, UR5, 0x646e171e, URZ ;  /* 0x646e171e05147890 */ /* 0x000fc4000fffe03f */
[----:B------:R-:W-:Y:S01]  /*02f0*/  UIADD3 UR19, UR4, -0x4ab325aa, URZ ;  /* 0xb54cda5604137890 */ /* 0x000fe2000fffe03f */
[----:B------:R-:W-:Y:S01]  /*0300*/  LOP3.LUT R10, R7, UR12, R4, 0x96, !PT ;  /* 0x0000000c070a7c12 */ /* 0x000fe2000f8e9604 */
[----:B------:R-:W-:Y:S01]  /*0310*/  IMAD.WIDE.U32 R4, R5, -0x2daee0ad, RZ ;  /* 0xd2511f5305047825 */ /* 0x000fe200078e00ff */
[----:B------:R-:W-:Y:S02]  /*0320*/  UIADD3 UR21, UR4, 0x5384540f, URZ ;  /* 0x5384540f04157890 */ /* 0x000fe4000fffe03f */
[----:B------:R-:W-:Y:S01]  /*0330*/  UIADD3 UR22, UR5, 0x1fd5c5a3, URZ ;  /* 0x1fd5c5a305167890 */ /* 0x000fe2000fffe03f */
[----:B------:R-:W-:Y:S01]  /*0340*/  IMAD.WIDE.U32 R10, R10, -0x326172a9, RZ ;  /* 0xcd9e8d570a0a7825 */ /* 0x000fe200078e00ff */
[----:B------:R-:W-:Y:S01]  /*0350*/  LOP3.LUT R9, R5, UR14, R6, 0x96, !PT ;  /* 0x0000000e05097c12 */ /* 0x000fe2000f8e9606 */
[----:B------:R-:W-:Y:S02]  /*0360*/  UIADD3 UR23, UR4, -0xe443238, URZ ;  /* 0xf1bbcdc804177890 */ /* 0x000fe4000fffe03f */
[----:B------:R-:W-:Y:S01]  /*0370*/  UIADD3 UR24, UR5, -0x24c28bd8, URZ ;  /* 0xdb3d742805187890 */ /* 0x000fe2000fffe03f */
[----:B------:R-:W-:Y:S01]  /*0380*/  LOP3.LUT R6, R11, UR13, R8, 0x96, !PT ;  /* 0x0000000d0b067c12 */ /* 0x000fe2000f8e9608 */
[----:B------:R-:W-:Y:S01]  /*0390*/  IMAD.WIDE.U32 R8, R9, -0x326172a9, RZ ;  /* 0xcd9e8d5709087825 */ /* 0x000fe200078e00ff */
[----:B------:R-:W-:-:S02]  /*03a0*/  UIADD3 UR25, UR4, -0x700cb87f, URZ ;  /* 0x8ff3478104197890 */ /* 0x000fc4000fffe03f */
[----:B------:R-:W-:Y:S01]  /*03b0*/  UIADD3 UR26, UR5, -0x695add53, URZ ;  /* 0x96a522ad051a7890 */ /* 0x000fe2000fffe03f */
[----:B------:R-:W-:Y:S01]  /*03c0*/  IMAD.WIDE.U32 R6, R6, -0x2daee0ad, RZ ;  /* 0xd2511f5306067825 */ /* 0x000fe200078e00ff */
[----:B------:R-:W-:-:S04]  /*03d0*/  LOP3.LUT R5, R9, UR15, R10, 0x96, !PT ;  /* 0x0000000f09057c12 */ /* 0x000fc8000f8e960a */
[----:B------:R-:W-:Y:S01]  /*03e0*/  LOP3.LUT R10, R7, UR16, R4, 0x96, !PT ;  /* 0x00000010070a7c12 */ /* 0x000fe2000f8e9604 */
[----:B------:R-:W-:-:S04]  /*03f0*/  IMAD.WIDE.U32 R4, R5, -0x2daee0ad, RZ ;  /* 0xd2511f5305047825 */ /* 0x000fc800078e00ff */
[----:B------:R-:W-:Y:S01]  /*0400*/  IMAD.WIDE.U32 R10, R10, -0x326172a9, RZ ;  /* 0xcd9e8d570a0a7825 */ /* 0x000fe200078e00ff */
[----:B------:R-:W-:Y:S02]  /*0410*/  LOP3.LUT R9, R5, UR18, R6, 0x96, !PT ;  /* 0x0000001205097c12 */ /* 0x000fe4000f8e9606 */
[----:B------:R-:W-:Y:S02]  /*0420*/  MOV R5, c[0x0][0x168] ;  /* 0x00005a0000057a02 */ /* 0x000fe40000000f00 */
[----:B------:R-:W-:Y:S01]  /*0430*/  LOP3.LUT R6, R11, UR17, R8, 0x96, !PT ;  /* 0x000000110b067c12 */ /* 0x000fe2000f8e9608 */
[----:B------:R-:W-:Y:S01]  /*0440*/  IMAD.WIDE.U32 R8, R9, -0x326172a9, RZ ;  /* 0xcd9e8d5709087825 */ /* 0x000fe200078e00ff */
[----:B------:R-:W-:-:S03]  /*0450*/  SHF.R.S32.HI R5, RZ, 0x1f, R5 ;  /* 0x0000001fff057819 */ /* 0x000fc60000011405 */
[----:B------:R-:W-:Y:S01]  /*0460*/  IMAD.WIDE.U32 R6, R6, -0x2daee0ad, RZ ;  /* 0xd2511f5306067825 */ /* 0x000fe200078e00ff */
[----:B------:R-:W-:Y:S02]  /*0470*/  LEA.HI R61, R5, c[0x0][0x168], RZ, 0x3 ;  /* 0x00005a00053d7a11 */ /* 0x000fe400078f18ff */
[----:B------:R-:W-:Y:S02]  /*0480*/  LOP3.LUT R20, R9, UR19, R10, 0x96, !PT ;  /* 0x0000001309147c12 */ /* 0x000fe4000f8e960a */
[----:B------:R-:W-:Y:S02]  /*0490*/  LOP3.LUT R22, R7, UR20, R4, 0x96, !PT ;  /* 0x0000001407167c12 */ /* 0x000fe4000f8e9604 */
[----:B------:R-:W-:Y:S01]  /*04a0*/  LOP3.LUT R4, R19, 0xff, RZ, 0x3c, !PT ;  /* 0x000000ff13047812 */ /* 0x000fe200078e3cff */
[----:B------:R-:W-:-:S03]  /*04b0*/  IMAD.WIDE.U32 R20, R20, -0x2daee0ad, RZ ;  /* 0xd2511f5314147825 */ /* 0x000fc600078e00ff */
[----:B------:R-:W-:Y:S01]  /*04c0*/  LEA.HI.SX32 R17, R61, R4, 0x1d ;  /* 0x000000043d117211 */ /* 0x000fe200078feaff */
[----:B------:R-:W-:Y:S01]  /*04d0*/  IMAD.WIDE.U32 R22, R22, -0x326172a9, RZ ;  /* 0xcd9e8d5716167825 */ /* 0x000fe200078e00ff */
[----:B------:R-:W-:Y:S02]  /*04e0*/  LOP3.LUT R81, R21, UR22, R6, 0x96, !PT ;  /* 0x0000001615517c12 */ /* 0x000fe4000f8e9606 */
[----:B------:R-:W-:Y:S02]  /*04f0*/  LOP3.LUT P4, RZ, R17, 0xffffff00, RZ, 0xc0, !PT ;  /* 0xffffff0011ff7812 */ /* 0x000fe4000788c0ff */
[----:B------:R-:W-:Y:S01]  /*0500*/  LOP3.LUT R80, R23, UR21, R8, 0x96, !PT ;  /* 0x0000001517507c12 */ /* 0x000fe2000f8e9608 */
[----:B------:R-:W-:Y:S01]  /*0510*/  IMAD.HI.U32 R31, R81, -0x326172a9, RZ ;  /* 0xcd9e8d57511f7827 */ /* 0x000fe200078e00ff */
[C---:B------:R-:W-:Y:S02]  /*0520*/  ISETP.GE.U32.AND P3, PT, R17.reuse, 0x200, PT ;  /* 0x000002001100780c */ /* 0x040fe40003f66070 */
[----:B------:R-:W-:Y:S01]  /*0530*/  ISETP.GE.U32.AND P2, PT, R17, 0x300, PT ;  /* 0x000003001100780c */ /* 0x000fe20003f46070 */
[----:B------:R-:W-:Y:S01]  /*0540*/  IMAD.HI.U32 R29, R80, -0x2daee0ad, RZ ;  /* 0xd2511f53501d7827 */ /* 0x000fe200078e00ff */
[----:B------:R-:W-:-:S02]  /*0550*/  P2R R126, PR, RZ, 0x10 ;  /* 0x00000010ff7e7803 */ /* 0x000fc40000000000 */
[----:B------:R-:W-:Y:S02]  /*0560*/  P2R R127, PR, RZ, 0x8 ;  /* 0x00000008ff7f7803 */ /* 0x000fe40000000000 */
[----:B------:R-:W-:Y:S01]  /*0570*/  P2R R128, PR, RZ, 0x4 ;  /* 0x00000004ff807803 */ /* 0x000fe20000000000 */
[----:B------:R-:W-:Y:S05]  /*0580*/  @!P4 BRA `(.L_x_1457) ;  /* 0x000000e00000c947 */ /* 0x000fea0003800000 */
[----:B------:R-:W-:Y:S01]  /*0590*/  ISETP.NE.U32.AND P0, PT, RZ, c[0x0][0x218], PT ;  /* 0x00008600ff007a0c */ /* 0x000fe20003f05070 */
[----:B------:R-:W-:-:S03]  /*05a0*/  IMAD.MOV.U32 R48, RZ, RZ, 0x10 ;  /* 0x00000010ff307424 */ /* 0x000fc600078e00ff */
[----:B------:R-:W-:Y:S01]  /*05b0*/  ISETP.NE.AND.EX P0, PT, RZ, c[0x0][0x21c], PT, P0 ;  /* 0x00008700ff007a0c */ /* 0x000fe20003f05300 */
[----:B------:R-:W-:-:S06]  /*05c0*/  IMAD.WIDE.U32 R48, R19, R48, c[0x0][0x1b0] ;  /* 0x00006c0013307625 */ /* 0x000fcc00078e0030 */
[----:B------:R-:W5:Y:S06]  /*05d0*/  LDG.E.128 R48, [R48.64] ;  /* 0x0000000630307981 */ /* 0x000f6c000c1e1d00 */
[----:B------:R-:W-:-:S04]  /*05e0*/  @P0 LEA R4, P1, R19, c[0x0][0x218], 0x4 ;  /* 0x0000860013040a11 */ /* 0x000fc800078220ff */
[C---:B------:R-:W-:Y:S02]  /*05f0*/  @P0 LEA.HI.X R5, R19.reuse, c[0x0][0x21c], RZ, 0x4, P1 ;  /* 0x0000870013050a11 */ /* 0x040fe400008f24ff */
[----:B------:R-:W-:-:S03]  /*0600*/  LEA R6, P1, R19, c[0x0][0x1c8], 0x4 ;  /* 0x0000720013067a11 */ /* 0x000fc600078220ff */
[----:B------:R0:W5:Y:S01]  /*0610*/  @P0 LDG.E.128 R56, [R4.64] ;  /* 0x0000000604380981 */ /* 0x000162000c1e1d00 */
[----:B------:R-:W-:-:S05]  /*0620*/  LEA.HI.X R7, R19, c[0x0][0x1cc], RZ, 0x4, P1 ;  /* 0x0000730013077a11 */ /* 0x000fca00008f24ff */
[----:B------:R0:W5:Y:S01]  /*0630*/  LDG.E.128 R32, [R6.64] ;  /* 0x0000000606207981 */ /* 0x000162000c1e1d00 */
[----:B------:R-:W-:Y:S01]  /*0640*/  LOP3.LUT R19, R19, 0x100, RZ, 0xfc, !PT ;  /* 0x0000010013137812 */ /* 0x000fe200078efcff */
[----:B------:R-:W-:Y:S01]  /*0650*/  @!P0 CS2R R56, SRZ ;  /* 0x0000000000388805 */ /* 0x000fe2000001ff00 */
[----:B------:R-:W-:Y:S02]  /*0660*/  @!P0 CS2R R58, SRZ ;  /* 0x00000000003a8805 */ /* 0x000fe4000001ff00 */
.L_x_1457:
[----:B0-----:R-:W-:Y:S05]  /*0670*/  BSYNC B0 ;  /* 0x0000000000007941 */ /* 0x001fea0003800000 */
.L_x_1456:
        /* <DEDUP_REMOVED lines=13> */
[----:B------:R-:W-:Y:S01]  /*0750*/  IADD3 R19, R19, 0x100, RZ ;  /* 0x0000010013137810 */ /* 0x000fe20007ffe0ff */
[----:B------:R-:W-:Y:S01]  /*0760*/  @!P0 CS2R R12, SRZ ;  /* 0x00000000000c8805 */ /* 0x000fe2000001ff00 */
[----:B------:R-:W-:Y:S02]  /*0770*/  @!P0 CS2R R14, SRZ ;  /* 0x00000000000e8805 */ /* 0x000fe4000001ff00 */
.L_x_1459:
[----:B0-----:R-:W-:Y:S05]  /*0780*/  BSYNC B0 ;  /* 0x0000000000007941 */ /* 0x001fea0003800000 */
.L_x_1458:
        /* <DEDUP_REMOVED lines=13> */
[----:B------:R-:W-:Y:S01]  /*0860*/  @!P0 CS2R R8, SRZ ;  /* 0x0000000000088805 */ /* 0x000fe2000001ff00 */
[----:B------:R-:W-:Y:S02]  /*0870*/  @!P0 CS2R R10, SRZ ;  /* 0x00000000000a8805 */ /* 0x000fe4000001ff00 */
.L_x_1461:
[----:B0-----:R-:W-:Y:S05]  /*0880*/  BSYNC B0 ;  /* 0x0000000000007941 */ /* 0x001fea0003800000 */
.L_x_1460:
[----:B------:R-:W-:Y:S02]  /*0890*/  ISETP.GE.AND P0, PT, R18, c[0x0][0x164], PT ;  /* 0x0000590012007a0c */ /* 0x000fe40003f06270 */
[----:B------:R-:W-:Y:S02]  /*08a0*/  LOP3.LUT R122, R31, UR23, R22, 0x96, !PT ;  /* 0x000000171f7a7c12 */ /* 0x000fe4000f8e9616 */
[----:B------:R-:W-:-:S09]  /*08b0*/  LOP3.LUT R120, R29, UR24, R20, 0x96, !PT ;  /* 0x000000181d787c12 */ /* 0x000fd2000f8e9614 */
[----:B------:R-:W-:Y:S05]  /*08c0*/  @P0 EXIT ;  /* 0x000000000000094d */ /* 0x000fea0003800000 */
[----:B------:R-:W-:Y:S01]  /*08d0*/  SHF.R.S32.HI R69, RZ, 0x3, R61 ;  /* 0x00000003ff457819 */ /* 0x000fe2000001143d */
[C---:B------:R-:W-:Y:S01]  /*08e0*/  IMAD.SHL.U32 R73, R0.reuse, 0x20, RZ ;  /* 0x0000002000497824 */ /* 0x040fe200078e00ff */
[----:B------:R-:W-:Y:S01]  /*08f0*/  LOP3.LUT R68, R0, 0xe0, RZ, 0xc0, !PT ;  /* 0x000000e000447812 */ /* 0x000fe200078ec0ff */
[----:B------:R-:W-:Y:S01]  /*0900*/  IMAD R80, R80, -0x2daee0ad, RZ ;  /* 0xd2511f5350507824 */ /* 0x000fe200078e02ff */
[----:B------:R-:W-:Y:S01]  /*0910*/  LOP3.LUT R71, R69, 0xff, RZ, 0xc0, !PT ;  /* 0x000000ff45477812 */ /* 0x000fe200078ec0ff */
[----:B------:R-:W-:Y:S01]  /*0920*/  IMAD R81, R81, -0x326172a9, RZ ;  /* 0xcd9e8d5751517824 */ /* 0x000fe200078e02ff */
[----:B------:R-:W-:Y:S01]  /*0930*/  SHF.R.U32.HI R69, RZ, 0x3, R69 ;  /* 0x00000003ff457819 */ /* 0x000fe20000011645 */
[----:B------:R-:W-:Y:S01]  /*0940*/  IMAD.HI.U32 R118, R120, -0x326172a9, RZ ;  /* 0xcd9e8d5778767827 */ /* 0x000fe200078e00ff */
[----:B------:R-:W-:Y:S01]  /*0950*/  LOP3.LUT R74, R73, 0x3e0, RZ, 0xc0, !PT ;  /* 0x000003e0494a7812 */ /* 0x000fe200078ec0ff */
[----:B------:R-:W-:Y:S01]  /*0960*/  ULDC.U8 UR8, c[0x0][0x1f0] ;  /* 0x00007c0000087ab9 */ /* 0x000fe20000000000 */
[----:B------:R-:W-:Y:S01]  /*0970*/  LOP3.LUT R79, R69, 0x1fffffe0, RZ, 0xc0, !PT ;  /* 0x1fffffe0454f7812 */ /* 0x000fe200078ec0ff */
[C---:B------:R-:W-:Y:S01]  /*0980*/  IMAD.IADD R70, R71.reuse, 0x1, -R68 ;  /* 0x0000000147467824 */ /* 0x040fe200078e0a44 */
[----:B-----5:R-:W-:Y:S01]  /*0990*/  PRMT R75, RZ, 0x5410, R6 ;  /* 0x00005410ff4b7816 */ /* 0x020fe20000000006 */
[----:B------:R-:W-:Y:S01]  /*09a0*/  IMAD.IADD R77, R71, 0x1, -R74 ;  /* 0x00000001474d7824 */ /* 0x000fe200078e0a4a */
[----:B------:R-:W-:Y:S01]  /*09b0*/  PRMT R71, RZ, 0x5410, R4 ;  /* 0x00005410ff477816 */ /* 0x000fe20000000004 */
[----:B------:R-:W-:Y:S01]  /*09c0*/  IMAD.HI.U32 R119, R122, -0x2daee0ad, RZ ;  /* 0xd2511f537a777827 */ /* 0x000fe200078e00ff */
[----:B------:R-:W-:-:S02]  /*09d0*/  IMNMX R70, RZ, R70, !PT ;  /* 0x00000046ff467217 */ /* 0x000fc40007800200 */
[----:B------:R-:W-:Y:S01]  /*09e0*/  PRMT R74, RZ, 0x7610, R5 ;  /* 0x00007610ff4a7816 */ /* 0x000fe20000000005 */
[----:B------:R-:W-:Y:S01]  /*09f0*/  IMAD.MOV.U32 R83, RZ, RZ, 0x1 ;  /* 0x00000001ff537424 */ /* 0x000fe200078e00ff */
[----:B------:R-:W-:Y:S01]  /*0a00*/  IMNMX R72, R70, 0x20, PT ;  /* 0x0000002046487817 */ /* 0x000fe20003800200 */
[----:B------:R-:W-:Y:S01]  /*0a10*/  IMAD R120, R120, -0x326172a9, RZ ;  /* 0xcd9e8d5778787824 */ /* 0x000fe200078e02ff */
[----:B------:R-:W-:Y:S01]  /*0a20*/  PRMT R76, RZ, 0x7610, R6 ;  /* 0x00007610ff4c7816 */ /* 0x000fe20000000006 */
[----:B------:R-:W-:Y:S01]  /*0a30*/  IMAD R122, R122, -0x2daee0ad, RZ ;  /* 0xd2511f537a7a7824 */ /* 0x000fe200078e02ff */
[--C-:B------:R-:W-:Y:S01]  /*0a40*/  PRMT R19, RZ, 0x5410, R32.reuse ;  /* 0x00005410ff137816 */ /* 0x100fe20000000020 */
[----:B------:R-:W-:Y:S01]  /*0a50*/  IMAD.IADD R72, R72, 0x1, R79 ;  /* 0x0000000148487824 */ /* 0x000fe200078e024f */
[----:B------:R-:W-:Y:S01]  /*0a60*/  PRMT R20, RZ, 0x7610, R32 ;  /* 0x00007610ff147816 */ /* 0x000fe20000000020 */
[----:B------:R-:W-:Y:S01]  /*0a70*/  IMAD.MOV.U32 R82, RZ, RZ, RZ ;  /* 0x000000ffff527224 */ /* 0x000fe200078e00ff */
[----:B------:R-:W-:Y:S01]  /*0a80*/  PRMT R21, RZ, 0x5410, R33 ;  /* 0x00005410ff157816 */ /* 0x000fe20000000021 */
[----:B------:R-:W-:Y:S01]  /*0a90*/  IMAD.SHL.U32 R73, R72, 0x8, RZ ;  /* 0x0000000848497824 */ /* 0x000fe200078e00ff */
[----:B------:R-:W-:-:S02]  /*0aa0*/  PRMT R72, RZ, 0x7610, R4 ;  /* 0x00007610ff487816 */ /* 0x000fc40000000004 */
[----:B------:R-:W-:Y:S01]  /*0ab0*/  PRMT R22, RZ, 0x7610, R33 ;  /* 0x00007610ff167816 */ /* 0x000fe20000000021 */
[----:B------:R0:W1:Y:S01]  /*0ac0*/  I2F.U32 R4, R73 ;  /* 0x0000004900047306 */ /* 0x0000620000201000 */
[--C-:B------:R-:W-:Y:S02]  /*0ad0*/  PRMT R23, RZ, 0x5410, R34.reuse ;  /* 0x00005410ff177816 */ /* 0x100fe40000000022 */
[----:B------:R-:W-:Y:S02]  /*0ae0*/  PRMT R24, RZ, 0x7610, R34 ;  /* 0x00007610ff187816 */ /* 0x000fe40000000022 */
[--C-:B------:R-:W-:Y:S02]  /*0af0*/  PRMT R25, RZ, 0x5410, R35.reuse ;  /* 0x00005410ff197816 */ /* 0x100fe40000000023 */
[----:B------:R-:W-:Y:S02]  /*0b00*/  PRMT R26, RZ, 0x7610, R35 ;  /* 0x00007610ff1a7816 */ /* 0x000fe40000000023 */
[----:B0-----:R-:W-:-:S02]  /*0b10*/  PRMT R73, RZ, 0x5410, R5 ;  /* 0x00005410ff497816 */ /* 0x001fc40000000005 */
[----:B------:R-:W-:Y:S02]  /*0b20*/  IMNMX R5, RZ, R77, !PT ;  /* 0x0000004dff057217 */ /* 0x000fe40007800200 */
[--C-:B------:R-:W-:Y:S02]  /*0b30*/  PRMT R27, RZ, 0x5410, R36.reuse ;  /* 0x00005410ff1b7816 */ /* 0x100fe40000000024 */
[----:B------:R-:W-:Y:S02]  /*0b40*/  IMNMX R6, R5, 0x20, PT ;  /* 0x0000002005067817 */ /* 0x000fe40003800200 */
        /* <DEDUP_REMOVED lines=13> */
[----:B------:R-:W-:Y:S02]  /*0c20*/  IADD3 R6, R79, R6, RZ ;  /* 0x000000064f067210 */ /* 0x000fe40007ffe0ff */
[--C-:B------:R-:W-:Y:S01]  /*0c30*/  PRMT R41, RZ, 0x5410, R43.reuse ;  /* 0x00005410ff297816 */ /* 0x100fe2000000002b */
[----:B-1----:R0:W1:Y:S01]  /*0c40*/  MUFU.RCP R79, R4 ;  /* 0x00000004004f7308 */ /* 0x0020620000001000 */
[----:B------:R-:W-:Y:S01]  /*0c50*/  PRMT R42, RZ, 0x7610, R43 ;  /* 0x00007610ff2a7816 */ /* 0x000fe2000000002b */
[----:B------:R-:W-:Y:S01]  /*0c60*/  IMAD.SHL.U32 R84, R6, 0x8, RZ ;  /* 0x0000000806547824 */ /* 0x000fe200078e00ff */
        /* <DEDUP_REMOVED lines=28> */
[----:B------:R-:W-:Y:S02]  /*0e30*/  PRMT R12, RZ, 0x5410, R13 ;  /* 0x00005410ff0c7816 */ /* 0x000fe4000000000d */
[----:B------:R-:W-:Y:S02]  /*0e40*/  PRMT R14, RZ, 0x5410, R15 ;  /* 0x00005410ff0e7816 */ /* 0x000fe4000000000f */
[----:B------:R-:W-:-:S02]  /*0e50*/  LOP3.LUT R118, R118, UR25, R81, 0x96, !PT ;  /* 0x0000001976767c12 */ /* 0x000fc4000f8e9651 */
[----:B------:R-:W-:Y:S02]  /*0e60*/  LOP3.LUT R119, R119, UR26, R80, 0x96, !PT ;  /* 0x0000001a77777c12 */ /* 0x000fe4000f8e9650 */
[----:B------:R-:W-:Y:S02]  /*0e70*/  PRMT R13, RZ, 0x7610, R13 ;  /* 0x00007610ff0d7816 */ /* 0x000fe4000000000d */
[----:B------:R-:W-:Y:S02]  /*0e80*/  PRMT R15, RZ, 0x7610, R15 ;  /* 0x00007610ff0f7816 */ /* 0x000fe4000000000f */
[--C-:B------:R-:W-:Y:S02]  /*0e90*/  PRMT R77, RZ, 0x5410, R7.reuse ;  /* 0x00005410ff4d7816 */ /* 0x100fe40000000007 */
[----:B------:R-:W-:Y:S02]  /*0ea0*/  PRMT R78, RZ, 0x7610, R7 ;  /* 0x00007610ff4e7816 */ /* 0x000fe40000000007 */
        /* <DEDUP_REMOVED lines=8> */
[----:B01----:R-:W-:Y:S02]  /*0f30*/  PRMT R89, RZ, 0x7610, R11 ;  /* 0x00007610ff597816 */ /* 0x003fe4000000000b */
.L_x_1645:
[----:B------:R-:W-:Y:S02]  /*0f40*/  ISETP.NE.U32.AND P0, PT, RZ, c[0x0][0x1c0], PT ;  /* 0x00007000ff007a0c */ /* 0x000fe40003f05070 */
[----:B------:R-:W-:Y:S02]  /*0f50*/  ISETP.NE.AND P1, PT, R126, RZ, PT ;  /* 0x000000ff7e00720c */ /* 0x000fe40003f25270 */
[----:B------:R-:W-:-:S13]  /*0f60*/  ISETP.NE.AND.EX P0, PT, RZ, c[0x0][0x1c4], PT, P0 ;  /* 0x00007100ff007a0c */ /* 0x000fda0003f05300 */
[----:B------:R-:W-:-:S04]  /*0f70*/  @P0 IMAD.MOV.U32 R5, RZ, RZ, 0x2 ;  /* 0x00000002ff050424 */ /* 0x000fc800078e00ff */
[----:B------:R-:W-:-:S06]  /*0f80*/  @P0 IMAD.WIDE R4, R18, R5, c[0x0][0x1c0] ;  /* 0x0000700012040625 */ /* 0x000fcc00078e0205 */
[----:B------:R-:W2:Y:S01]  /*0f90*/  @P0 LDG.E.U16 R4, [R4.64] ;  /* 0x0000000604040981 */ /* 0x000ea2000c1e1500 */
[----:B------:R-:W-:Y:S01]  /*0fa0*/  IMAD R6, R18, c[0x0][0x168], RZ ;  /* 0x00005a0012067a24 */ /* 0x000fe200078e02ff */
[----:B------:R-:W-:Y:S01]  /*0fb0*/  BSSY B0, `(.L_x_1462) ;  /* 0x00002d8000007945 */ /* 0x000fe20003800000 */
[----:B------:R-:W-:-:S03]  /*0fc0*/  IMAD.MOV.U32 R113, RZ, RZ, 0x3f800000 ;  /* 0x3f800000ff717424 */ /* 0x000fc600078e00ff */
[----:B------:R-:W-:-:S04]  /*0fd0*/  SHF.R.S32.HI R7, RZ, 0x1f, R6 ;  /* 0x0000001fff077819 */ /* 0x000fc80000011406 */
[----:B------:R-:W-:Y:S02]  /*0fe0*/  LEA.HI R7, R7, R6, RZ, 0x3 ;  /* 0x0000000607077211 */ /* 0x000fe400078f18ff */
[----:B------:R-:W-:-:S04]  /*0ff0*/  LOP3.LUT R6, R0, 0xff, RZ, 0xc0, !PT ;  /* 0x000000ff00067812 */ /* 0x000fc800078ec0ff */
        /* <DEDUP_REMOVED lines=24> */
.L_x_1465:
[----:B0-----:R-:W-:Y:S02]  /*1180*/  IMAD.MOV.U32 R98, RZ, RZ, R120 ;  /* 0x000000ffff627224 */ /* 0x001fe400078e0078 */
.L_x_1466:
[----:B------:R-:W-:Y:S05]  /*1190*/  BSYNC B1 ;  /* 0x0000000000017941 */ /* 0x000fea0003800000 */
.L_x_1464:
        /* <DEDUP_REMOVED lines=16> */
.L_x_1470:
[----:B------:R-:W-:Y:S05]  /*12a0*/  BSYNC B2 ;  /* 0x0000000000027941 */ /* 0x000fea0003800000 */
.L_x_1469:
[----:B------:R-:W-:Y:S01]  /*12b0*/  LOP3.LUT R118, R95, UR5, R82, 0x96, !PT ;  /* 0x000000055f767c12 */ /* 0x000fe2000f8e9652 */
[----:B------:R-:W-:-:S04]  /*12c0*/  IMAD.HI.U32 R95, R2, -0x326172a9, RZ ;  /* 0xcd9e8d57025f7827 */ /* 0x000fc800078e00ff */
        /* <DEDUP_REMOVED lines=38> */
[----:B------:R-:W-:-:S05]  /*1530*/  IMAD.WIDE.U32 R96, R97, -0x2daee0ad, RZ ;  /* 0xd2511f5361607825 */ /* 0x000fca00078e00ff */
[----:B------:R-:W-:Y:S01]  /*1540*/  LOP3.LUT R119, R97, UR26, R122, 0x96, !PT ;  /* 0x0000001a61777c12 */ /* 0x000fe2000f8e967a */
[----:B------:R-:W-:Y:S02]  /*1550*/  IMAD.MOV.U32 R122, RZ, RZ, R96 ;  /* 0x000000ffff7a7224 */ /* 0x000fe400078e0060 */
.L_x_1468:
[----:B------:R-:W-:Y:S05]  /*1560*/  BSYNC B1 ;  /* 0x0000000000017941 */ /* 0x000fea0003800000 */
.L_x_1467:
[----:B------:R-:W0:Y:S01]  /*1570*/  I2F.U32 R92, R98 ;  /* 0x00000062005c7306 */ /* 0x000e220000201000 */
[----:B-----5:R-:W-:Y:S01]  /*1580*/  PRMT R96, RZ, 0x5410, R4 ;  /* 0x00005410ff607816 */ /* 0x020fe20000000004 */
[----:B------:R-:W-:Y:S01]  /*1590*/  IMAD.MOV.U32 R115, RZ, RZ, 0x2f800000 ;  /* 0x2f800000ff737424 */ /* 0x000fe200078e00ff */
[----:B------:R-:W-:Y:S01]  /*15a0*/  @P0 PRMT R97, RZ, 0x5410, R8 ;  /* 0x00005410ff610816 */ /* 0x000fe20000000008 */
[----:B------:R-:W-:Y:S02]  /*15b0*/  BSSY B1, `(.L_x_1471) ;  /* 0x0000015000017945 */ /* 0x000fe40003800000 */
[----:B------:R-:W-:-:S04]  /*15c0*/  FMUL.FTZ R96, R96, R113 ;  /* 0x0000007160607220 */ /* 0x000fc80000410000 */
[----:B------:R-:W-:Y:S02]  /*15d0*/  FMUL.FTZ R96, R96, c[0x0][0x1e8] ;  /* 0x00007a0060607a20 */ /* 0x000fe40000410000 */
[----:B0-----:R-:W-:-:S05]  /*15e0*/  FFMA.FTZ R92, R92, R115, 1.1641532182693481445e-10 ;  /* 0x2f0000005c5c7423 */ /* 0x001fca0000010073 */
[----:B------:R-:W-:-:S04]  /*15f0*/  FSETP.GTU.FTZ.AND P1, PT, R92, c[0x0][0x1e4], PT ;  /* 0x000079005c007a0b */ /* 0x000fc80003f3c000 */
[----:B------:R-:W-:Y:S02]  /*1600*/  P2R R116, PR, RZ, 0x2 ;  /* 0x00000002ff747803 */ /* 0x000fe40000000000 */
[----:B------:R-:W-:Y:S02]  /*1610*/  FSEL R96, R96, RZ, !P1 ;  /* 0x000000ff60607208 */ /* 0x000fe40004800000 */
[----:B------:R-:W-:-:S03]  /*1620*/  ISETP.NE.AND P1, PT, R95, 0x1, PT ;  /* 0x000000015f00780c */ /* 0x000fc60003f25270 */
[----:B------:R-:W-:-:S04]  /*1630*/  FMUL.FTZ R92, R19, R96 ;  /* 0x00000060135c7220 */ /* 0x000fc80000410000 */
[----:B------:R-:W-:Y:S01]  /*1640*/  @P0 FADD.FTZ R92, R97, R92 ;  /* 0x0000005c615c0221 */ /* 0x000fe20000010000 */
[----:B------:R-:W-:-:S05]  /*1650*/  IADD3 R97, R95, 0x1, RZ ;  /* 0x000000015f617810 */ /* 0x000fca0007ffe0ff */
        /* <DEDUP_REMOVED lines=9> */
.L_x_1472:
[----:B------:R-:W-:Y:S02]  /*16f0*/  IMAD.MOV.U32 R98, RZ, RZ, R120 ;  /* 0x000000ffff627224 */ /* 0x000fe400078e0078 */
.L_x_1473:
[----:B------:R-:W-:Y:S05]  /*1700*/  BSYNC B1 ;  /* 0x0000000000017941 */ /* 0x000fea0003800000 */
.L_x_1471:
        /* <DEDUP_REMOVED lines=16> */
.L_x_1477:
[----:B------:R-:W-:Y:S05]  /*1810*/  BSYNC B2 ;  /* 0x0000000000027941 */ /* 0x000fea0003800000 */
.L_x_1476:
        /* <DEDUP_REMOVED lines=42> */
[----:B------:R-:W-:Y:S02]  /*1ac0*/  IMAD.MOV.U32 R97, RZ, RZ, RZ ;  /* 0x000000ffff617224 */ /* 0x000fe400078e00ff */
.L_x_1475:
[----:B------:R-:W-:Y:S05]  /*1ad0*/  BSYNC B1 ;  /* 0x0000000000017941 */ /* 0x000fea0003800000 */
.L_x_1474:
[----:B------:R-:W0:Y:S01]  /*1ae0*/  I2F.U32 R96, R98 ;  /* 0x0000006200607306 */ /* 0x000e220000201000 */
[----:B------:R-:W-:Y:S01]  /*1af0*/  PRMT R4, RZ, 0x7610, R4 ;  /* 0x00007610ff047816 */ /* 0x000fe20000000004 */
[----:B------:R-:W-:Y:S01]  /*1b00*/  BSSY B1, `(.L_x_1478) ;  /* 0x0000016000017945 */ /* 0x000fe20003800000 */
[----:B------:R-:W-:-:S03]  /*1b10*/  IADD3 R105, R97, 0x1, RZ ;  /* 0x0000000161697810 */ /* 0x000fc60007ffe0ff */
[----:B------:R-:W-:-:S04]  /*1b20*/  FMUL.FTZ R4, R4, R113 ;  /* 0x0000007104047220 */ /* 0x000fc80000410000 */
[----:B------:R-:W-:Y:S02]  /*1b30*/  FMUL.FTZ R4, R4, c[0x0][0x1e8] ;  /* 0x00007a0004047a20 */ /* 0x000fe40000410000 */
[----:B0-----:R-:W-:-:S05]  /*1b40*/  FFMA.FTZ R96, R96, R115, 1.1641532182693481445e-10 ;  /* 0x2f00000060607423 */ /* 0x001fca0000010073 */
[----:B------:R-:W-:-:S04]  /*1b50*/  FSETP.GTU.FTZ.AND P1, PT, R96, c[0x0][0x1e4], PT ;  /* 0x0000790060007a0b */ /* 0x000fc80003f3c000 */
[----:B------:R-:W-:Y:S02]  /*1b60*/  P2R R129, PR, RZ, 0x2 ;  /* 0x00000002ff817803 */ /* 0x000fe40000000000 */
[----:B------:R-:W-:Y:S02]  /*1b70*/  FSEL R95, R4, RZ, !P1 ;  /* 0x000000ff045f7208 */ /* 0x000fe40004800000 */
[----:B------:R-:W-:Y:S02]  /*1b80*/  ISETP.NE.AND P1, PT, R97, 0x1, PT ;  /* 0x000000016100780c */ /* 0x000fe40003f25270 */
[----:B------:R-:W-:Y:S01]  /*1b90*/  @P0 PRMT R4, RZ, 0x7610, R8 ;  /* 0x00007610ff040816 */ /* 0x000fe20000000008 */
[----:B------:R-:W-:-:S04]  /*1ba0*/  FMUL.FTZ R95, R20, R95 ;  /* 0x0000005f145f7220 */ /* 0x000fc80000410000 */
[----:B------:R-:W-:-:S06]  /*1bb0*/  @P0 FADD.FTZ R95, R4, R95 ;  /* 0x0000005f045f0221 */ /* 0x000fcc0000010000 */
        /* <DEDUP_REMOVED lines=9> */
.L_x_1479:
[----:B------:R-:W-:Y:S02]  /*1c50*/  IMAD.MOV.U32 R4, RZ, RZ, R120 ;  /* 0x000000ffff047224 */ /* 0x000fe400078e0078 */
.L_x_1480:
[----:B------:R-:W-:Y:S05]  /*1c60*/  BSYNC B1 ;  /* 0x0000000000017941 */ /* 0x000fea0003800000 */
.L_x_1478:
        /* <DEDUP_REMOVED lines=16> */
.L_x_1484:
[----:B------:R-:W-:Y:S05]  /*1d70*/  BSYNC B2 ;  /* 0x0000000000027941 */ /* 0x000fea0003800000 */
.L_x_1483:
[----:B------:R-:W-:Y:S01]  /*1d80*/  LOP3.LUT R118, R97, UR5, R82, 0x96, !PT ;  /* 0x0000000561767c12 */ /* 0x000fe2000f8e9652 */
[----:B------:R-:W-:-:S04]  /*1d90*/  IMAD.HI.U32 R97, R2, -0x326172a9, RZ ;  /* 0xcd9e8d5702617827 */ /* 0x000fc800078e00ff */
[----:B------:R-:W-:Y:S01]  /*1da0*/  IMAD R105, R2, -0x326172a9, RZ ;  /* 0xcd9e8d5702697824 */ /* 0x000fe200078e02ff */
[----:B------:R-:W-:Y:S01]  /*1db0*/  LOP3.LUT R97, R97, UR4, R16, 0x96, !PT ;  /* 0x0000000461617c12 */ /* 0x000fe2000f8e9610 */
[----:B------:R-:W-:-:S04]  /*1dc0*/  IMAD.WIDE.U32 R118, R118, -0x326172a9, RZ ;  /* 0xcd9e8d5776767825 */ /* 0x000fc800078e00ff */
[----:B------:R-:W-:Y:S01]  /*1dd0*/  IMAD.WIDE.U32 R96, R97, -0x2daee0ad, RZ ;  /* 0xd2511f5361607825 */ /* 0x000fe200078e00ff */
[----:B------:R-:W-:-:S03]  /*1de0*/  LOP3.LUT R105, R119, UR9, R105, 0x96, !PT ;  /* 0x0000000977697c12 */ /* 0x000fc6000f8e9669 */
[----:B------:R-:W-:Y:S02]  /*1df0*/  IMAD R119, R3, -0x2daee0ad, RZ ;  /* 0xd2511f5303777824 */ /* 0x000fe400078e02ff */
[----:B------:R-:W-:-:S03]  /*1e00*/  IMAD.WIDE.U32 R120, R105, -0x2daee0ad, RZ ;  /* 0xd2511f5369787825 */ /* 0x000fc600078e00ff */
[----:B------:R-:W-:Y:S01]  /*1e10*/  LOP3.LUT R97, R97, UR10, R119, 0x96, !PT ;  /* 0x0000000a61617c12 */ /* 0x000fe2000f8e9677 */
[----:B------:R-:W-:Y:S01]  /*1e20*/  IMAD.MOV.U32 R105, RZ, RZ, RZ ;  /* 0x000000ffff697224 */ /* 0x000fe200078e00ff */
[----:B------:R-:W-:-:S03]  /*1e30*/  LOP3.LUT R119, R121, UR12, R96, 0x96, !PT ;  /* 0x0000000c79777c12 */ /* 0x000fc6000f8e9660 */
        /* <DEDUP_REMOVED lines=31> */
.L_x_1482:
[----:B------:R-:W-:Y:S05]  /*2030*/  BSYNC B1 ;  /* 0x0000000000017941 */ /* 0x000fea0003800000 */
.L_x_1481:
[----:B------:R-:W0:Y:S01]  /*2040*/  I2F.U32 R4, R4 ;  /* 0x0000000400047306 */ /* 0x000e220000201000 */
[C---:B------:R-:W-:Y:S01]  /*2050*/  ISETP.NE.AND P2, PT, R105.reuse, 0x1, PT ;  /* 0x000000016900780c */ /* 0x040fe20003f45270 */
[----:B------:R-:W-:Y:S01]  /*2060*/  BSSY B1, `(.L_x_1485) ;  /* 0x0000015000017945 */ /* 0x000fe20003800000 */
[----:B------:R-:W-:Y:S01]  /*2070*/  IADD3 R98, R105, 0x1, RZ ;  /* 0x0000000169627810 */ /* 0x000fe20007ffe0ff */
[----:B0-----:R-:W-:Y:S01]  /*2080*/  FFMA.FTZ R96, R4, R115, 1.1641532182693481445e-10 ;  /* 0x2f00000004607423 */ /* 0x001fe20000010073 */
[----:B------:R-:W-:-:S04]  /*2090*/  PRMT R4, RZ, 0x5410, R5 ;  /* 0x00005410ff047816 */ /* 0x000fc80000000005 */
[----:B------:R-:W-:Y:S01]  /*20a0*/  FSETP.GTU.FTZ.AND P1, PT, R96, c[0x0][0x1e4], PT ;  /* 0x0000790060007a0b */ /* 0x000fe20003f3c000 */
[----:B------:R-:W-:-:S04]  /*20b0*/  FMUL.FTZ R97, R4, R113 ;  /* 0x0000007104617220 */ /* 0x000fc80000410000 */
[----:B------:R-:W-:-:S05]  /*20c0*/  FMUL.FTZ R97, R97, c[0x0][0x1e8] ;  /* 0x00007a0061617a20 */ /* 0x000fca0000410000 */
[----:B------:R-:W-:Y:S02]  /*20d0*/  FSEL R96, R97, RZ, !P1 ;  /* 0x000000ff61607208 */ /* 0x000fe40004800000 */
[----:B------:R-:W-:-:S03]  /*20e0*/  @P0 PRMT R97, RZ, 0x5410, R9 ;  /* 0x00005410ff610816 */ /* 0x000fc60000000009 */
[----:B------:R-:W-:-:S04]  /*20f0*/  FMUL.FTZ R96, R21, R96 ;  /* 0x0000006015607220 */ /* 0x000fc80000410000 */
        /* <DEDUP_REMOVED lines=10> */
.L_x_1486:
[----:B------:R-:W-:Y:S02]  /*21a0*/  IMAD.MOV.U32 R4, RZ, RZ, R120 ;  /* 0x000000ffff047224 */ /* 0x000fe400078e0078 */
.L_x_1487:
[----:B------:R-:W-:Y:S05]  /*21b0*/  BSYNC B1 ;  /* 0x0000000000017941 */ /* 0x000fea0003800000 */
.L_x_1485:
        /* <DEDUP_REMOVED lines=16> */
.L_x_1491:
[----:B------:R-:W-:Y:S05]  /*22c0*/  BSYNC B2 ;  /* 0x0000000000027941 */ /* 0x000fea0003800000 */
.L_x_1490:
        /* <DEDUP_REMOVED lines=42> */
[----:B------:R-:W-:Y:S02]  /*2570*/  IMAD.MOV.U32 R122, RZ, RZ, R124 ;  /* 0x000000ffff7a7224 */ /* 0x000fe400078e007c */
.L_x_1489:
[----:B------:R-:W-:Y:S05]  /*2580*/  BSYNC B1 ;  /* 0x0000000000017941 */ /* 0x000fea0003800000 */
.L_x_1488:
[----:B------:R-:W0:Y:S01]  /*2590*/  I2F.U32 R4, R4 ;  /* 0x0000000400047306 */ /* 0x000e220000201000 */
[----:B------:R-:W-:Y:S01]  /*25a0*/  PRMT R112, RZ, 0x7610, R5 ;  /* 0x00007610ff707816 */ /* 0x000fe20000000005 */
[----:B------:R-:W-:Y:S01]  /*25b0*/  BSSY B1, `(.L_x_1492) ;  /* 0x0000015000017945 */ /* 0x000fe20003800000 */
[----:B------:R-:W-:-:S03]  /*25c0*/  ISETP.NE.AND P3, PT, R98, 0x1, PT ;  /* 0x000000016200780c */ /* 0x000fc60003f65270 */
[----:B------:R-:W-:-:S04]  /*25d0*/  FMUL.FTZ R112, R112, R113 ;  /* 0x0000007170707220 */ /* 0x000fc80000410000 */
[----:B------:R-:W-:Y:S02]  /*25e0*/  FMUL.FTZ R112, R112, c[0x0][0x1e8] ;  /* 0x00007a0070707a20 */ /* 0x000fe40000410000 */
[----:B0-----:R-:W-:Y:S01]  /*25f0*/  FFMA.FTZ R5, R4, R115, 1.1641532182693481445e-10 ;  /* 0x2f00000004057423 */ /* 0x001fe20000010073 */
[----:B------:R-:W-:-:S04]  /*2600*/  @P0 PRMT R4, RZ, 0x7610, R9 ;  /* 0x00007610ff040816 */ /* 0x000fc80000000009 */
[----:B------:R-:W-:Y:S02]  /*2610*/  FSETP.GTU.FTZ.AND P2, PT, R5, c[0x0][0x1e4], PT ;  /* 0x0000790005007a0b */ /* 0x000fe40003f5c000 */
[----:B------:R-:W-:Y:S02]  /*2620*/  IADD3 R5, R98, 0x1, RZ ;  /* 0x0000000162057810 */ /* 0x000fe40007ffe0ff */
[----:B------:R-:W-:-:S05]  /*2630*/  FSEL R97, R112, RZ, !P2 ;  /* 0x000000ff70617208 */ /* 0x000fca0005000000 */
        /* <DEDUP_REMOVED lines=11> */
.L_x_1493:
[----:B------:R-:W-:Y:S02]  /*26f0*/  IMAD.MOV.U32 R105, RZ, RZ, R120 ;  /* 0x000000ffff697224 */ /* 0x000fe400078e0078 */
.L_x_1494:
[----:B------:R-:W-:Y:S05]  /*2700*/  BSYNC B1 ;  /* 0x0000000000017941 */ /* 0x000fea0003800000 */
.L_x_1492:
        /* <DEDUP_REMOVED lines=16> */
.L_x_1498:
[----:B------:R-:W-:Y:S05]  /*2810*/  BSYNC B2 ;  /* 0x0000000000027941 */ /* 0x000fea0003800000 */
.L_x_1497:
        /* <DEDUP_REMOVED lines=9> */
[----:B------:R-:W-:Y:S02]  /*28b0*/  LOP3.LUT R5, R5, UR10, R119, 0x96, !PT ;  /* 0x0000000a05057c12 */ /* 0x000fe4000f8e9677 */
        /* <DEDUP_REMOVED lines=33> */
.L_x_1496:
[----:B------:R-:W-:Y:S05]  /*2ad0*/  BSYNC B1 ;  /* 0x0000000000017941 */ /* 0x000fea0003800000 */
.L_x_1495:
        /* <DEDUP_REMOVED lines=22> */
.L_x_1500:
[----:B------:R-:W-:Y:S02]  /*2c40*/  IMAD.MOV.U32 R112, RZ, RZ, R120 ;  /* 0x000000ffff707224 */ /* 0x000fe400078e0078 */
.L_x_1501:
[----:B------:R-:W-:Y:S05]  /*2c50*/  BSYNC B1 ;  /* 0x0000000000017941 */ /* 0x000fea0003800000 */
.L_x_1499:
        /* <DEDUP_REMOVED lines=16> */
.L_x_1505:
[----:B------:R-:W-:Y:S05]  /*2d60*/  BSYNC B2 ;  /* 0x0000000000027941 */ /* 0x000fea0003800000 */
.L_x_1504:
[----:B------:R-:W-:Y:S01]  /*2d70*/  LOP3.LUT R5, R5, UR5, R82, 0x96, !PT ;  /* 0x0000000505057c12 */ /* 0x000fe2000f8e9652 */
[----:B------:R-:W-:-:S04]  /*2d80*/  IMAD.HI.U32 R105, R2, -0x326172a9, RZ ;  /* 0xcd9e8d5702697827 */ /* 0x000fc800078e00ff */
[----:B------:R-:W-:Y:S01]  /*2d90*/  IMAD R119, R2, -0x326172a9, RZ ;  /* 0xcd9e8d5702777824 */ /* 0x000fe200078e02ff */
[----:B------:R-:W-:Y:S01]  /*2da0*/  LOP3.LUT R105, R105, UR4, R16, 0x96, !PT ;  /* 0x0000000469697c12 */ /* 0x000fe2000f8e9610 */
[----:B------:R-:W-:-:S05]  /*2db0*/  IMAD.WIDE.U32 R4, R5, -0x326172a9, RZ ;  /* 0xcd9e8d5705047825 */ /* 0x000fca00078e00ff */
[----:B------:R-:W-:Y:S01]  /*2dc0*/  LOP3.LUT R120, R5, UR9, R119, 0x96, !PT ;  /* 0x0000000905787c12 */ /* 0x000fe2000f8e9677 */
[----:B------:R-:W-:Y:S02]  /*2dd0*/  IMAD R5, R3, -0x2daee0ad, RZ ;  /* 0xd2511f5303057824 */ /* 0x000fe400078e02ff */
        /* <DEDUP_REMOVED lines=34> */
[----:B------:R-:W-:Y:S02]  /*3000*/  IMAD.MOV.U32 R4, RZ, RZ, RZ ;  /* 0x000000ffff047224 */ /* 0x000fe400078e00ff */
.L_x_1503:
[----:B------:R-:W-:Y:S05]  /*3010*/  BSYNC B1 ;  /* 0x0000000000017941 */ /* 0x000fea0003800000 */
.L_x_1502:
        /* <DEDUP_REMOVED lines=10> */
[----:B------:R-:W-:-:S03]  /*30c0*/  @P0 PRMT R6, RZ, 0x7610, R10 ;  /* 0x00007610ff060816 */ /* 0x000fc6000000000a */
[----:B------:R-:W-:-:S04]  /*30d0*/  FMUL.FTZ R105, R24, R105 ;  /* 0x0000006918697220 */ /* 0x000fc80000410000 */
        /* <DEDUP_REMOVED lines=10> */
.L_x_1507:
[----:B------:R-:W-:Y:S02]  /*3180*/  IMAD.MOV.U32 R6, RZ, RZ, R120 ;  /* 0x000000ffff067224 */ /* 0x000fe400078e0078 */
.L_x_1508:
[----:B------:R-:W-:Y:S05]  /*3190*/  BSYNC B1 ;  /* 0x0000000000017941 */ /* 0x000fea0003800000 */
.L_x_1506:
        /* <DEDUP_REMOVED lines=16> */
.L_x_1512:
[----:B------:R-:W-:Y:S05]  /*32a0*/  BSYNC B2 ;  /* 0x0000000000027941 */ /* 0x000fea0003800000 */
.L_x_1511:
        /* <DEDUP_REMOVED lines=36> */
[----:B------:R-:W-:Y:S01]  /*34f0*/  IMAD.MOV.U32 R5, RZ, RZ, RZ ;  /* 0x000000ffff057224 */ /* 0x000fe200078e00ff */
[----:B------:R-:W-:Y:S01]  /*3500*/  LOP3.LUT R122, R119, UR23, R120, 0x96, !PT ;  /* 0x00000017777a7c12 */ /* 0x000fe2000f8e9678 */
[----:B------:R-:W-:-:S04]  /*3510*/  IMAD.WIDE.U32 R120, R121, -0x326172a9, RZ ;  /* 0xcd9e8d5779787825 */ /* 0x000fc800078e00ff */
[----:B------:R-:W-:Y:S01]  /*3520*/  IMAD.WIDE.U32 R122, R122, -0x2daee0ad, RZ ;  /* 0xd2511f537a7a7825 */ /* 0x000fe200078e00ff */
[----:B------:R-:W-:-:S04]  /*3530*/  LOP3.LUT R118, R121, UR25, R118, 0x96, !PT ;  /* 0x0000001979767c12 */ /* 0x000fc8000f8e9676 */
[----:B------:R-:W-:Y:S02]  /*3540*/  LOP3.LUT R119, R123, UR26, R4, 0x96, !PT ;  /* 0x0000001a7b777c12 */ /* 0x000fe4000f8e9604 */
.L_x_1510:
[----:B------:R-:W-:Y:S05]  /*3550*/  BSYNC B1 ;  /* 0x0000000000017941 */ /* 0x000fea0003800000 */
.L_x_1509:
[----:B------:R0:W1:Y:S01]  /*3560*/  I2F.U32 R4, R6 ;  /* 0x0000000600047306 */ /* 0x0000620000201000 */
[----:B------:R-:W-:Y:S01]  /*3570*/  ISETP.NE.AND P6, PT, R5, 0x1, PT ;  /* 0x000000010500780c */ /* 0x000fe20003fc5270 */
[----:B------:R-:W-:Y:S01]  /*3580*/  BSSY B1, `(.L_x_1513) ;  /* 0x0000015000017945 */ /* 0x000fe20003800000 */
[----:B------:R-:W-:Y:S02]  /*3590*/  @P0 PRMT R121, RZ, 0x5410, R11 ;  /* 0x00005410ff790816 */ /* 0x000fe4000000000b */
[----:B0-----:R-:W-:-:S05]  /*35a0*/  PRMT R6, RZ, 0x5410, R7 ;  /* 0x00005410ff067816 */ /* 0x001fca0000000007 */
[----:B------:R-:W-:Y:S02]  /*35b0*/  FMUL.FTZ R112, R6, R113 ;  /* 0x0000007106707220 */ /* 0x000fe40000410000 */
[----:B-1----:R-:W-:Y:S02]  /*35c0*/  FFMA.FTZ R4, R4, R115, 1.1641532182693481445e-10 ;  /* 0x2f00000004047423 */ /* 0x002fe40000010073 */
[----:B------:R-:W-:-:S03]  /*35d0*/  FMUL.FTZ R112, R112, c[0x0][0x1e8] ;  /* 0x00007a0070707a20 */ /* 0x000fc60000410000 */
[----:B------:R-:W-:-:S04]  /*35e0*/  FSETP.GTU.FTZ.AND P5, PT, R4, c[0x0][0x1e4], PT ;  /* 0x0000790004007a0b */ /* 0x000fc80003fbc000 */
[----:B------:R-:W-:-:S05]  /*35f0*/  FSEL R112, R112, RZ, !P5 ;  /* 0x000000ff70707208 */ /* 0x000fca0006800000 */
[----:B------:R-:W-:-:S04]  /*3600*/  FMUL.FTZ R112, R25, R112 ;  /* 0x0000007019707220 */ /* 0x000fc80000410000 */
[----:B------:R-:W-:Y:S01]  /*3610*/  @P0 FADD.FTZ R112, R121, R112 ;  /* 0x0000007079700221 */ /* 0x000fe20000010000 */
[----:B------:R-:W-:Y:S01]  /*3620*/  IADD3 R121, R5, 0x1, RZ ;  /* 0x0000000105797810 */ /* 0x000fe20007ffe0ff */
        /* <DEDUP_REMOVED lines=9> */
.L_x_1514:
[----:B------:R-:W-:Y:S02]  /*36c0*/  IMAD.MOV.U32 R6, RZ, RZ, R120 ;  /* 0x000000ffff067224 */ /* 0x000fe400078e0078 */
.L_x_1515:
[----:B------:R-:W-:Y:S05]  /*36d0*/  BSYNC B1 ;  /* 0x0000000000017941 */ /* 0x000fea0003800000 */
.L_x_1513:
        /* <DEDUP_REMOVED lines=18> */
.L_x_1519:
[----:B------:R-:W-:Y:S05]  /*3800*/  BSYNC B2 ;  /* 0x0000000000027941 */ /* 0x000fea0003800000 */
.L_x_1518:
        /* <DEDUP_REMOVED lines=12> */
[----:B------:R-:W-:-:S05]  /*38d0*/  LOP3.LUT R4, R119, UR11, R4, 0x96, !PT ;  /* 0x0000000b77047c12 */ /* 0x000fca000f8e9604 */
[----:B------:R-:W-:-:S05]  /*38e0*/  IMAD.WIDE.U32 R4, R4, -0x2daee0ad, RZ ;  /* 0xd2511f5304047825 */ /* 0x000fca00078e00ff */
[----:B------:R-:W-:Y:S01]  /*38f0*/  LOP3.LUT R5, R5, UR14, R120, 0x96, !PT ;  /* 0x0000000e05057c12 */ /* 0x000fe2000f8e9678 */
        /* <DEDUP_REMOVED lines=25> */
[----:B------:R-:W-:Y:S01]  /*3a90*/  LOP3.LUT R118, R121, UR25, R118, 0x96, !PT ;  /* 0x0000001979767c12 */ /* 0x000fe2000f8e9676 */
[----:B------:R-:W-:Y:S02]  /*3aa0*/  IMAD.MOV.U32 R121, RZ, RZ, RZ ;  /* 0x000000ffff797224 */ /* 0x000fe400078e00ff */
.L_x_1517:
[----:B------:R-:W-:Y:S05]  /*3ab0*/  BSYNC B1 ;  /* 0x0000000000017941 */ /* 0x000fea0003800000 */
.L_x_1516:
[----:B------:R0:W1:Y:S01]  /*3ac0*/  I2F.U32 R4, R6 ;  /* 0x0000000600047306 */ /* 0x0000620000201000 */
[----:B------:R-:W-:Y:S02]  /*3ad0*/  SEL R123, RZ, 0x10000, P5 ;  /* 0x00010000ff7b7807 */ /* 0x000fe40002800000 */
[----:B------:R-:W-:Y:S02]  /*3ae0*/  SEL R124, RZ, 0x1, P2 ;  /* 0x00000001ff7c7807 */ /* 0x000fe40001000000 */
[----:B------:R-:W-:Y:S02]  /*3af0*/  ISETP.NE.AND P5, PT, R129, RZ, PT ;  /* 0x000000ff8100720c */ /* 0x000fe40003fa5270 */
[----:B0-----:R-:W-:-:S05]  /*3b00*/  PRMT R6, RZ, 0x7610, R7 ;  /* 0x00007610ff067816 */ /* 0x001fca0000000007 */
[----:B------:R-:W-:Y:S01]  /*3b10*/  FMUL.FTZ R5, R6, R113 ;  /* 0x0000007106057220 */ /* 0x000fe20000410000 */
[----:B------:R-:W-:Y:S01]  /*3b20*/  F2FP.BF16.PACK_AB R6, R105, R98 ;  /* 0x000000626906723e */ /* 0x000fe200000010ff */
[----:B-1----:R-:W-:Y:S02]  /*3b30*/  FFMA.FTZ R4, R4, R115, 1.1641532182693481445e-10 ;  /* 0x2f00000004047423 */ /* 0x002fe40000010073 */
[----:B------:R-:W-:-:S03]  /*3b40*/  FMUL.FTZ R5, R5, c[0x0][0x1e8] ;  /* 0x00007a0005057a20 */ /* 0x000fc60000410000 */
[----:B------:R-:W-:Y:S02]  /*3b50*/  FSETP.GTU.FTZ.AND P6, PT, R4, c[0x0][0x1e4], PT ;  /* 0x0000790004007a0b */ /* 0x000fe40003fdc000 */
[----:B------:R-:W-:Y:S02]  /*3b60*/  @P0 PRMT R4, RZ, 0x7610, R11 ;  /* 0x00007610ff040816 */ /* 0x000fe4000000000b */
[----:B------:R-:W-:Y:S02]  /*3b70*/  FSEL R5, R5, RZ, !P6 ;  /* 0x000000ff05057208 */ /* 0x000fe40007000000 */
[----:B------:R-:W-:-:S03]  /*3b80*/  SEL R125, RZ, 0x1000000, P6 ;  /* 0x01000000ff7d7807 */ /* 0x000fc60003000000 */
[----:B------:R-:W-:Y:S01]  /*3b90*/  FMUL.FTZ R115, R26, R5 ;  /* 0x000000051a737220 */ /* 0x000fe20000410000 */
[----:B------:R-:W-:-:S03]  /*3ba0*/  F2FP.BF16.PACK_AB R5, R97, R96 ;  /* 0x000000606105723e */ /* 0x000fc600000010ff */
[----:B------:R-:W-:Y:S01]  /*3bb0*/  @P0 FADD.FTZ R115, R4, R115 ;  /* 0x0000007304730221 */ /* 0x000fe20000010000 */
[----:B------:R-:W-:Y:S02]  /*3bc0*/  LEA R130, P0, R91, c[0x0][0x188], 0x4 ;  /* 0x000062005b827a11 */ /* 0x000fe400078020ff */
[----:B------:R-:W-:Y:S02]  /*3bd0*/  F2FP.BF16.PACK_AB R4, R95, R92 ;  /* 0x0000005c5f04723e */ /* 0x000fe400000010ff */
[----:B------:R-:W-:Y:S02]  /*3be0*/  LEA.HI.X R131, R91, c[0x0][0x18c], RZ, 0x4, P0 ;  /* 0x000063005b837a11 */ /* 0x000fe400000f24ff */
[----:B------:R-:W-:Y:S02]  /*3bf0*/  ISETP.NE.AND P0, PT, R116, RZ, PT ;  /* 0x000000ff7400720c */ /* 0x000fe40003f05270 */
[----:B------:R-:W-:Y:S02]  /*3c00*/  SEL R116, RZ, 0x100, P4 ;  /* 0x00000100ff747807 */ /* 0x000fe40002000000 */
[----:B------:R-:W-:-:S02]  /*3c10*/  F2FP.BF16.PACK_AB R7, R115, R112 ;  /* 0x000000707307723e */ /* 0x000fc400000010ff */
[----:B------:R-:W-:Y:S01]  /*3c20*/  LOP3.LUT R116, R116, R125, R123, 0xfe, !PT ;  /* 0x0000007d74747212 */ /* 0x000fe200078efe7b */
[----:B------:R-:W-:Y:S01]  /*3c30*/  IMAD.WIDE.U32 R124, R124, 0x1000000, RZ ;  /* 0x010000007c7c7825 */ /* 0x000fe200078e00ff */
[----:B------:R-:W-:Y:S01]  /*3c40*/  SEL R123, RZ, 0x1, P3 ;  /* 0x00000001ff7b7807 */ /* 0x000fe20001800000 */
[----:B------:R0:W-:Y:S03]  /*3c50*/  STG.E.128 [R130.64], R4 ;  /* 0x0000000482007986 */ /* 0x0001e6000c101d06 */
[----:B------:R-:W-:Y:S02]  /*3c60*/  LOP3.LUT R125, R125, R116, R123, 0xfe, !PT ;  /* 0x000000747d7d7212 */ /* 0x000fe400078efe7b */
[----:B------:R-:W-:Y:S02]  /*3c70*/  SEL R116, RZ, 0x1, P1 ;  /* 0x00000001ff747807 */ /* 0x000fe40000800000 */
[----:B------:R-:W-:-:S03]  /*3c80*/  SEL R123, RZ, 0x1, P5 ;  /* 0x00000001ff7b7807 */ /* 0x000fc60002800000 */
[----:B0-----:R-:W-:Y:S01]  /*3c90*/  IMAD.WIDE.U32 R4, R116, 0x10000, RZ ;  /* 0x0001000074047825 */ /* 0x001fe200078e00ff */
[----:B------:R-:W-:-:S03]  /*3ca0*/  IADD3 R116, R91, 0x100, RZ ;  /* 0x000001005b747810 */ /* 0x000fc60007ffe0ff */
[----:B------:R-:W-:-:S05]  /*3cb0*/  IMAD.WIDE.U32 R6, R123, 0x100, RZ ;  /* 0x000001007b067825 */ /* 0x000fca00078e00ff */
[----:B------:R-:W-:Y:S02]  /*3cc0*/  LOP3.LUT R5, R7, R125, R5, 0xfe, !PT ;  /* 0x0000007d07057212 */ /* 0x000fe400078efe05 */
[----:B------:R-:W-:Y:S02]  /*3cd0*/  LOP3.LUT R124, R6, R124, R4, 0xfe, !PT ;  /* 0x0000007c067c7212 */ /* 0x000fe400078efe04 */
[----:B------:R-:W-:Y:S02]  /*3ce0*/  SEL R7, RZ, 0x1, P0 ;  /* 0x00000001ff077807 */ /* 0x000fe40000000000 */
[C---:B------:R-:W-:Y:S02]  /*3cf0*/  LEA R6, P0, R91.reuse, c[0x0][0x190], 0x3 ;  /* 0x000064005b067a11 */ /* 0x040fe400078018ff */
[----:B------:R-:W-:Y:S02]  /*3d00*/  LOP3.LUT R4, R124, R7, RZ, 0xfc, !PT ;  /* 0x000000077c047212 */ /* 0x000fe400078efcff */
[----:B------:R-:W-:-:S05]  /*3d10*/  LEA.HI.X R7, R91, c[0x0][0x194], RZ, 0x3, P0 ;  /* 0x000065005b077a11 */ /* 0x000fca00000f1cff */
[----:B------:R0:W-:Y:S04]  /*3d20*/  STG.E.64 [R6.64], R4 ;  /* 0x0000000406007986 */ /* 0x0001e8000c101b06 */
.L_x_1463:
[----:B------:R-:W-:Y:S05]  /*3d30*/  BSYNC B0 ;  /* 0x0000000000007941 */ /* 0x000fea0003800000 */
.L_x_1462:
        /* <DEDUP_REMOVED lines=23> */
.L_x_1523:
[----:B0-----:R-:W-:Y:S02]  /*3eb0*/  IMAD.MOV.U32 R100, RZ, RZ, R120 ;  /* 0x000000ffff647224 */ /* 0x001fe400078e0078 */
.L_x_1524:
[----:B------:R-:W-:Y:S05]  /*3ec0*/  BSYNC B1 ;  /* 0x0000000000017941 */ /* 0x000fea0003800000 */
.L_x_1522:
        /* <DEDUP_REMOVED lines=16> */
.L_x_1528:
[----:B------:R-:W-:Y:S05]  /*3fd0*/  BSYNC B2 ;  /* 0x0000000000027941 */ /* 0x000fea0003800000 */
.L_x_1527:
        /* <DEDUP_REMOVED lines=43> */
.L_x_1526:
[----:B------:R-:W-:Y:S05]  /*4290*/  BSYNC B1 ;  /* 0x0000000000017941 */ /* 0x000fea0003800000 */
.L_x_1525:
[----:B------:R-:W0:Y:S01]  /*42a0*/  I2F.U32 R100, R100 ;  /* 0x0000006400647306 */ /* 0x000e220000201000 */
[----:B------:R-:W-:Y:S01]  /*42b0*/  IMAD.MOV.U32 R117, RZ, RZ, 0x2f800000 ;  /* 0x2f800000ff757424 */ /* 0x000fe200078e00ff */
[----:B------:R-:W-:Y:S01]  /*42c0*/  BSSY B1, `(.L_x_1529) ;  /* 0x0000017000017945 */ /* 0x000fe20003800000 */
[----:B------:R-:W-:Y:S02]  /*42d0*/  IADD3 R106, R99, 0x1, RZ ;  /* 0x00000001636a7810 */ /* 0x000fe40007ffe0ff */
[----:B0-----:R-:W-:Y:S01]  /*42e0*/  FFMA.FTZ R93, R100, R117, 1.1641532182693481445e-10 ;  /* 0x2f000000645d7423 */ /* 0x001fe20000010075 */
[----:B-----5:R-:W-:-:S04]  /*42f0*/  PRMT R100, RZ, 0x5410, R4 ;  /* 0x00005410ff647816 */ /* 0x020fc80000000004 */
[----:B------:R-:W-:Y:S01]  /*4300*/  FSETP.GTU.FTZ.AND P1, PT, R93, c[0x0][0x1e4], PT ;  /* 0x000079005d007a0b */ /* 0x000fe20003f3c000 */
[----:B------:R-:W-:Y:S01]  /*4310*/  FMUL.FTZ R104, R100, R113 ;  /* 0x0000007164687220 */ /* 0x000fe20000410000 */
[----:B------:R-:W-:Y:S02]  /*4320*/  @P0 PRMT R100, RZ, 0x5410, R8 ;  /* 0x00005410ff640816 */ /* 0x000fe40000000008 */
[----:B------:R-:W-:Y:S01]  /*4330*/  P2R R129, PR, RZ, 0x2 ;  /* 0x00000002ff817803 */ /* 0x000fe20000000000 */
[----:B------:R-:W-:-:S05]  /*4340*/  FMUL.FTZ R104, R104, c[0x0][0x1e8] ;  /* 0x00007a0068687a20 */ /* 0x000fca0000410000 */
[----:B------:R-:W-:Y:S02]  /*4350*/  FSEL R104, R104, RZ, !P1 ;  /* 0x000000ff68687208 */ /* 0x000fe40004800000 */
[----:B------:R-:W-:-:S03]  /*4360*/  ISETP.NE.AND P1, PT, R99, 0x1, PT ;  /* 0x000000016300780c */ /* 0x000fc60003f25270 */
[----:B------:R-:W-:-:S04]  /*4370*/  FMUL.FTZ R93, R27, R104 ;  /* 0x000000681b5d7220 */ /* 0x000fc80000410000 */
[----:B------:R-:W-:-:S06]  /*4380*/  @P0 FADD.FTZ R93, R100, R93 ;  /* 0x0000005d645d0221 */ /* 0x000fcc0000010000 */
        /* <DEDUP_REMOVED lines=9> */
.L_x_1530:
[----:B------:R-:W-:Y:S02]  /*4420*/  IMAD.MOV.U32 R104, RZ, RZ, R120 ;  /* 0x000000ffff687224 */ /* 0x000fe400078e0078 */
.L_x_1531:
[----:B------:R-:W-:Y:S05]  /*4430*/  BSYNC B1 ;  /* 0x0000000000017941 */ /* 0x000fea0003800000 */
.L_x_1529:
        /* <DEDUP_REMOVED lines=16> */
.L_x_1535:
[----:B------:R-:W-:Y:S05]  /*4540*/  BSYNC B2 ;  /* 0x0000000000027941 */ /* 0x000fea0003800000 */
.L_x_1534:
        /* <DEDUP_REMOVED lines=43> */
.L_x_1533:
[----:B------:R-:W-:Y:S05]  /*4800*/  BSYNC B1 ;  /* 0x0000000000017941 */ /* 0x000fea0003800000 */
.L_x_1532:
        /* <DEDUP_REMOVED lines=10> */
[----:B------:R-:W-:-:S03]  /*48b0*/  ISETP.NE.AND P1, PT, R106, 0x1, PT ;  /* 0x000000016a00780c */ /* 0x000fc60003f25270 */
[----:B------:R-:W-:Y:S01]  /*48c0*/  FMUL.FTZ R100, R28, R99 ;  /* 0x000000631c647220 */ /* 0x000fe20000410000 */
[----:B------:R-:W-:-:S05]  /*48d0*/  @P0 PRMT R99, RZ, 0x7610, R8 ;  /* 0x00007610ff630816 */ /* 0x000fca0000000008 */
[----:B------:R-:W-:-:S04]  /*48e0*/  @P0 FADD.FTZ R100, R99, R100 ;  /* 0x0000006463640221 */ /* 0x000fc80000010000 */
        /* <DEDUP_REMOVED lines=9> */
.L_x_1537:
[----:B------:R-:W-:Y:S02]  /*4980*/  IMAD.MOV.U32 R4, RZ, RZ, R120 ;  /* 0x000000ffff047224 */ /* 0x000fe400078e0078 */
.L_x_1538:
[----:B------:R-:W-:Y:S05]  /*4990*/  BSYNC B1 ;  /* 0x0000000000017941 */ /* 0x000fea0003800000 */
.L_x_1536:
        /* <DEDUP_REMOVED lines=16> */
.L_x_1542:
[----:B------:R-:W-:Y:S05]  /*4aa0*/  BSYNC B2 ;  /* 0x0000000000027941 */ /* 0x000fea0003800000 */
.L_x_1541:
        /* <DEDUP_REMOVED lines=43> */
.L_x_1540:
[----:B------:R-:W-:Y:S05]  /*4d60*/  BSYNC B1 ;  /* 0x0000000000017941 */ /* 0x000fea0003800000 */
.L_x_1539:
[----:B------:R-:W0:Y:S01]  /*4d70*/  I2F.U32 R4, R4 ;  /* 0x0000000400047306 */ /* 0x000e220000201000 */
[C---:B------:R-:W-:Y:S01]  /*4d80*/  ISETP.NE.AND P2, PT, R109.reuse, 0x1, PT ;  /* 0x000000016d00780c */ /* 0x040fe20003f45270 */
[----:B------:R-:W-:Y:S01]  /*4d90*/  BSSY B1, `(.L_x_1543) ;  /* 0x0000015000017945 */ /* 0x000fe20003800000 */
[----:B------:R-:W-:Y:S01]  /*4da0*/  IADD3 R106, R109, 0x1, RZ ;  /* 0x000000016d6a7810 */ /* 0x000fe20007ffe0ff */
[----:B0-----:R-:W-:Y:S01]  /*4db0*/  FFMA.FTZ R99, R4, R117, 1.1641532182693481445e-10 ;  /* 0x2f00000004637423 */ /* 0x001fe20000010075 */
[----:B------:R-:W-:-:S04]  /*4dc0*/  PRMT R4, RZ, 0x5410, R5 ;  /* 0x00005410ff047816 */ /* 0x000fc80000000005 */
[----:B------:R-:W-:Y:S01]  /*4dd0*/  FSETP.GTU.FTZ.AND P1, PT, R99, c[0x0][0x1e4], PT ;  /* 0x0000790063007a0b */ /* 0x000fe20003f3c000 */
[----:B------:R-:W-:Y:S01]  /*4de0*/  FMUL.FTZ R104, R4, R113 ;  /* 0x0000007104687220 */ /* 0x000fe20000410000 */
[----:B------:R-:W-:-:S03]  /*4df0*/  @P0 PRMT R4, RZ, 0x5410, R9 ;  /* 0x00005410ff040816 */ /* 0x000fc60000000009 */
[----:B------:R-:W-:-:S05]  /*4e00*/  FMUL.FTZ R104, R104, c[0x0][0x1e8] ;  /* 0x00007a0068687a20 */ /* 0x000fca0000410000 */
[----:B------:R-:W-:-:S05]  /*4e10*/  FSEL R104, R104, RZ, !P1 ;  /* 0x000000ff68687208 */ /* 0x000fca0004800000 */
        /* <DEDUP_REMOVED lines=11> */
.L_x_1544:
[----:B------:R-:W-:Y:S02]  /*4ed0*/  IMAD.MOV.U32 R4, RZ, RZ, R120 ;  /* 0x000000ffff047224 */ /* 0x000fe400078e0078 */
.L_x_1545:
[----:B------:R-:W-:Y:S05]  /*4ee0*/  BSYNC B1 ;  /* 0x0000000000017941 */ /* 0x000fea0003800000 */
.L_x_1543:
        /* <DEDUP_REMOVED lines=16> */
.L_x_1549:
[----:B------:R-:W-:Y:S05]  /*4ff0*/  BSYNC B2 ;  /* 0x0000000000027941 */ /* 0x000fea0003800000 */
.L_x_1548:
[----:B------:R-:W-:Y:S01]  /*5000*/  LOP3.LUT R118, R109, UR5, R82, 0x96, !PT ;  /* 0x000000056d767c12 */ /* 0x000fe2000f8e9652 */
[----:B------:R-:W-:-:S04]  /*5010*/  IMAD.HI.U32 R109, R2, -0x326172a9, RZ ;  /* 0xcd9e8d57026d7827 */ /* 0x000fc800078e00ff */
[----:B------:R-:W-:Y:S01]  /*5020*/  IMAD R121, R2, -0x326172a9, RZ ;  /* 0xcd9e8d5702797824 */ /* 0x000fe200078e02ff */
[----:B------:R-:W-:Y:S01]  /*5030*/  LOP3.LUT R109, R109, UR4, R16, 0x96, !PT ;  /* 0x000000046d6d7c12 */ /* 0x000fe2000f8e9610 */
[----:B------:R-:W-:-:S04]  /*5040*/  IMAD.WIDE.U32 R118, R118, -0x326172a9, RZ ;  /* 0xcd9e8d5776767825 */ /* 0x000fc800078e00ff */
[----:B------:R-:W-:Y:S01]  /*5050*/  IMAD.MOV.U32 R106, RZ, RZ, RZ ;  /* 0x000000ffff6a7224 */ /* 0x000fe200078e00ff */
        /* <DEDUP_REMOVED lines=37> */
.L_x_1547:
[----:B------:R-:W-:Y:S05]  /*52b0*/  BSYNC B1 ;  /* 0x0000000000017941 */ /* 0x000fea0003800000 */
.L_x_1546:
[----:B------:R-:W0:Y:S01]  /*52c0*/  I2F.U32 R4, R4 ;  /* 0x0000000400047306 */ /* 0x000e220000201000 */
[----:B------:R-:W-:Y:S01]  /*52d0*/  PRMT R104, RZ, 0x7610, R5 ;  /* 0x00007610ff687816 */ /* 0x000fe20000000005 */
[----:B------:R-:W-:Y:S01]  /*52e0*/  BSSY B1, `(.L_x_1550) ;  /* 0x0000015000017945 */ /* 0x000fe20003800000 */
[----:B------:R-:W-:-:S03]  /*52f0*/  ISETP.NE.AND P3, PT, R106, 0x1, PT ;  /* 0x000000016a00780c */ /* 0x000fc60003f65270 */
[----:B------:R-:W-:-:S04]  /*5300*/  FMUL.FTZ R104, R104, R113 ;  /* 0x0000007168687220 */ /* 0x000fc80000410000 */
[----:B------:R-:W-:Y:S02]  /*5310*/  FMUL.FTZ R104, R104, c[0x0][0x1e8] ;  /* 0x00007a0068687a20 */ /* 0x000fe40000410000 */
[----:B0-----:R-:W-:-:S05]  /*5320*/  FFMA.FTZ R5, R4, R117, 1.1641532182693481445e-10 ;  /* 0x2f00000004057423 */ /* 0x001fca0000010075 */
[----:B------:R-:W-:-:S04]  /*5330*/  FSETP.GTU.FTZ.AND P2, PT, R5, c[0x0][0x1e4], PT ;  /* 0x0000790005007a0b */ /* 0x000fc80003f5c000 */
[----:B------:R-:W-:-:S05]  /*5340*/  FSEL R5, R104, RZ, !P2 ;  /* 0x000000ff68057208 */ /* 0x000fca0005000000 */
[----:B------:R-:W-:Y:S01]  /*5350*/  FMUL.FTZ R104, R30, R5 ;  /* 0x000000051e687220 */ /* 0x000fe20000410000 */
[----:B------:R-:W-:-:S05]  /*5360*/  @P0 PRMT R5, RZ, 0x7610, R9 ;  /* 0x00007610ff050816 */ /* 0x000fca0000000009 */
[----:B------:R-:W-:Y:S01]  /*5370*/  @P0 FADD.FTZ R104, R5, R104 ;  /* 0x0000006805680221 */ /* 0x000fe20000010000 */
[----:B------:R-:W-:Y:S01]  /*5380*/  IADD3 R5, R106, 0x1, RZ ;  /* 0x000000016a057810 */ /* 0x000fe20007ffe0ff */
        /* <DEDUP_REMOVED lines=9> */
.L_x_1551:
[----:B------:R-:W-:Y:S02]  /*5420*/  IMAD.MOV.U32 R109, RZ, RZ, R120 ;  /* 0x000000ffff6d7224 */ /* 0x000fe400078e0078 */
.L_x_1552:
[----:B------:R-:W-:Y:S05]  /*5430*/  BSYNC B1 ;  /* 0x0000000000017941 */ /* 0x000fea0003800000 */
.L_x_1550:
        /* <DEDUP_REMOVED lines=16> */
.L_x_1556:
[----:B------:R-:W-:Y:S05]  /*5540*/  BSYNC B2 ;  /* 0x0000000000027941 */ /* 0x000fea0003800000 */
.L_x_1555:
        /* <DEDUP_REMOVED lines=40> */
[----:B------:R-:W-:-:S05]  /*57d0*/  IMAD.WIDE.U32 R122, R122, -0x2daee0ad, RZ ;  /* 0xd2511f537a7a7825 */ /* 0x000fca00078e00ff */
[----:B------:R-:W-:Y:S02]  /*57e0*/  LOP3.LUT R119, R123, UR26, R4, 0x96, !PT ;  /* 0x0000001a7b777c12 */ /* 0x000fe4000f8e9604 */
.L_x_1554:
[----:B------:R-:W-:Y:S05]  /*57f0*/  BSYNC B1 ;  /* 0x0000000000017941 */ /* 0x000fea0003800000 */
.L_x_1553:
        /* <DEDUP_REMOVED lines=22> */
.L_x_1558:
[----:B------:R-:W-:Y:S02]  /*5960*/  IMAD.MOV.U32 R110, RZ, RZ, R120 ;  /* 0x000000ffff6e7224 */ /* 0x000fe400078e0078 */
.L_x_1559:
[----:B------:R-:W-:Y:S05]  /*5970*/  BSYNC B1 ;  /* 0x0000000000017941 */ /* 0x000fea0003800000 */
.L_x_1557:
        /* <DEDUP_REMOVED lines=16> */
.L_x_1563:
[----:B------:R-:W-:Y:S05]  /*5a80*/  BSYNC B2 ;  /* 0x0000000000027941 */ /* 0x000fea0003800000 */
.L_x_1562:
        /* <DEDUP_REMOVED lines=37> */
[----:B------:R-:W-:-:S04]  /*5ce0*/  IMAD.MOV.U32 R4, RZ, RZ, RZ ;  /* 0x000000ffff047224 */ /* 0x000fc800078e00ff */
[----:B------:R-:W-:-:S05]  /*5cf0*/  IMAD.WIDE.U32 R122, R122, -0x2daee0ad, RZ ;  /* 0xd2511f537a7a7825 */ /* 0x000fca00078e00ff */
[----:B------:R-:W-:Y:S01]  /*5d00*/  LOP3.LUT R119, R123, UR26, R120, 0x96, !PT ;  /* 0x0000001a7b777c12 */ /* 0x000fe2000f8e9678 */
[----:B------:R-:W-:-:S05]  /*5d10*/  IMAD.WIDE.U32 R120, R121, -0x326172a9, RZ ;  /* 0xcd9e8d5779787825 */ /* 0x000fca00078e00ff */
[----:B------:R-:W-:Y:S02]  /*5d20*/  LOP3.LUT R118, R121, UR25, R118, 0x96, !PT ;  /* 0x0000001979767c12 */ /* 0x000fe4000f8e9676 */
.L_x_1561:
[----:B------:R-:W-:Y:S05]  /*5d30*/  BSYNC B1 ;  /* 0x0000000000017941 */ /* 0x000fea0003800000 */
.L_x_1560:
        /* <DEDUP_REMOVED lines=22> */
.L_x_1565:
[----:B------:R-:W-:Y:S02]  /*5ea0*/  MOV R6, R120 ;  /* 0x0000007800067202 */ /* 0x000fe40000000f00 */
.L_x_1566:
[----:B------:R-:W-:Y:S05]  /*5eb0*/  BSYNC B1 ;  /* 0x0000000000017941 */ /* 0x000fea0003800000 */
.L_x_1564:
        /* <DEDUP_REMOVED lines=16> */
.L_x_1570:
[----:B------:R-:W-:Y:S05]  /*5fc0*/  BSYNC B2 ;  /* 0x0000000000027941 */ /* 0x000fea0003800000 */
.L_x_1569:
        /* <DEDUP_REMOVED lines=37> */
[----:B------:R-:W-:-:S05]  /*6220*/  LOP3.LUT R122, R119, UR23, R4, 0x96, !PT ;  /* 0x00000017777a7c12 */ /* 0x000fca000f8e9604 */
[----:B------:R-:W-:-:S05]  /*6230*/  IMAD.WIDE.U32 R122, R122, -0x2daee0ad, RZ ;  /* 0xd2511f537a7a7825 */ /* 0x000fca00078e00ff */
[----:B------:R-:W-:Y:S01]  /*6240*/  LOP3.LUT R119, R123, UR26, R120, 0x96, !PT ;  /* 0x0000001a7b777c12 */ /* 0x000fe2000f8e9678 */
[----:B------:R-:W-:-:S05]  /*6250*/  IMAD.WIDE.U32 R120, R121, -0x326172a9, RZ ;  /* 0xcd9e8d5779787825 */ /* 0x000fca00078e00ff */
[----:B------:R-:W-:Y:S02]  /*6260*/  LOP3.LUT R118, R121, UR25, R118, 0x96, !PT ;  /* 0x0000001979767c12 */ /* 0x000fe4000f8e9676 */
.L_x_1568:
[----:B------:R-:W-:Y:S05]  /*6270*/  BSYNC B1 ;  /* 0x0000000000017941 */ /* 0x000fea0003800000 */
.L_x_1567:
        /* <DEDUP_REMOVED lines=22> */
.L_x_1572:
[----:B------:R-:W-:Y:S02]  /*63e0*/  IMAD.MOV.U32 R6, RZ, RZ, R120 ;  /* 0x000000ffff067224 */ /* 0x000fe400078e0078 */
.L_x_1573:
[----:B------:R-:W-:Y:S05]  /*63f0*/  BSYNC B1 ;  /* 0x0000000000017941 */ /* 0x000fea0003800000 */
.L_x_1571:
        /* <DEDUP_REMOVED lines=18> */
.L_x_1577:
[----:B------:R-:W-:Y:S05]  /*6520*/  BSYNC B2 ;  /* 0x0000000000027941 */ /* 0x000fea0003800000 */
.L_x_1576:
        /* <DEDUP_REMOVED lines=43> */
.L_x_1575:
[----:B------:R-:W-:Y:S05]  /*67e0*/  BSYNC B1 ;  /* 0x0000000000017941 */ /* 0x000fea0003800000 */
.L_x_1574:
        /* <DEDUP_REMOVED lines=14> */
[----:B------:R-:W-:Y:S02]  /*68d0*/  LOP3.LUT R123, R123, R125, R124, 0xfe, !PT ;  /* 0x0000007d7b7b7212 */ /* 0x000fe400078efe7c */
[----:B------:R-:W-:Y:S01]  /*68e0*/  SEL R124, RZ, 0x1, P2 ;  /* 0x00000001ff7c7807 */ /* 0x000fe20001000000 */
[----:B------:R-:W-:Y:S01]  /*68f0*/  @P0 FADD.FTZ R117, R4, R117 ;  /* 0x0000007504750221 */ /* 0x000fe20000010000 */
[----:B------:R-:W-:Y:S02]  /*6900*/  LEA R130, P0, R116, c[0x0][0x188], 0x4 ;  /* 0x0000620074827a11 */ /* 0x000fe400078020ff */
[----:B------:R-:W-:Y:S01]  /*6910*/  F2FP.BF16.PACK_AB R5, R104, R99 ;  /* 0x000000636805723e */ /* 0x000fe200000010ff */
[----:B------:R-:W-:Y:S01]  /*6920*/  IMAD.WIDE.U32 R124, R124, 0x1000000, RZ ;  /* 0x010000007c7c7825 */ /* 0x000fe200078e00ff */
[----:B------:R-:W-:Y:S02]  /*6930*/  LEA.HI.X R131, R116, c[0x0][0x18c], RZ, 0x4, P0 ;  /* 0x0000630074837a11 */ /* 0x000fe400000f24ff */
[----:B------:R-:W-:-:S02]  /*6940*/  ISETP.NE.AND P0, PT, R129, RZ, PT ;  /* 0x000000ff8100720c */ /* 0x000fc40003f05270 */
[----:B------:R-:W-:Y:S02]  /*6950*/  SEL R129, RZ, 0x1, P3 ;  /* 0x00000001ff817807 */ /* 0x000fe40001800000 */
[----:B------:R-:W-:Y:S02]  /*6960*/  F2FP.BF16.PACK_AB R4, R100, R93 ;  /* 0x0000005d6404723e */ /* 0x000fe400000010ff */
[----:B------:R-:W-:Y:S02]  /*6970*/  F2FP.BF16.PACK_AB R7, R117, R110 ;  /* 0x0000006e7507723e */ /* 0x000fe400000010ff */
[----:B------:R-:W-:Y:S02]  /*6980*/  LOP3.LUT R129, R125, R123, R129, 0xfe, !PT ;  /* 0x0000007b7d817212 */ /* 0x000fe400078efe81 */
[----:B------:R-:W-:Y:S01]  /*6990*/  SEL R123, RZ, 0x1, P1 ;  /* 0x00000001ff7b7807 */ /* 0x000fe20000800000 */
[----:B------:R0:W-:Y:S01]  /*69a0*/  STG.E.128 [R130.64], R4 ;  /* 0x0000000482007986 */ /* 0x0001e2000c101d06 */
[----:B------:R-:W-:-:S03]  /*69b0*/  SEL R125, RZ, 0x1, P5 ;  /* 0x00000001ff7d7807 */ /* 0x000fc60002800000 */
[----:B0-----:R-:W-:-:S04]  /*69c0*/  IMAD.WIDE.U32 R4, R123, 0x10000, RZ ;  /* 0x000100007b047825 */ /* 0x001fc800078e00ff */
[----:B------:R-:W-:-:S05]  /*69d0*/  IMAD.WIDE.U32 R6, R125, 0x100, RZ ;  /* 0x000001007d067825 */ /* 0x000fca00078e00ff */
[----:B------:R-:W-:Y:S02]  /*69e0*/  LOP3.LUT R5, R7, R129, R5, 0xfe, !PT ;  /* 0x0000008107057212 */ /* 0x000fe400078efe05 */
[----:B------:R-:W-:Y:S02]  /*69f0*/  LOP3.LUT R124, R6, R124, R4, 0xfe, !PT ;  /* 0x0000007c067c7212 */ /* 0x000fe400078efe04 */
[----:B------:R-:W-:Y:S02]  /*6a00*/  SEL R7, RZ, 0x1, P0 ;  /* 0x00000001ff077807 */ /* 0x000fe40000000000 */
[----:B------:R-:W-:Y:S02]  /*6a10*/  LEA R6, P0, R116, c[0x0][0x190], 0x3 ;  /* 0x0000640074067a11 */ /* 0x000fe400078018ff */
[----:B------:R-:W-:Y:S02]  /*6a20*/  LOP3.LUT R4, R124, R7, RZ, 0xfc, !PT ;  /* 0x000000077c047212 */ /* 0x000fe400078efcff */
[----:B------:R-:W-:-:S02]  /*6a30*/  LEA.HI.X R7, R116, c[0x0][0x194], RZ, 0x3, P0 ;  /* 0x0000650074077a11 */ /* 0x000fc400000f1cff */
[----:B------:R-:W-:-:S03]  /*6a40*/  IADD3 R116, R116, 0x100, RZ ;  /* 0x0000010074747810 */ /* 0x000fc60007ffe0ff */
[----:B------:R0:W-:Y:S04]  /*6a50*/  STG.E.64 [R6.64], R4 ;  /* 0x0000000406007986 */ /* 0x0001e8000c101b06 */
.L_x_1521:
[----:B------:R-:W-:Y:S05]  /*6a60*/  BSYNC B0 ;  /* 0x0000000000007941 */ /* 0x000fea0003800000 */
.L_x_1520:
        /* <DEDUP_REMOVED lines=23> */
.L_x_1581:
[----:B0-----:R-:W-:Y:S02]  /*6be0*/  MOV R107, R120 ;  /* 0x00000078006b7202 */ /* 0x001fe40000000f00 */
.L_x_1582:
[----:B------:R-:W-:Y:S05]  /*6bf0*/  BSYNC B1 ;  /* 0x0000000000017941 */ /* 0x000fea0003800000 */
.L_x_1580:
        /* <DEDUP_REMOVED lines=16> */
.L_x_1586:
[----:B------:R-:W-:Y:S05]  /*6d00*/  BSYNC B2 ;  /* 0x0000000000027941 */ /* 0x000fea0003800000 */
.L_x_1585:
        /* <DEDUP_REMOVED lines=43> */
.L_x_1584:
[----:B------:R-:W-:Y:S05]  /*6fc0*/  BSYNC B1 ;  /* 0x0000000000017941 */ /* 0x000fea0003800000 */
.L_x_1583:
[----:B------:R-:W0:Y:S01]  /*6fd0*/  I2F.U32 R103, R107 ;  /* 0x0000006b00677306 */ /* 0x000e220000201000 */
[----:B-----5:R-:W-:Y:S01]  /*6fe0*/  PRMT R94, RZ, 0x5410, R4 ;  /* 0x00005410ff5e7816 */ /* 0x020fe20000000004 */
[----:B------:R-:W-:Y:S01]  /*6ff0*/  IMAD.MOV.U32 R114, RZ, RZ, 0x2f800000 ;  /* 0x2f800000ff727424 */ /* 0x000fe200078e00ff */
[----:B------:R-:W-:Y:S01]  /*7000*/  BSSY B1, `(.L_x_1587) ;  /* 0x0000016000017945 */ /* 0x000fe20003800000 */
[----:B------:R-:W-:Y:S02]  /*7010*/  IADD3 R102, R101, 0x1, RZ ;  /* 0x0000000165667810 */ /* 0x000fe40007ffe0ff */
[----:B------:R-:W-:-:S04]  /*7020*/  FMUL.FTZ R94, R94, R113 ;  /* 0x000000715e5e7220 */ /* 0x000fc80000410000 */
[----:B------:R-:W-:Y:S02]  /*7030*/  FMUL.FTZ R94, R94, c[0x0][0x1e8] ;  /* 0x00007a005e5e7a20 */ /* 0x000fe40000410000 */
[----:B0-----:R-:W-:-:S05]  /*7040*/  FFMA.FTZ R103, R103, R114, 1.1641532182693481445e-10 ;  /* 0x2f00000067677423 */ /* 0x001fca0000010072 */
[----:B------:R-:W-:Y:S02]  /*7050*/  FSETP.GTU.FTZ.AND P1, PT, R103, c[0x0][0x1e4], PT ;  /* 0x0000790067007a0b */ /* 0x000fe40003f3c000 */
[----:B------:R-:W-:Y:S02]  /*7060*/  @P0 PRMT R103, RZ, 0x5410, R8 ;  /* 0x00005410ff670816 */ /* 0x000fe40000000008 */
[----:B------:R-:W-:Y:S02]  /*7070*/  P2R R124, PR, RZ, 0x2 ;  /* 0x00000002ff7c7803 */ /* 0x000fe40000000000 */
        /* <DEDUP_REMOVED lines=13> */
.L_x_1588:
[----:B------:R-:W-:Y:S02]  /*7150*/  IMAD.MOV.U32 R107, RZ, RZ, R120 ;  /* 0x000000ffff6b7224 */ /* 0x000fe400078e0078 */
.L_x_1589:
[----:B------:R-:W-:Y:S05]  /*7160*/  BSYNC B1 ;  /* 0x0000000000017941 */ /* 0x000fea0003800000 */
.L_x_1587:
        /* <DEDUP_REMOVED lines=16> */
.L_x_1593:
[----:B------:R-:W-:Y:S05]  /*7270*/  BSYNC B2 ;  /* 0x0000000000027941 */ /* 0x000fea0003800000 */
.L_x_1592:
        /* <DEDUP_REMOVED lines=43> */
.L_x_1591:
[----:B------:R-:W-:Y:S05]  /*7530*/  BSYNC B1 ;  /* 0x0000000000017941 */ /* 0x000fea0003800000 */
.L_x_1590:
        /* <DEDUP_REMOVED lines=23> */
.L_x_1595:
[----:B------:R-:W-:Y:S02]  /*76b0*/  IMAD.MOV.U32 R4, RZ, RZ, R120 ;  /* 0x000000ffff047224 */ /* 0x000fe400078e0078 */
.L_x_1596:
[----:B------:R-:W-:Y:S05]  /*76c0*/  BSYNC B1 ;  /* 0x0000000000017941 */ /* 0x000fea0003800000 */
.L_x_1594:
        /* <DEDUP_REMOVED lines=16> */
.L_x_1600:
[----:B------:R-:W-:Y:S05]  /*77d0*/  BSYNC B2 ;  /* 0x0000000000027941 */ /* 0x000fea0003800000 */
.L_x_1599:
        /* <DEDUP_REMOVED lines=43> */
.L_x_1598:
[----:B------:R-:W-:Y:S05]  /*7a90*/  BSYNC B1 ;  /* 0x0000000000017941 */ /* 0x000fea0003800000 */
.L_x_1597:
[----:B------:R0:W1:Y:S01]  /*7aa0*/  I2F.U32 R103, R4 ;  /* 0x0000000400677306 */ /* 0x0000620000201000 */
[C---:B------:R-:W-:Y:S01]  /*7ab0*/  ISETP.NE.AND P2, PT, R108.reuse, 0x1, PT ;  /* 0x000000016c00780c */ /* 0x040fe20003f45270 */
[----:B------:R-:W-:Y:S01]  /*7ac0*/  BSSY B1, `(.L_x_1601) ;  /* 0x0000015000017945 */ /* 0x000fe20003800000 */
[----:B------:R-:W-:Y:S02]  /*7ad0*/  IADD3 R107, R108, 0x1, RZ ;  /* 0x000000016c6b7810 */ /* 0x000fe40007ffe0ff */
[----:B0-----:R-:W-:-:S05]  /*7ae0*/  PRMT R4, RZ, 0x5410, R5 ;  /* 0x00005410ff047816 */ /* 0x001fca0000000005 */
[----:B------:R-:W-:Y:S02]  /*7af0*/  FMUL.FTZ R102, R4, R113 ;  /* 0x0000007104667220 */ /* 0x000fe40000410000 */
[----:B-1----:R-:W-:Y:S02]  /*7b00*/  FFMA.FTZ R103, R103, R114, 1.1641532182693481445e-10 ;  /* 0x2f00000067677423 */ /* 0x002fe40000010072 */
[----:B------:R-:W-:-:S03]  /*7b10*/  FMUL.FTZ R102, R102, c[0x0][0x1e8] ;  /* 0x00007a0066667a20 */ /* 0x000fc60000410000 */
[----:B------:R-:W-:Y:S02]  /*7b20*/  FSETP.GTU.FTZ.AND P1, PT, R103, c[0x0][0x1e4], PT ;  /* 0x0000790067007a0b */ /* 0x000fe40003f3c000 */
[----:B------:R-:W-:Y:S02]  /*7b30*/  @P0 PRMT R103, RZ, 0x5410, R9 ;  /* 0x00005410ff670816 */ /* 0x000fe40000000009 */
        /* <DEDUP_REMOVED lines=12> */
.L_x_1602:
[----:B------:R-:W-:Y:S02]  /*7c00*/  IMAD.MOV.U32 R4, RZ, RZ, R120 ;  /* 0x000000ffff047224 */ /* 0x000fe400078e0078 */
.L_x_1603:
[----:B------:R-:W-:Y:S05]  /*7c10*/  BSYNC B1 ;  /* 0x0000000000017941 */ /* 0x000fea0003800000 */
.L_x_1601:
        /* <DEDUP_REMOVED lines=16> */
.L_x_1607:
[----:B------:R-:W-:Y:S05]  /*7d20*/  BSYNC B2 ;  /* 0x0000000000027941 */ /* 0x000fea0003800000 */
.L_x_1606:
        /* <DEDUP_REMOVED lines=43> */
.L_x_1605:
[----:B------:R-:W-:Y:S05]  /*7fe0*/  BSYNC B1 ;  /* 0x0000000000017941 */ /* 0x000fea0003800000 */
.L_x_1604:
[----:B------:R0:W1:Y:S01]  /*7ff0*/  I2F.U32 R103, R4 ;  /* 0x0000000400677306 */ /* 0x0000620000201000 */
[----:B------:R-:W-:Y:S01]  /*8000*/  ISETP.NE.AND P3, PT, R107, 0x1, PT ;  /* 0x000000016b00780c */ /* 0x000fe20003f65270 */
[----:B------:R-:W-:Y:S01]  /*8010*/  BSSY B1, `(.L_x_1608) ;  /* 0x0000015000017945 */ /* 0x000fe20003800000 */
[----:B0-----:R-:W-:-:S05]  /*8020*/  PRMT R4, RZ, 0x7610, R5 ;  /* 0x00007610ff047816 */ /* 0x001fca0000000005 */
[----:B------:R-:W-:Y:S01]  /*8030*/  FMUL.FTZ R5, R4, R113 ;  /* 0x0000007104057220 */ /* 0x000fe20000410000 */
[----:B------:R-:W-:Y:S01]  /*8040*/  @P0 PRMT R4, RZ, 0x7610, R9 ;  /* 0x00007610ff040816 */ /* 0x000fe20000000009 */
[----:B-1----:R-:W-:Y:S02]  /*8050*/  FFMA.FTZ R103, R103, R114, 1.1641532182693481445e-10 ;  /* 0x2f00000067677423 */ /* 0x002fe40000010072 */
[----:B------:R-:W-:-:S03]  /*8060*/  FMUL.FTZ R5, R5, c[0x0][0x1e8] ;  /* 0x00007a0005057a20 */ /* 0x000fc60000410000 */
[----:B------:R-:W-:-:S04]  /*8070*/  FSETP.GTU.FTZ.AND P2, PT, R103, c[0x0][0x1e4], PT ;  /* 0x0000790067007a0b */ /* 0x000fc80003f5c000 */
[----:B------:R-:W-:-:S05]  /*8080*/  FSEL R5, R5, RZ, !P2 ;  /* 0x000000ff05057208 */ /* 0x000fca0005000000 */
[----:B------:R-:W-:Y:S01]  /*8090*/  FMUL.FTZ R103, R38, R5 ;  /* 0x0000000526677220 */ /* 0x000fe20000410000 */
        /* <DEDUP_REMOVED lines=11> */
.L_x_1609:
[----:B------:R-:W-:Y:S02]  /*8150*/  IMAD.MOV.U32 R108, RZ, RZ, R120 ;  /* 0x000000ffff6c7224 */ /* 0x000fe400078e0078 */
.L_x_1610:
[----:B------:R-:W-:Y:S05]  /*8160*/  BSYNC B1 ;  /* 0x0000000000017941 */ /* 0x000fea0003800000 */
.L_x_1608:
        /* <DEDUP_REMOVED lines=16> */
.L_x_1614:
[----:B------:R-:W-:Y:S05]  /*8270*/  BSYNC B2 ;  /* 0x0000000000027941 */ /* 0x000fea0003800000 */
.L_x_1613:
        /* <DEDUP_REMOVED lines=42> */
.L_x_1612:
[----:B------:R-:W-:Y:S05]  /*8520*/  BSYNC B1 ;  /* 0x0000000000017941 */ /* 0x000fea0003800000 */
.L_x_1611:
        /* <DEDUP_REMOVED lines=22> */
.L_x_1616:
[----:B------:R-:W-:Y:S02]  /*8690*/  IMAD.MOV.U32 R111, RZ, RZ, R120 ;  /* 0x000000ffff6f7224 */ /* 0x000fe400078e0078 */
.L_x_1617:
[----:B------:R-:W-:Y:S05]  /*86a0*/  BSYNC B1 ;  /* 0x0000000000017941 */ /* 0x000fea0003800000 */
.L_x_1615:
        /* <DEDUP_REMOVED lines=16> */
.L_x_1621:
[----:B------:R-:W-:Y:S05]  /*87b0*/  BSYNC B2 ;  /* 0x0000000000027941 */ /* 0x000fea0003800000 */
.L_x_1620:
        /* <DEDUP_REMOVED lines=42> */
.L_x_1619:
[----:B------:R-:W-:Y:S05]  /*8a60*/  BSYNC B1 ;  /* 0x0000000000017941 */ /* 0x000fea0003800000 */
.L_x_1618:
        /* <DEDUP_REMOVED lines=22> */
.L_x_1623:
[----:B------:R-:W-:Y:S02]  /*8bd0*/  IMAD.MOV.U32 R6, RZ, RZ, R120 ;  /* 0x000000ffff067224 */ /* 0x000fe400078e0078 */
.L_x_1624:
[----:B------:R-:W-:Y:S05]  /*8be0*/  BSYNC B1 ;  /* 0x0000000000017941 */ /* 0x000fea0003800000 */
.L_x_1622:
        /* <DEDUP_REMOVED lines=16> */
.L_x_1628:
[----:B------:R-:W-:Y:S05]  /*8cf0*/  BSYNC B2 ;  /* 0x0000000000027941 */ /* 0x000fea0003800000 */
.L_x_1627:
        /* <DEDUP_REMOVED lines=42> */
.L_x_1626:
[----:B------:R-:W-:Y:S05]  /*8fa0*/  BSYNC B1 ;  /* 0x0000000000017941 */ /* 0x000fea0003800000 */
.L_x_1625:
        /* <DEDUP_REMOVED lines=22> */
.L_x_1630:
[----:B------:R-:W-:Y:S02]  /*9110*/  IMAD.MOV.U32 R6, RZ, RZ, R120 ;  /* 0x000000ffff067224 */ /* 0x000fe400078e0078 */
.L_x_1631:
[----:B------:R-:W-:Y:S05]  /*9120*/  BSYNC B1 ;  /* 0x0000000000017941 */ /* 0x000fea0003800000 */
.L_x_1629:
        /* <DEDUP_REMOVED lines=18> */
.L_x_1635:
[----:B------:R-:W-:Y:S05]  /*9250*/  BSYNC B2 ;  /* 0x0000000000027941 */ /* 0x000fea0003800000 */
.L_x_1634:
        /* <DEDUP_REMOVED lines=43> */
.L_x_1633:
[----:B------:R-:W-:Y:S05]  /*9510*/  BSYNC B1 ;  /* 0x0000000000017941 */ /* 0x000fea0003800000 */
.L_x_1632:
[----:B------:R0:W1:Y:S01]  /*9520*/  I2F.U32 R5, R6 ;  /* 0x0000000600057306 */ /* 0x0000620000201000 */
[----:B------:R-:W-:Y:S02]  /*9530*/  PRMT R4, RZ, 0x7610, R7 ;  /* 0x00007610ff047816 */ /* 0x000fe40000000007 */
[----:B------:R-:W-:Y:S02]  /*9540*/  SEL R132, RZ, 0x10000, P5 ;  /* 0x00010000ff847807 */ /* 0x000fe40002800000 */
[----:B------:R-:W-:Y:S01]  /*9550*/  SEL R123, RZ, 0x100, P4 ;  /* 0x00000100ff7b7807 */ /* 0x000fe20002000000 */
[----:B------:R-:W-:Y:S01]  /*9560*/  FMUL.FTZ R4, R4, R113 ;  /* 0x0000007104047220 */ /* 0x000fe20000410000 */
[----:B------:R-:W-:Y:S02]  /*9570*/  ISETP.NE.AND P5, PT, R125, RZ, PT ;  /* 0x000000ff7d00720c */ /* 0x000fe40003fa5270 */
[----:B0-----:R-:W-:Y:S01]  /*9580*/  F2FP.BF16.PACK_AB R6, R108, R107 ;  /* 0x0000006b6c06723e */ /* 0x001fe200000010ff */
[----:B------:R-:W-:-:S02]  /*9590*/  FMUL.FTZ R4, R4, c[0x0][0x1e8] ;  /* 0x00007a0004047a20 */ /* 0x000fc40000410000 */
[----:B-1----:R-:W-:-:S05]  /*95a0*/  FFMA.FTZ R5, R5, R114, 1.1641532182693481445e-10 ;  /* 0x2f00000005057423 */ /* 0x002fca0000010072 */
[----:B------:R-:W-:-:S04]  /*95b0*/  FSETP.GTU.FTZ.AND P6, PT, R5, c[0x0][0x1e4], PT ;  /* 0x0000790005007a0b */ /* 0x000fc80003fdc000 */
[----:B------:R-:W-:Y:S02]  /*95c0*/  FSEL R5, R4, RZ, !P6 ;  /* 0x000000ff04057208 */ /* 0x000fe40007000000 */
[----:B------:R-:W-:Y:S02]  /*95d0*/  SEL R113, RZ, 0x1000000, P6 ;  /* 0x01000000ff717807 */ /* 0x000fe40003000000 */
[----:B------:R-:W-:Y:S01]  /*95e0*/  F2FP.BF16.PACK_AB R4, R101, R94 ;  /* 0x0000005e6504723e */ /* 0x000fe200000010ff */
[----:B------:R-:W-:Y:S01]  /*95f0*/  FMUL.FTZ R114, R42, R5 ;  /* 0x000000052a727220 */ /* 0x000fe20000410000 */
[----:B------:R-:W-:Y:S02]  /*9600*/  @P0 PRMT R5, RZ, 0x7610, R11 ;  /* 0x00007610ff050816 */ /* 0x000fe4000000000b */
[----:B------:R-:W-:Y:S02]  /*9610*/  LOP3.LUT R123, R123, R113, R132, 0xfe, !PT ;  /* 0x000000717b7b7212 */ /* 0x000fe400078efe84 */
[----:B------:R-:W-:Y:S01]  /*9620*/  SEL R113, RZ, 0x1, P3 ;  /* 0x00000001ff717807 */ /* 0x000fe20001800000 */
[----:B------:R-:W-:Y:S01]  /*9630*/  @P0 FADD.FTZ R114, R5, R114 ;  /* 0x0000007205720221 */ /* 0x000fe20000010000 */
[----:B------:R-:W-:-:S02]  /*9640*/  LEA R130, P0, R116, c[0x0][0x188], 0x4 ;  /* 0x0000620074827a11 */ /* 0x000fc400078020ff */
[----:B------:R-:W-:Y:S02]  /*9650*/  F2FP.BF16.PACK_AB R5, R103, R102 ;  /* 0x000000666705723e */ /* 0x000fe400000010ff */
[----:B------:R-:W-:Y:S02]  /*9660*/  LEA.HI.X R131, R116, c[0x0][0x18c], RZ, 0x4, P0 ;  /* 0x0000630074837a11 */ /* 0x000fe400000f24ff */
[----:B------:R-:W-:Y:S02]  /*9670*/  ISETP.NE.AND P0, PT, R124, RZ, PT ;  /* 0x000000ff7c00720c */ /* 0x000fe40003f05270 */
[----:B------:R-:W-:Y:S02]  /*9680*/  SEL R124, RZ, 0x1, P2 ;  /* 0x00000001ff7c7807 */ /* 0x000fe40001000000 */
[----:B------:R-:W-:-:S03]  /*9690*/  F2FP.BF16.PACK_AB R7, R114, R111 ;  /* 0x0000006f7207723e */ /* 0x000fc600000010ff */
[----:B------:R-:W-:Y:S02]  /*96a0*/  IMAD.WIDE.U32 R124, R124, 0x1000000, RZ ;  /* 0x010000007c7c7825 */ /* 0x000fe400078e00ff */
[----:B------:R0:W-:Y:S03]  /*96b0*/  STG.E.128 [R130.64], R4 ;  /* 0x0000000482007986 */ /* 0x0001e6000c101d06 */
[----:B------:R-:W-:Y:S02]  /*96c0*/  LOP3.LUT R125, R125, R123, R113, 0xfe, !PT ;  /* 0x0000007b7d7d7212 */ /* 0x000fe400078efe71 */
[----:B------:R-:W-:Y:S02]  /*96d0*/  SEL R113, RZ, 0x1, P1 ;  /* 0x00000001ff717807 */ /* 0x000fe40000800000 */
        /* <DEDUP_REMOVED lines=8> */
[----:B------:R-:W-:-:S05]  /*9760*/  LEA.HI.X R7, R116, c[0x0][0x194], RZ, 0x3, P0 ;  /* 0x0000650074077a11 */ /* 0x000fca00000f1cff */
[----:B------:R0:W-:Y:S04]  /*9770*/  STG.E.64 [R6.64], R4 ;  /* 0x0000000406007986 */ /* 0x0001e8000c101b06 */
.L_x_1579:
[----:B------:R-:W-:Y:S05]  /*9780*/  BSYNC B0 ;  /* 0x0000000000007941 */ /* 0x000fea0003800000 */
.L_x_1578:
[----:B0-----:R-:W-:Y:S01]  /*9790*/  FADD.FTZ R4, RZ, R92 ;  /* 0x0000005cff047221 */ /* 0x001fe20000010000 */
[----:B------:R-:W-:Y:S02]  /*97a0*/  ISETP.NE.AND P0, PT, R126, RZ, PT ;  /* 0x000000ff7e00720c */ /* 0x000fe40003f05270 */
[----:B------:R-:W-:Y:S01]  /*97b0*/  ISETP.GT.U32.AND P1, PT, R17, 0x1ff, PT ;  /* 0x000001ff1100780c */ /* 0x000fe20003f24070 */
[----:B------:R-:W-:Y:S01]  /*97c0*/  FADD.FTZ R5, R95, R4 ;  /* 0x000000045f057221 */ /* 0x000fe20000010000 */
[----:B------:R-:W-:Y:S02]  /*97d0*/  ISETP.GT.U32.AND P2, PT, R17, 0x2ff, PT ;  /* 0x000002ff1100780c */ /* 0x000fe40003f44070 */
        /* <DEDUP_REMOVED lines=29> */
.L_x_1646:
        /* <DEDUP_REMOVED lines=70> */
.L_x_1647:
[C---:B------:R-:W-:Y:S01]  /*9e10*/  LOP3.LUT P0, RZ, R0.reuse, 0x1f, RZ, 0xc0, !PT ;  /* 0x0000001f00ff7812 */ /* 0x040fe2000780c0ff */
[----:B-1----:R-:W-:Y:S01]  /*9e20*/  FADD.FTZ R5, R123, R124 ;  /* 0x0000007c7b057221 */ /* 0x002fe20000010000 */
[----:B------:R-:W-:Y:S01]  /*9e30*/  SHF.R.U32.HI R6, RZ, 0x5, R0 ;  /* 0x00000005ff067819 */ /* 0x000fe20000011600 */
[----:B------:R-:W-:Y:S01]  /*9e40*/  WARPSYNC 0xffffffff ;  /* 0xffffffff00007948 */ /* 0x000fe20003800000 */
[----:B------:R-:W-:Y:S02]  /*9e50*/  LOP3.LUT R116, R0, 0x1f, RZ, 0xc0, !PT ;  /* 0x0000001f00747812 */ /* 0x000fe400078ec0ff */
[----:B------:R-:W-:-:S07]  /*9e60*/  LOP3.LUT R6, R6, 0x7, RZ, 0xc0, !PT ;  /* 0x0000000706067812 */ /* 0x000fce00078ec0ff */
[----:B------:R-:W-:-:S05]  /*9e70*/  @!P0 IMAD.IADD R7, R113, 0x1, R6 ;  /* 0x0000000171078824 */ /* 0x000fca00078e0206 */
[----:B------:R1:W-:Y:S01]  /*9e80*/  @!P0 STS.64 [R7.X8], R4 ;  /* 0x0000000407008388 */ /* 0x0003e20000008a00 */
[----:B------:R-:W-:-:S11]  /*9e90*/  ISETP.GT.U32.AND P0, PT, R116, 0x7, PT ;  /* 0x000000077400780c */ /* 0x000fd60003f04070 */
[----:B------:R-:W-:Y:S01]  /*9ea0*/  BAR.SYNC.DEFER_BLOCKING 0x0 ;  /* 0x0000000000007b1d */ /* 0x000fe20000010000 */
[----:B-1----:R-:W-:Y:S01]  /*9eb0*/  CS2R R4, SRZ ;  /* 0x0000000000047805 */ /* 0x002fe2000001ff00 */
[----:B------:R-:W-:Y:S01]  /*9ec0*/  @!P0 IADD3 R113, R113, R116, RZ ;  /* 0x0000007471718210 */ /* 0x000fe20007ffe0ff */
[----:B------:R-:W-:Y:S01]  /*9ed0*/  IMAD.MOV.U32 R7, RZ, RZ, RZ ;  /* 0x000000ffff077224 */ /* 0x000fe200078e00ff */
[----:B------:R-:W-:Y:S01]  /*9ee0*/  ISETP.NE.AND P1, PT, RZ, UR8, PT ;  /* 0x00000008ff007c0c */ /* 0x000fe2000bf25270 */
[----:B------:R-:W-:Y:S01]  /*9ef0*/  @!P0 IMAD.MOV.U32 R7, RZ, RZ, R84 ;  /* 0x000000ffff078224 */ /* 0x000fe200078e0054 */
[----:B------:R-:W-:Y:S01]  /*9f00*/  ISETP.NE.AND P2, PT, R126, RZ, PT ;  /* 0x000000ff7e00720c */ /* 0x000fe20003f45270 */
[----:B------:R-:W-:Y:S02]  /*9f10*/  BSSY B0, `(.L_x_1638) ;  /* 0x0000064000007945 */ /* 0x000fe40003800000 */
[----:B------:R-:W-:Y:S01]  /*9f20*/  I2F R125, R7 ;  /* 0x00000007007d7306 */ /* 0x000fe20000201400 */
[----:B------:R-:W-:Y:S01]  /*9f30*/  @!P0 LDS.64 R4, [R113.X8] ;  /* 0x0000000071048984 */ /* 0x000fe20000008a00 */
[----:B------:R-:W-:-:S03]  /*9f40*/  LOP3.LUT P0, RZ, R6, 0x1f, R0, 0xf8, !PT ;  /* 0x0000001f06ff7812 */ /* 0x000fc6000780f800 */
[----:B------:R-:W1:Y:S02]  /*9f50*/  SHFL.DOWN PT, R6, R7, 0x4, 0x1f ;  /* 0x08801f0007067f89 */ /* 0x000e6400000e0000 */
[----:B01----:R-:W-:Y:S02]  /*9f60*/  IMAD.IADD R124, R6, 0x1, R7 ;  /* 0x00000001067c7824 */ /* 0x003fe400078e0207 */
[----:B------:R-:W0:Y:S01]  /*9f70*/  I2F R6, R6 ;  /* 0x0000000600067306 */ /* 0x000e220000201400 */
[----:B------:R-:W1:Y:S02]  /*9f80*/  SHFL.DOWN PT, R123, R4, 0x4, 0x1f ;  /* 0x08801f00047b7f89 */ /* 0x000e6400000e0000 */
[C---:B-1----:R-:W-:Y:S02]  /*9f90*/  FADD.FTZ R116, -R123.reuse, R4 ;  /* 0x000000047b747221 */ /* 0x042fe40000010100 */
[----:B0-----:R-:W-:Y:S02]  /*9fa0*/  FMUL.FTZ R123, R123, R6 ;  /* 0x000000067b7b7220 */ /* 0x001fe40000410000 */
[----:B------:R-:W-:-:S02]  /*9fb0*/  FMUL.FTZ R116, R116, R116 ;  /* 0x0000007474747220 */ /* 0x000fc40000410000 */
[----:B------:R-:W-:Y:S02]  /*9fc0*/  FFMA.FTZ R130, R125, R4, R123 ;  /* 0x000000047d827223 */ /* 0x000fe4000001007b */
[----:B------:R-:W-:Y:S01]  /*9fd0*/  FMUL.FTZ R116, R116, R125 ;  /* 0x0000007d74747220 */ /* 0x000fe20000410000 */
[----:B------:R-:W0:Y:S01]  /*9fe0*/  I2F R4, R124 ;  /* 0x0000007c00047306 */ /* 0x000e220000201400 */
[----:B------:R-:W-:Y:S02]  /*9ff0*/  SHFL.DOWN PT, R123, R124, 0x2, 0x1f ;  /* 0x08401f007c7b7f89 */ /* 0x000fe400000e0000 */
[----:B------:R-:W-:Y:S02]  /*a000*/  FMUL.FTZ R113, R116, R6 ;  /* 0x0000000674717220 */ /* 0x000fe40000410000 */
[----:B------:R-:W1:Y:S03]  /*a010*/  SHFL.DOWN PT, R116, R5, 0x4, 0x1f ;  /* 0x08801f0005747f89 */ /* 0x000e6600000e0000 */
[----:B0-----:R-:W0:Y:S01]  /*a020*/  MUFU.RCP R7, R4 ;  /* 0x0000000400077308 */ /* 0x001e220000001000 */
[----:B-1----:R-:W-:-:S04]  /*a030*/  FADD.FTZ R116, R116, R5 ;  /* 0x0000000574747221 */ /* 0x002fc80000010000 */
[C---:B0-----:R-:W-:Y:S02]  /*a040*/  FFMA.FTZ R113, R7.reuse, R113, R116 ;  /* 0x0000007107717223 */ /* 0x041fe40000010074 */
[----:B------:R-:W-:Y:S02]  /*a050*/  FMUL.FTZ R7, R7, R130 ;  /* 0x0000008207077220 */ /* 0x000fe40000410000 */
[----:B------:R-:W-:Y:S02]  /*a060*/  IMAD.IADD R116, R124, 0x1, R123 ;  /* 0x000000017c747824 */ /* 0x000fe400078e027b */
[----:B------:R-:W0:Y:S01]  /*a070*/  I2F R123, R123 ;  /* 0x0000007b007b7306 */ /* 0x000e220000201400 */
[----:B------:R-:W1:Y:S02]  /*a080*/  SHFL.DOWN PT, R6, R7, 0x2, 0x1f ;  /* 0x08401f0007067f89 */ /* 0x000e6400000e0000 */
[----:B-1----:R-:W-:Y:S02]  /*a090*/  FADD.FTZ R125, R7, -R6 ;  /* 0x80000006077d7221 */ /* 0x002fe40000010000 */
[----:B0-----:R-:W-:-:S02]  /*a0a0*/  FMUL.FTZ R6, R6, R123 ;  /* 0x0000007b06067220 */ /* 0x001fc40000410000 */
[----:B------:R-:W-:Y:S02]  /*a0b0*/  FMUL.FTZ R125, R125, R125 ;  /* 0x0000007d7d7d7220 */ /* 0x000fe40000410000 */
[C---:B------:R-:W-:Y:S02]  /*a0c0*/  FFMA.FTZ R130, R4.reuse, R7, R6 ;  /* 0x0000000704827223 */ /* 0x040fe40000010006 */
[----:B------:R-:W-:Y:S01]  /*a0d0*/  FMUL.FTZ R125, R4, R125 ;  /* 0x0000007d047d7220 */ /* 0x000fe20000410000 */
[----:B------:R-:W0:Y:S03]  /*a0e0*/  SHFL.DOWN PT, R7, R116, 0x1, 0x1f ;  /* 0x08201f0074077f89 */ /* 0x000e2600000e0000 */
[----:B------:R-:W-:Y:S01]  /*a0f0*/  FMUL.FTZ R125, R125, R123 ;  /* 0x0000007b7d7d7220 */ /* 0x000fe20000410000 */
[----:B------:R-:W1:Y:S01]  /*a100*/  SHFL.DOWN PT, R4, R113, 0x2, 0x1f ;  /* 0x08401f0071047f89 */ /* 0x000e6200000e0000 */
[----:B0-----:R-:W-:-:S02]  /*a110*/  IMAD.IADD R123, R116, 0x1, R7 ;  /* 0x00000001747b7824 */ /* 0x001fc400078e0207 */
[----:B------:R-:W-:Y:S01]  /*a120*/  I2F R7, R7 ;  /* 0x0000000700077306 */ /* 0x000fe20000201400 */
[----:B-1----:R-:W-:-:S07]  /*a130*/  FADD.FTZ R6, R113, R4 ;  /* 0x0000000471067221 */ /* 0x002fce0000010000 */
[----:B------:R-:W0:Y:S08]  /*a140*/  I2F R4, R116 ;  /* 0x0000007400047306 */ /* 0x000e300000201400 */
[----:B------:R-:W-:Y:S08]  /*a150*/  I2F R123, R123 ;  /* 0x0000007b007b7306 */ /* 0x000ff00000201400 */
[----:B0-----:R-:W0:Y:S02]  /*a160*/  MUFU.RCP R5, R4 ;  /* 0x0000000400057308 */ /* 0x001e240000001000 */
[----:B0-----:R-:W-:-:S02]  /*a170*/  FFMA.FTZ R6, R5, R125, R6 ;  /* 0x0000007d05067223 */ /* 0x001fc40000010006 */
[----:B------:R-:W-:-:S03]  /*a180*/  FMUL.FTZ R5, R5, R130 ;  /* 0x0000008205057220 */ /* 0x000fc60000410000 */
[----:B------:R-:W0:Y:S04]  /*a190*/  SHFL.DOWN PT, R113, R6, 0x1, 0x1f ;  /* 0x08201f0006717f89 */ /* 0x000e2800000e0000 */
[----:B------:R-:W1:Y:S01]  /*a1a0*/  SHFL.DOWN PT, R124, R5, 0x1, 0x1f ;  /* 0x08201f00057c7f89 */ /* 0x000e6200000e0000 */
[----:B0-----:R-:W-:Y:S02]  /*a1b0*/  FADD.FTZ R113, R6, R113 ;  /* 0x0000007106717221 */ /* 0x001fe40000010000 */
[----:B-1----:R-:W-:Y:S02]  /*a1c0*/  FADD.FTZ R125, R5, -R124 ;  /* 0x8000007c057d7221 */ /* 0x002fe40000010000 */
[----:B------:R-:W-:Y:S02]  /*a1d0*/  FMUL.FTZ R124, R124, R7 ;  /* 0x000000077c7c7220 */ /* 0x000fe40000410000 */
[----:B------:R-:W-:-:S02]  /*a1e0*/  FMUL.FTZ R125, R125, R125 ;  /* 0x0000007d7d7d7220 */ /* 0x000fc40000410000 */
[C---:B------:R-:W-:Y:S02]  /*a1f0*/  FFMA.FTZ R129, R4.reuse, R5, R124 ;  /* 0x0000000504817223 */ /* 0x040fe4000001007c */
[----:B------:R-:W-:Y:S02]  /*a200*/  FMUL.FTZ R125, R4, R125 ;  /* 0x0000007d047d7220 */ /* 0x000fe40000410000 */
[----:B------:R-:W0:Y:S02]  /*a210*/  MUFU.RCP R4, R123 ;  /* 0x0000007b00047308 */ /* 0x000e240000001000 */
[----:B------:R-:W-:Y:S01]  /*a220*/  FMUL.FTZ R125, R125, R7 ;  /* 0x000000077d7d7220 */ /* 0x000fe20000410000 */
[----:B------:R-:W-:-:S05]  /*a230*/  @!P0 MOV R7, 0x4 ;  /* 0x0000000400078802 */ /* 0x000fca0000000f00 */
[----:B------:R-:W-:-:S04]  /*a240*/  @!P0 IMAD.WIDE R6, R18, R7, c[0x0][0x1a8] ;  /* 0x00006a0012068625 */ /* 0x000fc800078e0207 */
[C---:B0-----:R-:W-:Y:S02]  /*a250*/  FMUL.FTZ R129, R4.reuse, R129 ;  /* 0x0000008104817220 */ /* 0x041fe40000410000 */
[----:B------:R-:W-:Y:S02]  /*a260*/  FFMA.FTZ R113, R4, R125, R113 ;  /* 0x0000007d04717223 */ /* 0x000fe40000010071 */
[----:B------:R-:W-:Y:S02]  /*a270*/  IMAD.MOV.U32 R4, RZ, RZ, c[0x0][0x1e0] ;  /* 0x00007800ff047624 */ /* 0x000fe400078e00ff */
[----:B------:R-:W0:Y:S04]  /*a280*/  SHFL.IDX PT, R129, R129, RZ, 0x1f ;  /* 0x00001fff81817589 */ /* 0x000e2800000e0000 */
[----:B------:R-:W1:Y:S01]  /*a290*/  SHFL.IDX PT, R113, R113, RZ, 0x1f ;  /* 0x00001fff71717589 */ /* 0x000e6200000e0000 */
[C---:B0-----:R-:W-:Y:S01]  /*a2a0*/  FMUL.FTZ R5, R129.reuse, R129 ;  /* 0x0000008181057220 */ /* 0x041fe20000410000 */
[----:B------:R-:W-:Y:S01]  /*a2b0*/  FSEL R131, R129, RZ, !P1 ;  /* 0x000000ff81837208 */ /* 0x000fe20004800000 */
[----:B-1----:R-:W-:-:S03]  /*a2c0*/  FFMA.FTZ R4, R113, R4, c[0x0][0x228] ;  /* 0x00008a0071047623 */ /* 0x002fc60000010004 */
[----:B------:R-:W-:-:S05]  /*a2d0*/  FSEL R5, R5, RZ, P1 ;  /* 0x000000ff05057208 */ /* 0x000fca0000800000 */
[----:B------:R-:W-:Y:S02]  /*a2e0*/  FADD.FTZ R116, R4, R5 ;  /* 0x0000000504747221 */ /* 0x000fe40000010000 */
[----:B------:R-:W-:Y:S02]  /*a2f0*/  @!P0 IMAD.MOV.U32 R5, RZ, RZ, 0x4 ;  /* 0x00000004ff058424 */ /* 0x000fe400078e00ff */
[----:B------:R-:W0:Y:S02]  /*a300*/  MUFU.RSQ R130, R116 ;  /* 0x0000007400827308 */ /* 0x000e240000001400 */
[----:B------:R-:W-:-:S05]  /*a310*/  @!P0 IMAD.WIDE R4, R18, R5, c[0x0][0x1a0] ;  /* 0x0000680012048625 */ /* 0x000fca00078e0205 */
[----:B------:R1:W-:Y:S04]  /*a320*/  @!P0 STG.E [R4.64], R129 ;  /* 0x0000008104008986 */ /* 0x0003e8000c101906 */
[----:B0-----:R1:W-:Y:S01]  /*a330*/  @!P0 STG.E [R6.64], R130 ;  /* 0x0000008206008986 */ /* 0x0013e2000c101906 */
[----:B------:R-:W-:Y:S05]  /*a340*/  @!P2 BRA `(.L_x_1639) ;  /* 0x000002000000a947 */ /* 0x000fea0003800000 */
[--C-:B-1----:R-:W-:Y:S02]  /*a350*/  FADD.FTZ R4, R92, -R131.reuse ;  /* 0x800000835c047221 */ /* 0x102fe40000010000 */
[----:B------:R-:W-:Y:S02]  /*a360*/  FADD.FTZ R5, R95, -R131 ;  /* 0x800000835f057221 */ /* 0x000fe40000010000 */
[C---:B------:R-:W-:Y:S02]  /*a370*/  FMUL.FTZ R4, R130.reuse, R4 ;  /* 0x0000000482047220 */ /* 0x040fe40000410000 */
[----:B------:R-:W-:-:S02]  /*a380*/  FMUL.FTZ R5, R130, R5 ;  /* 0x0000000582057220 */ /* 0x000fc40000410000 */
[----:B------:R-:W-:Y:S02]  /*a390*/  FFMA.FTZ R4, R43, R4, R52 ;  /* 0x000000042b047223 */ /* 0x000fe40000010034 */
[----:B------:R-:W-:Y:S02]  /*a3a0*/  FFMA.FTZ R5, R44, R5, R51 ;  /* 0x000000052c057223 */ /* 0x000fe40000010033 */
[--C-:B------:R-:W-:Y:S02]  /*a3b0*/  FADD.FTZ R6, R97, -R131.reuse ;  /* 0x8000008361067221 */ /* 0x100fe40000010000 */
[--C-:B------:R-:W-:Y:S01]  /*a3c0*/  FADD.FTZ R7, R105, -R131.reuse ;  /* 0x8000008369077221 */ /* 0x100fe20000010000 */
[----:B------:R-:W-:Y:S01]  /*a3d0*/  F2FP.BF16.PACK_AB R4, R5, R4 ;  /* 0x000000040504723e */ /* 0x000fe200000010ff */
[----:B------:R-:W-:Y:S02]  /*a3e0*/  FADD.FTZ R5, R96, -R131 ;  /* 0x8000008360057221 */ /* 0x000fe40000010000 */
[----:B------:R-:W-:-:S02]  /*a3f0*/  FMUL.FTZ R6, R130, R6 ;  /* 0x0000000682067220 */ /* 0x000fc40000410000 */
[----:B------:R-:W-:Y:S02]  /*a400*/  FMUL.FTZ R5, R130, R5 ;  /* 0x0000000582057220 */ /* 0x000fe40000410000 */
[----:B------:R-:W-:Y:S02]  /*a410*/  FFMA.FTZ R6, R46, R6, R53 ;  /* 0x000000062e067223 */ /* 0x000fe40000010035 */
[----:B------:R-:W-:Y:S02]  /*a420*/  FFMA.FTZ R5, R45, R5, R54 ;  /* 0x000000052d057223 */ /* 0x000fe40000010036 */
[----:B------:R-:W-:Y:S02]  /*a430*/  FMUL.FTZ R7, R130, R7 ;  /* 0x0000000782077220 */ /* 0x000fe40000410000 */
[--C-:B------:R-:W-:Y:S01]  /*a440*/  FADD.FTZ R113, R115, -R131.reuse ;  /* 0x8000008373717221 */ /* 0x100fe20000010000 */
[----:B------:R-:W-:Y:S01]  /*a450*/  F2FP.BF16.PACK_AB R5, R6, R5 ;  /* 0x000000050605723e */ /* 0x000fe200000010ff */
[----:B------:R-:W-:-:S02]  /*a460*/  FADD.FTZ R6, R98, -R131 ;  /* 0x8000008362067221 */ /* 0x000fc40000010000 */
[----:B------:R-:W-:Y:S02]  /*a470*/  FFMA.FTZ R7, R48, R7, R55 ;  /* 0x0000000730077223 */ /* 0x000fe40000010037 */
[C---:B------:R-:W-:Y:S02]  /*a480*/  FMUL.FTZ R6, R130.reuse, R6 ;  /* 0x0000000682067220 */ /* 0x040fe40000410000 */
[----:B------:R-:W-:Y:S02]  /*a490*/  FMUL.FTZ R113, R130, R113 ;  /* 0x0000007182717220 */ /* 0x000fe40000410000 */
[----:B------:R-:W-:Y:S02]  /*a4a0*/  FFMA.FTZ R6, R47, R6, R56 ;  /* 0x000000062f067223 */ /* 0x000fe40000010038 */
[----:B------:R-:W-:Y:S02]  /*a4b0*/  FFMA.FTZ R116, R50, R113, R57 ;  /* 0x0000007132747223 */ /* 0x000fe40000010039 */
[----:B------:R-:W-:Y:S01]  /*a4c0*/  IMAD.MOV.U32 R124, RZ, RZ, 0x10 ;  /* 0x00000010ff7c7424 */ /* 0x000fe200078e00ff */
[----:B------:R-:W-:Y:S01]  /*a4d0*/  F2FP.BF16.PACK_AB R6, R7, R6 ;  /* 0x000000060706723e */ /* 0x000fe200000010ff */
[----:B------:R-:W-:-:S02]  /*a4e0*/  FADD.FTZ R7, R112, -R131 ;  /* 0x8000008370077221 */ /* 0x000fc40000010000 */
[C---:B------:R-:W-:Y:S01]  /*a4f0*/  IMAD.WIDE.U32 R124, R91.reuse, R124, c[0x0][0x208] ;  /* 0x000082005b7c7625 */ /* 0x040fe200078e007c */
[----:B------:R-:W-:-:S03]  /*a500*/  IADD3 R91, R91, 0x100, RZ ;  /* 0x000001005b5b7810 */ /* 0x000fc60007ffe0ff */
[----:B------:R-:W-:-:S04]  /*a510*/  FMUL.FTZ R7, R130, R7 ;  /* 0x0000000782077220 */ /* 0x000fc80000410000 */
[----:B------:R-:W-:-:S05]  /*a520*/  FFMA.FTZ R7, R49, R7, R58 ;  /* 0x0000000731077223 */ /* 0x000fca000001003a */
[----:B------:R-:W-:-:S05]  /*a530*/  F2FP.BF16.PACK_AB R7, R116, R7 ;  /* 0x000000077407723e */ /* 0x000fca00000010ff */
[----:B------:R0:W-:Y:S02]  /*a540*/  STG.E.128 [R124.64], R4 ;  /* 0x000000047c007986 */ /* 0x0001e4000c101d06 */
.L_x_1639:
[----:B------:R-:W-:Y:S05]  /*a550*/  BSYNC B0 ;  /* 0x0000000000007941 */ /* 0x000fea0003800000 */
.L_x_1638:
[----:B------:R-:W-:Y:S01]  /*a560*/  ISETP.NE.AND P0, PT, R127, RZ, PT ;  /* 0x000000ff7f00720c */ /* 0x000fe20003f05270 */
[----:B------:R-:W-:-:S12]  /*a570*/  BSSY B0, `(.L_x_1640) ;  /* 0x0000022000007945 */ /* 0x000fd80003800000 */
[----:B------:R-:W-:Y:S05]  /*a580*/  @!P0 BRA `(.L_x_1641) ;  /* 0x0000020000008947 */ /* 0x000fea0003800000 */
[--C-:B01----:R-:W-:Y:S02]  /*a590*/  FADD.FTZ R4, R93, -R131.reuse ;  /* 0x800000835d047221 */ /* 0x103fe40000010000 */
        /* <DEDUP_REMOVED lines=8> */
[----:B------:R-:W-:Y:S02]  /*a620*/  FADD.FTZ R5, R99, -R131 ;  /* 0x8000008363057221 */ /* 0x000fe40000010000 */
[C---:B------:R-:W-:Y:S02]  /*a630*/  FMUL.FTZ R6, R130.reuse, R6 ;  /* 0x0000000682067220 */ /* 0x040fe40000410000 */
[----:B------:R-:W-:Y:S02]  /*a640*/  FMUL.FTZ R5, R130, R5 ;  /* 0x0000000582057220 */ /* 0x000fe40000410000 */
[----:B------:R-:W-:-:S02]  /*a650*/  FFMA.FTZ R6, R62, R6, R13 ;  /* 0x000000063e067223 */ /* 0x000fc4000001000d */
[----:B------:R-:W-:Y:S02]  /*a660*/  FFMA.FTZ R5, R61, R5, R12 ;  /* 0x000000053d057223 */ /* 0x000fe4000001000c */
[----:B------:R-:W-:Y:S02]  /*a670*/  FMUL.FTZ R7, R130, R7 ;  /* 0x0000000782077220 */ /* 0x000fe40000410000 */
[--C-:B------:R-:W-:Y:S01]  /*a680*/  FADD.FTZ R113, R117, -R131.reuse ;  /* 0x8000008375717221 */ /* 0x100fe20000010000 */
[----:B------:R-:W-:Y:S01]  /*a690*/  F2FP.BF16.PACK_AB R5, R6, R5 ;  /* 0x000000050605723e */ /* 0x000fe200000010ff */
[----:B------:R-:W-:Y:S02]  /*a6a0*/  FADD.FTZ R6, R106, -R131 ;  /* 0x800000836a067221 */ /* 0x000fe40000010000 */
[----:B------:R-:W-:Y:S02]  /*a6b0*/  FFMA.FTZ R7, R64, R7, R69 ;  /* 0x0000000740077223 */ /* 0x000fe40000010045 */
[----:B------:R-:W-:-:S02]  /*a6c0*/  FMUL.FTZ R6, R130, R6 ;  /* 0x0000000682067220 */ /* 0x000fc40000410000 */
[----:B------:R-:W-:Y:S02]  /*a6d0*/  FMUL.FTZ R113, R130, R113 ;  /* 0x0000007182717220 */ /* 0x000fe40000410000 */
[----:B------:R-:W-:Y:S02]  /*a6e0*/  FFMA.FTZ R6, R63, R6, R70 ;  /* 0x000000063f067223 */ /* 0x000fe40000010046 */
[----:B------:R-:W-:Y:S02]  /*a6f0*/  FFMA.FTZ R116, R66, R113, R15 ;  /* 0x0000007142747223 */ /* 0x000fe4000001000f */
[----:B------:R-:W-:Y:S01]  /*a700*/  IMAD.MOV.U32 R124, RZ, RZ, 0x10 ;  /* 0x00000010ff7c7424 */ /* 0x000fe200078e00ff */
[----:B------:R-:W-:Y:S01]  /*a710*/  F2FP.BF16.PACK_AB R6, R7, R6 ;  /* 0x000000060706723e */ /* 0x000fe200000010ff */
[----:B------:R-:W-:Y:S02]  /*a720*/  FADD.FTZ R7, R110, -R131 ;  /* 0x800000836e077221 */ /* 0x000fe40000010000 */
[C---:B------:R-:W-:Y:S01]  /*a730*/  IMAD.WIDE.U32 R124, R91.reuse, R124, c[0x0][0x208] ;  /* 0x000082005b7c7625 */ /* 0x040fe200078e007c */
[----:B------:R-:W-:-:S03]  /*a740*/  IADD3 R91, R91, 0x100, RZ ;  /* 0x000001005b5b7810 */ /* 0x000fc60007ffe0ff */
[----:B------:R-:W-:-:S04]  /*a750*/  FMUL.FTZ R7, R130, R7 ;  /* 0x0000000782077220 */ /* 0x000fc80000410000 */
[----:B------:R-:W-:-:S05]  /*a760*/  FFMA.FTZ R7, R65, R7, R14 ;  /* 0x0000000741077223 */ /* 0x000fca000001000e */
[----:B------:R-:W-:-:S05]  /*a770*/  F2FP.BF16.PACK_AB R7, R116, R7 ;  /* 0x000000077407723e */ /* 0x000fca00000010ff */
[----:B------:R0:W-:Y:S02]  /*a780*/  STG.E.128 [R124.64], R4 ;  /* 0x000000047c007986 */ /* 0x0001e4000c101d06 */
.L_x_1641:
[----:B------:R-:W-:Y:S05]  /*a790*/  BSYNC B0 ;  /* 0x0000000000007941 */ /* 0x000fea0003800000 */
.L_x_1640:
[----:B------:R-:W-:Y:S01]  /*a7a0*/  ISETP.NE.AND P0, PT, R128, RZ, PT ;  /* 0x000000ff8000720c */ /* 0x000fe20003f05270 */
[----:B------:R-:W-:-:S12]  /*a7b0*/  BSSY B0, `(.L_x_1642) ;  /* 0x0000021000007945 */ /* 0x000fd80003800000 */
[----:B------:R-:W-:Y:S05]  /*a7c0*/  @!P0 BRA `(.L_x_1643) ;  /* 0x000001f000008947 */ /* 0x000fea0003800000 */
[--C-:B01----:R-:W-:Y:S02]  /*a7d0*/  FADD.FTZ R7, R103, -R131.reuse ;  /* 0x8000008367077221 */ /* 0x103fe40000010000 */
[--C-:B------:R-:W-:Y:S02]  /*a7e0*/  FADD.FTZ R116, R107, -R131.reuse ;  /* 0x800000836b747221 */ /* 0x100fe40000010000 */
[C---:B------:R-:W-:Y:S02]  /*a7f0*/  FMUL.FTZ R113, R130.reuse, R7 ;  /* 0x0000000782717220 */ /* 0x040fe40000410000 */
[----:B------:R-:W-:Y:S02]  /*a800*/  FMUL.FTZ R123, R130, R116 ;  /* 0x00000074827b7220 */ /* 0x000fe40000410000 */
[--C-:B------:R-:W-:Y:S02]  /*a810*/  FADD.FTZ R7, R111, -R131.reuse ;  /* 0x800000836f077221 */ /* 0x100fe40000010000 */
[----:B------:R-:W-:-:S02]  /*a820*/  FADD.FTZ R116, R114, -R131 ;  /* 0x8000008372747221 */ /* 0x000fc40000010000 */
[C---:B------:R-:W-:Y:S02]  /*a830*/  FMUL.FTZ R7, R130.reuse, R7 ;  /* 0x0000000782077220 */ /* 0x040fe40000410000 */
[----:B------:R-:W-:Y:S02]  /*a840*/  FMUL.FTZ R116, R130, R116 ;  /* 0x0000007482747220 */ /* 0x000fe40000410000 */
[--C-:B------:R-:W-:Y:S02]  /*a850*/  FADD.FTZ R6, R102, -R131.reuse ;  /* 0x8000008366067221 */ /* 0x100fe40000010000 */
[----:B------:R-:W-:Y:S02]  /*a860*/  FADD.FTZ R124, R108, -R131 ;  /* 0x800000836c7c7221 */ /* 0x000fe40000010000 */
[----:B------:R-:W-:Y:S02]  /*a870*/  FFMA.FTZ R7, R77, R7, R90 ;  /* 0x000000074d077223 */ /* 0x000fe4000001005a */
[----:B------:R-:W-:-:S02]  /*a880*/  FFMA.FTZ R116, R78, R116, R89 ;  /* 0x000000744e747223 */ /* 0x000fc40000010059 */
[--C-:B------:R-:W-:Y:S02]  /*a890*/  FADD.FTZ R4, R94, -R131.reuse ;  /* 0x800000835e047221 */ /* 0x100fe40000010000 */
[----:B------:R-:W-:Y:S01]  /*a8a0*/  FADD.FTZ R5, R101, -R131 ;  /* 0x8000008365057221 */ /* 0x000fe20000010000 */
[----:B------:R-:W-:Y:S01]  /*a8b0*/  F2FP.BF16.PACK_AB R7, R116, R7 ;  /* 0x000000077407723e */ /* 0x000fe200000010ff */
[C---:B------:R-:W-:Y:S02]  /*a8c0*/  FMUL.FTZ R6, R130.reuse, R6 ;  /* 0x0000000682067220 */ /* 0x040fe40000410000 */
[C---:B------:R-:W-:Y:S02]  /*a8d0*/  FMUL.FTZ R124, R130.reuse, R124 ;  /* 0x0000007c827c7220 */ /* 0x040fe40000410000 */
[C---:B------:R-:W-:Y:S02]  /*a8e0*/  FMUL.FTZ R4, R130.reuse, R4 ;  /* 0x0000000482047220 */ /* 0x040fe40000410000 */
[----:B------:R-:W-:-:S02]  /*a8f0*/  FMUL.FTZ R5, R130, R5 ;  /* 0x0000000582057220 */ /* 0x000fc40000410000 */
[----:B------:R-:W-:Y:S02]  /*a900*/  FFMA.FTZ R116, R73, R6, R86 ;  /* 0x0000000649747223 */ /* 0x000fe40000010056 */
[----:B------:R-:W-:Y:S02]  /*a910*/  FFMA.FTZ R6, R75, R123, R88 ;  /* 0x0000007b4b067223 */ /* 0x000fe40000010058 */
[----:B------:R-:W-:Y:S02]  /*a920*/  FFMA.FTZ R125, R76, R124, R87 ;  /* 0x0000007c4c7d7223 */ /* 0x000fe40000010057 */
[----:B------:R-:W-:Y:S02]  /*a930*/  FFMA.FTZ R123, R74, R113, R85 ;  /* 0x000000714a7b7223 */ /* 0x000fe40000010055 */
[----:B------:R-:W-:Y:S01]  /*a940*/  FFMA.FTZ R4, R71, R4, R80 ;  /* 0x0000000447047223 */ /* 0x000fe20000010050 */
[----:B------:R-:W-:Y:S01]  /*a950*/  F2FP.BF16.PACK_AB R6, R125, R6 ;  /* 0x000000067d06723e */ /* 0x000fe200000010ff */
[----:B------:R-:W-:Y:S01]  /*a960*/  FFMA.FTZ R113, R72, R5, R81 ;  /* 0x0000000548717223 */ /* 0x000fe20000010051 */
[----:B------:R-:W-:Y:S01]  /*a970*/  F2FP.BF16.PACK_AB R5, R123, R116 ;  /* 0x000000747b05723e */ /* 0x000fe200000010ff */
[----:B------:R-:W-:-:S03]  /*a980*/  IMAD.MOV.U32 R124, RZ, RZ, 0x10 ;  /* 0x00000010ff7c7424 */ /* 0x000fc600078e00ff */
[----:B------:R-:W-:Y:S01]  /*a990*/  F2FP.BF16.PACK_AB R4, R113, R4 ;  /* 0x000000047104723e */ /* 0x000fe200000010ff */
[----:B------:R-:W-:-:S05]  /*a9a0*/  IMAD.WIDE.U32 R124, R91, R124, c[0x0][0x208] ;  /* 0x000082005b7c7625 */ /* 0x000fca00078e007c */
[----:B------:R0:W-:Y:S02]  /*a9b0*/  STG.E.128 [R124.64], R4 ;  /* 0x000000047c007986 */ /* 0x0001e4000c101d06 */
.L_x_1643:
[----:B------:R-:W-:Y:S05]  /*a9c0*/  BSYNC B0 ;  /* 0x0000000000007941 */ /* 0x000fea0003800000 */
.L_x_1642:
[----:B------:R-:W-:Y:S02]  /*a9d0*/  IADD3 R18, R18, c[0x0][0x160], RZ ;  /* 0x0000580012127a10 */ /* 0x000fe40007ffe0ff */
[----:B------:R-:W-:Y:S02]  /*a9e0*/  LOP3.LUT P1, RZ, R83, 0xff, RZ, 0xc0, !PT ;  /* 0x000000ff53ff7812 */ /* 0x000fe4000782c0ff */
[----:B------:R-:W-:Y:S02]  /*a9f0*/  ISETP.GE.AND P0, PT, R18, c[0x0][0x164], PT ;  /* 0x0000590012007a0c */ /* 0x000fe40003f06270 */
[----:B------:R-:W-:-:S11]  /*aa00*/  SEL R83, RZ, 0x1, P1 ;  /* 0x00000001ff537807 */ /* 0x000fd60000800000 */
[----:B01----:R-:W-:Y:S01]  /*aa10*/  @P0 CALL.REL.NOINC `(.L_x_1644) ;  /* 0x0000001000000944 */ /* 0x003fe20003c00000 */
[----:B------:R-:W-:Y:S05]  /*aa20*/  BRA `(.L_x_1645) ;  /* 0xffff651000007947 */ /* 0x000fea000383ffff */
.L_x_1644:
[----:B------:R-:W-:Y:S05]  /*aa30*/  EXIT ;  /* 0x000000000000794d */ /* 0x000fea0003800000 */
.L_x_1636:
[----:B------:R-:W-:Y:S01]  /*aa40*/  IMAD.MOV.U32 R116, RZ, RZ, R4 ;  /* 0x000000ffff747224 */ /* 0x000fe200078e0004 */
[----:B------:R-:W-:Y:S01]  /*aa50*/  MOV R6, 0xaaa0 ;  /* 0x0000aaa000067802 */ /* 0x000fe20000000f00 */
[----:B------:R-:W-:Y:S02]  /*aa60*/  IMAD.MOV.U32 R5, RZ, RZ, 0x1 ;  /* 0x00000001ff057424 */ /* 0x000fe400078e00ff */
[----:B------:R-:W-:Y:S02]  /*aa70*/  IMAD.MOV.U32 R123, RZ, RZ, 0x1f ;  /* 0x0000001fff7b7424 */ /* 0x000fe400078e00ff */
[----:B------:R-:W-:Y:S02]  /*aa80*/  IMAD.MOV.U32 R130, RZ, RZ, -0x1 ;  /* 0xffffffffff827424 */ /* 0x000fe400078e00ff */
[----:B------:R-:W-:Y:S05]  /*aa90*/  CALL.REL.NOINC `($__internal_12_$__cuda_sm70_shflsync_bfly_p) ;  /* 0x000006d000007944 */ /* 0x000fea0003c00000 */
[----:B01----:R-:W-:Y:S05]  /*aaa0*/  BRA `(.L_x_1646) ;  /* 0xffffef0000007947 */ /* 0x003fea000383ffff */
.L_x_1637:
[----:B------:R-:W-:Y:S01]  /*aab0*/  MOV R116, R124 ;  /* 0x0000007c00747202 */ /* 0x000fe20000000f00 */
[----:B------:R-:W-:Y:S01]  /*aac0*/  IMAD.MOV.U32 R5, RZ, RZ, 0x2 ;  /* 0x00000002ff057424 */ /* 0x000fe200078e00ff */
[----:B------:R-:W-:Y:S01]  /*aad0*/  MOV R6, 0xab10 ;  /* 0x0000ab1000067802 */ /* 0x000fe20000000f00 */
[----:B------:R-:W-:Y:S02]  /*aae0*/  IMAD.MOV.U32 R123, RZ, RZ, 0x1f ;  /* 0x0000001fff7b7424 */ /* 0x000fe400078e00ff */
[----:B------:R-:W-:-:S02]  /*aaf0*/  IMAD.MOV.U32 R130, RZ, RZ, -0x1 ;  /* 0xffffffffff827424 */ /* 0x000fc400078e00ff */
[----:B0-----:R-:W-:Y:S05]  /*ab00*/  CALL.REL.NOINC `($__internal_12_$__cuda_sm70_shflsync_bfly_p) ;  /* 0x0000066000007944 */ /* 0x001fea0003c00000 */
[----:B01----:R-:W-:Y:S01]  /*ab10*/  FADD.FTZ R116, R124, R5 ;  /* 0x000000057c747221 */ /* 0x003fe20000010000 */
[----:B------:R-:W-:Y:S01]  /*ab20*/  MOV R6, 0xab70 ;  /* 0x0000ab7000067802 */ /* 0x000fe20000000f00 */
[----:B------:R-:W-:-:S02]  /*ab30*/  IMAD.MOV.U32 R5, RZ, RZ, 0x4 ;  /* 0x00000004ff057424 */ /* 0x000fc400078e00ff */
[----:B------:R-:W-:Y:S02]  /*ab40*/  IMAD.MOV.U32 R123, RZ, RZ, 0x1f ;  /* 0x0000001fff7b7424 */ /* 0x000fe400078e00ff */
[----:B------:R-:W-:Y:S02]  /*ab50*/  IMAD.MOV.U32 R130, RZ, RZ, -0x1 ;  /* 0xffffffffff827424 */ /* 0x000fe400078e00ff */
[----:B------:R-:W-:Y:S05]  /*ab60*/  CALL.REL.NOINC `($__internal_12_$__cuda_sm70_shflsync_bfly_p) ;  /* 0x0000060000007944 */ /* 0x000fea0003c00000 */
[----:B0-----:R-:W-:Y:S01]  /*ab70*/  HFMA2.MMA R123, -RZ, RZ, 0, 1.847743988037109375e-06 ;  /* 0x0000001fff7b7435 */ /* 0x001fe200000001ff */
[----:B-1----:R-:W-:Y:S01]  /*ab80*/  FADD.FTZ R116, R116, R5 ;  /* 0x0000000574747221 */ /* 0x002fe20000010000 */
[----:B------:R-:W-:Y:S01]  /*ab90*/  MOV R6, 0xabd0 ;  /* 0x0000abd000067802 */ /* 0x000fe20000000f00 */
[----:B------:R-:W-:Y:S02]  /*aba0*/  IMAD.MOV.U32 R5, RZ, RZ, 0x8 ;  /* 0x00000008ff057424 */ /* 0x000fe400078e00ff */
[----:B------:R-:W-:Y:S02]  /*abb0*/  IMAD.MOV.U32 R130, RZ, RZ, -0x1 ;  /* 0xffffffffff827424 */ /* 0x000fe400078e00ff */
[----:B------:R-:W-:Y:S05]  /*abc0*/  CALL.REL.NOINC `($__internal_12_$__cuda_sm70_shflsync_bfly_p) ;  /* 0x000005a000007944 */ /* 0x000fea0003c00000 */
[----:B01----:R-:W-:Y:S01]  /*abd0*/  FADD.FTZ R116, R116, R5 ;  /* 0x0000000574747221 */ /* 0x003fe20000010000 */
[----:B------:R-:W-:Y:S01]  /*abe0*/  MOV R6, 0xac30 ;  /* 0x0000ac3000067802 */ /* 0x000fe20000000f00 */
[----:B------:R-:W-:Y:S02]  /*abf0*/  IMAD.MOV.U32 R5, RZ, RZ, 0x10 ;  /* 0x00000010ff057424 */ /* 0x000fe400078e00ff */
[----:B------:R-:W-:-:S02]  /*ac00*/  IMAD.MOV.U32 R123, RZ, RZ, 0x1f ;  /* 0x0000001fff7b7424 */ /* 0x000fc400078e00ff */
[----:B------:R-:W-:Y:S02]  /*ac10*/  IMAD.MOV.U32 R130, RZ, RZ, -0x1 ;  /* 0xffffffffff827424 */ /* 0x000fe400078e00ff */
[----:B------:R-:W-:Y:S05]  /*ac20*/  CALL.REL.NOINC `($__internal_12_$__cuda_sm70_shflsync_bfly_p) ;  /* 0x0000054000007944 */ /* 0x000fea0003c00000 */
[----:B-1----:R-:W-:Y:S01]  /*ac30*/  FADD.FTZ R4, R116, R5 ;  /* 0x0000000574047221 */ /* 0x002fe20000010000 */
[----:B------:R-:W-:Y:S01]  /*ac40*/  ISETP.NE.AND P0, PT, R126, RZ, PT ;  /* 0x000000ff7e00720c */ /* 0x000fe20003f05270 */
[----:B0-----:R-:W-:Y:S02]  /*ac50*/  IMAD.MOV.U32 R123, RZ, RZ, 0x1f ;  /* 0x0000001fff7b7424 */ /* 0x001fe400078e00ff */
[----:B------:R-:W-:Y:S02]  /*ac60*/  FMUL.FTZ R4, R79, R4 ;  /* 0x000000044f047220 */ /* 0x000fe40000410000 */
[----:B------:R-:W-:Y:S02]  /*ac70*/  IMAD.MOV.U32 R130, RZ, RZ, -0x1 ;  /* 0xffffffffff827424 */ /* 0x000fe400078e00ff */
[--C-:B------:R-:W-:Y:S02]  /*ac80*/  FADD.FTZ R5, R92, -R4.reuse ;  /* 0x800000045c057221 */ /* 0x100fe40000010000 */
[----:B------:R-:W-:-:S02]  /*ac90*/  FADD.FTZ R6, R95, -R4 ;  /* 0x800000045f067221 */ /* 0x000fc40000010000 */
[----:B------:R-:W-:-:S04]  /*aca0*/  FFMA.FTZ R5, R5, R5, RZ ;  /* 0x0000000505057223 */ /* 0x000fc800000100ff */
        /* <DEDUP_REMOVED lines=14> */
[----:B------:R-:W-:Y:S01]  /*ad90*/  FSEL R116, R5, RZ, P0 ;  /* 0x000000ff05747208 */ /* 0x000fe20000000000 */
[----:B------:R-:W-:-:S04]  /*ada0*/  FADD.FTZ R5, R93, -R4 ;  /* 0x800000045d057221 */ /* 0x000fc80000010000 */
        /* <DEDUP_REMOVED lines=30> */
[----:B------:R-:W-:Y:S01]  /*af90*/  MOV R6, 0xafc0 ;  /* 0x0000afc000067802 */ /* 0x000fe20000000f00 */
[----:B------:R-:W-:Y:S02]  /*afa0*/  IMAD.MOV.U32 R5, RZ, RZ, 0x1 ;  /* 0x00000001ff057424 */ /* 0x000fe400078e00ff */
[----:B------:R-:W-:Y:S05]  /*afb0*/  CALL.REL.NOINC `($__internal_12_$__cuda_sm70_shflsync_bfly_p) ;  /* 0x000001b000007944 */ /* 0x000fea0003c00000 */
[----:B01----:R-:W-:Y:S01]  /*afc0*/  FADD.FTZ R116, R116, R5 ;  /* 0x0000000574747221 */ /* 0x003fe20000010000 */
[----:B------:R-:W-:Y:S01]  /*afd0*/  MOV R5, 0x2 ;  /* 0x0000000200057802 */ /* 0x000fe20000000f00 */
[----:B------:R-:W-:Y:S01]  /*afe0*/  IMAD.MOV.U32 R123, RZ, RZ, 0x1f ;  /* 0x0000001fff7b7424 */ /* 0x000fe200078e00ff */
[----:B------:R-:W-:Y:S01]  /*aff0*/  MOV R6, 0xb020 ;  /* 0x0000b02000067802 */ /* 0x000fe20000000f00 */
        /* <DEDUP_REMOVED lines=8> */
[----:B01----:R-:W-:Y:S01]  /*b080*/  FADD.FTZ R116, R116, R5 ;  /* 0x0000000574747221 */ /* 0x003fe20000010000 */
[----:B------:R-:W-:Y:S01]  /*b090*/  MOV R130, 0xffffffff ;  /* 0xffffffff00827802 */ /* 0x000fe20000000f00 */
[----:B------:R-:W-:Y:S01]  /*b0a0*/  IMAD.MOV.U32 R5, RZ, RZ, 0x8 ;  /* 0x00000008ff057424 */ /* 0x000fe200078e00ff */
[----:B------:R-:W-:Y:S01]  /*b0b0*/  MOV R6, 0xb0e0 ;  /* 0x0000b0e000067802 */ /* 0x000fe20000000f00 */
[----:B------:R-:W-:Y:S02]  /*b0c0*/  IMAD.MOV.U32 R123, RZ, RZ, 0x1f ;  /* 0x0000001fff7b7424 */ /* 0x000fe400078e00ff */
[----:B------:R-:W-:Y:S05]  /*b0d0*/  CALL.REL.NOINC `($__internal_12_$__cuda_sm70_shflsync_bfly_p) ;  /* 0x0000009000007944 */ /* 0x000fea0003c00000 */
[----:B-1----:R-:W-:Y:S01]  /*b0e0*/  FADD.FTZ R124, R116, R5 ;  /* 0x00000005747c7221 */ /* 0x002fe20000010000 */
[----:B------:R-:W-:Y:S01]  /*b0f0*/  MOV R6, 0xb150 ;  /* 0x0000b15000067802 */ /* 0x000fe20000000f00 */
[----:B------:R-:W-:Y:S02]  /*b100*/  IMAD.MOV.U32 R5, RZ, RZ, 0x10 ;  /* 0x00000010ff057424 */ /* 0x000fe400078e00ff */
[----:B0-----:R-:W-:Y:S02]  /*b110*/  IMAD.MOV.U32 R123, RZ, RZ, 0x1f ;  /* 0x0000001fff7b7424 */ /* 0x001fe400078e00ff */
[----:B------:R-:W-:-:S02]  /*b120*/  IMAD.MOV.U32 R130, RZ, RZ, -0x1 ;  /* 0xffffffffff827424 */ /* 0x000fc400078e00ff */
[----:B------:R-:W-:Y:S02]  /*b130*/  IMAD.MOV.U32 R116, RZ, RZ, R124 ;  /* 0x000000ffff747224 */ /* 0x000fe400078e007c */
[----:B------:R-:W-:Y:S05]  /*b140*/  CALL.REL.NOINC `($__internal_12_$__cuda_sm70_shflsync_bfly_p) ;  /* 0x0000002000007944 */ /* 0x000fea0003c00000 */
[----:B01----:R-:W-:Y:S01]  /*b150*/  IMAD.MOV.U32 R123, RZ, RZ, R5 ;  /* 0x000000ffff7b7224 */ /* 0x003fe200078e0005 */
[----:B------:R-:W-:Y:S05]  /*b160*/  BRA `(.L_x_1647) ;  /* 0xffffeca000007947 */ /* 0x000fea000383ffff */
        .weak           $__internal_12_$__cuda_sm70_shflsync_bfly_p
        .type           $__internal_12_$__cuda_sm70_shflsync_bfly_p,@function
        .size           $__internal_12_$__cuda_sm70_shflsync_bfly_p,(.L_x_22100 - $__internal_12_$__cuda_sm70_shflsync_bfly_p)
$__internal_12_$__cuda_sm70_shflsync_bfly_p:
[----:B------:R-:W-:Y:S01]  /*b170*/  IMAD.MOV.U32 R7, RZ, RZ, 0x0 ;  /* 0x00000000ff077424 */ /* 0x000fe200078e00ff */
[----:B------:R-:W-:Y:S04]  /*b180*/  WARPSYNC R130 ;  /* 0x0000008200007348 */ /* 0x000fe80003800000 */
[----:B------:R0:W1:Y:S01]  /*b190*/  SHFL.BFLY PT, R5, R116, R5, R123 ;  /* 0x0c00000574057389 */ /* 0x00006200000e007b */
[----:B------:R-:W-:Y:S05]  /*b1a0*/  RET.REL.NODEC R6 `(_ZN10layer_norm13ln_fwd_kernelINS_13Kernel_traitsI13__nv_bfloat16S2_S2_S2_fjLj6144ELj1ELj1ELj8ELj16ENS_18Kernel_traits_baseILj6144ES2_S2_S2_S2_fjLj256EEEEELb1ELb1ELb0ELb0EEEvNS_9FwdParamsE) ;  /* 0xffff4e5006007950 */ /* 0x000fea0003c3ffff */
.L_x_1648:
        /* <DEDUP_REMOVED lines=13> */
.L_x_22100:


//--------------------- .text._ZN10layer_norm13ln_fwd_kernelINS_13Kernel_traitsI13__nv_bfloat16S2_S2_S2_fjLj6144ELj1ELj1ELj8ELj16ENS_18Kernel_traits_baseILj6144ES2_S2_S2_S2_fjLj256EEEEELb1ELb1ELb0ELb1EEEvNS_9FwdParamsE --------------------------
	.section	.text._ZN10layer_norm13ln_fwd_kernelINS_13Kernel_traitsI13__nv_bfloat16S2_S2_S2_fjLj6144ELj1ELj1ELj8ELj16ENS_18Kernel_traits_baseILj6144ES2_S2_S2_S2_fjLj256EEEEELb1ELb1ELb0ELb1EEEvNS_9FwdParamsE,"ax",@progbits
	.sectioninfo	@"SHI_REGISTERS=128"
	.align	128
        .global         _ZN10layer_norm13ln_fwd_kernelINS_13Kernel_traitsI13__nv_bfloat16S2_S2_S2_fjLj6144ELj1ELj1ELj8ELj16ENS_18Kernel_traits_baseILj6144ES2_S2_S2_S2_fjLj256EEEEELb1ELb1ELb0ELb1EEEvNS_9FwdParamsE
        .type           _ZN10layer_norm13ln_fwd_kernelINS_13Kernel_traitsI13__nv_bfloat16S2_S2_S2_fjLj6144ELj1ELj1ELj8ELj16ENS_18Kernel_traits_baseILj6144ES2_S2_S2_S2_fjLj256EEEEELb1ELb1ELb0ELb1EEEvNS_9FwdParamsE,@function
        .size           _ZN10layer_norm13ln_fwd_kernelINS_13Kernel_traitsI13__nv_bfloat16S2_S2_S2_fjLj6144ELj1ELj1ELj8ELj16ENS_18Kernel_traits_baseILj6144ES2_S2_S2_S2_fjLj256EEEEELb1ELb1ELb0ELb1EEEvNS_9FwdParamsE,(.L_x_22101 - _ZN10layer_norm13ln_fwd_kernelINS_13Kernel_traitsI13__nv_bfloat16S2_S2_S2_fjLj6144ELj1ELj1ELj8ELj16ENS_18Kernel_traits_baseILj6144ES2_S2_S2_S2_fjLj256EEEEELb1ELb1ELb0ELb1EEEvNS_9FwdParamsE)
        .other          _ZN10layer_norm13ln_fwd_kernelINS_13Kernel_traitsI13__nv_bfloat16S2_S2_S2_fjLj6144ELj1ELj1ELj8ELj16ENS_18Kernel_traits_baseILj6144ES2_S2_S2_S2_fjLj256EEEEELb1ELb1ELb0ELb1EEEvNS_9FwdParamsE,@"STO_CUDA_ENTRY STV_DEFAULT"
_ZN10layer_norm13ln_fwd_kernelINS_13Kernel_traitsI13__nv_bfloat16S2_S2_S2_fjLj6144ELj1ELj1ELj8ELj16ENS_18Kernel_traits_baseILj6144ES2_S2_S2_S2_fjLj256EEEEELb1ELb1ELb0ELb1EEEvNS_9FwdParamsE:
.text._ZN10layer_norm13ln_fwd_kernelINS_13Kernel_traitsI13__nv_bfloat16S2_S2_S2_fjLj6144ELj1ELj1ELj8ELj16ENS_18Kernel_traits_baseILj6144ES2_S2_S2_S2_fjLj256EEEEELb1ELb1ELb0ELb1EEEvNS_9FwdParamsE:
[----:B------:R-:W-:Y:S02]  /*0000*/  IMAD.MOV.U32 R1, RZ, RZ, c[0x0][0x28] ;  /* 0x00000a00ff017624 */ /* 0x000fe400078e00ff */
[----:B------:R-:W-:Y:S01]  /*0010*/  ULDC.U8 UR4, c[0x0][0x244] ;  /* 0x0000910000047ab9 */ /* 0x000fe20000000000 */
[----:B------:R-:W-:Y:S01]  /*0020*/  IMAD.MOV.U32 R86, RZ, RZ, c[0x0][0x238] ;  /* 0x00008e00ff567624 */ /* 0x000fe200078e00ff */
[----:B------:R-:W-:Y:S01]  /*0030*/  ISETP.NE.AND P0, PT, RZ, UR4, PT ;  /* 0x00000004ff007c0c */ /* 0x000fe2000bf05270 */
[----:B------:R-:W-:Y:S01]  /*0040*/  ULDC.64 UR4, c[0x0][0x230] ;  /* 0x00008c0000047ab9 */ /* 0x000fe20000000a00 */
[----:B------:R-:W-:Y:S01]  /*0050*/  MOV R87, c[0x0][0x23c] ;  /* 0x00008f0000577a02 */ /* 0x000fe20000000f00 */
[----:B------:R-:W-:Y:S01]  /*0060*/  IMAD.U32 R2, RZ, RZ, UR4 ;  /* 0x00000004ff027e24 */ /* 0x000fe2000f8e00ff */
[----:B------:R-:W-:Y:S01]  /*0070*/  ULDC.64 UR6, c[0x0][0x118] ;  /* 0x0000460000067ab9 */ /* 0x000fe20000000a00 */
[----:B------:R-:W-:-:S08]  /*0080*/  IMAD.U32 R3, RZ, RZ, UR5 ;  /* 0x00000005ff037e24 */ /* 0x000fd0000f8e00ff */
        /* <DEDUP_REMOVED lines=24> */
[----:B------:R-:W-:Y:S01]  /*0210*/  IMAD.SHL.U32 R0, R20, 0x10, RZ ;  /* 0x0000001014007824 */ /* 0x000fe200078e00ff */
[----:B------:R-:W-:-:S02]  /*0220*/  UIADD3 UR12, UR5, 0x76cf5d0a, URZ ;  /* 0x76cf5d0a050c7890 */ /* 0x000fc4000fffe03f */
[----:B------:R-:W-:Y:S01]  /*0230*/  IMAD.WIDE.U32 R8, R8, -0x326172a9, RZ ;  /* 0xcd9e8d5708087825 */ /* 0x000fe200078e00ff */
[----:B------:R-:W-:Y:S01]  /*0240*/  UIADD3 UR14, UR5, 0x32370b8f, URZ ;  /* 0x32370b8f050e7890 */ /* 0x000fe2000fffe03f */
[----:B------:R-:W-:Y:S01]  /*0250*/  LOP3.LUT R7, R3, UR10, R4, 0x96, !PT ;  /* 0x0000000a03077c12 */ /* 0x000fe2000f8e9604 */
[----:B------:R-:W-:Y:S01]  /*0260*/  UIADD3 UR15, UR4, 0x78dde6e4, URZ ;  /* 0x78dde6e4040f7890 */ /* 0x000fe2000fffe03f */
[----:B------:R-:W-:Y:S01]  /*0270*/  LOP3.LUT R22, R0, 0xff0, RZ, 0xc0, !PT ;  /* 0x00000ff000167812 */ /* 0x000fe200078ec0ff */
[----:B------:R-:W-:Y:S01]  /*0280*/  UIADD3 UR16, UR5, -0x126145ec, URZ ;  /* 0xed9eba1405107890 */ /* 0x000fe2000fffe03f */
[----:B------:R-:W-:Y:S01]  /*0290*/  LOP3.LUT R4, R9, UR9, R6, 0x96, !PT ;  /* 0x0000000909047c12 */ /* 0x000fe2000f8e9606 */
[----:B------:R-:W-:-:S04]  /*02a0*/  IMAD.WIDE.U32 R6, R7, -0x326172a9, RZ ;  /* 0xcd9e8d5707067825 */ /* 0x000fc800078e00ff */
[----:B------:R-:W-:Y:S01]  /*02b0*/  IMAD.WIDE.U32 R4, R4, -0x2daee0ad, RZ ;  /* 0xd2511f5304047825 */ /* 0x000fe200078e00ff */
[----:B------:R-:W-:-:S04]  /*02c0*/  LOP3.LUT R12, R7, UR11, R8, 0x96, !PT ;  /* 0x0000000b070c7c12 */ /* 0x000fc8000f8e9608 */
[----:B------:R-:W-:Y:S01]  /*02d0*/  LOP3.LUT R14, R5, UR12, R2, 0x96, !PT ;  /* 0x0000000c050e7c12 */ /* 0x000fe2000f8e9602 */
[----:B------:R-:W-:Y:S01]  /*02e0*/  IMAD.WIDE.U32 R12, R12, -0x2daee0ad, RZ ;  /* 0xd2511f530c0c7825 */ /* 0x000fe200078e00ff */
[----:B------:R-:W-:Y:S01]  /*02f0*/  UIADD3 UR18, UR5, -0x56f99767, URZ ;  /* 0xa906689905127890 */ /* 0x000fe2000fffe03f */
[----:B------:R-:W-:Y:S02]  /*0300*/  IADD3 R2, P1, R22, c[0x0][0x218], RZ ;  /* 0x0000860016027a10 */ /* 0x000fe40007f3e0ff */
[----:B------:R-:W-:Y:S01]  /*0310*/  IMAD.WIDE.U32 R14, R14, -0x326172a9, RZ ;  /* 0xcd9e8d570e0e7825 */ /* 0x000fe200078e00ff */
[----:B------:R-:W-:Y:S01]  /*0320*/  LOP3.LUT R7, R13, UR14, R4, 0x96, !PT ;  /* 0x0000000e0d077c12 */ /* 0x000fe2000f8e9604 */
[----:B------:R-:W-:Y:S01]  /*0330*/  UIADD3 UR17, UR4, 0x1715609d, URZ ;  /* 0x1715609d04117890 */ /* 0x000fe2000fffe03f */
[----:B------:R-:W-:Y:S02]  /*0340*/  IADD3.X R3, RZ, c[0x0][0x21c], RZ, P1, !PT ;  /* 0x00008700ff037a10 */ /* 0x000fe40000ffe4ff */
[----:B------:R-:W-:Y:S01]  /*0350*/  LOP3.LUT R4, R15, UR13, R6, 0x96, !PT ;  /* 0x0000000d0f047c12 */ /* 0x000fe2000f8e9606 */
[----:B------:R-:W-:Y:S01]  /*0360*/  IMAD.WIDE.U32 R6, R7, -0x326172a9, RZ ;  /* 0xcd9e8d5707067825 */ /* 0x000fe200078e00ff */
[----:B------:R-:W-:-:S02]  /*0370*/  UIADD3 UR19, UR4, -0x4ab325aa, URZ ;  /* 0xb54cda5604137890 */ /* 0x000fc4000fffe03f */
[----:B------:R-:W-:Y:S01]  /*0380*/  UIADD3 UR20, UR5, 0x646e171e, URZ ;  /* 0x646e171e05147890 */ /* 0x000fe2000fffe03f */
[----:B------:R-:W-:Y:S01]  /*0390*/  IMAD.WIDE.U32 R4, R4, -0x2daee0ad, RZ ;  /* 0xd2511f5304047825 */ /* 0x000fe200078e00ff */
[----:B------:R-:W-:Y:S01]  /*03a0*/  LOP3.LUT R13, R7, UR15, R14, 0x96, !PT ;  /* 0x0000000f070d7c12 */ /* 0x000fe2000f8e960e */
[----:B------:R-:W-:Y:S01]  /*03b0*/  UIADD3 UR21, UR4, 0x5384540f, URZ ;  /* 0x5384540f04157890 */ /* 0x000fe2000fffe03f */
[----:B------:R-:W-:Y:S01]  /*03c0*/  LEA.HI R0, R20, R21, RZ, 0x18 ;  /* 0x0000001514007211 */ /* 0x000fe200078fc0ff */
[----:B------:R-:W-:Y:S01]  /*03d0*/  UIADD3 UR22, UR5, 0x1fd5c5a3, URZ ;  /* 0x1fd5c5a305167890 */ /* 0x000fe2000fffe03f */
[----:B------:R-:W-:Y:S01]  /*03e0*/  LOP3.LUT R14, R5, UR16, R12, 0x96, !PT ;  /* 0x00000010050e7c12 */ /* 0x000fe2000f8e960c */
[----:B------:R-:W-:Y:S01]  /*03f0*/  IMAD.WIDE.U32 R12, R13, -0x2daee0ad, RZ ;  /* 0xd2511f530d0c7825 */ /* 0x000fe200078e00ff */
[----:B------:R0:W5:Y:S03]  /*0400*/  @P0 LDG.E.128 R8, [R2.64] ;  /* 0x0000000602080981 */ /* 0x000166000c1e1d00 */
[----:B------:R-:W-:Y:S01]  /*0410*/  IMAD.WIDE.U32 R14, R14, -0x326172a9, RZ ;  /* 0xcd9e8d570e0e7825 */ /* 0x000fe200078e00ff */
[----:B------:R-:W-:Y:S01]  /*0420*/  LOP3.LUT R7, R13, UR18, R4, 0x96, !PT ;  /* 0x000000120d077c12 */ /* 0x000fe2000f8e9604 */
[----:B------:R0:W5:Y:S03]  /*0430*/  @P0 LDG.E.128 R16, [R2.64+0x1000] ;  /* 0x0010000602100981 */ /* 0x000166000c1e1d00 */
[----:B------:R-:W-:Y:S01]  /*0440*/  LOP3.LUT R4, R15, UR17, R6, 0x96, !PT ;  /* 0x000000110f047c12 */ /* 0x000fe2000f8e9606 */
[----:B------:R-:W-:Y:S01]  /*0450*/  IMAD.WIDE.U32 R6, R7, -0x326172a9, RZ ;  /* 0xcd9e8d5707067825 */ /* 0x000fe200078e00ff */
[----:B------:R0:W5:Y:S01]  /*0460*/  @P0 LDG.E.128 R44, [R2.64+0x2000] ;  /* 0x00200006022c0981 */ /* 0x000162000c1e1d00 */
[----:B------:R-:W-:Y:S01]  /*0470*/  ISETP.GE.AND P1, PT, R0, c[0x0][0x164], PT ;  /* 0x0000590000007a0c */ /* 0x000fe20003f26270 */
[----:B------:R-:W-:Y:S01]  /*0480*/  UIADD3 UR23, UR4, -0xe443238, URZ ;  /* 0xf1bbcdc804177890 */ /* 0x000fe2000fffe03f */
[----:B------:R-:W-:Y:S01]  /*0490*/  IMAD.WIDE.U32 R4, R4, -0x2daee0ad, RZ ;  /* 0xd2511f5304047825 */ /* 0x000fe200078e00ff */
[----:B------:R-:W-:Y:S01]  /*04a0*/  LOP3.LUT R13, R7, UR19, R14, 0x96, !PT ;  /* 0x00000013070d7c12 */ /* 0x000fe2000f8e960e */
[----:B------:R-:W-:-:S03]  /*04b0*/  UIADD3 UR24, UR5, -0x24c28bd8, URZ ;  /* 0xdb3d742805187890 */ /* 0x000fc6000fffe03f */
[----:B------:R-:W-:Y:S01]  /*04c0*/  LOP3.LUT R14, R5, UR20, R12, 0x96, !PT ;  /* 0x00000014050e7c12 */ /* 0x000fe2000f8e960c */
[----:B------:R-:W-:Y:S01]  /*04d0*/  IMAD.WIDE.U32 R12, R13, -0x2daee0ad, RZ ;  /* 0xd2511f530d0c7825 */ /* 0x000fe200078e00ff */
[----:B0-----:R-:W-:-:S03]  /*04e0*/  LOP3.LUT R2, R20, 0xff, RZ, 0xc0, !PT ;  /* 0x000000ff14027812 */ /* 0x001fc600078ec0ff */
[----:B------:R-:W-:Y:S01]  /*04f0*/  IMAD.WIDE.U32 R14, R14, -0x326172a9, RZ ;  /* 0xcd9e8d570e0e7825 */ /* 0x000fe200078e00ff */
[----:B------:R-:W-:-:S04]  /*0500*/  LOP3.LUT R23, R13, UR22, R4, 0x96, !PT ;  /* 0x000000160d177c12 */ /* 0x000fc8000f8e9604 */
[----:B------:R-:W-:Y:S01]  /*0510*/  LOP3.LUT R71, R15, UR21, R6, 0x96, !PT ;  /* 0x000000150f477c12 */ /* 0x000fe2000f8e9606 */
[----:B------:R-:W-:Y:S01]  /*0520*/  IMAD.HI.U32 R5, R23, -0x326172a9, RZ ;  /* 0xcd9e8d5717057827 */ /* 0x000fe200078e00ff */
[----:B------:R-:W-:-:S03]  /*0530*/  LEA R6, P2, R2, c[0x0][0x1c8], 0x4 ;  /* 0x0000720002067a11 */ /* 0x000fc600078420ff */
[----:B------:R-:W-:Y:S01]  /*0540*/  IMAD.HI.U32 R3, R71, -0x2daee0ad, RZ ;  /* 0xd2511f5347037827 */ /* 0x000fe200078e00ff */
[----:B------:R-:W-:-:S03]  /*0550*/  LOP3.LUT R72, R5, UR23, R14, 0x96, !PT ;  /* 0x0000001705487c12 */ /* 0x000fc6000f8e960e */
[----:B------:R-:W-:Y:S01]  /*0560*/  IMAD.X R7, RZ, RZ, c[0x0][0x1cc], P2 ;  /* 0x00007300ff077624 */ /* 0x000fe200010e06ff */
[----:B------:R-:W-:Y:S02]  /*0570*/  IADD3 R4, P2, R22, c[0x0][0x1b0], RZ ;  /* 0x00006c0016047a10 */ /* 0x000fe40007f5e0ff */
[----:B------:R-:W-:-:S03]  /*0580*/  LOP3.LUT R70, R3, UR24, R12, 0x96, !PT ;  /* 0x0000001803467c12 */ /* 0x000fc6000f8e960c */
[----:B------:R-:W-:Y:S01]  /*0590*/  IMAD.X R5, RZ, RZ, c[0x0][0x1b4], P2 ;  /* 0x00006d00ff057624 */ /* 0x000fe200010e06ff */
[----:B------:R-:W-:Y:S07]  /*05a0*/  @P1 EXIT ;  /* 0x000000000000194d */ /* 0x000fee0003800000 */
[----:B------:R0:W2:Y:S01]  /*05b0*/  LDG.E.128 R48, [R6.64+0x2000] ;  /* 0x0020000606307981 */ /* 0x0000a2000c1e1d00 */
[----:B-----5:R-:W-:Y:S01]  /*05c0*/  @!P0 CS2R R8, SRZ ;  /* 0x0000000000088805 */ /* 0x020fe2000001ff00 */
[----:B------:R-:W-:Y:S01]  /*05d0*/  @!P0 CS2R R10, SRZ ;  /* 0x00000000000a8805 */ /* 0x000fe2000001ff00 */
[----:B------:R-:W-:Y:S01]  /*05e0*/  @!P0 CS2R R16, SRZ ;  /* 0x0000000000108805 */ /* 0x000fe2000001ff00 */
[----:B------:R-:W-:Y:S01]  /*05f0*/  @!P0 CS2R R18, SRZ ;  /* 0x0000000000128805 */ /* 0x000fe2000001ff00 */
[----:B------:R1:W5:Y:S01]  /*0600*/  LDG.E.128 R32, [R4.64] ;  /* 0x0000000604207981 */ /* 0x000362000c1e1d00 */
[----:B------:R-:W-:Y:S01]  /*0610*/  @!P0 CS2R R44, SRZ ;  /* 0x00000000002c8805 */ /* 0x000fe2000001ff00 */
[----:B------:R-:W-:Y:S02]  /*0620*/  PRMT R3, RZ, 0x5410, R8 ;  /* 0x00005410ff037816 */ /* 0x000fe40000000008 */
[----:B------:R1:W5:Y:S04]  /*0630*/  LDG.E.128 R28, [R4.64+0x1000] ;  /* 0x00100006041c7981 */ /* 0x000368000c1e1d00 */
[----:B------:R1:W5:Y:S01]  /*0640*/  LDG.E.128 R24, [R4.64+0x2000] ;  /* 0x0020000604187981 */ /* 0x000362000c1e1d00 */
[----:B------:R-:W-:-:S03]  /*0650*/  PRMT R12, RZ, 0x7610, R16 ;  /* 0x00007610ff0c7816 */ /* 0x000fc60000000010 */
[----:B------:R0:W5:Y:S04]  /*0660*/  LDG.E.128 R40, [R6.64] ;  /* 0x0000000606287981 */ /* 0x000168000c1e1d00 */
[----:B------:R0:W5:Y:S01]  /*0670*/  LDG.E.128 R36, [R6.64+0x1000] ;  /* 0x0010000606247981 */ /* 0x000162000c1e1d00 */
[----:B-1----:R-:W-:Y:S02]  /*0680*/  PRMT R4, RZ, 0x7610, R8 ;  /* 0x00007610ff047816 */ /* 0x002fe40000000008 */
[--C-:B------:R-:W-:Y:S02]  /*0690*/  PRMT R5, RZ, 0x5410, R9.reuse ;  /* 0x00005410ff057816 */ /* 0x100fe40000000009 */
[----:B------:R-:W-:Y:S02]  /*06a0*/  PRMT R8, RZ, 0x7610, R10 ;  /* 0x00007610ff087816 */ /* 0x000fe4000000000a */
[----:B0-----:R-:W-:-:S02]  /*06b0*/  PRMT R6, RZ, 0x7610, R9 ;  /* 0x00007610ff067816 */ /* 0x001fc40000000009 */
[----:B------:R-:W-:Y:S02]  /*06c0*/  PRMT R7, RZ, 0x5410, R10 ;  /* 0x00005410ff077816 */ /* 0x000fe4000000000a */
[--C-:B------:R-:W-:Y:S02]  /*06d0*/  PRMT R9, RZ, 0x5410, R11.reuse ;  /* 0x00005410ff097816 */ /* 0x100fe4000000000b */
[----:B------:R-:W-:Y:S02]  /*06e0*/  PRMT R10, RZ, 0x7610, R11 ;  /* 0x00007610ff0a7816 */ /* 0x000fe4000000000b */
[----:B------:R-:W-:Y:S01]  /*06f0*/  PRMT R11, RZ, 0x5410, R16 ;  /* 0x00005410ff0b7816 */ /* 0x000fe20000000010 */
[----:B------:R-:W-:Y:S01]  /*0700*/  UIADD3 UR26, UR5, -0x695add53, URZ ;  /* 0x96a522ad051a7890 */ /* 0x000fe2000fffe03f */
[--C-:B------:R-:W-:Y:S02]  /*0710*/  PRMT R13, RZ, 0x5410, R17.reuse ;  /* 0x00005410ff0d7816 */ /* 0x100fe40000000011 */
[----:B------:R-:W-:-:S02]  /*0720*/  PRMT R14, RZ, 0x7610, R17 ;  /* 0x00007610ff0e7816 */ /* 0x000fc40000000011 */
[--C-:B------:R-:W-:Y:S02]  /*0730*/  PRMT R15, RZ, 0x5410, R18.reuse ;  /* 0x00005410ff0f7816 */ /* 0x100fe40000000012 */
[----:B------:R-:W-:Y:S01]  /*0740*/  PRMT R16, RZ, 0x7610, R18 ;  /* 0x00007610ff107816 */ /* 0x000fe20000000012 */
[----:B------:R-:W-:Y:S01]  /*0750*/  @!P0 CS2R R46, SRZ ;  /* 0x00000000002e8805 */ /* 0x000fe2000001ff00 */
[--C-:B------:R-:W-:Y:S01]  /*0760*/  PRMT R17, RZ, 0x5410, R19.reuse ;  /* 0x00005410ff117816 */ /* 0x100fe20000000013 */
[----:B------:R-:W-:Y:S01]  /*0770*/  UIADD3 UR25, UR4, -0x700cb87f, URZ ;  /* 0x8ff3478104197890 */ /* 0x000fe2000fffe03f */
[----:B------:R-:W-:Y:S01]  /*0780*/  PRMT R18, RZ, 0x7610, R19 ;  /* 0x00007610ff127816 */ /* 0x000fe20000000013 */
[----:B------:R-:W-:Y:S01]  /*0790*/  IMAD R71, R71, -0x2daee0ad, RZ ;  /* 0xd2511f5347477824 */ /* 0x000fe200078e02ff */
[--C-:B------:R-:W-:Y:S01]  /*07a0*/  PRMT R19, RZ, 0x5410, R44.reuse ;  /* 0x00005410ff137816 */ /* 0x100fe2000000002c */
[----:B------:R-:W-:Y:S01]  /*07b0*/  IMAD.WIDE.U32 R72, R72, -0x2daee0ad, RZ ;  /* 0xd2511f5348487825 */ /* 0x000fe200078e00ff */
[----:B------:R-:W-:-:S03]  /*07c0*/  PRMT R20, RZ, 0x7610, R44 ;  /* 0x00007610ff147816 */ /* 0x000fc6000000002c */
[----:B------:R-:W-:Y:S02]  /*07d0*/  IMAD R44, R23, -0x326172a9, RZ ;  /* 0xcd9e8d57172c7824 */ /* 0x000fe400078e02ff */
[C---:B------:R-:W-:Y:S01]  /*07e0*/  IMAD.HI.U32 R69, R70.reuse, -0x326172a9, RZ ;  /* 0xcd9e8d5746457827 */ /* 0x040fe200078e00ff */
[----:B------:R-:W-:Y:S02]  /*07f0*/  LOP3.LUT R71, R73, UR26, R71, 0x96, !PT ;  /* 0x0000001a49477c12 */ /* 0x000fe4000f8e9647 */
[--C-:B------:R-:W-:Y:S01]  /*0800*/  PRMT R21, RZ, 0x5410, R45.reuse ;  /* 0x00005410ff157816 */ /* 0x100fe2000000002d */
[----:B------:R-:W-:Y:S01]  /*0810*/  IMAD.MOV.U32 R67, RZ, RZ, 0x1 ;  /* 0x00000001ff437424 */ /* 0x000fe200078e00ff */
[----:B------:R-:W-:Y:S01]  /*0820*/  PRMT R22, RZ, 0x7610, R45 ;  /* 0x00007610ff167816 */ /* 0x000fe2000000002d */
[----:B------:R-:W-:Y:S01]  /*0830*/  IMAD R70, R70, -0x326172a9, RZ ;  /* 0xcd9e8d5746467824 */ /* 0x000fe200078e02ff */
[--C-:B------:R-:W-:Y:S01]  /*0840*/  PRMT R23, RZ, 0x5410, R46.reuse ;  /* 0x00005410ff177816 */ /* 0x100fe2000000002e */
[----:B------:R-:W-:Y:S01]  /*0850*/  IMAD.MOV.U32 R66, RZ, RZ, RZ ;  /* 0x000000ffff427224 */ /* 0x000fe200078e00ff */
[----:B------:R-:W-:-:S02]  /*0860*/  PRMT R60, RZ, 0x7610, R46 ;  /* 0x00007610ff3c7816 */ /* 0x000fc4000000002e */
[--C-:B------:R-:W-:Y:S02]  /*0870*/  PRMT R61, RZ, 0x5410, R47.reuse ;  /* 0x00005410ff3d7816 */ /* 0x100fe4000000002f */
[----:B------:R-:W-:Y:S02]  /*0880*/  PRMT R62, RZ, 0x7610, R47 ;  /* 0x00007610ff3e7816 */ /* 0x000fe4000000002f */
[----:B------:R-:W-:Y:S02]  /*0890*/  LOP3.LUT R69, R69, UR25, R44, 0x96, !PT ;  /* 0x0000001945457c12 */ /* 0x000fe4000f8e962c */
[----:B------:R-:W-:Y:S01]  /*08a0*/  LOP3.LUT R86, R86, 0x3, RZ, 0xc0, !PT ;  /* 0x0000000356567812 */ /* 0x000fe200078ec0ff */
[----:B------:R-:W-:Y:S01]  /*08b0*/  ULDC.U8 UR8, c[0x0][0x1f0] ;  /* 0x00007c0000087ab9 */ /* 0x000fe20000000000 */
[--C-:B--2---:R-:W-:Y:S02]  /*08c0*/  PRMT R68, RZ, 0x5410, R48.reuse ;  /* 0x00005410ff447816 */ /* 0x104fe40000000030 */
[----:B------:R-:W-:-:S02]  /*08d0*/  PRMT R73, RZ, 0x7610, R48 ;  /* 0x00007610ff497816 */ /* 0x000fc40000000030 */
[--C-:B------:R-:W-:Y:S02]  /*08e0*/  PRMT R74, RZ, 0x5410, R49.reuse ;  /* 0x00005410ff4a7816 */ /* 0x100fe40000000031 */
[----:B------:R-:W-:Y:S02]  /*08f0*/  PRMT R75, RZ, 0x7610, R49 ;  /* 0x00007610ff4b7816 */ /* 0x000fe40000000031 */
[--C-:B------:R-:W-:Y:S02]  /*0900*/  PRMT R76, RZ, 0x5410, R50.reuse ;  /* 0x00005410ff4c7816 */ /* 0x100fe40000000032 */
[----:B------:R-:W-:Y:S02]  /*0910*/  PRMT R77, RZ, 0x7610, R50 ;  /* 0x00007610ff4d7816 */ /* 0x000fe40000000032 */
[--C-:B------:R-:W-:Y:S02]  /*0920*/  PRMT R78, RZ, 0x5410, R51.reuse ;  /* 0x00005410ff4e7816 */ /* 0x100fe40000000033 */
[----:B------:R-:W-:-:S02]  /*0930*/  PRMT R79, RZ, 0x7610, R51 ;  /* 0x00007610ff4f7816 */ /* 0x000fc40000000033 */
.L_x_1820:
[----:B------:R-:W-:Y:S01]  /*0940*/  ISETP.NE.U32.AND P1, PT, RZ, c[0x0][0x1c0], PT ;  /* 0x00007000ff007a0c */ /* 0x000fe20003f25070 */
[----:B------:R-:W-:Y:S01]  /*0950*/  IMAD R48, R0, c[0x0][0x168], RZ ;  /* 0x00005a0000307a24 */ /* 0x000fe200078e02ff */
[----:B------:R-:W-:Y:S01]  /*0960*/  ISETP.NE.U32.AND P0, PT, RZ, c[0x0][0x180], PT ;  /* 0x00006000ff007a0c */ /* 0x000fe20003f05070 */
[----:B------:R-:W-:Y:S01]  /*0970*/  IMAD.MOV.U32 R95, RZ, RZ, 0x10 ;  /* 0x00000010ff5f7424 */ /* 0x000fe200078e00ff */
[----:B------:R-:W-:-:S02]  /*0980*/  ISETP.NE.AND.EX P1, PT, RZ, c[0x0][0x1c4], PT, P1 ;  /* 0x00007100ff007a0c */ /* 0x000fc40003f25310 */
[----:B------:R-:W-:Y:S02]  /*0990*/  SHF.R.S32.HI R49, RZ, 0x1f, R48 ;  /* 0x0000001fff317819 */ /* 0x000fe40000011430 */
[----:B------:R-:W-:Y:S02]  /*09a0*/  ISETP.NE.AND.EX P0, PT, RZ, c[0x0][0x184], PT, P0 ;  /* 0x00006100ff007a0c */ /* 0x000fe40003f05300 */
[----:B------:R-:W-:-:S04]  /*09b0*/  LEA.HI R49, R49, R48, RZ, 0x3 ;  /* 0x0000003031317211 */ /* 0x000fc800078f18ff */
[----:B------:R-:W-:-:S03]  /*09c0*/  LEA.HI.SX32 R56, R49, R2, 0x1d ;  /* 0x0000000231387211 */ /* 0x000fc600078feaff */
        /* <DEDUP_REMOVED lines=21> */
.L_x_1650:
[----:B0-----:R-:W-:Y:S02]  /*0b20*/  IMAD.MOV.U32 R83, RZ, RZ, R70 ;  /* 0x000000ffff537224 */ /* 0x001fe400078e0046 */
.L_x_1651:
[----:B------:R-:W-:Y:S05]  /*0b30*/  BSYNC B0 ;  /* 0x0000000000007941 */ /* 0x000fea0003800000 */
.L_x_1649:
        /* <DEDUP_REMOVED lines=16> */
.L_x_1655:
[----:B------:R-:W-:Y:S05]  /*0c40*/  BSYNC B1 ;  /* 0x0000000000017941 */ /* 0x000fea0003800000 */
.L_x_1654:
[----:B------:R-:W-:Y:S01]  /*0c50*/  IMAD.HI.U32 R52, R63, -0x326172a9, RZ ;  /* 0xcd9e8d573f347827 */ /* 0x000fe200078e00ff */
[----:B------:R-:W-:-:S03]  /*0c60*/  LOP3.LUT R53, R53, UR5, R66, 0x96, !PT ;  /* 0x0000000535357c12 */ /* 0x000fc6000f8e9642 */
[----:B------:R-:W-:Y:S01]  /*0c70*/  IMAD R55, R63, -0x326172a9, RZ ;  /* 0xcd9e8d573f377824 */ /* 0x000fe200078e02ff */
[----:B------:R-:W-:Y:S01]  /*0c80*/  LOP3.LUT R52, R52, UR4, R65, 0x96, !PT ;  /* 0x0000000434347c12 */ /* 0x000fe2000f8e9641 */
[----:B------:R-:W-:-:S04]  /*0c90*/  IMAD.WIDE.U32 R58, R53, -0x326172a9, RZ ;  /* 0xcd9e8d57353a7825 */ /* 0x000fc800078e00ff */
[----:B------:R-:W-:Y:S02]  /*0ca0*/  IMAD R53, R64, -0x2daee0ad, RZ ;  /* 0xd2511f5340357824 */ /* 0x000fe400078e02ff */
        /* <DEDUP_REMOVED lines=35> */
[----:B------:R-:W-:Y:S02]  /*0ee0*/  LOP3.LUT R71, R55, UR26, R52, 0x96, !PT ;  /* 0x0000001a37477c12 */ /* 0x000fe4000f8e9634 */
[----:B------:R-:W-:Y:S02]  /*0ef0*/  MOV R72, R54 ;  /* 0x0000003600487202 */ /* 0x000fe40000000f00 */
.L_x_1653:
[----:B------:R-:W-:Y:S05]  /*0f00*/  BSYNC B0 ;  /* 0x0000000000007941 */ /* 0x000fea0003800000 */
.L_x_1652:
[----:B------:R-:W0:Y:S01]  /*0f10*/  I2F.U32 R53, R83 ;  /* 0x0000005300357306 */ /* 0x000e220000201000 */
[----:B-----5:R-:W-:Y:S01]  /*0f20*/  PRMT R55, RZ, 0x5410, R48 ;  /* 0x00005410ff377816 */ /* 0x020fe20000000030 */
[----:B------:R-:W-:Y:S01]  /*0f30*/  IMAD.MOV.U32 R82, RZ, RZ, 0x2f800000 ;  /* 0x2f800000ff527424 */ /* 0x000fe200078e00ff */
[----:B------:R-:W-:Y:S01]  /*0f40*/  PRMT R52, RZ, 0x5410, R40 ;  /* 0x00005410ff347816 */ /* 0x000fe20000000028 */
[----:B------:R-:W-:Y:S01]  /*0f50*/  BSSY B0, `(.L_x_1656) ;  /* 0x0000016000007945 */ /* 0x000fe20003800000 */
[----:B------:R-:W-:Y:S01]  /*0f60*/  IADD3 R54, R58, 0x1, RZ ;  /* 0x000000013a367810 */ /* 0x000fe20007ffe0ff */
        /* <DEDUP_REMOVED lines=19> */
.L_x_1657:
[----:B------:R-:W-:Y:S02]  /*10a0*/  IMAD.MOV.U32 R81, RZ, RZ, R70 ;  /* 0x000000ffff517224 */ /* 0x000fe400078e0046 */
.L_x_1658:
[----:B------:R-:W-:Y:S05]  /*10b0*/  BSYNC B0 ;  /* 0x0000000000007941 */ /* 0x000fea0003800000 */
.L_x_1656:
        /* <DEDUP_REMOVED lines=16> */
.L_x_1662:
[----:B------:R-:W-:Y:S05]  /*11c0*/  BSYNC B1 ;  /* 0x0000000000017941 */ /* 0x000fea0003800000 */
.L_x_1661:
        /* <DEDUP_REMOVED lines=41> */
[----:B------:R-:W-:Y:S01]  /*1460*/  IMAD.MOV.U32 R54, RZ, RZ, RZ ;  /* 0x000000ffff367224 */ /* 0x000fe200078e00ff */
[----:B------:R-:W-:Y:S02]  /*1470*/  MOV R72, R52 ;  /* 0x0000003400487202 */ /* 0x000fe40000000f00 */
.L_x_1660:
[----:B------:R-:W-:Y:S05]  /*1480*/  BSYNC B0 ;  /* 0x0000000000007941 */ /* 0x000fea0003800000 */
.L_x_1659:
[----:B------:R-:W0:Y:S01]  /*1490*/  I2F.U32 R53, R81 ;  /* 0x0000005100357306 */ /* 0x000e220000201000 */
[----:B------:R-:W-:Y:S01]  /*14a0*/  PRMT R55, RZ, 0x7610, R48 ;  /* 0x00007610ff377816 */ /* 0x000fe20000000030 */
[----:B------:R-:W-:Y:S01]  /*14b0*/  BSSY B0, `(.L_x_1663) ;  /* 0x0000017000007945 */ /* 0x000fe20003800000 */
[----:B------:R-:W-:Y:S02]  /*14c0*/  PRMT R58, RZ, 0x7610, R40 ;  /* 0x00007610ff3a7816 */ /* 0x000fe40000000028 */
[----:B------:R-:W-:Y:S01]  /*14d0*/  IADD3 R52, R54, 0x1, RZ ;  /* 0x0000000136347810 */ /* 0x000fe20007ffe0ff */
        /* <DEDUP_REMOVED lines=19> */
.L_x_1664:
[----:B------:R-:W-:Y:S02]  /*1610*/  MOV R48, R70 ;  /* 0x0000004600307202 */ /* 0x000fe40000000f00 */
.L_x_1665:
[----:B------:R-:W-:Y:S05]  /*1620*/  BSYNC B0 ;  /* 0x0000000000007941 */ /* 0x000fea0003800000 */
.L_x_1663:
        /* <DEDUP_REMOVED lines=16> */
.L_x_1669:
[----:B------:R-:W-:Y:S05]  /*1730*/  BSYNC B1 ;  /* 0x0000000000017941 */ /* 0x000fea0003800000 */
.L_x_1668:
        /* <DEDUP_REMOVED lines=42> */
[----:B------:R-:W-:-:S05]  /*19e0*/  LOP3.LUT R71, R53, UR26, R54, 0x96, !PT ;  /* 0x0000001a35477c12 */ /* 0x000fca000f8e9636 */
.L_x_1667:
[----:B------:R-:W-:Y:S05]  /*19f0*/  BSYNC B0 ;  /* 0x0000000000007941 */ /* 0x000fea0003800000 */
.L_x_1666:
[----:B------:R0:W1:Y:S01]  /*1a00*/  I2F.U32 R53, R48 ;  /* 0x0000003000357306 */ /* 0x0000620000201000 */
[----:B------:R-:W-:Y:S01]  /*1a10*/  PRMT R55, RZ, 0x5410, R49 ;  /* 0x00005410ff377816 */ /* 0x000fe20000000031 */
[----:B------:R-:W-:Y:S01]  /*1a20*/  BSSY B0, `(.L_x_1670) ;  /* 0x0000016000007945 */ /* 0x000fe20003800000 */
[C---:B------:R-:W-:Y:S02]  /*1a30*/  ISETP.NE.AND P2, PT, R52.reuse, 0x1, PT ;  /* 0x000000013400780c */ /* 0x040fe40003f45270 */
[----:B------:R-:W-:Y:S01]  /*1a40*/  IADD3 R54, R52, 0x1, RZ ;  /* 0x0000000134367810 */ /* 0x000fe20007ffe0ff */
[----:B------:R-:W-:Y:S01]  /*1a50*/  FMUL.FTZ R55, R55, R84 ;  /* 0x0000005437377220 */ /* 0x000fe20000410000 */
[----:B0-----:R-:W-:-:S03]  /*1a60*/  PRMT R48, RZ, 0x5410, R41 ;  /* 0x00005410ff307816 */ /* 0x001fc60000000029 */
[----:B------:R-:W-:Y:S02]  /*1a70*/  FMUL.FTZ R55, R55, c[0x0][0x1e8] ;  /* 0x00007a0037377a20 */ /* 0x000fe40000410000 */
[----:B-1----:R-:W-:-:S05]  /*1a80*/  FFMA.FTZ R53, R53, R82, 1.1641532182693481445e-10 ;  /* 0x2f00000035357423 */ /* 0x002fca0000010052 */
        /* <DEDUP_REMOVED lines=14> */
.L_x_1671:
[----:B------:R-:W-:Y:S02]  /*1b70*/  IMAD.MOV.U32 R48, RZ, RZ, R70 ;  /* 0x000000ffff307224 */ /* 0x000fe400078e0046 */
.L_x_1672:
[----:B------:R-:W-:Y:S05]  /*1b80*/  BSYNC B0 ;  /* 0x0000000000007941 */ /* 0x000fea0003800000 */
.L_x_1670:
        /* <DEDUP_REMOVED lines=16> */
.L_x_1676:
[----:B------:R-:W-:Y:S05]  /*1c90*/  BSYNC B1 ;  /* 0x0000000000017941 */ /* 0x000fea0003800000 */
.L_x_1675:
        /* <DEDUP_REMOVED lines=43> */
.L_x_1674:
[----:B------:R-:W-:Y:S05]  /*1f50*/  BSYNC B0 ;  /* 0x0000000000007941 */ /* 0x000fea0003800000 */
.L_x_1673:
        /* <DEDUP_REMOVED lines=23> */
.L_x_1678:
[----:B------:R-:W-:Y:S02]  /*20d0*/  IMAD.MOV.U32 R85, RZ, RZ, R70 ;  /* 0x000000ffff557224 */ /* 0x000fe400078e0046 */
.L_x_1679:
[----:B------:R-:W-:Y:S05]  /*20e0*/  BSYNC B0 ;  /* 0x0000000000007941 */ /* 0x000fea0003800000 */
.L_x_1677:
        /* <DEDUP_REMOVED lines=16> */
.L_x_1683:
[----:B------:R-:W-:Y:S05]  /*21f0*/  BSYNC B1 ;  /* 0x0000000000017941 */ /* 0x000fea0003800000 */
.L_x_1682:
        /* <DEDUP_REMOVED lines=43> */
.L_x_1681:
[----:B------:R-:W-:Y:S05]  /*24b0*/  BSYNC B0 ;  /* 0x0000000000007941 */ /* 0x000fea0003800000 */
.L_x_1680:
[----:B------:R-:W0:Y:S01]  /*24c0*/  I2F.U32 R49, R85 ;  /* 0x0000005500317306 */ /* 0x000e220000201000 */
[----:B------:R-:W-:Y:S01]  /*24d0*/  PRMT R53, RZ, 0x5410, R50 ;  /* 0x00005410ff357816 */ /* 0x000fe20000000032 */
[----:B------:R-:W-:Y:S01]  /*24e0*/  BSSY B0, `(.L_x_1684) ;  /* 0x0000016000007945 */ /* 0x000fe20003800000 */
[C---:B------:R-:W-:Y:S02]  /*24f0*/  ISETP.NE.AND P4, PT, R52.reuse, 0x1, PT ;  /* 0x000000013400780c */ /* 0x040fe40003f85270 */
[----:B------:R-:W-:Y:S01]  /*2500*/  PRMT R48, RZ, 0x5410, R42 ;  /* 0x00005410ff307816 */ /* 0x000fe2000000002a */
[----:B------:R-:W-:Y:S01]  /*2510*/  FMUL.FTZ R53, R53, R84 ;  /* 0x0000005435357220 */ /* 0x000fe20000410000 */
[----:B------:R-:W-:-:S03]  /*2520*/  IADD3 R54, R52, 0x1, RZ ;  /* 0x0000000134367810 */ /* 0x000fc60007ffe0ff */
        /* <DEDUP_REMOVED lines=16> */
.L_x_1685:
[----:B------:R-:W-:Y:S02]  /*2630*/  IMAD.MOV.U32 R85, RZ, RZ, R70 ;  /* 0x000000ffff557224 */ /* 0x000fe400078e0046 */
.L_x_1686:
[----:B------:R-:W-:Y:S05]  /*2640*/  BSYNC B0 ;  /* 0x0000000000007941 */ /* 0x000fea0003800000 */
.L_x_1684:
        /* <DEDUP_REMOVED lines=16> */
.L_x_1690:
[----:B------:R-:W-:Y:S05]  /*2750*/  BSYNC B1 ;  /* 0x0000000000017941 */ /* 0x000fea0003800000 */
.L_x_1689:
        /* <DEDUP_REMOVED lines=43> */
.L_x_1688:
[----:B------:R-:W-:Y:S05]  /*2a10*/  BSYNC B0 ;  /* 0x0000000000007941 */ /* 0x000fea0003800000 */
.L_x_1687:
[----:B------:R-:W0:Y:S01]  /*2a20*/  I2F.U32 R49, R85 ;  /* 0x0000005500317306 */ /* 0x000e220000201000 */
[----:B------:R-:W-:Y:S01]  /*2a30*/  PRMT R53, RZ, 0x7610, R50 ;  /* 0x00007610ff357816 */ /* 0x000fe20000000032 */
[----:B------:R-:W-:Y:S01]  /*2a40*/  BSSY B0, `(.L_x_1691) ;  /* 0x0000016000007945 */ /* 0x000fe20003800000 */
[----:B------:R-:W-:Y:S02]  /*2a50*/  ISETP.NE.AND P5, PT, R54, 0x1, PT ;  /* 0x000000013600780c */ /* 0x000fe40003fa5270 */
[----:B------:R-:W-:Y:S01]  /*2a60*/  PRMT R48, RZ, 0x7610, R42 ;  /* 0x00007610ff307816 */ /* 0x000fe2000000002a */
[----:B------:R-:W-:-:S04]  /*2a70*/  FMUL.FTZ R53, R53, R84 ;  /* 0x0000005435357220 */ /* 0x000fc80000410000 */
[----:B------:R-:W-:Y:S02]  /*2a80*/  FMUL.FTZ R53, R53, c[0x0][0x1e8] ;  /* 0x00007a0035357a20 */ /* 0x000fe40000410000 */
[----:B0-----:R-:W-:-:S05]  /*2a90*/  FFMA.FTZ R49, R49, R82, 1.1641532182693481445e-10 ;  /* 0x2f00000031317423 */ /* 0x001fca0000010052 */
[----:B------:R-:W-:Y:S02]  /*2aa0*/  FSETP.GTU.FTZ.AND P4, PT, R49, c[0x0][0x1e4], PT ;  /* 0x0000790031007a0b */ /* 0x000fe40003f9c000 */
[----:B------:R-:W-:Y:S02]  /*2ab0*/  IADD3 R49, R54, 0x1, RZ ;  /* 0x0000000136317810 */ /* 0x000fe40007ffe0ff */
        /* <DEDUP_REMOVED lines=13> */
.L_x_1692:
[----:B------:R-:W-:Y:S02]  /*2b90*/  IMAD.MOV.U32 R50, RZ, RZ, R70 ;  /* 0x000000ffff327224 */ /* 0x000fe400078e0046 */
.L_x_1693:
[----:B------:R-:W-:Y:S05]  /*2ba0*/  BSYNC B0 ;  /* 0x0000000000007941 */ /* 0x000fea0003800000 */
.L_x_1691:
        /* <DEDUP_REMOVED lines=16> */
.L_x_1697:
[----:B------:R-:W-:Y:S05]  /*2cb0*/  BSYNC B1 ;  /* 0x0000000000017941 */ /* 0x000fea0003800000 */
.L_x_1696:
        /* <DEDUP_REMOVED lines=43> */
.L_x_1695:
[----:B------:R-:W-:Y:S05]  /*2f70*/  BSYNC B0 ;  /* 0x0000000000007941 */ /* 0x000fea0003800000 */
.L_x_1694:
[----:B------:R-:W0:Y:S01]  /*2f80*/  I2F.U32 R53, R50 ;  /* 0x0000003200357306 */ /* 0x000e220000201000 */
[----:B------:R-:W-:Y:S01]  /*2f90*/  PRMT R55, RZ, 0x5410, R51 ;  /* 0x00005410ff377816 */ /* 0x000fe20000000033 */
[----:B------:R-:W-:Y:S01]  /*2fa0*/  BSSY B0, `(.L_x_1698) ;  /* 0x0000016000007945 */ /* 0x000fe20003800000 */
[----:B------:R-:W-:Y:S02]  /*2fb0*/  ISETP.NE.AND P6, PT, R49, 0x1, PT ;  /* 0x000000013100780c */ /* 0x000fe40003fc5270 */
        /* <DEDUP_REMOVED lines=19> */
.L_x_1699:
[----:B------:R-:W-:Y:S02]  /*30f0*/  MOV R50, R70 ;  /* 0x0000004600327202 */ /* 0x000fe40000000f00 */
.L_x_1700:
[----:B------:R-:W-:Y:S05]  /*3100*/  BSYNC B0 ;  /* 0x0000000000007941 */ /* 0x000fea0003800000 */
.L_x_1698:
        /* <DEDUP_REMOVED lines=18> */
.L_x_1704:
[----:B------:R-:W-:Y:S05]  /*3230*/  BSYNC B1 ;  /* 0x0000000000017941 */ /* 0x000fea0003800000 */
.L_x_1703:
[----:B------:R-:W-:Y:S01]  /*3240*/  IMAD.HI.U32 R48, R63, -0x326172a9, RZ ;  /* 0xcd9e8d573f307827 */ /* 0x000fe200078e00ff */
        /* <DEDUP_REMOVED lines=42> */
.L_x_1702:
[----:B------:R-:W-:Y:S05]  /*34f0*/  BSYNC B0 ;  /* 0x0000000000007941 */ /* 0x000fea0003800000 */
.L_x_1701:
[----:B------:R-:W0:Y:S01]  /*3500*/  I2F.U32 R49, R50 ;  /* 0x0000003200317306 */ /* 0x000e220000201000 */
[----:B------:R-:W-:Y:S01]  /*3510*/  PRMT R51, RZ, 0x7610, R51 ;  /* 0x00007610ff337816 */ /* 0x000fe20000000033 */
[----:B------:R-:W-:Y:S01]  /*3520*/  IMAD.MOV.U32 R93, RZ, RZ, 0x8 ;  /* 0x00000008ff5d7424 */ /* 0x000fe200078e00ff */
[----:B------:R-:W-:Y:S01]  /*3530*/  ISETP.NE.AND P6, PT, R80, RZ, PT ;  /* 0x000000ff5000720c */ /* 0x000fe20003fc5270 */
[----:B------:R-:W-:Y:S01]  /*3540*/  IMAD.WIDE.U32 R100, R56, R95, c[0x0][0x188] ;  /* 0x0000620038647625 */ /* 0x000fe200078e005f */
[----:B------:R-:W-:Y:S02]  /*3550*/  SEL R80, RZ, 0x10000, P5 ;  /* 0x00010000ff507807 */ /* 0x000fe40002800000 */
[----:B------:R-:W-:Y:S01]  /*3560*/  ISETP.NE.AND P5, PT, R86, RZ, PT ;  /* 0x000000ff5600720c */ /* 0x000fe20003fa5270 */
[----:B------:R-:W-:Y:S01]  /*3570*/  FMUL.FTZ R51, R51, R84 ;  /* 0x0000005433337220 */ /* 0x000fe20000410000 */
[----:B------:R-:W-:Y:S01]  /*3580*/  SEL R52, RZ, 0x1, P2 ;  /* 0x00000001ff347807 */ /* 0x000fe20001000000 */
[----:B------:R-:W-:Y:S01]  /*3590*/  IMAD.WIDE.U32 R98, R56, R93, c[0x0][0x190] ;  /* 0x0000640038627625 */ /* 0x000fe200078e005d */
[----:B------:R-:W-:-:S02]  /*35a0*/  SEL R48, RZ, 0x1, P1 ;  /* 0x00000001ff307807 */ /* 0x000fc40000800000 */
[----:B------:R-:W-:Y:S01]  /*35b0*/  PRMT R89, RZ, 0x7610, R43 ;  /* 0x00007610ff597816 */ /* 0x000fe2000000002b */
[----:B------:R-:W-:Y:S01]  /*35c0*/  FMUL.FTZ R54, R51, c[0x0][0x1e8] ;  /* 0x00007a0033367a20 */ /* 0x000fe20000410000 */
[----:B------:R-:W-:Y:S01]  /*35d0*/  SEL R55, RZ, 0x100, P4 ;  /* 0x00000100ff377807 */ /* 0x000fe20002000000 */
[----:B0-----:R-:W-:Y:S01]  /*35e0*/  FFMA.FTZ R49, R49, R82, 1.1641532182693481445e-10 ;  /* 0x2f00000031317423 */ /* 0x001fe20000010052 */
[----:B------:R-:W-:Y:S01]  /*35f0*/  SEL R91, RZ, 0x1, P6 ;  /* 0x00000001ff5b7807 */ /* 0x000fe20003000000 */
[----:B------:R-:W-:Y:S01]  /*3600*/  IMAD.WIDE.U32 R50, R48, 0x10000, RZ ;  /* 0x0001000030327825 */ /* 0x000fe200078e00ff */
[----:B------:R-:W-:Y:S02]  /*3610*/  IADD3 R114, R56, 0x100, RZ ;  /* 0x0000010038727810 */ /* 0x000fe40007ffe0ff */
[----:B------:R-:W-:Y:S01]  /*3620*/  FSETP.GTU.FTZ.AND P2, PT, R49, c[0x0][0x1e4], PT ;  /* 0x0000790031007a0b */ /* 0x000fe20003f5c000 */
[----:B------:R-:W-:Y:S01]  /*3630*/  IMAD.WIDE.U32 R52, R52, 0x1000000, RZ ;  /* 0x0100000034347825 */ /* 0x000fe200078e00ff */
[----:B------:R-:W-:-:S02]  /*3640*/  SEL R49, RZ, 0x1, P5 ;  /* 0x00000001ff317807 */ /* 0x000fc40002800000 */
[----:B------:R-:W-:Y:S01]  /*3650*/  FSEL R54, R54, RZ, !P2 ;  /* 0x000000ff36367208 */ /* 0x000fe20005000000 */
[----:B------:R-:W-:Y:S01]  /*3660*/  @P0 IMAD.WIDE.U32 R96, R114, R95, c[0x0][0x180] ;  /* 0x0000600072600625 */ /* 0x000fe200078e005f */
[----:B------:R-:W-:-:S03]  /*3670*/  SEL R86, RZ, 0x1000000, P2 ;  /* 0x01000000ff567807 */ /* 0x000fc60001000000 */
[----:B------:R-:W-:Y:S01]  /*3680*/  IMAD.WIDE.U32 R48, R49, 0x100, RZ ;  /* 0x0000010031307825 */ /* 0x000fe200078e00ff */
[----:B------:R-:W-:-:S03]  /*3690*/  LOP3.LUT R55, R55, R86, R80, 0xfe, !PT ;  /* 0x0000005637377212 */ /* 0x000fc600078efe50 */
[----:B------:R-:W-:Y:S01]  /*36a0*/  FMUL.FTZ R89, R54, R89 ;  /* 0x0000005936597220 */ /* 0x000fe20000410000 */
[----:B------:R-:W-:Y:S02]  /*36b0*/  LOP3.LUT R90, R48, R52, R50, 0xfe, !PT ;  /* 0x00000034305a7212 */ /* 0x000fe400078efe32 */
[----:B------:R-:W-:Y:S02]  /*36c0*/  @P0 PRMT R48, RZ, 0x7610, R47 ;  /* 0x00007610ff300816 */ /* 0x000fe4000000002f */
[----:B------:R-:W-:Y:S02]  /*36d0*/  SEL R52, RZ, 0x1, P3 ;  /* 0x00000001ff347807 */ /* 0x000fe40001800000 */
[----:B------:R-:W-:Y:S01]  /*36e0*/  LOP3.LUT R90, R90, R91, RZ, 0xfc, !PT ;  /* 0x0000005b5a5a7212 */ /* 0x000fe200078efcff */
[----:B------:R-:W-:Y:S01]  /*36f0*/  @P0 FADD.FTZ R89, R89, R48 ;  /* 0x0000003059590221 */ /* 0x000fe20000010000 */
[----:B------:R-:W-:Y:S02]  /*3700*/  LOP3.LUT R91, R53, R55, R52, 0xfe, !PT ;  /* 0x00000037355b7212 */ /* 0x000fe400078efe34 */
[----:B------:R-:W-:-:S02]  /*3710*/  F2FP.BF16.PACK_AB R54, R87, R83 ;  /* 0x000000535736723e */ /* 0x000fc400000010ff */
[----:B------:R-:W-:Y:S02]  /*3720*/  F2FP.BF16.PACK_AB R53, R81, R59 ;  /* 0x0000003b5135723e */ /* 0x000fe400000010ff */
[----:B------:R-:W-:Y:S02]  /*3730*/  F2FP.BF16.PACK_AB R52, R58, R57 ;  /* 0x000000393a34723e */ /* 0x000fe400000010ff */
[----:B------:R-:W-:Y:S02]  /*3740*/  F2FP.BF16.PACK_AB R55, R89, R85 ;  /* 0x000000555937723e */ /* 0x000fe400000010ff */
        /* <DEDUP_REMOVED lines=18> */
.L_x_1706:
[----:B0-----:R-:W-:Y:S02]  /*3870*/  MOV R80, R70 ;  /* 0x0000004600507202 */ /* 0x001fe40000000f00 */
.L_x_1707:
[----:B------:R-:W-:Y:S05]  /*3880*/  BSYNC B0 ;  /* 0x0000000000007941 */ /* 0x000fea0003800000 */
.L_x_1705:
        /* <DEDUP_REMOVED lines=16> */
.L_x_1711:
[----:B------:R-:W-:Y:S05]  /*3990*/  BSYNC B1 ;  /* 0x0000000000017941 */ /* 0x000fea0003800000 */
.L_x_1710:
        /* <DEDUP_REMOVED lines=43> */
.L_x_1709:
[----:B------:R-:W-:Y:S05]  /*3c50*/  BSYNC B0 ;  /* 0x0000000000007941 */ /* 0x000fea0003800000 */
.L_x_1708:
[----:B------:R-:W0:Y:S01]  /*3c60*/  I2F.U32 R53, R80 ;  /* 0x0000005000357306 */ /* 0x000e220000201000 */
[----:B-----5:R-:W-:Y:S01]  /*3c70*/  PRMT R55, RZ, 0x5410, R48 ;  /* 0x00005410ff377816 */ /* 0x020fe20000000030 */
[----:B------:R-:W-:Y:S01]  /*3c80*/  BSSY B0, `(.L_x_1712) ;  /* 0x0000017000007945 */ /* 0x000fe20003800000 */
[----:B------:R-:W-:Y:S02]  /*3c90*/  PRMT R52, RZ, 0x5410, R36 ;  /* 0x00005410ff347816 */ /* 0x000fe40000000024 */
        /* <DEDUP_REMOVED lines=20> */
.L_x_1713:
[----:B------:R-:W-:Y:S02]  /*3de0*/  IMAD.MOV.U32 R86, RZ, RZ, R70 ;  /* 0x000000ffff567224 */ /* 0x000fe400078e0046 */
.L_x_1714:
[----:B------:R-:W-:Y:S05]  /*3df0*/  BSYNC B0 ;  /* 0x0000000000007941 */ /* 0x000fea0003800000 */
.L_x_1712:
        /* <DEDUP_REMOVED lines=16> */
.L_x_1718:
[----:B------:R-:W-:Y:S05]  /*3f00*/  BSYNC B1 ;  /* 0x0000000000017941 */ /* 0x000fea0003800000 */
.L_x_1717:
        /* <DEDUP_REMOVED lines=43> */
.L_x_1716:
[----:B------:R-:W-:Y:S05]  /*41c0*/  BSYNC B0 ;  /* 0x0000000000007941 */ /* 0x000fea0003800000 */
.L_x_1715:
        /* <DEDUP_REMOVED lines=24> */
.L_x_1720:
[----:B------:R-:W-:Y:S02]  /*4350*/  IMAD.MOV.U32 R48, RZ, RZ, R70 ;  /* 0x000000ffff307224 */ /* 0x000fe400078e0046 */
.L_x_1721:
[----:B------:R-:W-:Y:S05]  /*4360*/  BSYNC B0 ;  /* 0x0000000000007941 */ /* 0x000fea0003800000 */
.L_x_1719:
        /* <DEDUP_REMOVED lines=16> */
.L_x_1725:
[----:B------:R-:W-:Y:S05]  /*4470*/  BSYNC B1 ;  /* 0x0000000000017941 */ /* 0x000fea0003800000 */
.L_x_1724:
        /* <DEDUP_REMOVED lines=43> */
.L_x_1723:
[----:B------:R-:W-:Y:S05]  /*4730*/  BSYNC B0 ;  /* 0x0000000000007941 */ /* 0x000fea0003800000 */
.L_x_1722:
        /* <DEDUP_REMOVED lines=23> */
.L_x_1727:
[----:B------:R-:W-:Y:S02]  /*48b0*/  IMAD.MOV.U32 R48, RZ, RZ, R70 ;  /* 0x000000ffff307224 */ /* 0x000fe400078e0046 */
.L_x_1728:
[----:B------:R-:W-:Y:S05]  /*48c0*/  BSYNC B0 ;  /* 0x0000000000007941 */ /* 0x000fea0003800000 */
.L_x_1726:
        /* <DEDUP_REMOVED lines=16> */
.L_x_1732:
[----:B------:R-:W-:Y:S05]  /*49d0*/  BSYNC B1 ;  /* 0x0000000000017941 */ /* 0x000fea0003800000 */
.L_x_1731:
        /* <DEDUP_REMOVED lines=43> */
.L_x_1730:
[----:B------:R-:W-:Y:S05]  /*4c90*/  BSYNC B0 ;  /* 0x0000000000007941 */ /* 0x000fea0003800000 */
.L_x_1729:
        /* <DEDUP_REMOVED lines=23> */
.L_x_1734:
[----:B------:R-:W-:Y:S02]  /*4e10*/  IMAD.MOV.U32 R88, RZ, RZ, R70 ;  /* 0x000000ffff587224 */ /* 0x000fe400078e0046 */
.L_x_1735:
[----:B------:R-:W-:Y:S05]  /*4e20*/  BSYNC B0 ;  /* 0x0000000000007941 */ /* 0x000fea0003800000 */
.L_x_1733:
        /* <DEDUP_REMOVED lines=16> */
.L_x_1739:
[----:B------:R-:W-:Y:S05]  /*4f30*/  BSYNC B1 ;  /* 0x0000000000017941 */ /* 0x000fea0003800000 */
.L_x_1738:
        /* <DEDUP_REMOVED lines=43> */
.L_x_1737:
[----:B------:R-:W-:Y:S05]  /*51f0*/  BSYNC B0 ;  /* 0x0000000000007941 */ /* 0x000fea0003800000 */
.L_x_1736:
        /* <DEDUP_REMOVED lines=23> */
.L_x_1741:
[----:B------:R-:W-:Y:S02]  /*5370*/  IMAD.MOV.U32 R88, RZ, RZ, R70 ;  /* 0x000000ffff587224 */ /* 0x000fe400078e0046 */
.L_x_1742:
[----:B------:R-:W-:Y:S05]  /*5380*/  BSYNC B0 ;  /* 0x0000000000007941 */ /* 0x000fea0003800000 */
.L_x_1740:
        /* <DEDUP_REMOVED lines=16> */
.L_x_1746:
[----:B------:R-:W-:Y:S05]  /*5490*/  BSYNC B1 ;  /* 0x0000000000017941 */ /* 0x000fea0003800000 */
.L_x_1745:
        /* <DEDUP_REMOVED lines=40> */
[----:B------:R-:W-:Y:S02]  /*5720*/  HFMA2.MMA R54, -RZ, RZ, 0, 0 ;  /* 0x00000000ff367435 */ /* 0x000fe400000001ff */
[----:B------:R-:W-:Y:S01]  /*5730*/  IMAD.MOV.U32 R72, RZ, RZ, R48 ;  /* 0x000000ffff487224 */ /* 0x000fe200078e0030 */
[----:B------:R-:W-:-:S03]  /*5740*/  LOP3.LUT R71, R49, UR26, R52, 0x96, !PT ;  /* 0x0000001a31477c12 */ /* 0x000fc6000f8e9634 */
.L_x_1744:
[----:B------:R-:W-:Y:S05]  /*5750*/  BSYNC B0 ;  /* 0x0000000000007941 */ /* 0x000fea0003800000 */
.L_x_1743:
[----:B------:R-:W0:Y:S01]  /*5760*/  I2F.U32 R49, R88 ;  /* 0x0000005800317306 */ /* 0x000e220000201000 */
[----:B------:R-:W-:Y:S01]  /*5770*/  PRMT R53, RZ, 0x7610, R50 ;  /* 0x00007610ff357816 */ /* 0x000fe20000000032 */
[----:B------:R-:W-:Y:S01]  /*5780*/  BSSY B0, `(.L_x_1747) ;  /* 0x0000016000007945 */ /* 0x000fe20003800000 */
[----:B------:R-:W-:Y:S02]  /*5790*/  ISETP.NE.AND P5, PT, R54, 0x1, PT ;  /* 0x000000013600780c */ /* 0x000fe40003fa5270 */
[----:B------:R-:W-:Y:S01]  /*57a0*/  PRMT R48, RZ, 0x7610, R38 ;  /* 0x00007610ff307816 */ /* 0x000fe20000000026 */
[----:B------:R-:W-:Y:S01]  /*57b0*/  FMUL.FTZ R53, R53, R84 ;  /* 0x0000005435357220 */ /* 0x000fe20000410000 */
[----:B------:R-:W-:-:S03]  /*57c0*/  @P0 PRMT R50, RZ, 0x7610, R46 ;  /* 0x00007610ff320816 */ /* 0x000fc6000000002e */
[----:B------:R-:W-:Y:S02]  /*57d0*/  FMUL.FTZ R53, R53, c[0x0][0x1e8] ;  /* 0x00007a0035357a20 */ /* 0x000fe40000410000 */
[----:B0-----:R-:W-:-:S05]  /*57e0*/  FFMA.FTZ R49, R49, R82, 1.1641532182693481445e-10 ;  /* 0x2f00000031317423 */ /* 0x001fca0000010052 */
        /* <DEDUP_REMOVED lines=14> */
.L_x_1748:
[----:B------:R-:W-:Y:S02]  /*58d0*/  MOV R50, R70 ;  /* 0x0000004600327202 */ /* 0x000fe40000000f00 */
.L_x_1749:
[----:B------:R-:W-:Y:S05]  /*58e0*/  BSYNC B0 ;  /* 0x0000000000007941 */ /* 0x000fea0003800000 */
.L_x_1747:
        /* <DEDUP_REMOVED lines=16> */
.L_x_1753:
[----:B------:R-:W-:Y:S05]  /*59f0*/  BSYNC B1 ;  /* 0x0000000000017941 */ /* 0x000fea0003800000 */
.L_x_1752:
        /* <DEDUP_REMOVED lines=40> */
[----:B------:R-:W-:Y:S01]  /*5c80*/  MOV R72, R48 ;  /* 0x0000003000487202 */ /* 0x000fe20000000f00 */
[----:B------:R-:W-:Y:S01]  /*5c90*/  IMAD.MOV.U32 R48, RZ, RZ, RZ ;  /* 0x000000ffff307224 */ /* 0x000fe200078e00ff */
[----:B------:R-:W-:Y:S02]  /*5ca0*/  LOP3.LUT R71, R49, UR26, R52, 0x96, !PT ;  /* 0x0000001a31477c12 */ /* 0x000fe4000f8e9634 */
.L_x_1751:
[----:B------:R-:W-:Y:S05]  /*5cb0*/  BSYNC B0 ;  /* 0x0000000000007941 */ /* 0x000fea0003800000 */
.L_x_1750:
        /* <DEDUP_REMOVED lines=23> */
.L_x_1755:
[----:B------:R-:W-:Y:S02]  /*5e30*/  IMAD.MOV.U32 R50, RZ, RZ, R70 ;  /* 0x000000ffff327224 */ /* 0x000fe400078e0046 */
.L_x_1756:
[----:B------:R-:W-:Y:S05]  /*5e40*/  BSYNC B0 ;  /* 0x0000000000007941 */ /* 0x000fea0003800000 */
.L_x_1754:
        /* <DEDUP_REMOVED lines=18> */
.L_x_1760:
[----:B------:R-:W-:Y:S05]  /*5f70*/  BSYNC B1 ;  /* 0x0000000000017941 */ /* 0x000fea0003800000 */
.L_x_1759:
        /* <DEDUP_REMOVED lines=43> */
.L_x_1758:
[----:B------:R-:W-:Y:S05]  /*6230*/  BSYNC B0 ;  /* 0x0000000000007941 */ /* 0x000fea0003800000 */
.L_x_1757:
[----:B------:R-:W0:Y:S01]  /*6240*/  I2F.U32 R49, R50 ;  /* 0x0000003200317306 */ /* 0x000e220000201000 */
[----:B------:R-:W-:Y:S01]  /*6250*/  PRMT R51, RZ, 0x7610, R51 ;  /* 0x00007610ff337816 */ /* 0x000fe20000000033 */
[----:B------:R-:W-:Y:S01]  /*6260*/  IMAD.WIDE.U32 R116, R114, R95, c[0x0][0x188] ;  /* 0x0000620072747625 */ /* 0x000fe200078e005f */
[----:B------:R-:W-:Y:S02]  /*6270*/  ISETP.NE.AND P6, PT, R80, RZ, PT ;  /* 0x000000ff5000720c */ /* 0x000fe40003fc5270 */
[----:B------:R-:W-:Y:S01]  /*6280*/  SEL R80, RZ, 0x10000, P5 ;  /* 0x00010000ff507807 */ /* 0x000fe20002800000 */
[----:B------:R-:W-:Y:S01]  /*6290*/  FMUL.FTZ R51, R51, R84 ;  /* 0x0000005433337220 */ /* 0x000fe20000410000 */
[----:B------:R-:W-:Y:S01]  /*62a0*/  ISETP.NE.AND P5, PT, R86, RZ, PT ;  /* 0x000000ff5600720c */ /* 0x000fe20003fa5270 */
[----:B------:R-:W-:Y:S01]  /*62b0*/  IMAD.WIDE.U32 R114, R114, R93, c[0x0][0x190] ;  /* 0x0000640072727625 */ /* 0x000fe200078e005d */
[----:B------:R-:W-:-:S02]  /*62c0*/  SEL R52, RZ, 0x1, P2 ;  /* 0x00000001ff347807 */ /* 0x000fc40001000000 */
[----:B------:R-:W-:Y:S01]  /*62d0*/  SEL R48, RZ, 0x1, P1 ;  /* 0x00000001ff307807 */ /* 0x000fe20000800000 */
[----:B------:R-:W-:Y:S01]  /*62e0*/  FMUL.FTZ R54, R51, c[0x0][0x1e8] ;  /* 0x00007a0033367a20 */ /* 0x000fe20000410000 */
[----:B------:R-:W-:Y:S01]  /*62f0*/  PRMT R109, RZ, 0x7610, R39 ;  /* 0x00007610ff6d7816 */ /* 0x000fe20000000027 */
[----:B------:R-:W-:Y:S01]  /*6300*/  IMAD.WIDE.U32 R52, R52, 0x1000000, RZ ;  /* 0x0100000034347825 */ /* 0x000fe200078e00ff */
[----:B------:R-:W-:Y:S02]  /*6310*/  SEL R55, RZ, 0x100, P4 ;  /* 0x00000100ff377807 */ /* 0x000fe40002000000 */
[----:B------:R-:W-:Y:S01]  /*6320*/  SEL R111, RZ, 0x1, P6 ;  /* 0x00000001ff6f7807 */ /* 0x000fe20003000000 */
[----:B0-----:R-:W-:Y:S02]  /*6330*/  FFMA.FTZ R49, R49, R82, 1.1641532182693481445e-10 ;  /* 0x2f00000031317423 */ /* 0x001fe40000010052 */
[----:B------:R-:W-:-:S03]  /*6340*/  IMAD.WIDE.U32 R50, R48, 0x10000, RZ ;  /* 0x0001000030327825 */ /* 0x000fc600078e00ff */
[----:B------:R-:W-:Y:S02]  /*6350*/  FSETP.GTU.FTZ.AND P2, PT, R49, c[0x0][0x1e4], PT ;  /* 0x0000790031007a0b */ /* 0x000fe40003f5c000 */
[----:B------:R-:W-:Y:S02]  /*6360*/  SEL R49, RZ, 0x1, P5 ;  /* 0x00000001ff317807 */ /* 0x000fe40002800000 */
[----:B------:R-:W-:Y:S02]  /*6370*/  FSEL R54, R54, RZ, !P2 ;  /* 0x000000ff36367208 */ /* 0x000fe40005000000 */
[----:B------:R-:W-:Y:S01]  /*6380*/  SEL R86, RZ, 0x1000000, P2 ;  /* 0x01000000ff567807 */ /* 0x000fe20001000000 */
[----:B------:R-:W-:-:S03]  /*6390*/  IMAD.WIDE.U32 R48, R49, 0x100, RZ ;  /* 0x0000010031307825 */ /* 0x000fc600078e00ff */
[----:B------:R-:W-:Y:S01]  /*63a0*/  LOP3.LUT R55, R55, R86, R80, 0xfe, !PT ;  /* 0x0000005637377212 */ /* 0x000fe200078efe50 */
[----:B------:R-:W-:Y:S01]  /*63b0*/  FMUL.FTZ R109, R54, R109 ;  /* 0x0000006d366d7220 */ /* 0x000fe20000410000 */
[----:B------:R-:W-:Y:S02]  /*63c0*/  LOP3.LUT R110, R48, R52, R50, 0xfe, !PT ;  /* 0x00000034306e7212 */ /* 0x000fe400078efe32 */
[----:B------:R-:W-:Y:S02]  /*63d0*/  @P0 PRMT R48, RZ, 0x7610, R47 ;  /* 0x00007610ff300816 */ /* 0x000fe4000000002f */
[----:B------:R-:W-:Y:S02]  /*63e0*/  SEL R52, RZ, 0x1, P3 ;  /* 0x00000001ff347807 */ /* 0x000fe40001800000 */
[----:B------:R-:W-:Y:S01]  /*63f0*/  LOP3.LUT R110, R110, R111, RZ, 0xfc, !PT ;  /* 0x0000006f6e6e7212 */ /* 0x000fe200078efcff */
[----:B------:R-:W-:Y:S01]  /*6400*/  @P0 FADD.FTZ R109, R48, R109 ;  /* 0x0000006d306d0221 */ /* 0x000fe20000010000 */
[----:B------:R-:W-:-:S02]  /*6410*/  LOP3.LUT R111, R53, R55, R52, 0xfe, !PT ;  /* 0x00000037356f7212 */ /* 0x000fc400078efe34 */
[----:B------:R-:W-:Y:S02]  /*6420*/  IADD3 R80, R56, 0x200, RZ ;  /* 0x0000020038507810 */ /* 0x000fe40007ffe0ff */
[----:B------:R-:W-:Y:S02]  /*6430*/  F2FP.BF16.PACK_AB R54, R107, R101 ;  /* 0x000000656b36723e */ /* 0x000fe400000010ff */
[----:B------:R-:W-:Y:S01]  /*6440*/  F2FP.BF16.PACK_AB R53, R103, R97 ;  /* 0x000000616735723e */ /* 0x000fe200000010ff */
[----:B------:R-:W-:Y:S01]  /*6450*/  @P0 IMAD.WIDE.U32 R112, R95, R80, c[0x0][0x180] ;  /* 0x000060005f700625 */ /* 0x000fe200078e0050 */
        /* <DEDUP_REMOVED lines=20> */
.L_x_1762:
[----:B0-----:R-:W-:Y:S02]  /*65a0*/  IMAD.MOV.U32 R86, RZ, RZ, R70 ;  /* 0x000000ffff567224 */ /* 0x001fe400078e0046 */
.L_x_1763:
[----:B------:R-:W-:Y:S05]  /*65b0*/  BSYNC B0 ;  /* 0x0000000000007941 */ /* 0x000fea0003800000 */
.L_x_1761:
        /* <DEDUP_REMOVED lines=16> */
.L_x_1767:
[----:B------:R-:W-:Y:S05]  /*66c0*/  BSYNC B1 ;  /* 0x0000000000017941 */ /* 0x000fea0003800000 */
.L_x_1766:
        /* <DEDUP_REMOVED lines=43> */
.L_x_1765:
[----:B------:R-:W-:Y:S05]  /*6980*/  BSYNC B0 ;  /* 0x0000000000007941 */ /* 0x000fea0003800000 */
.L_x_1764:
[----:B------:R-:W0:Y:S01]  /*6990*/  I2F.U32 R53, R86 ;  /* 0x0000005600357306 */ /* 0x000e220000201000 */
[----:B-----5:R-:W-:Y:S01]  /*69a0*/  PRMT R55, RZ, 0x5410, R48 ;  /* 0x00005410ff377816 */ /* 0x020fe20000000030 */
[----:B------:R-:W-:Y:S01]  /*69b0*/  BSSY B0, `(.L_x_1768) ;  /* 0x0000016000007945 */ /* 0x000fe20003800000 */
[----:B------:R-:W-:Y:S02]  /*69c0*/  @P0 PRMT R54, RZ, 0x5410, R44 ;  /* 0x00005410ff360816 */ /* 0x000fe4000000002c */
        /* <DEDUP_REMOVED lines=19> */
.L_x_1769:
[----:B------:R-:W-:Y:S02]  /*6b00*/  IMAD.MOV.U32 R86, RZ, RZ, R70 ;  /* 0x000000ffff567224 */ /* 0x000fe400078e0046 */
.L_x_1770:
[----:B------:R-:W-:Y:S05]  /*6b10*/  BSYNC B0 ;  /* 0x0000000000007941 */ /* 0x000fea0003800000 */
.L_x_1768:
        /* <DEDUP_REMOVED lines=16> */
.L_x_1774:
[----:B------:R-:W-:Y:S05]  /*6c20*/  BSYNC B1 ;  /* 0x0000000000017941 */ /* 0x000fea0003800000 */
.L_x_1773:
        /* <DEDUP_REMOVED lines=43> */
.L_x_1772:
[----:B------:R-:W-:Y:S05]  /*6ee0*/  BSYNC B0 ;  /* 0x0000000000007941 */ /* 0x000fea0003800000 */
.L_x_1771:
[----:B------:R-:W0:Y:S01]  /*6ef0*/  I2F.U32 R53, R86 ;  /* 0x0000005600357306 */ /* 0x000e220000201000 */
[----:B------:R-:W-:Y:S01]  /*6f00*/  PRMT R55, RZ, 0x7610, R48 ;  /* 0x00007610ff377816 */ /* 0x000fe20000000030 */
[----:B------:R-:W-:Y:S04]  /*6f10*/  BSSY B0, `(.L_x_1775) ;  /* 0x0000016000007945 */ /* 0x000fe80003800000 */
[----:B------:R-:W-:-:S04]  /*6f20*/  FMUL.FTZ R55, R55, R84 ;  /* 0x0000005437377220 */ /* 0x000fc80000410000 */
[----:B------:R-:W-:Y:S02]  /*6f30*/  FMUL.FTZ R55, R55, c[0x0][0x1e8] ;  /* 0x00007a0037377a20 */ /* 0x000fe40000410000 */
[----:B0-----:R-:W-:-:S05]  /*6f40*/  FFMA.FTZ R53, R53, R82, 1.1641532182693481445e-10 ;  /* 0x2f00000035357423 */ /* 0x001fca0000010052 */
[----:B------:R-:W-:Y:S02]  /*6f50*/  FSETP.GTU.FTZ.AND P1, PT, R53, c[0x0][0x1e4], PT ;  /* 0x0000790035007a0b */ /* 0x000fe40003f3c000 */
[C---:B------:R-:W-:Y:S02]  /*6f60*/  IADD3 R53, R52.reuse, 0x1, RZ ;  /* 0x0000000134357810 */ /* 0x040fe40007ffe0ff */
        /* <DEDUP_REMOVED lines=15> */
.L_x_1776:
[----:B------:R-:W-:Y:S02]  /*7060*/  MOV R48, R70 ;  /* 0x0000004600307202 */ /* 0x000fe40000000f00 */
.L_x_1777:
[----:B------:R-:W-:Y:S05]  /*7070*/  BSYNC B0 ;  /* 0x0000000000007941 */ /* 0x000fea0003800000 */
.L_x_1775:
        /* <DEDUP_REMOVED lines=16> */
.L_x_1781:
[----:B------:R-:W-:Y:S05]  /*7180*/  BSYNC B1 ;  /* 0x0000000000017941 */ /* 0x000fea0003800000 */
.L_x_1780:
        /* <DEDUP_REMOVED lines=43> */
.L_x_1779:
[----:B------:R-:W-:Y:S05]  /*7440*/  BSYNC B0 ;  /* 0x0000000000007941 */ /* 0x000fea0003800000 */
.L_x_1778:
        /* <DEDUP_REMOVED lines=22> */
.L_x_1783:
[----:B------:R-:W-:Y:S02]  /*75b0*/  IMAD.MOV.U32 R48, RZ, RZ, R70 ;  /* 0x000000ffff307224 */ /* 0x000fe400078e0046 */
.L_x_1784:
[----:B------:R-:W-:Y:S05]  /*75c0*/  BSYNC B0 ;  /* 0x0000000000007941 */ /* 0x000fea0003800000 */
.L_x_1782:
        /* <DEDUP_REMOVED lines=16> */
.L_x_1788:
[----:B------:R-:W-:Y:S05]  /*76d0*/  BSYNC B1 ;  /* 0x0000000000017941 */ /* 0x000fea0003800000 */
.L_x_1787:
        /* <DEDUP_REMOVED lines=43> */
.L_x_1786:
[----:B------:R-:W-:Y:S05]  /*7990*/  BSYNC B0 ;  /* 0x0000000000007941 */ /* 0x000fea0003800000 */
.L_x_1785:
        /* <DEDUP_REMOVED lines=22> */
.L_x_1790:
[----:B------:R-:W-:Y:S02]  /*7b00*/  IMAD.MOV.U32 R86, RZ, RZ, R70 ;  /* 0x000000ffff567224 */ /* 0x000fe400078e0046 */
.L_x_1791:
[----:B------:R-:W-:Y:S05]  /*7b10*/  BSYNC B0 ;  /* 0x0000000000007941 */ /* 0x000fea0003800000 */
.L_x_1789:
        /* <DEDUP_REMOVED lines=16> */
.L_x_1795:
[----:B------:R-:W-:Y:S05]  /*7c20*/  BSYNC B1 ;  /* 0x0000000000017941 */ /* 0x000fea0003800000 */
.L_x_1794:
        /* <DEDUP_REMOVED lines=43> */
.L_x_1793:
[----:B------:R-:W-:Y:S05]  /*7ee0*/  BSYNC B0 ;  /* 0x0000000000007941 */ /* 0x000fea0003800000 */
.L_x_1792:
        /* <DEDUP_REMOVED lines=22> */
.L_x_1797:
[----:B------:R-:W-:Y:S02]  /*8050*/  IMAD.MOV.U32 R86, RZ, RZ, R70 ;  /* 0x000000ffff567224 */ /* 0x000fe400078e0046 */
.L_x_1798:
[----:B------:R-:W-:Y:S05]  /*8060*/  BSYNC B0 ;  /* 0x0000000000007941 */ /* 0x000fea0003800000 */
.L_x_1796:
        /* <DEDUP_REMOVED lines=16> */
.L_x_1802:
[----:B------:R-:W-:Y:S05]  /*8170*/  BSYNC B1 ;  /* 0x0000000000017941 */ /* 0x000fea0003800000 */
.L_x_1801:
        /* <DEDUP_REMOVED lines=43> */
.L_x_1800:
[----:B------:R-:W-:Y:S05]  /*8430*/  BSYNC B0 ;  /* 0x0000000000007941 */ /* 0x000fea0003800000 */
.L_x_1799:
        /* <DEDUP_REMOVED lines=22> */
.L_x_1804:
[----:B------:R-:W-:Y:S02]  /*85a0*/  MOV R50, R70 ;  /* 0x0000004600327202 */ /* 0x000fe40000000f00 */
.L_x_1805:
[----:B------:R-:W-:Y:S05]  /*85b0*/  BSYNC B0 ;  /* 0x0000000000007941 */ /* 0x000fea0003800000 */
.L_x_1803:
        /* <DEDUP_REMOVED lines=16> */
.L_x_1809:
[----:B------:R-:W-:Y:S05]  /*86c0*/  BSYNC B1 ;  /* 0x0000000000017941 */ /* 0x000fea0003800000 */
.L_x_1808:
        /* <DEDUP_REMOVED lines=43> */
.L_x_1807:
[----:B------:R-:W-:Y:S05]  /*8980*/  BSYNC B0 ;  /* 0x0000000000007941 */ /* 0x000fea0003800000 */
.L_x_1806:
        /* <DEDUP_REMOVED lines=22> */
.L_x_1811:
[----:B------:R-:W-:Y:S02]  /*8af0*/  IMAD.MOV.U32 R50, RZ, RZ, R70 ;  /* 0x000000ffff327224 */ /* 0x000fe400078e0046 */
.L_x_1812:
[----:B------:R-:W-:Y:S05]  /*8b00*/  BSYNC B0 ;  /* 0x0000000000007941 */ /* 0x000fea0003800000 */
.L_x_1810:
        /* <DEDUP_REMOVED lines=18> */
.L_x_1816:
[----:B------:R-:W-:Y:S05]  /*8c30*/  BSYNC B1 ;  /* 0x0000000000017941 */ /* 0x000fea0003800000 */
.L_x_1815:
        /* <DEDUP_REMOVED lines=43> */
.L_x_1814:
[----:B------:R-:W-:Y:S05]  /*8ef0*/  BSYNC B0 ;  /* 0x0000000000007941 */ /* 0x000fea0003800000 */
.L_x_1813:
[----:B------:R-:W-:Y:S01]  /*8f00*/  FADD.FTZ R49, RZ, R57 ;  /* 0x00000039ff317221 */ /* 0x000fe20000010000 */
[----:B------:R-:W-:Y:S01]  /*8f10*/  SEL R53, RZ, 0x10000, P5 ;  /* 0x00010000ff357807 */ /* 0x000fe20002800000 */
[----:B------:R-:W-:Y:S01]  /*8f20*/  IMAD.WIDE.U32 R94, R80, R95, c[0x0][0x188] ;  /* 0x00006200505e7625 */ /* 0x000fe200078e005f */
[----:B------:R-:W-:Y:S02]  /*8f30*/  ISETP.NE.AND P5, PT, R90, RZ, PT ;  /* 0x000000ff5a00720c */ /* 0x000fe40003fa5270 */
[----:B------:R-:W-:Y:S01]  /*8f40*/  PRMT R51, RZ, 0x7610, R51 ;  /* 0x00007610ff337816 */ /* 0x000fe20000000033 */
[----:B------:R-:W-:Y:S01]  /*8f50*/  FADD.FTZ R48, R49, R58 ;  /* 0x0000003a31307221 */ /* 0x000fe20000010000 */
[----:B------:R-:W-:Y:S01]  /*8f60*/  SEL R54, RZ, 0x1, P1 ;  /* 0x00000001ff367807 */ /* 0x000fe20000800000 */
[----:B------:R-:W0:Y:S01]  /*8f70*/  I2F.U32 R49, R50 ;  /* 0x0000003200317306 */ /* 0x000e220000201000 */
[----:B------:R-:W-:Y:S01]  /*8f80*/  ISETP.NE.AND P6, PT, R88, RZ, PT ;  /* 0x000000ff5800720c */ /* 0x000fe20003fc5270 */
[----:B------:R-:W-:Y:S01]  /*8f90*/  FADD.FTZ R48, R48, R59 ;  /* 0x0000003b30307221 */ /* 0x000fe20000010000 */
[----:B------:R-:W-:Y:S01]  /*8fa0*/  SEL R88, RZ, 0x1, P3 ;  /* 0x00000001ff587807 */ /* 0x000fe20001800000 */
[----:B------:R-:W-:Y:S01]  /*8fb0*/  FMUL.FTZ R51, R51, R84 ;  /* 0x0000005433337220 */ /* 0x000fe20000410000 */
[----:B------:R-:W-:Y:S01]  /*8fc0*/  SEL R125, RZ, 0x1, P6 ;  /* 0x00000001ff7d7807 */ /* 0x000fe20003000000 */
[----:B------:R-:W-:Y:S01]  /*8fd0*/  FADD.FTZ R48, R48, R81 ;  /* 0x0000005130307221 */ /* 0x000fe20000010000 */
[----:B------:R-:W-:Y:S01]  /*8fe0*/  LOP3.LUT P1, RZ, R67, 0xff, RZ, 0xc0, !PT ;  /* 0x000000ff43ff7812 */ /* 0x000fe2000782c0ff */
[----:B------:R-:W-:-:S04]  /*8ff0*/  IMAD.WIDE.U32 R54, R54, 0x10000, RZ ;  /* 0x0001000036367825 */ /* 0x000fc800078e00ff */
[----:B------:R-:W-:Y:S02]  /*9000*/  FADD.FTZ R48, R48, R83 ;  /* 0x0000005330307221 */ /* 0x000fe40000010000 */
[----:B------:R-:W-:Y:S02]  /*9010*/  FMUL.FTZ R51, R51, c[0x0][0x1e8] ;  /* 0x00007a0033337a20 */ /* 0x000fe40000410000 */
[----:B------:R-:W-:Y:S02]  /*9020*/  FADD.FTZ R48, R48, R87 ;  /* 0x0000005730307221 */ /* 0x000fe40000010000 */
[----:B0-----:R-:W-:Y:S01]  /*9030*/  FFMA.FTZ R49, R49, R82, 1.1641532182693481445e-10 ;  /* 0x2f00000031317423 */ /* 0x001fe20000010052 */
[----:B------:R-:W-:Y:S01]  /*9040*/  SEL R82, RZ, 0x100, P4 ;  /* 0x00000100ff527807 */ /* 0x000fe20002000000 */
[----:B------:R-:W-:-:S03]  /*9050*/  FADD.FTZ R48, R48, R85 ;  /* 0x0000005530307221 */ /* 0x000fc60000010000 */
[----:B------:R-:W-:Y:S01]  /*9060*/  FSETP.GTU.FTZ.AND P4, PT, R49, c[0x0][0x1e4], PT ;  /* 0x0000790031007a0b */ /* 0x000fe20003f9c000 */
[----:B------:R-:W-:-:S03]  /*9070*/  FADD.FTZ R48, R48, R89 ;  /* 0x0000005930307221 */ /* 0x000fc60000010000 */
[----:B------:R-:W-:Y:S01]  /*9080*/  SEL R49, RZ, 0x1000000, P4 ;  /* 0x01000000ff317807 */ /* 0x000fe20002000000 */
[----:B------:R-:W-:Y:S01]  /*9090*/  FADD.FTZ R52, R48, R91 ;  /* 0x0000005b30347221 */ /* 0x000fe20000010000 */
[----:B------:R-:W-:Y:S02]  /*90a0*/  SEL R48, RZ, 0x1, P2 ;  /* 0x00000001ff307807 */ /* 0x000fe40001000000 */
[----:B------:R-:W-:Y:S01]  /*90b0*/  LOP3.LUT R82, R82, R49, R53, 0xfe, !PT ;  /* 0x0000003152527212 */ /* 0x000fe200078efe35 */
[----:B------:R-:W-:Y:S01]  /*90c0*/  FADD.FTZ R50, R52, R99 ;  /* 0x0000006334327221 */ /* 0x000fe20000010000 */
[----:B------:R-:W-:Y:S01]  /*90d0*/  SEL R52, RZ, 0x1, P5 ;  /* 0x00000001ff347807 */ /* 0x000fe20002800000 */
[----:B------:R-:W-:-:S04]  /*90e0*/  IMAD.WIDE.U32 R48, R48, 0x1000000, RZ ;  /* 0x0100000030307825 */ /* 0x000fc800078e00ff */
[----:B------:R-:W-:Y:S01]  /*90f0*/  FADD.FTZ R50, R50, R97 ;  /* 0x0000006132327221 */ /* 0x000fe20000010000 */
[----:B------:R-:W-:Y:S01]  /*9100*/  LOP3.LUT R88, R49, R82, R88, 0xfe, !PT ;  /* 0x0000005231587212 */ /* 0x000fe200078efe58 */
[----:B------:R-:W-:Y:S01]  /*9110*/  IMAD.WIDE.U32 R52, R52, 0x100, RZ ;  /* 0x0000010034347825 */ /* 0x000fe200078e00ff */
[----:B------:R-:W0:Y:S01]  /*9120*/  S2R R82, SR_TID.X ;  /* 0x0000000000527919 */ /* 0x000e220000002100 */
[----:B------:R-:W-:Y:S02]  /*9130*/  F2FP.BF16.PACK_AB R49, R117, R113 ;  /* 0x000000717531723e */ /* 0x000fe400000010ff */
[----:B------:R-:W-:Y:S01]  /*9140*/  FADD.FTZ R50, R50, R103 ;  /* 0x0000006732327221 */ /* 0x000fe20000010000 */
[----:B------:R-:W-:Y:S02]  /*9150*/  LOP3.LUT R52, R52, R48, R54, 0xfe, !PT ;  /* 0x0000003034347212 */ /* 0x000fe400078efe36 */
[----:B------:R-:W-:Y:S01]  /*9160*/  FSEL R48, R51, RZ, !P4 ;  /* 0x000000ff33307208 */ /* 0x000fe20006000000 */
[----:B------:R-:W-:Y:S01]  /*9170*/  FADD.FTZ R50, R50, R101 ;  /* 0x0000006532327221 */ /* 0x000fe20000010000 */
[----:B------:R-:W-:-:S02]  /*9180*/  LOP3.LUT R52, R52, R125, RZ, 0xfc, !PT ;  /* 0x0000007d34347212 */ /* 0x000fc400078efcff */
[----:B------:R-:W-:Y:S01]  /*9190*/  @P0 PRMT R54, RZ, 0x7610, R47 ;  /* 0x00007610ff360816 */ /* 0x000fe2000000002f */
[----:B------:R-:W-:Y:S01]  /*91a0*/  FADD.FTZ R50, R50, R107 ;  /* 0x0000006b32327221 */ /* 0x000fe20000010000 */
[----:B------:R-:W-:Y:S01]  /*91b0*/  LOP3.LUT R53, R53, R88, R55, 0xfe, !PT ;  /* 0x0000005835357212 */ /* 0x000fe200078efe37 */
[----:B------:R-:W-:Y:S02]  /*91c0*/  FMUL.FTZ R125, R79, R48 ;  /* 0x000000304f7d7220 */ /* 0x000fe40000410000 */
[----:B------:R-:W-:Y:S02]  /*91d0*/  FADD.FTZ R50, R50, R105 ;  /* 0x0000006932327221 */ /* 0x000fe40000010000 */
[----:B------:R-:W-:Y:S02]  /*91e0*/  @P0 FADD.FTZ R125, R54, R125 ;  /* 0x0000007d367d0221 */ /* 0x000fe40000010000 */
[----:B------:R-:W-:Y:S01]  /*91f0*/  FADD.FTZ R48, R50, R109 ;  /* 0x0000006d32307221 */ /* 0x000fe20000010000 */
[----:B------:R-:W-:-:S02]  /*9200*/  F2FP.BF16.PACK_AB R50, R121, R119 ;  /* 0x000000777932723e */ /* 0x000fc400000010ff */
[----:B------:R-:W-:Y:S01]  /*9210*/  F2FP.BF16.PACK_AB R51, R125, R123 ;  /* 0x0000007b7d33723e */ /* 0x000fe200000010ff */
[----:B------:R-:W-:Y:S01]  /*9220*/  FADD.FTZ R54, R48, R111 ;  /* 0x0000006f30367221 */ /* 0x000fe20000010000 */
[----:B------:R-:W-:Y:S02]  /*9230*/  F2FP.BF16.PACK_AB R48, R115, R111 ;  /* 0x0000006f7330723e */ /* 0x000fe400000010ff */
[----:B0-----:R-:W-:Y:S01]  /*9240*/  LOP3.LUT P0, RZ, R82, 0x1f, RZ, 0xc0, !PT ;  /* 0x0000001f52ff7812 */ /* 0x001fe2000780c0ff */
[----:B------:R-:W-:Y:S02]  /*9250*/  FADD.FTZ R84, R54, R115 ;  /* 0x0000007336547221 */ /* 0x000fe40000010000 */
[----:B------:R-:W-:Y:S01]  /*9260*/  IMAD.WIDE.U32 R54, R80, R93, c[0x0][0x190] ;  /* 0x0000640050367625 */ /* 0x000fe200078e005d */
[----:B------:R0:W-:Y:S03]  /*9270*/  STG.E.128 [R94.64], R48 ;  /* 0x000000305e007986 */ /* 0x0001e6000c101d06 */
[----:B------:R-:W-:Y:S01]  /*9280*/  FADD.FTZ R84, R84, R113 ;  /* 0x0000007154547221 */ /* 0x000fe20000010000 */
[----:B------:R0:W-:Y:S03]  /*9290*/  STG.E.64 [R54.64], R52 ;  /* 0x0000003436007986 */ /* 0x0001e6000c101b06 */
[----:B------:R-:W-:-:S04]  /*92a0*/  FADD.FTZ R84, R84, R117 ;  /* 0x0000007554547221 */ /* 0x000fc80000010000 */
[----:B------:R-:W-:Y:S01]  /*92b0*/  FADD.FTZ R88, R84, R119 ;  /* 0x0000007754587221 */ /* 0x000fe20000010000 */
[----:B------:R-:W-:-:S03]  /*92c0*/  SHF.R.U32.HI R84, RZ, 0x5, R82 ;  /* 0x00000005ff547819 */ /* 0x000fc60000011652 */
[----:B------:R-:W-:Y:S01]  /*92d0*/  FADD.FTZ R88, R88, R121 ;  /* 0x0000007958587221 */ /* 0x000fe20000010000 */
[----:B------:R-:W-:-:S03]  /*92e0*/  LOP3.LUT R84, R84, 0x7fffff8, RZ, 0xc0, !PT ;  /* 0x07fffff854547812 */ /* 0x000fc600078ec0ff */
[----:B------:R-:W-:Y:S01]  /*92f0*/  FADD.FTZ R88, R88, R123 ;  /* 0x0000007b58587221 */ /* 0x000fe20000010000 */
[----:B------:R-:W-:-:S03]  /*9300*/  @!P1 IADD3 R84, R84, 0x8, RZ ;  /* 0x0000000854549810 */ /* 0x000fc60007ffe0ff */
[----:B------:R-:W-:Y:S01]  /*9310*/  FADD.FTZ R93, R88, R125 ;  /* 0x0000007d585d7221 */ /* 0x000fe20000010000 */
[----:B------:R-:W-:Y:S05]  /*9320*/  BRA.DIV ~URZ, `(.L_x_1817) ;  /* 0x000011527f007947 */ /* 0x000fea000b800000 */
[----:B0-----:R0:W1:Y:S02]  /*9330*/  SHFL.BFLY PT, R48, R93, 0x1, 0x1f ;  /* 0x0c201f005d307f89 */ /* 0x00106400000e0000 */
.L_x_1821:
        /* <DEDUP_REMOVED lines=68> */
.L_x_1822:
[----:B------:R-:W3:Y:S01]  /*9780*/  S2R R52, SR_TID.X ;  /* 0x0000000000347919 */ /* 0x000ee20000002100 */
[----:B------:R-:W-:Y:S01]  /*9790*/  @!P0 SHF.R.U32.HI R51, RZ, 0x5, R82 ;  /* 0x00000005ff338819 */ /* 0x000fe20000011652 */
[----:B--2---:R-:W-:Y:S01]  /*97a0*/  FADD.FTZ R49, R53, R54 ;  /* 0x0000003635317221 */ /* 0x004fe20000010000 */
[----:B------:R-:W-:Y:S02]  /*97b0*/  WARPSYNC 0xffffffff ;  /* 0xffffffff00007948 */ /* 0x000fe40003800000 */
[----:B------:R-:W-:-:S05]  /*97c0*/  @!P0 LOP3.LUT R51, R51, 0x7, RZ, 0xc0, !PT ;  /* 0x0000000733338812 */ /* 0x000fca00078ec0ff */
[----:B-1----:R-:W-:Y:S02]  /*97d0*/  @!P0 IMAD.IADD R54, R84, 0x1, R51 ;  /* 0x0000000154368824 */ /* 0x002fe400078e0233 */
[----:B------:R-:W-:-:S03]  /*97e0*/  CS2R R50, SRZ ;  /* 0x0000000000327805 */ /* 0x000fc6000001ff00 */
[----:B------:R-:W-:Y:S01]  /*97f0*/  @!P0 STS.64 [R54.X8], R48 ;  /* 0x0000003036008388 */ /* 0x000fe20000008a00 */
[----:B---3--:R-:W-:-:S03]  /*9800*/  LOP3.LUT R55, R52, 0x1f, RZ, 0xc0, !PT ;  /* 0x0000001f34377812 */ /* 0x008fc600078ec0ff */
[----:B------:R-:W-:Y:S01]  /*9810*/  BAR.SYNC.DEFER_BLOCKING 0x0 ;  /* 0x0000000000007b1d */ /* 0x000fe20000010000 */
[----:B------:R-:W-:-:S13]  /*9820*/  ISETP.GT.U32.AND P1, PT, R55, 0x7, PT ;  /* 0x000000073700780c */ /* 0x000fda0003f24070 */
[----:B------:R-:W-:Y:S01]  /*9830*/  @!P1 IADD3 R84, R84, R55, RZ ;  /* 0x0000003754549210 */ /* 0x000fe20007ffe0ff */
[----:B------:R-:W-:Y:S02]  /*9840*/  IMAD.MOV.U32 R55, RZ, RZ, RZ ;  /* 0x000000ffff377224 */ /* 0x000fe400078e00ff */
[----:B------:R-:W-:-:S04]  /*9850*/  @!P1 IMAD.MOV.U32 R55, RZ, RZ, 0x300 ;  /* 0x00000300ff379424 */ /* 0x000fc800078e00ff */
[----:B------:R-:W-:Y:S01]  /*9860*/  I2F R90, R55 ;  /* 0x00000037005a7306 */ /* 0x000fe20000201400 */
[----:B------:R-:W-:Y:S01]  /*9870*/  @!P1 LDS.64 R50, [R84.X8] ;  /* 0x0000000054329984 */ /* 0x000fe20000008a00 */
[----:B------:R-:W-:-:S03]  /*9880*/  ISETP.NE.AND P1, PT, RZ, UR8, PT ;  /* 0x00000008ff007c0c */ /* 0x000fc6000bf25270 */
[----:B------:R-:W1:Y:S02]  /*9890*/  SHFL.DOWN PT, R82, R55, 0x4, 0x1f ;  /* 0x08801f0037527f89 */ /* 0x000e6400000e0000 */
[----:B-1----:R-:W-:Y:S02]  /*98a0*/  IMAD.IADD R88, R82, 0x1, R55 ;  /* 0x0000000152587824 */ /* 0x002fe400078e0237 */
[----:B------:R-:W-:Y:S03]  /*98b0*/  I2F R82, R82 ;  /* 0x0000005200527306 */ /* 0x000fe60000201400 */
[----:B------:R-:W1:Y:S05]  /*98c0*/  SHFL.DOWN PT, R92, R88, 0x2, 0x1f ;  /* 0x08401f00585c7f89 */ /* 0x000e6a00000e0000 */
[----:B------:R-:W2:Y:S01]  /*98d0*/  I2F R53, R88 ;  /* 0x0000005800357306 */ /* 0x000ea20000201400 */
[----:B0-----:R-:W0:Y:S04]  /*98e0*/  SHFL.DOWN PT, R93, R50, 0x4, 0x1f ;  /* 0x08801f00325d7f89 */ /* 0x001e2800000e0000 */
[----:B------:R-:W3:Y:S03]  /*98f0*/  SHFL.DOWN PT, R54, R51, 0x4, 0x1f ;  /* 0x08801f0033367f89 */ /* 0x000ee600000e0000 */
[----:B--2---:R-:W2:Y:S01]  /*9900*/  MUFU.RCP R49, R53 ;  /* 0x0000003500317308 */ /* 0x004ea20000001000 */
[----:B-1----:R-:W-:-:S07]  /*9910*/  IADD3 R94, R88, R92, RZ ;  /* 0x0000005c585e7210 */ /* 0x002fce0007ffe0ff */
[----:B------:R-:W-:Y:S01]  /*9920*/  I2F R92, R92 ;  /* 0x0000005c005c7306 */ /* 0x000fe20000201400 */
[C---:B0-----:R-:W-:Y:S02]  /*9930*/  FMUL.FTZ R95, R93.reuse, R82 ;  /* 0x000000525d5f7220 */ /* 0x041fe40000410000 */
[----:B------:R-:W-:Y:S02]  /*9940*/  FADD.FTZ R93, -R93, R50 ;  /* 0x000000325d5d7221 */ /* 0x000fe40000010100 */
[----:B------:R-:W-:Y:S02]  /*9950*/  FFMA.FTZ R48, R90, R50, R95 ;  /* 0x000000325a307223 */ /* 0x000fe4000001005f */
[----:B------:R-:W-:Y:S02]  /*9960*/  FMUL.FTZ R93, R93, R93 ;  /* 0x0000005d5d5d7220 */ /* 0x000fe40000410000 */
[----:B--2---:R-:W-:Y:S02]  /*9970*/  FMUL.FTZ R84, R49, R48 ;  /* 0x0000003031547220 */ /* 0x004fe40000410000 */
[----:B------:R-:W-:Y:S01]  /*9980*/  FMUL.FTZ R93, R93, R90 ;  /* 0x0000005a5d5d7220 */ /* 0x000fe20000410000 */
[----:B------:R-:W0:Y:S01]  /*9990*/  I2F R48, R94 ;  /* 0x0000005e00307306 */ /* 0x000e220000201400 */
[----:B---3--:R-:W-:Y:S01]  /*99a0*/  FADD.FTZ R54, R54, R51 ;  /* 0x0000003336367221 */ /* 0x008fe20000010000 */
[----:B------:R-:W1:Y:S01]  /*99b0*/  SHFL.DOWN PT, R55, R84, 0x2, 0x1f ;  /* 0x08401f0054377f89 */ /* 0x000e6200000e0000 */
[----:B------:R-:W-:-:S04]  /*99c0*/  FMUL.FTZ R93, R93, R82 ;  /* 0x000000525d5d7220 */ /* 0x000fc80000410000 */
[----:B------:R-:W-:Y:S02]  /*99d0*/  FFMA.FTZ R54, R49, R93, R54 ;  /* 0x0000005d31367223 */ /* 0x000fe40000010036 */
[----:B------:R-:W2:Y:S04]  /*99e0*/  SHFL.DOWN PT, R93, R94, 0x1, 0x1f ;  /* 0x08201f005e5d7f89 */ /* 0x000ea800000e0000 */
[----:B------:R-:W3:Y:S01]  /*99f0*/  SHFL.DOWN PT, R49, R54, 0x2, 0x1f ;  /* 0x08401f0036317f89 */ /* 0x000ee200000e0000 */
[----:B0-----:R-:W0:Y:S01]  /*9a00*/  MUFU.RCP R50, R48 ;  /* 0x0000003000327308 */ /* 0x001e220000001000 */
[----:B-1----:R-:W-:Y:S02]  /*9a10*/  FMUL.FTZ R51, R55, R92 ;  /* 0x0000005c37337220 */ /* 0x002fe40000410000 */
[----:B------:R-:W-:-:S02]  /*9a20*/  FADD.FTZ R55, R84, -R55 ;  /* 0x8000003754377221 */ /* 0x000fc40000010000 */
[----:B------:R-:W-:Y:S02]  /*9a30*/  FFMA.FTZ R51, R53, R84, R51 ;  /* 0x0000005435337223 */ /* 0x000fe40000010033 */
[----:B------:R-:W-:Y:S02]  /*9a40*/  FMUL.FTZ R82, R55, R55 ;  /* 0x0000003737527220 */ /* 0x000fe40000410000 */
[----:B0-----:R-:W-:Y:S02]  /*9a50*/  FMUL.FTZ R51, R50, R51 ;  /* 0x0000003332337220 */ /* 0x001fe40000410000 */
[----:B------:R-:W-:Y:S02]  /*9a60*/  FMUL.FTZ R82, R53, R82 ;  /* 0x0000005235527220 */ /* 0x000fe40000410000 */
[----:B--2---:R-:W-:Y:S01]  /*9a70*/  IMAD.IADD R53, R94, 0x1, R93 ;  /* 0x000000015e357824 */ /* 0x004fe200078e025d */
[----:B------:R-:W0:Y:S01]  /*9a80*/  SHFL.DOWN PT, R84, R51, 0x1, 0x1f ;  /* 0x08201f0033547f89 */ /* 0x000e2200000e0000 */
[----:B---3--:R-:W-:Y:S01]  /*9a90*/  FADD.FTZ R49, R54, R49 ;  /* 0x0000003136317221 */ /* 0x008fe20000010000 */
[----:B------:R-:W-:Y:S01]  /*9aa0*/  I2F R93, R93 ;  /* 0x0000005d005d7306 */ /* 0x000fe20000201400 */
[----:B------:R-:W-:-:S04]  /*9ab0*/  FMUL.FTZ R82, R82, R92 ;  /* 0x0000005c52527220 */ /* 0x000fc80000410000 */
[----:B------:R-:W-:-:S03]  /*9ac0*/  FFMA.FTZ R49, R50, R82, R49 ;  /* 0x0000005232317223 */ /* 0x000fc60000010031 */
[----:B------:R-:W1:Y:S02]  /*9ad0*/  I2F R53, R53 ;  /* 0x0000003500357306 */ /* 0x000e640000201400 */
[----:B------:R-:W2:Y:S01]  /*9ae0*/  SHFL.DOWN PT, R50, R49, 0x1, 0x1f ;  /* 0x08201f0031327f89 */ /* 0x000ea200000e0000 */
[----:B0-----:R-:W-:-:S05]  /*9af0*/  FADD.FTZ R55, R51, -R84 ;  /* 0x8000005433377221 */ /* 0x001fca0000010000 */
[----:B-1----:R-:W0:Y:S01]  /*9b00*/  MUFU.RCP R54, R53 ;  /* 0x0000003500367308 */ /* 0x002e220000001000 */
[----:B------:R-:W-:Y:S02]  /*9b10*/  FMUL.FTZ R84, R84, R93 ;  /* 0x0000005d54547220 */ /* 0x000fe40000410000 */
[----:B------:R-:W-:Y:S02]  /*9b20*/  FMUL.FTZ R55, R55, R55 ;  /* 0x0000003737377220 */ /* 0x000fe40000410000 */
[C---:B------:R-:W-:Y:S02]  /*9b30*/  FFMA.FTZ R95, R48.reuse, R51, R84 ;  /* 0x00000033305f7223 */ /* 0x040fe40000010054 */
[----:B------:R-:W-:Y:S01]  /*9b40*/  FMUL.FTZ R55, R48, R55 ;  /* 0x0000003730377220 */ /* 0x000fe20000410000 */
[----:B------:R-:W-:Y:S01]  /*9b50*/  SHF.R.U32.HI R48, RZ, 0x5, R52 ;  /* 0x00000005ff307819 */ /* 0x000fe20000011634 */
[----:B--2---:R-:W-:Y:S02]  /*9b60*/  FADD.FTZ R51, R49, R50 ;  /* 0x0000003231337221 */ /* 0x004fe40000010000 */
[----:B------:R-:W-:Y:S01]  /*9b70*/  FMUL.FTZ R55, R55, R93 ;  /* 0x0000005d37377220 */ /* 0x000fe20000410000 */
[----:B------:R-:W-:Y:S01]  /*9b80*/  LOP3.LUT R49, R48, 0x7, RZ, 0xc0, !PT ;  /* 0x0000000730317812 */ /* 0x000fe200078ec0ff */
[----:B0-----:R-:W-:-:S03]  /*9b90*/  FMUL.FTZ R95, R54, R95 ;  /* 0x0000005f365f7220 */ /* 0x001fc60000410000 */
[----:B------:R-:W-:Y:S01]  /*9ba0*/  LOP3.LUT P0, RZ, R49, 0x1f, R52, 0xf8, !PT ;  /* 0x0000001f31ff7812 */ /* 0x000fe2000780f834 */
[----:B------:R-:W-:Y:S02]  /*9bb0*/  FFMA.FTZ R55, R54, R55, R51 ;  /* 0x0000003736377223 */ /* 0x000fe40000010033 */
[----:B------:R-:W-:Y:S01]  /*9bc0*/  IMAD.MOV.U32 R52, RZ, RZ, c[0x0][0x1e0] ;  /* 0x00007800ff347624 */ /* 0x000fe200078e00ff */
[----:B------:R-:W0:Y:S04]  /*9bd0*/  SHFL.IDX PT, R95, R95, RZ, 0x1f ;  /* 0x00001fff5f5f7589 */ /* 0x000e2800000e0000 */
[----:B------:R-:W1:Y:S05]  /*9be0*/  SHFL.IDX PT, R55, R55, RZ, 0x1f ;  /* 0x00001fff37377589 */ /* 0x000e6a00000e0000 */
[----:B------:R-:W-:Y:S01]  /*9bf0*/  @!P0 MOV R93, 0x4 ;  /* 0x00000004005d8802 */ /* 0x000fe20000000f00 */
[----:B------:R-:W-:-:S04]  /*9c00*/  @!P0 IMAD.MOV.U32 R51, RZ, RZ, 0x4 ;  /* 0x00000004ff338424 */ /* 0x000fc800078e00ff */
[----:B------:R-:W-:-:S04]  /*9c10*/  @!P0 IMAD.WIDE R50, R0, R51, c[0x0][0x1a0] ;  /* 0x0000680000328625 */ /* 0x000fc800078e0233 */
[----:B0-----:R-:W-:Y:S01]  /*9c20*/  FMUL.FTZ R48, R95, R95 ;  /* 0x0000005f5f307220 */ /* 0x001fe20000410000 */
[----:B------:R0:W-:Y:S04]  /*9c30*/  @!P0 STG.E [R50.64], R95 ;  /* 0x0000005f32008986 */ /* 0x0001e8000c101906 */
[----:B------:R-:W-:Y:S01]  /*9c40*/  FSEL R49, R48, RZ, P1 ;  /* 0x000000ff30317208 */ /* 0x000fe20000800000 */
[----:B-1----:R-:W-:Y:S01]  /*9c50*/  FFMA.FTZ R48, R55, R52, c[0x0][0x228] ;  /* 0x00008a0037307623 */ /* 0x002fe20000010034 */
[----:B------:R-:W-:-:S03]  /*9c60*/  FSEL R52, R95, RZ, !P1 ;  /* 0x000000ff5f347208 */ /* 0x000fc60004800000 */
[----:B------:R-:W-:Y:S02]  /*9c70*/  FADD.FTZ R53, R48, R49 ;  /* 0x0000003130357221 */ /* 0x000fe40000010000 */
[C---:B------:R-:W-:Y:S02]  /*9c80*/  FADD.FTZ R96, -R52.reuse, R85 ;  /* 0x0000005534607221 */ /* 0x040fe40000010100 */
[C---:B------:R-:W-:Y:S01]  /*9c90*/  FADD.FTZ R82, -R52.reuse, R81 ;  /* 0x0000005134527221 */ /* 0x040fe20000010100 */
[----:B------:R-:W-:Y:S01]  /*9ca0*/  PRMT R81, RZ, 0x5410, R35 ;  /* 0x00005410ff517816 */ /* 0x000fe20000000023 */
[----:B------:R-:W1:Y:S01]  /*9cb0*/  MUFU.RSQ R53, R53 ;  /* 0x0000003500357308 */ /* 0x000e620000001400 */
[----:B------:R-:W-:Y:S02]  /*9cc0*/  FADD.FTZ R112, -R52, R109 ;  /* 0x0000006d34707221 */ /* 0x000fe40000010100 */
[C---:B------:R-:W-:Y:S01]  /*9cd0*/  @!P0 IMAD.WIDE R48, R0.reuse, R93, c[0x0][0x1a8] ;  /* 0x00006a0000308625 */ /* 0x040fe200078e025d */
[----:B------:R-:W-:-:S03]  /*9ce0*/  IADD3 R0, R0, c[0x0][0x160], RZ ;  /* 0x0000580000007a10 */ /* 0x000fc60007ffe0ff */
[C---:B------:R-:W-:Y:S02]  /*9cf0*/  FADD.FTZ R94, -R52.reuse, R87 ;  /* 0x00000057345e7221 */ /* 0x040fe40000010100 */
[C---:B------:R-:W-:Y:S02]  /*9d00*/  FADD.FTZ R106, -R52.reuse, R101 ;  /* 0x00000065346a7221 */ /* 0x040fe40000010100 */
[C---:B------:R-:W-:Y:S02]  /*9d10*/  FADD.FTZ R108, -R52.reuse, R107 ;  /* 0x0000006b346c7221 */ /* 0x040fe40000010100 */
[C---:B------:R-:W-:Y:S02]  /*9d20*/  FADD.FTZ R98, -R52.reuse, R89 ;  /* 0x0000005934627221 */ /* 0x040fe40000010100 */
[----:B------:R-:W-:Y:S01]  /*9d30*/  FADD.FTZ R102, -R52, R97 ;  /* 0x0000006134667221 */ /* 0x000fe20000010100 */
[----:B-1----:R1:W-:Y:S01]  /*9d40*/  @!P0 STG.E [R48.64], R53 ;  /* 0x0000003530008986 */ /* 0x0023e2000c101906 */
        /* <DEDUP_REMOVED lines=12> */
[----:B0-----:R-:W-:Y:S02]  /*9e10*/  FADD.FTZ R50, -R52, R91 ;  /* 0x0000005b34327221 */ /* 0x001fe40000010100 */
[----:B------:R-:W-:Y:S02]  /*9e20*/  FMUL.FTZ R91, R53, R82 ;  /* 0x00000052355b7220 */ /* 0x000fe40000410000 */
[----:B------:R-:W-:Y:S01]  /*9e30*/  FFMA.FTZ R98, R89, R94, R16 ;  /* 0x0000005e59627223 */ /* 0x000fe20000010010 */
[----:B------:R-:W-:Y:S01]  /*9e40*/  PRMT R89, RZ, 0x5410, R29 ;  /* 0x00005410ff597816 */ /* 0x000fe2000000001d */
[----:B------:R-:W-:-:S02]  /*9e50*/  FMUL.FTZ R82, R53, R102 ;  /* 0x0000006635527220 */ /* 0x000fc40000410000 */
[----:B------:R-:W-:Y:S02]  /*9e60*/  FADD.FTZ R104, -R52, R103 ;  /* 0x0000006734687221 */ /* 0x000fe40000010100 */
[----:B------:R-:W-:Y:S01]  /*9e70*/  FFMA.FTZ R89, R82, R89, R13 ;  /* 0x0000005952597223 */ /* 0x000fe2000001000d */
[----:B------:R-:W-:Y:S01]  /*9e80*/  PRMT R82, RZ, 0x7610, R29 ;  /* 0x00007610ff527816 */ /* 0x000fe2000000001d */
[C---:B------:R-:W-:Y:S02]  /*9e90*/  FADD.FTZ R54, -R52.reuse, R59 ;  /* 0x0000003b34367221 */ /* 0x040fe40000010100 */
[C---:B------:R-:W-:Y:S02]  /*9ea0*/  FMUL.FTZ R59, R53.reuse, R104 ;  /* 0x00000068353b7220 */ /* 0x040fe40000410000 */
[----:B------:R-:W-:Y:S02]  /*9eb0*/  FMUL.FTZ R50, R53, R50 ;  /* 0x0000003235327220 */ /* 0x000fe40000410000 */
[----:B------:R-:W-:Y:S01]  /*9ec0*/  FFMA.FTZ R94, R59, R82, R14 ;  /* 0x000000523b5e7223 */ /* 0x000fe2000001000e */
[----:B------:R-:W-:Y:S01]  /*9ed0*/  PRMT R59, RZ, 0x5410, R28 ;  /* 0x00005410ff3b7816 */ /* 0x000fe2000000001c */
[----:B------:R-:W-:-:S02]  /*9ee0*/  FADD.FTZ R100, -R52, R99 ;  /* 0x0000006334647221 */ /* 0x000fc40000010100 */
[----:B------:R-:W-:Y:S02]  /*9ef0*/  FADD.FTZ R58, -R52, R58 ;  /* 0x0000003a343a7221 */ /* 0x000fe40000010100 */
[----:B------:R-:W-:Y:S01]  /*9f00*/  FFMA.FTZ R59, R50, R59, R11 ;  /* 0x0000003b323b7223 */ /* 0x000fe2000001000b */
[----:B------:R-:W-:Y:S01]  /*9f10*/  PRMT R50, RZ, 0x7610, R28 ;  /* 0x00007610ff327816 */ /* 0x000fe2000000001c */
[----:B------:R-:W-:Y:S02]  /*9f20*/  FMUL.FTZ R51, R53, R100 ;  /* 0x0000006435337220 */ /* 0x000fe40000410000 */
[C---:B------:R-:W-:Y:S02]  /*9f30*/  FADD.FTZ R84, -R52.reuse, R83 ;  /* 0x0000005334547221 */ /* 0x040fe40000010100 */
[----:B------:R-:W-:Y:S02]  /*9f40*/  FADD.FTZ R123, -R52, R123 ;  /* 0x0000007b347b7221 */ /* 0x000fe40000010100 */
[----:B------:R-:W-:Y:S01]  /*9f50*/  FFMA.FTZ R82, R51, R50, R12 ;  /* 0x0000003233527223 */ /* 0x000fe2000001000c */
[----:B------:R-:W-:Y:S01]  /*9f60*/  PRMT R50, RZ, 0x5410, R27 ;  /* 0x00005410ff327816 */ /* 0x000fe2000000001b */
[----:B------:R-:W-:-:S02]  /*9f70*/  FMUL.FTZ R83, R53, R58 ;  /* 0x0000003a35537220 */ /* 0x000fc40000410000 */
[C---:B------:R-:W-:Y:S01]  /*9f80*/  FMUL.FTZ R90, R53.reuse, R84 ;  /* 0x00000054355a7220 */ /* 0x040fe20000410000 */
[----:B------:R-:W-:Y:S01]  /*9f90*/  PRMT R84, RZ, 0x7610, R35 ;  /* 0x00007610ff547816 */ /* 0x000fe20000000023 */
[----:B------:R-:W-:Y:S02]  /*9fa0*/  FMUL.FTZ R58, R53, R123 ;  /* 0x0000007b353a7220 */ /* 0x000fe40000410000 */
        /* <DEDUP_REMOVED lines=10> */
[----:B------:R-:W-:Y:S01]  /*a050*/  FFMA.FTZ R99, R58, R50, R61 ;  /* 0x000000323a637223 */ /* 0x000fe2000001003d */
[----:B------:R-:W-:Y:S01]  /*a060*/  PRMT R50, RZ, 0x7610, R27 ;  /* 0x00007610ff327816 */ /* 0x000fe2000000001b */
[C---:B------:R-:W-:Y:S02]  /*a070*/  FMUL.FTZ R88, R53.reuse, R88 ;  /* 0x0000005835587220 */ /* 0x040fe40000410000 */
[C---:B------:R-:W-:Y:S02]  /*a080*/  FMUL.FTZ R110, R53.reuse, R110 ;  /* 0x0000006e356e7220 */ /* 0x040fe40000410000 */
[C---:B-1----:R-:W-:Y:S02]  /*a090*/  FMUL.FTZ R48, R53.reuse, R114 ;  /* 0x0000007235307220 */ /* 0x042fe40000410000 */
[C---:B------:R-:W-:Y:S02]  /*a0a0*/  FMUL.FTZ R49, R53.reuse, R116 ;  /* 0x0000007435317220 */ /* 0x040fe40000410000 */
[----:B------:R-:W-:-:S02]  /*a0b0*/  FMUL.FTZ R52, R53, R118 ;  /* 0x0000007635347220 */ /* 0x000fc40000410000 */
[C---:B------:R-:W-:Y:S02]  /*a0c0*/  FMUL.FTZ R55, R53.reuse, R120 ;  /* 0x0000007835377220 */ /* 0x040fe40000410000 */
[C---:B------:R-:W-:Y:S02]  /*a0d0*/  FMUL.FTZ R54, R53.reuse, R122 ;  /* 0x0000007a35367220 */ /* 0x040fe40000410000 */
[C---:B------:R-:W-:Y:S02]  /*a0e0*/  FMUL.FTZ R57, R53.reuse, R124 ;  /* 0x0000007c35397220 */ /* 0x040fe40000410000 */
[----:B------:R-:W-:Y:S02]  /*a0f0*/  FMUL.FTZ R53, R53, R125 ;  /* 0x0000007d35357220 */ /* 0x000fe40000410000 */
[----:B------:R-:W-:Y:S01]  /*a100*/  FFMA.FTZ R84, R85, R84, R10 ;  /* 0x0000005455547223 */ /* 0x000fe2000001000a */
[----:B------:R-:W-:Y:S01]  /*a110*/  PRMT R85, RZ, 0x5410, R34 ;  /* 0x00005410ff557816 */ /* 0x000fe20000000022 */
[----:B------:R-:W-:Y:S01]  /*a120*/  FFMA.FTZ R104, R53, R50, R62 ;  /* 0x0000003235687223 */ /* 0x000fe2000001003e */
[----:B------:R-:W-:-:S02]  /*a130*/  PRMT R50, RZ, 0x5410, R26 ;  /* 0x00005410ff327816 */ /* 0x000fc4000000001a */
[----:B------:R-:W-:Y:S01]  /*a140*/  F2FP.BF16.PACK_AB R51, R84, R81 ;  /* 0x000000515433723e */ /* 0x000fe200000010ff */
[----:B------:R-:W-:Y:S01]  /*a150*/  FFMA.FTZ R85, R90, R85, R7 ;  /* 0x000000555a557223 */ /* 0x000fe20000010007 */
[----:B------:R-:W-:Y:S01]  /*a160*/  PRMT R90, RZ, 0x7610, R34 ;  /* 0x00007610ff5a7816 */ /* 0x000fe20000000022 */
[----:B------:R-:W-:Y:S01]  /*a170*/  FFMA.FTZ R58, R54, R50, R23 ;  /* 0x00000032363a7223 */ /* 0x000fe20000010017 */
[----:B------:R-:W-:Y:S02]  /*a180*/  PRMT R50, RZ, 0x7610, R26 ;  /* 0x00007610ff327816 */ /* 0x000fe4000000001a */
[----:B------:R-:W-:Y:S01]  /*a190*/  F2FP.BF16.PACK_AB R53, R94, R89 ;  /* 0x000000595e35723e */ /* 0x000fe200000010ff */
[----:B------:R-:W-:Y:S01]  /*a1a0*/  FFMA.FTZ R90, R87, R90, R8 ;  /* 0x0000005a575a7223 */ /* 0x000fe20000010008 */
[----:B------:R-:W-:Y:S01]  /*a1b0*/  PRMT R87, RZ, 0x5410, R33 ;  /* 0x00005410ff577816 */ /* 0x000fe20000000021 */
[----:B------:R-:W-:Y:S01]  /*a1c0*/  FFMA.FTZ R97, R57, R50, R60 ;  /* 0x0000003239617223 */ /* 0x000fe2000001003c */
[----:B------:R-:W-:Y:S01]  /*a1d0*/  PRMT R50, RZ, 0x5410, R25 ;  /* 0x00005410ff327816 */ /* 0x000fe20000000019 */
[----:B------:R-:W-:Y:S01]  /*a1e0*/  IMAD.MOV.U32 R89, RZ, RZ, 0x10 ;  /* 0x00000010ff597424 */ /* 0x000fe200078e00ff */
[----:B------:R-:W-:Y:S01]  /*a1f0*/  LEA R84, P0, R56, c[0x0][0x208], 0x4 ;  /* 0x0000820038547a11 */ /* 0x000fe200078020ff */
        /* <DEDUP_REMOVED lines=18> */
[----:B------:R-:W-:Y:S02]  /*a320*/  F2FP.BF16.PACK_AB R49, R92, R87 ;  /* 0x000000575c31723e */ /* 0x000fe400000010ff */
[----:B------:R-:W-:Y:S01]  /*a330*/  F2FP.BF16.PACK_AB R48, R83, R88 ;  /* 0x000000585330723e */ /* 0x000fe200000010ff */
[----:B------:R-:W-:Y:S01]  /*a340*/  FFMA.FTZ R91, R110, R91, R17 ;  /* 0x0000005b6e5b7223 */ /* 0x000fe20000010011 */
[C---:B------:R-:W-:Y:S02]  /*a350*/  IADD3 R88, R56.reuse, 0x100, RZ ;  /* 0x0000010038587810 */ /* 0x040fe40007ffe0ff */
[----:B------:R-:W-:-:S02]  /*a360*/  LEA.HI.X R85, R56, c[0x0][0x20c], RZ, 0x4, P0 ;  /* 0x0000830038557a11 */ /* 0x000fc400000f24ff */
[----:B------:R-:W-:Y:S01]  /*a370*/  F2FP.BF16.PACK_AB R55, R96, R91 ;  /* 0x0000005b6037723e */ /* 0x000fe200000010ff */
[----:B------:R-:W-:Y:S01]  /*a380*/  IMAD.WIDE.U32 R88, R88, R89, c[0x0][0x208] ;  /* 0x0000820058587625 */ /* 0x000fe200078e0059 */
[----:B------:R-:W-:Y:S01]  /*a390*/  F2FP.BF16.PACK_AB R54, R98, R93 ;  /* 0x0000005d6236723e */ /* 0x000fe200000010ff */
[----:B------:R0:W-:Y:S01]  /*a3a0*/  STG.E.128 [R84.64], R48 ;  /* 0x0000003054007986 */ /* 0x0001e2000c101d06 */
[----:B------:R-:W-:Y:S02]  /*a3b0*/  F2FP.BF16.PACK_AB R59, R104, R99 ;  /* 0x00000063683b723e */ /* 0x000fe400000010ff */
[----:B------:R-:W-:Y:S01]  /*a3c0*/  F2FP.BF16.PACK_AB R58, R97, R58 ;  /* 0x0000003a613a723e */ /* 0x000fe200000010ff */
[----:B------:R0:W-:Y:S01]  /*a3d0*/  STG.E.128 [R88.64], R52 ;  /* 0x0000003458007986 */ /* 0x0001e2000c101d06 */
[----:B------:R-:W-:Y:S02]  /*a3e0*/  F2FP.BF16.PACK_AB R57, R102, R57 ;  /* 0x000000396639723e */ /* 0x000fe400000010ff */
[----:B------:R-:W-:-:S02]  /*a3f0*/  LEA.HI.X R83, R80, c[0x0][0x20c], RZ, 0x4, P1 ;  /* 0x0000830050537a11 */ /* 0x000fc400008f24ff */
[----:B------:R-:W-:Y:S02]  /*a400*/  F2FP.BF16.PACK_AB R56, R100, R95 ;  /* 0x0000005f6438723e */ /* 0x000fe400000010ff */
[----:B------:R-:W-:Y:S02]  /*a410*/  ISETP.GE.AND P0, PT, R0, c[0x0][0x164], PT ;  /* 0x0000590000007a0c */ /* 0x000fe40003f06270 */
[----:B------:R-:W-:Y:S01]  /*a420*/  LOP3.LUT P1, RZ, R67, 0xff, RZ, 0xc0, !PT ;  /* 0x000000ff43ff7812 */ /* 0x000fe2000782c0ff */
[----:B------:R0:W-:Y:S03]  /*a430*/  STG.E.128 [R82.64], R56 ;  /* 0x0000003852007986 */ /* 0x0001e6000c101d06 */
[----:B------:R-:W-:-:S07]  /*a440*/  SEL R67, RZ, 0x1, P1 ;  /* 0x00000001ff437807 */ /* 0x000fce0000800000 */
[----:B0-----:R-:W-:Y:S01]  /*a450*/  @P0 CALL.REL.NOINC `(.L_x_1819) ;  /* 0x0000001000000944 */ /* 0x001fe20003c00000 */
[----:B------:R-:W-:Y:S05]  /*a460*/  BRA `(.L_x_1820) ;  /* 0xffff64d000007947 */ /* 0x000fea000383ffff */
.L_x_1819:
[----:B------:R-:W-:Y:S05]  /*a470*/  EXIT ;  /* 0x000000000000794d */ /* 0x000fea0003800000 */
.L_x_1817:
[----:B0-----:R-:W-:Y:S01]  /*a480*/  HFMA2.MMA R49, -RZ, RZ, 0, 1.847743988037109375e-06 ;  /* 0x0000001fff317435 */ /* 0x001fe200000001ff */
[----:B------:R-:W-:Y:S01]  /*a490*/  IMAD.MOV.U32 R54, RZ, RZ, R93 ;  /* 0x000000ffff367224 */ /* 0x000fe200078e005d */
[----:B------:R-:W-:Y:S01]  /*a4a0*/  MOV R50, 0xa4e0 ;  /* 0x0000a4e000327802 */ /* 0x000fe20000000f00 */
[----:B------:R-:W-:Y:S02]  /*a4b0*/  IMAD.MOV.U32 R53, RZ, RZ, 0x1 ;  /* 0x00000001ff357424 */ /* 0x000fe400078e00ff */
[----:B------:R-:W-:Y:S02]  /*a4c0*/  IMAD.MOV.U32 R52, RZ, RZ, -0x1 ;  /* 0xffffffffff347424 */ /* 0x000fe400078e00ff */
[----:B------:R-:W-:Y:S05]  /*a4d0*/  CALL.REL.NOINC `($__internal_13_$__cuda_sm70_shflsync_bfly_p) ;  /* 0x0000069000007944 */ /* 0x000fea0003c00000 */
[----:B-1----:R-:W-:Y:S01]  /*a4e0*/  IMAD.MOV.U32 R48, RZ, RZ, R53 ;  /* 0x000000ffff307224 */ /* 0x002fe200078e0035 */
[----:B0-----:R-:W-:Y:S05]  /*a4f0*/  BRA `(.L_x_1821) ;  /* 0xffffee4000007947 */ /* 0x001fea000383ffff */
.L_x_1818:
[----:B------:R-:W-:Y:S01]  /*a500*/  IMAD.MOV.U32 R53, RZ, RZ, 0x2 ;  /* 0x00000002ff357424 */ /* 0x000fe200078e00ff */
[----:B------:R-:W-:Y:S01]  /*a510*/  MOV R49, 0x1f ;  /* 0x0000001f00317802 */ /* 0x000fe20000000f00 */
[----:B------:R-:W-:Y:S01]  /*a520*/  IMAD.MOV.U32 R52, RZ, RZ, -0x1 ;  /* 0xffffffffff347424 */ /* 0x000fe200078e00ff */
[----:B------:R-:W-:Y:S02]  /*a530*/  MOV R50, 0xa550 ;  /* 0x0000a55000327802 */ /* 0x000fe40000000f00 */
[----:B0-----:R-:W-:Y:S05]  /*a540*/  CALL.REL.NOINC `($__internal_13_$__cuda_sm70_shflsync_bfly_p) ;  /* 0x0000062000007944 */ /* 0x001fea0003c00000 */
[----:B01----:R-:W-:Y:S01]  /*a550*/  FADD.FTZ R54, R54, R53 ;  /* 0x0000003536367221 */ /* 0x003fe20000010000 */
[----:B------:R-:W-:Y:S01]  /*a560*/  MOV R52, 0xffffffff ;  /* 0xffffffff00347802 */ /* 0x000fe20000000f00 */
[----:B------:R-:W-:Y:S01]  /*a570*/  IMAD.MOV.U32 R53, RZ, RZ, 0x4 ;  /* 0x00000004ff357424 */ /* 0x000fe200078e00ff */
[----:B------:R-:W-:Y:S01]  /*a580*/  MOV R50, 0xa5b0 ;  /* 0x0000a5b000327802 */ /* 0x000fe20000000f00 */
[----:B------:R-:W-:-:S02]  /*a590*/  IMAD.MOV.U32 R49, RZ, RZ, 0x1f ;  /* 0x0000001fff317424 */ /* 0x000fc400078e00ff */
[----:B------:R-:W-:Y:S05]  /*a5a0*/  CALL.REL.NOINC `($__internal_13_$__cuda_sm70_shflsync_bfly_p) ;  /* 0x000005c000007944 */ /* 0x000fea0003c00000 */
[----:B01----:R-:W-:Y:S01]  /*a5b0*/  FADD.FTZ R54, R54, R53 ;  /* 0x0000003536367221 */ /* 0x003fe20000010000 */
[----:B------:R-:W-:Y:S01]  /*a5c0*/  MOV R50, 0xa610 ;  /* 0x0000a61000327802 */ /* 0x000fe20000000f00 */
[----:B------:R-:W-:-:S02]  /*a5d0*/  IMAD.MOV.U32 R53, RZ, RZ, 0x8 ;  /* 0x00000008ff357424 */ /* 0x000fc400078e00ff */
[----:B------:R-:W-:Y:S02]  /*a5e0*/  IMAD.MOV.U32 R49, RZ, RZ, 0x1f ;  /* 0x0000001fff317424 */ /* 0x000fe400078e00ff */
[----:B------:R-:W-:Y:S02]  /*a5f0*/  IMAD.MOV.U32 R52, RZ, RZ, -0x1 ;  /* 0xffffffffff347424 */ /* 0x000fe400078e00ff */
[----:B------:R-:W-:Y:S05]  /*a600*/  CALL.REL.NOINC `($__internal_13_$__cuda_sm70_shflsync_bfly_p) ;  /* 0x0000056000007944 */ /* 0x000fea0003c00000 */
[----:B01----:R-:W-:Y:S01]  /*a610*/  FADD.FTZ R54, R54, R53 ;  /* 0x0000003536367221 */ /* 0x003fe20000010000 */
[----:B------:R-:W-:Y:S01]  /*a620*/  HFMA2.MMA R53, -RZ, RZ, 0, 9.5367431640625e-07 ;  /* 0x00000010ff357435 */ /* 0x000fe200000001ff */
[----:B------:R-:W-:Y:S01]  /*a630*/  IMAD.MOV.U32 R49, RZ, RZ, 0x1f ;  /* 0x0000001fff317424 */ /* 0x000fe200078e00ff */
[----:B------:R-:W-:Y:S01]  /*a640*/  MOV R50, 0xa670 ;  /* 0x0000a67000327802 */ /* 0x000fe20000000f00 */
[----:B------:R-:W-:-:S03]  /*a650*/  IMAD.MOV.U32 R52, RZ, RZ, -0x1 ;  /* 0xffffffffff347424 */ /* 0x000fc600078e00ff */
[----:B------:R-:W-:Y:S05]  /*a660*/  CALL.REL.NOINC `($__internal_13_$__cuda_sm70_shflsync_bfly_p) ;  /* 0x0000050000007944 */ /* 0x000fea0003c00000 */
        /* <DEDUP_REMOVED lines=54> */
[----:B------:R-:W-:Y:S05]  /*a9d0*/  CALL.REL.NOINC `($__internal_13_$__cuda_sm70_shflsync_bfly_p) ;  /* 0x0000019000007944 */ /* 0x000fea0003c00000 */
[----:B01----:R-:W-:Y:S01]  /*a9e0*/  FADD.FTZ R54, R54, R53 ;  /* 0x0000003536367221 */ /* 0x003fe20000010000 */
[----:B------:R-:W-:Y:S01]  /*a9f0*/  MOV R52, 0xffffffff ;  /* 0xffffffff00347802 */ /* 0x000fe20000000f00 */
[----:B------:R-:W-:Y:S01]  /*aa00*/  IMAD.MOV.U32 R53, RZ, RZ, 0x2 ;  /* 0x00000002ff357424 */ /* 0x000fe200078e00ff */
[----:B------:R-:W-:Y:S01]  /*aa10*/  MOV R50, 0xaa40 ;  /* 0x0000aa4000327802 */ /* 0x000fe20000000f00 */
[----:B------:R-:W-:Y:S02]  /*aa20*/  IMAD.MOV.U32 R49, RZ, RZ, 0x1f ;  /* 0x0000001fff317424 */ /* 0x000fe400078e00ff */
[----:B------:R-:W-:Y:S05]  /*aa30*/  CALL.REL.NOINC `($__internal_13_$__cuda_sm70_shflsync_bfly_p) ;  /* 0x0000013000007944 */ /* 0x000fea0003c00000 */
[----:B01----:R-:W-:Y:S01]  /*aa40*/  FADD.FTZ R54, R54, R53 ;  /* 0x0000003536367221 */ /* 0x003fe20000010000 */
[----:B------:R-:W-:Y:S01]  /*aa50*/  MOV R50, 0xaaa0 ;  /* 0x0000aaa000327802 */ /* 0x000fe20000000f00 */
[----:B------:R-:W-:Y:S02]  /*aa60*/  IMAD.MOV.U32 R53, RZ, RZ, 0x4 ;  /* 0x00000004ff357424 */ /* 0x000fe400078e00ff */
[----:B------:R-:W-:-:S02]  /*aa70*/  IMAD.MOV.U32 R49, RZ, RZ, 0x1f ;  /* 0x0000001fff317424 */ /* 0x000fc400078e00ff */
[----:B------:R-:W-:Y:S02]  /*aa80*/  IMAD.MOV.U32 R52, RZ, RZ, -0x1 ;  /* 0xffffffffff347424 */ /* 0x000fe400078e00ff */
[----:B------:R-:W-:Y:S05]  /*aa90*/  CALL.REL.NOINC `($__internal_13_$__cuda_sm70_shflsync_bfly_p) ;  /* 0x000000d000007944 */ /* 0x000fea0003c00000 */
[----:B01----:R-:W-:Y:S01]  /*aaa0*/  FADD.FTZ R54, R54, R53 ;  /* 0x0000003536367221 */ /* 0x003fe20000010000 */
[----:B------:R-:W-:Y:S01]  /*aab0*/  HFMA2.MMA R53, -RZ, RZ, 0, 4.76837158203125e-07 ;  /* 0x00000008ff357435 */ /* 0x000fe200000001ff */
[----:B------:R-:W-:Y:S01]  /*aac0*/  IMAD.MOV.U32 R49, RZ, RZ, 0x1f ;  /* 0x0000001fff317424 */ /* 0x000fe200078e00ff */
[----:B------:R-:W-:Y:S01]  /*aad0*/  MOV R50, 0xab00 ;  /* 0x0000ab0000327802 */ /* 0x000fe20000000f00 */
[----:B------:R-:W-:-:S03]  /*aae0*/  IMAD.MOV.U32 R52, RZ, RZ, -0x1 ;  /* 0xffffffffff347424 */ /* 0x000fc600078e00ff */
[----:B------:R-:W-:Y:S05]  /*aaf0*/  CALL.REL.NOINC `($__internal_13_$__cuda_sm70_shflsync_bfly_p) ;  /* 0x0000007000007944 */ /* 0x000fea0003c00000 */
[----:B01----:R-:W-:Y:S01]  /*ab00*/  FADD.FTZ R54, R54, R53 ;  /* 0x0000003536367221 */ /* 0x003fe20000010000 */
[----:B------:R-:W-:Y:S01]  /*ab10*/  MOV R49, 0x1f ;  /* 0x0000001f00317802 */ /* 0x000fe20000000f00 */
[----:B------:R-:W-:Y:S01]  /*ab20*/  IMAD.MOV.U32 R53, RZ, RZ, 0x10 ;  /* 0x00000010ff357424 */ /* 0x000fe200078e00ff */
[----:B------:R-:W-:Y:S01]  /*ab30*/  MOV R50, 0xab60 ;  /* 0x0000ab6000327802 */ /* 0x000fe20000000f00 */
[----:B------:R-:W-:Y:S02]  /*ab40*/  IMAD.MOV.U32 R52, RZ, RZ, -0x1 ;  /* 0xffffffffff347424 */ /* 0x000fe400078e00ff */
[----:B------:R-:W-:Y:S05]  /*ab50*/  CALL.REL.NOINC `($__internal_13_$__cuda_sm70_shflsync_bfly_p) ;  /* 0x0000001000007944 */ /* 0x000fea0003c00000 */
[----:B01----:R-:W-:Y:S05]  /*ab60*/  BRA `(.L_x_1822) ;  /* 0xffffec1000007947 */ /* 0x003fea000383ffff */
        .weak           $__internal_13_$__cuda_sm70_shflsync_bfly_p
        .type           $__internal_13_$__cuda_sm70_shflsync_bfly_p,@function
        .size           $__internal_13_$__cuda_sm70_shflsync_bfly_p,(.L_x_22101 - $__internal_13_$__cuda_sm70_shflsync_bfly_p)
$__internal_13_$__cuda_sm70_shflsync_bfly_p:
[----:B------:R-:W-:Y:S01]  /*ab70*/  IMAD.MOV.U32 R51, RZ, RZ, 0x0 ;  /* 0x00000000ff337424 */ /* 0x000fe200078e00ff */
[----:B------:R-:W-:Y:S04]  /*ab80*/  WARPSYNC R52 ;  /* 0x0000003400007348 */ /* 0x000fe80003800000 */
[----:B------:R0:W1:Y:S01]  /*ab90*/  SHFL.BFLY PT, R53, R54, R53, R49 ;  /* 0x0c00003536357389 */ /* 0x00006200000e0031 */
[----:B------:R-:W-:Y:S05]  /*aba0*/  RET.REL.NODEC R50 `(_ZN10layer_norm13ln_fwd_kernelINS_13Kernel_traitsI13__nv_bfloat16S2_S2_S2_fjLj6144ELj1ELj1ELj8ELj16ENS_18Kernel_traits_baseILj6144ES2_S2_S2_S2_fjLj256EEEEELb1ELb1ELb0ELb1EEEvNS_9FwdParamsE) ;  /* 0xffff545032007950 */ /* 0x000fea0003c3ffff */
.L_x_1823:
        /* <DEDUP_REMOVED lines=13> */
.L_x_22101:


//--------------------- .text._ZN10layer_norm13ln_fwd_kernelINS_13Kernel_traitsI13__nv_bfloat16S2_S2_S2_fjLj6144ELj1ELj1ELj8ELj16ENS_18Kernel_traits_baseILj6144ES2_S2_S2_S2_fjLj256EEEEELb1ELb1ELb1ELb0EEEvNS_9FwdParamsE --------------------------
	.section	.text._ZN10layer_norm13ln_fwd_kernelINS_13Kernel_traitsI13__nv_bfloat16S2_S2_S2_fjLj6144ELj1ELj1ELj8ELj16ENS_18Kernel_traits_baseILj6144ES2_S2_S2_S2_fjLj256EEEEELb1ELb1ELb1ELb0EEEvNS_9FwdParamsE,"ax",@progbits
	.sectioninfo	@"SHI_REGISTERS=172"
	.align	128
        .global         _ZN10layer_norm13ln_fwd_kernelINS_13Kernel_traitsI13__nv_bfloat16S2_S2_S2_fjLj6144ELj1ELj1ELj8ELj16ENS_18Kernel_traits_baseILj6144ES2_S2_S2_S2_fjLj256EEEEELb1ELb1ELb1ELb0EEEvNS_9FwdParamsE
        .type           _ZN10layer_norm13ln_fwd_kernelINS_13Kernel_traitsI13__nv_bfloat16S2_S2_S2_fjLj6144ELj1ELj1ELj8ELj16ENS_18Kernel_traits_baseILj6144ES2_S2_S2_S2_fjLj256EEEEELb1ELb1ELb1ELb0EEEvNS_9FwdParamsE,@function
        .size           _ZN10layer_norm13ln_fwd_kernelINS_13Kernel_traitsI13__nv_bfloat16S2_S2_S2_fjLj6144ELj1ELj1ELj8ELj16ENS_18Kernel_traits_baseILj6144ES2_S2_S2_S2_fjLj256EEEEELb1ELb1ELb1ELb0EEEvNS_9FwdParamsE,(.L_x_22102 - _ZN10layer_norm13ln_fwd_kernelINS_13Kernel_traitsI13__nv_bfloat16S2_S2_S2_fjLj6144ELj1ELj1ELj8ELj16ENS_18Kernel_traits_baseILj6144ES2_S2_S2_S2_fjLj256EEEEELb1ELb1ELb1ELb0EEEvNS_9FwdParamsE)
        .other          _ZN10layer_norm13ln_fwd_kernelINS_13Kernel_traitsI13__nv_bfloat16S2_S2_S2_fjLj6144ELj1ELj1ELj8ELj16ENS_18Kernel_traits_baseILj6144ES2_S2_S2_S2_fjLj256EEEEELb1ELb1ELb1ELb0EEEvNS_9FwdParamsE,@"STO_CUDA_ENTRY STV_DEFAULT"
_ZN10layer_norm13ln_fwd_kernelINS_13Kernel_traitsI13__nv_bfloat16S2_S2_S2_fjLj6144ELj1ELj1ELj8ELj16ENS_18Kernel_traits_baseILj6144ES2_S2_S2_S2_fjLj256EEEEELb1ELb1ELb1ELb0EEEvNS_9FwdParamsE:
.text._ZN10layer_norm13ln_fwd_kernelINS_13Kernel_traitsI13__nv_bfloat16S2_S2_S2_fjLj6144ELj1ELj1ELj8ELj16ENS_18Kernel_traits_baseILj6144ES2_S2_S2_S2_fjLj256EEEEELb1ELb1ELb1ELb0EEEvNS_9FwdParamsE:
[----:B------:R-:W-:Y:S02]  /*0000*/  IMAD.MOV.U32 R1, RZ, RZ, c[0x0][0x28] ;  /* 0x00000a00ff017624 */ /* 0x000fe400078e00ff */
[----:B------:R-:W-:Y:S01]  /*0010*/  ULDC.U8 UR4, c[0x0][0x244] ;  /* 0x0000910000047ab9 */ /* 0x000fe20000000000 */
[----:B------:R-:W-:Y:S01]  /*0020*/  IMAD.MOV.U32 R154, RZ, RZ, c[0x0][0x238] ;  /* 0x00008e00ff9a7624 */ /* 0x000fe200078e00ff */
[----:B------:R-:W-:Y:S01]  /*0030*/  ISETP.NE.AND P0, PT, RZ, UR4, PT ;  /* 0x00000004ff007c0c */ /* 0x000fe2000bf05270 */
[----:B------:R-:W-:Y:S01]  /*0040*/  IMAD.MOV.U32 R155, RZ, RZ, c[0x0][0x23c] ;  /* 0x00008f00ff9b7624 */ /* 0x000fe200078e00ff */
[----:B------:R-:W-:-:S11]  /*0050*/  ULDC.64 UR4, c[0x0][0x118] ;  /* 0x0000460000047ab9 */ /* 0x000fd60000000a00 */
[----:B------:R-:W-:Y:S02]  /*0060*/  @P0 IMAD.MOV.U32 R6, RZ, RZ, R154 ;  /* 0x000000ffff060224 */ /* 0x000fe400078e009a */
[----:B------:R-:W-:-:S05]  /*0070*/  @P0 IMAD.MOV.U32 R7, RZ, RZ, R155 ;  /* 0x000000ffff070224 */ /* 0x000fca00078e009b */
[----:B------:R0:W2:Y:S01]  /*0080*/  @P0 LDG.E.64 R2, [R6.64] ;  /* 0x0000000406020981 */ /* 0x0000a2000c1e1b00 */
[----:B------:R-:W-:Y:S01]  /*0090*/  MOV R114, c[0x0][0x230] ;  /* 0x00008c0000727a02 */ /* 0x000fe20000000f00 */
[----:B------:R-:W-:-:S06]  /*00a0*/  IMAD.MOV.U32 R115, RZ, RZ, c[0x0][0x234] ;  /* 0x00008d00ff737624 */ /* 0x000fcc00078e00ff */
[----:B------:R-:W3:Y:S01]  /*00b0*/  @P0 LDG.E.64 R114, [R114.64] ;  /* 0x0000000472720981 */ /* 0x000ee2000c1e1b00 */
[----:B------:R-:W-:Y:S01]  /*00c0*/  BSSY B0, `(.L_x_1824) ;  /* 0x0000035000007945 */ /* 0x000fe20003800000 */
[----:B0-----:R-:W-:Y:S02]  /*00d0*/  IMAD.MOV.U32 R6, RZ, RZ, c[0x0][0x168] ;  /* 0x00005a00ff067624 */ /* 0x001fe400078e00ff */
[----:B------:R-:W0:Y:S04]  /*00e0*/  S2R R0, SR_TID.X ;  /* 0x0000000000007919 */ /* 0x000e280000002100 */
[----:B------:R-:W1:Y:S01]  /*00f0*/  S2R R5, SR_CTAID.X ;  /* 0x0000000000057919 */ /* 0x000e620000002500 */
[----:B0-----:R-:W-:Y:S02]  /*0100*/  LOP3.LUT R60, R0, 0xff, RZ, 0xc0, !PT ;  /* 0x000000ff003c7812 */ /* 0x001fe400078ec0ff */
[----:B--2---:R-:W-:Y:S01]  /*0110*/  @P0 IADD3 R154, P1, R2, c[0x0][0x240], RZ ;  /* 0x00009000029a0a10 */ /* 0x004fe20007f3e0ff */
[----:B-1----:R-:W-:Y:S01]  /*0120*/  IMAD R2, R5, c[0x0][0x0], R0 ;  /* 0x0000000005027a24 */ /* 0x002fe200078e0200 */
[----:B------:R-:W-:-:S03]  /*0130*/  LEA.HI R5, R0, R5, RZ, 0x18 ;  /* 0x0000000500057211 */ /* 0x000fc600078fc0ff */
[----:B------:R-:W-:Y:S01]  /*0140*/  @P0 IMAD.X R155, RZ, RZ, R3, P1 ;  /* 0x000000ffff9b0224 */ /* 0x000fe200008e0603 */
[----:B------:R-:W-:Y:S01]  /*0150*/  ISETP.GE.AND P3, PT, R5, c[0x0][0x164], PT ;  /* 0x0000590005007a0c */ /* 0x000fe20003f66270 */
[----:B------:R-:W-:Y:S01]  /*0160*/  IMAD.WIDE.U32 R10, R2, -0x326172a9, RZ ;  /* 0xcd9e8d57020a7825 */ /* 0x000fe200078e00ff */
[----:B---3--:R-:W-:Y:S02]  /*0170*/  IADD3 R7, R114, -0x61c88647, RZ ;  /* 0x9e3779b972077810 */ /* 0x008fe40007ffe0ff */
[--C-:B------:R-:W-:Y:S02]  /*0180*/  SHF.R.U64 R3, R154, 0x2, R155.reuse ;  /* 0x000000029a037819 */ /* 0x100fe4000000129b */
[----:B------:R-:W-:-:S03]  /*0190*/  SHF.R.U32.HI R4, RZ, 0x2, R155 ;  /* 0x00000002ff047819 */ /* 0x000fc6000001169b */
[----:B------:R-:W-:Y:S01]  /*01a0*/  IMAD.WIDE.U32 R8, R3, -0x2daee0ad, RZ ;  /* 0xd2511f5303087825 */ /* 0x000fe200078e00ff */
[----:B------:R-:W-:Y:S02]  /*01b0*/  LOP3.LUT R12, R11, R4, R114, 0x96, !PT ;  /* 0x000000040b0c7212 */ /* 0x000fe400078e9672 */
[----:B------:R-:W-:Y:S02]  /*01c0*/  IADD3 R11, R115, 0x32370b8f, RZ ;  /* 0x32370b8f730b7810 */ /* 0x000fe40007ffe0ff */
[----:B------:R-:W-:Y:S01]  /*01d0*/  LOP3.LUT R14, R9, R115, RZ, 0x3c, !PT ;  /* 0x00000073090e7212 */ /* 0x000fe200078e3cff */
[----:B------:R-:W-:Y:S01]  /*01e0*/  IMAD.WIDE.U32 R12, R12, -0x2daee0ad, RZ ;  /* 0xd2511f530c0c7825 */ /* 0x000fe200078e00ff */
[----:B------:R-:W-:Y:S02]  /*01f0*/  SHF.R.S32.HI R9, RZ, 0x1f, R6 ;  /* 0x0000001fff097819 */ /* 0x000fe40000011406 */
[----:B------:R-:W-:Y:S01]  /*0200*/  IADD3 R6, R115, -0x4498517b, RZ ;  /* 0xbb67ae8573067810 */ /* 0x000fe20007ffe0ff */
[----:B------:R-:W-:Y:S01]  /*0210*/  IMAD.WIDE.U32 R14, R14, -0x326172a9, RZ ;  /* 0xcd9e8d570e0e7825 */ /* 0x000fe200078e00ff */
[----:B------:R-:W-:-:S02]  /*0220*/  LEA.HI R88, R9, c[0x0][0x168], RZ, 0x3 ;  /* 0x00005a0009587a11 */ /* 0x000fc400078f18ff */
[----:B------:R-:W-:Y:S02]  /*0230*/  LOP3.LUT R9, R60, 0xff, RZ, 0x3c, !PT ;  /* 0x000000ff3c097812 */ /* 0x000fe400078e3cff */
[----:B------:R-:W-:Y:S02]  /*0240*/  LOP3.LUT R18, R13, R8, R6, 0x96, !PT ;  /* 0x000000080d127212 */ /* 0x000fe400078e9606 */
[----:B------:R-:W-:Y:S02]  /*0250*/  LEA.HI.SX32 R8, R88, R9, 0x1d ;  /* 0x0000000958087211 */ /* 0x000fe400078feaff */
[----:B------:R-:W-:Y:S01]  /*0260*/  LOP3.LUT R16, R15, R7, R10, 0x96, !PT ;  /* 0x000000070f107212 */ /* 0x000fe200078e960a */
[----:B------:R-:W-:Y:S01]  /*0270*/  IMAD.WIDE.U32 R18, R18, -0x326172a9, RZ ;  /* 0xcd9e8d5712127825 */ /* 0x000fe200078e00ff */
[----:B------:R-:W-:Y:S02]  /*0280*/  LOP3.LUT P0, RZ, R8, 0xffffff00, RZ, 0xc0, !PT ;  /* 0xffffff0008ff7812 */ /* 0x000fe4000780c0ff */
[----:B------:R-:W-:Y:S01]  /*0290*/  IADD3 R10, R114, 0x3c6ef372, RZ ;  /* 0x3c6ef372720a7810 */ /* 0x000fe20007ffe0ff */
[----:B------:R-:W-:Y:S01]  /*02a0*/  IMAD.WIDE.U32 R16, R16, -0x2daee0ad, RZ ;  /* 0xd2511f5310107825 */ /* 0x000fe200078e00ff */
[----:B------:R-:W-:-:S02]  /*02b0*/  IADD3 R9, R115, 0x76cf5d0a, RZ ;  /* 0x76cf5d0a73097810 */ /* 0x000fc40007ffe0ff */
[----:B------:R-:W-:Y:S02]  /*02c0*/  LOP3.LUT R48, R19, R14, R10, 0x96, !PT ;  /* 0x0000000e13307212 */ /* 0x000fe400078e960a */
[C---:B------:R-:W-:Y:S02]  /*02d0*/  ISETP.GE.U32.AND P5, PT, R8.reuse, 0x200, PT ;  /* 0x000002000800780c */ /* 0x040fe40003fa6070 */
[----:B------:R-:W-:Y:S01]  /*02e0*/  ISETP.GE.U32.AND P1, PT, R8, 0x300, PT ;  /* 0x000003000800780c */ /* 0x000fe20003f26070 */
[----:B------:R-:W-:Y:S01]  /*02f0*/  IMAD.WIDE.U32 R48, R48, -0x2daee0ad, RZ ;  /* 0xd2511f5330307825 */ /* 0x000fe200078e00ff */
[----:B------:R-:W-:Y:S02]  /*0300*/  P2R R76, PR, RZ, 0x20 ;  /* 0x00000020ff4c7803 */ /* 0x000fe40000000000 */
[----:B------:R-:W-:Y:S01]  /*0310*/  LOP3.LUT R50, R17, R12, R9, 0x96, !PT ;  /* 0x0000000c11327212 */ /* 0x000fe200078e9609 */
        /* <DEDUP_REMOVED lines=15> */
.L_x_1825:
[----:B0-----:R-:W-:Y:S05]  /*0410*/  BSYNC B0 ;  /* 0x0000000000007941 */ /* 0x001fea0003800000 */
.L_x_1824:
        /* <DEDUP_REMOVED lines=16> */
.L_x_1827:
[----:B0-----:R-:W-:Y:S05]  /*0520*/  BSYNC B0 ;  /* 0x0000000000007941 */ /* 0x001fea0003800000 */
.L_x_1826:
        /* <DEDUP_REMOVED lines=10> */
[----:B------:R-:W-:-:S04]  /*05d0*/  IMAD.WIDE.U32 R60, R60, R61, c[0x0][0x1b0] ;  /* 0x00006c003c3c7625 */ /* 0x000fc800078e003d */
[----:B------:R0:W5:Y:S04]  /*05e0*/  LDG.E.128 R36, [R14.64] ;  /* 0x000000040e247981 */ /* 0x000168000c1e1d00 */
[----:B------:R-:W5:Y:S01]  /*05f0*/  LDG.E.128 R60, [R60.64] ;  /* 0x000000043c3c7981 */ /* 0x000f62000c1e1d00 */
[----:B------:R-:W-:Y:S01]  /*0600*/  @!P2 CS2R R64, SRZ ;  /* 0x000000000040a805 */ /* 0x000fe2000001ff00 */
[----:B------:R-:W-:Y:S02]  /*0610*/  @!P2 CS2R R66, SRZ ;  /* 0x000000000042a805 */ /* 0x000fe4000001ff00 */
.L_x_1829:
[----:B0-----:R-:W-:Y:S05]  /*0620*/  BSYNC B0 ;  /* 0x0000000000007941 */ /* 0x001fea0003800000 */
.L_x_1828:
[----:B------:R-:W-:Y:S01]  /*0630*/  LOP3.LUT R80, R49, R16, R11, 0x96, !PT ;  /* 0x0000001031507212 */ /* 0x000fe200078e960b */
[----:B------:R-:W-:Y:S01]  /*0640*/  IMAD.WIDE.U32 R50, R50, -0x326172a9, RZ ;  /* 0xcd9e8d5732327825 */ /* 0x000fe200078e00ff */
[----:B------:R-:W-:Y:S01]  /*0650*/  IADD3 R12, R114, -0x255992d5, RZ ;  /* 0xdaa66d2b720c7810 */ /* 0x000fe20007ffe0ff */
[----:B------:R-:W-:Y:S06]  /*0660*/  @P3 EXIT ;  /* 0x000000000000394d */ /* 0x000fec0003800000 */
[----:B------:R-:W-:Y:S01]  /*0670*/  LOP3.LUT R78, R51, R18, R12, 0x96, !PT ;  /* 0x00000012334e7212 */ /* 0x000fe200078e960c */
[----:B------:R-:W-:Y:S01]  /*0680*/  IMAD.WIDE.U32 R80, R80, -0x326172a9, RZ ;  /* 0xcd9e8d5750507825 */ /* 0x000fe200078e00ff */
[--C-:B-----5:R-:W-:Y:S01]  /*0690*/  PRMT R15, RZ, 0x5410, R21.reuse ;  /* 0x00005410ff0f7816 */ /* 0x120fe20000000015 */
[----:B------:R-:W-:Y:S01]  /*06a0*/  ULDC.U8 UR6, c[0x0][0x1f0] ;  /* 0x00007c0000067ab9 */ /* 0x000fe20000000000 */
[----:B------:R-:W-:Y:S01]  /*06b0*/  PRMT R16, RZ, 0x7610, R21 ;  /* 0x00007610ff107816 */ /* 0x000fe20000000015 */
[----:B------:R-:W-:Y:S01]  /*06c0*/  IMAD.WIDE.U32 R78, R78, -0x2daee0ad, RZ ;  /* 0xd2511f534e4e7825 */ /* 0x000fe200078e00ff */
[----:B------:R-:W-:-:S02]  /*06d0*/  PRMT R17, RZ, 0x5410, R22 ;  /* 0x00005410ff117816 */ /* 0x000fc40000000016 */
[----:B------:R-:W-:Y:S01]  /*06e0*/  PRMT R18, RZ, 0x7610, R22 ;  /* 0x00007610ff127816 */ /* 0x000fe20000000016 */
[----:B------:R-:W-:Y:S01]  /*06f0*/  IMAD.MOV.U32 R106, RZ, RZ, 0x1 ;  /* 0x00000001ff6a7424 */ /* 0x000fe200078e00ff */
[--C-:B------:R-:W-:Y:S01]  /*0700*/  PRMT R21, RZ, 0x5410, R28.reuse ;  /* 0x00005410ff157816 */ /* 0x100fe2000000001c */
[----:B------:R-:W-:Y:S01]  /*0710*/  IMAD.MOV.U32 R107, RZ, RZ, RZ ;  /* 0x000000ffff6b7224 */ /* 0x000fe200078e00ff */
[----:B------:R-:W-:Y:S02]  /*0720*/  PRMT R22, RZ, 0x7610, R28 ;  /* 0x00007610ff167816 */ /* 0x000fe4000000001c */
[--C-:B------:R-:W-:Y:S02]  /*0730*/  PRMT R27, RZ, 0x5410, R31.reuse ;  /* 0x00005410ff1b7816 */ /* 0x100fe4000000001f */
[----:B------:R-:W-:Y:S02]  /*0740*/  PRMT R28, RZ, 0x7610, R31 ;  /* 0x00007610ff1c7816 */ /* 0x000fe4000000001f */
[----:B------:R-:W-:-:S02]  /*0750*/  PRMT R31, RZ, 0x5410, R37 ;  /* 0x00005410ff1f7816 */ /* 0x000fc40000000025 */
[----:B------:R-:W-:Y:S02]  /*0760*/  PRMT R32, RZ, 0x7610, R37 ;  /* 0x00007610ff207816 */ /* 0x000fe40000000025 */
[----:B------:R-:W-:Y:S02]  /*0770*/  IADD3 R37, R115, -0x126145ec, RZ ;  /* 0xed9eba1473257810 */ /* 0x000fe40007ffe0ff */
[--C-:B------:R-:W-:Y:S02]  /*0780*/  PRMT R33, RZ, 0x5410, R38.reuse ;  /* 0x00005410ff217816 */ /* 0x100fe40000000026 */
[----:B------:R-:W-:Y:S02]  /*0790*/  PRMT R34, RZ, 0x7610, R38 ;  /* 0x00007610ff227816 */ /* 0x000fe40000000026 */
[----:B------:R-:W-:Y:S02]  /*07a0*/  IADD3 R38, R114, 0x78dde6e4, RZ ;  /* 0x78dde6e472267810 */ /* 0x000fe40007ffe0ff */
[----:B------:R-:W-:-:S02]  /*07b0*/  LOP3.LUT R86, R79, R48, R37, 0x96, !PT ;  /* 0x000000304f567212 */ /* 0x000fc400078e9625 */
[--C-:B------:R-:W-:Y:S02]  /*07c0*/  PRMT R13, RZ, 0x5410, R20.reuse ;  /* 0x00005410ff0d7816 */ /* 0x100fe40000000014 */
[----:B------:R-:W-:Y:S01]  /*07d0*/  PRMT R14, RZ, 0x7610, R20 ;  /* 0x00007610ff0e7816 */ /* 0x000fe20000000014 */
[----:B------:R-:W-:Y:S01]  /*07e0*/  IMAD.WIDE.U32 R86, R86, -0x326172a9, RZ ;  /* 0xcd9e8d5756567825 */ /* 0x000fe200078e00ff */
[--C-:B------:R-:W-:Y:S02]  /*07f0*/  PRMT R19, RZ, 0x5410, R23.reuse ;  /* 0x00005410ff137816 */ /* 0x100fe40000000017 */
[----:B------:R-:W-:Y:S02]  /*0800*/  PRMT R20, RZ, 0x7610, R23 ;  /* 0x00007610ff147816 */ /* 0x000fe40000000017 */
[--C-:B------:R-:W-:Y:S02]  /*0810*/  PRMT R23, RZ, 0x5410, R29.reuse ;  /* 0x00005410ff177816 */ /* 0x100fe4000000001d */
[----:B------:R-:W-:-:S02]  /*0820*/  PRMT R24, RZ, 0x7610, R29 ;  /* 0x00007610ff187816 */ /* 0x000fc4000000001d */
[--C-:B------:R-:W-:Y:S02]  /*0830*/  PRMT R25, RZ, 0x5410, R30.reuse ;  /* 0x00005410ff197816 */ /* 0x100fe4000000001e */
[----:B------:R-:W-:Y:S02]  /*0840*/  PRMT R26, RZ, 0x7610, R30 ;  /* 0x00007610ff1a7816 */ /* 0x000fe4000000001e */
[----:B------:R-:W-:Y:S02]  /*0850*/  LOP3.LUT R84, R81, R50, R38, 0x96, !PT ;  /* 0x0000003251547212 */ /* 0x000fe400078e9626 */
[--C-:B------:R-:W-:Y:S02]  /*0860*/  PRMT R29, RZ, 0x5410, R36.reuse ;  /* 0x00005410ff1d7816 */ /* 0x100fe40000000024 */
[----:B------:R-:W-:Y:S01]  /*0870*/  PRMT R30, RZ, 0x7610, R36 ;  /* 0x00007610ff1e7816 */ /* 0x000fe20000000024 */
[----:B------:R-:W-:Y:S01]  /*0880*/  IMAD.WIDE.U32 R84, R84, -0x2daee0ad, RZ ;  /* 0xd2511f5354547825 */ /* 0x000fe200078e00ff */
[----:B------:R-:W-:-:S02]  /*0890*/  PRMT R35, RZ, 0x5410, R39 ;  /* 0x00005410ff237816 */ /* 0x000fc40000000027 */
[----:B------:R-:W-:Y:S02]  /*08a0*/  PRMT R36, RZ, 0x7610, R39 ;  /* 0x00007610ff247816 */ /* 0x000fe40000000027 */
[--C-:B------:R-:W-:Y:S02]  /*08b0*/  PRMT R39, RZ, 0x5410, R44.reuse ;  /* 0x00005410ff277816 */ /* 0x100fe4000000002c */
[----:B------:R-:W-:Y:S02]  /*08c0*/  PRMT R40, RZ, 0x7610, R44 ;  /* 0x00007610ff287816 */ /* 0x000fe4000000002c */
[----:B------:R-:W-:Y:S02]  /*08d0*/  IADD3 R48, R114, 0x1715609d, RZ ;  /* 0x1715609d72307810 */ /* 0x000fe40007ffe0ff */
[--C-:B------:R-:W-:Y:S02]  /*08e0*/  PRMT R41, RZ, 0x5410, R45.reuse ;  /* 0x00005410ff297816 */ /* 0x100fe4000000002d */
[----:B------:R-:W-:-:S02]  /*08f0*/  PRMT R42, RZ, 0x7610, R45 ;  /* 0x00007610ff2a7816 */ /* 0x000fc4000000002d */
[--C-:B------:R-:W-:Y:S02]  /*0900*/  PRMT R43, RZ, 0x5410, R46.reuse ;  /* 0x00005410ff2b7816 */ /* 0x100fe4000000002e */
[----:B------:R-:W-:Y:S02]  /*0910*/  PRMT R44, RZ, 0x7610, R46 ;  /* 0x00007610ff2c7816 */ /* 0x000fe4000000002e */
[--C-:B------:R-:W-:Y:S02]  /*0920*/  PRMT R45, RZ, 0x5410, R47.reuse ;  /* 0x00005410ff2d7816 */ /* 0x100fe4000000002f */
[----:B------:R-:W-:Y:S02]  /*0930*/  PRMT R46, RZ, 0x7610, R47 ;  /* 0x00007610ff2e7816 */ /* 0x000fe4000000002f */
[----:B------:R-:W-:Y:S02]  /*0940*/  IADD3 R47, R115, -0x56f99767, RZ ;  /* 0xa9066899732f7810 */ /* 0x000fe40007ffe0ff */
[----:B------:R-:W-:-:S02]  /*0950*/  LOP3.LUT R81, R87, R80, R48, 0x96, !PT ;  /* 0x0000005057517212 */ /* 0x000fc400078e9630 */
[--C-:B------:R-:W-:Y:S02]  /*0960*/  PRMT R50, RZ, 0x5410, R56.reuse ;  /* 0x00005410ff327816 */ /* 0x100fe40000000038 */
[----:B------:R-:W-:Y:S02]  /*0970*/  PRMT R49, RZ, 0x7610, R56 ;  /* 0x00007610ff317816 */ /* 0x000fe40000000038 */
[--C-:B------:R-:W-:Y:S02]  /*0980*/  PRMT R56, RZ, 0x5410, R59.reuse ;  /* 0x00005410ff387816 */ /* 0x100fe4000000003b */
[----:B------:R-:W-:Y:S02]  /*0990*/  PRMT R55, RZ, 0x7610, R59 ;  /* 0x00007610ff377816 */ /* 0x000fe4000000003b */
[----:B------:R-:W-:Y:S02]  /*09a0*/  LOP3.LUT R90, R85, R78, R47, 0x96, !PT ;  /* 0x0000004e555a7212 */ /* 0x000fe400078e962f */
[----:B------:R-:W-:-:S02]  /*09b0*/  PRMT R59, RZ, 0x5410, R68 ;  /* 0x00005410ff3b7816 */ /* 0x000fc40000000044 */
[----:B------:R-:W-:Y:S01]  /*09c0*/  PRMT R77, RZ, 0x7610, R68 ;  /* 0x00007610ff4d7816 */ /* 0x000fe20000000044 */
[----:B------:R-:W-:Y:S01]  /*09d0*/  IMAD.WIDE.U32 R90, R90, -0x326172a9, RZ ;  /* 0xcd9e8d575a5a7825 */ /* 0x000fe200078e00ff */
[--C-:B------:R-:W-:Y:S02]  /*09e0*/  PRMT R78, RZ, 0x5410, R69.reuse ;  /* 0x00005410ff4e7816 */ /* 0x100fe40000000045 */
[----:B------:R-:W-:Y:S01]  /*09f0*/  PRMT R80, RZ, 0x7610, R69 ;  /* 0x00007610ff507816 */ /* 0x000fe20000000045 */
[----:B------:R-:W-:Y:S01]  /*0a00*/  IMAD.WIDE.U32 R68, R81, -0x2daee0ad, RZ ;  /* 0xd2511f5351447825 */ /* 0x000fe200078e00ff */
[--C-:B------:R-:W-:Y:S02]  /*0a10*/  PRMT R52, RZ, 0x5410, R57.reuse ;  /* 0x00005410ff347816 */ /* 0x100fe40000000039 */
[----:B------:R-:W-:Y:S02]  /*0a20*/  PRMT R51, RZ, 0x7610, R57 ;  /* 0x00007610ff337816 */ /* 0x000fe40000000039 */
[----:B------:R-:W-:-:S02]  /*0a30*/  IADD3 R57, R115, 0x646e171e, RZ ;  /* 0x646e171e73397810 */ /* 0x000fc40007ffe0ff */
[--C-:B------:R-:W-:Y:S02]  /*0a40*/  PRMT R54, RZ, 0x5410, R58.reuse ;  /* 0x00005410ff367816 */ /* 0x100fe4000000003a */
[----:B------:R-:W-:Y:S02]  /*0a50*/  PRMT R53, RZ, 0x7610, R58 ;  /* 0x00007610ff357816 */ /* 0x000fe4000000003a */
[----:B------:R-:W-:Y:S02]  /*0a60*/  IADD3 R58, R114, -0x4ab325aa, RZ ;  /* 0xb54cda56723a7810 */ /* 0x000fe40007ffe0ff */
[----:B------:R-:W-:Y:S02]  /*0a70*/  LOP3.LUT R96, R69, R84, R57, 0x96, !PT ;  /* 0x0000005445607212 */ /* 0x000fe400078e9639 */
[----:B------:R-:W-:Y:S02]  /*0a80*/  SHF.R.S32.HI R69, RZ, 0x3, R88 ;  /* 0x00000003ff457819 */ /* 0x000fe40000011458 */
[--C-:B------:R-:W-:Y:S01]  /*0a90*/  PRMT R79, RZ, 0x5410, R70.reuse ;  /* 0x00005410ff4f7816 */ /* 0x100fe20000000046 */
[----:B------:R-:W-:Y:S01]  /*0aa0*/  IMAD.WIDE.U32 R96, R96, -0x326172a9, RZ ;  /* 0xcd9e8d5760607825 */ /* 0x000fe200078e00ff */
[----:B------:R-:W-:-:S02]  /*0ab0*/  PRMT R81, RZ, 0x7610, R70 ;  /* 0x00007610ff517816 */ /* 0x000fc40000000046 */
[----:B------:R-:W-:Y:S02]  /*0ac0*/  LOP3.LUT R70, R91, R86, R58, 0x96, !PT ;  /* 0x000000565b467212 */ /* 0x000fe400078e963a */
[----:B------:R-:W-:Y:S02]  /*0ad0*/  LOP3.LUT R92, R0, 0xe0, RZ, 0xc0, !PT ;  /* 0x000000e0005c7812 */ /* 0x000fe400078ec0ff */
[----:B------:R-:W-:Y:S02]  /*0ae0*/  LOP3.LUT R91, R69, 0xff, RZ, 0xc0, !PT ;  /* 0x000000ff455b7812 */ /* 0x000fe400078ec0ff */
[--C-:B------:R-:W-:Y:S02]  /*0af0*/  PRMT R82, RZ, 0x5410, R71.reuse ;  /* 0x00005410ff527816 */ /* 0x100fe40000000047 */
[----:B------:R-:W-:Y:S01]  /*0b00*/  PRMT R83, RZ, 0x7610, R71 ;  /* 0x00007610ff537816 */ /* 0x000fe20000000047 */
[----:B------:R-:W-:Y:S01]  /*0b10*/  IMAD.IADD R92, R91, 0x1, -R92 ;  /* 0x000000015b5c7824 */ /* 0x000fe200078e0a5c */
[----:B------:R-:W-:Y:S01]  /*0b20*/  IADD3 R84, R115, 0x1fd5c5a3, RZ ;  /* 0x1fd5c5a373547810 */ /* 0x000fe20007ffe0ff */
[----:B------:R-:W-:Y:S01]  /*0b30*/  IMAD.WIDE.U32 R70, R70, -0x2daee0ad, RZ ;  /* 0xd2511f5346467825 */ /* 0x000fe200078e00ff */
[----:B------:R-:W-:-:S02]  /*0b40*/  SHF.R.U32.HI R69, RZ, 0x3, R69 ;  /* 0x00000003ff457819 */ /* 0x000fc40000011645 */
[----:B------:R-:W-:Y:S02]  /*0b50*/  IMNMX R92, RZ, R92, !PT ;  /* 0x0000005cff5c7217 */ /* 0x000fe40007800200 */
[----:B------:R-:W-:Y:S01]  /*0b60*/  LOP3.LUT R99, R71, R68, R84, 0x96, !PT ;  /* 0x0000004447637212 */ /* 0x000fe200078e9654 */
[----:B------:R-:W-:Y:S01]  /*0b70*/  IMAD.SHL.U32 R68, R0, 0x20, RZ ;  /* 0x0000002000447824 */ /* 0x000fe200078e00ff */
[----:B------:R-:W-:Y:S02]  /*0b80*/  LOP3.LUT R102, R69, 0x1fffffe0, RZ, 0xc0, !PT ;  /* 0x1fffffe045667812 */ /* 0x000fe400078ec0ff */
[----:B------:R-:W-:Y:S02]  /*0b90*/  IMNMX R71, R92, 0x20, PT ;  /* 0x000000205c477817 */ /* 0x000fe40003800200 */
[C---:B------:R-:W-:Y:S02]  /*0ba0*/  IADD3 R85, R114.reuse, 0x5384540f, RZ ;  /* 0x5384540f72557810 */ /* 0x040fe40007ffe0ff */
[----:B------:R-:W-:Y:S01]  /*0bb0*/  IADD3 R93, R114, -0xe443238, RZ ;  /* 0xf1bbcdc8725d7810 */ /* 0x000fe20007ffe0ff */
[----:B------:R-:W-:Y:S01]  /*0bc0*/  IMAD.IADD R71, R71, 0x1, R102 ;  /* 0x0000000147477824 */ /* 0x000fe200078e0266 */
[----:B------:R-:W-:-:S02]  /*0bd0*/  LOP3.LUT R152, R97, R90, R85, 0x96, !PT ;  /* 0x0000005a61987212 */ /* 0x000fc400078e9655 */
[----:B------:R-:W-:Y:S01]  /*0be0*/  LOP3.LUT R90, R68, 0x3e0, RZ, 0xc0, !PT ;  /* 0x000003e0445a7812 */ /* 0x000fe200078ec0ff */
[----:B------:R-:W-:Y:S01]  /*0bf0*/  IMAD.SHL.U32 R71, R71, 0x8, RZ ;  /* 0x0000000847477824 */ /* 0x000fe200078e00ff */
[--C-:B------:R-:W-:Y:S01]  /*0c00*/  PRMT R89, RZ, 0x5410, R75.reuse ;  /* 0x00005410ff597816 */ /* 0x100fe2000000004b */
[----:B------:R-:W-:Y:S01]  /*0c10*/  IMAD.HI.U32 R68, R99, -0x326172a9, RZ ;  /* 0xcd9e8d5763447827 */ /* 0x000fe200078e00ff */
[----:B------:R-:W-:Y:S02]  /*0c20*/  PRMT R94, RZ, 0x7610, R75 ;  /* 0x00007610ff5e7816 */ /* 0x000fe4000000004b */
[----:B------:R-:W-:Y:S01]  /*0c30*/  IADD3 R92, R115, -0x24c28bd8, RZ ;  /* 0xdb3d7428735c7810 */ /* 0x000fe20007ffe0ff */
[----:B------:R-:W0:Y:S01]  /*0c40*/  I2F.U32 R71, R71 ;  /* 0x0000004700477306 */ /* 0x000e220000201000 */
[----:B------:R-:W-:Y:S01]  /*0c50*/  IMAD.IADD R97, R91, 0x1, -R90 ;  /* 0x000000015b617824 */ /* 0x000fe200078e0a5a */
[----:B------:R-:W-:Y:S01]  /*0c60*/  LOP3.LUT R68, R68, R96, R93, 0x96, !PT ;  /* 0x0000006044447212 */ /* 0x000fe200078e965d */
[----:B------:R-:W-:Y:S01]  /*0c70*/  IMAD.HI.U32 R69, R152, -0x2daee0ad, RZ ;  /* 0xd2511f5398457827 */ /* 0x000fe200078e00ff */
[----:B------:R-:W-:-:S02]  /*0c80*/  PRMT R75, RZ, 0x5410, R60 ;  /* 0x00005410ff4b7816 */ /* 0x000fc4000000003c */
[----:B------:R-:W-:Y:S01]  /*0c90*/  PRMT R96, RZ, 0x7610, R60 ;  /* 0x00007610ff607816 */ /* 0x000fe2000000003c */
[----:B------:R-:W-:Y:S01]  /*0ca0*/  IMAD R152, R152, -0x2daee0ad, RZ ;  /* 0xd2511f5398987824 */ /* 0x000fe200078e02ff */
[----:B------:R-:W-:Y:S01]  /*0cb0*/  IMNMX R60, RZ, R97, !PT ;  /* 0x00000061ff3c7217 */ /* 0x000fe20007800200 */
[C---:B------:R-:W-:Y:S01]  /*0cc0*/  IMAD R156, R68.reuse, -0x2daee0ad, RZ ;  /* 0xd2511f53449c7824 */ /* 0x040fe200078e02ff */
[----:B------:R-:W-:Y:S01]  /*0cd0*/  LOP3.LUT R70, R69, R70, R92, 0x96, !PT ;  /* 0x0000004645467212 */ /* 0x000fe200078e965c */
[----:B------:R-:W-:Y:S01]  /*0ce0*/  IMAD.HI.U32 R69, R68, -0x2daee0ad, RZ ;  /* 0xd2511f5344457827 */ /* 0x000fe200078e00ff */
[--C-:B------:R-:W-:Y:S02]  /*0cf0*/  PRMT R95, RZ, 0x5410, R61.reuse ;  /* 0x00005410ff5f7816 */ /* 0x100fe4000000003d */
[----:B------:R-:W-:Y:S01]  /*0d00*/  PRMT R98, RZ, 0x7610, R61 ;  /* 0x00007610ff627816 */ /* 0x000fe2000000003d */
[----:B------:R-:W-:Y:S01]  /*0d10*/  IMAD.HI.U32 R148, R70, -0x326172a9, RZ ;  /* 0xcd9e8d5746947827 */ /* 0x000fe200078e00ff */
[----:B0-----:R0:W1:Y:S01]  /*0d20*/  MUFU.RCP R101, R71 ;  /* 0x0000004700657308 */ /* 0x0010620000001000 */
[----:B------:R-:W-:-:S02]  /*0d30*/  IMNMX R61, R60, 0x20, PT ;  /* 0x000000203c3d7817 */ /* 0x000fc40003800200 */
[----:B------:R-:W-:Y:S01]  /*0d40*/  IMAD R60, R99, -0x326172a9, RZ ;  /* 0xcd9e8d57633c7824 */ /* 0x000fe200078e02ff */
[----:B------:R-:W-:Y:S01]  /*0d50*/  IADD3 R91, R114, -0x700cb87f, RZ ;  /* 0x8ff34781725b7810 */ /* 0x000fe20007ffe0ff */
[----:B------:R-:W-:Y:S01]  /*0d60*/  IMAD R150, R70, -0x326172a9, RZ ;  /* 0xcd9e8d5746967824 */ /* 0x000fe200078e02ff */
[----:B------:R-:W-:Y:S02]  /*0d70*/  IADD3 R61, R102, R61, RZ ;  /* 0x0000003d663d7210 */ /* 0x000fe40007ffe0ff */
[----:B------:R-:W-:Y:S02]  /*0d80*/  IADD3 R90, R115, -0x695add53, RZ ;  /* 0x96a522ad735a7810 */ /* 0x000fe40007ffe0ff */
[----:B------:R-:W-:Y:S01]  /*0d90*/  PRMT R86, RZ, 0x5410, R72 ;  /* 0x00005410ff567816 */ /* 0x000fe20000000048 */
[----:B------:R-:W-:Y:S01]  /*0da0*/  IMAD.SHL.U32 R105, R61, 0x8, RZ ;  /* 0x000000083d697824 */ /* 0x000fe200078e00ff */
        /* <DEDUP_REMOVED lines=9> */
[----:B------:R-:W-:Y:S02]  /*0e40*/  LOP3.LUT R152, R69, R152, R90, 0x96, !PT ;  /* 0x0000009845987212 */ /* 0x000fe400078e965a */
[----:B------:R-:W-:Y:S02]  /*0e50*/  LOP3.LUT R148, R148, R60, R91, 0x96, !PT ;  /* 0x0000003c94947212 */ /* 0x000fe400078e965b */
[--C-:B------:R-:W-:Y:S02]  /*0e60*/  PRMT R102, RZ, 0x5410, R64.reuse ;  /* 0x00005410ff667816 */ /* 0x100fe40000000040 */
[----:B------:R-:W-:Y:S02]  /*0e70*/  PRMT R109, RZ, 0x7610, R64 ;  /* 0x00007610ff6d7816 */ /* 0x000fe40000000040 */
[----:B------:R-:W-:-:S02]  /*0e80*/  LOP3.LUT R154, R154, 0x3, RZ, 0xc0, !PT ;  /* 0x000000039a9a7812 */ /* 0x000fc400078ec0ff */
[--C-:B------:R-:W-:Y:S02]  /*0e90*/  PRMT R104, RZ, 0x5410, R65.reuse ;  /* 0x00005410ff687816 */ /* 0x100fe40000000041 */
[----:B------:R-:W-:Y:S02]  /*0ea0*/  PRMT R111, RZ, 0x7610, R65 ;  /* 0x00007610ff6f7816 */ /* 0x000fe40000000041 */
[--C-:B------:R-:W-:Y:S02]  /*0eb0*/  PRMT R108, RZ, 0x5410, R66.reuse ;  /* 0x00005410ff6c7816 */ /* 0x100fe40000000042 */
[----:B------:R-:W-:Y:S02]  /*0ec0*/  PRMT R113, RZ, 0x7610, R66 ;  /* 0x00007610ff717816 */ /* 0x000fe40000000042 */
[--C-:B------:R-:W-:Y:S02]  /*0ed0*/  PRMT R110, RZ, 0x5410, R67.reuse ;  /* 0x00005410ff6e7816 */ /* 0x100fe40000000043 */
[----:B01----:R-:W-:-:S02]  /*0ee0*/  PRMT R112, RZ, 0x7610, R67 ;  /* 0x00007610ff707816 */ /* 0x003fc40000000043 */
.L_x_2089:
[----:B------:R-:W-:-:S04]  /*0ef0*/  IMAD.MOV.U32 R68, RZ, RZ, 0x4 ;  /* 0x00000004ff447424 */ /* 0x000fc800078e00ff */
[----:B------:R-:W-:-:S05]  /*0f00*/  IMAD.WIDE R70, R5, R68, c[0x0][0x1d0] ;  /* 0x0000740005467625 */ /* 0x000fca00078e0244 */
[----:B------:R-:W2:Y:S01]  /*0f10*/  LDG.E R144, [R70.64] ;  /* 0x0000000446907981 */ /* 0x000ea2000c1e1900 */
[----:B------:R-:W-:-:S05]  /*0f20*/  IMAD.WIDE R68, R5, R68, c[0x0][0x1d8] ;  /* 0x0000760005447625 */ /* 0x000fca00078e0244 */
        /* <DEDUP_REMOVED lines=33> */
.L_x_1833:
        /* <DEDUP_REMOVED lines=12> */
.L_x_1836:
[----:B------:R-:W-:Y:S02]  /*1200*/  IMAD.MOV.U32 R119, RZ, RZ, R150 ;  /* 0x000000ffff777224 */ /* 0x000fe400078e0096 */
.L_x_1837:
[----:B------:R-:W-:Y:S05]  /*1210*/  BSYNC B2 ;  /* 0x0000000000027941 */ /* 0x000fea0003800000 */
.L_x_1835:
        /* <DEDUP_REMOVED lines=16> */
.L_x_1841:
[----:B------:R-:W-:Y:S05]  /*1320*/  BSYNC B3 ;  /* 0x0000000000037941 */ /* 0x000fea0003800000 */
.L_x_1840:
        /* <DEDUP_REMOVED lines=39> */
[----:B------:R-:W-:Y:S02]  /*15a0*/  LOP3.LUT R148, R117, R132, R91, 0x96, !PT ;  /* 0x0000008475947212 */ /* 0x000fe400078e965b */
[----:B------:R-:W-:Y:S01]  /*15b0*/  MOV R150, R116 ;  /* 0x0000007400967202 */ /* 0x000fe20000000f00 */
[----:B------:R-:W-:Y:S01]  /*15c0*/  IMAD.MOV.U32 R156, RZ, RZ, R68 ;  /* 0x000000ffff9c7224 */ /* 0x000fe200078e0044 */
[----:B------:R-:W-:Y:S01]  /*15d0*/  LOP3.LUT R152, R69, R70, R90, 0x96, !PT ;  /* 0x0000004645987212 */ /* 0x000fe200078e965a */
[----:B------:R-:W-:Y:S02]  /*15e0*/  IMAD.MOV.U32 R68, RZ, RZ, RZ ;  /* 0x000000ffff447224 */ /* 0x000fe400078e00ff */
.L_x_1839:
[----:B------:R-:W-:Y:S05]  /*15f0*/  BSYNC B2 ;  /* 0x0000000000027941 */ /* 0x000fea0003800000 */
.L_x_1838:
        /* <DEDUP_REMOVED lines=10> */
[----:B------:R-:W-:-:S04]  /*16a0*/  FMUL.FTZ R116, R13, R70 ;  /* 0x000000460d747220 */ /* 0x000fc80000410000 */
[----:B------:R-:W-:Y:S02]  /*16b0*/  @P3 FADD.FTZ R116, R69, R116 ;  /* 0x0000007445743221 */ /* 0x000fe40000010000 */
.L_x_1834:
[----:B------:R-:W-:Y:S05]  /*16c0*/  BSYNC B1 ;  /* 0x0000000000017941 */ /* 0x000fea0003800000 */
.L_x_1832:
        /* <DEDUP_REMOVED lines=8> */
.L_x_1843:
        /* <DEDUP_REMOVED lines=12> */
.L_x_1846:
[----:B------:R-:W-:Y:S02]  /*1810*/  IMAD.MOV.U32 R120, RZ, RZ, R150 ;  /* 0x000000ffff787224 */ /* 0x000fe400078e0096 */
.L_x_1847:
[----:B------:R-:W-:Y:S05]  /*1820*/  BSYNC B2 ;  /* 0x0000000000027941 */ /* 0x000fea0003800000 */
.L_x_1845:
        /* <DEDUP_REMOVED lines=16> */
.L_x_1851:
[----:B------:R-:W-:Y:S05]  /*1930*/  BSYNC B3 ;  /* 0x0000000000037941 */ /* 0x000fea0003800000 */
.L_x_1850:
        /* <DEDUP_REMOVED lines=43> */
[----:B------:R-:W-:Y:S02]  /*1bf0*/  IMAD.MOV.U32 R69, RZ, RZ, RZ ;  /* 0x000000ffff457224 */ /* 0x000fe400078e00ff */
.L_x_1849:
[----:B------:R-:W-:Y:S05]  /*1c00*/  BSYNC B2 ;  /* 0x0000000000027941 */ /* 0x000fea0003800000 */
.L_x_1848:
        /* <DEDUP_REMOVED lines=12> */
.L_x_1844:
[----:B------:R-:W-:Y:S05]  /*1cd0*/  BSYNC B1 ;  /* 0x0000000000017941 */ /* 0x000fea0003800000 */
.L_x_1842:
        /* <DEDUP_REMOVED lines=8> */
.L_x_1853:
        /* <DEDUP_REMOVED lines=12> */
.L_x_1856:
[----:B------:R-:W-:Y:S02]  /*1e20*/  MOV R123, R150 ;  /* 0x00000096007b7202 */ /* 0x000fe40000000f00 */
.L_x_1857:
[----:B------:R-:W-:Y:S05]  /*1e30*/  BSYNC B2 ;  /* 0x0000000000027941 */ /* 0x000fea0003800000 */
.L_x_1855:
        /* <DEDUP_REMOVED lines=16> */
.L_x_1861:
[----:B------:R-:W-:Y:S05]  /*1f40*/  BSYNC B3 ;  /* 0x0000000000037941 */ /* 0x000fea0003800000 */
.L_x_1860:
        /* <DEDUP_REMOVED lines=42> */
[----:B------:R-:W-:Y:S01]  /*21f0*/  IMAD.MOV.U32 R150, RZ, RZ, R120 ;  /* 0x000000ffff967224 */ /* 0x000fe200078e0078 */
[----:B------:R-:W-:-:S04]  /*2200*/  LOP3.LUT R152, R69, R70, R90, 0x96, !PT ;  /* 0x0000004645987212 */ /* 0x000fc800078e965a */
.L_x_1859:
[----:B------:R-:W-:Y:S05]  /*2210*/  BSYNC B2 ;  /* 0x0000000000027941 */ /* 0x000fea0003800000 */
.L_x_1858:
        /* <DEDUP_REMOVED lines=12> */
.L_x_1854:
[----:B------:R-:W-:Y:S05]  /*22e0*/  BSYNC B1 ;  /* 0x0000000000017941 */ /* 0x000fea0003800000 */
.L_x_1852:
        /* <DEDUP_REMOVED lines=8> */
.L_x_1863:
        /* <DEDUP_REMOVED lines=12> */
.L_x_1866:
[----:B------:R-:W-:Y:S02]  /*2430*/  IMAD.MOV.U32 R124, RZ, RZ, R150 ;  /* 0x000000ffff7c7224 */ /* 0x000fe400078e0096 */
.L_x_1867:
[----:B------:R-:W-:Y:S05]  /*2440*/  BSYNC B2 ;  /* 0x0000000000027941 */ /* 0x000fea0003800000 */
.L_x_1865:
        /* <DEDUP_REMOVED lines=16> */
.L_x_1871:
[----:B------:R-:W-:Y:S05]  /*2550*/  BSYNC B3 ;  /* 0x0000000000037941 */ /* 0x000fea0003800000 */
.L_x_1870:
        /* <DEDUP_REMOVED lines=44> */
.L_x_1869:
[----:B------:R-:W-:Y:S05]  /*2820*/  BSYNC B2 ;  /* 0x0000000000027941 */ /* 0x000fea0003800000 */
.L_x_1868:
        /* <DEDUP_REMOVED lines=12> */
.L_x_1864:
[----:B------:R-:W-:Y:S05]  /*28f0*/  BSYNC B1 ;  /* 0x0000000000017941 */ /* 0x000fea0003800000 */
.L_x_1862:
        /* <DEDUP_REMOVED lines=8> */
.L_x_1873:
        /* <DEDUP_REMOVED lines=12> */
.L_x_1876:
[----:B------:R-:W-:Y:S02]  /*2a40*/  IMAD.MOV.U32 R127, RZ, RZ, R150 ;  /* 0x000000ffff7f7224 */ /* 0x000fe400078e0096 */
.L_x_1877:
[----:B------:R-:W-:Y:S05]  /*2a50*/  BSYNC B2 ;  /* 0x0000000000027941 */ /* 0x000fea0003800000 */
.L_x_1875:
        /* <DEDUP_REMOVED lines=16> */
.L_x_1881:
[----:B------:R-:W-:Y:S05]  /*2b60*/  BSYNC B3 ;  /* 0x0000000000037941 */ /* 0x000fea0003800000 */
.L_x_1880:
        /* <DEDUP_REMOVED lines=44> */
.L_x_1879:
[----:B------:R-:W-:Y:S05]  /*2e30*/  BSYNC B2 ;  /* 0x0000000000027941 */ /* 0x000fea0003800000 */
.L_x_1878:
[----:B------:R-:W0:Y:S01]  /*2e40*/  I2F.U32 R69, R127 ;  /* 0x0000007f00457306 */ /* 0x000e220000201000 */
[----:B------:R-:W-:-:S04]  /*2e50*/  IMAD.MOV.U32 R70, RZ, RZ, 0x2f800000 ;  /* 0x2f800000ff467424 */ /* 0x000fc800078e00ff */
[----:B0-----:R-:W-:Y:S01]  /*2e60*/  FFMA.FTZ R69, R69, R70, 1.1641532182693481445e-10 ;  /* 0x2f00000045457423 */ /* 0x001fe20000010046 */
[----:B-----5:R-:W-:-:S04]  /*2e70*/  PRMT R70, RZ, 0x5410, R62 ;  /* 0x00005410ff467816 */ /* 0x020fc8000000003e */
[----:B------:R-:W-:Y:S01]  /*2e80*/  FSETP.GTU.FTZ.AND P5, PT, R69, c[0x0][0x1e4], PT ;  /* 0x0000790045007a0b */ /* 0x000fe20003fbc000 */
[----:B------:R-:W-:Y:S01]  /*2e90*/  FMUL.FTZ R70, R70, c[0x0][0x1ec] ;  /* 0x00007b0046467a20 */ /* 0x000fe20000410000 */
[----:B------:R-:W-:Y:S02]  /*2ea0*/  @P3 PRMT R69, RZ, 0x5410, R66 ;  /* 0x00005410ff453816 */ /* 0x000fe40000000042 */
[----:B------:R-:W-:Y:S01]  /*2eb0*/  SEL R125, RZ, 0x1, P5 ;  /* 0x00000001ff7d7807 */ /* 0x000fe20002800000 */
[----:B------:R-:W-:-:S05]  /*2ec0*/  FMUL.FTZ R70, R70, c[0x0][0x1e8] ;  /* 0x00007a0046467a20 */ /* 0x000fca0000410000 */
[----:B------:R-:W-:-:S05]  /*2ed0*/  FSEL R70, R70, RZ, !P5 ;  /* 0x000000ff46467208 */ /* 0x000fca0006800000 */
[----:B------:R-:W-:-:S04]  /*2ee0*/  FMUL.FTZ R124, R17, R70 ;  /* 0x00000046117c7220 */ /* 0x000fc80000410000 */
[----:B------:R-:W-:Y:S02]  /*2ef0*/  @P3 FADD.FTZ R124, R69, R124 ;  /* 0x0000007c457c3221 */ /* 0x000fe40000010000 */
.L_x_1874:
[----:B------:R-:W-:Y:S05]  /*2f00*/  BSYNC B1 ;  /* 0x0000000000017941 */ /* 0x000fea0003800000 */
.L_x_1872:
        /* <DEDUP_REMOVED lines=8> */
.L_x_1883:
        /* <DEDUP_REMOVED lines=12> */
.L_x_1886:
[----:B------:R-:W-:Y:S02]  /*3050*/  MOV R128, R150 ;  /* 0x0000009600807202 */ /* 0x000fe40000000f00 */
.L_x_1887:
[----:B------:R-:W-:Y:S05]  /*3060*/  BSYNC B2 ;  /* 0x0000000000027941 */ /* 0x000fea0003800000 */
.L_x_1885:
        /* <DEDUP_REMOVED lines=16> */
.L_x_1891:
[----:B------:R-:W-:Y:S05]  /*3170*/  BSYNC B3 ;  /* 0x0000000000037941 */ /* 0x000fea0003800000 */
.L_x_1890:
[----:B------:R-:W-:Y:S01]  /*3180*/  IMAD.HI.U32 R69, R2, -0x326172a9, RZ ;  /* 0xcd9e8d5702457827 */ /* 0x000fe200078e00ff */
[----:B------:R-:W-:-:S03]  /*3190*/  LOP3.LUT R68, R68, R107, R115, 0x96, !PT ;  /* 0x0000006b44447212 */ /* 0x000fc600078e9673 */
[----:B------:R-:W-:Y:S01]  /*31a0*/  IMAD R70, R2, -0x326172a9, RZ ;  /* 0xcd9e8d5702467824 */ /* 0x000fe200078e02ff */
[----:B------:R-:W-:Y:S01]  /*31b0*/  LOP3.LUT R69, R69, R4, R114, 0x96, !PT ;  /* 0x0000000445457212 */ /* 0x000fe200078e9672 */
[----:B------:R-:W-:-:S04]  /*31c0*/  IMAD.WIDE.U32 R126, R68, -0x326172a9, RZ ;  /* 0xcd9e8d57447e7825 */ /* 0x000fc800078e00ff */
[----:B------:R-:W-:Y:S01]  /*31d0*/  IMAD R71, R3, -0x2daee0ad, RZ ;  /* 0xd2511f5303477824 */ /* 0x000fe200078e02ff */
[----:B------:R-:W-:Y:S01]  /*31e0*/  LOP3.LUT R70, R127, R70, R7, 0x96, !PT ;  /* 0x000000467f467212 */ /* 0x000fe200078e9607 */
[----:B------:R-:W-:-:S05]  /*31f0*/  IMAD.WIDE.U32 R68, R69, -0x2daee0ad, RZ ;  /* 0xd2511f5345447825 */ /* 0x000fca00078e00ff */
        /* <DEDUP_REMOVED lines=29> */
[----:B------:R-:W-:-:S04]  /*33d0*/  IMAD.WIDE.U32 R126, R127, -0x326172a9, RZ ;  /* 0xcd9e8d577f7e7825 */ /* 0x000fc800078e00ff */
[----:B------:R-:W-:Y:S01]  /*33e0*/  IMAD.MOV.U32 R150, RZ, RZ, R126 ;  /* 0x000000ffff967224 */ /* 0x000fe200078e007e */
[----:B------:R-:W-:Y:S01]  /*33f0*/  LOP3.LUT R148, R127, R68, R91, 0x96, !PT ;  /* 0x000000447f947212 */ /* 0x000fe200078e965b */
[----:B------:R-:W-:-:S04]  /*3400*/  IMAD.WIDE.U32 R68, R69, -0x2daee0ad, RZ ;  /* 0xd2511f5345447825 */ /* 0x000fc800078e00ff */
[----:B------:R-:W-:Y:S01]  /*3410*/  IMAD.MOV.U32 R156, RZ, RZ, R68 ;  /* 0x000000ffff9c7224 */ /* 0x000fe200078e0044 */
[----:B------:R-:W-:Y:S01]  /*3420*/  LOP3.LUT R152, R69, R70, R90, 0x96, !PT ;  /* 0x0000004645987212 */ /* 0x000fe200078e965a */
[----:B------:R-:W-:-:S06]  /*3430*/  HFMA2.MMA R69, -RZ, RZ, 0, 0 ;  /* 0x00000000ff457435 */ /* 0x000fcc00000001ff */
.L_x_1889:
[----:B------:R-:W-:Y:S05]  /*3440*/  BSYNC B2 ;  /* 0x0000000000027941 */ /* 0x000fea0003800000 */
.L_x_1888:
        /* <DEDUP_REMOVED lines=12> */
.L_x_1884:
[----:B------:R-:W-:Y:S05]  /*3510*/  BSYNC B1 ;  /* 0x0000000000017941 */ /* 0x000fea0003800000 */
.L_x_1882:
        /* <DEDUP_REMOVED lines=8> */
.L_x_1893:
        /* <DEDUP_REMOVED lines=12> */
.L_x_1896:
[----:B------:R-:W-:Y:S02]  /*3660*/  IMAD.MOV.U32 R131, RZ, RZ, R150 ;  /* 0x000000ffff837224 */ /* 0x000fe400078e0096 */
.L_x_1897:
[----:B------:R-:W-:Y:S05]  /*3670*/  BSYNC B2 ;  /* 0x0000000000027941 */ /* 0x000fea0003800000 */
.L_x_1895:
        /* <DEDUP_REMOVED lines=16> */
.L_x_1901:
[----:B------:R-:W-:Y:S05]  /*3780*/  BSYNC B3 ;  /* 0x0000000000037941 */ /* 0x000fea0003800000 */
.L_x_1900:
[----:B------:R-:W-:Y:S01]  /*3790*/  LOP3.LUT R68, R68, R107, R115, 0x96, !PT ;  /* 0x0000006b44447212 */ /* 0x000fe200078e9673 */
[----:B------:R-:W-:-:S04]  /*37a0*/  IMAD.HI.U32 R71, R2, -0x326172a9, RZ ;  /* 0xcd9e8d5702477827 */ /* 0x000fc800078e00ff */
[----:B------:R-:W-:Y:S01]  /*37b0*/  IMAD R70, R2, -0x326172a9, RZ ;  /* 0xcd9e8d5702467824 */ /* 0x000fe200078e02ff */
[----:B------:R-:W-:Y:S01]  /*37c0*/  LOP3.LUT R71, R71, R4, R114, 0x96, !PT ;  /* 0x0000000447477212 */ /* 0x000fe200078e9672 */
[----:B------:R-:W-:-:S04]  /*37d0*/  IMAD.WIDE.U32 R68, R68, -0x326172a9, RZ ;  /* 0xcd9e8d5744447825 */ /* 0x000fc800078e00ff */
[----:B------:R-:W-:Y:S01]  /*37e0*/  IMAD.WIDE.U32 R128, R71, -0x2daee0ad, RZ ;  /* 0xd2511f5347807825 */ /* 0x000fe200078e00ff */
[----:B------:R-:W-:-:S03]  /*37f0*/  LOP3.LUT R70, R69, R70, R7, 0x96, !PT ;  /* 0x0000004645467212 */ /* 0x000fc600078e9607 */
[----:B------:R-:W-:Y:S02]  /*3800*/  IMAD R69, R3, -0x2daee0ad, RZ ;  /* 0xd2511f5303457824 */ /* 0x000fe400078e02ff */
[----:B------:R-:W-:-:S03]  /*3810*/  IMAD.WIDE.U32 R70, R70, -0x2daee0ad, RZ ;  /* 0xd2511f5346467825 */ /* 0x000fc600078e00ff */
[----:B------:R-:W-:Y:S02]  /*3820*/  LOP3.LUT R69, R129, R69, R6, 0x96, !PT ;  /* 0x0000004581457212 */ /* 0x000fe400078e9606 */
[----:B------:R-:W-:-:S03]  /*3830*/  LOP3.LUT R71, R71, R128, R9, 0x96, !PT ;  /* 0x0000008047477212 */ /* 0x000fc600078e9609 */
        /* <DEDUP_REMOVED lines=27> */
[----:B------:R-:W-:Y:S02]  /*39f0*/  LOP3.LUT R148, R69, R128, R91, 0x96, !PT ;  /* 0x0000008045947212 */ /* 0x000fe400078e965b */
[----:B------:R-:W-:Y:S01]  /*3a00*/  MOV R150, R68 ;  /* 0x0000004400967202 */ /* 0x000fe20000000f00 */
[----:B------:R-:W-:-:S04]  /*3a10*/  IMAD.WIDE.U32 R68, R71, -0x2daee0ad, RZ ;  /* 0xd2511f5347447825 */ /* 0x000fc800078e00ff */
[----:B------:R-:W-:Y:S01]  /*3a20*/  IMAD.MOV.U32 R156, RZ, RZ, R68 ;  /* 0x000000ffff9c7224 */ /* 0x000fe200078e0044 */
[----:B------:R-:W-:Y:S01]  /*3a30*/  LOP3.LUT R152, R69, R70, R90, 0x96, !PT ;  /* 0x0000004645987212 */ /* 0x000fe200078e965a */
[----:B------:R-:W-:Y:S02]  /*3a40*/  IMAD.MOV.U32 R68, RZ, RZ, RZ ;  /* 0x000000ffff447224 */ /* 0x000fe400078e00ff */
.L_x_1899:
[----:B------:R-:W-:Y:S05]  /*3a50*/  BSYNC B2 ;  /* 0x0000000000027941 */ /* 0x000fea0003800000 */
.L_x_1898:
        /* <DEDUP_REMOVED lines=12> */
.L_x_1894:
[----:B------:R-:W-:Y:S05]  /*3b20*/  BSYNC B1 ;  /* 0x0000000000017941 */ /* 0x000fea0003800000 */
.L_x_1892:
        /* <DEDUP_REMOVED lines=8> */
.L_x_1903:
        /* <DEDUP_REMOVED lines=12> */
.L_x_1906:
[----:B------:R-:W-:Y:S02]  /*3c70*/  IMAD.MOV.U32 R146, RZ, RZ, R150 ;  /* 0x000000ffff927224 */ /* 0x000fe400078e0096 */
.L_x_1907:
[----:B------:R-:W-:Y:S05]  /*3c80*/  BSYNC B2 ;  /* 0x0000000000027941 */ /* 0x000fea0003800000 */
.L_x_1905:
        /* <DEDUP_REMOVED lines=16> */
.L_x_1911:
[----:B------:R-:W-:Y:S05]  /*3d90*/  BSYNC B3 ;  /* 0x0000000000037941 */ /* 0x000fea0003800000 */
.L_x_1910:
[----:B------:R-:W-:Y:S01]  /*3da0*/  LOP3.LUT R68, R68, R107, R115, 0x96, !PT ;  /* 0x0000006b44447212 */ /* 0x000fe200078e9673 */
[----:B------:R-:W-:-:S04]  /*3db0*/  IMAD.HI.U32 R71, R2, -0x326172a9, RZ ;  /* 0xcd9e8d5702477827 */ /* 0x000fc800078e00ff */
[----:B------:R-:W-:Y:S01]  /*3dc0*/  IMAD R70, R2, -0x326172a9, RZ ;  /* 0xcd9e8d5702467824 */ /* 0x000fe200078e02ff */
[----:B------:R-:W-:Y:S01]  /*3dd0*/  LOP3.LUT R71, R71, R4, R114, 0x96, !PT ;  /* 0x0000000447477212 */ /* 0x000fe200078e9672 */
[----:B------:R-:W-:-:S04]  /*3de0*/  IMAD.WIDE.U32 R68, R68, -0x326172a9, RZ ;  /* 0xcd9e8d5744447825 */ /* 0x000fc800078e00ff */
[----:B------:R-:W-:Y:S01]  /*3df0*/  IMAD.MOV.U32 R154, RZ, RZ, RZ ;  /* 0x000000ffff9a7224 */ /* 0x000fe200078e00ff */
[----:B------:R-:W-:Y:S01]  /*3e00*/  LOP3.LUT R132, R69, R70, R7, 0x96, !PT ;  /* 0x0000004645847212 */ /* 0x000fe200078e9607 */
[----:B------:R-:W-:Y:S02]  /*3e10*/  IMAD R69, R3, -0x2daee0ad, RZ ;  /* 0xd2511f5303457824 */ /* 0x000fe400078e02ff */
[----:B------:R-:W-:-:S04]  /*3e20*/  IMAD.WIDE.U32 R70, R71, -0x2daee0ad, RZ ;  /* 0xd2511f5347467825 */ /* 0x000fc800078e00ff */
[----:B------:R-:W-:Y:S01]  /*3e30*/  IMAD.WIDE.U32 R132, R132, -0x2daee0ad, RZ ;  /* 0xd2511f5384847825 */ /* 0x000fe200078e00ff */
[----:B------:R-:W-:-:S04]  /*3e40*/  LOP3.LUT R69, R71, R69, R6, 0x96, !PT ;  /* 0x0000004547457212 */ /* 0x000fc800078e9606 */
        /* <DEDUP_REMOVED lines=32> */
[----:B------:R-:W-:Y:S02]  /*4050*/  LOP3.LUT R152, R69, R132, R90, 0x96, !PT ;  /* 0x0000008445987212 */ /* 0x000fe400078e965a */
.L_x_1909:
[----:B------:R-:W-:Y:S05]  /*4060*/  BSYNC B2 ;  /* 0x0000000000027941 */ /* 0x000fea0003800000 */
.L_x_1908:
        /* <DEDUP_REMOVED lines=12> */
.L_x_1904:
[----:B------:R-:W-:Y:S05]  /*4130*/  BSYNC B1 ;  /* 0x0000000000017941 */ /* 0x000fea0003800000 */
.L_x_1902:
[----:B------:R-:W-:Y:S01]  /*4140*/  HFMA2.MMA R133, -RZ, RZ, 0, 9.5367431640625e-07 ;  /* 0x00000010ff857435 */ /* 0x000fe200000001ff */
[----:B------:R-:W-:Y:S01]  /*4150*/  F2FP.BF16.PACK_AB R71, R131, R128 ;  /* 0x000000808347723e */ /* 0x000fe200000010ff */
[----:B------:R-:W-:Y:S01]  /*4160*/  BSSY B1, `(.L_x_1912) ;  /* 0x000001b000017945 */ /* 0x000fe20003800000 */
[----:B------:R-:W-:Y:S02]  /*4170*/  F2FP.BF16.PACK_AB R70, R127, R124 ;  /* 0x0000007c7f46723e */ /* 0x000fe400000010ff */
[----:B------:R-:W-:Y:S02]  /*4180*/  F2FP.BF16.PACK_AB R69, R123, R120 ;  /* 0x000000787b45723e */ /* 0x000fe400000010ff */
[----:B------:R-:W-:-:S03]  /*4190*/  F2FP.BF16.PACK_AB R68, R119, R116 ;  /* 0x000000747744723e */ /* 0x000fc600000010ff */
[----:B------:R-:W-:-:S05]  /*41a0*/  IMAD.WIDE.U32 R132, R142, R133, c[0x0][0x188] ;  /* 0x000062008e847625 */ /* 0x000fca00078e0085 */
[----:B------:R0:W-:Y:S01]  /*41b0*/  STG.E.128 [R132.64], R68 ;  /* 0x0000004484007986 */ /* 0x0001e2000c101d04 */
[----:B------:R-:W-:Y:S05]  /*41c0*/  @!P2 BRA `(.L_x_1913) ;  /* 0x000001400000a947 */ /* 0x000fea0003800000 */
[----:B0-----:R-:W-:Y:S01]  /*41d0*/  IMAD.U32 R68, R129, 0x10000, RZ ;  /* 0x0001000081447824 */ /* 0x001fe200078e00ff */
[----:B------:R-:W-:Y:S02]  /*41e0*/  LOP3.LUT R132, R122, 0xff, RZ, 0xc0, !PT ;  /* 0x000000ff7a847812 */ /* 0x000fe400078ec0ff */
[----:B------:R-:W-:Y:S02]  /*41f0*/  LOP3.LUT R70, R121, 0xff, RZ, 0xc0, !PT ;  /* 0x000000ff79467812 */ /* 0x000fe400078ec0ff */
[----:B------:R-:W-:Y:S01]  /*4200*/  LOP3.LUT R69, R68, 0xff0000, RZ, 0xc0, !PT ;  /* 0x00ff000044457812 */ /* 0x000fe200078ec0ff */
[----:B------:R-:W-:Y:S01]  /*4210*/  IMAD.WIDE.U32 R132, R132, 0x1000000, RZ ;  /* 0x0100000084847825 */ /* 0x000fe200078e00ff */
[----:B------:R-:W-:-:S03]  /*4220*/  LOP3.LUT R68, R146, 0xffff, RZ, 0xc0, !PT ;  /* 0x0000ffff92447812 */ /* 0x000fc600078ec0ff */
[----:B------:R-:W-:Y:S01]  /*4230*/  IMAD.WIDE.U32 R70, R70, 0x10000, RZ ;  /* 0x0001000046467825 */ /* 0x000fe200078e00ff */
[----:B------:R-:W-:Y:S02]  /*4240*/  PRMT R69, R69, 0x4210, R68 ;  /* 0x0000421045457816 */ /* 0x000fe40000000044 */
[----:B------:R-:W-:-:S04]  /*4250*/  PRMT R68, R126, 0x7104, RZ ;  /* 0x000071047e447816 */ /* 0x000fc800000000ff */
[----:B------:R-:W-:-:S04]  /*4260*/  LOP3.LUT R68, R69, 0xff00, R68, 0xf8, !PT ;  /* 0x0000ff0045447812 */ /* 0x000fc800078ef844 */
[----:B------:R-:W-:Y:S02]  /*4270*/  LOP3.LUT R163, R68, 0xff, R125, 0xf8, !PT ;  /* 0x000000ff44a37812 */ /* 0x000fe400078ef87d */
[----:B------:R-:W-:Y:S02]  /*4280*/  LOP3.LUT R68, R118, 0xff, RZ, 0xc0, !PT ;  /* 0x000000ff76447812 */ /* 0x000fe400078ec0ff */
[----:B------:R-:W-:-:S03]  /*4290*/  LOP3.LUT R71, R71, R163, R133, 0xfe, !PT ;  /* 0x000000a347477212 */ /* 0x000fc600078efe85 */
[----:B------:R-:W-:-:S05]  /*42a0*/  IMAD.WIDE.U32 R68, R68, 0x100, RZ ;  /* 0x0000010044447825 */ /* 0x000fca00078e00ff */
[----:B------:R-:W-:Y:S02]  /*42b0*/  LOP3.LUT R70, R68, R132, R70, 0xfe, !PT ;  /* 0x0000008444467212 */ /* 0x000fe400078efe46 */
[----:B------:R-:W-:Y:S01]  /*42c0*/  LOP3.LUT R69, R71, R69, RZ, 0xfc, !PT ;  /* 0x0000004547457212 */ /* 0x000fe200078efcff */
[----:B------:R-:W-:Y:S01]  /*42d0*/  IMAD.MOV.U32 R71, RZ, RZ, 0x8 ;  /* 0x00000008ff477424 */ /* 0x000fe200078e00ff */
[----:B------:R-:W-:-:S03]  /*42e0*/  LOP3.LUT R68, R70, 0xff, R117, 0xf8, !PT ;  /* 0x000000ff46447812 */ /* 0x000fc600078ef875 */
[----:B------:R-:W-:-:S05]  /*42f0*/  IMAD.WIDE.U32 R70, R140, R71, c[0x0][0x190] ;  /* 0x000064008c467625 */ /* 0x000fca00078e0047 */
[----:B------:R0:W-:Y:S02]  /*4300*/  STG.E.64 [R70.64], R68 ;  /* 0x0000004446007986 */ /* 0x0001e4000c101b04 */
.L_x_1913:
[----:B------:R-:W-:Y:S05]  /*4310*/  BSYNC B1 ;  /* 0x0000000000017941 */ /* 0x000fea0003800000 */
.L_x_1912:
[----:B------:R-:W-:Y:S02]  /*4320*/  IADD3 R142, R142, 0x100, RZ ;  /* 0x000001008e8e7810 */ /* 0x000fe40007ffe0ff */
[----:B------:R-:W-:Y:S02]  /*4330*/  IADD3 R140, R140, 0x100, RZ ;  /* 0x000001008c8c7810 */ /* 0x000fe40007ffe0ff */
.L_x_1831:
[----:B0-----:R-:W-:Y:S05]  /*4340*/  BSYNC B0 ;  /* 0x0000000000007941 */ /* 0x001fea0003800000 */
.L_x_1830:
[----:B------:R-:W-:Y:S01]  /*4350*/  ISETP.NE.AND P3, PT, R76, RZ, PT ;  /* 0x000000ff4c00720c */ /* 0x000fe20003f65270 */
[----:B------:R-:W-:-:S12]  /*4360*/  BSSY B0, `(.L_x_1914) ;  /* 0x0000339000007945 */ /* 0x000fd80003800000 */
[----:B------:R-:W-:Y:S05]  /*4370*/  @!P3 BRA `(.L_x_1915) ;  /* 0x000033700000b947 */ /* 0x000fea0003800000 */
[----:B------:R-:W-:Y:S01]  /*4380*/  ISETP.NE.U32.AND P3, PT, RZ, c[0x0][0x180], PT ;  /* 0x00006000ff007a0c */ /* 0x000fe20003f65070 */
[----:B------:R-:W-:-:S03]  /*4390*/  @P2 IMAD.MOV.U32 R71, RZ, RZ, 0x10 ;  /* 0x00000010ff472424 */ /* 0x000fc600078e00ff */
        /* <DEDUP_REMOVED lines=9> */
[----:B0-----:R-:W-:Y:S01]  /*4430*/  IMAD.MOV.U32 R130, RZ, RZ, RZ ;  /* 0x000000ffff827224 */ /* 0x001fe200078e00ff */
[----:B------:R-:W-:Y:S01]  /*4440*/  MOV R68, R154 ;  /* 0x0000009a00447202 */ /* 0x000fe20000000f00 */
[----:B------:R-:W-:Y:S05]  /*4450*/  @!P3 BRA `(.L_x_1918) ;  /* 0x000005c00000b947 */ /* 0x000fea0003800000 */
[----:B------:R-:W-:Y:S01]  /*4460*/  IMAD.MOV.U32 R68, RZ, RZ, R154 ;  /* 0x000000ffff447224 */ /* 0x000fe200078e009a */
[----:B-----5:R-:W-:Y:S01]  /*4470*/  PRMT R130, RZ, 0x5410, R64 ;  /* 0x00005410ff827816 */ /* 0x020fe20000000040 */
[----:B------:R-:W-:Y:S05]  /*4480*/  BRA `(.L_x_1918) ;  /* 0x0000059000007947 */ /* 0x000fea0003800000 */
.L_x_1917:
        /* <DEDUP_REMOVED lines=12> */
.L_x_1920:
[----:B------:R-:W-:Y:S02]  /*4550*/  IMAD.MOV.U32 R117, RZ, RZ, R150 ;  /* 0x000000ffff757224 */ /* 0x000fe400078e0096 */
.L_x_1921:
[----:B------:R-:W-:Y:S05]  /*4560*/  BSYNC B2 ;  /* 0x0000000000027941 */ /* 0x000fea0003800000 */
.L_x_1919:
        /* <DEDUP_REMOVED lines=16> */
.L_x_1925:
[----:B------:R-:W-:Y:S05]  /*4670*/  BSYNC B3 ;  /* 0x0000000000037941 */ /* 0x000fea0003800000 */
.L_x_1924:
        /* <DEDUP_REMOVED lines=44> */
.L_x_1923:
[----:B------:R-:W-:Y:S05]  /*4940*/  BSYNC B2 ;  /* 0x0000000000027941 */ /* 0x000fea0003800000 */
.L_x_1922:
        /* <DEDUP_REMOVED lines=9> */
[----:B------:R-:W-:Y:S01]  /*49e0*/  SEL R69, RZ, 0x1, P5 ;  /* 0x00000001ff457807 */ /* 0x000fe20002800000 */
[----:B------:R-:W-:-:S03]  /*49f0*/  FMUL.FTZ R130, R21, R130 ;  /* 0x0000008215827220 */ /* 0x000fc60000410000 */
[----:B------:R-:W-:Y:S01]  /*4a00*/  PRMT R117, R69, 0x7610, R117 ;  /* 0x0000761045757816 */ /* 0x000fe20000000075 */
[----:B------:R-:W-:Y:S02]  /*4a10*/  @P3 FADD.FTZ R130, R71, R130 ;  /* 0x0000008247823221 */ /* 0x000fe40000010000 */
.L_x_1918:
[----:B------:R-:W-:Y:S05]  /*4a20*/  BSYNC B1 ;  /* 0x0000000000017941 */ /* 0x000fea0003800000 */
.L_x_1916:
        /* <DEDUP_REMOVED lines=8> */
.L_x_1927:
        /* <DEDUP_REMOVED lines=12> */
.L_x_1930:
[----:B------:R-:W-:Y:S02]  /*4b70*/  IMAD.MOV.U32 R118, RZ, RZ, R150 ;  /* 0x000000ffff767224 */ /* 0x000fe400078e0096 */
.L_x_1931:
[----:B------:R-:W-:Y:S05]  /*4b80*/  BSYNC B2 ;  /* 0x0000000000027941 */ /* 0x000fea0003800000 */
.L_x_1929:
        /* <DEDUP_REMOVED lines=16> */
.L_x_1935:
[----:B------:R-:W-:Y:S05]  /*4c90*/  BSYNC B3 ;  /* 0x0000000000037941 */ /* 0x000fea0003800000 */
.L_x_1934:
        /* <DEDUP_REMOVED lines=42> */
[----:B------:R-:W-:Y:S01]  /*4f40*/  IMAD.MOV.U32 R69, RZ, RZ, RZ ;  /* 0x000000ffff457224 */ /* 0x000fe200078e00ff */
[----:B------:R-:W-:Y:S02]  /*4f50*/  MOV R156, R68 ;  /* 0x00000044009c7202 */ /* 0x000fe40000000f00 */
.L_x_1933:
[----:B------:R-:W-:Y:S05]  /*4f60*/  BSYNC B2 ;  /* 0x0000000000027941 */ /* 0x000fea0003800000 */
.L_x_1932:
        /* <DEDUP_REMOVED lines=13> */
.L_x_1928:
[----:B------:R-:W-:Y:S05]  /*5040*/  BSYNC B1 ;  /* 0x0000000000017941 */ /* 0x000fea0003800000 */
.L_x_1926:
        /* <DEDUP_REMOVED lines=8> */
.L_x_1937:
        /* <DEDUP_REMOVED lines=12> */
.L_x_1940:
[----:B------:R-:W-:Y:S02]  /*5190*/  IMAD.MOV.U32 R121, RZ, RZ, R150 ;  /* 0x000000ffff797224 */ /* 0x000fe400078e0096 */
.L_x_1941:
[----:B------:R-:W-:Y:S05]  /*51a0*/  BSYNC B2 ;  /* 0x0000000000027941 */ /* 0x000fea0003800000 */
.L_x_1939:
        /* <DEDUP_REMOVED lines=16> */
.L_x_1945:
[----:B------:R-:W-:Y:S05]  /*52b0*/  BSYNC B3 ;  /* 0x0000000000037941 */ /* 0x000fea0003800000 */
.L_x_1944:
        /* <DEDUP_REMOVED lines=44> */
.L_x_1943:
[----:B------:R-:W-:Y:S05]  /*5580*/  BSYNC B2 ;  /* 0x0000000000027941 */ /* 0x000fea0003800000 */
.L_x_1942:
        /* <DEDUP_REMOVED lines=13> */
.L_x_1938:
[----:B------:R-:W-:Y:S05]  /*5660*/  BSYNC B1 ;  /* 0x0000000000017941 */ /* 0x000fea0003800000 */
.L_x_1936:
        /* <DEDUP_REMOVED lines=8> */
.L_x_1947:
        /* <DEDUP_REMOVED lines=12> */
.L_x_1950:
[----:B------:R-:W-:Y:S02]  /*57b0*/  IMAD.MOV.U32 R122, RZ, RZ, R150 ;  /* 0x000000ffff7a7224 */ /* 0x000fe400078e0096 */
.L_x_1951:
[----:B------:R-:W-:Y:S05]  /*57c0*/  BSYNC B2 ;  /* 0x0000000000027941 */ /* 0x000fea0003800000 */
.L_x_1949:
        /* <DEDUP_REMOVED lines=16> */
.L_x_1955:
[----:B------:R-:W-:Y:S05]  /*58d0*/  BSYNC B3 ;  /* 0x0000000000037941 */ /* 0x000fea0003800000 */
.L_x_1954:
        /* <DEDUP_REMOVED lines=42> */
[----:B------:R-:W-:Y:S01]  /*5b80*/  HFMA2.MMA R69, -RZ, RZ, 0, 0 ;  /* 0x00000000ff457435 */ /* 0x000fe200000001ff */
[----:B------:R-:W-:-:S05]  /*5b90*/  IMAD.MOV.U32 R156, RZ, RZ, R68 ;  /* 0x000000ffff9c7224 */ /* 0x000fca00078e0044 */
.L_x_1953:
[----:B------:R-:W-:Y:S05]  /*5ba0*/  BSYNC B2 ;  /* 0x0000000000027941 */ /* 0x000fea0003800000 */
.L_x_1952:
        /* <DEDUP_REMOVED lines=13> */
.L_x_1948:
[----:B------:R-:W-:Y:S05]  /*5c80*/  BSYNC B1 ;  /* 0x0000000000017941 */ /* 0x000fea0003800000 */
.L_x_1946:
        /* <DEDUP_REMOVED lines=8> */
.L_x_1957:
        /* <DEDUP_REMOVED lines=12> */
.L_x_1960:
[----:B------:R-:W-:Y:S02]  /*5dd0*/  IMAD.MOV.U32 R125, RZ, RZ, R150 ;  /* 0x000000ffff7d7224 */ /* 0x000fe400078e0096 */
.L_x_1961:
[----:B------:R-:W-:Y:S05]  /*5de0*/  BSYNC B2 ;  /* 0x0000000000027941 */ /* 0x000fea0003800000 */
.L_x_1959:
        /* <DEDUP_REMOVED lines=16> */
.L_x_1965:
[----:B------:R-:W-:Y:S05]  /*5ef0*/  BSYNC B3 ;  /* 0x0000000000037941 */ /* 0x000fea0003800000 */
.L_x_1964:
        /* <DEDUP_REMOVED lines=44> */
.L_x_1963:
[----:B------:R-:W-:Y:S05]  /*61c0*/  BSYNC B2 ;  /* 0x0000000000027941 */ /* 0x000fea0003800000 */
.L_x_1962:
[----:B------:R-:W0:Y:S01]  /*61d0*/  I2F.U32 R69, R125 ;  /* 0x0000007d00457306 */ /* 0x000e220000201000 */
[----:B------:R-:W-:-:S10]  /*61e0*/  HFMA2.MMA R70, -RZ, RZ, 0.1171875, 0 ;  /* 0x2f800000ff467435 */ /* 0x000fd400000001ff */
[----:B0-----:R-:W-:Y:S01]  /*61f0*/  FFMA.FTZ R69, R69, R70, 1.1641532182693481445e-10 ;  /* 0x2f00000045457423 */ /* 0x001fe20000010046 */
[----:B-----5:R-:W-:-:S04]  /*6200*/  PRMT R70, RZ, 0x5410, R62 ;  /* 0x00005410ff467816 */ /* 0x020fc8000000003e */
[----:B------:R-:W-:Y:S01]  /*6210*/  FSETP.GTU.FTZ.AND P5, PT, R69, c[0x0][0x1e4], PT ;  /* 0x0000790045007a0b */ /* 0x000fe20003fbc000 */
[----:B------:R-:W-:-:S03]  /*6220*/  FMUL.FTZ R70, R70, c[0x0][0x1ec] ;  /* 0x00007b0046467a20 */ /* 0x000fc60000410000 */
[----:B------:R-:W-:Y:S01]  /*6230*/  SEL R69, RZ, 0x1, P5 ;  /* 0x00000001ff457807 */ /* 0x000fe20002800000 */
[----:B------:R-:W-:-:S03]  /*6240*/  FMUL.FTZ R70, R70, c[0x0][0x1e8] ;  /* 0x00007a0046467a20 */ /* 0x000fc60000410000 */
[----:B------:R-:W-:Y:S02]  /*6250*/  PRMT R125, R69, 0x7610, R125 ;  /* 0x00007610457d7816 */ /* 0x000fe4000000007d */
[----:B------:R-:W-:-:S05]  /*6260*/  FSEL R70, R70, RZ, !P5 ;  /* 0x000000ff46467208 */ /* 0x000fca0006800000 */
[----:B------:R-:W-:Y:S01]  /*6270*/  FMUL.FTZ R139, R25, R70 ;  /* 0x00000046198b7220 */ /* 0x000fe20000410000 */
[----:B------:R-:W-:-:S05]  /*6280*/  @P3 PRMT R70, RZ, 0x5410, R66 ;  /* 0x00005410ff463816 */ /* 0x000fca0000000042 */
[----:B------:R-:W-:Y:S02]  /*6290*/  @P3 FADD.FTZ R139, R70, R139 ;  /* 0x0000008b468b3221 */ /* 0x000fe40000010000 */
.L_x_1958:
[----:B------:R-:W-:Y:S05]  /*62a0*/  BSYNC B1 ;  /* 0x0000000000017941 */ /* 0x000fea0003800000 */
.L_x_1956:
        /* <DEDUP_REMOVED lines=8> */
.L_x_1967:
        /* <DEDUP_REMOVED lines=12> */
.L_x_1970:
[----:B------:R-:W-:Y:S02]  /*63f0*/  IMAD.MOV.U32 R126, RZ, RZ, R150 ;  /* 0x000000ffff7e7224 */ /* 0x000fe400078e0096 */
.L_x_1971:
[----:B------:R-:W-:Y:S05]  /*6400*/  BSYNC B2 ;  /* 0x0000000000027941 */ /* 0x000fea0003800000 */
.L_x_1969:
        /* <DEDUP_REMOVED lines=16> */
.L_x_1975:
[----:B------:R-:W-:Y:S05]  /*6510*/  BSYNC B3 ;  /* 0x0000000000037941 */ /* 0x000fea0003800000 */
.L_x_1974:
        /* <DEDUP_REMOVED lines=43> */
[----:B------:R-:W-:Y:S02]  /*67d0*/  IMAD.MOV.U32 R69, RZ, RZ, RZ ;  /* 0x000000ffff457224 */ /* 0x000fe400078e00ff */
.L_x_1973:
[----:B------:R-:W-:Y:S05]  /*67e0*/  BSYNC B2 ;  /* 0x0000000000027941 */ /* 0x000fea0003800000 */
.L_x_1972:
        /* <DEDUP_REMOVED lines=13> */
.L_x_1968:
[----:B------:R-:W-:Y:S05]  /*68c0*/  BSYNC B1 ;  /* 0x0000000000017941 */ /* 0x000fea0003800000 */
.L_x_1966:
        /* <DEDUP_REMOVED lines=8> */
.L_x_1977:
        /* <DEDUP_REMOVED lines=12> */
.L_x_1980:
[----:B------:R-:W-:Y:S02]  /*6a10*/  IMAD.MOV.U32 R129, RZ, RZ, R150 ;  /* 0x000000ffff817224 */ /* 0x000fe400078e0096 */
.L_x_1981:
[----:B------:R-:W-:Y:S05]  /*6a20*/  BSYNC B2 ;  /* 0x0000000000027941 */ /* 0x000fea0003800000 */
.L_x_1979:
        /* <DEDUP_REMOVED lines=16> */
.L_x_1985:
[----:B------:R-:W-:Y:S05]  /*6b30*/  BSYNC B3 ;  /* 0x0000000000037941 */ /* 0x000fea0003800000 */
.L_x_1984:
[----:B------:R-:W-:Y:S01]  /*6b40*/  LOP3.LUT R68, R68, R107, R115, 0x96, !PT ;  /* 0x0000006b44447212 */ /* 0x000fe200078e9673 */
[----:B------:R-:W-:-:S04]  /*6b50*/  IMAD.HI.U32 R71, R2, -0x326172a9, RZ ;  /* 0xcd9e8d5702477827 */ /* 0x000fc800078e00ff */
[----:B------:R-:W-:Y:S01]  /*6b60*/  IMAD R70, R2, -0x326172a9, RZ ;  /* 0xcd9e8d5702467824 */ /* 0x000fe200078e02ff */
[----:B------:R-:W-:Y:S01]  /*6b70*/  LOP3.LUT R71, R71, R4, R114, 0x96, !PT ;  /* 0x0000000447477212 */ /* 0x000fe200078e9672 */
[----:B------:R-:W-:-:S05]  /*6b80*/  IMAD.WIDE.U32 R68, R68, -0x326172a9, RZ ;  /* 0xcd9e8d5744447825 */ /* 0x000fca00078e00ff */
        /* <DEDUP_REMOVED lines=39> */
.L_x_1983:
[----:B------:R-:W-:Y:S05]  /*6e00*/  BSYNC B2 ;  /* 0x0000000000027941 */ /* 0x000fea0003800000 */
.L_x_1982:
[----:B------:R-:W0:Y:S01]  /*6e10*/  I2F.U32 R69, R129 ;  /* 0x0000008100457306 */ /* 0x000e220000201000 */
[----:B------:R-:W-:-:S04]  /*6e20*/  IMAD.MOV.U32 R70, RZ, RZ, 0x2f800000 ;  /* 0x2f800000ff467424 */ /* 0x000fc800078e00ff */
[----:B0-----:R-:W-:Y:S01]  /*6e30*/  FFMA.FTZ R69, R69, R70, 1.1641532182693481445e-10 ;  /* 0x2f00000045457423 */ /* 0x001fe20000010046 */
[----:B-----5:R-:W-:-:S04]  /*6e40*/  PRMT R70, RZ, 0x5410, R63 ;  /* 0x00005410ff467816 */ /* 0x020fc8000000003f */
[----:B------:R-:W-:Y:S01]  /*6e50*/  FSETP.GTU.FTZ.AND P5, PT, R69, c[0x0][0x1e4], PT ;  /* 0x0000790045007a0b */ /* 0x000fe20003fbc000 */
[----:B------:R-:W-:-:S03]  /*6e60*/  FMUL.FTZ R70, R70, c[0x0][0x1ec] ;  /* 0x00007b0046467a20 */ /* 0x000fc60000410000 */
[----:B------:R-:W-:Y:S01]  /*6e70*/  SEL R129, RZ, 0x1, P5 ;  /* 0x00000001ff817807 */ /* 0x000fe20002800000 */
[----:B------:R-:W-:-:S05]  /*6e80*/  FMUL.FTZ R70, R70, c[0x0][0x1e8] ;  /* 0x00007a0046467a20 */ /* 0x000fca0000410000 */
[----:B------:R-:W-:-:S05]  /*6e90*/  FSEL R70, R70, RZ, !P5 ;  /* 0x000000ff46467208 */ /* 0x000fca0006800000 */
[----:B------:R-:W-:Y:S01]  /*6ea0*/  FMUL.FTZ R143, R27, R70 ;  /* 0x000000461b8f7220 */ /* 0x000fe20000410000 */
[----:B------:R-:W-:-:S05]  /*6eb0*/  @P3 PRMT R70, RZ, 0x5410, R67 ;  /* 0x00005410ff463816 */ /* 0x000fca0000000043 */
[----:B------:R-:W-:Y:S02]  /*6ec0*/  @P3 FADD.FTZ R143, R70, R143 ;  /* 0x0000008f468f3221 */ /* 0x000fe40000010000 */
.L_x_1978:
[----:B------:R-:W-:Y:S05]  /*6ed0*/  BSYNC B1 ;  /* 0x0000000000017941 */ /* 0x000fea0003800000 */
.L_x_1976:
        /* <DEDUP_REMOVED lines=8> */
.L_x_1987:
        /* <DEDUP_REMOVED lines=12> */
.L_x_1990:
[----:B------:R-:W-:Y:S02]  /*7020*/  MOV R146, R150 ;  /* 0x0000009600927202 */ /* 0x000fe40000000f00 */
.L_x_1991:
[----:B------:R-:W-:Y:S05]  /*7030*/  BSYNC B2 ;  /* 0x0000000000027941 */ /* 0x000fea0003800000 */
.L_x_1989:
        /* <DEDUP_REMOVED lines=16> */
.L_x_1995:
[----:B------:R-:W-:Y:S05]  /*7140*/  BSYNC B3 ;  /* 0x0000000000037941 */ /* 0x000fea0003800000 */
.L_x_1994:
        /* <DEDUP_REMOVED lines=41> */
[----:B------:R-:W-:-:S05]  /*73e0*/  IMAD.WIDE.U32 R70, R69, -0x2daee0ad, RZ ;  /* 0xd2511f5345467825 */ /* 0x000fca00078e00ff */
[----:B------:R-:W-:Y:S02]  /*73f0*/  LOP3.LUT R152, R71, R68, R90, 0x96, !PT ;  /* 0x0000004447987212 */ /* 0x000fe400078e965a */
[----:B------:R-:W-:Y:S02]  /*7400*/  MOV R156, R70 ;  /* 0x00000046009c7202 */ /* 0x000fe40000000f00 */
.L_x_1993:
[----:B------:R-:W-:Y:S05]  /*7410*/  BSYNC B2 ;  /* 0x0000000000027941 */ /* 0x000fea0003800000 */
.L_x_1992:
        /* <DEDUP_REMOVED lines=12> */
.L_x_1988:
[----:B------:R-:W-:Y:S05]  /*74e0*/  BSYNC B1 ;  /* 0x0000000000017941 */ /* 0x000fea0003800000 */
.L_x_1986:
        /* <DEDUP_REMOVED lines=18> */
[----:B------:R-:W-:Y:S02]  /*7610*/  LOP3.LUT R68, R68, 0xff00, R69, 0xf8, !PT ;  /* 0x0000ff0044447812 */ /* 0x000fe400078ef845 */
[----:B------:R-:W-:Y:S02]  /*7620*/  LOP3.LUT R69, R122, 0xff, RZ, 0xc0, !PT ;  /* 0x000000ff7a457812 */ /* 0x000fe400078ec0ff */
[----:B------:R-:W-:-:S03]  /*7630*/  LOP3.LUT R163, R68, 0xff, R125, 0xf8, !PT ;  /* 0x000000ff44a37812 */ /* 0x000fc600078ef87d */
[----:B------:R-:W-:-:S05]  /*7640*/  IMAD.WIDE.U32 R68, R69, 0x1000000, RZ ;  /* 0x0100000045447825 */ /* 0x000fca00078e00ff */
[----:B------:R-:W-:Y:S01]  /*7650*/  LOP3.LUT R163, R71, R163, R69, 0xfe, !PT ;  /* 0x000000a347a37212 */ /* 0x000fe200078efe45 */
[----:B------:R-:W-:Y:S01]  /*7660*/  HFMA2.MMA R69, -RZ, RZ, 0, 4.76837158203125e-07 ;  /* 0x00000008ff457435 */ /* 0x000fe200000001ff */
[----:B------:R-:W-:Y:S02]  /*7670*/  LOP3.LUT R68, R132, R68, R70, 0xfe, !PT ;  /* 0x0000004484447212 */ /* 0x000fe400078efe46 */
[----:B------:R-:W-:Y:S02]  /*7680*/  LOP3.LUT R133, R163, R133, RZ, 0xfc, !PT ;  /* 0x00000085a3857212 */ /* 0x000fe400078efcff */
[----:B------:R-:W-:-:S05]  /*7690*/  LOP3.LUT R132, R68, 0xff, R117, 0xf8, !PT ;  /* 0x000000ff44847812 */ /* 0x000fca00078ef875 */
[----:B------:R-:W-:-:S05]  /*76a0*/  IMAD.WIDE.U32 R68, R140, R69, c[0x0][0x190] ;  /* 0x000064008c447625 */ /* 0x000fca00078e0045 */
[----:B------:R0:W-:Y:S02]  /*76b0*/  STG.E.64 [R68.64], R132 ;  /* 0x0000008444007986 */ /* 0x0001e4000c101b04 */
.L_x_1997:
[----:B------:R-:W-:Y:S05]  /*76c0*/  BSYNC B1 ;  /* 0x0000000000017941 */ /* 0x000fea0003800000 */
.L_x_1996:
[----:B------:R-:W-:Y:S02]  /*76d0*/  IADD3 R142, R142, 0x100, RZ ;  /* 0x000001008e8e7810 */ /* 0x000fe40007ffe0ff */
[----:B------:R-:W-:Y:S02]  /*76e0*/  IADD3 R140, R140, 0x100, RZ ;  /* 0x000001008c8c7810 */ /* 0x000fe40007ffe0ff */
.L_x_1915:
[----:B------:R-:W-:Y:S05]  /*76f0*/  BSYNC B0 ;  /* 0x0000000000007941 */ /* 0x000fea0003800000 */
.L_x_1914:
[----:B------:R-:W-:Y:S01]  /*7700*/  BSSY B0, `(.L_x_1998) ;  /* 0x0000332000007945 */ /* 0x000fe20003800000 */
        /* <DEDUP_REMOVED lines=18> */
.L_x_2001:
        /* <DEDUP_REMOVED lines=12> */
.L_x_2004:
[----:B------:R-:W-:Y:S02]  /*78f0*/  IMAD.MOV.U32 R117, RZ, RZ, R150 ;  /* 0x000000ffff757224 */ /* 0x000fe400078e0096 */
.L_x_2005:
[----:B------:R-:W-:Y:S05]  /*7900*/  BSYNC B2 ;  /* 0x0000000000027941 */ /* 0x000fea0003800000 */
.L_x_2003:
        /* <DEDUP_REMOVED lines=16> */
.L_x_2009:
[----:B------:R-:W-:Y:S05]  /*7a10*/  BSYNC B3 ;  /* 0x0000000000037941 */ /* 0x000fea0003800000 */
.L_x_2008:
        /* <DEDUP_REMOVED lines=43> */
.L_x_2007:
[----:B------:R-:W-:Y:S05]  /*7cd0*/  BSYNC B2 ;  /* 0x0000000000027941 */ /* 0x000fea0003800000 */
.L_x_2006:
[----:B------:R-:W0:Y:S01]  /*7ce0*/  I2F.U32 R69, R117 ;  /* 0x0000007500457306 */ /* 0x000e220000201000 */
[----:B------:R-:W-:Y:S01]  /*7cf0*/  HFMA2.MMA R70, -RZ, RZ, 0.1171875, 0 ;  /* 0x2f800000ff467435 */ /* 0x000fe200000001ff */
[----:B-----5:R-:W-:-:S05]  /*7d00*/  PRMT R71, RZ, 0x5410, R60 ;  /* 0x00005410ff477816 */ /* 0x020fca000000003c */
[----:B------:R-:W-:-:S04]  /*7d10*/  FMUL.FTZ R71, R71, c[0x0][0x1ec] ;  /* 0x00007b0047477a20 */ /* 0x000fc80000410000 */
[----:B0-----:R-:W-:Y:S02]  /*7d20*/  FFMA.FTZ R69, R69, R70, 1.1641532182693481445e-10 ;  /* 0x2f00000045457423 */ /* 0x001fe40000010046 */
[----:B------:R-:W-:-:S03]  /*7d30*/  FMUL.FTZ R70, R71, c[0x0][0x1e8] ;  /* 0x00007a0047467a20 */ /* 0x000fc60000410000 */
[----:B------:R-:W-:-:S04]  /*7d40*/  FSETP.GTU.FTZ.AND P5, PT, R69, c[0x0][0x1e4], PT ;  /* 0x0000790045007a0b */ /* 0x000fc80003fbc000 */
[----:B------:R-:W-:Y:S02]  /*7d50*/  FSEL R70, R70, RZ, !P5 ;  /* 0x000000ff46467208 */ /* 0x000fe40006800000 */
[----:B------:R-:W-:-:S03]  /*7d60*/  SEL R69, RZ, 0x1, P5 ;  /* 0x00000001ff457807 */ /* 0x000fc60002800000 */
[----:B------:R-:W-:Y:S01]  /*7d70*/  FMUL.FTZ R145, R29, R70 ;  /* 0x000000461d917220 */ /* 0x000fe20000410000 */
[----:B------:R-:W-:Y:S02]  /*7d80*/  @P3 PRMT R70, RZ, 0x5410, R64 ;  /* 0x00005410ff463816 */ /* 0x000fe40000000040 */
[----:B------:R-:W-:-:S03]  /*7d90*/  PRMT R117, R69, 0x7610, R117 ;  /* 0x0000761045757816 */ /* 0x000fc60000000075 */
[----:B------:R-:W-:Y:S02]  /*7da0*/  @P3 FADD.FTZ R145, R70, R145 ;  /* 0x0000009146913221 */ /* 0x000fe40000010000 */
.L_x_2002:
[----:B------:R-:W-:Y:S05]  /*7db0*/  BSYNC B1 ;  /* 0x0000000000017941 */ /* 0x000fea0003800000 */
.L_x_2000:
        /* <DEDUP_REMOVED lines=8> */
.L_x_2011:
        /* <DEDUP_REMOVED lines=12> */
.L_x_2014:
[----:B------:R-:W-:Y:S02]  /*7f00*/  IMAD.MOV.U32 R118, RZ, RZ, R150 ;  /* 0x000000ffff767224 */ /* 0x000fe400078e0096 */
.L_x_2015:
[----:B------:R-:W-:Y:S05]  /*7f10*/  BSYNC B2 ;  /* 0x0000000000027941 */ /* 0x000fea0003800000 */
.L_x_2013:
        /* <DEDUP_REMOVED lines=16> */
.L_x_2019:
[----:B------:R-:W-:Y:S05]  /*8020*/  BSYNC B3 ;  /* 0x0000000000037941 */ /* 0x000fea0003800000 */
.L_x_2018:
        /* <DEDUP_REMOVED lines=43> */
.L_x_2017:
[----:B------:R-:W-:Y:S05]  /*82e0*/  BSYNC B2 ;  /* 0x0000000000027941 */ /* 0x000fea0003800000 */
.L_x_2016:
        /* <DEDUP_REMOVED lines=13> */
.L_x_2012:
[----:B------:R-:W-:Y:S05]  /*83c0*/  BSYNC B1 ;  /* 0x0000000000017941 */ /* 0x000fea0003800000 */
.L_x_2010:
        /* <DEDUP_REMOVED lines=8> */
.L_x_2021:
        /* <DEDUP_REMOVED lines=12> */
.L_x_2024:
[----:B------:R-:W-:Y:S02]  /*8510*/  MOV R121, R150 ;  /* 0x0000009600797202 */ /* 0x000fe40000000f00 */
.L_x_2025:
[----:B------:R-:W-:Y:S05]  /*8520*/  BSYNC B2 ;  /* 0x0000000000027941 */ /* 0x000fea0003800000 */
.L_x_2023:
        /* <DEDUP_REMOVED lines=16> */
.L_x_2029:
[----:B------:R-:W-:Y:S05]  /*8630*/  BSYNC B3 ;  /* 0x0000000000037941 */ /* 0x000fea0003800000 */
.L_x_2028:
        /* <DEDUP_REMOVED lines=43> */
.L_x_2027:
[----:B------:R-:W-:Y:S05]  /*88f0*/  BSYNC B2 ;  /* 0x0000000000027941 */ /* 0x000fea0003800000 */
.L_x_2026:
[----:B------:R-:W0:Y:S01]  /*8900*/  I2F.U32 R69, R121 ;  /* 0x0000007900457306 */ /* 0x000e220000201000 */
[----:B-----5:R-:W-:Y:S01]  /*8910*/  PRMT R71, RZ, 0x5410, R61 ;  /* 0x00005410ff477816 */ /* 0x020fe2000000003d */
[----:B------:R-:W-:-:S04]  /*8920*/  IMAD.MOV.U32 R70, RZ, RZ, 0x2f800000 ;  /* 0x2f800000ff467424 */ /* 0x000fc800078e00ff */
[----:B------:R-:W-:Y:S02]  /*8930*/  FMUL.FTZ R71, R71, c[0x0][0x1ec] ;  /* 0x00007b0047477a20 */ /* 0x000fe40000410000 */
        /* <DEDUP_REMOVED lines=9> */
.L_x_2022:
[----:B------:R-:W-:Y:S05]  /*89d0*/  BSYNC B1 ;  /* 0x0000000000017941 */ /* 0x000fea0003800000 */
.L_x_2020:
        /* <DEDUP_REMOVED lines=8> */
.L_x_2031:
        /* <DEDUP_REMOVED lines=12> */
.L_x_2034:
[----:B------:R-:W-:Y:S02]  /*8b20*/  IMAD.MOV.U32 R122, RZ, RZ, R150 ;  /* 0x000000ffff7a7224 */ /* 0x000fe400078e0096 */
.L_x_2035:
[----:B------:R-:W-:Y:S05]  /*8b30*/  BSYNC B2 ;  /* 0x0000000000027941 */ /* 0x000fea0003800000 */
.L_x_2033:
        /* <DEDUP_REMOVED lines=16> */
.L_x_2039:
[----:B------:R-:W-:Y:S05]  /*8c40*/  BSYNC B3 ;  /* 0x0000000000037941 */ /* 0x000fea0003800000 */
.L_x_2038:
        /* <DEDUP_REMOVED lines=43> */
.L_x_2037:
[----:B------:R-:W-:Y:S05]  /*8f00*/  BSYNC B2 ;  /* 0x0000000000027941 */ /* 0x000fea0003800000 */
.L_x_2036:
        /* <DEDUP_REMOVED lines=13> */
.L_x_2032:
[----:B------:R-:W-:Y:S05]  /*8fe0*/  BSYNC B1 ;  /* 0x0000000000017941 */ /* 0x000fea0003800000 */
.L_x_2030:
        /* <DEDUP_REMOVED lines=8> */
.L_x_2041:
        /* <DEDUP_REMOVED lines=12> */
.L_x_2044:
[----:B------:R-:W-:Y:S02]  /*9130*/  IMAD.MOV.U32 R125, RZ, RZ, R150 ;  /* 0x000000ffff7d7224 */ /* 0x000fe400078e0096 */
.L_x_2045:
[----:B------:R-:W-:Y:S05]  /*9140*/  BSYNC B2 ;  /* 0x0000000000027941 */ /* 0x000fea0003800000 */
.L_x_2043:
        /* <DEDUP_REMOVED lines=16> */
.L_x_2049:
[----:B------:R-:W-:Y:S05]  /*9250*/  BSYNC B3 ;  /* 0x0000000000037941 */ /* 0x000fea0003800000 */
.L_x_2048:
        /* <DEDUP_REMOVED lines=44> */
.L_x_2047:
[----:B------:R-:W-:Y:S05]  /*9520*/  BSYNC B2 ;  /* 0x0000000000027941 */ /* 0x000fea0003800000 */
.L_x_2046:
        /* <DEDUP_REMOVED lines=13> */
.L_x_2042:
[----:B------:R-:W-:Y:S05]  /*9600*/  BSYNC B1 ;  /* 0x0000000000017941 */ /* 0x000fea0003800000 */
.L_x_2040:
        /* <DEDUP_REMOVED lines=8> */
.L_x_2051:
        /* <DEDUP_REMOVED lines=12> */
.L_x_2054:
[----:B------:R-:W-:Y:S02]  /*9750*/  MOV R126, R150 ;  /* 0x00000096007e7202 */ /* 0x000fe40000000f00 */
.L_x_2055:
[----:B------:R-:W-:Y:S05]  /*9760*/  BSYNC B2 ;  /* 0x0000000000027941 */ /* 0x000fea0003800000 */
.L_x_2053:
        /* <DEDUP_REMOVED lines=16> */
.L_x_2059:
[----:B------:R-:W-:Y:S05]  /*9870*/  BSYNC B3 ;  /* 0x0000000000037941 */ /* 0x000fea0003800000 */
.L_x_2058:
        /* <DEDUP_REMOVED lines=44> */
.L_x_2057:
[----:B------:R-:W-:Y:S05]  /*9b40*/  BSYNC B2 ;  /* 0x0000000000027941 */ /* 0x000fea0003800000 */
.L_x_2056:
        /* <DEDUP_REMOVED lines=13> */
.L_x_2052:
[----:B------:R-:W-:Y:S05]  /*9c20*/  BSYNC B1 ;  /* 0x0000000000017941 */ /* 0x000fea0003800000 */
.L_x_2050:
        /* <DEDUP_REMOVED lines=8> */
.L_x_2061:
        /* <DEDUP_REMOVED lines=12> */
.L_x_2064:
[----:B------:R-:W-:Y:S02]  /*9d70*/  IMAD.MOV.U32 R129, RZ, RZ, R150 ;  /* 0x000000ffff817224 */ /* 0x000fe400078e0096 */
.L_x_2065:
[----:B------:R-:W-:Y:S05]  /*9d80*/  BSYNC B2 ;  /* 0x0000000000027941 */ /* 0x000fea0003800000 */
.L_x_2063:
        /* <DEDUP_REMOVED lines=16> */
.L_x_2069:
[----:B------:R-:W-:Y:S05]  /*9e90*/  BSYNC B3 ;  /* 0x0000000000037941 */ /* 0x000fea0003800000 */
.L_x_2068:
        /* <DEDUP_REMOVED lines=40> */
[----:B------:R-:W-:Y:S01]  /*a120*/  IMAD.WIDE.U32 R70, R71, -0x2daee0ad, RZ ;  /* 0xd2511f5347467825 */ /* 0x000fe200078e00ff */
[----:B------:R-:W-:-:S03]  /*a130*/  HFMA2.MMA R68, -RZ, RZ, 0, 0 ;  /* 0x00000000ff447435 */ /* 0x000fc600000001ff */
[----:B------:R-:W-:Y:S01]  /*a140*/  IMAD.MOV.U32 R156, RZ, RZ, R70 ;  /* 0x000000ffff9c7224 */ /* 0x000fe200078e0046 */
[----:B------:R-:W-:Y:S02]  /*a150*/  LOP3.LUT R152, R71, R132, R90, 0x96, !PT ;  /* 0x0000008447987212 */ /* 0x000fe400078e965a */
.L_x_2067:
[----:B------:R-:W-:Y:S05]  /*a160*/  BSYNC B2 ;  /* 0x0000000000027941 */ /* 0x000fea0003800000 */
.L_x_2066:
[----:B------:R-:W0:Y:S01]  /*a170*/  I2F.U32 R69, R129 ;  /* 0x0000008100457306 */ /* 0x000e220000201000 */
[----:B------:R-:W-:-:S04]  /*a180*/  IMAD.MOV.U32 R70, RZ, RZ, 0x2f800000 ;  /* 0x2f800000ff467424 */ /* 0x000fc800078e00ff */
        /* <DEDUP_REMOVED lines=11> */
.L_x_2062:
[----:B------:R-:W-:Y:S05]  /*a240*/  BSYNC B1 ;  /* 0x0000000000017941 */ /* 0x000fea0003800000 */
.L_x_2060:
        /* <DEDUP_REMOVED lines=8> */
.L_x_2071:
        /* <DEDUP_REMOVED lines=12> */
.L_x_2074:
[----:B------:R-:W-:Y:S02]  /*a390*/  IMAD.MOV.U32 R144, RZ, RZ, R150 ;  /* 0x000000ffff907224 */ /* 0x000fe400078e0096 */
.L_x_2075:
[----:B------:R-:W-:Y:S05]  /*a3a0*/  BSYNC B2 ;  /* 0x0000000000027941 */ /* 0x000fea0003800000 */
.L_x_2073:
        /* <DEDUP_REMOVED lines=16> */
.L_x_2079:
[----:B------:R-:W-:Y:S05]  /*a4b0*/  BSYNC B3 ;  /* 0x0000000000037941 */ /* 0x000fea0003800000 */
.L_x_2078:
        /* <DEDUP_REMOVED lines=44> */
.L_x_2077:
[----:B------:R-:W-:Y:S05]  /*a780*/  BSYNC B2 ;  /* 0x0000000000027941 */ /* 0x000fea0003800000 */
.L_x_2076:
[----:B------:R-:W0:Y:S01]  /*a790*/  I2F.U32 R68, R144 ;  /* 0x0000009000447306 */ /* 0x000e220000201000 */
[----:B------:R-:W-:-:S10]  /*a7a0*/  HFMA2.MMA R69, -RZ, RZ, 0.1171875, 0 ;  /* 0x2f800000ff457435 */ /* 0x000fd400000001ff */
        /* <DEDUP_REMOVED lines=10> */
.L_x_2072:
[----:B------:R-:W-:Y:S05]  /*a850*/  BSYNC B1 ;  /* 0x0000000000017941 */ /* 0x000fea0003800000 */
.L_x_2070:
        /* <DEDUP_REMOVED lines=22> */
[----:B------:R-:W-:Y:S01]  /*a9c0*/  IMAD.MOV.U32 R69, RZ, RZ, 0x8 ;  /* 0x00000008ff457424 */ /* 0x000fe200078e00ff */
[----:B------:R-:W-:Y:S02]  /*a9d0*/  LOP3.LUT R68, R132, R68, R70, 0xfe, !PT ;  /* 0x0000004484447212 */ /* 0x000fe400078efe46 */
[----:B------:R-:W-:Y:S02]  /*a9e0*/  LOP3.LUT R133, R163, R133, RZ, 0xfc, !PT ;  /* 0x00000085a3857212 */ /* 0x000fe400078efcff */
[----:B------:R-:W-:Y:S01]  /*a9f0*/  LOP3.LUT R132, R68, 0xff, R117, 0xf8, !PT ;  /* 0x000000ff44847812 */ /* 0x000fe200078ef875 */
[----:B------:R-:W-:-:S05]  /*aa00*/  IMAD.WIDE.U32 R68, R140, R69, c[0x0][0x190] ;  /* 0x000064008c447625 */ /* 0x000fca00078e0045 */
[----:B------:R0:W-:Y:S02]  /*aa10*/  STG.E.64 [R68.64], R132 ;  /* 0x0000008444007986 */ /* 0x0001e4000c101b04 */
.L_x_1999:
[----:B------:R-:W-:Y:S05]  /*aa20*/  BSYNC B0 ;  /* 0x0000000000007941 */ /* 0x000fea0003800000 */
.L_x_1998:
        /* <DEDUP_REMOVED lines=33> */
.L_x_2090:
        /* <DEDUP_REMOVED lines=69> */
.L_x_2091:
        /* <DEDUP_REMOVED lines=13> */
[----:B------:R-:W-:Y:S01]  /*b160*/  LOP3.LUT P3, RZ, R133, 0x1f, R0, 0xf8, !PT ;  /* 0x0000001f85ff7812 */ /* 0x000fe2000786f800 */
[----:B------:R-:W-:Y:S01]  /*b170*/  @!P2 IMAD.MOV.U32 R70, RZ, RZ, R105 ;  /* 0x000000ffff46a224 */ /* 0x000fe200078e0069 */
[----:B------:R-:W-:Y:S03]  /*b180*/  BSSY B0, `(.L_x_2082) ;  /* 0x00000b2000007945 */ /* 0x000fe60003800000 */
[----:B------:R-:W-:Y:S01]  /*b190*/  I2F R144, R70 ;  /* 0x0000004600907306 */ /* 0x000fe20000201400 */
[----:B------:R-:W1:Y:S04]  /*b1a0*/  SHFL.DOWN PT, R163, R70, 0x4, 0x1f ;  /* 0x08801f0046a37f89 */ /* 0x000e6800000e0000 */
[----:B------:R2:W-:Y:S01]  /*b1b0*/  @!P2 LDS.64 R68, [R71.X8] ;  /* 0x000000004744a984 */ /* 0x0005e20000008a00 */
[----:B------:R-:W-:Y:S01]  /*b1c0*/  ISETP.NE.AND P2, PT, RZ, UR6, PT ;  /* 0x00000006ff007c0c */ /* 0x000fe2000bf45270 */
[----:B-1----:R-:W-:Y:S01]  /*b1d0*/  IMAD.IADD R140, R163, 0x1, R70 ;  /* 0x00000001a38c7824 */ /* 0x002fe200078e0246 */
[----:B------:R-:W-:Y:S04]  /*b1e0*/  I2F R158, R163 ;  /* 0x000000a3009e7306 */ /* 0x000fe80000201400 */
[----:B------:R-:W1:Y:S04]  /*b1f0*/  SHFL.DOWN PT, R169, R140, 0x2, 0x1f ;  /* 0x08401f008ca97f89 */ /* 0x000e6800000e0000 */
[----:B0-----:R-:W2:Y:S08]  /*b200*/  I2F R142, R140 ;  /* 0x0000008c008e7306 */ /* 0x001eb00000201400 */
[----:B--2---:R-:W0:Y:S01]  /*b210*/  MUFU.RCP R71, R142 ;  /* 0x0000008e00477308 */ /* 0x004e220000001000 */
[----:B-1----:R-:W-:Y:S01]  /*b220*/  IMAD.IADD R70, R140, 0x1, R169 ;  /* 0x000000018c467824 */ /* 0x002fe200078e02a9 */
[----:B------:R-:W1:Y:S04]  /*b230*/  SHFL.DOWN PT, R165, R68, 0x4, 0x1f ;  /* 0x08801f0044a57f89 */ /* 0x000e6800000e0000 */
[----:B------:R-:W2:Y:S01]  /*b240*/  SHFL.DOWN PT, R132, R69, 0x4, 0x1f ;  /* 0x08801f0045847f89 */ /* 0x000ea200000e0000 */
[----:B-1----:R-:W-:-:S02]  /*b250*/  FMUL.FTZ R167, R165, R158 ;  /* 0x0000009ea5a77220 */ /* 0x002fc40000410000 */
[----:B------:R-:W-:Y:S02]  /*b260*/  FADD.FTZ R165, -R165, R68 ;  /* 0x00000044a5a57221 */ /* 0x000fe40000010100 */
[----:B------:R-:W-:Y:S02]  /*b270*/  FFMA.FTZ R160, R144, R68, R167 ;  /* 0x0000004490a07223 */ /* 0x000fe400000100a7 */
[----:B------:R-:W-:Y:S02]  /*b280*/  FMUL.FTZ R165, R165, R165 ;  /* 0x000000a5a5a57220 */ /* 0x000fe40000410000 */
[----:B0-----:R-:W-:Y:S02]  /*b290*/  FMUL.FTZ R167, R71, R160 ;  /* 0x000000a047a77220 */ /* 0x001fe40000410000 */
[----:B------:R-:W-:Y:S02]  /*b2a0*/  FMUL.FTZ R165, R165, R144 ;  /* 0x00000090a5a57220 */ /* 0x000fe40000410000 */
[----:B------:R-:W0:Y:S01]  /*b2b0*/  I2F R144, R169 ;  /* 0x000000a900907306 */ /* 0x000e220000201400 */
[----:B------:R-:W0:Y:S01]  /*b2c0*/  SHFL.DOWN PT, R68, R167, 0x2, 0x1f ;  /* 0x08401f00a7447f89 */ /* 0x000e2200000e0000 */
[----:B------:R-:W-:-:S02]  /*b2d0*/  FMUL.FTZ R165, R165, R158 ;  /* 0x0000009ea5a57220 */ /* 0x000fc40000410000 */
[----:B--2---:R-:W-:-:S04]  /*b2e0*/  FADD.FTZ R132, R132, R69 ;  /* 0x0000004584847221 */ /* 0x004fc80000010000 */
[----:B------:R-:W-:Y:S02]  /*b2f0*/  FFMA.FTZ R132, R71, R165, R132 ;  /* 0x000000a547847223 */ /* 0x000fe40000010084 */
[----:B------:R-:W1:Y:S03]  /*b300*/  I2F R71, R70 ;  /* 0x0000004600477306 */ /* 0x000e660000201400 */
[----:B------:R-:W2:Y:S01]  /*b310*/  SHFL.DOWN PT, R69, R132, 0x2, 0x1f ;  /* 0x08401f0084457f89 */ /* 0x000ea200000e0000 */
[----:B0-----:R-:W-:Y:S02]  /*b320*/  FMUL.FTZ R158, R68, R144 ;  /* 0x00000090449e7220 */ /* 0x001fe40000410000 */
[----:B------:R-:W-:Y:S02]  /*b330*/  FADD.FTZ R140, R167, -R68 ;  /* 0x80000044a78c7221 */ /* 0x000fe40000010000 */
[----:B------:R-:W-:Y:S01]  /*b340*/  FFMA.FTZ R165, R142, R167, R158 ;  /* 0x000000a78ea57223 */ /* 0x000fe2000001009e */
[----:B-1----:R-:W0:Y:S01]  /*b350*/  MUFU.RCP R68, R71 ;  /* 0x0000004700447308 */ /* 0x002e220000001000 */
[----:B------:R-:W1:Y:S01]  /*b360*/  SHFL.DOWN PT, R167, R70, 0x1, 0x1f ;  /* 0x08201f0046a77f89 */ /* 0x000e6200000e0000 */
[----:B------:R-:W-:-:S04]  /*b370*/  FMUL.FTZ R163, R140, R140 ;  /* 0x0000008c8ca37220 */ /* 0x000fc80000410000 */
[----:B------:R-:W-:Y:S02]  /*b380*/  FMUL.FTZ R163, R142, R163 ;  /* 0x000000a38ea37220 */ /* 0x000fe40000410000 */
[----:B--2---:R-:W-:Y:S02]  /*b390*/  FADD.FTZ R69, R132, R69 ;  /* 0x0000004584457221 */ /* 0x004fe40000010000 */
[----:B------:R-:W-:Y:S02]  /*b3a0*/  FMUL.FTZ R163, R163, R144 ;  /* 0x00000090a3a37220 */ /* 0x000fe40000410000 */
[C---:B0-----:R-:W-:Y:S02]  /*b3b0*/  FMUL.FTZ R140, R68.reuse, R165 ;  /* 0x000000a5448c7220 */ /* 0x041fe40000410000 */
[----:B------:R-:W-:-:S03]  /*b3c0*/  FFMA.FTZ R69, R68, R163, R69 ;  /* 0x000000a344457223 */ /* 0x000fc60000010045 */
[----:B------:R-:W0:Y:S01]  /*b3d0*/  SHFL.DOWN PT, R163, R140, 0x1, 0x1f ;  /* 0x08201f008ca37f89 */ /* 0x000e2200000e0000 */
[----:B-1----:R-:W-:-:S03]  /*b3e0*/  IADD3 R132, R70, R167, RZ ;  /* 0x000000a746847210 */ /* 0x002fc60007ffe0ff */
[----:B------:R-:W1:Y:S01]  /*b3f0*/  SHFL.DOWN PT, R68, R69, 0x1, 0x1f ;  /* 0x08201f0045447f89 */ /* 0x000e6200000e0000 */
[----:B------:R-:W2:Y:S08]  /*b400*/  I2F R167, R167 ;  /* 0x000000a700a77306 */ /* 0x000eb00000201400 */
[----:B------:R-:W3:Y:S01]  /*b410*/  I2F R132, R132 ;  /* 0x0000008400847306 */ /* 0x000ee20000201400 */
[----:B0-----:R-:W-:-:S02]  /*b420*/  FADD.FTZ R142, R140, -R163 ;  /* 0x800000a38c8e7221 */ /* 0x001fc40000010000 */
[----:B--2---:R-:W-:Y:S02]  /*b430*/  FMUL.FTZ R163, R163, R167 ;  /* 0x000000a7a3a37220 */ /* 0x004fe40000410000 */
[----:B------:R-:W-:-:S03]  /*b440*/  FMUL.FTZ R142, R142, R142 ;  /* 0x0000008e8e8e7220 */ /* 0x000fc60000410000 */
[----:B---3--:R-:W0:Y:S01]  /*b450*/  MUFU.RCP R70, R132 ;  /* 0x0000008400467308 */ /* 0x008e220000001000 */
[C---:B------:R-:W-:Y:S02]  /*b460*/  FFMA.FTZ R163, R71.reuse, R140, R163 ;  /* 0x0000008c47a37223 */ /* 0x040fe400000100a3 */
[----:B------:R-:W-:Y:S02]  /*b470*/  FMUL.FTZ R142, R71, R142 ;  /* 0x0000008e478e7220 */ /* 0x000fe40000410000 */
[----:B-1----:R-:W-:Y:S02]  /*b480*/  FADD.FTZ R71, R69, R68 ;  /* 0x0000004445477221 */ /* 0x002fe40000010000 */
[----:B------:R-:W-:Y:S02]  /*b490*/  FMUL.FTZ R142, R142, R167 ;  /* 0x000000a78e8e7220 */ /* 0x000fe40000410000 */
[----:B------:R-:W-:Y:S02]  /*b4a0*/  IMAD.MOV.U32 R68, RZ, RZ, c[0x0][0x1e0] ;  /* 0x00007800ff447624 */ /* 0x000fe400078e00ff */
[----:B0-----:R-:W-:-:S02]  /*b4b0*/  FMUL.FTZ R163, R70, R163 ;  /* 0x000000a346a37220 */ /* 0x001fc40000410000 */
[----:B------:R-:W-:Y:S01]  /*b4c0*/  FFMA.FTZ R142, R70, R142, R71 ;  /* 0x0000008e468e7223 */ /* 0x000fe20000010047 */
[----:B------:R-:W-:-:S03]  /*b4d0*/  @!P3 LEA R70, P4, R5, c[0x0][0x1a0], 0x2 ;  /* 0x000068000546ba11 */ /* 0x000fc600078810ff */
[----:B------:R-:W0:Y:S04]  /*b4e0*/  SHFL.IDX PT, R163, R163, RZ, 0x1f ;  /* 0x00001fffa3a37589 */ /* 0x000e2800000e0000 */
[----:B------:R-:W1:Y:S01]  /*b4f0*/  SHFL.IDX PT, R71, R142, RZ, 0x1f ;  /* 0x00001fff8e477589 */ /* 0x000e6200000e0000 */
[----:B0-----:R-:W-:Y:S02]  /*b500*/  FMUL.FTZ R69, R163, R163 ;  /* 0x000000a3a3457220 */ /* 0x001fe40000410000 */
[----:B-1----:R-:W-:-:S03]  /*b510*/  FFMA.FTZ R68, R71, R68, c[0x0][0x228] ;  /* 0x00008a0047447623 */ /* 0x002fc60000010044 */
[----:B------:R-:W-:Y:S02]  /*b520*/  FSEL R69, R69, RZ, P2 ;  /* 0x000000ff45457208 */ /* 0x000fe40001000000 */
[----:B------:R-:W-:-:S03]  /*b530*/  @!P3 LEA.HI.X R71, R5, c[0x0][0x1a4], R138, 0x2, P4 ;  /* 0x000069000547ba11 */ /* 0x000fc600020f148a */
[----:B------:R-:W-:Y:S01]  /*b540*/  FADD.FTZ R132, R68, R69 ;  /* 0x0000004544847221 */ /* 0x000fe20000010000 */
[C---:B------:R-:W-:Y:S01]  /*b550*/  @!P3 LEA R68, P4, R5.reuse, c[0x0][0x1a8], 0x2 ;  /* 0x00006a000544ba11 */ /* 0x040fe200078810ff */
[----:B------:R0:W-:Y:S02]  /*b560*/  @!P3 STG.E [R70.64], R163 ;  /* 0x000000a34600b986 */ /* 0x0001e4000c101904 */
[----:B------:R-:W1:Y:S01]  /*b570*/  MUFU.RSQ R165, R132 ;  /* 0x0000008400a57308 */ /* 0x000e620000001400 */
[----:B------:R-:W-:-:S05]  /*b580*/  @!P3 LEA.HI.X R69, R5, c[0x0][0x1ac], R138, 0x2, P4 ;  /* 0x00006b000545ba11 */ /* 0x000fca00020f148a */
[----:B-1----:R0:W-:Y:S01]  /*b590*/  @!P3 STG.E [R68.64], R165 ;  /* 0x000000a54400b986 */ /* 0x0021e2000c101904 */
        /* <DEDUP_REMOVED lines=37> */
[----:B------:R-:W-:-:S04]  /*b7f0*/  F2FP.BF16.PACK_AB R70, R132, R71 ;  /* 0x000000478446723e */ /* 0x000fc800000010ff */
[----:B------:R-:W-:Y:S01]  /*b800*/  F2FP.BF16.PACK_AB R71, R138, R133 ;  /* 0x000000858a47723e */ /* 0x000fe200000010ff */
[----:B------:R-:W-:-:S04]  /*b810*/  IMAD.MOV.U32 R133, RZ, RZ, 0x10 ;  /* 0x00000010ff857424 */ /* 0x000fc800078e00ff */
[C---:B------:R-:W-:Y:S01]  /*b820*/  IMAD.WIDE.U32 R132, R136.reuse, R133, c[0x0][0x208] ;  /* 0x0000820088847625 */ /* 0x040fe200078e0085 */
[----:B------:R-:W-:-:S04]  /*b830*/  IADD3 R136, R136, 0x100, RZ ;  /* 0x0000010088887810 */ /* 0x000fc80007ffe0ff */
[----:B------:R0:W-:Y:S03]  /*b840*/  STG.E.128 [R132.64], R68 ;  /* 0x0000004484007986 */ /* 0x0001e6000c101d04 */
.L_x_2085:
[----:B------:R-:W-:Y:S05]  /*b850*/  BSYNC B1 ;  /* 0x0000000000017941 */ /* 0x000fea0003800000 */
.L_x_2084:
        /* <DEDUP_REMOVED lines=35> */
.L_x_2087:
[----:B------:R-:W-:Y:S05]  /*ba90*/  BSYNC B1 ;  /* 0x0000000000017941 */ /* 0x000fea0003800000 */
.L_x_2086:
[----:B------:R-:W-:Y:S05]  /*baa0*/  @!P1 BRA `(.L_x_2083) ;  /* 0x000001f000009947 */ /* 0x000fea0003800000 */
[--C-:B0-----:R-:W-:Y:S02]  /*bab0*/  FADD.FTZ R133, R157, -R140.reuse ;  /* 0x8000008c9d857221 */ /* 0x101fe40000010000 */
[--C-:B------:R-:W-:Y:S02]  /*bac0*/  FADD.FTZ R138, R159, -R140.reuse ;  /* 0x8000008c9f8a7221 */ /* 0x100fe40000010000 */
[C---:B------:R-:W-:Y:S02]  /*bad0*/  FMUL.FTZ R133, R165.reuse, R133 ;  /* 0x00000085a5857220 */ /* 0x040fe40000410000 */
[----:B------:R-:W-:Y:S02]  /*bae0*/  FMUL.FTZ R138, R165, R138 ;  /* 0x0000008aa58a7220 */ /* 0x000fe40000410000 */
[--C-:B------:R-:W-:Y:S02]  /*baf0*/  FADD.FTZ R71, R151, -R140.reuse ;  /* 0x8000008c97477221 */ /* 0x100fe40000010000 */
[----:B------:R-:W-:-:S02]  /*bb00*/  FADD.FTZ R68, R145, -R140 ;  /* 0x8000008c91447221 */ /* 0x000fc40000010000 */
[----:B------:R-:W-:Y:S02]  /*bb10*/  FADD.FTZ R69, R147, -R140 ;  /* 0x8000008c93457221 */ /* 0x000fe40000010000 */
[----:B------:R-:W-:Y:S02]  /*bb20*/  FFMA.FTZ R142, R99, R133, R110 ;  /* 0x00000085638e7223 */ /* 0x000fe4000001006e */
[----:B------:R-:W-:Y:S02]  /*bb30*/  FFMA.FTZ R163, R103, R138, R112 ;  /* 0x0000008a67a37223 */ /* 0x000fe40000010070 */
[----:B------:R-:W-:Y:S02]  /*bb40*/  FMUL.FTZ R133, R165, R71 ;  /* 0x00000047a5857220 */ /* 0x000fe40000410000 */
[--C-:B------:R-:W-:Y:S01]  /*bb50*/  FADD.FTZ R70, R149, -R140.reuse ;  /* 0x8000008c95467221 */ /* 0x100fe20000010000 */
[----:B------:R-:W-:Y:S01]  /*bb60*/  F2FP.BF16.PACK_AB R71, R163, R142 ;  /* 0x0000008ea347723e */ /* 0x000fe200000010ff */
[----:B------:R-:W-:-:S02]  /*bb70*/  FADD.FTZ R132, R153, -R140 ;  /* 0x8000008c99847221 */ /* 0x000fc40000010000 */
[C---:B------:R-:W-:Y:S02]  /*bb80*/  FMUL.FTZ R68, R165.reuse, R68 ;  /* 0x00000044a5447220 */ /* 0x040fe40000410000 */
[----:B------:R-:W-:Y:S02]  /*bb90*/  FMUL.FTZ R69, R165, R69 ;  /* 0x00000045a5457220 */ /* 0x000fe40000410000 */
[----:B------:R-:W-:Y:S02]  /*bba0*/  FADD.FTZ R140, R155, -R140 ;  /* 0x8000008c9b8c7221 */ /* 0x000fe40000010000 */
[----:B------:R-:W-:Y:S02]  /*bbb0*/  FFMA.FTZ R163, R98, R133, R111 ;  /* 0x0000008562a37223 */ /* 0x000fe4000001006f */
[----:B------:R-:W-:Y:S02]  /*bbc0*/  FMUL.FTZ R70, R165, R70 ;  /* 0x00000046a5467220 */ /* 0x000fe40000410000 */
[----:B------:R-:W-:-:S02]  /*bbd0*/  FFMA.FTZ R68, R75, R68, R102 ;  /* 0x000000444b447223 */ /* 0x000fc40000010066 */
[----:B------:R-:W-:Y:S02]  /*bbe0*/  FFMA.FTZ R133, R96, R69, R109 ;  /* 0x0000004560857223 */ /* 0x000fe4000001006d */
[C---:B------:R-:W-:Y:S02]  /*bbf0*/  FMUL.FTZ R138, R165.reuse, R132 ;  /* 0x00000084a58a7220 */ /* 0x040fe40000410000 */
[----:B------:R-:W-:Y:S01]  /*bc00*/  FMUL.FTZ R140, R165, R140 ;  /* 0x0000008ca58c7220 */ /* 0x000fe20000410000 */
[----:B------:R-:W-:Y:S01]  /*bc10*/  F2FP.BF16.PACK_AB R68, R133, R68 ;  /* 0x000000448544723e */ /* 0x000fe200000010ff */
[----:B------:R-:W-:Y:S02]  /*bc20*/  FFMA.FTZ R132, R95, R70, R104 ;  /* 0x000000465f847223 */ /* 0x000fe40000010068 */
[----:B------:R-:W-:Y:S02]  /*bc30*/  FFMA.FTZ R70, R97, R138, R108 ;  /* 0x0000008a61467223 */ /* 0x000fe4000001006c */
[----:B------:R-:W-:Y:S01]  /*bc40*/  FFMA.FTZ R165, R100, R140, R113 ;  /* 0x0000008c64a57223 */ /* 0x000fe20000010071 */
[----:B------:R-:W-:Y:S01]  /*bc50*/  F2FP.BF16.PACK_AB R69, R163, R132 ;  /* 0x00000084a345723e */ /* 0x000fe200000010ff */
[----:B------:R-:W-:-:S03]  /*bc60*/  IMAD.MOV.U32 R133, RZ, RZ, 0x10 ;  /* 0x00000010ff857424 */ /* 0x000fc600078e00ff */
[----:B------:R-:W-:Y:S01]  /*bc70*/  F2FP.BF16.PACK_AB R70, R165, R70 ;  /* 0x00000046a546723e */ /* 0x000fe200000010ff */
[----:B------:R-:W-:-:S05]  /*bc80*/  IMAD.WIDE.U32 R132, R136, R133, c[0x0][0x208] ;  /* 0x0000820088847625 */ /* 0x000fca00078e0085 */
[----:B------:R0:W-:Y:S02]  /*bc90*/  STG.E.128 [R132.64], R68 ;  /* 0x0000004484007986 */ /* 0x0001e4000c101d04 */
.L_x_2083:
[----:B0-----:R-:W-:Y:S05]  /*bca0*/  BSYNC B0 ;  /* 0x0000000000007941 */ /* 0x001fea0003800000 */
.L_x_2082:
[----:B------:R-:W-:Y:S02]  /*bcb0*/  IADD3 R5, R5, c[0x0][0x160], RZ ;  /* 0x0000580005057a10 */ /* 0x000fe40007ffe0ff */
[----:B------:R-:W-:Y:S02]  /*bcc0*/  LOP3.LUT P3, RZ, R106, 0xff, RZ, 0xc0, !PT ;  /* 0x000000ff6aff7812 */ /* 0x000fe4000786c0ff */
[----:B------:R-:W-:Y:S02]  /*bcd0*/  ISETP.GE.AND P2, PT, R5, c[0x0][0x164], PT ;  /* 0x0000590005007a0c */ /* 0x000fe40003f46270 */
[----:B------:R-:W-:-:S11]  /*bce0*/  SEL R106, RZ, 0x1, P3 ;  /* 0x00000001ff6a7807 */ /* 0x000fd60001800000 */
[----:B------:R-:W-:Y:S01]  /*bcf0*/  @P2 CALL.REL.NOINC `(.L_x_2088) ;  /* 0x0000001000002944 */ /* 0x000fe20003c00000 */
[----:B------:R-:W-:Y:S05]  /*bd00*/  BRA `(.L_x_2089) ;  /* 0xffff51e000007947 */ /* 0x000fea000383ffff */
.L_x_2088:
[----:B------:R-:W-:Y:S05]  /*bd10*/  EXIT ;  /* 0x000000000000794d */ /* 0x000fea0003800000 */
.L_x_2080:
[----:B------:R-:W-:Y:S01]  /*bd20*/  MOV R140, R68 ;  /* 0x00000044008c7202 */ /* 0x000fe20000000f00 */
[----:B------:R-:W-:Y:S01]  /*bd30*/  IMAD.MOV.U32 R69, RZ, RZ, 0x1 ;  /* 0x00000001ff457424 */ /* 0x000fe200078e00ff */
[----:B------:R-:W-:Y:S01]  /*bd40*/  MOV R70, 0xbd80 ;  /* 0x0000bd8000467802 */ /* 0x000fe20000000f00 */
[----:B------:R-:W-:Y:S02]  /*bd50*/  IMAD.MOV.U32 R133, RZ, RZ, 0x1f ;  /* 0x0000001fff857424 */ /* 0x000fe400078e00ff */
[----:B------:R-:W-:Y:S02]  /*bd60*/  IMAD.MOV.U32 R144, RZ, RZ, -0x1 ;  /* 0xffffffffff907424 */ /* 0x000fe400078e00ff */
[----:B-----5:R-:W-:Y:S05]  /*bd70*/  CALL.REL.NOINC `($__internal_14_$__cuda_sm70_shflsync_bfly_p) ;  /* 0x000006b000007944 */ /* 0x020fea0003c00000 */
[----:B01----:R-:W-:Y:S05]  /*bd80*/  BRA `(.L_x_2090) ;  /* 0xffffeeb000007947 */ /* 0x003fea000383ffff */
.L_x_2081:
[----:B------:R-:W-:Y:S01]  /*bd90*/  HFMA2.MMA R133, -RZ, RZ, 0, 1.847743988037109375e-06 ;  /* 0x0000001fff857435 */ /* 0x000fe200000001ff */
[----:B------:R-:W-:Y:S01]  /*bda0*/  IMAD.MOV.U32 R69, RZ, RZ, 0x2 ;  /* 0x00000002ff457424 */ /* 0x000fe200078e00ff */
[----:B------:R-:W-:Y:S01]  /*bdb0*/  MOV R70, 0xbde0 ;  /* 0x0000bde000467802 */ /* 0x000fe20000000f00 */
[----:B------:R-:W-:-:S03]  /*bdc0*/  IMAD.MOV.U32 R144, RZ, RZ, -0x1 ;  /* 0xffffffffff907424 */ /* 0x000fc600078e00ff */
[----:B0----5:R-:W-:Y:S05]  /*bdd0*/  CALL.REL.NOINC `($__internal_14_$__cuda_sm70_shflsync_bfly_p) ;  /* 0x0000065000007944 */ /* 0x021fea0003c00000 */
[----:B01----:R-:W-:Y:S01]  /*bde0*/  FADD.FTZ R140, R140, R69 ;  /* 0x000000458c8c7221 */ /* 0x003fe20000010000 */
[----:B------:R-:W-:Y:S01]  /*bdf0*/  MOV R70, 0xbe40 ;  /* 0x0000be4000467802 */ /* 0x000fe20000000f00 */
[----:B------:R-:W-:-:S02]  /*be00*/  IMAD.MOV.U32 R69, RZ, RZ, 0x4 ;  /* 0x00000004ff457424 */ /* 0x000fc400078e00ff */
[----:B------:R-:W-:Y:S02]  /*be10*/  IMAD.MOV.U32 R133, RZ, RZ, 0x1f ;  /* 0x0000001fff857424 */ /* 0x000fe400078e00ff */
[----:B------:R-:W-:Y:S02]  /*be20*/  IMAD.MOV.U32 R144, RZ, RZ, -0x1 ;  /* 0xffffffffff907424 */ /* 0x000fe400078e00ff */
[----:B------:R-:W-:Y:S05]  /*be30*/  CALL.REL.NOINC `($__internal_14_$__cuda_sm70_shflsync_bfly_p) ;  /* 0x000005f000007944 */ /* 0x000fea0003c00000 */
[----:B01----:R-:W-:Y:S01]  /*be40*/  FADD.FTZ R140, R140, R69 ;  /* 0x000000458c8c7221 */ /* 0x003fe20000010000 */
[----:B------:R-:W-:Y:S01]  /*be50*/  MOV R69, 0x8 ;  /* 0x0000000800457802 */ /* 0x000fe20000000f00 */
[----:B------:R-:W-:Y:S01]  /*be60*/  IMAD.MOV.U32 R133, RZ, RZ, 0x1f ;  /* 0x0000001fff857424 */ /* 0x000fe200078e00ff */
[----:B------:R-:W-:Y:S01]  /*be70*/  MOV R70, 0xbea0 ;  /* 0x0000bea000467802 */ /* 0x000fe20000000f00 */
[----:B------:R-:W-:Y:S02]  /*be80*/  IMAD.MOV.U32 R144, RZ, RZ, -0x1 ;  /* 0xffffffffff907424 */ /* 0x000fe400078e00ff */
[----:B------:R-:W-:Y:S05]  /*be90*/  CALL.REL.NOINC `($__internal_14_$__cuda_sm70_shflsync_bfly_p) ;  /* 0x0000059000007944 */ /* 0x000fea0003c00000 */
[----:B01----:R-:W-:Y:S01]  /*bea0*/  FADD.FTZ R140, R140, R69 ;  /* 0x000000458c8c7221 */ /* 0x003fe20000010000 */
[----:B------:R-:W-:Y:S01]  /*beb0*/  MOV R144, 0xffffffff ;  /* 0xffffffff00907802 */ /* 0x000fe20000000f00 */
[----:B------:R-:W-:Y:S01]  /*bec0*/  IMAD.MOV.U32 R69, RZ, RZ, 0x10 ;  /* 0x00000010ff457424 */ /* 0x000fe200078e00ff */
[----:B------:R-:W-:Y:S01]  /*bed0*/  MOV R70, 0xbf00 ;  /* 0x0000bf0000467802 */ /* 0x000fe20000000f00 */
[----:B------:R-:W-:-:S02]  /*bee0*/  IMAD.MOV.U32 R133, RZ, RZ, 0x1f ;  /* 0x0000001fff857424 */ /* 0x000fc400078e00ff */
[----:B------:R-:W-:Y:S05]  /*bef0*/  CALL.REL.NOINC `($__internal_14_$__cuda_sm70_shflsync_bfly_p) ;  /* 0x0000053000007944 */ /* 0x000fea0003c00000 */
[----:B-1----:R-:W-:Y:S02]  /*bf00*/  FADD.FTZ R68, R140, R69 ;  /* 0x000000458c447221 */ /* 0x002fe40000010000 */
[----:B0-----:R-:W-:-:S02]  /*bf10*/  IMAD.MOV.U32 R133, RZ, RZ, 0x1f ;  /* 0x0000001fff857424 */ /* 0x001fc400078e00ff */
[----:B------:R-:W-:Y:S02]  /*bf20*/  FMUL.FTZ R68, R101, R68 ;  /* 0x0000004465447220 */ /* 0x000fe40000410000 */
[----:B------:R-:W-:Y:S02]  /*bf30*/  IMAD.MOV.U32 R144, RZ, RZ, -0x1 ;  /* 0xffffffffff907424 */ /* 0x000fe400078e00ff */
[--C-:B------:R-:W-:Y:S02]  /*bf40*/  FADD.FTZ R69, R116, -R68.reuse ;  /* 0x8000004474457221 */ /* 0x100fe40000010000 */
[----:B------:R-:W-:Y:S02]  /*bf50*/  FADD.FTZ R70, R119, -R68 ;  /* 0x8000004477467221 */ /* 0x000fe40000010000 */
        /* <DEDUP_REMOVED lines=49> */
[----:B------:R-:W-:Y:S05]  /*c270*/  CALL.REL.NOINC `($__internal_14_$__cuda_sm70_shflsync_bfly_p) ;  /* 0x000001b000007944 */ /* 0x000fea0003c00000 */
[----:B0-----:R-:W-:Y:S01]  /*c280*/  HFMA2.MMA R133, -RZ, RZ, 0, 1.847743988037109375e-06 ;  /* 0x0000001fff857435 */ /* 0x001fe200000001ff */
[----:B-1----:R-:W-:Y:S01]  /*c290*/  FADD.FTZ R140, R140, R69 ;  /* 0x000000458c8c7221 */ /* 0x002fe20000010000 */
[----:B------:R-:W-:Y:S01]  /*c2a0*/  MOV R70, 0xc2e0 ;  /* 0x0000c2e000467802 */ /* 0x000fe20000000f00 */
[----:B------:R-:W-:Y:S02]  /*c2b0*/  IMAD.MOV.U32 R69, RZ, RZ, 0x2 ;  /* 0x00000002ff457424 */ /* 0x000fe400078e00ff */
[----:B------:R-:W-:Y:S02]  /*c2c0*/  IMAD.MOV.U32 R144, RZ, RZ, -0x1 ;  /* 0xffffffffff907424 */ /* 0x000fe400078e00ff */
[----:B------:R-:W-:Y:S05]  /*c2d0*/  CALL.REL.NOINC `($__internal_14_$__cuda_sm70_shflsync_bfly_p) ;  /* 0x0000015000007944 */ /* 0x000fea0003c00000 */
[----:B01----:R-:W-:Y:S01]  /*c2e0*/  FADD.FTZ R140, R140, R69 ;  /* 0x000000458c8c7221 */ /* 0x003fe20000010000 */
[----:B------:R-:W-:Y:S01]  /*c2f0*/  MOV R70, 0xc340 ;  /* 0x0000c34000467802 */ /* 0x000fe20000000f00 */
[----:B------:R-:W-:Y:S02]  /*c300*/  IMAD.MOV.U32 R69, RZ, RZ, 0x4 ;  /* 0x00000004ff457424 */ /* 0x000fe400078e00ff */
[----:B------:R-:W-:-:S02]  /*c310*/  IMAD.MOV.U32 R133, RZ, RZ, 0x1f ;  /* 0x0000001fff857424 */ /* 0x000fc400078e00ff */
        /* <DEDUP_REMOVED lines=8> */
[----:B-1----:R-:W-:Y:S01]  /*c3a0*/  FADD.FTZ R142, R140, R69 ;  /* 0x000000458c8e7221 */ /* 0x002fe20000010000 */
[----:B0-----:R-:W-:Y:S01]  /*c3b0*/  MOV R144, 0xffffffff ;  /* 0xffffffff00907802 */ /* 0x001fe20000000f00 */
[----:B------:R-:W-:Y:S01]  /*c3c0*/  IMAD.MOV.U32 R69, RZ, RZ, 0x10 ;  /* 0x00000010ff457424 */ /* 0x000fe200078e00ff */
[----:B------:R-:W-:Y:S01]  /*c3d0*/  MOV R70, 0xc410 ;  /* 0x0000c41000467802 */ /* 0x000fe20000000f00 */
[----:B------:R-:W-:Y:S02]  /*c3e0*/  IMAD.MOV.U32 R133, RZ, RZ, 0x1f ;  /* 0x0000001fff857424 */ /* 0x000fe400078e00ff */
[----:B------:R-:W-:-:S02]  /*c3f0*/  IMAD.MOV.U32 R140, RZ, RZ, R142 ;  /* 0x000000ffff8c7224 */ /* 0x000fc400078e008e */
[----:B------:R-:W-:Y:S05]  /*c400*/  CALL.REL.NOINC `($__internal_14_$__cuda_sm70_shflsync_bfly_p) ;  /* 0x0000002000007944 */ /* 0x000fea0003c00000 */
[----:B-1----:R-:W-:Y:S01]  /*c410*/  IMAD.MOV.U32 R71, RZ, RZ, R69 ;  /* 0x000000ffff477224 */ /* 0x002fe200078e0045 */
[----:B0-----:R-:W-:Y:S05]  /*c420*/  BRA `(.L_x_2091) ;  /* 0xffffec6000007947 */ /* 0x001fea000383ffff */
        .weak           $__internal_14_$__cuda_sm70_shflsync_bfly_p
        .type           $__internal_14_$__cuda_sm70_shflsync_bfly_p,@function
        .size           $__internal_14_$__cuda_sm70_shflsync_bfly_p,(.L_x_22102 - $__internal_14_$__cuda_sm70_shflsync_bfly_p)
$__internal_14_$__cuda_sm70_shflsync_bfly_p:
[----:B------:R-:W-:Y:S01]  /*c430*/  IMAD.MOV.U32 R71, RZ, RZ, 0x0 ;  /* 0x00000000ff477424 */ /* 0x000fe200078e00ff */
[----:B------:R-:W-:Y:S04]  /*c440*/  WARPSYNC R144 ;  /* 0x0000009000007348 */ /* 0x000fe80003800000 */
[----:B------:R0:W1:Y:S01]  /*c450*/  SHFL.BFLY PT, R69, R140, R69, R133 ;  /* 0x0c0000458c457389 */ /* 0x00006200000e0085 */
[----:B------:R-:W-:Y:S05]  /*c460*/  RET.REL.NODEC R70 `(_ZN10layer_norm13ln_fwd_kernelINS_13Kernel_traitsI13__nv_bfloat16S2_S2_S2_fjLj6144ELj1ELj1ELj8ELj16ENS_18Kernel_traits_baseILj6144ES2_S2_S2_S2_fjLj256EEEEELb1ELb1ELb1ELb0EEEvNS_9FwdParamsE) ;  /* 0xffff3b9046007950 */ /* 0x000fea0003c3ffff */
.L_x_2092:
        /* <DEDUP_REMOVED lines=9> */
.L_x_22102:


//--------------------- .text._ZN10layer_norm13ln_fwd_kernelINS_13Kernel_traitsI13__nv_bfloat16S2_S2_S2_fjLj6144ELj1ELj1ELj8ELj16ENS_18Kernel_traits_baseILj6144ES2_S2_S2_S2_fjLj256EEEEELb1ELb1ELb1ELb1EEEvNS_9FwdParamsE --------------------------
	.section	.text._ZN10layer_norm13ln_fwd_kernelINS_13Kernel_traitsI13__nv_bfloat16S2_S2_S2_fjLj6144ELj1ELj1ELj8ELj16ENS_18Kernel_traits_baseILj6144ES2_S2_S2_S2_fjLj256EEEEELb1ELb1ELb1ELb1EEEvNS_9FwdParamsE,"ax",@progbits
	.sectioninfo	@"SHI_REGISTERS=128"
	.align	128
        .global         _ZN10layer_norm13ln_fwd_kernelINS_13Kernel_traitsI13__nv_bfloat16S2_S2_S2_fjLj6144ELj1ELj1ELj8ELj16ENS_18Kernel_traits_baseILj6144ES2_S2_S2_S2_fjLj256EEEEELb1ELb1ELb1ELb1EEEvNS_9FwdParamsE
        .type           _ZN10layer_norm13ln_fwd_kernelINS_13Kernel_traitsI13__nv_bfloat16S2_S2_S2_fjLj6144ELj1ELj1ELj8ELj16ENS_18Kernel_traits_baseILj6144ES2_S2_S2_S2_fjLj256EEEEELb1ELb1ELb1ELb1EEEvNS_9FwdParamsE,@function
        .size           _ZN10layer_norm13ln_fwd_kernelINS_13Kernel_traitsI13__nv_bfloat16S2_S2_S2_fjLj6144ELj1ELj1ELj8ELj16ENS_18Kernel_traits_baseILj6144ES2_S2_S2_S2_fjLj256EEEEELb1ELb1ELb1ELb1EEEvNS_9FwdParamsE,(.L_x_22103 - _ZN10layer_norm13ln_fwd_kernelINS_13Kernel_traitsI13__nv_bfloat16S2_S2_S2_fjLj6144ELj1ELj1ELj8ELj16ENS_18Kernel_traits_baseILj6144ES2_S2_S2_S2_fjLj256EEEEELb1ELb1ELb1ELb1EEEvNS_9FwdParamsE)
        .other          _ZN10layer_norm13ln_fwd_kernelINS_13Kernel_traitsI13__nv_bfloat16S2_S2_S2_fjLj6144ELj1ELj1ELj8ELj16ENS_18Kernel_traits_baseILj6144ES2_S2_S2_S2_fjLj256EEEEELb1ELb1ELb1ELb1EEEvNS_9FwdParamsE,@"STO_CUDA_ENTRY STV_DEFAULT"
_ZN10layer_norm13ln_fwd_kernelINS_13Kernel_traitsI13__nv_bfloat16S2_S2_S2_fjLj6144ELj1ELj1ELj8ELj16ENS_18Kernel_traits_baseILj6144ES2_S2_S2_S2_fjLj256EEEEELb1ELb1ELb1ELb1EEEvNS_9FwdParamsE:
.text._ZN10layer_norm13ln_fwd_kernelINS_13Kernel_traitsI13__nv_bfloat16S2_S2_S2_fjLj6144ELj1ELj1ELj8ELj16ENS_18Kernel_traits_baseILj6144ES2_S2_S2_S2_fjLj256EEEEELb1ELb1ELb1ELb1EEEvNS_9FwdParamsE:
        /* <DEDUP_REMOVED lines=42> */
[----:B------:R-:W-:Y:S01]  /*02a0*/  IMAD.WIDE.U32 R6, R7, -0x326172a9, RZ ;  /* 0xcd9e8d5707067825 */ /* 0x000fe200078e00ff */
[----:B------:R-:W-:Y:S01]  /*02b0*/  IADD3 R44, P1, R0, c[0x0][0x218], RZ ;  /* 0x00008600002c7a10 */ /* 0x000fe20007f3e0ff */
[----:B------:R-:W-:Y:S02]  /*02c0*/  UIADD3 UR18, UR5, -0x56f99767, URZ ;  /* 0xa906689905127890 */ /* 0x000fe4000fffe03f */
[----:B------:R-:W-:Y:S01]  /*02d0*/  IMAD.WIDE.U32 R4, R4, -0x2daee0ad, RZ ;  /* 0xd2511f5304047825 */ /* 0x000fe200078e00ff */
[----:B------:R-:W-:Y:S01]  /*02e0*/  LOP3.LUT R3, R7, UR11, R8, 0x96, !PT ;  /* 0x0000000b07037c12 */ /* 0x000fe2000f8e9608 */
[----:B------:R-:W-:Y:S01]  /*02f0*/  UIADD3 UR17, UR4, 0x1715609d, URZ ;  /* 0x1715609d04117890 */ /* 0x000fe2000fffe03f */
[----:B------:R-:W-:-:S02]  /*0300*/  IADD3.X R45, RZ, c[0x0][0x21c], RZ, P1, !PT ;  /* 0x00008700ff2d7a10 */ /* 0x000fc40000ffe4ff */
[----:B------:R-:W-:Y:S01]  /*0310*/  LOP3.LUT R8, R5, UR12, R2, 0x96, !PT ;  /* 0x0000000c05087c12 */ /* 0x000fe2000f8e9602 */
[----:B------:R-:W-:Y:S02]  /*0320*/  IMAD.WIDE.U32 R2, R3, -0x2daee0ad, RZ ;  /* 0xd2511f5303027825 */ /* 0x000fe400078e00ff */
[----:B------:R0:W5:Y:S02]  /*0330*/  @P0 LDG.E.128 R48, [R44.64+0x1000] ;  /* 0x001000062c300981 */ /* 0x000164000c1e1d00 */
[----:B------:R-:W-:Y:S01]  /*0340*/  IMAD.WIDE.U32 R8, R8, -0x326172a9, RZ ;  /* 0xcd9e8d5708087825 */ /* 0x000fe200078e00ff */
[----:B------:R-:W-:-:S04]  /*0350*/  LOP3.LUT R12, R3, UR14, R4, 0x96, !PT ;  /* 0x0000000e030c7c12 */ /* 0x000fc8000f8e9604 */
[----:B------:R-:W-:Y:S01]  /*0360*/  LOP3.LUT R10, R9, UR13, R6, 0x96, !PT ;  /* 0x0000000d090a7c12 */ /* 0x000fe2000f8e9606 */
[----:B------:R-:W-:Y:S01]  /*0370*/  IMAD.WIDE.U32 R12, R12, -0x326172a9, RZ ;  /* 0xcd9e8d570c0c7825 */ /* 0x000fe200078e00ff */
[----:B------:R0:W5:Y:S03]  /*0380*/  @P0 LDG.E.128 R4, [R44.64] ;  /* 0x000000062c040981 */ /* 0x000166000c1e1d00 */
[----:B------:R-:W-:Y:S01]  /*0390*/  IMAD.WIDE.U32 R10, R10, -0x2daee0ad, RZ ;  /* 0xd2511f530a0a7825 */ /* 0x000fe200078e00ff */
[----:B------:R-:W-:-:S04]  /*03a0*/  LOP3.LUT R3, R13, UR15, R8, 0x96, !PT ;  /* 0x0000000f0d037c12 */ /* 0x000fc8000f8e9608 */
[----:B------:R-:W-:Y:S01]  /*03b0*/  LOP3.LUT R8, R11, UR16, R2, 0x96, !PT ;  /* 0x000000100b087c12 */ /* 0x000fe2000f8e9602 */
[----:B0-----:R-:W5:Y:S01]  /*03c0*/  @P0 LDG.E.128 R44, [R44.64+0x2000] ;  /* 0x002000062c2c0981 */ /* 0x001f62000c1e1d00 */
[----:B------:R-:W-:-:S04]  /*03d0*/  IMAD.WIDE.U32 R2, R3, -0x2daee0ad, RZ ;  /* 0xd2511f5303027825 */ /* 0x000fc800078e00ff */
[----:B------:R-:W-:Y:S01]  /*03e0*/  IMAD.WIDE.U32 R8, R8, -0x326172a9, RZ ;  /* 0xcd9e8d5708087825 */ /* 0x000fe200078e00ff */
[----:B------:R-:W-:-:S04]  /*03f0*/  LOP3.LUT R13, R3, UR18, R10, 0x96, !PT ;  /* 0x00000012030d7c12 */ /* 0x000fc8000f8e960a */
[----:B------:R-:W-:Y:S01]  /*0400*/  LOP3.LUT R10, R9, UR17, R12, 0x96, !PT ;  /* 0x00000011090a7c12 */ /* 0x000fe2000f8e960c */
[----:B------:R-:W-:Y:S01]  /*0410*/  UIADD3 UR19, UR4, -0x4ab325aa, URZ ;  /* 0xb54cda5604137890 */ /* 0x000fe2000fffe03f */
[----:B------:R-:W-:Y:S01]  /*0420*/  IMAD.WIDE.U32 R12, R13, -0x326172a9, RZ ;  /* 0xcd9e8d570d0c7825 */ /* 0x000fe200078e00ff */
[----:B------:R-:W-:-:S03]  /*0430*/  UIADD3 UR20, UR5, 0x646e171e, URZ ;  /* 0x646e171e05147890 */ /* 0x000fc6000fffe03f */
[----:B------:R-:W-:Y:S01]  /*0440*/  IMAD.WIDE.U32 R10, R10, -0x2daee0ad, RZ ;  /* 0xd2511f530a0a7825 */ /* 0x000fe200078e00ff */
[----:B------:R-:W-:Y:S02]  /*0450*/  LOP3.LUT R14, R13, UR19, R8, 0x96, !PT ;  /* 0x000000130d0e7c12 */ /* 0x000fe4000f8e9608 */
[----:B------:R-:W-:Y:S02]  /*0460*/  LEA.HI R66, R65, R66, RZ, 0x18 ;  /* 0x0000004241427211 */ /* 0x000fe400078fc0ff */
[----:B------:R-:W-:Y:S01]  /*0470*/  LOP3.LUT R16, R11, UR20, R2, 0x96, !PT ;  /* 0x000000140b107c12 */ /* 0x000fe2000f8e9602 */
[----:B------:R-:W-:Y:S01]  /*0480*/  UIADD3 UR21, UR4, 0x5384540f, URZ ;  /* 0x5384540f04157890 */ /* 0x000fe2000fffe03f */
[----:B------:R-:W-:Y:S01]  /*0490*/  IMAD.WIDE.U32 R14, R14, -0x2daee0ad, RZ ;  /* 0xd2511f530e0e7825 */ /* 0x000fe200078e00ff */
[----:B------:R-:W-:Y:S01]  /*04a0*/  UIADD3 UR22, UR5, 0x1fd5c5a3, URZ ;  /* 0x1fd5c5a305167890 */ /* 0x000fe2000fffe03f */
[----:B------:R-:W-:Y:S02]  /*04b0*/  ISETP.GE.AND P1, PT, R66, c[0x0][0x164], PT ;  /* 0x0000590042007a0c */ /* 0x000fe40003f26270 */
[----:B------:R-:W-:Y:S01]  /*04c0*/  IMAD.WIDE.U32 R16, R16, -0x326172a9, RZ ;  /* 0xcd9e8d5710107825 */ /* 0x000fe200078e00ff */
[----:B------:R-:W-:-:S02]  /*04d0*/  LOP3.LUT R65, R65, 0xff, RZ, 0xc0, !PT ;  /* 0x000000ff41417812 */ /* 0x000fc400078ec0ff */
[----:B------:R-:W-:Y:S02]  /*04e0*/  LOP3.LUT R53, R15, UR22, R10, 0x96, !PT ;  /* 0x000000160f357c12 */ /* 0x000fe4000f8e960a */
[----:B------:R-:W-:Y:S01]  /*04f0*/  LOP3.LUT R52, R17, UR21, R12, 0x96, !PT ;  /* 0x0000001511347c12 */ /* 0x000fe2000f8e960c */
[----:B------:R-:W-:Y:S01]  /*0500*/  UIADD3 UR23, UR4, -0xe443238, URZ ;  /* 0xf1bbcdc804177890 */ /* 0x000fe2000fffe03f */
[----:B------:R-:W-:Y:S01]  /*0510*/  LEA R8, P3, R65, c[0x0][0x1c8], 0x4 ;  /* 0x0000720041087a11 */ /* 0x000fe200078620ff */
[----:B------:R-:W-:Y:S01]  /*0520*/  UIADD3 UR24, UR5, -0x24c28bd8, URZ ;  /* 0xdb3d742805187890 */ /* 0x000fe2000fffe03f */
[----:B------:R-:W-:Y:S01]  /*0530*/  IADD3 R2, P2, R0, c[0x0][0x1b0], RZ ;  /* 0x00006c0000027a10 */ /* 0x000fe20007f5e0ff */
[----:B------:R-:W-:-:S04]  /*0540*/  IMAD.HI.U32 R13, R53, -0x326172a9, RZ ;  /* 0xcd9e8d57350d7827 */ /* 0x000fc800078e00ff */
[----:B------:R-:W-:Y:S01]  /*0550*/  IMAD.HI.U32 R11, R52, -0x2daee0ad, RZ ;  /* 0xd2511f53340b7827 */ /* 0x000fe200078e00ff */
[----:B------:R-:W-:-:S03]  /*0560*/  LOP3.LUT R0, R13, UR23, R16, 0x96, !PT ;  /* 0x000000170d007c12 */ /* 0x000fc6000f8e9610 */
[----:B------:R-:W-:Y:S01]  /*0570*/  IMAD.X R9, RZ, RZ, c[0x0][0x1cc], P3 ;  /* 0x00007300ff097624 */ /* 0x000fe200018e06ff */
[----:B------:R-:W-:Y:S01]  /*0580*/  LOP3.LUT R70, R11, UR24, R14, 0x96, !PT ;  /* 0x000000180b467c12 */ /* 0x000fe2000f8e960e */
[----:B------:R-:W-:Y:S01]  /*0590*/  IMAD.X R3, RZ, RZ, c[0x0][0x1b4], P2 ;  /* 0x00006d00ff037624 */ /* 0x000fe200010e06ff */
[----:B------:R-:W-:Y:S06]  /*05a0*/  @P1 EXIT ;  /* 0x000000000000194d */ /* 0x000fec0003800000 */
[----:B-----5:R-:W-:Y:S01]  /*05b0*/  @!P0 CS2R R4, SRZ ;  /* 0x0000000000048805 */ /* 0x020fe2000001ff00 */
[----:B------:R-:W-:Y:S01]  /*05c0*/  @!P0 CS2R R48, SRZ ;  /* 0x0000000000308805 */ /* 0x000fe2000001ff00 */
[----:B------:R0:W5:Y:S01]  /*05d0*/  LDG.E.128 R28, [R8.64] ;  /* 0x00000006081c7981 */ /* 0x000162000c1e1d00 */
[----:B------:R-:W-:Y:S01]  /*05e0*/  @!P0 CS2R R6, SRZ ;  /* 0x0000000000068805 */ /* 0x000fe2000001ff00 */
[----:B------:R-:W-:Y:S01]  /*05f0*/  @!P0 CS2R R50, SRZ ;  /* 0x0000000000328805 */ /* 0x000fe2000001ff00 */
[----:B------:R-:W-:Y:S01]  /*0600*/  UIADD3 UR25, UR4, -0x700cb87f, URZ ;  /* 0x8ff3478104197890 */ /* 0x000fe2000fffe03f */
[----:B------:R0:W5:Y:S01]  /*0610*/  LDG.E.128 R24, [R8.64+0x1000] ;  /* 0x0010000608187981 */ /* 0x000162000c1e1d00 */
[--C-:B------:R-:W-:Y:S01]  /*0620*/  PRMT R64, RZ, 0x5410, R4.reuse ;  /* 0x00005410ff407816 */ /* 0x100fe20000000004 */
[----:B------:R-:W-:Y:S01]  /*0630*/  UIADD3 UR26, UR5, -0x695add53, URZ ;  /* 0x96a522ad051a7890 */ /* 0x000fe2000fffe03f */
[----:B------:R-:W-:Y:S01]  /*0640*/  PRMT R19, RZ, 0x7610, R4 ;  /* 0x00007610ff137816 */ /* 0x000fe20000000004 */
[----:B------:R0:W5:Y:S01]  /*0650*/  LDG.E.128 R20, [R8.64+0x2000] ;  /* 0x0020000608147981 */ /* 0x000162000c1e1d00 */
[----:B------:R-:W-:Y:S01]  /*0660*/  PRMT R10, RZ, 0x5410, R49 ;  /* 0x00005410ff0a7816 */ /* 0x000fe20000000031 */
[----:B------:R-:W-:Y:S01]  /*0670*/  @!P0 CS2R R44, SRZ ;  /* 0x00000000002c8805 */ /* 0x000fe2000001ff00 */
[----:B------:R-:W-:Y:S01]  /*0680*/  @!P0 CS2R R46, SRZ ;  /* 0x00000000002e8805 */ /* 0x000fe2000001ff00 */
[----:B------:R1:W5:Y:S01]  /*0690*/  LDG.E.128 R40, [R2.64] ;  /* 0x0000000602287981 */ /* 0x000362000c1e1d00 */
[----:B------:R-:W-:-:S02]  /*06a0*/  IMAD R53, R53, -0x326172a9, RZ ;  /* 0xcd9e8d5735357824 */ /* 0x000fc400078e02ff */
[----:B------:R-:W-:Y:S01]  /*06b0*/  IMAD.HI.U32 R4, R70, -0x326172a9, RZ ;  /* 0xcd9e8d5746047827 */ /* 0x000fe200078e00ff */
[----:B------:R1:W5:Y:S01]  /*06c0*/  LDG.E.128 R36, [R2.64+0x1000] ;  /* 0x0010000602247981 */ /* 0x000362000c1e1d00 */
[----:B0-----:R-:W-:Y:S02]  /*06d0*/  PRMT R9, RZ, 0x7610, R49 ;  /* 0x00007610ff097816 */ /* 0x001fe40000000031 */
[----:B------:R-:W-:Y:S01]  /*06e0*/  IMAD R49, R52, -0x2daee0ad, RZ ;  /* 0xd2511f5334317824 */ /* 0x000fe200078e02ff */
[----:B------:R1:W5:Y:S01]  /*06f0*/  LDG.E.128 R32, [R2.64+0x2000] ;  /* 0x0020000602207981 */ /* 0x000362000c1e1d00 */
[--C-:B------:R-:W-:Y:S01]  /*0700*/  PRMT R18, RZ, 0x5410, R5.reuse ;  /* 0x00005410ff127816 */ /* 0x100fe20000000005 */
[----:B------:R-:W-:Y:S01]  /*0710*/  IMAD.MOV.U32 R68, RZ, RZ, 0x1 ;  /* 0x00000001ff447424 */ /* 0x000fe200078e00ff */
[----:B------:R-:W-:Y:S01]  /*0720*/  PRMT R17, RZ, 0x7610, R5 ;  /* 0x00007610ff117816 */ /* 0x000fe20000000005 */
[----:B------:R-:W-:Y:S01]  /*0730*/  IMAD R70, R70, -0x326172a9, RZ ;  /* 0xcd9e8d5746467824 */ /* 0x000fe200078e02ff */
[--C-:B------:R-:W-:Y:S01]  /*0740*/  PRMT R16, RZ, 0x5410, R6.reuse ;  /* 0x00005410ff107816 */ /* 0x100fe20000000006 */
[----:B-1----:R-:W-:Y:S01]  /*0750*/  IMAD.WIDE.U32 R2, R0, -0x2daee0ad, RZ ;  /* 0xd2511f5300027825 */ /* 0x002fe200078e00ff */
[----:B------:R-:W-:-:S02]  /*0760*/  PRMT R15, RZ, 0x7610, R6 ;  /* 0x00007610ff0f7816 */ /* 0x000fc40000000006 */
[--C-:B------:R-:W-:Y:S01]  /*0770*/  PRMT R14, RZ, 0x5410, R7.reuse ;  /* 0x00005410ff0e7816 */ /* 0x100fe20000000007 */
[----:B------:R-:W-:Y:S01]  /*0780*/  IMAD.MOV.U32 R69, RZ, RZ, RZ ;  /* 0x000000ffff457224 */ /* 0x000fe200078e00ff */
[----:B------:R-:W-:Y:S02]  /*0790*/  PRMT R13, RZ, 0x7610, R7 ;  /* 0x00007610ff0d7816 */ /* 0x000fe40000000007 */
[--C-:B------:R-:W-:Y:S02]  /*07a0*/  PRMT R12, RZ, 0x5410, R48.reuse ;  /* 0x00005410ff0c7816 */ /* 0x100fe40000000030 */
[----:B------:R-:W-:Y:S02]  /*07b0*/  PRMT R11, RZ, 0x7610, R48 ;  /* 0x00007610ff0b7816 */ /* 0x000fe40000000030 */
[--C-:B------:R-:W-:Y:S02]  /*07c0*/  PRMT R8, RZ, 0x5410, R50.reuse ;  /* 0x00005410ff087816 */ /* 0x100fe40000000032 */
[----:B------:R-:W-:-:S02]  /*07d0*/  PRMT R7, RZ, 0x7610, R50 ;  /* 0x00007610ff077816 */ /* 0x000fc40000000032 */
[--C-:B------:R-:W-:Y:S02]  /*07e0*/  PRMT R6, RZ, 0x5410, R51.reuse ;  /* 0x00005410ff067816 */ /* 0x100fe40000000033 */
[----:B------:R-:W-:Y:S02]  /*07f0*/  PRMT R5, RZ, 0x7610, R51 ;  /* 0x00007610ff057816 */ /* 0x000fe40000000033 */
[----:B------:R-:W-:Y:S02]  /*0800*/  LOP3.LUT R4, R4, UR25, R53, 0x96, !PT ;  /* 0x0000001904047c12 */ /* 0x000fe4000f8e9635 */
[----:B------:R-:W-:Y:S02]  /*0810*/  LOP3.LUT R3, R3, UR26, R49, 0x96, !PT ;  /* 0x0000001a03037c12 */ /* 0x000fe4000f8e9631 */
[--C-:B------:R-:W-:Y:S02]  /*0820*/  PRMT R0, RZ, 0x5410, R44.reuse ;  /* 0x00005410ff007816 */ /* 0x100fe4000000002c */
[----:B------:R-:W-:-:S02]  /*0830*/  PRMT R74, RZ, 0x7610, R44 ;  /* 0x00007610ff4a7816 */ /* 0x000fc4000000002c */
[----:B------:R-:W-:Y:S02]  /*0840*/  LOP3.LUT R88, R88, 0x3, RZ, 0xc0, !PT ;  /* 0x0000000358587812 */ /* 0x000fe400078ec0ff */
[--C-:B------:R-:W-:Y:S02]  /*0850*/  PRMT R67, RZ, 0x5410, R45.reuse ;  /* 0x00005410ff437816 */ /* 0x100fe4000000002d */
[----:B------:R-:W-:Y:S02]  /*0860*/  PRMT R76, RZ, 0x7610, R45 ;  /* 0x00007610ff4c7816 */ /* 0x000fe4000000002d */
[--C-:B------:R-:W-:Y:S02]  /*0870*/  PRMT R75, RZ, 0x5410, R46.reuse ;  /* 0x00005410ff4b7816 */ /* 0x100fe4000000002e */
[----:B------:R-:W-:Y:S02]  /*0880*/  PRMT R78, RZ, 0x7610, R46 ;  /* 0x00007610ff4e7816 */ /* 0x000fe4000000002e */
[----:B------:R-:W-:-:S02]  /*0890*/  PRMT R77, RZ, 0x5410, R47 ;  /* 0x00005410ff4d7816 */ /* 0x000fc4000000002f */
[----:B------:R-:W-:Y:S01]  /*08a0*/  PRMT R79, RZ, 0x7610, R47 ;  /* 0x00007610ff4f7816 */ /* 0x000fe2000000002f */
[----:B------:R-:W-:Y:S02]  /*08b0*/  ULDC.U8 UR8, c[0x0][0x1f0] ;  /* 0x00007c0000087ab9 */ /* 0x000fe40000000000 */
.L_x_2344:
[----:B------:R-:W-:-:S10]  /*08c0*/  HFMA2.MMA R59, -RZ, RZ, 0, 2.384185791015625e-07 ;  /* 0x00000004ff3b7435 */ /* 0x000fd400000001ff */
[----:B------:R-:W-:-:S05]  /*08d0*/  IMAD.WIDE R52, R66, R59, c[0x0][0x1d0] ;  /* 0x0000740042347625 */ /* 0x000fca00078e023b */
[----:B------:R0:W2:Y:S01]  /*08e0*/  LDG.E R60, [R52.64] ;  /* 0x00000006343c7981 */ /* 0x0000a2000c1e1900 */
[----:B------:R-:W-:Y:S01]  /*08f0*/  ISETP.NE.U32.AND P0, PT, RZ, c[0x0][0x180], PT ;  /* 0x00006000ff007a0c */ /* 0x000fe20003f05070 */
[C---:B------:R-:W-:Y:S02]  /*0900*/  IMAD R54, R66.reuse, c[0x0][0x168], RZ ;  /* 0x00005a0042367a24 */ /* 0x040fe400078e02ff */
[----:B------:R-:W-:Y:S01]  /*0910*/  IMAD.MOV.U32 R92, RZ, RZ, RZ ;  /* 0x000000ffff5c7224 */ /* 0x000fe200078e00ff */
[----:B------:R-:W-:Y:S01]  /*0920*/  ISETP.NE.AND.EX P0, PT, RZ, c[0x0][0x184], PT, P0 ;  /* 0x00006100ff007a0c */ /* 0x000fe20003f05300 */
[----:B------:R-:W-:-:S06]  /*0930*/  IMAD.WIDE R58, R66, R59, c[0x0][0x1d8] ;  /* 0x00007600423a7625 */ /* 0x000fcc00078e023b */
[----:B-----5:R1:W5:Y:S06]  /*0940*/  LDG.E R58, [R58.64] ;  /* 0x000000063a3a7981 */ /* 0x02036c000c1e1900 */
[----:B0-----:R-:W-:Y:S01]  /*0950*/  @P0 IMAD.MOV.U32 R52, RZ, RZ, 0x10 ;  /* 0x00000010ff340424 */ /* 0x001fe200078e00ff */
[----:B--2---:R-:W-:-:S13]  /*0960*/  ISETP.GE.AND P1, PT, R60, 0x1, PT ;  /* 0x000000013c00780c */ /* 0x004fda0003f26270 */
[----:B------:R-:W-:-:S05]  /*0970*/  @P1 IADD3 R55, R60, -0x1, RZ ;  /* 0xffffffff3c371810 */ /* 0x000fca0007ffe0ff */
[----:B------:R-:W-:Y:S01]  /*0980*/  @P1 IMAD R56, R55, c[0x0][0x168], RZ ;  /* 0x00005a0037381a24 */ /* 0x000fe200078e02ff */
[----:B------:R-:W-:-:S04]  /*0990*/  SHF.R.S32.HI R55, RZ, 0x1f, R54 ;  /* 0x0000001fff377819 */ /* 0x000fc80000011436 */
[----:B------:R-:W-:Y:S02]  /*09a0*/  @P1 SHF.R.S32.HI R57, RZ, 0x1f, R56 ;  /* 0x0000001fff391819 */ /* 0x000fe40000011438 */
[----:B------:R-:W-:Y:S01]  /*09b0*/  LEA.HI R54, R55, R54, RZ, 0x3 ;  /* 0x0000003637367211 */ /* 0x000fe200078f18ff */
[----:B------:R-:W-:Y:S01]  /*09c0*/  @P1 IMAD.MOV.U32 R55, RZ, RZ, 0x10 ;  /* 0x00000010ff371424 */ /* 0x000fe200078e00ff */
        /* <DEDUP_REMOVED lines=11> */
[----:B-1----:R-:W-:Y:S01]  /*0a80*/  IMAD.MOV.U32 R97, RZ, RZ, RZ ;  /* 0x000000ffff617224 */ /* 0x002fe200078e00ff */
[----:B------:R-:W-:Y:S01]  /*0a90*/  MOV R52, R88 ;  /* 0x0000005800347202 */ /* 0x000fe20000000f00 */
[----:B------:R-:W-:Y:S05]  /*0aa0*/  @!P0 BRA `(.L_x_2095) ;  /* 0x000005b000008947 */ /* 0x000fea0003800000 */
[----:B------:R-:W-:Y:S01]  /*0ab0*/  IMAD.MOV.U32 R52, RZ, RZ, R88 ;  /* 0x000000ffff347224 */ /* 0x000fe200078e0058 */
[----:B-----5:R-:W-:Y:S01]  /*0ac0*/  PRMT R97, RZ, 0x5410, R44 ;  /* 0x00005410ff617816 */ /* 0x020fe2000000002c */
[----:B------:R-:W-:Y:S05]  /*0ad0*/  BRA `(.L_x_2095) ;  /* 0x0000058000007947 */ /* 0x000fea0003800000 */
.L_x_2094:
[C---:B-1----:R-:W-:Y:S01]  /*0ae0*/  ISETP.NE.AND P3, PT, R88.reuse, 0x1, PT ;  /* 0x000000015800780c */ /* 0x042fe20003f65270 */
        /* <DEDUP_REMOVED lines=11> */
.L_x_2097:
[----:B------:R-:W-:Y:S02]  /*0ba0*/  MOV R59, R70 ;  /* 0x00000046003b7202 */ /* 0x000fe40000000f00 */
.L_x_2098:
[----:B------:R-:W-:Y:S05]  /*0bb0*/  BSYNC B1 ;  /* 0x0000000000017941 */ /* 0x000fea0003800000 */
.L_x_2096:
        /* <DEDUP_REMOVED lines=16> */
.L_x_2102:
[----:B------:R-:W-:Y:S05]  /*0cc0*/  BSYNC B2 ;  /* 0x0000000000027941 */ /* 0x000fea0003800000 */
.L_x_2101:
        /* <DEDUP_REMOVED lines=43> */
.L_x_2100:
[----:B------:R-:W-:Y:S05]  /*0f80*/  BSYNC B1 ;  /* 0x0000000000017941 */ /* 0x000fea0003800000 */
.L_x_2099:
[----:B------:R-:W0:Y:S01]  /*0f90*/  I2F.U32 R53, R59 ;  /* 0x0000003b00357306 */ /* 0x000e220000201000 */
[----:B-----5:R-:W-:Y:S01]  /*0fa0*/  PRMT R54, RZ, 0x5410, R48 ;  /* 0x00005410ff367816 */ /* 0x020fe20000000030 */
[----:B------:R-:W-:Y:S01]  /*0fb0*/  IMAD.MOV.U32 R56, RZ, RZ, 0x2f800000 ;  /* 0x2f800000ff387424 */ /* 0x000fe200078e00ff */
[----:B------:R-:W-:-:S03]  /*0fc0*/  PRMT R97, RZ, 0x5410, R28 ;  /* 0x00005410ff617816 */ /* 0x000fc6000000001c */
[----:B------:R-:W-:-:S04]  /*0fd0*/  FMUL.FTZ R54, R54, c[0x0][0x1ec] ;  /* 0x00007b0036367a20 */ /* 0x000fc80000410000 */
[----:B------:R-:W-:Y:S02]  /*0fe0*/  FMUL.FTZ R54, R54, c[0x0][0x1e8] ;  /* 0x00007a0036367a20 */ /* 0x000fe40000410000 */
[----:B0-----:R-:W-:-:S05]  /*0ff0*/  FFMA.FTZ R53, R53, R56, 1.1641532182693481445e-10 ;  /* 0x2f00000035357423 */ /* 0x001fca0000010038 */
[----:B------:R-:W-:-:S04]  /*1000*/  FSETP.GTU.FTZ.AND P3, PT, R53, c[0x0][0x1e4], PT ;  /* 0x0000790035007a0b */ /* 0x000fc80003f7c000 */
[----:B------:R-:W-:Y:S02]  /*1010*/  FSEL R54, R54, RZ, !P3 ;  /* 0x000000ff36367208 */ /* 0x000fe40005800000 */
[----:B------:R-:W-:-:S03]  /*1020*/  SEL R80, RZ, 0x1, P3 ;  /* 0x00000001ff507807 */ /* 0x000fc60001800000 */
[----:B------:R-:W-:Y:S01]  /*1030*/  FMUL.FTZ R97, R54, R97 ;  /* 0x0000006136617220 */ /* 0x000fe20000410000 */
[----:B------:R-:W-:-:S05]  /*1040*/  @P0 PRMT R54, RZ, 0x5410, R44 ;  /* 0x00005410ff360816 */ /* 0x000fca000000002c */
[----:B------:R-:W-:Y:S02]  /*1050*/  @P0 FADD.FTZ R97, R97, R54 ;  /* 0x0000003661610221 */ /* 0x000fe40000010000 */
.L_x_2095:
[----:B------:R-:W-:Y:S05]  /*1060*/  BSYNC B0 ;  /* 0x0000000000007941 */ /* 0x000fea0003800000 */
.L_x_2093:
        /* <DEDUP_REMOVED lines=8> */
.L_x_2104:
        /* <DEDUP_REMOVED lines=12> */
.L_x_2107:
[----:B------:R-:W-:Y:S02]  /*11b0*/  IMAD.MOV.U32 R59, RZ, RZ, R70 ;  /* 0x000000ffff3b7224 */ /* 0x000fe400078e0046 */
.L_x_2108:
[----:B------:R-:W-:Y:S05]  /*11c0*/  BSYNC B1 ;  /* 0x0000000000017941 */ /* 0x000fea0003800000 */
.L_x_2106:
        /* <DEDUP_REMOVED lines=16> */
.L_x_2112:
[----:B------:R-:W-:Y:S05]  /*12d0*/  BSYNC B2 ;  /* 0x0000000000027941 */ /* 0x000fea0003800000 */
.L_x_2111:
        /* <DEDUP_REMOVED lines=43> */
.L_x_2110:
[----:B------:R-:W-:Y:S05]  /*1590*/  BSYNC B1 ;  /* 0x0000000000017941 */ /* 0x000fea0003800000 */
.L_x_2109:
[----:B------:R-:W0:Y:S01]  /*15a0*/  I2F.U32 R52, R59 ;  /* 0x0000003b00347306 */ /* 0x000e220000201000 */
[----:B------:R-:W-:Y:S01]  /*15b0*/  HFMA2.MMA R55, -RZ, RZ, 0.1171875, 0 ;  /* 0x2f800000ff377435 */ /* 0x000fe200000001ff */
[----:B-----5:R-:W-:Y:S02]  /*15c0*/  PRMT R54, RZ, 0x7610, R48 ;  /* 0x00007610ff367816 */ /* 0x020fe40000000030 */
[----:B------:R-:W-:-:S03]  /*15d0*/  PRMT R95, RZ, 0x7610, R28 ;  /* 0x00007610ff5f7816 */ /* 0x000fc6000000001c */
        /* <DEDUP_REMOVED lines=9> */
.L_x_2105:
[----:B------:R-:W-:Y:S05]  /*1670*/  BSYNC B0 ;  /* 0x0000000000007941 */ /* 0x000fea0003800000 */
.L_x_2103:
        /* <DEDUP_REMOVED lines=8> */
.L_x_2114:
        /* <DEDUP_REMOVED lines=12> */
.L_x_2117:
[----:B------:R-:W-:Y:S02]  /*17c0*/  IMAD.MOV.U32 R59, RZ, RZ, R70 ;  /* 0x000000ffff3b7224 */ /* 0x000fe400078e0046 */
.L_x_2118:
[----:B------:R-:W-:Y:S05]  /*17d0*/  BSYNC B1 ;  /* 0x0000000000017941 */ /* 0x000fea0003800000 */
.L_x_2116:
        /* <DEDUP_REMOVED lines=16> */
.L_x_2122:
[----:B------:R-:W-:Y:S05]  /*18e0*/  BSYNC B2 ;  /* 0x0000000000027941 */ /* 0x000fea0003800000 */
.L_x_2121:
        /* <DEDUP_REMOVED lines=43> */
.L_x_2120:
[----:B------:R-:W-:Y:S05]  /*1ba0*/  BSYNC B1 ;  /* 0x0000000000017941 */ /* 0x000fea0003800000 */
.L_x_2119:
        /* <DEDUP_REMOVED lines=13> */
.L_x_2115:
[----:B------:R-:W-:Y:S05]  /*1c80*/  BSYNC B0 ;  /* 0x0000000000007941 */ /* 0x000fea0003800000 */
.L_x_2113:
        /* <DEDUP_REMOVED lines=8> */
.L_x_2124:
        /* <DEDUP_REMOVED lines=12> */
.L_x_2127:
[----:B------:R-:W-:Y:S02]  /*1dd0*/  MOV R59, R70 ;  /* 0x00000046003b7202 */ /* 0x000fe40000000f00 */
.L_x_2128:
[----:B------:R-:W-:Y:S05]  /*1de0*/  BSYNC B1 ;  /* 0x0000000000017941 */ /* 0x000fea0003800000 */
.L_x_2126:
        /* <DEDUP_REMOVED lines=16> */
.L_x_2132:
[----:B------:R-:W-:Y:S05]  /*1ef0*/  BSYNC B2 ;  /* 0x0000000000027941 */ /* 0x000fea0003800000 */
.L_x_2131:
        /* <DEDUP_REMOVED lines=43> */
.L_x_2130:
[----:B------:R-:W-:Y:S05]  /*21b0*/  BSYNC B1 ;  /* 0x0000000000017941 */ /* 0x000fea0003800000 */
.L_x_2129:
[----:B------:R-:W0:Y:S01]  /*21c0*/  I2F.U32 R52, R59 ;  /* 0x0000003b00347306 */ /* 0x000e220000201000 */
[----:B-----5:R-:W-:Y:S01]  /*21d0*/  PRMT R54, RZ, 0x7610, R49 ;  /* 0x00007610ff367816 */ /* 0x020fe20000000031 */
[----:B------:R-:W-:Y:S01]  /*21e0*/  IMAD.MOV.U32 R55, RZ, RZ, 0x2f800000 ;  /* 0x2f800000ff377424 */ /* 0x000fe200078e00ff */
        /* <DEDUP_REMOVED lines=10> */
.L_x_2125:
[----:B------:R-:W-:Y:S05]  /*2290*/  BSYNC B0 ;  /* 0x0000000000007941 */ /* 0x000fea0003800000 */
.L_x_2123:
        /* <DEDUP_REMOVED lines=8> */
.L_x_2134:
        /* <DEDUP_REMOVED lines=12> */
.L_x_2137:
[----:B------:R-:W-:Y:S02]  /*23e0*/  IMAD.MOV.U32 R59, RZ, RZ, R70 ;  /* 0x000000ffff3b7224 */ /* 0x000fe400078e0046 */
.L_x_2138:
[----:B------:R-:W-:Y:S05]  /*23f0*/  BSYNC B1 ;  /* 0x0000000000017941 */ /* 0x000fea0003800000 */
.L_x_2136:
        /* <DEDUP_REMOVED lines=16> */
.L_x_2142:
[----:B------:R-:W-:Y:S05]  /*2500*/  BSYNC B2 ;  /* 0x0000000000027941 */ /* 0x000fea0003800000 */
.L_x_2141:
        /* <DEDUP_REMOVED lines=43> */
.L_x_2140:
[----:B------:R-:W-:Y:S05]  /*27c0*/  BSYNC B1 ;  /* 0x0000000000017941 */ /* 0x000fea0003800000 */
.L_x_2139:
        /* <DEDUP_REMOVED lines=13> */
.L_x_2135:
[----:B------:R-:W-:Y:S05]  /*28a0*/  BSYNC B0 ;  /* 0x0000000000007941 */ /* 0x000fea0003800000 */
.L_x_2133:
        /* <DEDUP_REMOVED lines=8> */
.L_x_2144:
        /* <DEDUP_REMOVED lines=12> */
.L_x_2147:
[----:B------:R-:W-:Y:S02]  /*29f0*/  IMAD.MOV.U32 R59, RZ, RZ, R70 ;  /* 0x000000ffff3b7224 */ /* 0x000fe400078e0046 */
.L_x_2148:
[----:B------:R-:W-:Y:S05]  /*2a00*/  BSYNC B1 ;  /* 0x0000000000017941 */ /* 0x000fea0003800000 */
.L_x_2146:
        /* <DEDUP_REMOVED lines=16> */
.L_x_2152:
[----:B------:R-:W-:Y:S05]  /*2b10*/  BSYNC B2 ;  /* 0x0000000000027941 */ /* 0x000fea0003800000 */
.L_x_2151:
        /* <DEDUP_REMOVED lines=43> */
.L_x_2150:
[----:B------:R-:W-:Y:S05]  /*2dd0*/  BSYNC B1 ;  /* 0x0000000000017941 */ /* 0x000fea0003800000 */
.L_x_2149:
        /* <DEDUP_REMOVED lines=13> */
.L_x_2145:
[----:B------:R-:W-:Y:S05]  /*2eb0*/  BSYNC B0 ;  /* 0x0000000000007941 */ /* 0x000fea0003800000 */
.L_x_2143:
        /* <DEDUP_REMOVED lines=8> */
.L_x_2154:
        /* <DEDUP_REMOVED lines=12> */
.L_x_2157:
[----:B------:R-:W-:Y:S02]  /*3000*/  IMAD.MOV.U32 R59, RZ, RZ, R70 ;  /* 0x000000ffff3b7224 */ /* 0x000fe400078e0046 */
.L_x_2158:
[----:B------:R-:W-:Y:S05]  /*3010*/  BSYNC B1 ;  /* 0x0000000000017941 */ /* 0x000fea0003800000 */
.L_x_2156:
        /* <DEDUP_REMOVED lines=16> */
.L_x_2162:
[----:B------:R-:W-:Y:S05]  /*3120*/  BSYNC B2 ;  /* 0x0000000000027941 */ /* 0x000fea0003800000 */
.L_x_2161:
        /* <DEDUP_REMOVED lines=43> */
.L_x_2160:
[----:B------:R-:W-:Y:S05]  /*33e0*/  BSYNC B1 ;  /* 0x0000000000017941 */ /* 0x000fea0003800000 */
.L_x_2159:
        /* <DEDUP_REMOVED lines=13> */
.L_x_2155:
[----:B------:R-:W-:Y:S05]  /*34c0*/  BSYNC B0 ;  /* 0x0000000000007941 */ /* 0x000fea0003800000 */
.L_x_2153:
        /* <DEDUP_REMOVED lines=8> */
.L_x_2164:
        /* <DEDUP_REMOVED lines=12> */
.L_x_2167:
[----:B------:R-:W-:Y:S02]  /*3610*/  MOV R60, R70 ;  /* 0x00000046003c7202 */ /* 0x000fe40000000f00 */
.L_x_2168:
[----:B------:R-:W-:Y:S05]  /*3620*/  BSYNC B1 ;  /* 0x0000000000017941 */ /* 0x000fea0003800000 */
.L_x_2166:
        /* <DEDUP_REMOVED lines=16> */
.L_x_2172:
[----:B------:R-:W-:Y:S05]  /*3730*/  BSYNC B2 ;  /* 0x0000000000027941 */ /* 0x000fea0003800000 */
.L_x_2171:
        /* <DEDUP_REMOVED lines=42> */
[----:B------:R-:W-:Y:S02]  /*39e0*/  LOP3.LUT R3, R3, UR26, R52, 0x96, !PT ;  /* 0x0000001a03037c12 */ /* 0x000fe4000f8e9634 */
.L_x_2170:
[----:B------:R-:W-:Y:S05]  /*39f0*/  BSYNC B1 ;  /* 0x0000000000017941 */ /* 0x000fea0003800000 */
.L_x_2169:
[----:B------:R-:W0:Y:S01]  /*3a00*/  I2F.U32 R52, R60 ;  /* 0x0000003c00347306 */ /* 0x000e220000201000 */
[----:B-----5:R-:W-:Y:S01]  /*3a10*/  PRMT R53, RZ, 0x7610, R51 ;  /* 0x00007610ff357816 */ /* 0x020fe20000000033 */
[----:B------:R-:W-:-:S04]  /*3a20*/  IMAD.MOV.U32 R55, RZ, RZ, 0x2f800000 ;  /* 0x2f800000ff377424 */ /* 0x000fc800078e00ff */
[----:B------:R-:W-:-:S04]  /*3a30*/  FMUL.FTZ R53, R53, c[0x0][0x1ec] ;  /* 0x00007b0035357a20 */ /* 0x000fc80000410000 */
[----:B------:R-:W-:Y:S02]  /*3a40*/  FMUL.FTZ R53, R53, c[0x0][0x1e8] ;  /* 0x00007a0035357a20 */ /* 0x000fe40000410000 */
[----:B0-----:R-:W-:-:S05]  /*3a50*/  FFMA.FTZ R52, R52, R55, 1.1641532182693481445e-10 ;  /* 0x2f00000034347423 */ /* 0x001fca0000010037 */
[----:B------:R-:W-:Y:S02]  /*3a60*/  FSETP.GTU.FTZ.AND P3, PT, R52, c[0x0][0x1e4], PT ;  /* 0x0000790034007a0b */ /* 0x000fe40003f7c000 */
[----:B------:R-:W-:Y:S02]  /*3a70*/  PRMT R52, RZ, 0x7610, R31 ;  /* 0x00007610ff347816 */ /* 0x000fe4000000001f */
[----:B------:R-:W-:Y:S02]  /*3a80*/  FSEL R53, R53, RZ, !P3 ;  /* 0x000000ff35357208 */ /* 0x000fe40005800000 */
[----:B------:R-:W-:-:S03]  /*3a90*/  SEL R87, RZ, 0x1, P3 ;  /* 0x00000001ff577807 */ /* 0x000fc60001800000 */
[----:B------:R-:W-:Y:S01]  /*3aa0*/  FMUL.FTZ R59, R53, R52 ;  /* 0x00000034353b7220 */ /* 0x000fe20000410000 */
[----:B------:R-:W-:-:S05]  /*3ab0*/  @P0 PRMT R52, RZ, 0x7610, R47 ;  /* 0x00007610ff340816 */ /* 0x000fca000000002f */
[----:B------:R-:W-:Y:S02]  /*3ac0*/  @P0 FADD.FTZ R59, R59, R52 ;  /* 0x000000343b3b0221 */ /* 0x000fe40000010000 */
.L_x_2165:
[----:B------:R-:W-:Y:S05]  /*3ad0*/  BSYNC B0 ;  /* 0x0000000000007941 */ /* 0x000fea0003800000 */
.L_x_2163:
[----:B------:R-:W-:Y:S01]  /*3ae0*/  IMAD.MOV.U32 R96, RZ, RZ, 0x10 ;  /* 0x00000010ff607424 */ /* 0x000fe200078e00ff */
[----:B------:R-:W-:Y:S01]  /*3af0*/  F2FP.BF16.PACK_AB R55, R59, R61 ;  /* 0x0000003d3b37723e */ /* 0x000fe200000010ff */
[----:B------:R-:W-:Y:S01]  /*3b00*/  BSSY B0, `(.L_x_2173) ;  /* 0x000001f000007945 */ /* 0x000fe20003800000 */
[----:B------:R-:W-:Y:S01]  /*3b10*/  F2FP.BF16.PACK_AB R54, R63, R89 ;  /* 0x000000593f36723e */ /* 0x000fe200000010ff */
[-C--:B------:R-:W-:Y:S01]  /*3b20*/  IMAD.WIDE.U32 R102, R117, R96.reuse, c[0x0][0x188] ;  /* 0x0000620075667625 */ /* 0x080fe200078e0060 */
        /* <DEDUP_REMOVED lines=28> */
.L_x_2174:
[----:B------:R-:W-:Y:S05]  /*3cf0*/  BSYNC B0 ;  /* 0x0000000000007941 */ /* 0x000fea0003800000 */
.L_x_2173:
        /* <DEDUP_REMOVED lines=10> */
.L_x_2176:
        /* <DEDUP_REMOVED lines=12> */
.L_x_2179:
[----:B------:R-:W-:Y:S02]  /*3e60*/  MOV R60, R70 ;  /* 0x00000046003c7202 */ /* 0x000fe40000000f00 */
.L_x_2180:
[----:B------:R-:W-:Y:S05]  /*3e70*/  BSYNC B1 ;  /* 0x0000000000017941 */ /* 0x000fea0003800000 */
.L_x_2178:
        /* <DEDUP_REMOVED lines=16> */
.L_x_2184:
[----:B------:R-:W-:Y:S05]  /*3f80*/  BSYNC B2 ;  /* 0x0000000000027941 */ /* 0x000fea0003800000 */
.L_x_2183:
[----:B------:R-:W-:Y:S01]  /*3f90*/  IMAD.HI.U32 R2, R73, -0x326172a9, RZ ;  /* 0xcd9e8d5749027827 */ /* 0x000fe200078e00ff */
[----:B------:R-:W-:-:S03]  /*3fa0*/  LOP3.LUT R3, R4, UR5, R69, 0x96, !PT ;  /* 0x0000000504037c12 */ /* 0x000fc6000f8e9645 */
[----:B------:R-:W-:Y:S01]  /*3fb0*/  IMAD R53, R73, -0x326172a9, RZ ;  /* 0xcd9e8d5749357824 */ /* 0x000fe200078e02ff */
[----:B------:R-:W-:Y:S01]  /*3fc0*/  LOP3.LUT R54, R2, UR4, R71, 0x96, !PT ;  /* 0x0000000402367c12 */ /* 0x000fe2000f8e9647 */
[----:B------:R-:W-:-:S04]  /*3fd0*/  IMAD.WIDE.U32 R2, R3, -0x326172a9, RZ ;  /* 0xcd9e8d5703027825 */ /* 0x000fc800078e00ff */
[----:B-1----:R-:W-:Y:S01]  /*3fe0*/  IMAD R57, R72, -0x2daee0ad, RZ ;  /* 0xd2511f5348397824 */ /* 0x002fe200078e02ff */
        /* <DEDUP_REMOVED lines=37> */
.L_x_2182:
[----:B------:R-:W-:Y:S05]  /*4240*/  BSYNC B1 ;  /* 0x0000000000017941 */ /* 0x000fea0003800000 */
.L_x_2181:
[----:B------:R-:W0:Y:S01]  /*4250*/  I2F.U32 R53, R60 ;  /* 0x0000003c00357306 */ /* 0x000e220000201000 */
[----:B-----5:R-:W-:Y:S01]  /*4260*/  PRMT R55, RZ, 0x5410, R48 ;  /* 0x00005410ff377816 */ /* 0x020fe20000000030 */
[----:B------:R-:W-:-:S04]  /*4270*/  IMAD.MOV.U32 R54, RZ, RZ, 0x2f800000 ;  /* 0x2f800000ff367424 */ /* 0x000fc800078e00ff */
[----:B------:R-:W-:-:S04]  /*4280*/  FMUL.FTZ R55, R55, c[0x0][0x1ec] ;  /* 0x00007b0037377a20 */ /* 0x000fc80000410000 */
[----:B------:R-:W-:Y:S02]  /*4290*/  FMUL.FTZ R55, R55, c[0x0][0x1e8] ;  /* 0x00007a0037377a20 */ /* 0x000fe40000410000 */
[----:B0-----:R-:W-:Y:S01]  /*42a0*/  FFMA.FTZ R53, R53, R54, 1.1641532182693481445e-10 ;  /* 0x2f00000035357423 */ /* 0x001fe20000010036 */
[----:B------:R-:W-:-:S04]  /*42b0*/  PRMT R54, RZ, 0x5410, R24 ;  /* 0x00005410ff367816 */ /* 0x000fc80000000018 */
[----:B------:R-:W-:-:S04]  /*42c0*/  FSETP.GTU.FTZ.AND P3, PT, R53, c[0x0][0x1e4], PT ;  /* 0x0000790035007a0b */ /* 0x000fc80003f7c000 */
[----:B------:R-:W-:Y:S02]  /*42d0*/  FSEL R115, R55, RZ, !P3 ;  /* 0x000000ff37737208 */ /* 0x000fe40005800000 */
[----:B------:R-:W-:-:S03]  /*42e0*/  SEL R80, RZ, 0x1, P3 ;  /* 0x00000001ff507807 */ /* 0x000fc60001800000 */
[----:B------:R-:W-:Y:S01]  /*42f0*/  FMUL.FTZ R115, R115, R54 ;  /* 0x0000003673737220 */ /* 0x000fe20000410000 */
[----:B------:R-:W-:-:S05]  /*4300*/  @P0 PRMT R54, RZ, 0x5410, R44 ;  /* 0x00005410ff360816 */ /* 0x000fca000000002c */
[----:B------:R-:W-:Y:S02]  /*4310*/  @P0 FADD.FTZ R115, R54, R115 ;  /* 0x0000007336730221 */ /* 0x000fe40000010000 */
.L_x_2177:
[----:B------:R-:W-:Y:S05]  /*4320*/  BSYNC B0 ;  /* 0x0000000000007941 */ /* 0x000fea0003800000 */
.L_x_2175:
        /* <DEDUP_REMOVED lines=8> */
.L_x_2186:
        /* <DEDUP_REMOVED lines=12> */
.L_x_2189:
[----:B------:R-:W-:Y:S02]  /*4470*/  IMAD.MOV.U32 R60, RZ, RZ, R70 ;  /* 0x000000ffff3c7224 */ /* 0x000fe400078e0046 */
.L_x_2190:
[----:B------:R-:W-:Y:S05]  /*4480*/  BSYNC B1 ;  /* 0x0000000000017941 */ /* 0x000fea0003800000 */
.L_x_2188:
        /* <DEDUP_REMOVED lines=16> */
.L_x_2194:
[----:B------:R-:W-:Y:S05]  /*4590*/  BSYNC B2 ;  /* 0x0000000000027941 */ /* 0x000fea0003800000 */
.L_x_2193:
        /* <DEDUP_REMOVED lines=43> */
.L_x_2192:
[----:B------:R-:W-:Y:S05]  /*4850*/  BSYNC B1 ;  /* 0x0000000000017941 */ /* 0x000fea0003800000 */
.L_x_2191:
        /* <DEDUP_REMOVED lines=13> */
.L_x_2187:
[----:B------:R-:W-:Y:S05]  /*4930*/  BSYNC B0 ;  /* 0x0000000000007941 */ /* 0x000fea0003800000 */
.L_x_2185:
        /* <DEDUP_REMOVED lines=8> */
.L_x_2196:
        /* <DEDUP_REMOVED lines=12> */
.L_x_2199:
[----:B------:R-:W-:Y:S02]  /*4a80*/  IMAD.MOV.U32 R60, RZ, RZ, R70 ;  /* 0x000000ffff3c7224 */ /* 0x000fe400078e0046 */
.L_x_2200:
[----:B------:R-:W-:Y:S05]  /*4a90*/  BSYNC B1 ;  /* 0x0000000000017941 */ /* 0x000fea0003800000 */
.L_x_2198:
        /* <DEDUP_REMOVED lines=16> */
.L_x_2204:
[----:B------:R-:W-:Y:S05]  /*4ba0*/  BSYNC B2 ;  /* 0x0000000000027941 */ /* 0x000fea0003800000 */
.L_x_2203:
        /* <DEDUP_REMOVED lines=43> */
.L_x_2202:
[----:B------:R-:W-:Y:S05]  /*4e60*/  BSYNC B1 ;  /* 0x0000000000017941 */ /* 0x000fea0003800000 */
.L_x_2201:
[----:B------:R-:W0:Y:S01]  /*4e70*/  I2F.U32 R53, R60 ;  /* 0x0000003c00357306 */ /* 0x000e220000201000 */
[----:B------:R-:W-:Y:S01]  /*4e80*/  HFMA2.MMA R54, -RZ, RZ, 0.1171875, 0 ;  /* 0x2f800000ff367435 */ /* 0x000fe200000001ff */
[----:B-----5:R-:W-:-:S05]  /*4e90*/  PRMT R55, RZ, 0x5410, R49 ;  /* 0x00005410ff377816 */ /* 0x020fca0000000031 */
        /* <DEDUP_REMOVED lines=10> */
.L_x_2197:
[----:B------:R-:W-:Y:S05]  /*4f40*/  BSYNC B0 ;  /* 0x0000000000007941 */ /* 0x000fea0003800000 */
.L_x_2195:
        /* <DEDUP_REMOVED lines=8> */
.L_x_2206:
        /* <DEDUP_REMOVED lines=12> */
.L_x_2209:
[----:B------:R-:W-:Y:S02]  /*5090*/  IMAD.MOV.U32 R60, RZ, RZ, R70 ;  /* 0x000000ffff3c7224 */ /* 0x000fe400078e0046 */
.L_x_2210:
[----:B------:R-:W-:Y:S05]  /*50a0*/  BSYNC B1 ;  /* 0x0000000000017941 */ /* 0x000fea0003800000 */
.L_x_2208:
        /* <DEDUP_REMOVED lines=16> */
.L_x_2214:
[----:B------:R-:W-:Y:S05]  /*51b0*/  BSYNC B2 ;  /* 0x0000000000027941 */ /* 0x000fea0003800000 */
.L_x_2213:
        /* <DEDUP_REMOVED lines=43> */
.L_x_2212:
[----:B------:R-:W-:Y:S05]  /*5470*/  BSYNC B1 ;  /* 0x0000000000017941 */ /* 0x000fea0003800000 */
.L_x_2211:
        /* <DEDUP_REMOVED lines=13> */
.L_x_2207:
[----:B------:R-:W-:Y:S05]  /*5550*/  BSYNC B0 ;  /* 0x0000000000007941 */ /* 0x000fea0003800000 */
.L_x_2205:
        /* <DEDUP_REMOVED lines=8> */
.L_x_2216:
        /* <DEDUP_REMOVED lines=12> */
.L_x_2219:
[----:B------:R-:W-:Y:S02]  /*56a0*/  MOV R60, R70 ;  /* 0x00000046003c7202 */ /* 0x000fe40000000f00 */
.L_x_2220:
[----:B------:R-:W-:Y:S05]  /*56b0*/  BSYNC B1 ;  /* 0x0000000000017941 */ /* 0x000fea0003800000 */
.L_x_2218:
        /* <DEDUP_REMOVED lines=16> */
.L_x_2224:
[----:B------:R-:W-:Y:S05]  /*57c0*/  BSYNC B2 ;  /* 0x0000000000027941 */ /* 0x000fea0003800000 */
.L_x_2223:
        /* <DEDUP_REMOVED lines=43> */
.L_x_2222:
[----:B------:R-:W-:Y:S05]  /*5a80*/  BSYNC B1 ;  /* 0x0000000000017941 */ /* 0x000fea0003800000 */
.L_x_2221:
        /* <DEDUP_REMOVED lines=13> */
.L_x_2217:
[----:B------:R-:W-:Y:S05]  /*5b60*/  BSYNC B0 ;  /* 0x0000000000007941 */ /* 0x000fea0003800000 */
.L_x_2215:
        /* <DEDUP_REMOVED lines=8> */
.L_x_2226:
        /* <DEDUP_REMOVED lines=12> */
.L_x_2229:
[----:B------:R-:W-:Y:S02]  /*5cb0*/  IMAD.MOV.U32 R60, RZ, RZ, R70 ;  /* 0x000000ffff3c7224 */ /* 0x000fe400078e0046 */
.L_x_2230:
[----:B------:R-:W-:Y:S05]  /*5cc0*/  BSYNC B1 ;  /* 0x0000000000017941 */ /* 0x000fea0003800000 */
.L_x_2228:
        /* <DEDUP_REMOVED lines=16> */
.L_x_2234:
[----:B------:R-:W-:Y:S05]  /*5dd0*/  BSYNC B2 ;  /* 0x0000000000027941 */ /* 0x000fea0003800000 */
.L_x_2233:
        /* <DEDUP_REMOVED lines=43> */
.L_x_2232:
[----:B------:R-:W-:Y:S05]  /*6090*/  BSYNC B1 ;  /* 0x0000000000017941 */ /* 0x000fea0003800000 */
.L_x_2231:
        /* <DEDUP_REMOVED lines=13> */
.L_x_2227:
[----:B------:R-:W-:Y:S05]  /*6170*/  BSYNC B0 ;  /* 0x0000000000007941 */ /* 0x000fea0003800000 */
.L_x_2225:
        /* <DEDUP_REMOVED lines=8> */
.L_x_2236:
        /* <DEDUP_REMOVED lines=12> */
.L_x_2239:
[----:B------:R-:W-:Y:S02]  /*62c0*/  IMAD.MOV.U32 R60, RZ, RZ, R70 ;  /* 0x000000ffff3c7224 */ /* 0x000fe400078e0046 */
.L_x_2240:
[----:B------:R-:W-:Y:S05]  /*62d0*/  BSYNC B1 ;  /* 0x0000000000017941 */ /* 0x000fea0003800000 */
.L_x_2238:
        /* <DEDUP_REMOVED lines=16> */
.L_x_2244:
[----:B------:R-:W-:Y:S05]  /*63e0*/  BSYNC B2 ;  /* 0x0000000000027941 */ /* 0x000fea0003800000 */
.L_x_2243:
        /* <DEDUP_REMOVED lines=43> */
.L_x_2242:
[----:B------:R-:W-:Y:S05]  /*66a0*/  BSYNC B1 ;  /* 0x0000000000017941 */ /* 0x000fea0003800000 */
.L_x_2241:
        /* <DEDUP_REMOVED lines=13> */
.L_x_2237:
[----:B------:R-:W-:Y:S05]  /*6780*/  BSYNC B0 ;  /* 0x0000000000007941 */ /* 0x000fea0003800000 */
.L_x_2235:
[----:B------:R-:W-:Y:S01]  /*6790*/  BSSY B0, `(.L_x_2245) ;  /* 0x0000060000007945 */ /* 0x000fe20003800000 */
[----:B------:R-:W-:Y:S05]  /*67a0*/  @P2 BRA `(.L_x_2246) ;  /* 0x0000006000002947 */ /* 0x000fea0003800000 */
[----:B-1----:R-:W-:Y:S02]  /*67b0*/  IMAD.MOV.U32 R101, RZ, RZ, RZ ;  /* 0x000000ffff657224 */ /* 0x002fe400078e00ff */
[----:B------:R-:W-:Y:S01]  /*67c0*/  IMAD.MOV.U32 R62, RZ, RZ, R52 ;  /* 0x000000ffff3e7224 */ /* 0x000fe200078e0034 */
[----:B------:R-:W-:Y:S05]  /*67d0*/  @!P0 BRA `(.L_x_2247) ;  /* 0x000005b000008947 */ /* 0x000fea0003800000 */
[----:B------:R-:W-:Y:S01]  /*67e0*/  IMAD.MOV.U32 R62, RZ, RZ, R52 ;  /* 0x000000ffff3e7224 */ /* 0x000fe200078e0034 */
[----:B-----5:R-:W-:Y:S01]  /*67f0*/  PRMT R101, RZ, 0x7610, R47 ;  /* 0x00007610ff657816 */ /* 0x020fe2000000002f */
[----:B------:R-:W-:Y:S05]  /*6800*/  BRA `(.L_x_2247) ;  /* 0x0000058000007947 */ /* 0x000fea0003800000 */
.L_x_2246:
        /* <DEDUP_REMOVED lines=12> */
.L_x_2249:
[----:B------:R-:W-:Y:S02]  /*68d0*/  IMAD.MOV.U32 R60, RZ, RZ, R70 ;  /* 0x000000ffff3c7224 */ /* 0x000fe400078e0046 */
.L_x_2250:
[----:B------:R-:W-:Y:S05]  /*68e0*/  BSYNC B1 ;  /* 0x0000000000017941 */ /* 0x000fea0003800000 */
.L_x_2248:
        /* <DEDUP_REMOVED lines=16> */
.L_x_2254:
[----:B------:R-:W-:Y:S05]  /*69f0*/  BSYNC B2 ;  /* 0x0000000000027941 */ /* 0x000fea0003800000 */
.L_x_2253:
[C---:B------:R-:W-:Y:S01]  /*6a00*/  IMAD.HI.U32 R2, R73.reuse, -0x326172a9, RZ ;  /* 0xcd9e8d5749027827 */ /* 0x040fe200078e00ff */
[----:B------:R-:W-:Y:S01]  /*6a10*/  LOP3.LUT R3, R4, UR5, R69, 0x96, !PT ;  /* 0x0000000504037c12 */ /* 0x000fe2000f8e9645 */
[----:B------:R-:W-:Y:S02]  /*6a20*/  HFMA2.MMA R62, -RZ, RZ, 0, 0 ;  /* 0x00000000ff3e7435 */ /* 0x000fe400000001ff */
        /* <DEDUP_REMOVED lines=40> */
.L_x_2252:
[----:B------:R-:W-:Y:S05]  /*6cb0*/  BSYNC B1 ;  /* 0x0000000000017941 */ /* 0x000fea0003800000 */
.L_x_2251:
        /* <DEDUP_REMOVED lines=8> */
[----:B-1----:R-:W-:Y:S02]  /*6d40*/  FSEL R101, R54, RZ, !P3 ;  /* 0x000000ff36657208 */ /* 0x002fe40005800000 */
[----:B------:R-:W-:-:S03]  /*6d50*/  SEL R87, RZ, 0x1, P3 ;  /* 0x00000001ff577807 */ /* 0x000fc60001800000 */
[----:B------:R-:W-:Y:S01]  /*6d60*/  FMUL.FTZ R101, R101, R52 ;  /* 0x0000003465657220 */ /* 0x000fe20000410000 */
[----:B------:R-:W-:-:S05]  /*6d70*/  @P0 PRMT R52, RZ, 0x7610, R47 ;  /* 0x00007610ff340816 */ /* 0x000fca000000002f */
[----:B------:R-:W-:Y:S02]  /*6d80*/  @P0 FADD.FTZ R101, R52, R101 ;  /* 0x0000006534650221 */ /* 0x000fe40000010000 */
.L_x_2247:
[----:B------:R-:W-:Y:S05]  /*6d90*/  BSYNC B0 ;  /* 0x0000000000007941 */ /* 0x000fea0003800000 */
.L_x_2245:
[-C--:B------:R-:W-:Y:S01]  /*6da0*/  IMAD.WIDE.U32 R118, R119, R96.reuse, c[0x0][0x188] ;  /* 0x0000620077767625 */ /* 0x080fe200078e0060 */
[----:B------:R-:W-:Y:S01]  /*6db0*/  F2FP.BF16.PACK_AB R55, R101, R103 ;  /* 0x000000676537723e */ /* 0x000fe200000010ff */
[----:B------:R-:W-:Y:S01]  /*6dc0*/  BSSY B0, `(.L_x_2255) ;  /* 0x000001e000007945 */ /* 0x000fe20003800000 */
[----:B------:R-:W-:Y:S02]  /*6dd0*/  F2FP.BF16.PACK_AB R54, R105, R107 ;  /* 0x0000006b6936723e */ /* 0x000fe400000010ff */
        /* <DEDUP_REMOVED lines=28> */
.L_x_2256:
[----:B------:R-:W-:Y:S05]  /*6fa0*/  BSYNC B0 ;  /* 0x0000000000007941 */ /* 0x000fea0003800000 */
.L_x_2255:
[----:B-----5:R1:W5:Y:S04]  /*6fb0*/  @P1 LDG.E.128 R48, [R116.64] ;  /* 0x0000000674301981 */ /* 0x020368000c1e1d00 */
[----:B------:R1:W5:Y:S01]  /*6fc0*/  @P0 LDG.E.128 R44, [R56.64] ;  /* 0x00000006382c0981 */ /* 0x000362000c1e1d00 */
[----:B------:R-:W-:Y:S01]  /*6fd0*/  BSSY B0, `(.L_x_2257) ;  /* 0x0000060000007945 */ /* 0x000fe20003800000 */
[----:B------:R-:W-:Y:S05]  /*6fe0*/  @P2 BRA `(.L_x_2258) ;  /* 0x0000006000002947 */ /* 0x000fea0003800000 */
[----:B-1----:R-:W-:Y:S01]  /*6ff0*/  MOV R117, RZ ;  /* 0x000000ff00757202 */ /* 0x002fe20000000f00 */
[----:B0-----:R-:W-:Y:S01]  /*7000*/  IMAD.MOV.U32 R52, RZ, RZ, R62 ;  /* 0x000000ffff347224 */ /* 0x001fe200078e003e */
[----:B------:R-:W-:Y:S05]  /*7010*/  @!P0 BRA `(.L_x_2259) ;  /* 0x000005b000008947 */ /* 0x000fea0003800000 */
[----:B------:R-:W-:Y:S01]  /*7020*/  IMAD.MOV.U32 R52, RZ, RZ, R62 ;  /* 0x000000ffff347224 */ /* 0x000fe200078e003e */
[----:B-----5:R-:W-:Y:S01]  /*7030*/  PRMT R117, RZ, 0x5410, R44 ;  /* 0x00005410ff757816 */ /* 0x020fe2000000002c */
[----:B------:R-:W-:Y:S05]  /*7040*/  BRA `(.L_x_2259) ;  /* 0x0000058000007947 */ /* 0x000fea0003800000 */
.L_x_2258:
        /* <DEDUP_REMOVED lines=12> */
.L_x_2261:
[----:B------:R-:W-:Y:S02]  /*7110*/  IMAD.MOV.U32 R60, RZ, RZ, R70 ;  /* 0x000000ffff3c7224 */ /* 0x000fe400078e0046 */
.L_x_2262:
[----:B------:R-:W-:Y:S05]  /*7120*/  BSYNC B1 ;  /* 0x0000000000017941 */ /* 0x000fea0003800000 */
.L_x_2260:
        /* <DEDUP_REMOVED lines=16> */
.L_x_2266:
[----:B------:R-:W-:Y:S05]  /*7230*/  BSYNC B2 ;  /* 0x0000000000027941 */ /* 0x000fea0003800000 */
.L_x_2265:
        /* <DEDUP_REMOVED lines=43> */
.L_x_2264:
[----:B------:R-:W-:Y:S05]  /*74f0*/  BSYNC B1 ;  /* 0x0000000000017941 */ /* 0x000fea0003800000 */
.L_x_2263:
        /* <DEDUP_REMOVED lines=8> */
[----:B-1----:R-:W-:Y:S02]  /*7580*/  FSEL R117, R55, RZ, !P3 ;  /* 0x000000ff37757208 */ /* 0x002fe40005800000 */
[----:B------:R-:W-:-:S03]  /*7590*/  SEL R80, RZ, 0x1, P3 ;  /* 0x00000001ff507807 */ /* 0x000fc60001800000 */
[----:B------:R-:W-:Y:S01]  /*75a0*/  FMUL.FTZ R117, R117, R54 ;  /* 0x0000003675757220 */ /* 0x000fe20000410000 */
[----:B------:R-:W-:-:S05]  /*75b0*/  @P0 PRMT R54, RZ, 0x5410, R44 ;  /* 0x00005410ff360816 */ /* 0x000fca000000002c */
[----:B------:R-:W-:Y:S02]  /*75c0*/  @P0 FADD.FTZ R117, R54, R117 ;  /* 0x0000007536750221 */ /* 0x000fe40000010000 */
.L_x_2259:
[----:B------:R-:W-:Y:S05]  /*75d0*/  BSYNC B0 ;  /* 0x0000000000007941 */ /* 0x000fea0003800000 */
.L_x_2257:
        /* <DEDUP_REMOVED lines=8> */
.L_x_2268:
        /* <DEDUP_REMOVED lines=12> */
.L_x_2271:
[----:B------:R-:W-:Y:S02]  /*7720*/  IMAD.MOV.U32 R60, RZ, RZ, R70 ;  /* 0x000000ffff3c7224 */ /* 0x000fe400078e0046 */
.L_x_2272:
[----:B------:R-:W-:Y:S05]  /*7730*/  BSYNC B1 ;  /* 0x0000000000017941 */ /* 0x000fea0003800000 */
.L_x_2270:
        /* <DEDUP_REMOVED lines=16> */
.L_x_2276:
[----:B------:R-:W-:Y:S05]  /*7840*/  BSYNC B2 ;  /* 0x0000000000027941 */ /* 0x000fea0003800000 */
.L_x_2275:
        /* <DEDUP_REMOVED lines=43> */
.L_x_2274:
[----:B------:R-:W-:Y:S05]  /*7b00*/  BSYNC B1 ;  /* 0x0000000000017941 */ /* 0x000fea0003800000 */
.L_x_2273:
        /* <DEDUP_REMOVED lines=13> */
.L_x_2269:
[----:B------:R-:W-:Y:S05]  /*7be0*/  BSYNC B0 ;  /* 0x0000000000007941 */ /* 0x000fea0003800000 */
.L_x_2267:
        /* <DEDUP_REMOVED lines=8> */
.L_x_2278:
        /* <DEDUP_REMOVED lines=12> */
.L_x_2281:
[----:B------:R-:W-:Y:S02]  /*7d30*/  MOV R60, R70 ;  /* 0x00000046003c7202 */ /* 0x000fe40000000f00 */
.L_x_2282:
[----:B------:R-:W-:Y:S05]  /*7d40*/  BSYNC B1 ;  /* 0x0000000000017941 */ /* 0x000fea0003800000 */
.L_x_2280:
        /* <DEDUP_REMOVED lines=16> */
.L_x_2286:
[----:B------:R-:W-:Y:S05]  /*7e50*/  BSYNC B2 ;  /* 0x0000000000027941 */ /* 0x000fea0003800000 */
.L_x_2285:
        /* <DEDUP_REMOVED lines=43> */
.L_x_2284:
[----:B------:R-:W-:Y:S05]  /*8110*/  BSYNC B1 ;  /* 0x0000000000017941 */ /* 0x000fea0003800000 */
.L_x_2283:
        /* <DEDUP_REMOVED lines=13> */
.L_x_2279:
[----:B------:R-:W-:Y:S05]  /*81f0*/  BSYNC B0 ;  /* 0x0000000000007941 */ /* 0x000fea0003800000 */
.L_x_2277:
        /* <DEDUP_REMOVED lines=8> */
.L_x_2288:
        /* <DEDUP_REMOVED lines=12> */
.L_x_2291:
[----:B------:R-:W-:Y:S02]  /*8340*/  IMAD.MOV.U32 R60, RZ, RZ, R70 ;  /* 0x000000ffff3c7224 */ /* 0x000fe400078e0046 */
.L_x_2292:
[----:B------:R-:W-:Y:S05]  /*8350*/  BSYNC B1 ;  /* 0x0000000000017941 */ /* 0x000fea0003800000 */
.L_x_2290:
        /* <DEDUP_REMOVED lines=16> */
.L_x_2296:
[----:B------:R-:W-:Y:S05]  /*8460*/  BSYNC B2 ;  /* 0x0000000000027941 */ /* 0x000fea0003800000 */
.L_x_2295:
        /* <DEDUP_REMOVED lines=43> */
.L_x_2294:
[----:B------:R-:W-:Y:S05]  /*8720*/  BSYNC B1 ;  /* 0x0000000000017941 */ /* 0x000fea0003800000 */
.L_x_2293:
        /* <DEDUP_REMOVED lines=13> */
.L_x_2289:
[----:B------:R-:W-:Y:S05]  /*8800*/  BSYNC B0 ;  /* 0x0000000000007941 */ /* 0x000fea0003800000 */
.L_x_2287:
        /* <DEDUP_REMOVED lines=8> */
.L_x_2298:
        /* <DEDUP_REMOVED lines=12> */
.L_x_2301:
[----:B------:R-:W-:Y:S02]  /*8950*/  IMAD.MOV.U32 R60, RZ, RZ, R70 ;  /* 0x000000ffff3c7224 */ /* 0x000fe400078e0046 */
.L_x_2302:
[----:B------:R-:W-:Y:S05]  /*8960*/  BSYNC B1 ;  /* 0x0000000000017941 */ /* 0x000fea0003800000 */
.L_x_2300:
        /* <DEDUP_REMOVED lines=16> */
.L_x_2306:
[----:B------:R-:W-:Y:S05]  /*8a70*/  BSYNC B2 ;  /* 0x0000000000027941 */ /* 0x000fea0003800000 */
.L_x_2305:
        /* <DEDUP_REMOVED lines=43> */
.L_x_2304:
[----:B------:R-:W-:Y:S05]  /*8d30*/  BSYNC B1 ;  /* 0x0000000000017941 */ /* 0x000fea0003800000 */
.L_x_2303:
        /* <DEDUP_REMOVED lines=13> */
.L_x_2299:
[----:B------:R-:W-:Y:S05]  /*8e10*/  BSYNC B0 ;  /* 0x0000000000007941 */ /* 0x000fea0003800000 */
.L_x_2297:
        /* <DEDUP_REMOVED lines=8> */
.L_x_2308:
        /* <DEDUP_REMOVED lines=12> */
.L_x_2311:
[----:B------:R-:W-:Y:S02]  /*8f60*/  IMAD.MOV.U32 R62, RZ, RZ, R70 ;  /* 0x000000ffff3e7224 */ /* 0x000fe400078e0046 */
.L_x_2312:
[----:B------:R-:W-:Y:S05]  /*8f70*/  BSYNC B1 ;  /* 0x0000000000017941 */ /* 0x000fea0003800000 */
.L_x_2310:
        /* <DEDUP_REMOVED lines=16> */
.L_x_2316:
[----:B------:R-:W-:Y:S05]  /*9080*/  BSYNC B2 ;  /* 0x0000000000027941 */ /* 0x000fea0003800000 */
.L_x_2315:
        /* <DEDUP_REMOVED lines=43> */
.L_x_2314:
[----:B------:R-:W-:Y:S05]  /*9340*/  BSYNC B1 ;  /* 0x0000000000017941 */ /* 0x000fea0003800000 */
.L_x_2313:
        /* <DEDUP_REMOVED lines=13> */
.L_x_2309:
[----:B------:R-:W-:Y:S05]  /*9420*/  BSYNC B0 ;  /* 0x0000000000007941 */ /* 0x000fea0003800000 */
.L_x_2307:
        /* <DEDUP_REMOVED lines=8> */
.L_x_2318:
        /* <DEDUP_REMOVED lines=12> */
.L_x_2321:
[----:B------:R-:W-:Y:S02]  /*9570*/  MOV R86, R70 ;  /* 0x0000004600567202 */ /* 0x000fe40000000f00 */
.L_x_2322:
[----:B------:R-:W-:Y:S05]  /*9580*/  BSYNC B1 ;  /* 0x0000000000017941 */ /* 0x000fea0003800000 */
.L_x_2320:
        /* <DEDUP_REMOVED lines=16> */
.L_x_2326:
[----:B------:R-:W-:Y:S05]  /*9690*/  BSYNC B2 ;  /* 0x0000000000027941 */ /* 0x000fea0003800000 */
.L_x_2325:
        /* <DEDUP_REMOVED lines=43> */
.L_x_2324:
[----:B------:R-:W-:Y:S05]  /*9950*/  BSYNC B1 ;  /* 0x0000000000017941 */ /* 0x000fea0003800000 */
.L_x_2323:
        /* <DEDUP_REMOVED lines=8> */
[----:B------:R-:W-:Y:S02]  /*99e0*/  PRMT R55, RZ, 0x5410, R23 ;  /* 0x00005410ff377816 */ /* 0x000fe40000000017 */
[----:B------:R-:W-:-:S03]  /*99f0*/  SEL R53, RZ, 0x1, P3 ;  /* 0x00000001ff357807 */ /* 0x000fc60001800000 */
[----:B------:R-:W-:Y:S01]  /*9a00*/  FMUL.FTZ R62, R62, R55 ;  /* 0x000000373e3e7220 */ /* 0x000fe20000410000 */
[----:B------:R-:W-:Y:S02]  /*9a10*/  @P0 PRMT R55, RZ, 0x5410, R47 ;  /* 0x00005410ff370816 */ /* 0x000fe4000000002f */
[----:B------:R-:W-:-:S03]  /*9a20*/  PRMT R86, R53, 0x7610, R86 ;  /* 0x0000761035567816 */ /* 0x000fc60000000056 */
[----:B------:R-:W-:Y:S02]  /*9a30*/  @P0 FADD.FTZ R62, R55, R62 ;  /* 0x0000003e373e0221 */ /* 0x000fe40000010000 */
.L_x_2319:
[----:B------:R-:W-:Y:S05]  /*9a40*/  BSYNC B0 ;  /* 0x0000000000007941 */ /* 0x000fea0003800000 */
.L_x_2317:
        /* <DEDUP_REMOVED lines=8> */
.L_x_2328:
        /* <DEDUP_REMOVED lines=12> */
.L_x_2331:
[----:B------:R-:W-:Y:S02]  /*9b90*/  IMAD.MOV.U32 R87, RZ, RZ, R70 ;  /* 0x000000ffff577224 */ /* 0x000fe400078e0046 */
.L_x_2332:
[----:B------:R-:W-:Y:S05]  /*9ba0*/  BSYNC B1 ;  /* 0x0000000000017941 */ /* 0x000fea0003800000 */
.L_x_2330:
        /* <DEDUP_REMOVED lines=16> */
.L_x_2336:
[----:B------:R-:W-:Y:S05]  /*9cb0*/  BSYNC B2 ;  /* 0x0000000000027941 */ /* 0x000fea0003800000 */
.L_x_2335:
        /* <DEDUP_REMOVED lines=43> */
.L_x_2334:
[----:B------:R-:W-:Y:S05]  /*9f70*/  BSYNC B1 ;  /* 0x0000000000017941 */ /* 0x000fea0003800000 */
.L_x_2333:
        /* <DEDUP_REMOVED lines=11> */
[----:B------:R-:W-:Y:S02]  /*a030*/  @P0 PRMT R53, RZ, 0x7610, R47 ;  /* 0x00007610ff350816 */ /* 0x000fe4000000002f */
[----:B------:R-:W-:-:S03]  /*a040*/  PRMT R87, R52, 0x7610, R87 ;  /* 0x0000761034577816 */ /* 0x000fc60000000057 */
[----:B------:R-:W-:Y:S02]  /*a050*/  @P0 FADD.FTZ R90, R53, R90 ;  /* 0x0000005a355a0221 */ /* 0x000fe40000010000 */
.L_x_2329:
[----:B------:R-:W-:Y:S05]  /*a060*/  BSYNC B0 ;  /* 0x0000000000007941 */ /* 0x000fea0003800000 */
.L_x_2327:
[----:B------:R-:W-:Y:S01]  /*a070*/  FADD.FTZ R52, RZ, R97 ;  /* 0x00000061ff347221 */ /* 0x000fe20000010000 */
[----:B------:R-:W0:Y:S01]  /*a080*/  S2R R94, SR_TID.X ;  /* 0x00000000005e7919 */ /* 0x000e220000002100 */
[----:B------:R-:W-:Y:S01]  /*a090*/  IMAD.WIDE.U32 R56, R98, R96, c[0x0][0x188] ;  /* 0x0000620062387625 */ /* 0x000fe200078e0060 */
[----:B------:R-:W-:Y:S01]  /*a0a0*/  F2FP.BF16.PACK_AB R55, R90, R62 ;  /* 0x0000003e5a37723e */ /* 0x000fe200000010ff */
[----:B------:R-:W-:Y:S01]  /*a0b0*/  BSSY B0, `(.L_x_2337) ;  /* 0x0000034000007945 */ /* 0x000fe20003800000 */
[----:B------:R-:W-:Y:S01]  /*a0c0*/  F2FP.BF16.PACK_AB R54, R60, R125 ;  /* 0x0000007d3c36723e */ /* 0x000fe200000010ff */
[----:B------:R-:W-:Y:S01]  /*a0d0*/  FADD.FTZ R52, R52, R95 ;  /* 0x0000005f34347221 */ /* 0x000fe20000010000 */
[----:B------:R-:W-:Y:S02]  /*a0e0*/  F2FP.BF16.PACK_AB R53, R123, R121 ;  /* 0x000000797b35723e */ /* 0x000fe400000010ff */
[----:B------:R-:W-:Y:S01]  /*a0f0*/  LOP3.LUT P2, RZ, R68, 0xff, RZ, 0xc0, !PT ;  /* 0x000000ff44ff7812 */ /* 0x000fe2000784c0ff */
[----:B------:R-:W-:-:S04]  /*a100*/  FADD.FTZ R52, R52, R93 ;  /* 0x0000005d34347221 */ /* 0x000fc80000010000 */
[----:B------:R-:W-:-:S04]  /*a110*/  FADD.FTZ R52, R52, R91 ;  /* 0x0000005b34347221 */ /* 0x000fc80000010000 */
[----:B------:R-:W-:-:S04]  /*a120*/  FADD.FTZ R52, R52, R89 ;  /* 0x0000005934347221 */ /* 0x000fc80000010000 */
[----:B------:R-:W-:Y:S01]  /*a130*/  FADD.FTZ R52, R52, R63 ;  /* 0x0000003f34347221 */ /* 0x000fe20000010000 */
[----:B0-----:R-:W-:-:S03]  /*a140*/  LOP3.LUT P0, RZ, R94, 0x1f, RZ, 0xc0, !PT ;  /* 0x0000001f5eff7812 */ /* 0x001fc6000780c0ff */
        /* <DEDUP_REMOVED lines=22> */
[----:B0-----:R-:W-:Y:S02]  /*a2b0*/  SHF.L.U32 R53, R86, 0x10, RZ ;  /* 0x0000001056357819 */ /* 0x001fe400000006ff */
[----:B------:R-:W-:Y:S02]  /*a2c0*/  LOP3.LUT R52, R87, 0xffff, RZ, 0xc0, !PT ;  /* 0x0000ffff57347812 */ /* 0x000fe400078ec0ff */
[----:B------:R-:W-:Y:S02]  /*a2d0*/  LOP3.LUT R53, R53, 0xff0000, RZ, 0xc0, !PT ;  /* 0x00ff000035357812 */ /* 0x000fe400078ec0ff */
[----:B------:R-:W-:Y:S02]  /*a2e0*/  PRMT R55, R85, 0x7104, RZ ;  /* 0x0000710455377816 */ /* 0x000fe400000000ff */
[----:B------:R-:W-:Y:S02]  /*a2f0*/  PRMT R52, R53, 0x4210, R52 ;  /* 0x0000421035347816 */ /* 0x000fe40000000034 */
[----:B------:R-:W-:-:S02]  /*a300*/  LOP3.LUT R54, R83, 0xff, RZ, 0xc0, !PT ;  /* 0x000000ff53367812 */ /* 0x000fc400078ec0ff */
        /* <DEDUP_REMOVED lines=14> */
.L_x_2338:
[----:B------:R-:W-:Y:S05]  /*a3f0*/  BSYNC B0 ;  /* 0x0000000000007941 */ /* 0x000fea0003800000 */
.L_x_2337:
[----:B------:R-:W-:Y:S01]  /*a400*/  @!P2 IADD3 R96, R96, 0x8, RZ ;  /* 0x000000086060a810 */ /* 0x000fe20007ffe0ff */
[----:B------:R-:W-:Y:S01]  /*a410*/  FADD.FTZ R92, R98, R90 ;  /* 0x0000005a625c7221 */ /* 0x000fe20000010000 */
[----:B------:R-:W-:Y:S05]  /*a420*/  BRA.DIV ~URZ, `(.L_x_2339) ;  /* 0x000011d27f007947 */ /* 0x000fea000b800000 */
[----:B0-----:R0:W1:Y:S02]  /*a430*/  SHFL.BFLY PT, R52, R92, 0x1, 0x1f ;  /* 0x0c201f005c347f89 */ /* 0x00106400000e0000 */
.L_x_2345:
        /* <DEDUP_REMOVED lines=68> */
.L_x_2346:
[----:B------:R-:W2:Y:S01]  /*a880*/  S2R R54, SR_TID.X ;  /* 0x0000000000367919 */ /* 0x000ea20000002100 */
[----:B------:R-:W-:Y:S01]  /*a890*/  @!P0 SHF.R.U32.HI R55, RZ, 0x5, R94 ;  /* 0x00000005ff378819 */ /* 0x000fe2000001165e */
[----:B-1----:R-:W-:Y:S01]  /*a8a0*/  FADD.FTZ R53, R57, R92 ;  /* 0x0000005c39357221 */ /* 0x002fe20000010000 */
[----:B------:R-:W-:Y:S02]  /*a8b0*/  WARPSYNC 0xffffffff ;  /* 0xffffffff00007948 */ /* 0x000fe40003800000 */
[----:B------:R-:W-:-:S05]  /*a8c0*/  @!P0 LOP3.LUT R55, R55, 0x7, RZ, 0xc0, !PT ;  /* 0x0000000737378812 */ /* 0x000fca00078ec0ff */
[----:B------:R-:W-:-:S05]  /*a8d0*/  @!P0 IMAD.IADD R55, R96, 0x1, R55 ;  /* 0x0000000160378824 */ /* 0x000fca00078e0237 */
[----:B------:R1:W-:Y:S01]  /*a8e0*/  @!P0 STS.64 [R55.X8], R52 ;  /* 0x0000003437008388 */ /* 0x0003e20000008a00 */
[----:B--2---:R-:W-:-:S04]  /*a8f0*/  LOP3.LUT R57, R54, 0x1f, RZ, 0xc0, !PT ;  /* 0x0000001f36397812 */ /* 0x004fc800078ec0ff */
[----:B------:R-:W-:-:S11]  /*a900*/  ISETP.GT.U32.AND P0, PT, R57, 0x7, PT ;  /* 0x000000073900780c */ /* 0x000fd60003f04070 */
[----:B-1----:R-:W-:Y:S01]  /*a910*/  BAR.SYNC.DEFER_BLOCKING 0x0 ;  /* 0x0000000000007b1d */ /* 0x002fe20000010000 */
[----:B------:R-:W-:Y:S01]  /*a920*/  CS2R R52, SRZ ;  /* 0x0000000000347805 */ /* 0x000fe2000001ff00 */
[----:B------:R-:W-:Y:S01]  /*a930*/  @!P0 IMAD.IADD R96, R96, 0x1, R57 ;  /* 0x0000000160608824 */ /* 0x000fe200078e0239 */
[----:B------:R-:W-:Y:S01]  /*a940*/  HFMA2.MMA R57, -RZ, RZ, 0, 0 ;  /* 0x00000000ff397435 */ /* 0x000fe200000001ff */
[----:B------:R-:W-:Y:S02]  /*a950*/  ISETP.NE.AND P1, PT, RZ, UR8, PT ;  /* 0x00000008ff007c0c */ /* 0x000fe4000bf25270 */
[----:B------:R-:W-:Y:S03]  /*a960*/  BSSY B0, `(.L_x_2341) ;  /* 0x00000c2000007945 */ /* 0x000fe60003800000 */
[----:B------:R-:W-:-:S04]  /*a970*/  @!P0 IMAD.MOV.U32 R57, RZ, RZ, 0x300 ;  /* 0x00000300ff398424 */ /* 0x000fc800078e00ff */
[----:B------:R-:W-:Y:S01]  /*a980*/  I2F R102, R57 ;  /* 0x0000003900667306 */ /* 0x000fe20000201400 */
[----:B0-----:R-:W0:Y:S04]  /*a990*/  SHFL.DOWN PT, R92, R57, 0x4, 0x1f ;  /* 0x08801f00395c7f89 */ /* 0x001e2800000e0000 */
[----:B------:R-:W1:Y:S01]  /*a9a0*/  @!P0 LDS.64 R52, [R96.X8] ;  /* 0x0000000060348984 */ /* 0x000e620000008a00 */
[----:B0-----:R-:W-:Y:S02]  /*a9b0*/  IMAD.IADD R100, R92, 0x1, R57 ;  /* 0x000000015c647824 */ /* 0x001fe400078e0239 */
[----:B------:R-:W-:Y:S03]  /*a9c0*/  I2F R92, R92 ;  /* 0x0000005c005c7306 */ /* 0x000fe60000201400 */
[----:B------:R-:W0:Y:S05]  /*a9d0*/  SHFL.DOWN PT, R56, R100, 0x2, 0x1f ;  /* 0x08401f0064387f89 */ /* 0x000e2a00000e0000 */
[----:B------:R-:W2:Y:S01]  /*a9e0*/  I2F R55, R100 ;  /* 0x0000006400377306 */ /* 0x000ea20000201400 */
[----:B-1----:R-:W1:Y:S07]  /*a9f0*/  SHFL.DOWN PT, R94, R52, 0x4, 0x1f ;  /* 0x08801f00345e7f89 */ /* 0x002e6e00000e0000 */
[----:B--2---:R-:W2:Y:S01]  /*aa00*/  MUFU.RCP R96, R55 ;  /* 0x0000003700607308 */ /* 0x004ea20000001000 */
[----:B0-----:R-:W-:Y:S01]  /*aa10*/  IMAD.IADD R57, R100, 0x1, R56 ;  /* 0x0000000164397824 */ /* 0x001fe200078e0238 */
[----:B------:R-:W0:Y:S06]  /*aa20*/  SHFL.DOWN PT, R98, R53, 0x4, 0x1f ;  /* 0x08801f0035627f89 */ /* 0x000e2c00000e0000 */
[----:B------:R-:W-:Y:S01]  /*aa30*/  I2F R56, R56 ;  /* 0x0000003800387306 */ /* 0x000fe20000201400 */
[----:B-1----:R-:W-:-:S02]  /*aa40*/  FMUL.FTZ R104, R94, R92 ;  /* 0x0000005c5e687220 */ /* 0x002fc40000410000 */
[----:B------:R-:W-:Y:S02]  /*aa50*/  FADD.FTZ R94, -R94, R52 ;  /* 0x000000345e5e7221 */ /* 0x000fe40000010100 */
[----:B------:R-:W-:Y:S02]  /*aa60*/  FFMA.FTZ R104, R102, R52, R104 ;  /* 0x0000003466687223 */ /* 0x000fe40000010068 */
[----:B------:R-:W-:Y:S01]  /*aa70*/  FMUL.FTZ R94, R94, R94 ;  /* 0x0000005e5e5e7220 */ /* 0x000fe20000410000 */
[----:B------:R-:W1:Y:S01]  /*aa80*/  I2F R52, R57 ;  /* 0x0000003900347306 */ /* 0x000e620000201400 */
[----:B--2---:R-:W-:Y:S02]  /*aa90*/  FMUL.FTZ R104, R96, R104 ;  /* 0x0000006860687220 */ /* 0x004fe40000410000 */
        /* <DEDUP_REMOVED lines=10> */
[----:B------:R-:W-:Y:S01]  /*ab40*/  FFMA.FTZ R53, R55, R104, R53 ;  /* 0x0000006837357223 */ /* 0x000fe20000010035 */
[----:B--2---:R-:W-:Y:S01]  /*ab50*/  IADD3 R102, R57, R98, RZ ;  /* 0x0000006239667210 */ /* 0x004fe20007ffe0ff */
[----:B------:R-:W-:Y:S01]  /*ab60*/  FMUL.FTZ R100, R100, R100 ;  /* 0x0000006464647220 */ /* 0x000fe20000410000 */
[----:B------:R-:W-:Y:S01]  /*ab70*/  I2F R98, R98 ;  /* 0x0000006200627306 */ /* 0x000fe20000201400 */
[----:B-1----:R-:W-:-:S02]  /*ab80*/  FMUL.FTZ R53, R96, R53 ;  /* 0x0000003560357220 */ /* 0x002fc40000410000 */
[----:B------:R-:W-:Y:S02]  /*ab90*/  FMUL.FTZ R100, R55, R100 ;  /* 0x0000006437647220 */ /* 0x000fe40000410000 */
[----:B---3--:R-:W-:Y:S02]  /*aba0*/  FADD.FTZ R55, R94, R92 ;  /* 0x0000005c5e377221 */ /* 0x008fe40000010000 */
[----:B------:R-:W0:Y:S01]  /*abb0*/  SHFL.DOWN PT, R92, R53, 0x1, 0x1f ;  /* 0x08201f00355c7f89 */ /* 0x000e2200000e0000 */
[----:B------:R-:W1:Y:S01]  /*abc0*/  I2F R102, R102 ;  /* 0x0000006600667306 */ /* 0x000e620000201400 */
[----:B------:R-:W-:-:S04]  /*abd0*/  FMUL.FTZ R100, R100, R56 ;  /* 0x0000003864647220 */ /* 0x000fc80000410000 */
[----:B------:R-:W-:-:S05]  /*abe0*/  FFMA.FTZ R55, R96, R100, R55 ;  /* 0x0000006460377223 */ /* 0x000fca0000010037 */
[----:B------:R-:W2:Y:S01]  /*abf0*/  SHFL.DOWN PT, R56, R55, 0x1, 0x1f ;  /* 0x08201f0037387f89 */ /* 0x000ea200000e0000 */
[----:B-1----:R-:W1:Y:S01]  /*ac00*/  MUFU.RCP R57, R102 ;  /* 0x0000006600397308 */ /* 0x002e620000001000 */
[----:B0-----:R-:W-:Y:S02]  /*ac10*/  FADD.FTZ R94, R53, -R92 ;  /* 0x8000005c355e7221 */ /* 0x001fe40000010000 */
[----:B------:R-:W-:Y:S02]  /*ac20*/  FMUL.FTZ R92, R92, R98 ;  /* 0x000000625c5c7220 */ /* 0x000fe40000410000 */
[----:B------:R-:W-:Y:S02]  /*ac30*/  FMUL.FTZ R94, R94, R94 ;  /* 0x0000005e5e5e7220 */ /* 0x000fe40000410000 */
[C---:B------:R-:W-:Y:S02]  /*ac40*/  FFMA.FTZ R92, R52.reuse, R53, R92 ;  /* 0x00000035345c7223 */ /* 0x040fe4000001005c */
[----:B------:R-:W-:Y:S01]  /*ac50*/  FMUL.FTZ R94, R52, R94 ;  /* 0x0000005e345e7220 */ /* 0x000fe20000410000 */
[----:B------:R-:W-:Y:S01]  /*ac60*/  SHF.R.U32.HI R52, RZ, 0x5, R54 ;  /* 0x00000005ff347819 */ /* 0x000fe20000011636 */
[----:B-1----:R-:W-:-:S02]  /*ac70*/  FMUL.FTZ R92, R57, R92 ;  /* 0x0000005c395c7220 */ /* 0x002fc40000410000 */
[----:B--2---:R-:W-:Y:S01]  /*ac80*/  FADD.FTZ R56, R55, R56 ;  /* 0x0000003837387221 */ /* 0x004fe20000010000 */
[----:B------:R-:W-:Y:S01]  /*ac90*/  LOP3.LUT R53, R52, 0x7, RZ, 0xc0, !PT ;  /* 0x0000000734357812 */ /* 0x000fe200078ec0ff */
[----:B------:R-:W-:Y:S02]  /*aca0*/  FMUL.FTZ R94, R94, R98 ;  /* 0x000000625e5e7220 */ /* 0x000fe40000410000 */
[----:B------:R-:W0:Y:S01]  /*acb0*/  SHFL.IDX PT, R92, R92, RZ, 0x1f ;  /* 0x00001fff5c5c7589 */ /* 0x000e2200000e0000 */
[----:B------:R-:W-:Y:S01]  /*acc0*/  IMAD.MOV.U32 R55, RZ, RZ, c[0x0][0x1e0] ;  /* 0x00007800ff377624 */ /* 0x000fe200078e00ff */
[----:B------:R-:W-:Y:S01]  /*acd0*/  LOP3.LUT P0, RZ, R53, 0x1f, R54, 0xf8, !PT ;  /* 0x0000001f35ff7812 */ /* 0x000fe2000780f836 */
[----:B------:R-:W-:-:S06]  /*ace0*/  FFMA.FTZ R56, R57, R94, R56 ;  /* 0x0000005e39387223 */ /* 0x000fcc0000010038 */
[----:B------:R-:W1:Y:S06]  /*acf0*/  SHFL.IDX PT, R56, R56, RZ, 0x1f ;  /* 0x00001fff38387589 */ /* 0x000e6c00000e0000 */
[----:B------:R-:W-:Y:S01]  /*ad00*/  @!P0 LEA R54, P3, R66, c[0x0][0x1a8], 0x2 ;  /* 0x00006a0042368a11 */ /* 0x000fe200078610ff */
[----:B0-----:R-:W-:-:S05]  /*ad10*/  FMUL.FTZ R52, R92, R92 ;  /* 0x0000005c5c347220 */ /* 0x001fca0000410000 */
[----:B------:R-:W-:Y:S01]  /*ad20*/  FSEL R53, R52, RZ, P1 ;  /* 0x000000ff34357208 */ /* 0x000fe20000800000 */
[----:B-1----:R-:W-:Y:S01]  /*ad30*/  FFMA.FTZ R52, R56, R55, c[0x0][0x228] ;  /* 0x00008a0038347623 */ /* 0x002fe20000010037 */
[----:B------:R-:W-:-:S03]  /*ad40*/  @!P0 LEA.HI.X R55, R66, c[0x0][0x1ac], R99, 0x2, P3 ;  /* 0x00006b0042378a11 */ /* 0x000fc600018f1463 */
[----:B------:R-:W-:Y:S01]  /*ad50*/  FADD.FTZ R57, R52, R53 ;  /* 0x0000003534397221 */ /* 0x000fe20000010000 */
[----:B------:R-:W-:-:S04]  /*ad60*/  @!P0 LEA R52, P2, R66, c[0x0][0x1a0], 0x2 ;  /* 0x0000680042348a11 */ /* 0x000fc800078410ff */
        /* <DEDUP_REMOVED lines=10> */
[C---:B------:R-:W-:Y:S01]  /*ae10*/  FADD.FTZ R108, -R52.reuse, R105 ;  /* 0x00000069346c7221 */ /* 0x040fe20000010100 */
[----:B------:R-:W-:Y:S01]  /*ae20*/  PRMT R105, RZ, 0x5410, R36 ;  /* 0x00005410ff697816 */ /* 0x000fe20000000024 */
[----:B------:R-:W-:Y:S02]  /*ae30*/  FADD.FTZ R94, -R52, R101 ;  /* 0x00000065345e7221 */ /* 0x000fe40000010100 */
[C---:B------:R-:W-:Y:S02]  /*ae40*/  FMUL.FTZ R101, R57.reuse, R53 ;  /* 0x0000003539657220 */ /* 0x040fe40000410000 */
[----:B------:R-:W-:-:S02]  /*ae50*/  FMUL.FTZ R53, R57, R115 ;  /* 0x0000007339357220 */ /* 0x000fc40000410000 */
[C---:B------:R-:W-:Y:S02]  /*ae60*/  FADD.FTZ R56, -R52.reuse, R113 ;  /* 0x0000007134387221 */ /* 0x040fe40000010100 */
[C---:B------:R-:W-:Y:S02]  /*ae70*/  FADD.FTZ R120, -R52.reuse, R103 ;  /* 0x0000006734787221 */ /* 0x040fe40000010100 */
[----:B------:R-:W-:Y:S01]  /*ae80*/  FFMA.FTZ R105, R53, R105, R12 ;  /* 0x0000006935697223 */ /* 0x000fe2000001000c */
[----:B------:R-:W-:Y:S01]  /*ae90*/  PRMT R53, RZ, 0x7610, R36 ;  /* 0x00007610ff357816 */ /* 0x000fe20000000024 */
        /* <DEDUP_REMOVED lines=20> */
[----:B------:R-:W-:Y:S01]  /*afe0*/  FFMA.FTZ R106, R52, R53, R11 ;  /* 0x00000035346a7223 */ /* 0x000fe2000001000b */
[----:B------:R-:W-:Y:S01]  /*aff0*/  PRMT R52, RZ, 0x5410, R35 ;  /* 0x00005410ff347816 */ /* 0x000fe20000000023 */
[----:B------:R-:W-:-:S02]  /*b000*/  FMUL.FTZ R97, R57, R96 ;  /* 0x0000006039617220 */ /* 0x000fc40000410000 */
[C---:B------:R-:W-:Y:S02]  /*b010*/  FMUL.FTZ R96, R57.reuse, R112 ;  /* 0x0000007039607220 */ /* 0x040fe40000410000 */
[C---:B------:R-:W-:Y:S02]  /*b020*/  FMUL.FTZ R62, R57.reuse, R108 ;  /* 0x0000006c393e7220 */ /* 0x040fe40000410000 */
[----:B------:R-:W-:Y:S01]  /*b030*/  FFMA.FTZ R108, R96, R52, R77 ;  /* 0x00000034606c7223 */ /* 0x000fe2000001004d */
[----:B------:R-:W-:Y:S01]  /*b040*/  PRMT R52, RZ, 0x7610, R35 ;  /* 0x00007610ff347816 */ /* 0x000fe20000000023 */
[C---:B------:R-:W-:Y:S02]  /*b050*/  FMUL.FTZ R93, R57.reuse, R98 ;  /* 0x00000062395d7220 */ /* 0x040fe40000410000 */
[C---:B------:R-:W-:Y:S02]  /*b060*/  FMUL.FTZ R98, R57.reuse, R103 ;  /* 0x0000006739627220 */ /* 0x040fe40000410000 */
[C---:B------:R-:W-:Y:S01]  /*b070*/  FMUL.FTZ R56, R57.reuse, R104 ;  /* 0x0000006839387220 */ /* 0x040fe20000410000 */
[----:B------:R-:W-:Y:S01]  /*b080*/  PRMT R104, RZ, 0x7610, R40 ;  /* 0x00007610ff687816 */ /* 0x000fe20000000028 */
[----:B------:R-:W-:Y:S01]  /*b090*/  FFMA.FTZ R109, R98, R52, R79 ;  /* 0x00000034626d7223 */ /* 0x000fe2000001004f */
[----:B------:R-:W-:Y:S01]  /*b0a0*/  PRMT R52, RZ, 0x5410, R34 ;  /* 0x00005410ff347816 */ /* 0x000fe20000000022 */
[----:B------:R-:W-:-:S02]  /*b0b0*/  FMUL.FTZ R89, R57, R92 ;  /* 0x0000005c39597220 */ /* 0x000fc40000410000 */
[C---:B------:R-:W-:Y:S02]  /*b0c0*/  FMUL.FTZ R54, R57.reuse, R54 ;  /* 0x0000003639367220 */ /* 0x040fe40000410000 */
[C---:B------:R-:W-:Y:S01]  /*b0d0*/  FMUL.FTZ R92, R57.reuse, R102 ;  /* 0x00000066395c7220 */ /* 0x040fe20000410000 */
[----:B------:R-:W-:Y:S01]  /*b0e0*/  PRMT R102, RZ, 0x7610, R43 ;  /* 0x00007610ff667816 */ /* 0x000fe2000000002b */
        /* <DEDUP_REMOVED lines=10> */
[----:B------:R-:W-:Y:S01]  /*b190*/  FMUL.FTZ R63, R57, R122 ;  /* 0x0000007a393f7220 */ /* 0x000fe20000410000 */
[----:B------:R-:W-:Y:S01]  /*b1a0*/  PRMT R57, RZ, 0x5410, R43 ;  /* 0x00005410ff397816 */ /* 0x000fe2000000002b */
[----:B------:R-:W-:Y:S01]  /*b1b0*/  FFMA.FTZ R104, R54, R104, R19 ;  /* 0x0000006836687223 */ /* 0x000fe20000010013 */
        /* <DEDUP_REMOVED lines=9> */
[----:B------:R-:W-:Y:S01]  /*b250*/  IMAD R103, R58, c[0x0][0x168], RZ ;  /* 0x00005a003a677a24 */ /* 0x000fe200078e02ff */
        /* <DEDUP_REMOVED lines=8> */
[----:B------:R-:W-:Y:S01]  /*b2e0*/  SHF.R.S32.HI R60, RZ, 0x1f, R103 ;  /* 0x0000001fff3c7819 */ /* 0x000fe20000011467 */
[----:B------:R-:W-:Y:S01]  /*b2f0*/  FFMA.FTZ R100, R100, R101, R15 ;  /* 0x0000006564647223 */ /* 0x000fe2000001000f */
[----:B------:R-:W-:Y:S01]  /*b300*/  PRMT R101, RZ, 0x5410, R41 ;  /* 0x00005410ff657816 */ /* 0x000fe20000000029 */
[----:B------:R-:W-:Y:S01]  /*b310*/  FFMA.FTZ R91, R91, R54, R8 ;  /* 0x000000365b5b7223 */ /* 0x000fe20000010008 */
[----:B------:R-:W-:Y:S01]  /*b320*/  LEA.HI R60, R60, R103, RZ, 0x3 ;  /* 0x000000673c3c7211 */ /* 0x000fe200078f18ff */
        /* <DEDUP_REMOVED lines=13> */
[----:B------:R-:W-:Y:S01]  /*b400*/  F2FP.BF16.PACK_AB R59, R94, R95 ;  /* 0x0000005f5e3b723e */ /* 0x000fe200000010ff */
[----:B------:R-:W-:Y:S01]  /*b410*/  FFMA.FTZ R56, R56, R54, R9 ;  /* 0x0000003638387223 */ /* 0x000fe20000010009 */
[----:B------:R-:W-:Y:S01]  /*b420*/  LEA.HI.SX32 R94, R60, R65, 0x1d ;  /* 0x000000413c5e7211 */ /* 0x000fe200078feaff */
[----:B------:R-:W-:Y:S01]  /*b430*/  FFMA.FTZ R96, R89, R52, R74 ;  /* 0x0000003459607223 */ /* 0x000fe2000001004a */
[----:B------:R-:W-:-:S02]  /*b440*/  F2FP.BF16.PACK_AB R53, R58, R61 ;  /* 0x0000003d3a35723e */ /* 0x000fc400000010ff */
[----:B------:R-:W-:Y:S01]  /*b450*/  F2FP.BF16.PACK_AB R58, R62, R91 ;  /* 0x0000005b3e3a723e */ /* 0x000fe200000010ff */
[----:B------:R-:W-:Y:S01]  /*b460*/  IMAD.MOV.U32 R91, RZ, RZ, 0x10 ;  /* 0x00000010ff5b7424 */ /* 0x000fe200078e00ff */
[----:B------:R-:W-:Y:S02]  /*b470*/  F2FP.BF16.PACK_AB R62, R107, R92 ;  /* 0x0000005c6b3e723e */ /* 0x000fe400000010ff */
[C---:B------:R-:W-:Y:S02]  /*b480*/  IADD3 R92, R94.reuse, 0x100, RZ ;  /* 0x000001005e5c7810 */ /* 0x040fe40007ffe0ff */
[C---:B------:R-:W-:Y:S01]  /*b490*/  IADD3 R90, R94.reuse, 0x200, RZ ;  /* 0x000002005e5a7810 */ /* 0x040fe20007ffe0ff */
[----:B------:R-:W-:Y:S01]  /*b4a0*/  IMAD.WIDE.U32 R94, R94, R91, c[0x0][0x208] ;  /* 0x000082005e5e7625 */ /* 0x000fe200078e005b */
[----:B------:R-:W-:Y:S02]  /*b4b0*/  F2FP.BF16.PACK_AB R55, R102, R57 ;  /* 0x000000396637723e */ /* 0x000fe400000010ff */
[----:B------:R-:W-:-:S02]  /*b4c0*/  F2FP.BF16.PACK_AB R54, R100, R99 ;  /* 0x000000636436723e */ /* 0x000fc400000010ff */
[----:B------:R-:W-:Y:S02]  /*b4d0*/  F2FP.BF16.PACK_AB R52, R104, R101 ;  /* 0x000000656834723e */ /* 0x000fe400000010ff */
[----:B------:R-:W-:Y:S02]  /*b4e0*/  F2FP.BF16.PACK_AB R57, R56, R103 ;  /* 0x000000673839723e */ /* 0x000fe400000010ff */
[----:B------:R-:W-:Y:S01]  /*b4f0*/  F2FP.BF16.PACK_AB R60, R96, R93 ;  /* 0x0000005d603c723e */ /* 0x000fe200000010ff */
[----:B------:R-:W-:Y:S01]  /*b500*/  IMAD.WIDE.U32 R92, R92, R91, c[0x0][0x208] ;  /* 0x000082005c5c7625 */ /* 0x000fe200078e005b */
[----:B------:R-:W-:Y:S01]  /*b510*/  F2FP.BF16.PACK_AB R56, R106, R105 ;  /* 0x000000696a38723e */ /* 0x000fe200000010ff */
[----:B------:R0:W-:Y:S01]  /*b520*/  STG.E.128 [R94.64], R52 ;  /* 0x000000345e007986 */ /* 0x0001e2000c101d06 */
[----:B------:R-:W-:Y:S01]  /*b530*/  F2FP.BF16.PACK_AB R63, R109, R108 ;  /* 0x0000006c6d3f723e */ /* 0x000fe200000010ff */
[----:B------:R-:W-:Y:S01]  /*b540*/  IMAD.WIDE.U32 R90, R90, R91, c[0x0][0x208] ;  /* 0x000082005a5a7625 */ /* 0x000fe200078e005b */
[----:B------:R-:W-:Y:S01]  /*b550*/  F2FP.BF16.PACK_AB R61, R98, R97 ;  /* 0x00000061623d723e */ /* 0x000fe200000010ff */
[----:B------:R0:W-:Y:S04]  /*b560*/  STG.E.128 [R92.64], R56 ;  /* 0x000000385c007986 */ /* 0x0001e8000c101d06 */
[----:B------:R0:W-:Y:S02]  /*b570*/  STG.E.128 [R90.64], R60 ;  /* 0x0000003c5a007986 */ /* 0x0001e4000c101d06 */
.L_x_2342:
[----:B-1----:R-:W-:Y:S05]  /*b580*/  BSYNC B0 ;  /* 0x0000000000007941 */ /* 0x002fea0003800000 */
.L_x_2341:
[----:B------:R-:W-:Y:S02]  /*b590*/  IADD3 R66, R66, c[0x0][0x160], RZ ;  /* 0x0000580042427a10 */ /* 0x000fe40007ffe0ff */
[----:B------:R-:W-:-:S02]  /*b5a0*/  LOP3.LUT P1, RZ, R68, 0xff, RZ, 0xc0, !PT ;  /* 0x000000ff44ff7812 */ /* 0x000fc4000782c0ff */
[----:B------:R-:W-:Y:S02]  /*b5b0*/  ISETP.GE.AND P0, PT, R66, c[0x0][0x164], PT ;  /* 0x0000590042007a0c */ /* 0x000fe40003f06270 */
[----:B------:R-:W-:-:S11]  /*b5c0*/  SEL R68, RZ, 0x1, P1 ;  /* 0x00000001ff447807 */ /* 0x000fd60000800000 */
[----:B0----5:R-:W-:Y:S01]  /*b5d0*/  @P0 CALL.REL.NOINC `(.L_x_2343) ;  /* 0x0000001000000944 */ /* 0x021fe20003c00000 */
[----:B------:R-:W-:Y:S05]  /*b5e0*/  BRA `(.L_x_2344) ;  /* 0xffff52d000007947 */ /* 0x000fea000383ffff */
.L_x_2343:
[----:B------:R-:W-:Y:S05]  /*b5f0*/  EXIT ;  /* 0x000000000000794d */ /* 0x000fea0003800000 */
.L_x_2339:
[----:B0-----:R-:W-:Y:S01]  /*b600*/  IMAD.MOV.U32 R57, RZ, RZ, 0x1 ;  /* 0x00000001ff397424 */ /* 0x001fe200078e00ff */
[----:B------:R-:W-:Y:S01]  /*b610*/  MOV R53, 0x1f ;  /* 0x0000001f00357802 */ /* 0x000fe20000000f00 */
[----:B------:R-:W-:Y:S01]  /*b620*/  IMAD.MOV.U32 R56, RZ, RZ, -0x1 ;  /* 0xffffffffff387424 */ /* 0x000fe200078e00ff */
[----:B------:R-:W-:Y:S02]  /*b630*/  MOV R54, 0xb650 ;  /* 0x0000b65000367802 */ /* 0x000fe40000000f00 */
[----:B-----5:R-:W-:Y:S05]  /*b640*/  CALL.REL.NOINC `($__internal_15_$__cuda_sm70_shflsync_bfly_p) ;  /* 0x0000069000007944 */ /* 0x020fea0003c00000 */
[----:B-1----:R-:W-:Y:S01]  /*b650*/  IMAD.MOV.U32 R52, RZ, RZ, R57 ;  /* 0x000000ffff347224 */ /* 0x002fe200078e0039 */
[----:B0-----:R-:W-:Y:S05]  /*b660*/  BRA `(.L_x_2345) ;  /* 0xffffedd000007947 */ /* 0x001fea000383ffff */
.L_x_2340:
[----:B------:R-:W-:Y:S01]  /*b670*/  HFMA2.MMA R53, -RZ, RZ, 0, 1.847743988037109375e-06 ;  /* 0x0000001fff357435 */ /* 0x000fe200000001ff */
[----:B------:R-:W-:Y:S01]  /*b680*/  IMAD.MOV.U32 R57, RZ, RZ, 0x2 ;  /* 0x00000002ff397424 */ /* 0x000fe200078e00ff */
[----:B------:R-:W-:Y:S01]  /*b690*/  MOV R54, 0xb6c0 ;  /* 0x0000b6c000367802 */ /* 0x000fe20000000f00 */
[----:B------:R-:W-:-:S03]  /*b6a0*/  IMAD.MOV.U32 R56, RZ, RZ, -0x1 ;  /* 0xffffffffff387424 */ /* 0x000fc600078e00ff */
[----:B-----5:R-:W-:Y:S05]  /*b6b0*/  CALL.REL.NOINC `($__internal_15_$__cuda_sm70_shflsync_bfly_p) ;  /* 0x0000062000007944 */ /* 0x020fea0003c00000 */
[----:B01----:R-:W-:Y:S01]  /*b6c0*/  FADD.FTZ R92, R92, R57 ;  /* 0x000000395c5c7221 */ /* 0x003fe20000010000 */
[----:B------:R-:W-:Y:S01]  /*b6d0*/  MOV R56, 0xffffffff ;  /* 0xffffffff00387802 */ /* 0x000fe20000000f00 */
[----:B------:R-:W-:Y:S01]  /*b6e0*/  IMAD.MOV.U32 R57, RZ, RZ, 0x4 ;  /* 0x00000004ff397424 */ /* 0x000fe200078e00ff */
[----:B------:R-:W-:Y:S01]  /*b6f0*/  MOV R54, 0xb720 ;  /* 0x0000b72000367802 */ /* 0x000fe20000000f00 */
[----:B------:R-:W-:-:S02]  /*b700*/  IMAD.MOV.U32 R53, RZ, RZ, 0x1f ;  /* 0x0000001fff357424 */ /* 0x000fc400078e00ff */
[----:B------:R-:W-:Y:S05]  /*b710*/  CALL.REL.NOINC `($__internal_15_$__cuda_sm70_shflsync_bfly_p) ;  /* 0x000005c000007944 */ /* 0x000fea0003c00000 */
[----:B01----:R-:W-:Y:S01]  /*b720*/  FADD.FTZ R92, R92, R57 ;  /* 0x000000395c5c7221 */ /* 0x003fe20000010000 */
[----:B------:R-:W-:Y:S01]  /*b730*/  MOV R54, 0xb780 ;  /* 0x0000b78000367802 */ /* 0x000fe20000000f00 */
[----:B------:R-:W-:-:S02]  /*b740*/  IMAD.MOV.U32 R57, RZ, RZ, 0x8 ;  /* 0x00000008ff397424 */ /* 0x000fc400078e00ff */
[----:B------:R-:W-:Y:S02]  /*b750*/  IMAD.MOV.U32 R53, RZ, RZ, 0x1f ;  /* 0x0000001fff357424 */ /* 0x000fe400078e00ff */
[----:B------:R-:W-:Y:S02]  /*b760*/  IMAD.MOV.U32 R56, RZ, RZ, -0x1 ;  /* 0xffffffffff387424 */ /* 0x000fe400078e00ff */
[----:B------:R-:W-:Y:S05]  /*b770*/  CALL.REL.NOINC `($__internal_15_$__cuda_sm70_shflsync_bfly_p) ;  /* 0x0000056000007944 */ /* 0x000fea0003c00000 */
[----:B01----:R-:W-:Y:S01]  /*b780*/  FADD.FTZ R92, R92, R57 ;  /* 0x000000395c5c7221 */ /* 0x003fe20000010000 */
[----:B------:R-:W-:Y:S01]  /*b790*/  HFMA2.MMA R57, -RZ, RZ, 0, 9.5367431640625e-07 ;  /* 0x00000010ff397435 */ /* 0x000fe200000001ff */
[----:B------:R-:W-:Y:S01]  /*b7a0*/  IMAD.MOV.U32 R53, RZ, RZ, 0x1f ;  /* 0x0000001fff357424 */ /* 0x000fe200078e00ff */
[----:B------:R-:W-:Y:S01]  /*b7b0*/  MOV R54, 0xb7e0 ;  /* 0x0000b7e000367802 */ /* 0x000fe20000000f00 */
[----:B------:R-:W-:-:S03]  /*b7c0*/  IMAD.MOV.U32 R56, RZ, RZ, -0x1 ;  /* 0xffffffffff387424 */ /* 0x000fc600078e00ff */
[----:B------:R-:W-:Y:S05]  /*b7d0*/  CALL.REL.NOINC `($__internal_15_$__cuda_sm70_shflsync_bfly_p) ;  /* 0x0000050000007944 */ /* 0x000fea0003c00000 */
        /* <DEDUP_REMOVED lines=54> */
[----:B------:R-:W-:Y:S05]  /*bb40*/  CALL.REL.NOINC `($__internal_15_$__cuda_sm70_shflsync_bfly_p) ;  /* 0x0000019000007944 */ /* 0x000fea0003c00000 */
[----:B01----:R-:W-:Y:S01]  /*bb50*/  FADD.FTZ R92, R92, R57 ;  /* 0x000000395c5c7221 */ /* 0x003fe20000010000 */
[----:B------:R-:W-:Y:S01]  /*bb60*/  MOV R56, 0xffffffff ;  /* 0xffffffff00387802 */ /* 0x000fe20000000f00 */
[----:B------:R-:W-:Y:S01]  /*bb70*/  IMAD.MOV.U32 R57, RZ, RZ, 0x2 ;  /* 0x00000002ff397424 */ /* 0x000fe200078e00ff */
[----:B------:R-:W-:Y:S01]  /*bb80*/  MOV R54, 0xbbb0 ;  /* 0x0000bbb000367802 */ /* 0x000fe20000000f00 */
[----:B------:R-:W-:Y:S02]  /*bb90*/  IMAD.MOV.U32 R53, RZ, RZ, 0x1f ;  /* 0x0000001fff357424 */ /* 0x000fe400078e00ff */
[----:B------:R-:W-:Y:S05]  /*bba0*/  CALL.REL.NOINC `($__internal_15_$__cuda_sm70_shflsync_bfly_p) ;  /* 0x0000013000007944 */ /* 0x000fea0003c00000 */
[----:B01----:R-:W-:Y:S01]  /*bbb0*/  FADD.FTZ R92, R92, R57 ;  /* 0x000000395c5c7221 */ /* 0x003fe20000010000 */
[----:B------:R-:W-:Y:S01]  /*bbc0*/  MOV R54, 0xbc10 ;  /* 0x0000bc1000367802 */ /* 0x000fe20000000f00 */
[----:B------:R-:W-:Y:S02]  /*bbd0*/  IMAD.MOV.U32 R57, RZ, RZ, 0x4 ;  /* 0x00000004ff397424 */ /* 0x000fe400078e00ff */
[----:B------:R-:W-:-:S02]  /*bbe0*/  IMAD.MOV.U32 R53, RZ, RZ, 0x1f ;  /* 0x0000001fff357424 */ /* 0x000fc400078e00ff */
[----:B------:R-:W-:Y:S02]  /*bbf0*/  IMAD.MOV.U32 R56, RZ, RZ, -0x1 ;  /* 0xffffffffff387424 */ /* 0x000fe400078e00ff */
[----:B------:R-:W-:Y:S05]  /*bc00*/  CALL.REL.NOINC `($__internal_15_$__cuda_sm70_shflsync_bfly_p) ;  /* 0x000000d000007944 */ /* 0x000fea0003c00000 */
[----:B01----:R-:W-:Y:S01]  /*bc10*/  FADD.FTZ R92, R92, R57 ;  /* 0x000000395c5c7221 */ /* 0x003fe20000010000 */
[----:B------:R-:W-:Y:S01]  /*bc20*/  HFMA2.MMA R57, -RZ, RZ, 0, 4.76837158203125e-07 ;  /* 0x00000008ff397435 */ /* 0x000fe200000001ff */
[----:B------:R-:W-:Y:S01]  /*bc30*/  IMAD.MOV.U32 R53, RZ, RZ, 0x1f ;  /* 0x0000001fff357424 */ /* 0x000fe200078e00ff */
[----:B------:R-:W-:Y:S01]  /*bc40*/  MOV R54, 0xbc70 ;  /* 0x0000bc7000367802 */ /* 0x000fe20000000f00 */
[----:B------:R-:W-:-:S03]  /*bc50*/  IMAD.MOV.U32 R56, RZ, RZ, -0x1 ;  /* 0xffffffffff387424 */ /* 0x000fc600078e00ff */
[----:B------:R-:W-:Y:S05]  /*bc60*/  CALL.REL.NOINC `($__internal_15_$__cuda_sm70_shflsync_bfly_p) ;  /* 0x0000007000007944 */ /* 0x000fea0003c00000 */
[----:B01----:R-:W-:Y:S01]  /*bc70*/  FADD.FTZ R92, R92, R57 ;  /* 0x000000395c5c7221 */ /* 0x003fe20000010000 */
[----:B------:R-:W-:Y:S01]  /*bc80*/  MOV R53, 0x1f ;  /* 0x0000001f00357802 */ /* 0x000fe20000000f00 */
[----:B------:R-:W-:Y:S01]  /*bc90*/  IMAD.MOV.U32 R57, RZ, RZ, 0x10 ;  /* 0x00000010ff397424 */ /* 0x000fe200078e00ff */
[----:B------:R-:W-:Y:S01]  /*bca0*/  MOV R54, 0xbcd0 ;  /* 0x0000bcd000367802 */ /* 0x000fe20000000f00 */
[----:B------:R-:W-:Y:S02]  /*bcb0*/  IMAD.MOV.U32 R56, RZ, RZ, -0x1 ;  /* 0xffffffffff387424 */ /* 0x000fe400078e00ff */
[----:B------:R-:W-:Y:S05]  /*bcc0*/  CALL.REL.NOINC `($__internal_15_$__cuda_sm70_shflsync_bfly_p) ;  /* 0x0000001000007944 */ /* 0x000fea0003c00000 */
[----:B01----:R-:W-:Y:S05]  /*bcd0*/  BRA `(.L_x_2346) ;  /* 0xffffeba000007947 */ /* 0x003fea000383ffff */
        .weak           $__internal_15_$__cuda_sm70_shflsync_bfly_p
        .type           $__internal_15_$__cuda_sm70_shflsync_bfly_p,@function
        .size           $__internal_15_$__cuda_sm70_shflsync_bfly_p,(.L_x_22103 - $__internal_15_$__cuda_sm70_shflsync_bfly_p)
$__internal_15_$__cuda_sm70_shflsync_bfly_p:
[----:B------:R-:W-:Y:S01]  /*bce0*/  IMAD.MOV.U32 R55, RZ, RZ, 0x0 ;  /* 0x00000000ff377424 */ /* 0x000fe200078e00ff */
[----:B------:R-:W-:Y:S04]  /*bcf0*/  WARPSYNC R56 ;  /* 0x0000003800007348 */ /* 0x000fe80003800000 */
[----:B------:R0:W1:Y:S01]  /*bd00*/  SHFL.BFLY PT, R57, R92, R57, R53 ;  /* 0x0c0000395c397389 */ /* 0x00006200000e0035 */
[----:B------:R-:W-:Y:S05]  /*bd10*/  RET.REL.NODEC R54 `(_ZN10layer_norm13ln_fwd_kernelINS_13Kernel_traitsI13__nv_bfloat16S2_S2_S2_fjLj6144ELj1ELj1ELj8ELj16ENS_18Kernel_traits_baseILj6144ES2_S2_S2_S2_fjLj256EEEEELb1ELb1ELb1ELb1EEEvNS_9FwdParamsE) ;  /* 0xffff42e036007950 */ /* 0x000fea0003c3ffff */
.L_x_2347:
        /* <DEDUP_REMOVED lines=14> */
.L_x_22103:


//--------------------- .text._ZN10layer_norm13ln_fwd_kernelINS_13Kernel_traitsI6__halfS2_S2_S2_fjLj6144ELj1ELj1ELj8ELj16ENS_18Kernel_traits_baseILj6144ES2_S2_S2_S2_fjLj256EEEEELb0ELb0ELb0ELb0EEEvNS_9FwdParamsE --------------------------
	.section	.text._ZN10layer_norm13ln_fwd_kernelINS_13Kernel_traitsI6__halfS2_S2_S2_fjLj6144ELj1ELj1ELj8ELj16ENS_18Kernel_traits_baseILj6144ES2_S2_S2_S2_fjLj256EEEEELb0ELb0ELb0ELb0EEEvNS_9FwdParamsE,"ax",@progbits
	.sectioninfo	@"SHI_REGISTERS=122"
	.align	128
        .global         _ZN10layer_norm13ln_fwd_kernelINS_13Kernel_traitsI6__halfS2_S2_S2_fjLj6144ELj1ELj1ELj8ELj16ENS_18Kernel_traits_baseILj6144ES2_S2_S2_S2_fjLj256EEEEELb0ELb0ELb0ELb0EEEvNS_9FwdParamsE
        .type           _ZN10layer_norm13ln_fwd_kernelINS_13Kernel_traitsI6__halfS2_S2_S2_fjLj6144ELj1ELj1ELj8ELj16ENS_18Kernel_traits_baseILj6144ES2_S2_S2_S2_fjLj256EEEEELb0ELb0ELb0ELb0EEEvNS_9FwdParamsE,@function
        .size           _ZN10layer_norm13ln_fwd_kernelINS_13Kernel_traitsI6__halfS2_S2_S2_fjLj6144ELj1ELj1ELj8ELj16ENS_18Kernel_traits_baseILj6144ES2_S2_S2_S2_fjLj256EEEEELb0ELb0ELb0ELb0EEEvNS_9FwdParamsE,(.L_x_22104 - _ZN10layer_norm13ln_fwd_kernelINS_13Kernel_traitsI6__halfS2_S2_S2_fjLj6144ELj1ELj1ELj8ELj16ENS_18Kernel_traits_baseILj6144ES2_S2_S2_S2_fjLj256EEEEELb0ELb0ELb0ELb0EEEvNS_9FwdParamsE)
        .other          _ZN10layer_norm13ln_fwd_kernelINS_13Kernel_traitsI6__halfS2_S2_S2_fjLj6144ELj1ELj1ELj8ELj16ENS_18Kernel_traits_baseILj6144ES2_S2_S2_S2_fjLj256EEEEELb0ELb0ELb0ELb0EEEvNS_9FwdParamsE,@"STO_CUDA_ENTRY STV_DEFAULT"
_ZN10layer_norm13ln_fwd_kernelINS_13Kernel_traitsI6__halfS2_S2_S2_fjLj6144ELj1ELj1ELj8ELj16ENS_18Kernel_traits_baseILj6144ES2_S2_S2_S2_fjLj256EEEEELb0ELb0ELb0ELb0EEEvNS_9FwdParamsE:
.text._ZN10layer_norm13ln_fwd_kernelINS_13Kernel_traitsI6__halfS2_S2_S2_fjLj6144ELj1ELj1ELj8ELj16ENS_18Kernel_traits_baseILj6144ES2_S2_S2_S2_fjLj256EEEEELb0ELb0ELb0ELb0EEEvNS_9FwdParamsE:
        /* <DEDUP_REMOVED lines=25> */
.L_x_2349:
[----:B0-----:R-:W-:Y:S05]  /*0190*/  BSYNC B0 ;  /* 0x0000000000007941 */ /* 0x001fea0003800000 */
.L_x_2348:
        /* <DEDUP_REMOVED lines=13> */
.L_x_2351:
[----:B0-----:R-:W-:Y:S05]  /*0270*/  BSYNC B0 ;  /* 0x0000000000007941 */ /* 0x001fea0003800000 */
.L_x_2350:
        /* <DEDUP_REMOVED lines=12> */
.L_x_2353:
[----:B0-----:R-:W-:Y:S05]  /*0340*/  BSYNC B0 ;  /* 0x0000000000007941 */ /* 0x001fea0003800000 */
.L_x_2352:
        /* <DEDUP_REMOVED lines=9> */
[--C-:B-----5:R-:W-:Y:S01]  /*03e0*/  HADD2.F32 R9, -RZ, R40.reuse.H0_H0 ;  /* 0x20000028ff097230 */ /* 0x120fe20000004100 */
[C---:B------:R-:W-:Y:S01]  /*03f0*/  LOP3.LUT R3, R27.reuse, 0xe0, RZ, 0xc0, !PT ;  /* 0x000000e01b037812 */ /* 0x040fe200078ec0ff */
[----:B------:R-:W-:Y:S01]  /*0400*/  HADD2.F32 R8, -RZ, R40.H1_H1 ;  /* 0x30000028ff087230 */ /* 0x000fe20000004100 */
[----:B------:R-:W-:Y:S01]  /*0410*/  LOP3.LUT R40, R0, 0xff, RZ, 0xc0, !PT ;  /* 0x000000ff00287812 */ /* 0x000fe200078ec0ff */
[--C-:B------:R-:W-:Y:S01]  /*0420*/  HADD2.F32 R13, -RZ, R6.reuse.H0_H0 ;  /* 0x20000006ff0d7230 */ /* 0x100fe20000004100 */
[----:B------:R-:W-:Y:S01]  /*0430*/  SHF.R.U32.HI R2, RZ, 0x3, R0 ;  /* 0x00000003ff027819 */ /* 0x000fe20000011600 */
[----:B------:R-:W-:Y:S01]  /*0440*/  HADD2.F32 R12, -RZ, R6.H1_H1 ;  /* 0x30000006ff0c7230 */ /* 0x000fe20000004100 */
[----:B------:R-:W-:Y:S01]  /*0450*/  IADD3 R3, R40, -R3, RZ ;  /* 0x8000000328037210 */ /* 0x000fe20007ffe0ff */
[--C-:B------:R-:W-:Y:S01]  /*0460*/  HADD2.F32 R11, -RZ, R7.reuse.H0_H0 ;  /* 0x20000007ff0b7230 */ /* 0x100fe20000004100 */
[----:B------:R-:W-:Y:S01]  /*0470*/  LOP3.LUT R56, R2, 0x1fffffe0, RZ, 0xc0, !PT ;  /* 0x1fffffe002387812 */ /* 0x000fe200078ec0ff */
[----:B------:R-:W-:Y:S01]  /*0480*/  HADD2.F32 R10, -RZ, R7.H1_H1 ;  /* 0x30000007ff0a7230 */ /* 0x000fe20000004100 */
[----:B------:R-:W-:Y:S01]  /*0490*/  IMNMX R0, RZ, R3, !PT ;  /* 0x00000003ff007217 */ /* 0x000fe20007800200 */
[--C-:B------:R-:W-:Y:S01]  /*04a0*/  HADD2.F32 R7, -RZ, R41.reuse.H0_H0 ;  /* 0x20000029ff077230 */ /* 0x100fe20000004100 */
[----:B------:R-:W-:Y:S01]  /*04b0*/  HFMA2.MMA R65, -RZ, RZ, 0, 5.9604644775390625e-08 ;  /* 0x00000001ff417435 */ /* 0x000fe200000001ff */
[----:B------:R-:W-:Y:S01]  /*04c0*/  HADD2.F32 R6, -RZ, R41.H1_H1 ;  /* 0x30000029ff067230 */ /* 0x000fe20000004100 */
[----:B------:R-:W-:Y:S01]  /*04d0*/  SHF.L.U32 R41, R27, 0x5, RZ ;  /* 0x000000051b297819 */ /* 0x000fe200000006ff */
[--C-:B------:R-:W-:Y:S01]  /*04e0*/  HADD2.F32 R24, -RZ, R16.reuse.H0_H0 ;  /* 0x20000010ff187230 */ /* 0x100fe20000004100 */
[----:B------:R-:W-:Y:S01]  /*04f0*/  ULDC.U8 UR6, c[0x0][0x1f0] ;  /* 0x00007c0000067ab9 */ /* 0x000fe20000000000 */
[----:B------:R-:W-:Y:S01]  /*0500*/  HADD2.F32 R25, -RZ, R16.H1_H1 ;  /* 0x30000010ff197230 */ /* 0x000fe20000004100 */
[----:B------:R-:W-:Y:S01]  /*0510*/  LOP3.LUT R45, R41, 0x3e0, RZ, 0xc0, !PT ;  /* 0x000003e0292d7812 */ /* 0x000fe200078ec0ff */
[--C-:B------:R-:W-:Y:S01]  /*0520*/  HADD2.F32 R22, -RZ, R17.reuse.H0_H0 ;  /* 0x20000011ff167230 */ /* 0x100fe20000004100 */
[----:B------:R-:W-:Y:S01]  /*0530*/  IMNMX R41, R0, 0x20, PT ;  /* 0x0000002000297817 */ /* 0x000fe20003800200 */
[----:B------:R-:W-:Y:S01]  /*0540*/  HADD2.F32 R23, -RZ, R17.H1_H1 ;  /* 0x30000011ff177230 */ /* 0x000fe20000004100 */
[----:B------:R-:W-:Y:S01]  /*0550*/  IADD3 R48, R40, -R45, RZ ;  /* 0x8000002d28307210 */ /* 0x000fe20007ffe0ff */
[----:B------:R-:W-:-:S02]  /*0560*/  HADD2.F32 R17, -RZ, R4.H0_H0 ;  /* 0x20000004ff117230 */ /* 0x000fc40000004100 */
[----:B------:R-:W-:Y:S02]  /*0570*/  HADD2.F32 R16, -RZ, R4.H1_H1 ;  /* 0x30000004ff107230 */ /* 0x000fe40000004100 */
[--C-:B------:R-:W-:Y:S02]  /*0580*/  HADD2.F32 R15, -RZ, R5.reuse.H0_H0 ;  /* 0x20000005ff0f7230 */ /* 0x100fe40000004100 */
[----:B------:R-:W-:Y:S02]  /*0590*/  HADD2.F32 R14, -RZ, R5.H1_H1 ;  /* 0x30000005ff0e7230 */ /* 0x000fe40000004100 */
[--C-:B------:R-:W-:Y:S02]  /*05a0*/  HADD2.F32 R5, -RZ, R42.reuse.H0_H0 ;  /* 0x2000002aff057230 */ /* 0x100fe40000004100 */
[----:B------:R-:W-:Y:S01]  /*05b0*/  HADD2.F32 R4, -RZ, R42.H1_H1 ;  /* 0x3000002aff047230 */ /* 0x000fe20000004100 */
[----:B------:R-:W-:Y:S01]  /*05c0*/  IADD3 R42, R41, R56, RZ ;  /* 0x00000038292a7210 */ /* 0x000fe20007ffe0ff */
[----:B------:R-:W-:-:S02]  /*05d0*/  HADD2.F32 R0, -RZ, R36.H0_H0 ;  /* 0x20000024ff007230 */ /* 0x000fc40000004100 */
[----:B------:R-:W-:Y:S01]  /*05e0*/  HADD2.F32 R41, -RZ, R36.H1_H1 ;  /* 0x30000024ff297230 */ /* 0x000fe20000004100 */
[----:B------:R-:W-:Y:S01]  /*05f0*/  SHF.L.U32 R36, R42, 0x3, RZ ;  /* 0x000000032a247819 */ /* 0x000fe200000006ff */
[--C-:B------:R-:W-:Y:S02]  /*0600*/  HADD2.F32 R46, -RZ, R28.reuse.H0_H0 ;  /* 0x2000001cff2e7230 */ /* 0x100fe40000004100 */
[----:B------:R-:W-:Y:S01]  /*0610*/  HADD2.F32 R49, -RZ, R28.H1_H1 ;  /* 0x3000001cff317230 */ /* 0x000fe20000004100 */
[----:B------:R-:W-:Y:S01]  /*0620*/  IMNMX R28, RZ, R48, !PT ;  /* 0x00000030ff1c7217 */ /* 0x000fe20007800200 */
[--C-:B------:R-:W-:Y:S01]  /*0630*/  HADD2.F32 R48, -RZ, R29.reuse.H0_H0 ;  /* 0x2000001dff307230 */ /* 0x100fe20000004100 */
[----:B------:R-:W0:Y:S01]  /*0640*/  I2F.U32 R36, R36 ;  /* 0x0000002400247306 */ /* 0x000e220000201000 */
[----:B------:R-:W-:Y:S01]  /*0650*/  HADD2.F32 R51, -RZ, R29.H1_H1 ;  /* 0x3000001dff337230 */ /* 0x000fe20000004100 */
[----:B------:R-:W-:Y:S01]  /*0660*/  IMNMX R29, R28, 0x20, PT ;  /* 0x000000201c1d7817 */ /* 0x000fe20003800200 */
[----:B------:R-:W-:-:S02]  /*0670*/  HADD2.F32 R20, -RZ, R18.H0_H0 ;  /* 0x20000012ff147230 */ /* 0x000fc40000004100 */
[----:B------:R-:W-:Y:S01]  /*0680*/  HADD2.F32 R21, -RZ, R18.H1_H1 ;  /* 0x30000012ff157230 */ /* 0x000fe20000004100 */
[----:B------:R-:W-:Y:S01]  /*0690*/  IADD3 R29, R56, R29, RZ ;  /* 0x0000001d381d7210 */ /* 0x000fe20007ffe0ff */
[----:B------:R-:W-:Y:S02]  /*06a0*/  HADD2.F32 R18, -RZ, R19.H0_H0 ;  /* 0x20000013ff127230 */ /* 0x000fe40000004100 */
[--C-:B------:R-:W-:Y:S01]  /*06b0*/  HADD2.F32 R3, -RZ, R43.reuse.H0_H0 ;  /* 0x2000002bff037230 */ /* 0x100fe20000004100 */
[----:B------:R-:W-:Y:S01]  /*06c0*/  SHF.L.U32 R64, R29, 0x3, RZ ;  /* 0x000000031d407819 */ /* 0x000fe200000006ff */
[----:B------:R-:W-:Y:S02]  /*06d0*/  HADD2.F32 R2, -RZ, R43.H1_H1 ;  /* 0x3000002bff027230 */ /* 0x000fe40000004100 */
[----:B------:R-:W-:Y:S02]  /*06e0*/  HADD2.F32 R19, -RZ, R19.H1_H1 ;  /* 0x30000013ff137230 */ /* 0x000fe40000004100 */
[--C-:B------:R-:W-:Y:S01]  /*06f0*/  HADD2.F32 R40, -RZ, R37.reuse.H0_H0 ;  /* 0x20000025ff287230 */ /* 0x100fe20000004100 */
[----:B0-----:R0:W1:Y:S01]  /*0700*/  MUFU.RCP R56, R36 ;  /* 0x0000002400387308 */ /* 0x0010620000001000 */
[----:B------:R-:W-:-:S02]  /*0710*/  HADD2.F32 R43, -RZ, R37.H1_H1 ;  /* 0x30000025ff2b7230 */ /* 0x000fc40000004100 */
[--C-:B------:R-:W-:Y:S02]  /*0720*/  HADD2.F32 R42, -RZ, R38.reuse.H0_H0 ;  /* 0x20000026ff2a7230 */ /* 0x100fe40000004100 */
[----:B------:R-:W-:Y:S02]  /*0730*/  HADD2.F32 R45, -RZ, R38.H1_H1 ;  /* 0x30000026ff2d7230 */ /* 0x000fe40000004100 */
[--C-:B------:R-:W-:Y:S02]  /*0740*/  HADD2.F32 R44, -RZ, R39.reuse.H0_H0 ;  /* 0x20000027ff2c7230 */ /* 0x100fe40000004100 */
[----:B------:R-:W-:Y:S02]  /*0750*/  HADD2.F32 R47, -RZ, R39.H1_H1 ;  /* 0x30000027ff2f7230 */ /* 0x000fe40000004100 */
[--C-:B------:R-:W-:Y:S02]  /*0760*/  HADD2.F32 R50, -RZ, R30.reuse.H0_H0 ;  /* 0x2000001eff327230 */ /* 0x100fe40000004100 */
        /* <DEDUP_REMOVED lines=10> */
[----:B01----:R-:W-:Y:S02]  /*0810*/  HADD2.F32 R67, -RZ, R35.H1_H1 ;  /* 0x30000023ff437230 */ /* 0x003fe40000004100 */
.L_x_2441:
        /* <DEDUP_REMOVED lines=12> */
[----:B------:R-:W-:Y:S01]  /*08e0*/  MOV R76, R72 ;  /* 0x00000048004c7202 */ /* 0x000fe20000000f00 */
[----:B--2---:R-:W-:Y:S01]  /*08f0*/  @P1 HADD2.F32 R74, -RZ, R36.H0_H0 ;  /* 0x20000024ff4a1230 */ /* 0x004fe20000004100 */
        /* <DEDUP_REMOVED lines=10> */
[----:B------:R-:W-:Y:S01]  /*09a0*/  ISETP.NE.AND.EX P1, PT, RZ, c[0x0][0x184], PT, P1 ;  /* 0x00006100ff007a0c */ /* 0x000fe20003f25310 */
[----:B--2---:R-:W-:-:S05]  /*09b0*/  HADD2.F32 R63, -RZ, R36.H0_H0 ;  /* 0x20000024ff3f7230 */ /* 0x004fca0000004100 */
[----:B------:R-:W-:-:S07]  /*09c0*/  FMUL.FTZ R63, R63, R74 ;  /* 0x0000004a3f3f7220 */ /* 0x000fce0000410000 */
[----:B------:R-:W-:Y:S05]  /*09d0*/  @P1 BRA `(.L_x_2356) ;  /* 0x0000002000001947 */ /* 0x000fea0003800000 */
[----:B0-----:R-:W-:Y:S05]  /*09e0*/  @P0 BRA `(.L_x_2357) ;  /* 0x0000003000000947 */ /* 0x001fea0003800000 */
[----:B------:R-:W-:Y:S05]  /*09f0*/  BRA `(.L_x_2358) ;  /* 0x0000004000007947 */ /* 0x000fea0003800000 */
.L_x_2356:
[----:B0----5:R-:W-:-:S05]  /*0a00*/  HADD2.F32 R68, -RZ, R32.H0_H0 ;  /* 0x20000020ff447230 */ /* 0x021fca0000004100 */
[----:B------:R-:W-:-:S05]  /*0a10*/  FADD.FTZ R63, R68, R63 ;  /* 0x0000003f443f7221 */ /* 0x000fca0000010000 */
.L_x_2357:
[----:B------:R-:W-:-:S04]  /*0a20*/  F2FP.PACK_AB R68, RZ, R63 ;  /* 0x0000003fff44723e */ /* 0x000fc800000000ff */
[----:B------:R-:W-:Y:S02]  /*0a30*/  PRMT R28, R68, 0x7610, R28 ;  /* 0x00007610441c7816 */ /* 0x000fe4000000001c */
.L_x_2358:
[----:B------:R-:W-:-:S05]  /*0a40*/  HADD2.F32 R75, -RZ, R36.H1_H1 ;  /* 0x30000024ff4b7230 */ /* 0x000fca0000004100 */
[----:B------:R-:W-:Y:S01]  /*0a50*/  FMUL.FTZ R75, R75, R74 ;  /* 0x0000004a4b4b7220 */ /* 0x000fe20000410000 */
[----:B------:R-:W-:Y:S05]  /*0a60*/  @P1 BRA `(.L_x_2359) ;  /* 0x0000002000001947 */ /* 0x000fea0003800000 */
[----:B------:R-:W-:Y:S05]  /*0a70*/  @P0 BRA `(.L_x_2360) ;  /* 0x0000003000000947 */ /* 0x000fea0003800000 */
[----:B------:R-:W-:Y:S05]  /*0a80*/  BRA `(.L_x_2361) ;  /* 0x0000004000007947 */ /* 0x000fea0003800000 */
.L_x_2359:
[----:B-----5:R-:W-:-:S05]  /*0a90*/  HADD2.F32 R36, -RZ, R32.H1_H1 ;  /* 0x30000020ff247230 */ /* 0x020fca0000004100 */
[----:B------:R-:W-:-:S05]  /*0aa0*/  FADD.FTZ R75, R36, R75 ;  /* 0x0000004b244b7221 */ /* 0x000fca0000010000 */
.L_x_2360:
[----:B------:R-:W-:-:S04]  /*0ab0*/  F2FP.PACK_AB R36, RZ, R75 ;  /* 0x0000004bff24723e */ /* 0x000fc800000000ff */
[----:B------:R-:W-:Y:S02]  /*0ac0*/  PRMT R28, R28, 0x5410, R36 ;  /* 0x000054101c1c7816 */ /* 0x000fe40000000024 */
.L_x_2361:
[----:B------:R-:W-:-:S05]  /*0ad0*/  HADD2.F32 R73, -RZ, R37.H0_H0 ;  /* 0x20000025ff497230 */ /* 0x000fca0000004100 */
[----:B------:R-:W-:Y:S01]  /*0ae0*/  FMUL.FTZ R73, R73, R74 ;  /* 0x0000004a49497220 */ /* 0x000fe20000410000 */
[----:B------:R-:W-:Y:S05]  /*0af0*/  @P1 BRA `(.L_x_2362) ;  /* 0x0000002000001947 */ /* 0x000fea0003800000 */
[----:B------:R-:W-:Y:S05]  /*0b00*/  @P0 BRA `(.L_x_2363) ;  /* 0x0000003000000947 */ /* 0x000fea0003800000 */
[----:B------:R-:W-:Y:S05]  /*0b10*/  BRA `(.L_x_2364) ;  /* 0x0000004000007947 */ /* 0x000fea0003800000 */
.L_x_2362:
[----:B-----5:R-:W-:-:S05]  /*0b20*/  HADD2.F32 R36, -RZ, R33.H0_H0 ;  /* 0x20000021ff247230 */ /* 0x020fca0000004100 */
[----:B------:R-:W-:-:S05]  /*0b30*/  FADD.FTZ R73, R36, R73 ;  /* 0x0000004924497221 */ /* 0x000fca0000010000 */
.L_x_2363:
[----:B------:R-:W-:-:S04]  /*0b40*/  F2FP.PACK_AB R36, RZ, R73 ;  /* 0x00000049ff24723e */ /* 0x000fc800000000ff */
[----:B------:R-:W-:Y:S02]  /*0b50*/  PRMT R29, R36, 0x7610, R29 ;  /* 0x00007610241d7816 */ /* 0x000fe4000000001d */
.L_x_2364:
[----:B------:R-:W-:-:S05]  /*0b60*/  HADD2.F32 R37, -RZ, R37.H1_H1 ;  /* 0x30000025ff257230 */ /* 0x000fca0000004100 */
[----:B------:R-:W-:Y:S01]  /*0b70*/  FMUL.FTZ R91, R37, R74 ;  /* 0x0000004a255b7220 */ /* 0x000fe20000410000 */
[----:B------:R-:W-:Y:S05]  /*0b80*/  @P1 BRA `(.L_x_2365) ;  /* 0x0000002000001947 */ /* 0x000fea0003800000 */
[----:B------:R-:W-:Y:S05]  /*0b90*/  @P0 BRA `(.L_x_2366) ;  /* 0x0000003000000947 */ /* 0x000fea0003800000 */
[----:B------:R-:W-:Y:S05]  /*0ba0*/  BRA `(.L_x_2367) ;  /* 0x0000004000007947 */ /* 0x000fea0003800000 */
.L_x_2365:
[----:B-----5:R-:W-:-:S05]  /*0bb0*/  HADD2.F32 R36, -RZ, R33.H1_H1 ;  /* 0x30000021ff247230 */ /* 0x020fca0000004100 */
[----:B------:R-:W-:-:S05]  /*0bc0*/  FADD.FTZ R91, R36, R91 ;  /* 0x0000005b245b7221 */ /* 0x000fca0000010000 */
.L_x_2366:
[----:B------:R-:W-:-:S04]  /*0bd0*/  F2FP.PACK_AB R36, RZ, R91 ;  /* 0x0000005bff24723e */ /* 0x000fc800000000ff */
[----:B------:R-:W-:Y:S02]  /*0be0*/  PRMT R29, R29, 0x5410, R36 ;  /* 0x000054101d1d7816 */ /* 0x000fe40000000024 */
.L_x_2367:
[----:B------:R-:W-:-:S05]  /*0bf0*/  HADD2.F32 R89, -RZ, R38.H0_H0 ;  /* 0x20000026ff597230 */ /* 0x000fca0000004100 */
[----:B------:R-:W-:Y:S01]  /*0c00*/  FMUL.FTZ R89, R89, R74 ;  /* 0x0000004a59597220 */ /* 0x000fe20000410000 */
[----:B------:R-:W-:Y:S05]  /*0c10*/  @P1 BRA `(.L_x_2368) ;  /* 0x0000002000001947 */ /* 0x000fea0003800000 */
[----:B------:R-:W-:Y:S05]  /*0c20*/  @P0 BRA `(.L_x_2369) ;  /* 0x0000003000000947 */ /* 0x000fea0003800000 */
[----:B------:R-:W-:Y:S05]  /*0c30*/  BRA `(.L_x_2370) ;  /* 0x0000004000007947 */ /* 0x000fea0003800000 */
.L_x_2368:
[----:B-----5:R-:W-:-:S05]  /*0c40*/  HADD2.F32 R36, -RZ, R34.H0_H0 ;  /* 0x20000022ff247230 */ /* 0x020fca0000004100 */
[----:B------:R-:W-:-:S05]  /*0c50*/  FADD.FTZ R89, R36, R89 ;  /* 0x0000005924597221 */ /* 0x000fca0000010000 */
.L_x_2369:
[----:B------:R-:W-:-:S04]  /*0c60*/  F2FP.PACK_AB R36, RZ, R89 ;  /* 0x00000059ff24723e */ /* 0x000fc800000000ff */
[----:B------:R-:W-:Y:S02]  /*0c70*/  PRMT R30, R36, 0x7610, R30 ;  /* 0x00007610241e7816 */ /* 0x000fe4000000001e */
.L_x_2370:
[----:B------:R-:W-:-:S05]  /*0c80*/  HADD2.F32 R107, -RZ, R38.H1_H1 ;  /* 0x30000026ff6b7230 */ /* 0x000fca0000004100 */
[----:B------:R-:W-:Y:S01]  /*0c90*/  FMUL.FTZ R107, R107, R74 ;  /* 0x0000004a6b6b7220 */ /* 0x000fe20000410000 */
[----:B------:R-:W-:Y:S05]  /*0ca0*/  @P1 BRA `(.L_x_2371) ;  /* 0x0000002000001947 */ /* 0x000fea0003800000 */
[----:B------:R-:W-:Y:S05]  /*0cb0*/  @P0 BRA `(.L_x_2372) ;  /* 0x0000003000000947 */ /* 0x000fea0003800000 */
[----:B------:R-:W-:Y:S05]  /*0cc0*/  BRA `(.L_x_2373) ;  /* 0x0000004000007947 */ /* 0x000fea0003800000 */
.L_x_2371:
[----:B-----5:R-:W-:-:S05]  /*0cd0*/  HADD2.F32 R36, -RZ, R34.H1_H1 ;  /* 0x30000022ff247230 */ /* 0x020fca0000004100 */
[----:B------:R-:W-:-:S05]  /*0ce0*/  FADD.FTZ R107, R36, R107 ;  /* 0x0000006b246b7221 */ /* 0x000fca0000010000 */
.L_x_2372:
[----:B------:R-:W-:-:S04]  /*0cf0*/  F2FP.PACK_AB R36, RZ, R107 ;  /* 0x0000006bff24723e */ /* 0x000fc800000000ff */
[----:B------:R-:W-:Y:S02]  /*0d00*/  PRMT R30, R30, 0x5410, R36 ;  /* 0x000054101e1e7816 */ /* 0x000fe40000000024 */
.L_x_2373:
[----:B------:R-:W-:-:S05]  /*0d10*/  HADD2.F32 R105, -RZ, R39.H0_H0 ;  /* 0x20000027ff697230 */ /* 0x000fca0000004100 */
[----:B------:R-:W-:Y:S01]  /*0d20*/  FMUL.FTZ R105, R105, R74 ;  /* 0x0000004a69697220 */ /* 0x000fe20000410000 */
[----:B------:R-:W-:Y:S05]  /*0d30*/  @P1 BRA `(.L_x_2374) ;  /* 0x0000002000001947 */ /* 0x000fea0003800000 */
[----:B------:R-:W-:Y:S05]  /*0d40*/  @P0 BRA `(.L_x_2375) ;  /* 0x0000003000000947 */ /* 0x000fea0003800000 */
[----:B------:R-:W-:Y:S05]  /*0d50*/  BRA `(.L_x_2376) ;  /* 0x0000004000007947 */ /* 0x000fea0003800000 */
.L_x_2374:
[----:B-----5:R-:W-:-:S05]  /*0d60*/  HADD2.F32 R36, -RZ, R35.H0_H0 ;  /* 0x20000023ff247230 */ /* 0x020fca0000004100 */
[----:B------:R-:W-:-:S05]  /*0d70*/  FADD.FTZ R105, R36, R105 ;  /* 0x0000006924697221 */ /* 0x000fca0000010000 */
.L_x_2375:
[----:B------:R-:W-:-:S04]  /*0d80*/  F2FP.PACK_AB R36, RZ, R105 ;  /* 0x00000069ff24723e */ /* 0x000fc800000000ff */
[----:B------:R-:W-:Y:S02]  /*0d90*/  PRMT R31, R36, 0x7610, R31 ;  /* 0x00007610241f7816 */ /* 0x000fe4000000001f */
.L_x_2376:
[----:B------:R-:W-:-:S05]  /*0da0*/  HADD2.F32 R39, -RZ, R39.H1_H1 ;  /* 0x30000027ff277230 */ /* 0x000fca0000004100 */
[----:B------:R-:W-:Y:S01]  /*0db0*/  FMUL.FTZ R109, R39, R74 ;  /* 0x0000004a276d7220 */ /* 0x000fe20000410000 */
[----:B------:R-:W-:Y:S05]  /*0dc0*/  @P1 BRA `(.L_x_2377) ;  /* 0x0000002000001947 */ /* 0x000fea0003800000 */
[----:B------:R-:W-:Y:S05]  /*0dd0*/  @P0 BRA `(.L_x_2378) ;  /* 0x0000003000000947 */ /* 0x000fea0003800000 */
[----:B------:R-:W-:Y:S05]  /*0de0*/  BRA `(.L_x_2379) ;  /* 0x0000004000007947 */ /* 0x000fea0003800000 */
.L_x_2377:
[----:B-----5:R-:W-:-:S05]  /*0df0*/  HADD2.F32 R36, -RZ, R35.H1_H1 ;  /* 0x30000023ff247230 */ /* 0x020fca0000004100 */
[----:B------:R-:W-:-:S05]  /*0e00*/  FADD.FTZ R109, R36, R109 ;  /* 0x0000006d246d7221 */ /* 0x000fca0000010000 */
.L_x_2378:
[----:B------:R-:W-:-:S04]  /*0e10*/  F2FP.PACK_AB R36, RZ, R109 ;  /* 0x0000006dff24723e */ /* 0x000fc800000000ff */
[----:B------:R-:W-:Y:S02]  /*0e20*/  PRMT R31, R31, 0x5410, R36 ;  /* 0x000054101f1f7816 */ /* 0x000fe40000000024 */
.L_x_2379:
[C---:B------:R-:W-:Y:S02]  /*0e30*/  @P0 LEA R36, P1, R72.reuse, c[0x0][0x188], 0x4 ;  /* 0x0000620048240a11 */ /* 0x040fe400078220ff */
[C---:B------:R-:W-:Y:S02]  /*0e40*/  IADD3 R76, R72.reuse, 0x100, RZ ;  /* 0x00000100484c7810 */ /* 0x040fe40007ffe0ff */
[----:B------:R-:W-:-:S05]  /*0e50*/  @P0 LEA.HI.X R37, R72, c[0x0][0x18c], RZ, 0x4, P1 ;  /* 0x0000630048250a11 */ /* 0x000fca00008f24ff */
[----:B------:R0:W-:Y:S04]  /*0e60*/  @P0 STG.E.128 [R36.64], R28 ;  /* 0x0000001c24000986 */ /* 0x0001e8000c101d04 */
.L_x_2355:
[----:B------:R-:W-:Y:S05]  /*0e70*/  BSYNC B0 ;  /* 0x0000000000007941 */ /* 0x000fea0003800000 */
.L_x_2354:
        /* <DEDUP_REMOVED lines=11> */
[----:B------:R-:W-:Y:S01]  /*0f30*/  ISETP.NE.AND.EX P1, PT, RZ, c[0x0][0x184], PT, P1 ;  /* 0x00006100ff007a0c */ /* 0x000fe20003f25310 */
[----:B--2---:R-:W-:-:S05]  /*0f40*/  HADD2.F32 R77, -RZ, R36.H0_H0 ;  /* 0x20000024ff4d7230 */ /* 0x004fca0000004100 */
[----:B------:R-:W-:-:S07]  /*0f50*/  FMUL.FTZ R70, R77, R74 ;  /* 0x0000004a4d467220 */ /* 0x000fce0000410000 */
[----:B------:R-:W-:Y:S05]  /*0f60*/  @P1 BRA `(.L_x_2382) ;  /* 0x0000002000001947 */ /* 0x000fea0003800000 */
[----:B0-----:R-:W-:Y:S05]  /*0f70*/  @P0 BRA `(.L_x_2383) ;  /* 0x0000003000000947 */ /* 0x001fea0003800000 */
[----:B------:R-:W-:Y:S05]  /*0f80*/  BRA `(.L_x_2384) ;  /* 0x0000004000007947 */ /* 0x000fea0003800000 */
.L_x_2382:
[----:B0----5:R-:W-:-:S05]  /*0f90*/  HADD2.F32 R69, -RZ, R32.H0_H0 ;  /* 0x20000020ff457230 */ /* 0x021fca0000004100 */
[----:B------:R-:W-:-:S05]  /*0fa0*/  FADD.FTZ R70, R69, R70 ;  /* 0x0000004645467221 */ /* 0x000fca0000010000 */
.L_x_2383:
[----:B------:R-:W-:-:S04]  /*0fb0*/  F2FP.PACK_AB R68, RZ, R70 ;  /* 0x00000046ff44723e */ /* 0x000fc800000000ff */
[----:B------:R-:W-:Y:S02]  /*0fc0*/  PRMT R28, R68, 0x7610, R28 ;  /* 0x00007610441c7816 */ /* 0x000fe4000000001c */
.L_x_2384:
[----:B------:R-:W-:-:S05]  /*0fd0*/  HADD2.F32 R77, -RZ, R36.H1_H1 ;  /* 0x30000024ff4d7230 */ /* 0x000fca0000004100 */
[----:B------:R-:W-:Y:S01]  /*0fe0*/  FMUL.FTZ R77, R77, R74 ;  /* 0x0000004a4d4d7220 */ /* 0x000fe20000410000 */
[----:B------:R-:W-:Y:S05]  /*0ff0*/  @P1 BRA `(.L_x_2385) ;  /* 0x0000002000001947 */ /* 0x000fea0003800000 */
[----:B------:R-:W-:Y:S05]  /*1000*/  @P0 BRA `(.L_x_2386) ;  /* 0x0000003000000947 */ /* 0x000fea0003800000 */
[----:B------:R-:W-:Y:S05]  /*1010*/  BRA `(.L_x_2387) ;  /* 0x0000004000007947 */ /* 0x000fea0003800000 */
.L_x_2385:
[----:B-----5:R-:W-:-:S05]  /*1020*/  HADD2.F32 R36, -RZ, R32.H1_H1 ;  /* 0x30000020ff247230 */ /* 0x020fca0000004100 */
[----:B------:R-:W-:-:S05]  /*1030*/  FADD.FTZ R77, R36, R77 ;  /* 0x0000004d244d7221 */ /* 0x000fca0000010000 */
.L_x_2386:
[----:B------:R-:W-:-:S04]  /*1040*/  F2FP.PACK_AB R36, RZ, R77 ;  /* 0x0000004dff24723e */ /* 0x000fc800000000ff */
[----:B------:R-:W-:Y:S02]  /*1050*/  PRMT R28, R28, 0x5410, R36 ;  /* 0x000054101c1c7816 */ /* 0x000fe40000000024 */
.L_x_2387:
[----:B------:R-:W-:-:S05]  /*1060*/  HADD2.F32 R79, -RZ, R37.H0_H0 ;  /* 0x20000025ff4f7230 */ /* 0x000fca0000004100 */
[----:B------:R-:W-:Y:S01]  /*1070*/  FMUL.FTZ R79, R79, R74 ;  /* 0x0000004a4f4f7220 */ /* 0x000fe20000410000 */
[----:B------:R-:W-:Y:S05]  /*1080*/  @P1 BRA `(.L_x_2388) ;  /* 0x0000002000001947 */ /* 0x000fea0003800000 */
[----:B------:R-:W-:Y:S05]  /*1090*/  @P0 BRA `(.L_x_2389) ;  /* 0x0000003000000947 */ /* 0x000fea0003800000 */
[----:B------:R-:W-:Y:S05]  /*10a0*/  BRA `(.L_x_2390) ;  /* 0x0000004000007947 */ /* 0x000fea0003800000 */
.L_x_2388:
[----:B-----5:R-:W-:-:S05]  /*10b0*/  HADD2.F32 R36, -RZ, R33.H0_H0 ;  /* 0x20000021ff247230 */ /* 0x020fca0000004100 */
[----:B------:R-:W-:-:S05]  /*10c0*/  FADD.FTZ R79, R36, R79 ;  /* 0x0000004f244f7221 */ /* 0x000fca0000010000 */
.L_x_2389:
[----:B------:R-:W-:-:S04]  /*10d0*/  F2FP.PACK_AB R36, RZ, R79 ;  /* 0x0000004fff24723e */ /* 0x000fc800000000ff */
[----:B------:R-:W-:Y:S02]  /*10e0*/  PRMT R29, R36, 0x7610, R29 ;  /* 0x00007610241d7816 */ /* 0x000fe4000000001d */
.L_x_2390:
[----:B------:R-:W-:-:S05]  /*10f0*/  HADD2.F32 R37, -RZ, R37.H1_H1 ;  /* 0x30000025ff257230 */ /* 0x000fca0000004100 */
[----:B------:R-:W-:Y:S01]  /*1100*/  FMUL.FTZ R87, R37, R74 ;  /* 0x0000004a25577220 */ /* 0x000fe20000410000 */
[----:B------:R-:W-:Y:S05]  /*1110*/  @P1 BRA `(.L_x_2391) ;  /* 0x0000002000001947 */ /* 0x000fea0003800000 */
[----:B------:R-:W-:Y:S05]  /*1120*/  @P0 BRA `(.L_x_2392) ;  /* 0x0000003000000947 */ /* 0x000fea0003800000 */
[----:B------:R-:W-:Y:S05]  /*1130*/  BRA `(.L_x_2393) ;  /* 0x0000004000007947 */ /* 0x000fea0003800000 */
.L_x_2391:
[----:B-----5:R-:W-:-:S05]  /*1140*/  HADD2.F32 R36, -RZ, R33.H1_H1 ;  /* 0x30000021ff247230 */ /* 0x020fca0000004100 */
[----:B------:R-:W-:-:S05]  /*1150*/  FADD.FTZ R87, R36, R87 ;  /* 0x0000005724577221 */ /* 0x000fca0000010000 */
.L_x_2392:
[----:B------:R-:W-:-:S04]  /*1160*/  F2FP.PACK_AB R36, RZ, R87 ;  /* 0x00000057ff24723e */ /* 0x000fc800000000ff */
[----:B------:R-:W-:Y:S02]  /*1170*/  PRMT R29, R29, 0x5410, R36 ;  /* 0x000054101d1d7816 */ /* 0x000fe40000000024 */
.L_x_2393:
[----:B------:R-:W-:-:S05]  /*1180*/  HADD2.F32 R85, -RZ, R38.H0_H0 ;  /* 0x20000026ff557230 */ /* 0x000fca0000004100 */
[----:B------:R-:W-:Y:S01]  /*1190*/  FMUL.FTZ R85, R85, R74 ;  /* 0x0000004a55557220 */ /* 0x000fe20000410000 */
[----:B------:R-:W-:Y:S05]  /*11a0*/  @P1 BRA `(.L_x_2394) ;  /* 0x0000002000001947 */ /* 0x000fea0003800000 */
[----:B------:R-:W-:Y:S05]  /*11b0*/  @P0 BRA `(.L_x_2395) ;  /* 0x0000003000000947 */ /* 0x000fea0003800000 */
[----:B------:R-:W-:Y:S05]  /*11c0*/  BRA `(.L_x_2396) ;  /* 0x0000004000007947 */ /* 0x000fea0003800000 */
.L_x_2394:
[----:B-----5:R-:W-:-:S05]  /*11d0*/  HADD2.F32 R36, -RZ, R34.H0_H0 ;  /* 0x20000022ff247230 */ /* 0x020fca0000004100 */
[----:B------:R-:W-:-:S05]  /*11e0*/  FADD.FTZ R85, R36, R85 ;  /* 0x0000005524557221 */ /* 0x000fca0000010000 */
.L_x_2395:
[----:B------:R-:W-:-:S04]  /*11f0*/  F2FP.PACK_AB R36, RZ, R85 ;  /* 0x00000055ff24723e */ /* 0x000fc800000000ff */
[----:B------:R-:W-:Y:S02]  /*1200*/  PRMT R30, R36, 0x7610, R30 ;  /* 0x00007610241e7816 */ /* 0x000fe4000000001e */
.L_x_2396:
[----:B------:R-:W-:-:S05]  /*1210*/  HADD2.F32 R103, -RZ, R38.H1_H1 ;  /* 0x30000026ff677230 */ /* 0x000fca0000004100 */
[----:B------:R-:W-:Y:S01]  /*1220*/  FMUL.FTZ R103, R103, R74 ;  /* 0x0000004a67677220 */ /* 0x000fe20000410000 */
[----:B------:R-:W-:Y:S05]  /*1230*/  @P1 BRA `(.L_x_2397) ;  /* 0x0000002000001947 */ /* 0x000fea0003800000 */
[----:B------:R-:W-:Y:S05]  /*1240*/  @P0 BRA `(.L_x_2398) ;  /* 0x0000003000000947 */ /* 0x000fea0003800000 */
[----:B------:R-:W-:Y:S05]  /*1250*/  BRA `(.L_x_2399) ;  /* 0x0000004000007947 */ /* 0x000fea0003800000 */
.L_x_2397:
[----:B-----5:R-:W-:-:S05]  /*1260*/  HADD2.F32 R36, -RZ, R34.H1_H1 ;  /* 0x30000022ff247230 */ /* 0x020fca0000004100 */
[----:B------:R-:W-:-:S05]  /*1270*/  FADD.FTZ R103, R36, R103 ;  /* 0x0000006724677221 */ /* 0x000fca0000010000 */
.L_x_2398:
[----:B------:R-:W-:-:S04]  /*1280*/  F2FP.PACK_AB R36, RZ, R103 ;  /* 0x00000067ff24723e */ /* 0x000fc800000000ff */
[----:B------:R-:W-:Y:S02]  /*1290*/  PRMT R30, R30, 0x5410, R36 ;  /* 0x000054101e1e7816 */ /* 0x000fe40000000024 */
.L_x_2399:
[----:B------:R-:W-:-:S05]  /*12a0*/  HADD2.F32 R101, -RZ, R39.H0_H0 ;  /* 0x20000027ff657230 */ /* 0x000fca0000004100 */
[----:B------:R-:W-:Y:S01]  /*12b0*/  FMUL.FTZ R101, R101, R74 ;  /* 0x0000004a65657220 */ /* 0x000fe20000410000 */
[----:B------:R-:W-:Y:S05]  /*12c0*/  @P1 BRA `(.L_x_2400) ;  /* 0x0000002000001947 */ /* 0x000fea0003800000 */
[----:B------:R-:W-:Y:S05]  /*12d0*/  @P0 BRA `(.L_x_2401) ;  /* 0x0000003000000947 */ /* 0x000fea0003800000 */
[----:B------:R-:W-:Y:S05]  /*12e0*/  BRA `(.L_x_2402) ;  /* 0x0000004000007947 */ /* 0x000fea0003800000 */
.L_x_2400:
[----:B-----5:R-:W-:-:S05]  /*12f0*/  HADD2.F32 R36, -RZ, R35.H0_H0 ;  /* 0x20000023ff247230 */ /* 0x020fca0000004100 */
[----:B------:R-:W-:-:S05]  /*1300*/  FADD.FTZ R101, R36, R101 ;  /* 0x0000006524657221 */ /* 0x000fca0000010000 */
.L_x_2401:
[----:B------:R-:W-:-:S04]  /*1310*/  F2FP.PACK_AB R36, RZ, R101 ;  /* 0x00000065ff24723e */ /* 0x000fc800000000ff */
[----:B------:R-:W-:Y:S02]  /*1320*/  PRMT R31, R36, 0x7610, R31 ;  /* 0x00007610241f7816 */ /* 0x000fe4000000001f */
.L_x_2402:
[----:B------:R-:W-:-:S05]  /*1330*/  HADD2.F32 R39, -RZ, R39.H1_H1 ;  /* 0x30000027ff277230 */ /* 0x000fca0000004100 */
[----:B------:R-:W-:Y:S01]  /*1340*/  FMUL.FTZ R111, R39, R74 ;  /* 0x0000004a276f7220 */ /* 0x000fe20000410000 */
[----:B------:R-:W-:Y:S05]  /*1350*/  @P1 BRA `(.L_x_2403) ;  /* 0x0000002000001947 */ /* 0x000fea0003800000 */
[----:B------:R-:W-:Y:S05]  /*1360*/  @P0 BRA `(.L_x_2404) ;  /* 0x0000003000000947 */ /* 0x000fea0003800000 */
[----:B------:R-:W-:Y:S05]  /*1370*/  BRA `(.L_x_2405) ;  /* 0x0000004000007947 */ /* 0x000fea0003800000 */
.L_x_2403:
[----:B-----5:R-:W-:-:S05]  /*1380*/  HADD2.F32 R36, -RZ, R35.H1_H1 ;  /* 0x30000023ff247230 */ /* 0x020fca0000004100 */
[----:B------:R-:W-:-:S05]  /*1390*/  FADD.FTZ R111, R36, R111 ;  /* 0x0000006f246f7221 */ /* 0x000fca0000010000 */
.L_x_2404:
[----:B------:R-:W-:-:S04]  /*13a0*/  F2FP.PACK_AB R36, RZ, R111 ;  /* 0x0000006fff24723e */ /* 0x000fc800000000ff */
[----:B------:R-:W-:Y:S02]  /*13b0*/  PRMT R31, R31, 0x5410, R36 ;  /* 0x000054101f1f7816 */ /* 0x000fe40000000024 */
.L_x_2405:
[----:B------:R-:W-:-:S04]  /*13c0*/  @P0 LEA R36, P1, R76, c[0x0][0x188], 0x4 ;  /* 0x000062004c240a11 */ /* 0x000fc800078220ff */
[C---:B------:R-:W-:Y:S02]  /*13d0*/  @P0 LEA.HI.X R37, R76.reuse, c[0x0][0x18c], RZ, 0x4, P1 ;  /* 0x000063004c250a11 */ /* 0x040fe400008f24ff */
[----:B------:R-:W-:-:S03]  /*13e0*/  IADD3 R76, R76, 0x100, RZ ;  /* 0x000001004c4c7810 */ /* 0x000fc60007ffe0ff */
[----:B------:R0:W-:Y:S04]  /*13f0*/  @P0 STG.E.128 [R36.64], R28 ;  /* 0x0000001c24000986 */ /* 0x0001e8000c101d04 */
.L_x_2381:
[----:B------:R-:W-:Y:S05]  /*1400*/  BSYNC B0 ;  /* 0x0000000000007941 */ /* 0x000fea0003800000 */
.L_x_2380:
        /* <DEDUP_REMOVED lines=17> */
.L_x_2408:
[----:B0----5:R-:W-:-:S05]  /*1520*/  HADD2.F32 R68, -RZ, R32.H0_H0 ;  /* 0x20000020ff447230 */ /* 0x021fca0000004100 */
[----:B------:R-:W-:-:S05]  /*1530*/  FADD.FTZ R71, R68, R71 ;  /* 0x0000004744477221 */ /* 0x000fca0000010000 */
.L_x_2409:
[----:B------:R-:W-:-:S04]  /*1540*/  F2FP.PACK_AB R68, RZ, R71 ;  /* 0x00000047ff44723e */ /* 0x000fc800000000ff */
[----:B------:R-:W-:Y:S02]  /*1550*/  PRMT R28, R68, 0x7610, R28 ;  /* 0x00007610441c7816 */ /* 0x000fe4000000001c */
.L_x_2410:
[----:B------:R-:W-:-:S05]  /*1560*/  HADD2.F32 R81, -RZ, R36.H1_H1 ;  /* 0x30000024ff517230 */ /* 0x000fca0000004100 */
[----:B------:R-:W-:Y:S01]  /*1570*/  FMUL.FTZ R81, R81, R74 ;  /* 0x0000004a51517220 */ /* 0x000fe20000410000 */
[----:B------:R-:W-:Y:S05]  /*1580*/  @P1 BRA `(.L_x_2411) ;  /* 0x0000002000001947 */ /* 0x000fea0003800000 */
[----:B------:R-:W-:Y:S05]  /*1590*/  @P0 BRA `(.L_x_2412) ;  /* 0x0000003000000947 */ /* 0x000fea0003800000 */
[----:B------:R-:W-:Y:S05]  /*15a0*/  BRA `(.L_x_2413) ;  /* 0x0000004000007947 */ /* 0x000fea0003800000 */
.L_x_2411:
[----:B-----5:R-:W-:-:S05]  /*15b0*/  HADD2.F32 R36, -RZ, R32.H1_H1 ;  /* 0x30000020ff247230 */ /* 0x020fca0000004100 */
[----:B------:R-:W-:-:S05]  /*15c0*/  FADD.FTZ R81, R36, R81 ;  /* 0x0000005124517221 */ /* 0x000fca0000010000 */
.L_x_2412:
[----:B------:R-:W-:-:S04]  /*15d0*/  F2FP.PACK_AB R36, RZ, R81 ;  /* 0x00000051ff24723e */ /* 0x000fc800000000ff */
[----:B------:R-:W-:Y:S02]  /*15e0*/  PRMT R28, R28, 0x5410, R36 ;  /* 0x000054101c1c7816 */ /* 0x000fe40000000024 */
.L_x_2413:
[----:B------:R-:W-:-:S05]  /*15f0*/  HADD2.F32 R83, -RZ, R37.H0_H0 ;  /* 0x20000025ff537230 */ /* 0x000fca0000004100 */
[----:B------:R-:W-:Y:S01]  /*1600*/  FMUL.FTZ R83, R83, R74 ;  /* 0x0000004a53537220 */ /* 0x000fe20000410000 */
[----:B------:R-:W-:Y:S05]  /*1610*/  @P1 BRA `(.L_x_2414) ;  /* 0x0000002000001947 */ /* 0x000fea0003800000 */
[----:B------:R-:W-:Y:S05]  /*1620*/  @P0 BRA `(.L_x_2415) ;  /* 0x0000003000000947 */ /* 0x000fea0003800000 */
[----:B------:R-:W-:Y:S05]  /*1630*/  BRA `(.L_x_2416) ;  /* 0x0000004000007947 */ /* 0x000fea0003800000 */
.L_x_2414:
[----:B-----5:R-:W-:-:S05]  /*1640*/  HADD2.F32 R36, -RZ, R33.H0_H0 ;  /* 0x20000021ff247230 */ /* 0x020fca0000004100 */
[----:B------:R-:W-:-:S05]  /*1650*/  FADD.FTZ R83, R36, R83 ;  /* 0x0000005324537221 */ /* 0x000fca0000010000 */
.L_x_2415:
[----:B------:R-:W-:-:S04]  /*1660*/  F2FP.PACK_AB R36, RZ, R83 ;  /* 0x00000053ff24723e */ /* 0x000fc800000000ff */
[----:B------:R-:W-:Y:S02]  /*1670*/  PRMT R29, R36, 0x7610, R29 ;  /* 0x00007610241d7816 */ /* 0x000fe4000000001d */
.L_x_2416:
[----:B------:R-:W-:-:S05]  /*1680*/  HADD2.F32 R37, -RZ, R37.H1_H1 ;  /* 0x30000025ff257230 */ /* 0x000fca0000004100 */
[----:B------:R-:W-:Y:S01]  /*1690*/  FMUL.FTZ R93, R37, R74 ;  /* 0x0000004a255d7220 */ /* 0x000fe20000410000 */
[----:B------:R-:W-:Y:S05]  /*16a0*/  @P1 BRA `(.L_x_2417) ;  /* 0x0000002000001947 */ /* 0x000fea0003800000 */
[----:B------:R-:W-:Y:S05]  /*16b0*/  @P0 BRA `(.L_x_2418) ;  /* 0x0000003000000947 */ /* 0x000fea0003800000 */
[----:B------:R-:W-:Y:S05]  /*16c0*/  BRA `(.L_x_2419) ;  /* 0x0000004000007947 */ /* 0x000fea0003800000 */
.L_x_2417:
[----:B-----5:R-:W-:-:S05]  /*16d0*/  HADD2.F32 R36, -RZ, R33.H1_H1 ;  /* 0x30000021ff247230 */ /* 0x020fca0000004100 */
[----:B------:R-:W-:-:S05]  /*16e0*/  FADD.FTZ R93, R36, R93 ;  /* 0x0000005d245d7221 */ /* 0x000fca0000010000 */
.L_x_2418:
[----:B------:R-:W-:-:S04]  /*16f0*/  F2FP.PACK_AB R36, RZ, R93 ;  /* 0x0000005dff24723e */ /* 0x000fc800000000ff */
[----:B------:R-:W-:Y:S02]  /*1700*/  PRMT R29, R29, 0x5410, R36 ;  /* 0x000054101d1d7816 */ /* 0x000fe40000000024 */
.L_x_2419:
[----:B------:R-:W-:-:S05]  /*1710*/  HADD2.F32 R95, -RZ, R38.H0_H0 ;  /* 0x20000026ff5f7230 */ /* 0x000fca0000004100 */
[----:B------:R-:W-:Y:S01]  /*1720*/  FMUL.FTZ R95, R95, R74 ;  /* 0x0000004a5f5f7220 */ /* 0x000fe20000410000 */
[----:B------:R-:W-:Y:S05]  /*1730*/  @P1 BRA `(.L_x_2420) ;  /* 0x0000002000001947 */ /* 0x000fea0003800000 */
[----:B------:R-:W-:Y:S05]  /*1740*/  @P0 BRA `(.L_x_2421) ;  /* 0x0000003000000947 */ /* 0x000fea0003800000 */
[----:B------:R-:W-:Y:S05]  /*1750*/  BRA `(.L_x_2422) ;  /* 0x0000004000007947 */ /* 0x000fea0003800000 */
.L_x_2420:
[----:B-----5:R-:W-:-:S05]  /*1760*/  HADD2.F32 R36, -RZ, R34.H0_H0 ;  /* 0x20000022ff247230 */ /* 0x020fca0000004100 */
[----:B------:R-:W-:-:S05]  /*1770*/  FADD.FTZ R95, R36, R95 ;  /* 0x0000005f245f7221 */ /* 0x000fca0000010000 */
.L_x_2421:
[----:B------:R-:W-:-:S04]  /*1780*/  F2FP.PACK_AB R36, RZ, R95 ;  /* 0x0000005fff24723e */ /* 0x000fc800000000ff */
[----:B------:R-:W-:Y:S02]  /*1790*/  PRMT R30, R36, 0x7610, R30 ;  /* 0x00007610241e7816 */ /* 0x000fe4000000001e */
.L_x_2422:
[----:B------:R-:W-:-:S05]  /*17a0*/  HADD2.F32 R99, -RZ, R38.H1_H1 ;  /* 0x30000026ff637230 */ /* 0x000fca0000004100 */
[----:B------:R-:W-:Y:S01]  /*17b0*/  FMUL.FTZ R99, R99, R74 ;  /* 0x0000004a63637220 */ /* 0x000fe20000410000 */
[----:B------:R-:W-:Y:S05]  /*17c0*/  @P1 BRA `(.L_x_2423) ;  /* 0x0000002000001947 */ /* 0x000fea0003800000 */
[----:B------:R-:W-:Y:S05]  /*17d0*/  @P0 BRA `(.L_x_2424) ;  /* 0x0000003000000947 */ /* 0x000fea0003800000 */
[----:B------:R-:W-:Y:S05]  /*17e0*/  BRA `(.L_x_2425) ;  /* 0x0000004000007947 */ /* 0x000fea0003800000 */
.L_x_2423:
[----:B-----5:R-:W-:-:S05]  /*17f0*/  HADD2.F32 R36, -RZ, R34.H1_H1 ;  /* 0x30000022ff247230 */ /* 0x020fca0000004100 */
[----:B------:R-:W-:-:S05]  /*1800*/  FADD.FTZ R99, R36, R99 ;  /* 0x0000006324637221 */ /* 0x000fca0000010000 */
.L_x_2424:
[----:B------:R-:W-:-:S04]  /*1810*/  F2FP.PACK_AB R36, RZ, R99 ;  /* 0x00000063ff24723e */ /* 0x000fc800000000ff */
[----:B------:R-:W-:Y:S02]  /*1820*/  PRMT R30, R30, 0x5410, R36 ;  /* 0x000054101e1e7816 */ /* 0x000fe40000000024 */
.L_x_2425:
[----:B------:R-:W-:-:S05]  /*1830*/  HADD2.F32 R97, -RZ, R39.H0_H0 ;  /* 0x20000027ff617230 */ /* 0x000fca0000004100 */
[----:B------:R-:W-:Y:S01]  /*1840*/  FMUL.FTZ R97, R97, R74 ;  /* 0x0000004a61617220 */ /* 0x000fe20000410000 */
[----:B------:R-:W-:Y:S05]  /*1850*/  @P1 BRA `(.L_x_2426) ;  /* 0x0000002000001947 */ /* 0x000fea0003800000 */
[----:B------:R-:W-:Y:S05]  /*1860*/  @P0 BRA `(.L_x_2427) ;  /* 0x0000003000000947 */ /* 0x000fea0003800000 */
[----:B------:R-:W-:Y:S05]  /*1870*/  BRA `(.L_x_2428) ;  /* 0x0000004000007947 */ /* 0x000fea0003800000 */
.L_x_2426:
[----:B-----5:R-:W-:-:S05]  /*1880*/  HADD2.F32 R36, -RZ, R35.H0_H0 ;  /* 0x20000023ff247230 */ /* 0x020fca0000004100 */
[----:B------:R-:W-:-:S05]  /*1890*/  FADD.FTZ R97, R36, R97 ;  /* 0x0000006124617221 */ /* 0x000fca0000010000 */
.L_x_2427:
[----:B------:R-:W-:-:S04]  /*18a0*/  F2FP.PACK_AB R36, RZ, R97 ;  /* 0x00000061ff24723e */ /* 0x000fc800000000ff */
[----:B------:R-:W-:Y:S02]  /*18b0*/  PRMT R31, R36, 0x7610, R31 ;  /* 0x00007610241f7816 */ /* 0x000fe4000000001f */
.L_x_2428:
[----:B------:R-:W-:-:S05]  /*18c0*/  HADD2.F32 R39, -RZ, R39.H1_H1 ;  /* 0x30000027ff277230 */ /* 0x000fca0000004100 */
[----:B------:R-:W-:Y:S01]  /*18d0*/  FMUL.FTZ R113, R39, R74 ;  /* 0x0000004a27717220 */ /* 0x000fe20000410000 */
[----:B------:R-:W-:Y:S05]  /*18e0*/  @P1 BRA `(.L_x_2429) ;  /* 0x0000002000001947 */ /* 0x000fea0003800000 */
[----:B------:R-:W-:Y:S05]  /*18f0*/  @P0 BRA `(.L_x_2430) ;  /* 0x0000003000000947 */ /* 0x000fea0003800000 */
[----:B------:R-:W-:Y:S05]  /*1900*/  BRA `(.L_x_2431) ;  /* 0x0000004000007947 */ /* 0x000fea0003800000 */
.L_x_2429:
[----:B-----5:R-:W-:-:S05]  /*1910*/  HADD2.F32 R36, -RZ, R35.H1_H1 ;  /* 0x30000023ff247230 */ /* 0x020fca0000004100 */
[----:B------:R-:W-:-:S05]  /*1920*/  FADD.FTZ R113, R36, R113 ;  /* 0x0000007124717221 */ /* 0x000fca0000010000 */
.L_x_2430:
[----:B------:R-:W-:-:S04]  /*1930*/  F2FP.PACK_AB R36, RZ, R113 ;  /* 0x00000071ff24723e */ /* 0x000fc800000000ff */
[----:B------:R-:W-:Y:S02]  /*1940*/  PRMT R31, R31, 0x5410, R36 ;  /* 0x000054101f1f7816 */ /* 0x000fe40000000024 */
.L_x_2431:
[----:B------:R-:W-:-:S04]  /*1950*/  @P0 LEA R36, P1, R76, c[0x0][0x188], 0x4 ;  /* 0x000062004c240a11 */ /* 0x000fc800078220ff */
[----:B------:R-:W-:-:S05]  /*1960*/  @P0 LEA.HI.X R37, R76, c[0x0][0x18c], RZ, 0x4, P1 ;  /* 0x000063004c250a11 */ /* 0x000fca00008f24ff */
[----:B------:R0:W-:Y:S04]  /*1970*/  @P0 STG.E.128 [R36.64], R28 ;  /* 0x0000001c24000986 */ /* 0x0001e8000c101d04 */
.L_x_2407:
[----:B------:R-:W-:Y:S05]  /*1980*/  BSYNC B0 ;  /* 0x0000000000007941 */ /* 0x000fea0003800000 */
.L_x_2406:
        /* <DEDUP_REMOVED lines=33> */
.L_x_2442:
        /* <DEDUP_REMOVED lines=69> */
.L_x_2443:
        /* <DEDUP_REMOVED lines=15> */
[----:B------:R-:W-:Y:S02]  /*20e0*/  ISETP.NE.AND P5, PT, RZ, UR6, PT ;  /* 0x00000006ff007c0c */ /* 0x000fe4000bfa5270 */
[----:B------:R-:W-:Y:S01]  /*20f0*/  I2F R82, R39 ;  /* 0x0000002700527306 */ /* 0x000fe20000201400 */
[----:B------:R-:W1:Y:S04]  /*2100*/  SHFL.DOWN PT, R74, R39, 0x4, 0x1f ;  /* 0x08801f00274a7f89 */ /* 0x000e6800000e0000 */
[----:B------:R2:W3:Y:S01]  /*2110*/  @!P1 LDS.64 R36, [R68.X8] ;  /* 0x0000000044249984 */ /* 0x0004e20000008a00 */
[----:B------:R-:W-:-:S02]  /*2120*/  LOP3.LUT P1, RZ, R38, 0x1f, R27, 0xf8, !PT ;  /* 0x0000001f26ff7812 */ /* 0x000fc4000782f81b */
[----:B-1----:R-:W-:Y:S02]  /*2130*/  IADD3 R78, R74, R39, RZ ;  /* 0x000000274a4e7210 */ /* 0x002fe40007ffe0ff */
[----:B------:R-:W-:Y:S03]  /*2140*/  I2F R74, R74 ;  /* 0x0000004a004a7306 */ /* 0x000fe60000201400 */
[----:B------:R-:W1:Y:S05]  /*2150*/  SHFL.DOWN PT, R117, R78, 0x2, 0x1f ;  /* 0x08401f004e757f89 */ /* 0x000e6a00000e0000 */
[----:B------:R-:W2:Y:S08]  /*2160*/  I2F R80, R78 ;  /* 0x0000004e00507306 */ /* 0x000eb00000201400 */
[----:B--2---:R-:W2:Y:S01]  /*2170*/  MUFU.RCP R68, R80 ;  /* 0x0000005000447308 */ /* 0x004ea20000001000 */
[----:B---3--:R-:W3:Y:S01]  /*2180*/  SHFL.DOWN PT, R69, R36, 0x4, 0x1f ;  /* 0x08801f0024457f89 */ /* 0x008ee200000e0000 */
[----:B-1----:R-:W-:-:S03]  /*2190*/  IADD3 R39, R78, R117, RZ ;  /* 0x000000754e277210 */ /* 0x002fc60007ffe0ff */
[----:B0-----:R-:W0:Y:S03]  /*21a0*/  SHFL.DOWN PT, R76, R37, 0x4, 0x1f ;  /* 0x08801f00254c7f89 */ /* 0x001e2600000e0000 */
[----:B------:R-:W1:Y:S08]  /*21b0*/  I2F R78, R39 ;  /* 0x00000027004e7306 */ /* 0x000e700000201400 */
[----:B------:R-:W4:Y:S01]  /*21c0*/  I2F R117, R117 ;  /* 0x0000007500757306 */ /* 0x000f220000201400 */
[----:B---3--:R-:W-:-:S02]  /*21d0*/  FMUL.FTZ R115, R69, R74 ;  /* 0x0000004a45737220 */ /* 0x008fc40000410000 */
[----:B------:R-:W-:Y:S02]  /*21e0*/  FADD.FTZ R69, -R69, R36 ;  /* 0x0000002445457221 */ /* 0x000fe40000010100 */
[----:B------:R-:W-:Y:S02]  /*21f0*/  FFMA.FTZ R115, R82, R36, R115 ;  /* 0x0000002452737223 */ /* 0x000fe40000010073 */
[----:B------:R-:W-:Y:S02]  /*2200*/  FMUL.FTZ R69, R69, R69 ;  /* 0x0000004545457220 */ /* 0x000fe40000410000 */
[----:B--2---:R-:W-:Y:S02]  /*2210*/  FMUL.FTZ R115, R68, R115 ;  /* 0x0000007344737220 */ /* 0x004fe40000410000 */
        /* <DEDUP_REMOVED lines=40> */
[----:B------:R-:W-:Y:S01]  /*24a0*/  FADD.FTZ R115, R37, R38 ;  /* 0x0000002625737221 */ /* 0x000fe20000010000 */
[----:B------:R-:W-:Y:S01]  /*24b0*/  @!P1 MOV R37, 0x4 ;  /* 0x0000000400259802 */ /* 0x000fe20000000f00 */
[----:B------:R-:W-:-:S04]  /*24c0*/  @!P1 IMAD.WIDE R38, R66, R39, c[0x0][0x1a8] ;  /* 0x00006a0042269625 */ /* 0x000fc800078e0227 */
[----:B------:R-:W0:Y:S01]  /*24d0*/  MUFU.RSQ R115, R115 ;  /* 0x0000007300737308 */ /* 0x000e220000001400 */
[----:B------:R-:W-:-:S05]  /*24e0*/  @!P1 IMAD.WIDE R36, R66, R37, c[0x0][0x1a0] ;  /* 0x0000680042249625 */ /* 0x000fca00078e0225 */
[----:B------:R1:W-:Y:S04]  /*24f0*/  @!P1 STG.E [R36.64], R117 ;  /* 0x0000007524009986 */ /* 0x0003e8000c101904 */
[----:B0-----:R1:W-:Y:S01]  /*2500*/  @!P1 STG.E [R38.64], R115 ;  /* 0x0000007326009986 */ /* 0x0013e2000c101904 */
[----:B------:R-:W-:Y:S05]  /*2510*/  @!P4 BRA `(.L_x_2435) ;  /* 0x000002000000c947 */ /* 0x000fea0003800000 */
[--C-:B-1----:R-:W-:Y:S01]  /*2520*/  FADD.FTZ R36, R63, -R74.reuse ;  /* 0x8000004a3f247221 */ /* 0x102fe20000010000 */
[----:B------:R-:W-:Y:S01]  /*2530*/  HFMA2.MMA R119, -RZ, RZ, 0, 9.5367431640625e-07 ;  /* 0x00000010ff777435 */ /* 0x000fe200000001ff */
        /* <DEDUP_REMOVED lines=19> */
[----:B------:R-:W-:Y:S01]  /*2670*/  F2FP.PACK_AB R36, R37, R36 ;  /* 0x000000242524723e */ /* 0x000fe200000000ff */
[----:B------:R-:W-:Y:S02]  /*2680*/  FFMA.FTZ R38, R20, R78, R13 ;  /* 0x0000004e14267223 */ /* 0x000fe4000001000d */
[----:B------:R-:W-:Y:S01]  /*2690*/  FFMA.FTZ R69, R21, R80, R12 ;  /* 0x0000005015457223 */ /* 0x000fe2000001000c */
[----:B------:R-:W-:Y:S01]  /*26a0*/  F2FP.PACK_AB R37, R39, R68 ;  /* 0x000000442725723e */ /* 0x000fe200000000ff */
[----:B------:R-:W-:-:S02]  /*26b0*/  FFMA.FTZ R82, R18, R82, R11 ;  /* 0x0000005212527223 */ /* 0x000fc4000001000b */
[----:B------:R-:W-:Y:S01]  /*26c0*/  FFMA.FTZ R117, R19, R84, R10 ;  /* 0x0000005413757223 */ /* 0x000fe2000001000a */
[----:B------:R-:W-:Y:S01]  /*26d0*/  F2FP.PACK_AB R38, R69, R38 ;  /* 0x000000264526723e */ /* 0x000fe200000000ff */
[C---:B------:R-:W-:Y:S01]  /*26e0*/  IMAD.WIDE.U32 R68, R72.reuse, R119, c[0x0][0x208] ;  /* 0x0000820048447625 */ /* 0x040fe200078e0077 */
[----:B------:R-:W-:Y:S02]  /*26f0*/  IADD3 R72, R72, 0x100, RZ ;  /* 0x0000010048487810 */ /* 0x000fe40007ffe0ff */
[----:B------:R-:W-:-:S05]  /*2700*/  F2FP.PACK_AB R39, R117, R82 ;  /* 0x000000527527723e */ /* 0x000fca00000000ff */
[----:B------:R0:W-:Y:S02]  /*2710*/  STG.E.128 [R68.64], R36 ;  /* 0x0000002444007986 */ /* 0x0001e4000c101d04 */
.L_x_2435:
[----:B------:R-:W-:Y:S05]  /*2720*/  BSYNC B0 ;  /* 0x0000000000007941 */ /* 0x000fea0003800000 */
.L_x_2434:
        /* <DEDUP_REMOVED lines=23> */
[----:B------:R-:W-:Y:S01]  /*28a0*/  F2FP.PACK_AB R36, R37, R36 ;  /* 0x000000242524723e */ /* 0x000fe200000000ff */
[----:B------:R-:W-:Y:S02]  /*28b0*/  FFMA.FTZ R38, R5, R78, R42 ;  /* 0x0000004e05267223 */ /* 0x000fe4000001002a */
[----:B------:R-:W-:Y:S01]  /*28c0*/  FFMA.FTZ R69, R4, R80, R45 ;  /* 0x0000005004457223 */ /* 0x000fe2000001002d */
[----:B------:R-:W-:Y:S01]  /*28d0*/  F2FP.PACK_AB R37, R39, R68 ;  /* 0x000000442725723e */ /* 0x000fe200000000ff */
[----:B------:R-:W-:Y:S02]  /*28e0*/  FFMA.FTZ R82, R3, R82, R44 ;  /* 0x0000005203527223 */ /* 0x000fe4000001002c */
[----:B------:R-:W-:Y:S01]  /*28f0*/  FFMA.FTZ R117, R2, R84, R47 ;  /* 0x0000005402757223 */ /* 0x000fe2000001002f */
[----:B------:R-:W-:Y:S01]  /*2900*/  F2FP.PACK_AB R38, R69, R38 ;  /* 0x000000264526723e */ /* 0x000fe200000000ff */
[C---:B------:R-:W-:Y:S01]  /*2910*/  IMAD.WIDE.U32 R68, R72.reuse, R119, c[0x0][0x208] ;  /* 0x0000820048447625 */ /* 0x040fe200078e0077 */
[----:B------:R-:W-:-:S02]  /*2920*/  IADD3 R72, R72, 0x100, RZ ;  /* 0x0000010048487810 */ /* 0x000fc40007ffe0ff */
[----:B------:R-:W-:-:S05]  /*2930*/  F2FP.PACK_AB R39, R117, R82 ;  /* 0x000000527527723e */ /* 0x000fca00000000ff */
[----:B------:R0:W-:Y:S02]  /*2940*/  STG.E.128 [R68.64], R36 ;  /* 0x0000002444007986 */ /* 0x0001e4000c101d04 */
.L_x_2437:
[----:B------:R-:W-:Y:S05]  /*2950*/  BSYNC B0 ;  /* 0x0000000000007941 */ /* 0x000fea0003800000 */
.L_x_2436:
        /* <DEDUP_REMOVED lines=25> */
[----:B------:R-:W-:Y:S02]  /*2af0*/  FFMA.FTZ R74, R54, R74, R67 ;  /* 0x0000004a364a7223 */ /* 0x000fe40000010043 */
[----:B------:R-:W-:Y:S02]  /*2b00*/  FFMA.FTZ R115, R53, R80, R62 ;  /* 0x0000005035737223 */ /* 0x000fe4000001003e */
[----:B------:R-:W-:Y:S01]  /*2b10*/  FFMA.FTZ R76, R51, R76, R60 ;  /* 0x0000004c334c7223 */ /* 0x000fe2000001003c */
[----:B------:R-:W-:Y:S01]  /*2b20*/  F2FP.PACK_AB R39, R74, R39 ;  /* 0x000000274a27723e */ /* 0x000fe200000000ff */
[----:B------:R-:W-:Y:S01]  /*2b30*/  IMAD.WIDE.U32 R68, R72, R117, c[0x0][0x208] ;  /* 0x0000820048447625 */ /* 0x000fe200078e0075 */
[----:B------:R-:W-:-:S02]  /*2b40*/  F2FP.PACK_AB R38, R115, R78 ;  /* 0x0000004e7326723e */ /* 0x000fc400000000ff */
[----:B------:R-:W-:-:S05]  /*2b50*/  F2FP.PACK_AB R37, R76, R37 ;  /* 0x000000254c25723e */ /* 0x000fca00000000ff */
[----:B------:R0:W-:Y:S02]  /*2b60*/  STG.E.128 [R68.64], R36 ;  /* 0x0000002444007986 */ /* 0x0001e4000c101d04 */
.L_x_2439:
[----:B------:R-:W-:Y:S05]  /*2b70*/  BSYNC B0 ;  /* 0x0000000000007941 */ /* 0x000fea0003800000 */
.L_x_2438:
[----:B------:R-:W-:Y:S02]  /*2b80*/  IADD3 R66, R66, c[0x0][0x160], RZ ;  /* 0x0000580042427a10 */ /* 0x000fe40007ffe0ff */
[----:B------:R-:W-:Y:S02]  /*2b90*/  LOP3.LUT P5, RZ, R65, 0xff, RZ, 0xc0, !PT ;  /* 0x000000ff41ff7812 */ /* 0x000fe400078ac0ff */
[----:B------:R-:W-:Y:S02]  /*2ba0*/  ISETP.GE.AND P1, PT, R66, c[0x0][0x164], PT ;  /* 0x0000590042007a0c */ /* 0x000fe40003f26270 */
[----:B------:R-:W-:-:S11]  /*2bb0*/  SEL R65, RZ, 0x1, P5 ;  /* 0x00000001ff417807 */ /* 0x000fd60002800000 */
[----:B01---5:R-:W-:Y:S01]  /*2bc0*/  @P1 CALL.REL.NOINC `(.L_x_2440) ;  /* 0x0000001000001944 */ /* 0x023fe20003c00000 */
[----:B------:R-:W-:Y:S05]  /*2bd0*/  BRA `(.L_x_2441) ;  /* 0xffffdc4000007947 */ /* 0x000fea000383ffff */
.L_x_2440:
[----:B------:R-:W-:Y:S05]  /*2be0*/  EXIT ;  /* 0x000000000000794d */ /* 0x000fea0003800000 */
.L_x_2432:
[----:B------:R-:W-:Y:S01]  /*2bf0*/  HFMA2.MMA R74, -RZ, RZ, 0, 5.9604644775390625e-08 ;  /* 0x00000001ff4a7435 */ /* 0x000fe200000001ff */
[----:B------:R-:W-:Y:S02]  /*2c00*/  MOV R37, R36 ;  /* 0x0000002400257202 */ /* 0x000fe40000000f00 */
[----:B------:R-:W-:Y:S02]  /*2c10*/  MOV R69, 0x1f ;  /* 0x0000001f00457802 */ /* 0x000fe40000000f00 */
[----:B------:R-:W-:Y:S02]  /*2c20*/  MOV R78, 0xffffffff ;  /* 0xffffffff004e7802 */ /* 0x000fe40000000f00 */
[----:B------:R-:W-:Y:S02]  /*2c30*/  MOV R38, 0x2c50 ;  /* 0x00002c5000267802 */ /* 0x000fe40000000f00 */
[----:B-----5:R-:W-:Y:S05]  /*2c40*/  CALL.REL.NOINC `($__internal_16_$__cuda_sm70_shflsync_bfly_p) ;  /* 0x000006c000007944 */ /* 0x020fea0003c00000 */
[----:B01----:R-:W-:Y:S01]  /*2c50*/  MOV R37, R74 ;  /* 0x0000004a00257202 */ /* 0x003fe20000000f00 */
[----:B------:R-:W-:Y:S05]  /*2c60*/  BRA `(.L_x_2442) ;  /* 0xffffef3000007947 */ /* 0x000fea000383ffff */
.L_x_2433:
[----:B------:R-:W-:Y:S01]  /*2c70*/  HFMA2.MMA R74, -RZ, RZ, 0, 1.1920928955078125e-07 ;  /* 0x00000002ff4a7435 */ /* 0x000fe200000001ff */
[----:B------:R-:W-:Y:S02]  /*2c80*/  MOV R69, 0x1f ;  /* 0x0000001f00457802 */ /* 0x000fe40000000f00 */
[----:B------:R-:W-:-:S02]  /*2c90*/  MOV R78, 0xffffffff ;  /* 0xffffffff004e7802 */ /* 0x000fc40000000f00 */
[----:B------:R-:W-:Y:S02]  /*2ca0*/  MOV R38, 0x2cc0 ;  /* 0x00002cc000267802 */ /* 0x000fe40000000f00 */
[----:B0----5:R-:W-:Y:S05]  /*2cb0*/  CALL.REL.NOINC `($__internal_16_$__cuda_sm70_shflsync_bfly_p) ;  /* 0x0000065000007944 */ /* 0x021fea0003c00000 */
[----:B01----:R-:W-:Y:S01]  /*2cc0*/  FADD.FTZ R37, R37, R74 ;  /* 0x0000004a25257221 */ /* 0x003fe20000010000 */
[----:B------:R-:W-:Y:S01]  /*2cd0*/  HFMA2.MMA R74, -RZ, RZ, 0, 2.384185791015625e-07 ;  /* 0x00000004ff4a7435 */ /* 0x000fe200000001ff */
[----:B------:R-:W-:Y:S02]  /*2ce0*/  MOV R69, 0x1f ;  /* 0x0000001f00457802 */ /* 0x000fe40000000f00 */
[----:B------:R-:W-:Y:S02]  /*2cf0*/  MOV R78, 0xffffffff ;  /* 0xffffffff004e7802 */ /* 0x000fe40000000f00 */
[----:B------:R-:W-:Y:S02]  /*2d00*/  MOV R38, 0x2d20 ;  /* 0x00002d2000267802 */ /* 0x000fe40000000f00 */
[----:B------:R-:W-:Y:S05]  /*2d10*/  CALL.REL.NOINC `($__internal_16_$__cuda_sm70_shflsync_bfly_p) ;  /* 0x000005f000007944 */ /* 0x000fea0003c00000 */
[----:B01----:R-:W-:Y:S01]  /*2d20*/  FADD.FTZ R37, R37, R74 ;  /* 0x0000004a25257221 */ /* 0x003fe20000010000 */
[----:B------:R-:W-:Y:S01]  /*2d30*/  HFMA2.MMA R74, -RZ, RZ, 0, 4.76837158203125e-07 ;  /* 0x00000008ff4a7435 */ /* 0x000fe200000001ff */
[----:B------:R-:W-:Y:S02]  /*2d40*/  MOV R69, 0x1f ;  /* 0x0000001f00457802 */ /* 0x000fe40000000f00 */
[----:B------:R-:W-:-:S02]  /*2d50*/  MOV R78, 0xffffffff ;  /* 0xffffffff004e7802 */ /* 0x000fc40000000f00 */
[----:B------:R-:W-:Y:S02]  /*2d60*/  MOV R38, 0x2d80 ;  /* 0x00002d8000267802 */ /* 0x000fe40000000f00 */
[----:B------:R-:W-:Y:S05]  /*2d70*/  CALL.REL.NOINC `($__internal_16_$__cuda_sm70_shflsync_bfly_p) ;  /* 0x0000059000007944 */ /* 0x000fea0003c00000 */
[----:B01----:R-:W-:Y:S01]  /*2d80*/  FADD.FTZ R37, R37, R74 ;  /* 0x0000004a25257221 */ /* 0x003fe20000010000 */
[----:B------:R-:W-:Y:S01]  /*2d90*/  HFMA2.MMA R74, -RZ, RZ, 0, 9.5367431640625e-07 ;  /* 0x00000010ff4a7435 */ /* 0x000fe200000001ff */
[----:B------:R-:W-:Y:S02]  /*2da0*/  MOV R69, 0x1f ;  /* 0x0000001f00457802 */ /* 0x000fe40000000f00 */
[----:B------:R-:W-:Y:S02]  /*2db0*/  MOV R78, 0xffffffff ;  /* 0xffffffff004e7802 */ /* 0x000fe40000000f00 */
[----:B------:R-:W-:Y:S02]  /*2dc0*/  MOV R38, 0x2de0 ;  /* 0x00002de000267802 */ /* 0x000fe40000000f00 */
[----:B------:R-:W-:Y:S05]  /*2dd0*/  CALL.REL.NOINC `($__internal_16_$__cuda_sm70_shflsync_bfly_p) ;  /* 0x0000053000007944 */ /* 0x000fea0003c00000 */
[----:B01----:R-:W-:Y:S01]  /*2de0*/  FADD.FTZ R37, R37, R74 ;  /* 0x0000004a25257221 */ /* 0x003fe20000010000 */
[----:B------:R-:W-:-:S03]  /*2df0*/  MOV R78, 0xffffffff ;  /* 0xffffffff004e7802 */ /* 0x000fc60000000f00 */
        /* <DEDUP_REMOVED lines=53> */
[----:B------:R-:W-:Y:S05]  /*3150*/  CALL.REL.NOINC `($__internal_16_$__cuda_sm70_shflsync_bfly_p) ;  /* 0x000001b000007944 */ /* 0x000fea0003c00000 */
[----:B01----:R-:W-:Y:S01]  /*3160*/  FADD.FTZ R37, R37, R74 ;  /* 0x0000004a25257221 */ /* 0x003fe20000010000 */
[----:B------:R-:W-:Y:S01]  /*3170*/  HFMA2.MMA R74, -RZ, RZ, 0, 1.1920928955078125e-07 ;  /* 0x00000002ff4a7435 */ /* 0x000fe200000001ff */
[----:B------:R-:W-:Y:S02]  /*3180*/  MOV R69, 0x1f ;  /* 0x0000001f00457802 */ /* 0x000fe40000000f00 */
[----:B------:R-:W-:Y:S02]  /*3190*/  MOV R78, 0xffffffff ;  /* 0xffffffff004e7802 */ /* 0x000fe40000000f00 */
[----:B------:R-:W-:Y:S02]  /*31a0*/  MOV R38, 0x31c0 ;  /* 0x000031c000267802 */ /* 0x000fe40000000f00 */
[----:B------:R-:W-:Y:S05]  /*31b0*/  CALL.REL.NOINC `($__internal_16_$__cuda_sm70_shflsync_bfly_p) ;  /* 0x0000015000007944 */ /* 0x000fea0003c00000 */
[----:B01----:R-:W-:Y:S01]  /*31c0*/  FADD.FTZ R37, R37, R74 ;  /* 0x0000004a25257221 */ /* 0x003fe20000010000 */
[----:B------:R-:W-:Y:S01]  /*31d0*/  HFMA2.MMA R74, -RZ, RZ, 0, 2.384185791015625e-07 ;  /* 0x00000004ff4a7435 */ /* 0x000fe200000001ff */
[----:B------:R-:W-:Y:S02]  /*31e0*/  MOV R69, 0x1f ;  /* 0x0000001f00457802 */ /* 0x000fe40000000f00 */
[----:B------:R-:W-:-:S02]  /*31f0*/  MOV R78, 0xffffffff ;  /* 0xffffffff004e7802 */ /* 0x000fc40000000f00 */
[----:B------:R-:W-:Y:S02]  /*3200*/  MOV R38, 0x3220 ;  /* 0x0000322000267802 */ /* 0x000fe40000000f00 */
[----:B------:R-:W-:Y:S05]  /*3210*/  CALL.REL.NOINC `($__internal_16_$__cuda_sm70_shflsync_bfly_p) ;  /* 0x000000f000007944 */ /* 0x000fea0003c00000 */
[----:B01----:R-:W-:Y:S01]  /*3220*/  FADD.FTZ R37, R37, R74 ;  /* 0x0000004a25257221 */ /* 0x003fe20000010000 */
[----:B------:R-:W-:Y:S01]  /*3230*/  HFMA2.MMA R74, -RZ, RZ, 0, 4.76837158203125e-07 ;  /* 0x00000008ff4a7435 */ /* 0x000fe200000001ff */
[----:B------:R-:W-:Y:S02]  /*3240*/  MOV R69, 0x1f ;  /* 0x0000001f00457802 */ /* 0x000fe40000000f00 */
[----:B------:R-:W-:Y:S02]  /*3250*/  MOV R78, 0xffffffff ;  /* 0xffffffff004e7802 */ /* 0x000fe40000000f00 */
[----:B------:R-:W-:Y:S02]  /*3260*/  MOV R38, 0x3280 ;  /* 0x0000328000267802 */ /* 0x000fe40000000f00 */
[----:B------:R-:W-:Y:S05]  /*3270*/  CALL.REL.NOINC `($__internal_16_$__cuda_sm70_shflsync_bfly_p) ;  /* 0x0000009000007944 */ /* 0x000fea0003c00000 */
[----:B-1----:R-:W-:Y:S01]  /*3280*/  FADD.FTZ R76, R37, R74 ;  /* 0x0000004a254c7221 */ /* 0x002fe20000010000 */
[----:B------:R-:W-:Y:S01]  /*3290*/  HFMA2.MMA R74, -RZ, RZ, 0, 9.5367431640625e-07 ;  /* 0x00000010ff4a7435 */ /* 0x000fe200000001ff */
[----:B0-----:R-:W-:Y:S02]  /*32a0*/  MOV R69, 0x1f ;  /* 0x0000001f00457802 */ /* 0x001fe40000000f00 */
[----:B------:R-:W-:-:S02]  /*32b0*/  MOV R78, 0xffffffff ;  /* 0xffffffff004e7802 */ /* 0x000fc40000000f00 */
[----:B------:R-:W-:Y:S02]  /*32c0*/  MOV R37, R76 ;  /* 0x0000004c00257202 */ /* 0x000fe40000000f00 */
[----:B------:R-:W-:Y:S02]  /*32d0*/  MOV R38, 0x32f0 ;  /* 0x000032f000267802 */ /* 0x000fe40000000f00 */
[----:B------:R-:W-:Y:S05]  /*32e0*/  CALL.REL.NOINC `($__internal_16_$__cuda_sm70_shflsync_bfly_p) ;  /* 0x0000002000007944 */ /* 0x000fea0003c00000 */
[----:B-1----:R-:W-:Y:S01]  /*32f0*/  MOV R39, R74 ;  /* 0x0000004a00277202 */ /* 0x002fe20000000f00 */
[----:B0-----:R-:W-:Y:S05]  /*3300*/  BRA `(.L_x_2443) ;  /* 0xffffece000007947 */ /* 0x001fea000383ffff */
        .weak           $__internal_16_$__cuda_sm70_shflsync_bfly_p
        .type           $__internal_16_$__cuda_sm70_shflsync_bfly_p,@function
        .size           $__internal_16_$__cuda_sm70_shflsync_bfly_p,(.L_x_22104 - $__internal_16_$__cuda_sm70_shflsync_bfly_p)
$__internal_16_$__cuda_sm70_shflsync_bfly_p:
[----:B------:R-:W-:Y:S01]  /*3310*/  HFMA2.MMA R39, -RZ, RZ, 0, 0 ;  /* 0x00000000ff277435 */ /* 0x000fe200000001ff */
[----:B------:R-:W-:Y:S04]  /*3320*/  WARPSYNC R78 ;  /* 0x0000004e00007348 */ /* 0x000fe80003800000 */
[----:B------:R0:W1:Y:S01]  /*3330*/  SHFL.BFLY PT, R74, R37, R74, R69 ;  /* 0x0c00004a254a7389 */ /* 0x00006200000e0045 */
[----:B------:R-:W-:Y:S05]  /*3340*/  RET.REL.NODEC R38 `(_ZN10layer_norm13ln_fwd_kernelINS_13Kernel_traitsI6__halfS2_S2_S2_fjLj6144ELj1ELj1ELj8ELj16ENS_18Kernel_traits_baseILj6144ES2_S2_S2_S2_fjLj256EEEEELb0ELb0ELb0ELb0EEEvNS_9FwdParamsE) ;  /* 0xffffccb026007950 */ /* 0x000fea0003c3ffff */
.L_x_2444:
        /* <DEDUP_REMOVED lines=11> */
.L_x_22104:


//--------------------- .text._ZN10layer_norm13ln_fwd_kernelINS_13Kernel_traitsI6__halfS2_S2_S2_fjLj6144ELj1ELj1ELj8ELj16ENS_18Kernel_traits_baseILj6144ES2_S2_S2_S2_fjLj256EEEEELb0ELb0ELb0ELb1EEEvNS_9FwdParamsE --------------------------
	.section	.text._ZN10layer_norm13ln_fwd_kernelINS_13Kernel_traitsI6__halfS2_S2_S2_fjLj6144ELj1ELj1ELj8ELj16ENS_18Kernel_traits_baseILj6144ES2_S2_S2_S2_fjLj256EEEEELb0ELb0ELb0ELb1EEEvNS_9FwdParamsE,"ax",@progbits
	.sectioninfo	@"SHI_REGISTERS=116"
	.align	128
        .global         _ZN10layer_norm13ln_fwd_kernelINS_13Kernel_traitsI6__halfS2_S2_S2_fjLj6144ELj1ELj1ELj8ELj16ENS_18Kernel_traits_baseILj6144ES2_S2_S2_S2_fjLj256EEEEELb0ELb0ELb0ELb1EEEvNS_9FwdParamsE
        .type           _ZN10layer_norm13ln_fwd_kernelINS_13Kernel_traitsI6__halfS2_S2_S2_fjLj6144ELj1ELj1ELj8ELj16ENS_18Kernel_traits_baseILj6144ES2_S2_S2_S2_fjLj256EEEEELb0ELb0ELb0ELb1EEEvNS_9FwdParamsE,@function
        .size           _ZN10layer_norm13ln_fwd_kernelINS_13Kernel_traitsI6__halfS2_S2_S2_fjLj6144ELj1ELj1ELj8ELj16ENS_18Kernel_traits_baseILj6144ES2_S2_S2_S2_fjLj256EEEEELb0ELb0ELb0ELb1EEEvNS_9FwdParamsE,(.L_x_22105 - _ZN10layer_norm13ln_fwd_kernelINS_13Kernel_traitsI6__halfS2_S2_S2_fjLj6144ELj1ELj1ELj8ELj16ENS_18Kernel_traits_baseILj6144ES2_S2_S2_S2_fjLj256EEEEELb0ELb0ELb0ELb1EEEvNS_9FwdParamsE)
        .other          _ZN10layer_norm13ln_fwd_kernelINS_13Kernel_traitsI6__halfS2_S2_S2_fjLj6144ELj1ELj1ELj8ELj16ENS_18Kernel_traits_baseILj6144ES2_S2_S2_S2_fjLj256EEEEELb0ELb0ELb0ELb1EEEvNS_9FwdParamsE,@"STO_CUDA_ENTRY STV_DEFAULT"
_ZN10layer_norm13ln_fwd_kernelINS_13Kernel_traitsI6__halfS2_S2_S2_fjLj6144ELj1ELj1ELj8ELj16ENS_18Kernel_traits_baseILj6144ES2_S2_S2_S2_fjLj256EEEEELb0ELb0ELb0ELb1EEEvNS_9FwdParamsE:
.text._ZN10layer_norm13ln_fwd_kernelINS_13Kernel_traitsI6__halfS2_S2_S2_fjLj6144ELj1ELj1ELj8ELj16ENS_18Kernel_traits_baseILj6144ES2_S2_S2_S2_fjLj256EEEEELb0ELb0ELb0ELb1EEEvNS_9FwdParamsE:
        /* <DEDUP_REMOVED lines=13> */
[----:B------:R-:W-:-:S04]  /*00d0*/  IADD3 R2, P2, R2, c[0x0][0x1b0], RZ ;  /* 0x00006c0002027a10 */ /* 0x000fc80007f5e0ff */
[----:B------:R-:W-:Y:S02]  /*00e0*/  IADD3.X R3, RZ, c[0x0][0x1b4], RZ, P2, !PT ;  /* 0x00006d00ff037a10 */ /* 0x000fe400017fe4ff */
[----:B-1----:R-:W-:-:S04]  /*00f0*/  LEA.HI R61, R0, UR6, RZ, 0x18 ;  /* 0x00000006003d7c11 */ /* 0x002fc8000f8fc0ff */
[----:B------:R-:W-:-:S13]  /*0100*/  ISETP.GE.AND P0, PT, R61, c[0x0][0x164], PT ;  /* 0x000059003d007a0c */ /* 0x000fda0003f06270 */
        /* <DEDUP_REMOVED lines=12> */
[--C-:B------:R-:W-:Y:S01]  /*01d0*/  HADD2.F32 R32, -RZ, R36.reuse.H0_H0 ;  /* 0x20000024ff207230 */ /* 0x100fe20000004100 */
[----:B------:R-:W-:Y:S01]  /*01e0*/  MOV R12, c[0x0][0x184] ;  /* 0x00006100000c7a02 */ /* 0x000fe20000000f00 */
[----:B------:R-:W-:Y:S01]  /*01f0*/  HADD2.F32 R33, -RZ, R36.H1_H1 ;  /* 0x30000024ff217230 */ /* 0x000fe20000004100 */
[----:B------:R-:W-:Y:S01]  /*0200*/  HFMA2.MMA R60, -RZ, RZ, 0, 5.9604644775390625e-08 ;  /* 0x00000001ff3c7435 */ /* 0x000fe200000001ff */
[--C-:B------:R-:W-:Y:S01]  /*0210*/  HADD2.F32 R34, -RZ, R37.reuse.H0_H0 ;  /* 0x20000025ff227230 */ /* 0x100fe20000004100 */
[----:B------:R-:W-:Y:S01]  /*0220*/  LOP3.LUT P0, RZ, R12, c[0x0][0x1c4], RZ, 0xfc, P0 ;  /* 0x000071000cff7a12 */ /* 0x000fe2000000fcff */
[----:B------:R-:W-:Y:S01]  /*0230*/  HADD2.F32 R35, -RZ, R37.H1_H1 ;  /* 0x30000025ff237230 */ /* 0x000fe20000004100 */
[----:B------:R-:W-:Y:S01]  /*0240*/  ULDC.U8 UR6, c[0x0][0x1f0] ;  /* 0x00007c0000067ab9 */ /* 0x000fe20000000000 */
[----:B------:R-:W-:-:S02]  /*0250*/  HADD2.F32 R40, -RZ, R44.H0_H0 ;  /* 0x2000002cff287230 */ /* 0x000fc40000004100 */
[----:B------:R-:W-:Y:S02]  /*0260*/  HADD2.F32 R41, -RZ, R44.H1_H1 ;  /* 0x3000002cff297230 */ /* 0x000fe40000004100 */
[--C-:B------:R-:W-:Y:S02]  /*0270*/  HADD2.F32 R42, -RZ, R45.reuse.H0_H0 ;  /* 0x2000002dff2a7230 */ /* 0x100fe40000004100 */
[----:B------:R-:W-:Y:S02]  /*0280*/  HADD2.F32 R43, -RZ, R45.H1_H1 ;  /* 0x3000002dff2b7230 */ /* 0x000fe40000004100 */
[--C-:B------:R-:W-:Y:S02]  /*0290*/  HADD2.F32 R52, -RZ, R56.reuse.H0_H0 ;  /* 0x20000038ff347230 */ /* 0x100fe40000004100 */
[----:B------:R-:W-:Y:S02]  /*02a0*/  HADD2.F32 R53, -RZ, R56.H1_H1 ;  /* 0x30000038ff357230 */ /* 0x000fe40000004100 */
        /* <DEDUP_REMOVED lines=8> */
[----:B------:R-:W-:Y:S02]  /*0330*/  HADD2.F32 R38, -RZ, R39.H0_H0 ;  /* 0x20000027ff267230 */ /* 0x000fe40000004100 */
[----:B------:R-:W-:Y:S02]  /*0340*/  HADD2.F32 R46, -RZ, R47.H0_H0 ;  /* 0x2000002fff2e7230 */ /* 0x000fe40000004100 */
[----:B------:R-:W-:Y:S02]  /*0350*/  HADD2.F32 R58, -RZ, R59.H0_H0 ;  /* 0x2000003bff3a7230 */ /* 0x000fe40000004100 */
[----:B------:R-:W-:Y:S02]  /*0360*/  HADD2.F32 R39, -RZ, R39.H1_H1 ;  /* 0x30000027ff277230 */ /* 0x000fe40000004100 */
[----:B------:R-:W-:-:S02]  /*0370*/  HADD2.F32 R47, -RZ, R47.H1_H1 ;  /* 0x3000002fff2f7230 */ /* 0x000fc40000004100 */
[----:B0-----:R-:W-:Y:S02]  /*0380*/  HADD2.F32 R59, -RZ, R59.H1_H1 ;  /* 0x3000003bff3b7230 */ /* 0x001fe40000004100 */
.L_x_2520:
[----:B------:R-:W-:Y:S01]  /*0390*/  ISETP.NE.U32.AND P2, PT, RZ, c[0x0][0x1c0], PT ;  /* 0x00007000ff007a0c */ /* 0x000fe20003f45070 */
[----:B------:R-:W-:Y:S01]  /*03a0*/  IMAD R2, R61, c[0x0][0x168], RZ ;  /* 0x00005a003d027a24 */ /* 0x000fe200078e02ff */
[----:B------:R-:W-:Y:S02]  /*03b0*/  LOP3.LUT R62, R0, 0xff, RZ, 0xc0, !PT ;  /* 0x000000ff003e7812 */ /* 0x000fe400078ec0ff */
[----:B------:R-:W-:Y:S02]  /*03c0*/  ISETP.NE.AND.EX P2, PT, RZ, c[0x0][0x1c4], PT, P2 ;  /* 0x00007100ff007a0c */ /* 0x000fe40003f45320 */
[----:B------:R-:W-:Y:S02]  /*03d0*/  SHF.R.S32.HI R3, RZ, 0x1f, R2 ;  /* 0x0000001fff037819 */ /* 0x000fe40000011402 */
[----:B------:R-:W-:Y:S02]  /*03e0*/  ISETP.NE.U32.AND P1, PT, RZ, c[0x0][0x180], PT ;  /* 0x00006000ff007a0c */ /* 0x000fe40003f25070 */
[----:B------:R-:W-:-:S02]  /*03f0*/  LEA.HI R3, R3, R2, RZ, 0x3 ;  /* 0x0000000203037211 */ /* 0x000fc400078f18ff */
[----:B------:R-:W-:Y:S02]  /*0400*/  ISETP.NE.AND.EX P1, PT, RZ, c[0x0][0x184], PT, P1 ;  /* 0x00006100ff007a0c */ /* 0x000fe40003f25310 */
[----:B------:R-:W-:Y:S02]  /*0410*/  LEA.HI.SX32 R62, R3, R62, 0x1d ;  /* 0x0000003e033e7211 */ /* 0x000fe400078feaff */
        /* <DEDUP_REMOVED lines=8> */
[----:B------:R-:W-:Y:S02]  /*04a0*/  ISETP.NE.U32.AND P3, PT, RZ, c[0x0][0x180], PT ;  /* 0x00006000ff007a0c */ /* 0x000fe40003f65070 */
[----:B------:R-:W-:Y:S01]  /*04b0*/  MOV R2, 0x3f800000 ;  /* 0x3f80000000027802 */ /* 0x000fe20000000f00 */
[----:B---3--:R-:W-:Y:S01]  /*04c0*/  @P2 HADD2.F32 R2, -RZ, R26.H0_H0 ;  /* 0x2000001aff022230 */ /* 0x008fe20000004100 */
[----:B------:R-:W-:Y:S01]  /*04d0*/  ISETP.NE.AND.EX P2, PT, RZ, c[0x0][0x184], PT, P3 ;  /* 0x00006100ff007a0c */ /* 0x000fe20003f45330 */
[----:B--2---:R-:W-:-:S05]  /*04e0*/  HADD2.F32 R25, -RZ, R20.H0_H0 ;  /* 0x20000014ff197230 */ /* 0x004fca0000004100 */
[----:B------:R-:W-:-:S07]  /*04f0*/  FMUL.FTZ R25, R25, R2 ;  /* 0x0000000219197220 */ /* 0x000fce0000410000 */
[----:B------:R-:W-:Y:S05]  /*0500*/  @P2 BRA `(.L_x_2445) ;  /* 0x0000002000002947 */ /* 0x000fea0003800000 */
[----:B0-----:R-:W-:Y:S05]  /*0510*/  @P0 BRA `(.L_x_2446) ;  /* 0x0000003000000947 */ /* 0x001fea0003800000 */
[----:B------:R-:W-:Y:S05]  /*0520*/  BRA `(.L_x_2447) ;  /* 0x0000004000007947 */ /* 0x000fea0003800000 */
.L_x_2445:
[----:B0----5:R-:W-:-:S05]  /*0530*/  HADD2.F32 R24, -RZ, R12.H0_H0 ;  /* 0x2000000cff187230 */ /* 0x021fca0000004100 */
[----:B------:R-:W-:-:S05]  /*0540*/  FADD.FTZ R25, R25, R24 ;  /* 0x0000001819197221 */ /* 0x000fca0000010000 */
.L_x_2446:
[----:B------:R-:W-:-:S04]  /*0550*/  F2FP.PACK_AB R24, RZ, R25 ;  /* 0x00000019ff18723e */ /* 0x000fc800000000ff */
[----:B------:R-:W-:Y:S02]  /*0560*/  PRMT R16, R24, 0x7610, R16 ;  /* 0x0000761018107816 */ /* 0x000fe40000000010 */
.L_x_2447:
[----:B------:R-:W-:-:S05]  /*0570*/  HADD2.F32 R27, -RZ, R20.H1_H1 ;  /* 0x30000014ff1b7230 */ /* 0x000fca0000004100 */
[----:B------:R-:W-:Y:S01]  /*0580*/  FMUL.FTZ R27, R27, R2 ;  /* 0x000000021b1b7220 */ /* 0x000fe20000410000 */
[----:B------:R-:W-:Y:S05]  /*0590*/  @P2 BRA `(.L_x_2448) ;  /* 0x0000002000002947 */ /* 0x000fea0003800000 */
[----:B------:R-:W-:Y:S05]  /*05a0*/  @P0 BRA `(.L_x_2449) ;  /* 0x0000003000000947 */ /* 0x000fea0003800000 */
[----:B------:R-:W-:Y:S05]  /*05b0*/  BRA `(.L_x_2450) ;  /* 0x0000004000007947 */ /* 0x000fea0003800000 */
.L_x_2448:
[----:B-----5:R-:W-:-:S05]  /*05c0*/  HADD2.F32 R20, -RZ, R12.H1_H1 ;  /* 0x3000000cff147230 */ /* 0x020fca0000004100 */
[----:B------:R-:W-:-:S05]  /*05d0*/  FADD.FTZ R27, R27, R20 ;  /* 0x000000141b1b7221 */ /* 0x000fca0000010000 */
.L_x_2449:
[----:B------:R-:W-:-:S04]  /*05e0*/  F2FP.PACK_AB R20, RZ, R27 ;  /* 0x0000001bff14723e */ /* 0x000fc800000000ff */
[----:B------:R-:W-:Y:S02]  /*05f0*/  PRMT R16, R16, 0x5410, R20 ;  /* 0x0000541010107816 */ /* 0x000fe40000000014 */
.L_x_2450:
[----:B------:R-:W-:-:S05]  /*0600*/  HADD2.F32 R29, -RZ, R21.H0_H0 ;  /* 0x20000015ff1d7230 */ /* 0x000fca0000004100 */
[----:B------:R-:W-:Y:S01]  /*0610*/  FMUL.FTZ R29, R29, R2 ;  /* 0x000000021d1d7220 */ /* 0x000fe20000410000 */
[----:B------:R-:W-:Y:S05]  /*0620*/  @P2 BRA `(.L_x_2451) ;  /* 0x0000002000002947 */ /* 0x000fea0003800000 */
[----:B------:R-:W-:Y:S05]  /*0630*/  @P0 BRA `(.L_x_2452) ;  /* 0x0000003000000947 */ /* 0x000fea0003800000 */
[----:B------:R-:W-:Y:S05]  /*0640*/  BRA `(.L_x_2453) ;  /* 0x0000004000007947 */ /* 0x000fea0003800000 */
.L_x_2451:
[----:B-----5:R-:W-:-:S05]  /*0650*/  HADD2.F32 R20, -RZ, R13.H0_H0 ;  /* 0x2000000dff147230 */ /* 0x020fca0000004100 */
[----:B------:R-:W-:-:S05]  /*0660*/  FADD.FTZ R29, R29, R20 ;  /* 0x000000141d1d7221 */ /* 0x000fca0000010000 */
.L_x_2452:
[----:B------:R-:W-:-:S04]  /*0670*/  F2FP.PACK_AB R20, RZ, R29 ;  /* 0x0000001dff14723e */ /* 0x000fc800000000ff */
[----:B------:R-:W-:Y:S02]  /*0680*/  PRMT R17, R20, 0x7610, R17 ;  /* 0x0000761014117816 */ /* 0x000fe40000000011 */
.L_x_2453:
[----:B------:R-:W-:-:S05]  /*0690*/  HADD2.F32 R21, -RZ, R21.H1_H1 ;  /* 0x30000015ff157230 */ /* 0x000fca0000004100 */
[----:B------:R-:W-:Y:S01]  /*06a0*/  FMUL.FTZ R31, R21, R2 ;  /* 0x00000002151f7220 */ /* 0x000fe20000410000 */
[----:B------:R-:W-:Y:S05]  /*06b0*/  @P2 BRA `(.L_x_2454) ;  /* 0x0000002000002947 */ /* 0x000fea0003800000 */
[----:B------:R-:W-:Y:S05]  /*06c0*/  @P0 BRA `(.L_x_2455) ;  /* 0x0000003000000947 */ /* 0x000fea0003800000 */
[----:B------:R-:W-:Y:S05]  /*06d0*/  BRA `(.L_x_2456) ;  /* 0x0000004000007947 */ /* 0x000fea0003800000 */
.L_x_2454:
[----:B-----5:R-:W-:-:S05]  /*06e0*/  HADD2.F32 R20, -RZ, R13.H1_H1 ;  /* 0x3000000dff147230 */ /* 0x020fca0000004100 */
[----:B------:R-:W-:-:S05]  /*06f0*/  FADD.FTZ R31, R31, R20 ;  /* 0x000000141f1f7221 */ /* 0x000fca0000010000 */
.L_x_2455:
[----:B------:R-:W-:-:S04]  /*0700*/  F2FP.PACK_AB R20, RZ, R31 ;  /* 0x0000001fff14723e */ /* 0x000fc800000000ff */
[----:B------:R-:W-:Y:S02]  /*0710*/  PRMT R17, R17, 0x5410, R20 ;  /* 0x0000541011117816 */ /* 0x000fe40000000014 */
.L_x_2456:
[----:B------:R-:W-:-:S05]  /*0720*/  HADD2.F32 R65, -RZ, R22.H0_H0 ;  /* 0x20000016ff417230 */ /* 0x000fca0000004100 */
[----:B------:R-:W-:Y:S01]  /*0730*/  FMUL.FTZ R65, R65, R2 ;  /* 0x0000000241417220 */ /* 0x000fe20000410000 */
[----:B------:R-:W-:Y:S05]  /*0740*/  @P2 BRA `(.L_x_2457) ;  /* 0x0000002000002947 */ /* 0x000fea0003800000 */
[----:B------:R-:W-:Y:S05]  /*0750*/  @P0 BRA `(.L_x_2458) ;  /* 0x0000003000000947 */ /* 0x000fea0003800000 */
[----:B------:R-:W-:Y:S05]  /*0760*/  BRA `(.L_x_2459) ;  /* 0x0000004000007947 */ /* 0x000fea0003800000 */
.L_x_2457:
[----:B-----5:R-:W-:-:S05]  /*0770*/  HADD2.F32 R20, -RZ, R14.H0_H0 ;  /* 0x2000000eff147230 */ /* 0x020fca0000004100 */
[----:B------:R-:W-:-:S05]  /*0780*/  FADD.FTZ R65, R65, R20 ;  /* 0x0000001441417221 */ /* 0x000fca0000010000 */
.L_x_2458:
[----:B------:R-:W-:-:S04]  /*0790*/  F2FP.PACK_AB R20, RZ, R65 ;  /* 0x00000041ff14723e */ /* 0x000fc800000000ff */
[----:B------:R-:W-:Y:S02]  /*07a0*/  PRMT R18, R20, 0x7610, R18 ;  /* 0x0000761014127816 */ /* 0x000fe40000000012 */
.L_x_2459:
[----:B------:R-:W-:-:S05]  /*07b0*/  HADD2.F32 R67, -RZ, R22.H1_H1 ;  /* 0x30000016ff437230 */ /* 0x000fca0000004100 */
[----:B------:R-:W-:Y:S01]  /*07c0*/  FMUL.FTZ R67, R67, R2 ;  /* 0x0000000243437220 */ /* 0x000fe20000410000 */
[----:B------:R-:W-:Y:S05]  /*07d0*/  @P2 BRA `(.L_x_2460) ;  /* 0x0000002000002947 */ /* 0x000fea0003800000 */
[----:B------:R-:W-:Y:S05]  /*07e0*/  @P0 BRA `(.L_x_2461) ;  /* 0x0000003000000947 */ /* 0x000fea0003800000 */
[----:B------:R-:W-:Y:S05]  /*07f0*/  BRA `(.L_x_2462) ;  /* 0x0000004000007947 */ /* 0x000fea0003800000 */
.L_x_2460:
[----:B-----5:R-:W-:-:S05]  /*0800*/  HADD2.F32 R20, -RZ, R14.H1_H1 ;  /* 0x3000000eff147230 */ /* 0x020fca0000004100 */
[----:B------:R-:W-:-:S05]  /*0810*/  FADD.FTZ R67, R67, R20 ;  /* 0x0000001443437221 */ /* 0x000fca0000010000 */
.L_x_2461:
[----:B------:R-:W-:-:S04]  /*0820*/  F2FP.PACK_AB R20, RZ, R67 ;  /* 0x00000043ff14723e */ /* 0x000fc800000000ff */
[----:B------:R-:W-:Y:S02]  /*0830*/  PRMT R18, R18, 0x5410, R20 ;  /* 0x0000541012127816 */ /* 0x000fe40000000014 */
.L_x_2462:
[----:B------:R-:W-:-:S05]  /*0840*/  HADD2.F32 R69, -RZ, R23.H0_H0 ;  /* 0x20000017ff457230 */ /* 0x000fca0000004100 */
[----:B------:R-:W-:Y:S01]  /*0850*/  FMUL.FTZ R69, R69, R2 ;  /* 0x0000000245457220 */ /* 0x000fe20000410000 */
[----:B------:R-:W-:Y:S05]  /*0860*/  @P2 BRA `(.L_x_2463) ;  /* 0x0000002000002947 */ /* 0x000fea0003800000 */
[----:B------:R-:W-:Y:S05]  /*0870*/  @P0 BRA `(.L_x_2464) ;  /* 0x0000003000000947 */ /* 0x000fea0003800000 */
[----:B------:R-:W-:Y:S05]  /*0880*/  BRA `(.L_x_2465) ;  /* 0x0000004000007947 */ /* 0x000fea0003800000 */
.L_x_2463:
[----:B-----5:R-:W-:-:S05]  /*0890*/  HADD2.F32 R20, -RZ, R15.H0_H0 ;  /* 0x2000000fff147230 */ /* 0x020fca0000004100 */
[----:B------:R-:W-:-:S05]  /*08a0*/  FADD.FTZ R69, R69, R20 ;  /* 0x0000001445457221 */ /* 0x000fca0000010000 */
.L_x_2464:
[----:B------:R-:W-:-:S04]  /*08b0*/  F2FP.PACK_AB R20, RZ, R69 ;  /* 0x00000045ff14723e */ /* 0x000fc800000000ff */
[----:B------:R-:W-:Y:S02]  /*08c0*/  PRMT R19, R20, 0x7610, R19 ;  /* 0x0000761014137816 */ /* 0x000fe40000000013 */
.L_x_2465:
[----:B------:R-:W-:-:S05]  /*08d0*/  HADD2.F32 R23, -RZ, R23.H1_H1 ;  /* 0x30000017ff177230 */ /* 0x000fca0000004100 */
[----:B------:R-:W-:Y:S01]  /*08e0*/  FMUL.FTZ R71, R23, R2 ;  /* 0x0000000217477220 */ /* 0x000fe20000410000 */
[----:B------:R-:W-:Y:S05]  /*08f0*/  @P2 BRA `(.L_x_2466) ;  /* 0x0000002000002947 */ /* 0x000fea0003800000 */
[----:B------:R-:W-:Y:S05]  /*0900*/  @P0 BRA `(.L_x_2467) ;  /* 0x0000003000000947 */ /* 0x000fea0003800000 */
[----:B------:R-:W-:Y:S05]  /*0910*/  BRA `(.L_x_2468) ;  /* 0x0000004000007947 */ /* 0x000fea0003800000 */
.L_x_2466:
[----:B-----5:R-:W-:-:S05]  /*0920*/  HADD2.F32 R20, -RZ, R15.H1_H1 ;  /* 0x3000000fff147230 */ /* 0x020fca0000004100 */
[----:B------:R-:W-:-:S05]  /*0930*/  FADD.FTZ R71, R71, R20 ;  /* 0x0000001447477221 */ /* 0x000fca0000010000 */
.L_x_2467:
[----:B------:R-:W-:-:S04]  /*0940*/  F2FP.PACK_AB R20, RZ, R71 ;  /* 0x00000047ff14723e */ /* 0x000fc800000000ff */
[----:B------:R-:W-:Y:S02]  /*0950*/  PRMT R19, R19, 0x5410, R20 ;  /* 0x0000541013137816 */ /* 0x000fe40000000014 */
.L_x_2468:
[C---:B------:R-:W-:Y:S01]  /*0960*/  IADD3 R63, R62.reuse, 0x100, RZ ;  /* 0x000001003e3f7810 */ /* 0x040fe20007ffe0ff */
[----:B------:R-:W-:-:S04]  /*0970*/  @P0 IMAD.WIDE.U32 R74, R62, R3, c[0x0][0x188] ;  /* 0x000062003e4a0625 */ /* 0x000fc800078e0003 */
[----:B------:R-:W-:Y:S01]  /*0980*/  IMAD.WIDE.U32 R20, R63, R3, c[0x0][0x170] ;  /* 0x00005c003f147625 */ /* 0x000fe200078e0003 */
[----:B------:R0:W-:Y:S05]  /*0990*/  @P0 STG.E.128 [R74.64], R16 ;  /* 0x000000104a000986 */ /* 0x0001ea000c101d04 */
[----:B------:R-:W2:Y:S01]  /*09a0*/  LDG.E.128 R20, [R20.64] ;  /* 0x0000000414147981 */ /* 0x000ea2000c1e1d00 */
[----:B------:R-:W-:-:S05]  /*09b0*/  @P1 IMAD.WIDE.U32 R76, R3, R63, c[0x0][0x180] ;  /* 0x00006000034c1625 */ /* 0x000fca00078e003f */
[----:B-----5:R0:W5:Y:S01]  /*09c0*/  @P1 LDG.E.128 R12, [R76.64] ;  /* 0x000000044c0c1981 */ /* 0x020162000c1e1d00 */
[----:B--2---:R-:W-:-:S05]  /*09d0*/  HADD2.F32 R73, -RZ, R20.H0_H0 ;  /* 0x20000014ff497230 */ /* 0x004fca0000004100 */
[----:B------:R-:W-:Y:S01]  /*09e0*/  FMUL.FTZ R73, R73, R2 ;  /* 0x0000000249497220 */ /* 0x000fe20000410000 */
[----:B------:R-:W-:Y:S05]  /*09f0*/  @P2 BRA `(.L_x_2469) ;  /* 0x0000002000002947 */ /* 0x000fea0003800000 */
[----:B0-----:R-:W-:Y:S05]  /*0a00*/  @P0 BRA `(.L_x_2470) ;  /* 0x0000003000000947 */ /* 0x001fea0003800000 */
[----:B------:R-:W-:Y:S05]  /*0a10*/  BRA `(.L_x_2471) ;  /* 0x0000004000007947 */ /* 0x000fea0003800000 */
.L_x_2469:
[----:B0----5:R-:W-:-:S05]  /*0a20*/  HADD2.F32 R24, -RZ, R12.H0_H0 ;  /* 0x2000000cff187230 */ /* 0x021fca0000004100 */
[----:B------:R-:W-:-:S05]  /*0a30*/  FADD.FTZ R73, R24, R73 ;  /* 0x0000004918497221 */ /* 0x000fca0000010000 */
.L_x_2470:
[----:B------:R-:W-:-:S04]  /*0a40*/  F2FP.PACK_AB R24, RZ, R73 ;  /* 0x00000049ff18723e */ /* 0x000fc800000000ff */
[----:B------:R-:W-:Y:S02]  /*0a50*/  PRMT R16, R24, 0x7610, R16 ;  /* 0x0000761018107816 */ /* 0x000fe40000000010 */
.L_x_2471:
[----:B------:R-:W-:-:S05]  /*0a60*/  HADD2.F32 R75, -RZ, R20.H1_H1 ;  /* 0x30000014ff4b7230 */ /* 0x000fca0000004100 */
[----:B------:R-:W-:Y:S01]  /*0a70*/  FMUL.FTZ R75, R75, R2 ;  /* 0x000000024b4b7220 */ /* 0x000fe20000410000 */
[----:B------:R-:W-:Y:S05]  /*0a80*/  @P2 BRA `(.L_x_2472) ;  /* 0x0000002000002947 */ /* 0x000fea0003800000 */
[----:B------:R-:W-:Y:S05]  /*0a90*/  @P0 BRA `(.L_x_2473) ;  /* 0x0000003000000947 */ /* 0x000fea0003800000 */
[----:B------:R-:W-:Y:S05]  /*0aa0*/  BRA `(.L_x_2474) ;  /* 0x0000004000007947 */ /* 0x000fea0003800000 */
.L_x_2472:
[----:B-----5:R-:W-:-:S05]  /*0ab0*/  HADD2.F32 R20, -RZ, R12.H1_H1 ;  /* 0x3000000cff147230 */ /* 0x020fca0000004100 */
[----:B------:R-:W-:-:S05]  /*0ac0*/  FADD.FTZ R75, R20, R75 ;  /* 0x0000004b144b7221 */ /* 0x000fca0000010000 */
.L_x_2473:
[----:B------:R-:W-:-:S04]  /*0ad0*/  F2FP.PACK_AB R20, RZ, R75 ;  /* 0x0000004bff14723e */ /* 0x000fc800000000ff */
[----:B------:R-:W-:Y:S02]  /*0ae0*/  PRMT R16, R16, 0x5410, R20 ;  /* 0x0000541010107816 */ /* 0x000fe40000000014 */
.L_x_2474:
[----:B------:R-:W-:-:S05]  /*0af0*/  HADD2.F32 R77, -RZ, R21.H0_H0 ;  /* 0x20000015ff4d7230 */ /* 0x000fca0000004100 */
[----:B------:R-:W-:Y:S01]  /*0b00*/  FMUL.FTZ R77, R77, R2 ;  /* 0x000000024d4d7220 */ /* 0x000fe20000410000 */
[----:B------:R-:W-:Y:S05]  /*0b10*/  @P2 BRA `(.L_x_2475) ;  /* 0x0000002000002947 */ /* 0x000fea0003800000 */
[----:B------:R-:W-:Y:S05]  /*0b20*/  @P0 BRA `(.L_x_2476) ;  /* 0x0000003000000947 */ /* 0x000fea0003800000 */
[----:B------:R-:W-:Y:S05]  /*0b30*/  BRA `(.L_x_2477) ;  /* 0x0000004000007947 */ /* 0x000fea0003800000 */
.L_x_2475:
[----:B-----5:R-:W-:-:S05]  /*0b40*/  HADD2.F32 R20, -RZ, R13.H0_H0 ;  /* 0x2000000dff147230 */ /* 0x020fca0000004100 */
[----:B------:R-:W-:-:S05]  /*0b50*/  FADD.FTZ R77, R20, R77 ;  /* 0x0000004d144d7221 */ /* 0x000fca0000010000 */
.L_x_2476:
[----:B------:R-:W-:-:S04]  /*0b60*/  F2FP.PACK_AB R20, RZ, R77 ;  /* 0x0000004dff14723e */ /* 0x000fc800000000ff */
[----:B------:R-:W-:Y:S02]  /*0b70*/  PRMT R17, R20, 0x7610, R17 ;  /* 0x0000761014117816 */ /* 0x000fe40000000011 */
.L_x_2477:
[----:B------:R-:W-:-:S05]  /*0b80*/  HADD2.F32 R21, -RZ, R21.H1_H1 ;  /* 0x30000015ff157230 */ /* 0x000fca0000004100 */
[----:B------:R-:W-:Y:S01]  /*0b90*/  FMUL.FTZ R79, R21, R2 ;  /* 0x00000002154f7220 */ /* 0x000fe20000410000 */
[----:B------:R-:W-:Y:S05]  /*0ba0*/  @P2 BRA `(.L_x_2478) ;  /* 0x0000002000002947 */ /* 0x000fea0003800000 */
[----:B------:R-:W-:Y:S05]  /*0bb0*/  @P0 BRA `(.L_x_2479) ;  /* 0x0000003000000947 */ /* 0x000fea0003800000 */
[----:B------:R-:W-:Y:S05]  /*0bc0*/  BRA `(.L_x_2480) ;  /* 0x0000004000007947 */ /* 0x000fea0003800000 */
.L_x_2478:
[----:B-----5:R-:W-:-:S05]  /*0bd0*/  HADD2.F32 R20, -RZ, R13.H1_H1 ;  /* 0x3000000dff147230 */ /* 0x020fca0000004100 */
[----:B------:R-:W-:-:S05]  /*0be0*/  FADD.FTZ R79, R20, R79 ;  /* 0x0000004f144f7221 */ /* 0x000fca0000010000 */
.L_x_2479:
[----:B------:R-:W-:-:S04]  /*0bf0*/  F2FP.PACK_AB R20, RZ, R79 ;  /* 0x0000004fff14723e */ /* 0x000fc800000000ff */
[----:B------:R-:W-:Y:S02]  /*0c00*/  PRMT R17, R17, 0x5410, R20 ;  /* 0x0000541011117816 */ /* 0x000fe40000000014 */
.L_x_2480:
[----:B------:R-:W-:-:S05]  /*0c10*/  HADD2.F32 R81, -RZ, R22.H0_H0 ;  /* 0x20000016ff517230 */ /* 0x000fca0000004100 */
[----:B------:R-:W-:Y:S01]  /*0c20*/  FMUL.FTZ R81, R81, R2 ;  /* 0x0000000251517220 */ /* 0x000fe20000410000 */
[----:B------:R-:W-:Y:S05]  /*0c30*/  @P2 BRA `(.L_x_2481) ;  /* 0x0000002000002947 */ /* 0x000fea0003800000 */
[----:B------:R-:W-:Y:S05]  /*0c40*/  @P0 BRA `(.L_x_2482) ;  /* 0x0000003000000947 */ /* 0x000fea0003800000 */
[----:B------:R-:W-:Y:S05]  /*0c50*/  BRA `(.L_x_2483) ;  /* 0x0000004000007947 */ /* 0x000fea0003800000 */
.L_x_2481:
[----:B-----5:R-:W-:-:S05]  /*0c60*/  HADD2.F32 R20, -RZ, R14.H0_H0 ;  /* 0x2000000eff147230 */ /* 0x020fca0000004100 */
[----:B------:R-:W-:-:S05]  /*0c70*/  FADD.FTZ R81, R20, R81 ;  /* 0x0000005114517221 */ /* 0x000fca0000010000 */
.L_x_2482:
[----:B------:R-:W-:-:S04]  /*0c80*/  F2FP.PACK_AB R20, RZ, R81 ;  /* 0x00000051ff14723e */ /* 0x000fc800000000ff */
[----:B------:R-:W-:Y:S02]  /*0c90*/  PRMT R18, R20, 0x7610, R18 ;  /* 0x0000761014127816 */ /* 0x000fe40000000012 */
.L_x_2483:
[----:B------:R-:W-:-:S05]  /*0ca0*/  HADD2.F32 R83, -RZ, R22.H1_H1 ;  /* 0x30000016ff537230 */ /* 0x000fca0000004100 */
[----:B------:R-:W-:Y:S01]  /*0cb0*/  FMUL.FTZ R83, R83, R2 ;  /* 0x0000000253537220 */ /* 0x000fe20000410000 */
[----:B------:R-:W-:Y:S05]  /*0cc0*/  @P2 BRA `(.L_x_2484) ;  /* 0x0000002000002947 */ /* 0x000fea0003800000 */
[----:B------:R-:W-:Y:S05]  /*0cd0*/  @P0 BRA `(.L_x_2485) ;  /* 0x0000003000000947 */ /* 0x000fea0003800000 */
[----:B------:R-:W-:Y:S05]  /*0ce0*/  BRA `(.L_x_2486) ;  /* 0x0000004000007947 */ /* 0x000fea0003800000 */
.L_x_2484:
[----:B-----5:R-:W-:-:S05]  /*0cf0*/  HADD2.F32 R20, -RZ, R14.H1_H1 ;  /* 0x3000000eff147230 */ /* 0x020fca0000004100 */
[----:B------:R-:W-:-:S05]  /*0d00*/  FADD.FTZ R83, R20, R83 ;  /* 0x0000005314537221 */ /* 0x000fca0000010000 */
.L_x_2485:
[----:B------:R-:W-:-:S04]  /*0d10*/  F2FP.PACK_AB R20, RZ, R83 ;  /* 0x00000053ff14723e */ /* 0x000fc800000000ff */
[----:B------:R-:W-:Y:S02]  /*0d20*/  PRMT R18, R18, 0x5410, R20 ;  /* 0x0000541012127816 */ /* 0x000fe40000000014 */
.L_x_2486:
[----:B------:R-:W-:-:S05]  /*0d30*/  HADD2.F32 R85, -RZ, R23.H0_H0 ;  /* 0x20000017ff557230 */ /* 0x000fca0000004100 */
[----:B------:R-:W-:Y:S01]  /*0d40*/  FMUL.FTZ R85, R85, R2 ;  /* 0x0000000255557220 */ /* 0x000fe20000410000 */
[----:B------:R-:W-:Y:S05]  /*0d50*/  @P2 BRA `(.L_x_2487) ;  /* 0x0000002000002947 */ /* 0x000fea0003800000 */
[----:B------:R-:W-:Y:S05]  /*0d60*/  @P0 BRA `(.L_x_2488) ;  /* 0x0000003000000947 */ /* 0x000fea0003800000 */
[----:B------:R-:W-:Y:S05]  /*0d70*/  BRA `(.L_x_2489) ;  /* 0x0000004000007947 */ /* 0x000fea0003800000 */
.L_x_2487:
[----:B-----5:R-:W-:-:S05]  /*0d80*/  HADD2.F32 R20, -RZ, R15.H0_H0 ;  /* 0x2000000fff147230 */ /* 0x020fca0000004100 */
[----:B------:R-:W-:-:S05]  /*0d90*/  FADD.FTZ R85, R20, R85 ;  /* 0x0000005514557221 */ /* 0x000fca0000010000 */
.L_x_2488:
[----:B------:R-:W-:-:S04]  /*0da0*/  F2FP.PACK_AB R20, RZ, R85 ;  /* 0x00000055ff14723e */ /* 0x000fc800000000ff */
[----:B------:R-:W-:Y:S02]  /*0db0*/  PRMT R19, R20, 0x7610, R19 ;  /* 0x0000761014137816 */ /* 0x000fe40000000013 */
.L_x_2489:
[----:B------:R-:W-:-:S05]  /*0dc0*/  HADD2.F32 R23, -RZ, R23.H1_H1 ;  /* 0x30000017ff177230 */ /* 0x000fca0000004100 */
[----:B------:R-:W-:Y:S01]  /*0dd0*/  FMUL.FTZ R87, R23, R2 ;  /* 0x0000000217577220 */ /* 0x000fe20000410000 */
[----:B------:R-:W-:Y:S05]  /*0de0*/  @P2 BRA `(.L_x_2490) ;  /* 0x0000002000002947 */ /* 0x000fea0003800000 */
[----:B------:R-:W-:Y:S05]  /*0df0*/  @P0 BRA `(.L_x_2491) ;  /* 0x0000003000000947 */ /* 0x000fea0003800000 */
[----:B------:R-:W-:Y:S05]  /*0e00*/  BRA `(.L_x_2492) ;  /* 0x0000004000007947 */ /* 0x000fea0003800000 */
.L_x_2490:
[----:B-----5:R-:W-:-:S05]  /*0e10*/  HADD2.F32 R20, -RZ, R15.H1_H1 ;  /* 0x3000000fff147230 */ /* 0x020fca0000004100 */
[----:B------:R-:W-:-:S05]  /*0e20*/  FADD.FTZ R87, R20, R87 ;  /* 0x0000005714577221 */ /* 0x000fca0000010000 */
.L_x_2491:
[----:B------:R-:W-:-:S04]  /*0e30*/  F2FP.PACK_AB R20, RZ, R87 ;  /* 0x00000057ff14723e */ /* 0x000fc800000000ff */
[----:B------:R-:W-:Y:S02]  /*0e40*/  PRMT R19, R19, 0x5410, R20 ;  /* 0x0000541013137816 */ /* 0x000fe40000000014 */
.L_x_2492:
[----:B------:R-:W-:Y:S01]  /*0e50*/  IADD3 R64, R62, 0x200, RZ ;  /* 0x000002003e407810 */ /* 0x000fe20007ffe0ff */
        /* <DEDUP_REMOVED lines=11> */
.L_x_2493:
[----:B0----5:R-:W-:-:S05]  /*0f10*/  HADD2.F32 R24, -RZ, R12.H0_H0 ;  /* 0x2000000cff187230 */ /* 0x021fca0000004100 */
[----:B------:R-:W-:-:S05]  /*0f20*/  FADD.FTZ R89, R24, R89 ;  /* 0x0000005918597221 */ /* 0x000fca0000010000 */
.L_x_2494:
[----:B------:R-:W-:-:S04]  /*0f30*/  F2FP.PACK_AB R24, RZ, R89 ;  /* 0x00000059ff18723e */ /* 0x000fc800000000ff */
[----:B------:R-:W-:Y:S02]  /*0f40*/  PRMT R16, R24, 0x7610, R16 ;  /* 0x0000761018107816 */ /* 0x000fe40000000010 */
.L_x_2495:
[----:B------:R-:W-:-:S05]  /*0f50*/  HADD2.F32 R91, -RZ, R20.H1_H1 ;  /* 0x30000014ff5b7230 */ /* 0x000fca0000004100 */
[----:B------:R-:W-:Y:S01]  /*0f60*/  FMUL.FTZ R91, R91, R2 ;  /* 0x000000025b5b7220 */ /* 0x000fe20000410000 */
[----:B------:R-:W-:Y:S05]  /*0f70*/  @P2 BRA `(.L_x_2496) ;  /* 0x0000002000002947 */ /* 0x000fea0003800000 */
[----:B------:R-:W-:Y:S05]  /*0f80*/  @P0 BRA `(.L_x_2497) ;  /* 0x0000003000000947 */ /* 0x000fea0003800000 */
[----:B------:R-:W-:Y:S05]  /*0f90*/  BRA `(.L_x_2498) ;  /* 0x0000004000007947 */ /* 0x000fea0003800000 */
.L_x_2496:
[----:B-----5:R-:W-:-:S05]  /*0fa0*/  HADD2.F32 R20, -RZ, R12.H1_H1 ;  /* 0x3000000cff147230 */ /* 0x020fca0000004100 */
[----:B------:R-:W-:-:S05]  /*0fb0*/  FADD.FTZ R91, R20, R91 ;  /* 0x0000005b145b7221 */ /* 0x000fca0000010000 */
.L_x_2497:
[----:B------:R-:W-:-:S04]  /*0fc0*/  F2FP.PACK_AB R20, RZ, R91 ;  /* 0x0000005bff14723e */ /* 0x000fc800000000ff */
[----:B------:R-:W-:Y:S02]  /*0fd0*/  PRMT R16, R16, 0x5410, R20 ;  /* 0x0000541010107816 */ /* 0x000fe40000000014 */
.L_x_2498:
[----:B------:R-:W-:-:S05]  /*0fe0*/  HADD2.F32 R93, -RZ, R21.H0_H0 ;  /* 0x20000015ff5d7230 */ /* 0x000fca0000004100 */
[----:B------:R-:W-:Y:S01]  /*0ff0*/  FMUL.FTZ R93, R93, R2 ;  /* 0x000000025d5d7220 */ /* 0x000fe20000410000 */
[----:B------:R-:W-:Y:S05]  /*1000*/  @P2 BRA `(.L_x_2499) ;  /* 0x0000002000002947 */ /* 0x000fea0003800000 */
[----:B------:R-:W-:Y:S05]  /*1010*/  @P0 BRA `(.L_x_2500) ;  /* 0x0000003000000947 */ /* 0x000fea0003800000 */
[----:B------:R-:W-:Y:S05]  /*1020*/  BRA `(.L_x_2501) ;  /* 0x0000004000007947 */ /* 0x000fea0003800000 */
.L_x_2499:
[----:B-----5:R-:W-:-:S05]  /*1030*/  HADD2.F32 R20, -RZ, R13.H0_H0 ;  /* 0x2000000dff147230 */ /* 0x020fca0000004100 */
[----:B------:R-:W-:-:S05]  /*1040*/  FADD.FTZ R93, R20, R93 ;  /* 0x0000005d145d7221 */ /* 0x000fca0000010000 */
.L_x_2500:
[----:B------:R-:W-:-:S04]  /*1050*/  F2FP.PACK_AB R20, RZ, R93 ;  /* 0x0000005dff14723e */ /* 0x000fc800000000ff */
[----:B------:R-:W-:Y:S02]  /*1060*/  PRMT R17, R20, 0x7610, R17 ;  /* 0x0000761014117816 */ /* 0x000fe40000000011 */
.L_x_2501:
[----:B------:R-:W-:-:S05]  /*1070*/  HADD2.F32 R21, -RZ, R21.H1_H1 ;  /* 0x30000015ff157230 */ /* 0x000fca0000004100 */
[----:B------:R-:W-:Y:S01]  /*1080*/  FMUL.FTZ R95, R21, R2 ;  /* 0x00000002155f7220 */ /* 0x000fe20000410000 */
[----:B------:R-:W-:Y:S05]  /*1090*/  @P2 BRA `(.L_x_2502) ;  /* 0x0000002000002947 */ /* 0x000fea0003800000 */
[----:B------:R-:W-:Y:S05]  /*10a0*/  @P0 BRA `(.L_x_2503) ;  /* 0x0000003000000947 */ /* 0x000fea0003800000 */
[----:B------:R-:W-:Y:S05]  /*10b0*/  BRA `(.L_x_2504) ;  /* 0x0000004000007947 */ /* 0x000fea0003800000 */
.L_x_2502:
[----:B-----5:R-:W-:-:S05]  /*10c0*/  HADD2.F32 R20, -RZ, R13.H1_H1 ;  /* 0x3000000dff147230 */ /* 0x020fca0000004100 */
[----:B------:R-:W-:-:S05]  /*10d0*/  FADD.FTZ R95, R20, R95 ;  /* 0x0000005f145f7221 */ /* 0x000fca0000010000 */
.L_x_2503:
[----:B------:R-:W-:-:S04]  /*10e0*/  F2FP.PACK_AB R20, RZ, R95 ;  /* 0x0000005fff14723e */ /* 0x000fc800000000ff */
[----:B------:R-:W-:Y:S02]  /*10f0*/  PRMT R17, R17, 0x5410, R20 ;  /* 0x0000541011117816 */ /* 0x000fe40000000014 */
.L_x_2504:
[----:B------:R-:W-:-:S05]  /*1100*/  HADD2.F32 R97, -RZ, R22.H0_H0 ;  /* 0x20000016ff617230 */ /* 0x000fca0000004100 */
[----:B------:R-:W-:Y:S01]  /*1110*/  FMUL.FTZ R97, R97, R2 ;  /* 0x0000000261617220 */ /* 0x000fe20000410000 */
[----:B------:R-:W-:Y:S05]  /*1120*/  @P2 BRA `(.L_x_2505) ;  /* 0x0000002000002947 */ /* 0x000fea0003800000 */
[----:B------:R-:W-:Y:S05]  /*1130*/  @P0 BRA `(.L_x_2506) ;  /* 0x0000003000000947 */ /* 0x000fea0003800000 */
[----:B------:R-:W-:Y:S05]  /*1140*/  BRA `(.L_x_2507) ;  /* 0x0000004000007947 */ /* 0x000fea0003800000 */
.L_x_2505:
[----:B-----5:R-:W-:-:S05]  /*1150*/  HADD2.F32 R20, -RZ, R14.H0_H0 ;  /* 0x2000000eff147230 */ /* 0x020fca0000004100 */
[----:B------:R-:W-:-:S05]  /*1160*/  FADD.FTZ R97, R20, R97 ;  /* 0x0000006114617221 */ /* 0x000fca0000010000 */
.L_x_2506:
[----:B------:R-:W-:-:S04]  /*1170*/  F2FP.PACK_AB R20, RZ, R97 ;  /* 0x00000061ff14723e */ /* 0x000fc800000000ff */
[----:B------:R-:W-:Y:S02]  /*1180*/  PRMT R18, R20, 0x7610, R18 ;  /* 0x0000761014127816 */ /* 0x000fe40000000012 */
.L_x_2507:
[----:B------:R-:W-:-:S05]  /*1190*/  HADD2.F32 R99, -RZ, R22.H1_H1 ;  /* 0x30000016ff637230 */ /* 0x000fca0000004100 */
[----:B------:R-:W-:Y:S01]  /*11a0*/  FMUL.FTZ R99, R99, R2 ;  /* 0x0000000263637220 */ /* 0x000fe20000410000 */
[----:B------:R-:W-:Y:S05]  /*11b0*/  @P2 BRA `(.L_x_2508) ;  /* 0x0000002000002947 */ /* 0x000fea0003800000 */
[----:B------:R-:W-:Y:S05]  /*11c0*/  @P0 BRA `(.L_x_2509) ;  /* 0x0000003000000947 */ /* 0x000fea0003800000 */
[----:B------:R-:W-:Y:S05]  /*11d0*/  BRA `(.L_x_2510) ;  /* 0x0000004000007947 */ /* 0x000fea0003800000 */
.L_x_2508:
[----:B-----5:R-:W-:-:S05]  /*11e0*/  HADD2.F32 R20, -RZ, R14.H1_H1 ;  /* 0x3000000eff147230 */ /* 0x020fca0000004100 */
[----:B------:R-:W-:-:S05]  /*11f0*/  FADD.FTZ R99, R20, R99 ;  /* 0x0000006314637221 */ /* 0x000fca0000010000 */
.L_x_2509:
[----:B------:R-:W-:-:S04]  /*1200*/  F2FP.PACK_AB R20, RZ, R99 ;  /* 0x00000063ff14723e */ /* 0x000fc800000000ff */
[----:B------:R-:W-:Y:S02]  /*1210*/  PRMT R18, R18, 0x5410, R20 ;  /* 0x0000541012127816 */ /* 0x000fe40000000014 */
.L_x_2510:
[----:B------:R-:W-:-:S05]  /*1220*/  HADD2.F32 R101, -RZ, R23.H0_H0 ;  /* 0x20000017ff657230 */ /* 0x000fca0000004100 */
[----:B------:R-:W-:Y:S01]  /*1230*/  FMUL.FTZ R101, R101, R2 ;  /* 0x0000000265657220 */ /* 0x000fe20000410000 */
[----:B------:R-:W-:Y:S05]  /*1240*/  @P2 BRA `(.L_x_2511) ;  /* 0x0000002000002947 */ /* 0x000fea0003800000 */
[----:B------:R-:W-:Y:S05]  /*1250*/  @P0 BRA `(.L_x_2512) ;  /* 0x0000003000000947 */ /* 0x000fea0003800000 */
[----:B------:R-:W-:Y:S05]  /*1260*/  BRA `(.L_x_2513) ;  /* 0x0000004000007947 */ /* 0x000fea0003800000 */
.L_x_2511:
[----:B-----5:R-:W-:-:S05]  /*1270*/  HADD2.F32 R20, -RZ, R15.H0_H0 ;  /* 0x2000000fff147230 */ /* 0x020fca0000004100 */
[----:B------:R-:W-:-:S05]  /*1280*/  FADD.FTZ R101, R20, R101 ;  /* 0x0000006514657221 */ /* 0x000fca0000010000 */
.L_x_2512:
[----:B------:R-:W-:-:S04]  /*1290*/  F2FP.PACK_AB R20, RZ, R101 ;  /* 0x00000065ff14723e */ /* 0x000fc800000000ff */
[----:B------:R-:W-:Y:S02]  /*12a0*/  PRMT R19, R20, 0x7610, R19 ;  /* 0x0000761014137816 */ /* 0x000fe40000000013 */
.L_x_2513:
[----:B------:R-:W-:-:S05]  /*12b0*/  HADD2.F32 R23, -RZ, R23.H1_H1 ;  /* 0x30000017ff177230 */ /* 0x000fca0000004100 */
[----:B------:R-:W-:Y:S01]  /*12c0*/  FMUL.FTZ R23, R23, R2 ;  /* 0x0000000217177220 */ /* 0x000fe20000410000 */
[----:B------:R-:W-:Y:S05]  /*12d0*/  @P2 BRA `(.L_x_2514) ;  /* 0x0000002000002947 */ /* 0x000fea0003800000 */
[----:B------:R-:W-:Y:S05]  /*12e0*/  @P0 BRA `(.L_x_2515) ;  /* 0x0000003000000947 */ /* 0x000fea0003800000 */
[----:B------:R-:W-:Y:S05]  /*12f0*/  BRA `(.L_x_2516) ;  /* 0x0000004000007947 */ /* 0x000fea0003800000 */
.L_x_2514:
[----:B-----5:R-:W-:-:S05]  /*1300*/  HADD2.F32 R2, -RZ, R15.H1_H1 ;  /* 0x3000000fff027230 */ /* 0x020fca0000004100 */
[----:B------:R-:W-:-:S05]  /*1310*/  FADD.FTZ R23, R2, R23 ;  /* 0x0000001702177221 */ /* 0x000fca0000010000 */
.L_x_2515:
[----:B------:R-:W-:-:S04]  /*1320*/  F2FP.PACK_AB R2, RZ, R23 ;  /* 0x00000017ff02723e */ /* 0x000fc800000000ff */
[----:B------:R-:W-:Y:S02]  /*1330*/  PRMT R19, R19, 0x5410, R2 ;  /* 0x0000541013137816 */ /* 0x000fe40000000002 */
.L_x_2516:
        /* <DEDUP_REMOVED lines=33> */
.L_x_2521:
        /* <DEDUP_REMOVED lines=68> */
.L_x_2522:
        /* <DEDUP_REMOVED lines=73> */
[----:B------:R-:W-:Y:S01]  /*1e20*/  HADD2.F32 R65, -RZ, R49.H0_H0 ;  /* 0x20000031ff417230 */ /* 0x000fe20000004100 */
[----:B-1----:R-:W-:Y:S01]  /*1e30*/  FFMA.FTZ R3, R20, R21, c[0x0][0x228] ;  /* 0x00008a0014037623 */ /* 0x002fe20000010015 */
[----:B------:R-:W-:Y:S01]  /*1e40*/  LOP3.LUT P1, RZ, R103, 0x1f, R0, 0xf8, !PT ;  /* 0x0000001f67ff7812 */ /* 0x000fe2000782f800 */
[C---:B------:R-:W-:Y:S01]  /*1e50*/  FADD.FTZ R92, -R80.reuse, R71 ;  /* 0x00000047505c7221 */ /* 0x040fe20000010100 */
[--C-:B------:R-:W-:Y:S01]  /*1e60*/  HADD2.F32 R71, -RZ, R11.reuse.H1_H1 ;  /* 0x3000000bff477230 */ /* 0x100fe20000004100 */
[----:B------:R-:W-:Y:S02]  /*1e70*/  FADD.FTZ R3, R3, R24 ;  /* 0x0000001803037221 */ /* 0x000fe40000010000 */
[C---:B------:R-:W-:Y:S01]  /*1e80*/  FADD.FTZ R90, -R80.reuse, R69 ;  /* 0x00000045505a7221 */ /* 0x040fe20000010100 */
[----:B------:R-:W-:Y:S01]  /*1e90*/  HADD2.F32 R69, -RZ, R11.H0_H0 ;  /* 0x2000000bff457230 */ /* 0x000fe20000004100 */
[C---:B------:R-:W-:Y:S01]  /*1ea0*/  FADD.FTZ R82, -R80.reuse, R25 ;  /* 0x0000001950527221 */ /* 0x040fe20000010100 */
[--C-:B------:R-:W-:Y:S01]  /*1eb0*/  HADD2.F32 R25, -RZ, R50.reuse.H0_H0 ;  /* 0x20000032ff197230 */ /* 0x100fe20000004100 */
[----:B------:R-:W0:Y:S01]  /*1ec0*/  MUFU.RSQ R3, R3 ;  /* 0x0000000300037308 */ /* 0x000e220000001400 */
[C---:B------:R-:W-:Y:S01]  /*1ed0*/  FADD.FTZ R88, -R80.reuse, R31 ;  /* 0x0000001f50587221 */ /* 0x040fe20000010100 */
[----:B------:R-:W-:Y:S01]  /*1ee0*/  HADD2.F32 R31, -RZ, R51.H1_H1 ;  /* 0x30000033ff1f7230 */ /* 0x000fe20000004100 */
[C---:B------:R-:W-:Y:S01]  /*1ef0*/  FADD.FTZ R78, -R80.reuse, R67 ;  /* 0x00000043504e7221 */ /* 0x040fe20000010100 */
[----:B------:R-:W-:Y:S01]  /*1f00*/  HADD2.F32 R67, -RZ, R49.H1_H1 ;  /* 0x30000031ff437230 */ /* 0x000fe20000004100 */
[C---:B------:R-:W-:Y:S01]  /*1f10*/  FADD.FTZ R84, -R80.reuse, R27 ;  /* 0x0000001b50547221 */ /* 0x040fe20000010100 */
[----:B------:R-:W-:Y:S01]  /*1f20*/  HADD2.F32 R27, -RZ, R50.H1_H1 ;  /* 0x30000032ff1b7230 */ /* 0x000fe20000004100 */
[C---:B------:R-:W-:Y:S01]  /*1f30*/  FADD.FTZ R86, -R80.reuse, R29 ;  /* 0x0000001d50567221 */ /* 0x040fe20000010100 */
[----:B------:R-:W-:Y:S01]  /*1f40*/  HADD2.F32 R29, -RZ, R51.H0_H0 ;  /* 0x20000033ff1d7230 */ /* 0x000fe20000004100 */
        /* <DEDUP_REMOVED lines=16> */
[C---:B0-----:R-:W-:Y:S02]  /*2050*/  FMUL.FTZ R92, R3.reuse, R92 ;  /* 0x0000005c035c7220 */ /* 0x041fe40000410000 */
[C---:B------:R-:W-:Y:S02]  /*2060*/  FMUL.FTZ R21, R3.reuse, R76 ;  /* 0x0000004c03157220 */ /* 0x040fe40000410000 */
[----:B------:R-:W-:-:S02]  /*2070*/  FMUL.FTZ R23, R3, R90 ;  /* 0x0000005a03177220 */ /* 0x000fc40000410000 */
[----:B------:R-:W-:Y:S02]  /*2080*/  FMUL.FTZ R78, R3, R78 ;  /* 0x0000004e034e7220 */ /* 0x000fe40000410000 */
[----:B------:R-:W-:Y:S01]  /*2090*/  FFMA.FTZ R76, R92, R31, R39 ;  /* 0x0000001f5c4c7223 */ /* 0x000fe20000010027 */
[--C-:B------:R-:W-:Y:S01]  /*20a0*/  HADD2.F32 R31, -RZ, R48.reuse.H1_H1 ;  /* 0x30000030ff1f7230 */ /* 0x100fe20000004100 */
[----:B------:R-:W-:Y:S02]  /*20b0*/  FFMA.FTZ R21, R21, R25, R36 ;  /* 0x0000001915157223 */ /* 0x000fe40000010024 */
[----:B------:R-:W-:Y:S01]  /*20c0*/  FFMA.FTZ R23, R23, R29, R38 ;  /* 0x0000001d17177223 */ /* 0x000fe20000010026 */
[----:B------:R-:W-:Y:S01]  /*20d0*/  HADD2.F32 R29, -RZ, R48.H0_H0 ;  /* 0x20000030ff1d7230 */ /* 0x000fe20000004100 */
[C---:B------:R-:W-:Y:S02]  /*20e0*/  FMUL.FTZ R25, R3.reuse, R86 ;  /* 0x0000005603197220 */ /* 0x040fe40000410000 */
[----:B------:R-:W-:Y:S01]  /*20f0*/  FMUL.FTZ R88, R3, R88 ;  /* 0x0000005803587220 */ /* 0x000fe20000410000 */
[----:B------:R-:W-:Y:S01]  /*2100*/  F2FP.PACK_AB R23, R76, R23 ;  /* 0x000000174c17723e */ /* 0x000fe200000000ff */
[----:B------:R-:W-:-:S02]  /*2110*/  FFMA.FTZ R78, R78, R27, R37 ;  /* 0x0000001b4e4e7223 */ /* 0x000fc40000010025 */
[C---:B------:R-:W-:Y:S02]  /*2120*/  FMUL.FTZ R84, R3.reuse, R84 ;  /* 0x0000005403547220 */ /* 0x040fe40000410000 */
[----:B------:R-:W-:Y:S02]  /*2130*/  FMUL.FTZ R27, R3, R82 ;  /* 0x00000052031b7220 */ /* 0x000fe40000410000 */
[----:B------:R-:W-:Y:S01]  /*2140*/  FFMA.FTZ R25, R25, R65, R34 ;  /* 0x0000004119197223 */ /* 0x000fe20000010022 */
[--C-:B------:R-:W-:Y:S01]  /*2150*/  HADD2.F32 R65, -RZ, R10.reuse.H1_H1 ;  /* 0x3000000aff417230 */ /* 0x100fe20000004100 */
[----:B------:R-:W-:Y:S02]  /*2160*/  FFMA.FTZ R82, R88, R67, R35 ;  /* 0x0000004358527223 */ /* 0x000fe40000010023 */
[----:B------:R-:W-:Y:S01]  /*2170*/  FFMA.FTZ R84, R84, R31, R33 ;  /* 0x0000001f54547223 */ /* 0x000fe20000010021 */
[----:B------:R-:W-:Y:S01]  /*2180*/  HADD2.F32 R31, -RZ, R10.H0_H0 ;  /* 0x2000000aff1f7230 */ /* 0x000fe20000004100 */
[----:B------:R-:W-:-:S02]  /*2190*/  FMUL.FTZ R67, R3, R98 ;  /* 0x0000006203437220 */ /* 0x000fc40000410000 */
[----:B------:R-:W-:Y:S02]  /*21a0*/  FMUL.FTZ R100, R3, R100 ;  /* 0x0000006403647220 */ /* 0x000fe40000410000 */
[----:B------:R-:W-:Y:S02]  /*21b0*/  FFMA.FTZ R27, R27, R29, R32 ;  /* 0x0000001d1b1b7223 */ /* 0x000fe40000010020 */
[C---:B------:R-:W-:Y:S02]  /*21c0*/  FMUL.FTZ R96, R3.reuse, R96 ;  /* 0x0000006003607220 */ /* 0x040fe40000410000 */
[----:B------:R-:W-:Y:S02]  /*21d0*/  FMUL.FTZ R29, R3, R94 ;  /* 0x0000005e031d7220 */ /* 0x000fe40000410000 */
[----:B------:R-:W-:Y:S01]  /*21e0*/  FFMA.FTZ R75, R67, R69, R46 ;  /* 0x00000045434b7223 */ /* 0x000fe2000001002e */
[--C-:B------:R-:W-:Y:S01]  /*21f0*/  HADD2.F32 R69, -RZ, R9.reuse.H0_H0 ;  /* 0x20000009ff457230 */ /* 0x100fe20000004100 */
[----:B------:R-:W-:Y:S01]  /*2200*/  FFMA.FTZ R100, R100, R71, R47 ;  /* 0x0000004764647223 */ /* 0x000fe2000001002f */
[----:B------:R-:W-:Y:S01]  /*2210*/  HADD2.F32 R71, -RZ, R9.H1_H1 ;  /* 0x30000009ff477230 */ /* 0x000fe20000004100 */
[----:B------:R-:W-:Y:S01]  /*2220*/  FFMA.FTZ R96, R96, R65, R45 ;  /* 0x0000004160607223 */ /* 0x000fe2000001002d */
[--C-:B------:R-:W-:Y:S01]  /*2230*/  HADD2.F32 R65, -RZ, R8.reuse.H1_H1 ;  /* 0x30000008ff417230 */ /* 0x100fe20000004100 */
[----:B------:R-:W-:Y:S01]  /*2240*/  FFMA.FTZ R73, R29, R31, R44 ;  /* 0x0000001f1d497223 */ /* 0x000fe2000001002c */
[----:B------:R-:W-:Y:S01]  /*2250*/  HADD2.F32 R31, -RZ, R8.H0_H0 ;  /* 0x20000008ff1f7230 */ /* 0x000fe20000004100 */
[----:B------:R-:W-:-:S02]  /*2260*/  FMUL.FTZ R67, R3, R30 ;  /* 0x0000001e03437220 */ /* 0x000fc40000410000 */
[C---:B------:R-:W-:Y:S02]  /*2270*/  FMUL.FTZ R28, R3.reuse, R28 ;  /* 0x0000001c031c7220 */ /* 0x040fe40000410000 */
[C---:B------:R-:W-:Y:S01]  /*2280*/  FMUL.FTZ R29, R3.reuse, R22 ;  /* 0x00000016031d7220 */ /* 0x040fe20000410000 */
[--C-:B------:R-:W-:Y:S01]  /*2290*/  HADD2.F32 R22, -RZ, R6.reuse.H1_H1 ;  /* 0x30000006ff167230 */ /* 0x100fe20000004100 */
[C---:B------:R-:W-:Y:S02]  /*22a0*/  FMUL.FTZ R20, R3.reuse, R20 ;  /* 0x0000001403147220 */ /* 0x040fe40000410000 */
[----:B------:R-:W-:Y:S02]  /*22b0*/  FMUL.FTZ R72, R3, R72 ;  /* 0x0000004803487220 */ /* 0x000fe40000410000 */
[----:B------:R-:W-:Y:S01]  /*22c0*/  FFMA.FTZ R67, R67, R69, R42 ;  /* 0x0000004543437223 */ /* 0x000fe2000001002a */
[--C-:B------:R-:W-:Y:S01]  /*22d0*/  HADD2.F32 R69, -RZ, R7.reuse.H0_H0 ;  /* 0x20000007ff457230 */ /* 0x100fe20000004100 */
[----:B------:R-:W-:Y:S01]  /*22e0*/  FFMA.FTZ R30, R28, R71, R43 ;  /* 0x000000471c1e7223 */ /* 0x000fe2000001002b */
[----:B------:R-:W-:Y:S01]  /*22f0*/  HADD2.F32 R71, -RZ, R7.H1_H1 ;  /* 0x30000007ff477230 */ /* 0x000fe20000004100 */
[----:B------:R-:W-:Y:S01]  /*2300*/  FFMA.FTZ R28, R20, R65, R41 ;  /* 0x00000041141c7223 */ /* 0x000fe20000010029 */
[----:B------:R-:W-:Y:S01]  /*2310*/  HADD2.F32 R20, -RZ, R6.H0_H0 ;  /* 0x20000006ff147230 */ /* 0x000fe20000004100 */
[----:B------:R-:W-:-:S02]  /*2320*/  FFMA.FTZ R29, R29, R31, R40 ;  /* 0x0000001f1d1d7223 */ /* 0x000fc40000010028 */
[C---:B------:R-:W-:Y:S02]  /*2330*/  FMUL.FTZ R65, R3.reuse, R74 ;  /* 0x0000004a03417220 */ /* 0x040fe40000410000 */
[C---:B------:R-:W-:Y:S02]  /*2340*/  FMUL.FTZ R80, R3.reuse, R80 ;  /* 0x0000005003507220 */ /* 0x040fe40000410000 */
[C---:B------:R-:W-:Y:S01]  /*2350*/  FMUL.FTZ R31, R3.reuse, R70 ;  /* 0x00000046031f7220 */ /* 0x040fe20000410000 */
[--C-:B------:R-:W-:Y:S01]  /*2360*/  HADD2.F32 R70, -RZ, R5.reuse.H1_H1 ;  /* 0x30000005ff467230 */ /* 0x100fe20000004100 */
[----:B------:R-:W-:Y:S01]  /*2370*/  FFMA.FTZ R72, R72, R22, R57 ;  /* 0x0000001648487223 */ /* 0x000fe20000010039 */
[----:B------:R-:W-:Y:S01]  /*2380*/  HADD2.F32 R22, -RZ, R4.H1_H1 ;  /* 0x30000004ff167230 */ /* 0x000fe20000004100 */
[----:B------:R-:W-:Y:S02]  /*2390*/  FMUL.FTZ R26, R3, R26 ;  /* 0x0000001a031a7220 */ /* 0x000fe40000410000 */
[----:B------:R-:W-:Y:S01]  /*23a0*/  FFMA.FTZ R74, R65, R69, R58 ;  /* 0x00000045414a7223 */ /* 0x000fe2000001003a */
[----:B------:R-:W-:Y:S01]  /*23b0*/  HADD2.F32 R69, -RZ, R5.H0_H0 ;  /* 0x20000005ff457230 */ /* 0x000fe20000004100 */
[----:B------:R-:W-:-:S02]  /*23c0*/  FFMA.FTZ R77, R80, R71, R59 ;  /* 0x00000047504d7223 */ /* 0x000fc4000001003b */
[----:B------:R-:W-:Y:S01]  /*23d0*/  FFMA.FTZ R71, R31, R20, R56 ;  /* 0x000000141f477223 */ /* 0x000fe20000010038 */
[----:B------:R-:W-:Y:S01]  /*23e0*/  HADD2.F32 R20, -RZ, R4.H0_H0 ;  /* 0x20000004ff147230 */ /* 0x000fe20000004100 */
[C---:B------:R-:W-:Y:S02]  /*23f0*/  FMUL.FTZ R65, R3.reuse, R66 ;  /* 0x0000004203417220 */ /* 0x040fe40000410000 */
[C---:B------:R-:W-:Y:S02]  /*2400*/  FMUL.FTZ R68, R3.reuse, R68 ;  /* 0x0000004403447220 */ /* 0x040fe40000410000 */
[----:B------:R-:W-:Y:S01]  /*2410*/  FMUL.FTZ R31, R3, R24 ;  /* 0x00000018031f7220 */ /* 0x000fe20000410000 */
[----:B------:R-:W-:Y:S01]  /*2420*/  F2FP.PACK_AB R24, R28, R29 ;  /* 0x0000001d1c18723e */ /* 0x000fe200000000ff */
[----:B------:R-:W-:Y:S01]  /*2430*/  FFMA.FTZ R66, R26, R22, R53 ;  /* 0x000000161a427223 */ /* 0x000fe20000010035 */
[----:B------:R-:W-:Y:S01]  /*2440*/  F2FP.PACK_AB R26, R96, R73 ;  /* 0x00000049601a723e */ /* 0x000fe200000000ff */
[----:B------:R-:W-:Y:S01]  /*2450*/  HFMA2.MMA R73, -RZ, RZ, 0, 9.5367431640625e-07 ;  /* 0x00000010ff497435 */ /* 0x000fe200000001ff */
[----:B------:R-:W-:Y:S01]  /*2460*/  F2FP.PACK_AB R22, R78, R21 ;  /* 0x000000154e16723e */ /* 0x000fe200000000ff */
[----:B------:R-:W-:Y:S01]  /*2470*/  FFMA.FTZ R69, R65, R69, R54 ;  /* 0x0000004541457223 */ /* 0x000fe20000010036 */
[----:B------:R-:W-:Y:S01]  /*2480*/  F2FP.PACK_AB R21, R82, R25 ;  /* 0x000000195215723e */ /* 0x000fe200000000ff */
[----:B------:R-:W-:Y:S01]  /*2490*/  FFMA.FTZ R68, R68, R70, R55 ;  /* 0x0000004644447223 */ /* 0x000fe20000010037 */
[----:B------:R-:W-:Y:S01]  /*24a0*/  F2FP.PACK_AB R25, R30, R67 ;  /* 0x000000431e19723e */ /* 0x000fe200000000ff */
[----:B------:R-:W-:Y:S01]  /*24b0*/  FFMA.FTZ R65, R31, R20, R52 ;  /* 0x000000141f417223 */ /* 0x000fe20000010034 */
[----:B------:R-:W-:-:S02]  /*24c0*/  F2FP.PACK_AB R30, R72, R71 ;  /* 0x00000047481e723e */ /* 0x000fc400000000ff */
[----:B------:R-:W-:Y:S02]  /*24d0*/  @!P1 MOV R70, 0x4 ;  /* 0x0000000400469802 */ /* 0x000fe40000000f00 */
[----:B------:R-:W-:Y:S02]  /*24e0*/  @!P1 MOV R72, 0x4 ;  /* 0x0000000400489802 */ /* 0x000fe40000000f00 */
[----:B------:R-:W-:Y:S01]  /*24f0*/  F2FP.PACK_AB R28, R66, R65 ;  /* 0x00000041421c723e */ /* 0x000fe200000000ff */
[C---:B------:R-:W-:Y:S01]  /*2500*/  @!P1 IMAD.WIDE R66, R61.reuse, R70, c[0x0][0x1a0] ;  /* 0x000068003d429625 */ /* 0x040fe200078e0246 */
[----:B------:R-:W-:Y:S02]  /*2510*/  F2FP.PACK_AB R29, R68, R69 ;  /* 0x00000045441d723e */ /* 0x000fe400000000ff */
[----:B------:R-:W-:Y:S01]  /*2520*/  F2FP.PACK_AB R20, R84, R27 ;  /* 0x0000001b5414723e */ /* 0x000fe200000000ff */
[----:B------:R-:W-:Y:S01]  /*2530*/  @!P1 IMAD.WIDE R68, R61, R72, c[0x0][0x1a8] ;  /* 0x00006a003d449625 */ /* 0x000fe200078e0248 */
[----:B------:R-:W-:Y:S01]  /*2540*/  F2FP.PACK_AB R27, R100, R75 ;  /* 0x0000004b641b723e */ /* 0x000fe200000000ff */
[----:B------:R0:W-:Y:S01]  /*2550*/  @!P1 STG.E [R66.64], R2 ;  /* 0x0000000242009986 */ /* 0x0001e2000c101904 */
[----:B------:R-:W-:Y:S01]  /*2560*/  F2FP.PACK_AB R31, R77, R74 ;  /* 0x0000004a4d1f723e */ /* 0x000fe200000000ff */
[-C--:B------:R-:W-:Y:S01]  /*2570*/  IMAD.WIDE.U32 R70, R62, R73.reuse, c[0x0][0x208] ;  /* 0x000082003e467625 */ /* 0x080fe200078e0049 */
[----:B------:R-:W-:Y:S01]  /*2580*/  IADD3 R61, R61, c[0x0][0x160], RZ ;  /* 0x000058003d3d7a10 */ /* 0x000fe20007ffe0ff */
[----:B------:R0:W-:Y:S02]  /*2590*/  @!P1 STG.E [R68.64], R3 ;  /* 0x0000000344009986 */ /* 0x0001e4000c101904 */
[-C--:B------:R-:W-:Y:S01]  /*25a0*/  IMAD.WIDE.U32 R62, R63, R73.reuse, c[0x0][0x208] ;  /* 0x000082003f3e7625 */ /* 0x080fe200078e0049 */
[----:B------:R-:W-:Y:S01]  /*25b0*/  ISETP.GE.AND P1, PT, R61, c[0x0][0x164], PT ;  /* 0x000059003d007a0c */ /* 0x000fe20003f26270 */
[----:B------:R0:W-:Y:S02]  /*25c0*/  STG.E.128 [R70.64], R20 ;  /* 0x0000001446007986 */ /* 0x0001e4000c101d04 */
[----:B------:R-:W-:-:S02]  /*25d0*/  IMAD.WIDE.U32 R64, R64, R73, c[0x0][0x208] ;  /* 0x0000820040407625 */ /* 0x000fc400078e0049 */
[----:B------:R0:W-:Y:S04]  /*25e0*/  STG.E.128 [R62.64], R24 ;  /* 0x000000183e007986 */ /* 0x0001e8000c101d04 */
[----:B------:R0:W-:Y:S04]  /*25f0*/  STG.E.128 [R64.64], R28 ;  /* 0x0000001c40007986 */ /* 0x0001e8000c101d04 */
[----:B0----5:R-:W-:Y:S01]  /*2600*/  @P1 CALL.REL.NOINC `(.L_x_2519) ;  /* 0x0000001000001944 */ /* 0x021fe20003c00000 */
[----:B------:R-:W-:Y:S05]  /*2610*/  BRA `(.L_x_2520) ;  /* 0xffffdd7000007947 */ /* 0x000fea000383ffff */
.L_x_2519:
[----:B------:R-:W-:Y:S05]  /*2620*/  EXIT ;  /* 0x000000000000794d */ /* 0x000fea0003800000 */
.L_x_2517:
[----:B0-----:R-:W-:Y:S01]  /*2630*/  HFMA2.MMA R3, -RZ, RZ, 0, 1.847743988037109375e-06 ;  /* 0x0000001fff037435 */ /* 0x001fe200000001ff */
[----:B------:R-:W-:Y:S02]  /*2640*/  MOV R105, 0x1 ;  /* 0x0000000100697802 */ /* 0x000fe40000000f00 */
[----:B------:R-:W-:-:S02]  /*2650*/  MOV R24, 0xffffffff ;  /* 0xffffffff00187802 */ /* 0x000fc40000000f00 */
[----:B------:R-:W-:Y:S02]  /*2660*/  MOV R20, 0x2680 ;  /* 0x0000268000147802 */ /* 0x000fe40000000f00 */
[----:B-----5:R-:W-:Y:S05]  /*2670*/  CALL.REL.NOINC `($__internal_17_$__cuda_sm70_shflsync_bfly_p) ;  /* 0x0000069000007944 */ /* 0x020fea0003c00000 */
[----:B-1----:R-:W-:Y:S01]  /*2680*/  MOV R2, R105 ;  /* 0x0000006900027202 */ /* 0x002fe20000000f00 */
[----:B0-----:R-:W-:Y:S05]  /*2690*/  BRA `(.L_x_2521) ;  /* 0xffffeeb000007947 */ /* 0x001fea000383ffff */
.L_x_2518:
[----:B------:R-:W-:Y:S01]  /*26a0*/  HFMA2.MMA R105, -RZ, RZ, 0, 1.1920928955078125e-07 ;  /* 0x00000002ff697435 */ /* 0x000fe200000001ff */
[----:B------:R-:W-:Y:S02]  /*26b0*/  MOV R3, 0x1f ;  /* 0x0000001f00037802 */ /* 0x000fe40000000f00 */
[----:B------:R-:W-:Y:S02]  /*26c0*/  MOV R24, 0xffffffff ;  /* 0xffffffff00187802 */ /* 0x000fe40000000f00 */
[----:B------:R-:W-:Y:S02]  /*26d0*/  MOV R20, 0x26f0 ;  /* 0x000026f000147802 */ /* 0x000fe40000000f00 */
[----:B-----5:R-:W-:Y:S05]  /*26e0*/  CALL.REL.NOINC `($__internal_17_$__cuda_sm70_shflsync_bfly_p) ;  /* 0x0000062000007944 */ /* 0x020fea0003c00000 */
[----:B01----:R-:W-:Y:S01]  /*26f0*/  FADD.FTZ R26, R26, R105 ;  /* 0x000000691a1a7221 */ /* 0x003fe20000010000 */
[----:B------:R-:W-:Y:S01]  /*2700*/  HFMA2.MMA R105, -RZ, RZ, 0, 2.384185791015625e-07 ;  /* 0x00000004ff697435 */ /* 0x000fe200000001ff */
[----:B------:R-:W-:Y:S02]  /*2710*/  MOV R3, 0x1f ;  /* 0x0000001f00037802 */ /* 0x000fe40000000f00 */
[----:B------:R-:W-:-:S02]  /*2720*/  MOV R24, 0xffffffff ;  /* 0xffffffff00187802 */ /* 0x000fc40000000f00 */
[----:B------:R-:W-:Y:S02]  /*2730*/  MOV R20, 0x2750 ;  /* 0x0000275000147802 */ /* 0x000fe40000000f00 */
[----:B------:R-:W-:Y:S05]  /*2740*/  CALL.REL.NOINC `($__internal_17_$__cuda_sm70_shflsync_bfly_p) ;  /* 0x000005c000007944 */ /* 0x000fea0003c00000 */
[----:B01----:R-:W-:Y:S01]  /*2750*/  FADD.FTZ R26, R26, R105 ;  /* 0x000000691a1a7221 */ /* 0x003fe20000010000 */
[----:B------:R-:W-:Y:S01]  /*2760*/  HFMA2.MMA R105, -RZ, RZ, 0, 4.76837158203125e-07 ;  /* 0x00000008ff697435 */ /* 0x000fe200000001ff */
[----:B------:R-:W-:Y:S02]  /*2770*/  MOV R3, 0x1f ;  /* 0x0000001f00037802 */ /* 0x000fe40000000f00 */
[----:B------:R-:W-:Y:S02]  /*2780*/  MOV R24, 0xffffffff ;  /* 0xffffffff00187802 */ /* 0x000fe40000000f00 */
[----:B------:R-:W-:Y:S02]  /*2790*/  MOV R20, 0x27b0 ;  /* 0x000027b000147802 */ /* 0x000fe40000000f00 */
[----:B------:R-:W-:Y:S05]  /*27a0*/  CALL.REL.NOINC `($__internal_17_$__cuda_sm70_shflsync_bfly_p) ;  /* 0x0000056000007944 */ /* 0x000fea0003c00000 */
[----:B01----:R-:W-:Y:S01]  /*27b0*/  FADD.FTZ R26, R26, R105 ;  /* 0x000000691a1a7221 */ /* 0x003fe20000010000 */
[----:B------:R-:W-:Y:S01]  /*27c0*/  HFMA2.MMA R105, -RZ, RZ, 0, 9.5367431640625e-07 ;  /* 0x00000010ff697435 */ /* 0x000fe200000001ff */
[----:B------:R-:W-:Y:S02]  /*27d0*/  MOV R3, 0x1f ;  /* 0x0000001f00037802 */ /* 0x000fe40000000f00 */
[----:B------:R-:W-:-:S02]  /*27e0*/  MOV R24, 0xffffffff ;  /* 0xffffffff00187802 */ /* 0x000fc40000000f00 */
[----:B------:R-:W-:Y:S02]  /*27f0*/  MOV R20, 0x2810 ;  /* 0x0000281000147802 */ /* 0x000fe40000000f00 */
[----:B------:R-:W-:Y:S05]  /*2800*/  CALL.REL.NOINC `($__internal_17_$__cuda_sm70_shflsync_bfly_p) ;  /* 0x0000050000007944 */ /* 0x000fea0003c00000 */
        /* <DEDUP_REMOVED lines=54> */
[----:B------:R-:W-:Y:S05]  /*2b70*/  CALL.REL.NOINC `($__internal_17_$__cuda_sm70_shflsync_bfly_p) ;  /* 0x0000019000007944 */ /* 0x000fea0003c00000 */
[----:B01----:R-:W-:Y:S01]  /*2b80*/  FADD.FTZ R26, R26, R105 ;  /* 0x000000691a1a7221 */ /* 0x003fe20000010000 */
[----:B------:R-:W-:Y:S01]  /*2b90*/  HFMA2.MMA R105, -RZ, RZ, 0, 1.1920928955078125e-07 ;  /* 0x00000002ff697435 */ /* 0x000fe200000001ff */
[----:B------:R-:W-:Y:S02]  /*2ba0*/  MOV R3, 0x1f ;  /* 0x0000001f00037802 */ /* 0x000fe40000000f00 */
[----:B------:R-:W-:Y:S02]  /*2bb0*/  MOV R24, 0xffffffff ;  /* 0xffffffff00187802 */ /* 0x000fe40000000f00 */
[----:B------:R-:W-:Y:S02]  /*2bc0*/  MOV R20, 0x2be0 ;  /* 0x00002be000147802 */ /* 0x000fe40000000f00 */
[----:B------:R-:W-:Y:S05]  /*2bd0*/  CALL.REL.NOINC `($__internal_17_$__cuda_sm70_shflsync_bfly_p) ;  /* 0x0000013000007944 */ /* 0x000fea0003c00000 */
[----:B01----:R-:W-:Y:S01]  /*2be0*/  FADD.FTZ R26, R26, R105 ;  /* 0x000000691a1a7221 */ /* 0x003fe20000010000 */
[----:B------:R-:W-:Y:S01]  /*2bf0*/  HFMA2.MMA R105, -RZ, RZ, 0, 2.384185791015625e-07 ;  /* 0x00000004ff697435 */ /* 0x000fe200000001ff */
[----:B------:R-:W-:-:S02]  /*2c00*/  MOV R3, 0x1f ;  /* 0x0000001f00037802 */ /* 0x000fc40000000f00 */
[----:B------:R-:W-:Y:S02]  /*2c10*/  MOV R24, 0xffffffff ;  /* 0xffffffff00187802 */ /* 0x000fe40000000f00 */
        /* <DEDUP_REMOVED lines=10> */
[----:B------:R-:W-:-:S02]  /*2cc0*/  MOV R3, 0x1f ;  /* 0x0000001f00037802 */ /* 0x000fc40000000f00 */
[----:B------:R-:W-:Y:S02]  /*2cd0*/  MOV R24, 0xffffffff ;  /* 0xffffffff00187802 */ /* 0x000fe40000000f00 */
[----:B------:R-:W-:Y:S02]  /*2ce0*/  MOV R20, 0x2d00 ;  /* 0x00002d0000147802 */ /* 0x000fe40000000f00 */
[----:B------:R-:W-:Y:S05]  /*2cf0*/  CALL.REL.NOINC `($__internal_17_$__cuda_sm70_shflsync_bfly_p) ;  /* 0x0000001000007944 */ /* 0x000fea0003c00000 */
[----:B01----:R-:W-:Y:S05]  /*2d00*/  BRA `(.L_x_2522) ;  /* 0xffffec8000007947 */ /* 0x003fea000383ffff */
        .weak           $__internal_17_$__cuda_sm70_shflsync_bfly_p
        .type           $__internal_17_$__cuda_sm70_shflsync_bfly_p,@function
        .size           $__internal_17_$__cuda_sm70_shflsync_bfly_p,(.L_x_22105 - $__internal_17_$__cuda_sm70_shflsync_bfly_p)
$__internal_17_$__cuda_sm70_shflsync_bfly_p:
[----:B------:R-:W-:Y:S01]  /*2d10*/  HFMA2.MMA R21, -RZ, RZ, 0, 0 ;  /* 0x00000000ff157435 */ /* 0x000fe200000001ff */
[----:B------:R-:W-:Y:S04]  /*2d20*/  WARPSYNC R24 ;  /* 0x0000001800007348 */ /* 0x000fe80003800000 */
[----:B------:R0:W1:Y:S01]  /*2d30*/  SHFL.BFLY PT, R105, R26, R105, R3 ;  /* 0x0c0000691a697389 */ /* 0x00006200000e0003 */
[----:B------:R-:W-:Y:S05]  /*2d40*/  RET.REL.NODEC R20 `(_ZN10layer_norm13ln_fwd_kernelINS_13Kernel_traitsI6__halfS2_S2_S2_fjLj6144ELj1ELj1ELj8ELj16ENS_18Kernel_traits_baseILj6144ES2_S2_S2_S2_fjLj256EEEEELb0ELb0ELb0ELb1EEEvNS_9FwdParamsE) ;  /* 0xffffd2b014007950 */ /* 0x000fea0003c3ffff */
.L_x_2523:
        /* <DEDUP_REMOVED lines=11> */
.L_x_22105:


//--------------------- .text._ZN10layer_norm13ln_fwd_kernelINS_13Kernel_traitsI6__halfS2_S2_S2_fjLj6144ELj1ELj1ELj8ELj16ENS_18Kernel_traits_baseILj6144ES2_S2_S2_S2_fjLj256EEEEELb0ELb0ELb1ELb0EEEvNS_9FwdParamsE --------------------------
	.section	.text._ZN10layer_norm13ln_fwd_kernelINS_13Kernel_traitsI6__halfS2_S2_S2_fjLj6144ELj1ELj1ELj8ELj16ENS_18Kernel_traits_baseILj6144ES2_S2_S2_S2_fjLj256EEEEELb0ELb0ELb1ELb0EEEvNS_9FwdParamsE,"ax",@progbits
	.sectioninfo	@"SHI_REGISTERS=124"
	.align	128
        .global         _ZN10layer_norm13ln_fwd_kernelINS_13Kernel_traitsI6__halfS2_S2_S2_fjLj6144ELj1ELj1ELj8ELj16ENS_18Kernel_traits_baseILj6144ES2_S2_S2_S2_fjLj256EEEEELb0ELb0ELb1ELb0EEEvNS_9FwdParamsE
        .type           _ZN10layer_norm13ln_fwd_kernelINS_13Kernel_traitsI6__halfS2_S2_S2_fjLj6144ELj1ELj1ELj8ELj16ENS_18Kernel_traits_baseILj6144ES2_S2_S2_S2_fjLj256EEEEELb0ELb0ELb1ELb0EEEvNS_9FwdParamsE,@function
        .size           _ZN10layer_norm13ln_fwd_kernelINS_13Kernel_traitsI6__halfS2_S2_S2_fjLj6144ELj1ELj1ELj8ELj16ENS_18Kernel_traits_baseILj6144ES2_S2_S2_S2_fjLj256EEEEELb0ELb0ELb1ELb0EEEvNS_9FwdParamsE,(.L_x_22106 - _ZN10layer_norm13ln_fwd_kernelINS_13Kernel_traitsI6__halfS2_S2_S2_fjLj6144ELj1ELj1ELj8ELj16ENS_18Kernel_traits_baseILj6144ES2_S2_S2_S2_fjLj256EEEEELb0ELb0ELb1ELb0EEEvNS_9FwdParamsE)
        .other          _ZN10layer_norm13ln_fwd_kernelINS_13Kernel_traitsI6__halfS2_S2_S2_fjLj6144ELj1ELj1ELj8ELj16ENS_18Kernel_traits_baseILj6144ES2_S2_S2_S2_fjLj256EEEEELb0ELb0ELb1ELb0EEEvNS_9FwdParamsE,@"STO_CUDA_ENTRY STV_DEFAULT"
_ZN10layer_norm13ln_fwd_kernelINS_13Kernel_traitsI6__halfS2_S2_S2_fjLj6144ELj1ELj1ELj8ELj16ENS_18Kernel_traits_baseILj6144ES2_S2_S2_S2_fjLj256EEEEELb0ELb0ELb1ELb0EEEvNS_9FwdParamsE:
.text._ZN10layer_norm13ln_fwd_kernelINS_13Kernel_traitsI6__halfS2_S2_S2_fjLj6144ELj1ELj1ELj8ELj16ENS_18Kernel_traits_baseILj6144ES2_S2_S2_S2_fjLj256EEEEELb0ELb0ELb1ELb0EEEvNS_9FwdParamsE:
        /* <DEDUP_REMOVED lines=25> */
.L_x_2525:
[----:B0-----:R-:W-:Y:S05]  /*0190*/  BSYNC B0 ;  /* 0x0000000000007941 */ /* 0x001fea0003800000 */
.L_x_2524:
        /* <DEDUP_REMOVED lines=13> */
.L_x_2527:
[----:B0-----:R-:W-:Y:S05]  /*0270*/  BSYNC B0 ;  /* 0x0000000000007941 */ /* 0x001fea0003800000 */
.L_x_2526:
        /* <DEDUP_REMOVED lines=12> */
.L_x_2529:
[----:B0-----:R-:W-:Y:S05]  /*0340*/  BSYNC B0 ;  /* 0x0000000000007941 */ /* 0x001fea0003800000 */
.L_x_2528:
[----:B------:R-:W0:Y:S02]  /*0350*/  S2UR UR6, SR_CTAID.X ;  /* 0x00000000000679c3 */ /* 0x000e240000002500 */
        /* <DEDUP_REMOVED lines=17> */
[----:B------:R-:W-:Y:S01]  /*0470*/  MOV R65, 0x1 ;  /* 0x0000000100417802 */ /* 0x000fe20000000f00 */
        /* <DEDUP_REMOVED lines=54> */
.L_x_2617:
        /* <DEDUP_REMOVED lines=33> */
[----:B-----5:R-:W-:Y:S01]  /*09f0*/  HADD2.F32 R70, -RZ, R32.H0_H0 ;  /* 0x20000020ff467230 */ /* 0x020fe20000004100 */
[----:B------:R-:W-:Y:S05]  /*0a00*/  BRA `(.L_x_2534) ;  /* 0x0000004000007947 */ /* 0x000fea0003800000 */
.L_x_2533:
[----:B0----5:R-:W-:Y:S02]  /*0a10*/  HADD2.F32 R70, -RZ, R28.H0_H0 ;  /* 0x2000001cff467230 */ /* 0x021fe40000004100 */
[----:B------:R-:W-:-:S03]  /*0a20*/  @P0 HADD2.F32 R37, -RZ, R32.H0_H0 ;  /* 0x20000020ff250230 */ /* 0x000fc60000004100 */
[----:B------:R-:W-:-:S04]  /*0a30*/  FMUL.FTZ R70, R70, c[0x0][0x1ec] ;  /* 0x00007b0046467a20 */ /* 0x000fc80000410000 */
[----:B------:R-:W-:Y:S02]  /*0a40*/  @P0 FADD.FTZ R70, R37, R70 ;  /* 0x0000004625460221 */ /* 0x000fe40000010000 */
.L_x_2534:
[----:B------:R-:W-:Y:S05]  /*0a50*/  BSYNC B1 ;  /* 0x0000000000017941 */ /* 0x000fea0003800000 */
.L_x_2532:
[----:B------:R-:W-:Y:S01]  /*0a60*/  BSSY B1, `(.L_x_2535) ;  /* 0x000000a000017945 */ /* 0x000fe20003800000 */
[----:B------:R-:W-:Y:S05]  /*0a70*/  @P5 BRA `(.L_x_2536) ;  /* 0x0000004000005947 */ /* 0x000fea0003800000 */
[----:B------:R-:W-:Y:S01]  /*0a80*/  MOV R71, RZ ;  /* 0x000000ff00477202 */ /* 0x000fe20000000f00 */
[----:B------:R-:W-:Y:S05]  /*0a90*/  @!P0 BRA `(.L_x_2537) ;  /* 0x0000006000008947 */ /* 0x000fea0003800000 */
[----:B-----5:R-:W-:Y:S01]  /*0aa0*/  HADD2.F32 R71, -RZ, R32.H1_H1 ;  /* 0x30000020ff477230 */ /* 0x020fe20000004100 */
[----:B------:R-:W-:Y:S05]  /*0ab0*/  BRA `(.L_x_2537) ;  /* 0x0000004000007947 */ /* 0x000fea0003800000 */
.L_x_2536:
[----:B-----5:R-:W-:Y:S02]  /*0ac0*/  HADD2.F32 R71, -RZ, R28.H1_H1 ;  /* 0x3000001cff477230 */ /* 0x020fe40000004100 */
[----:B------:R-:W-:-:S03]  /*0ad0*/  @P0 HADD2.F32 R36, -RZ, R32.H1_H1 ;  /* 0x30000020ff240230 */ /* 0x000fc60000004100 */
[----:B------:R-:W-:-:S04]  /*0ae0*/  FMUL.FTZ R71, R71, c[0x0][0x1ec] ;  /* 0x00007b0047477a20 */ /* 0x000fc80000410000 */
[----:B------:R-:W-:Y:S02]  /*0af0*/  @P0 FADD.FTZ R71, R36, R71 ;  /* 0x0000004724470221 */ /* 0x000fe40000010000 */
.L_x_2537:
[----:B------:R-:W-:Y:S05]  /*0b00*/  BSYNC B1 ;  /* 0x0000000000017941 */ /* 0x000fea0003800000 */
.L_x_2535:
[----:B------:R-:W-:Y:S01]  /*0b10*/  BSSY B1, `(.L_x_2538) ;  /* 0x000000a000017945 */ /* 0x000fe20003800000 */
[----:B------:R-:W-:Y:S05]  /*0b20*/  @P5 BRA `(.L_x_2539) ;  /* 0x0000004000005947 */ /* 0x000fea0003800000 */
[----:B------:R-:W-:Y:S01]  /*0b30*/  HFMA2.MMA R73, -RZ, RZ, 0, 0 ;  /* 0x00000000ff497435 */ /* 0x000fe200000001ff */
[----:B------:R-:W-:Y:S05]  /*0b40*/  @!P0 BRA `(.L_x_2540) ;  /* 0x0000006000008947 */ /* 0x000fea0003800000 */
[----:B-----5:R-:W-:Y:S01]  /*0b50*/  HADD2.F32 R73, -RZ, R33.H0_H0 ;  /* 0x20000021ff497230 */ /* 0x020fe20000004100 */
[----:B------:R-:W-:Y:S05]  /*0b60*/  BRA `(.L_x_2540) ;  /* 0x0000004000007947 */ /* 0x000fea0003800000 */
.L_x_2539:
[----:B-----5:R-:W-:Y:S02]  /*0b70*/  HADD2.F32 R73, -RZ, R29.H0_H0 ;  /* 0x2000001dff497230 */ /* 0x020fe40000004100 */
[----:B------:R-:W-:-:S03]  /*0b80*/  @P0 HADD2.F32 R36, -RZ, R33.H0_H0 ;  /* 0x20000021ff240230 */ /* 0x000fc60000004100 */
[----:B------:R-:W-:-:S04]  /*0b90*/  FMUL.FTZ R73, R73, c[0x0][0x1ec] ;  /* 0x00007b0049497a20 */ /* 0x000fc80000410000 */
[----:B------:R-:W-:Y:S02]  /*0ba0*/  @P0 FADD.FTZ R73, R36, R73 ;  /* 0x0000004924490221 */ /* 0x000fe40000010000 */
.L_x_2540:
[----:B------:R-:W-:Y:S05]  /*0bb0*/  BSYNC B1 ;  /* 0x0000000000017941 */ /* 0x000fea0003800000 */
.L_x_2538:
[----:B------:R-:W-:Y:S01]  /*0bc0*/  BSSY B1, `(.L_x_2541) ;  /* 0x000000a000017945 */ /* 0x000fe20003800000 */
[----:B------:R-:W-:Y:S05]  /*0bd0*/  @P5 BRA `(.L_x_2542) ;  /* 0x0000004000005947 */ /* 0x000fea0003800000 */
[----:B------:R-:W-:Y:S01]  /*0be0*/  MOV R75, RZ ;  /* 0x000000ff004b7202 */ /* 0x000fe20000000f00 */
[----:B------:R-:W-:Y:S05]  /*0bf0*/  @!P0 BRA `(.L_x_2543) ;  /* 0x0000006000008947 */ /* 0x000fea0003800000 */
[----:B-----5:R-:W-:Y:S01]  /*0c00*/  HADD2.F32 R75, -RZ, R33.H1_H1 ;  /* 0x30000021ff4b7230 */ /* 0x020fe20000004100 */
[----:B------:R-:W-:Y:S05]  /*0c10*/  BRA `(.L_x_2543) ;  /* 0x0000004000007947 */ /* 0x000fea0003800000 */
.L_x_2542:
[----:B-----5:R-:W-:Y:S02]  /*0c20*/  HADD2.F32 R75, -RZ, R29.H1_H1 ;  /* 0x3000001dff4b7230 */ /* 0x020fe40000004100 */
[----:B------:R-:W-:-:S03]  /*0c30*/  @P0 HADD2.F32 R36, -RZ, R33.H1_H1 ;  /* 0x30000021ff240230 */ /* 0x000fc60000004100 */
[----:B------:R-:W-:-:S04]  /*0c40*/  FMUL.FTZ R75, R75, c[0x0][0x1ec] ;  /* 0x00007b004b4b7a20 */ /* 0x000fc80000410000 */
[----:B------:R-:W-:Y:S02]  /*0c50*/  @P0 FADD.FTZ R75, R36, R75 ;  /* 0x0000004b244b0221 */ /* 0x000fe40000010000 */
.L_x_2543:
[----:B------:R-:W-:Y:S05]  /*0c60*/  BSYNC B1 ;  /* 0x0000000000017941 */ /* 0x000fea0003800000 */
.L_x_2541:
[----:B------:R-:W-:Y:S01]  /*0c70*/  BSSY B1, `(.L_x_2544) ;  /* 0x000000a000017945 */ /* 0x000fe20003800000 */
[----:B------:R-:W-:Y:S05]  /*0c80*/  @P5 BRA `(.L_x_2545) ;  /* 0x0000004000005947 */ /* 0x000fea0003800000 */
[----:B------:R-:W-:Y:S01]  /*0c90*/  HFMA2.MMA R77, -RZ, RZ, 0, 0 ;  /* 0x00000000ff4d7435 */ /* 0x000fe200000001ff */
[----:B------:R-:W-:Y:S05]  /*0ca0*/  @!P0 BRA `(.L_x_2546) ;  /* 0x0000006000008947 */ /* 0x000fea0003800000 */
[----:B-----5:R-:W-:Y:S01]  /*0cb0*/  HADD2.F32 R77, -RZ, R34.H0_H0 ;  /* 0x20000022ff4d7230 */ /* 0x020fe20000004100 */
[----:B------:R-:W-:Y:S05]  /*0cc0*/  BRA `(.L_x_2546) ;  /* 0x0000004000007947 */ /* 0x000fea0003800000 */
.L_x_2545:
[----:B-----5:R-:W-:Y:S02]  /*0cd0*/  HADD2.F32 R77, -RZ, R30.H0_H0 ;  /* 0x2000001eff4d7230 */ /* 0x020fe40000004100 */
[----:B------:R-:W-:-:S03]  /*0ce0*/  @P0 HADD2.F32 R36, -RZ, R34.H0_H0 ;  /* 0x20000022ff240230 */ /* 0x000fc60000004100 */
[----:B------:R-:W-:-:S04]  /*0cf0*/  FMUL.FTZ R77, R77, c[0x0][0x1ec] ;  /* 0x00007b004d4d7a20 */ /* 0x000fc80000410000 */
[----:B------:R-:W-:Y:S02]  /*0d00*/  @P0 FADD.FTZ R77, R36, R77 ;  /* 0x0000004d244d0221 */ /* 0x000fe40000010000 */
.L_x_2546:
[----:B------:R-:W-:Y:S05]  /*0d10*/  BSYNC B1 ;  /* 0x0000000000017941 */ /* 0x000fea0003800000 */
.L_x_2544:
[----:B------:R-:W-:Y:S01]  /*0d20*/  BSSY B1, `(.L_x_2547) ;  /* 0x000000a000017945 */ /* 0x000fe20003800000 */
[----:B------:R-:W-:Y:S05]  /*0d30*/  @P5 BRA `(.L_x_2548) ;  /* 0x0000004000005947 */ /* 0x000fea0003800000 */
[----:B------:R-:W-:Y:S01]  /*0d40*/  MOV R79, RZ ;  /* 0x000000ff004f7202 */ /* 0x000fe20000000f00 */
[----:B------:R-:W-:Y:S05]  /*0d50*/  @!P0 BRA `(.L_x_2549) ;  /* 0x0000006000008947 */ /* 0x000fea0003800000 */
[----:B-----5:R-:W-:Y:S01]  /*0d60*/  HADD2.F32 R79, -RZ, R34.H1_H1 ;  /* 0x30000022ff4f7230 */ /* 0x020fe20000004100 */
[----:B------:R-:W-:Y:S05]  /*0d70*/  BRA `(.L_x_2549) ;  /* 0x0000004000007947 */ /* 0x000fea0003800000 */
.L_x_2548:
[----:B-----5:R-:W-:Y:S02]  /*0d80*/  HADD2.F32 R79, -RZ, R30.H1_H1 ;  /* 0x3000001eff4f7230 */ /* 0x020fe40000004100 */
[----:B------:R-:W-:-:S03]  /*0d90*/  @P0 HADD2.F32 R36, -RZ, R34.H1_H1 ;  /* 0x30000022ff240230 */ /* 0x000fc60000004100 */
[----:B------:R-:W-:-:S04]  /*0da0*/  FMUL.FTZ R79, R79, c[0x0][0x1ec] ;  /* 0x00007b004f4f7a20 */ /* 0x000fc80000410000 */
[----:B------:R-:W-:Y:S02]  /*0db0*/  @P0 FADD.FTZ R79, R36, R79 ;  /* 0x0000004f244f0221 */ /* 0x000fe40000010000 */
.L_x_2549:
[----:B------:R-:W-:Y:S05]  /*0dc0*/  BSYNC B1 ;  /* 0x0000000000017941 */ /* 0x000fea0003800000 */
.L_x_2547:
[----:B------:R-:W-:Y:S01]  /*0dd0*/  BSSY B1, `(.L_x_2550) ;  /* 0x000000a000017945 */ /* 0x000fe20003800000 */
[----:B------:R-:W-:Y:S05]  /*0de0*/  @P5 BRA `(.L_x_2551) ;  /* 0x0000004000005947 */ /* 0x000fea0003800000 */
[----:B------:R-:W-:Y:S01]  /*0df0*/  HFMA2.MMA R81, -RZ, RZ, 0, 0 ;  /* 0x00000000ff517435 */ /* 0x000fe200000001ff */
[----:B------:R-:W-:Y:S05]  /*0e00*/  @!P0 BRA `(.L_x_2552) ;  /* 0x0000006000008947 */ /* 0x000fea0003800000 */
[----:B-----5:R-:W-:Y:S01]  /*0e10*/  HADD2.F32 R81, -RZ, R35.H0_H0 ;  /* 0x20000023ff517230 */ /* 0x020fe20000004100 */
[----:B------:R-:W-:Y:S05]  /*0e20*/  BRA `(.L_x_2552) ;  /* 0x0000004000007947 */ /* 0x000fea0003800000 */
.L_x_2551:
[----:B-----5:R-:W-:Y:S02]  /*0e30*/  HADD2.F32 R81, -RZ, R31.H0_H0 ;  /* 0x2000001fff517230 */ /* 0x020fe40000004100 */
[----:B------:R-:W-:-:S03]  /*0e40*/  @P0 HADD2.F32 R36, -RZ, R35.H0_H0 ;  /* 0x20000023ff240230 */ /* 0x000fc60000004100 */
[----:B------:R-:W-:-:S04]  /*0e50*/  FMUL.FTZ R81, R81, c[0x0][0x1ec] ;  /* 0x00007b0051517a20 */ /* 0x000fc80000410000 */
[----:B------:R-:W-:Y:S02]  /*0e60*/  @P0 FADD.FTZ R81, R36, R81 ;  /* 0x0000005124510221 */ /* 0x000fe40000010000 */
.L_x_2552:
[----:B------:R-:W-:Y:S05]  /*0e70*/  BSYNC B1 ;  /* 0x0000000000017941 */ /* 0x000fea0003800000 */
.L_x_2550:
[----:B------:R-:W-:Y:S01]  /*0e80*/  BSSY B1, `(.L_x_2553) ;  /* 0x000000a000017945 */ /* 0x000fe20003800000 */
[----:B------:R-:W-:Y:S05]  /*0e90*/  @P5 BRA `(.L_x_2554) ;  /* 0x0000004000005947 */ /* 0x000fea0003800000 */
[----:B------:R-:W-:Y:S01]  /*0ea0*/  MOV R83, RZ ;  /* 0x000000ff00537202 */ /* 0x000fe20000000f00 */
[----:B------:R-:W-:Y:S05]  /*0eb0*/  @!P0 BRA `(.L_x_2555) ;  /* 0x0000006000008947 */ /* 0x000fea0003800000 */
[----:B-----5:R-:W-:Y:S01]  /*0ec0*/  HADD2.F32 R83, -RZ, R35.H1_H1 ;  /* 0x30000023ff537230 */ /* 0x020fe20000004100 */
[----:B------:R-:W-:Y:S05]  /*0ed0*/  BRA `(.L_x_2555) ;  /* 0x0000004000007947 */ /* 0x000fea0003800000 */
.L_x_2554:
[----:B-----5:R-:W-:Y:S02]  /*0ee0*/  HADD2.F32 R83, -RZ, R31.H1_H1 ;  /* 0x3000001fff537230 */ /* 0x020fe40000004100 */
[----:B------:R-:W-:-:S03]  /*0ef0*/  @P0 HADD2.F32 R36, -RZ, R35.H1_H1 ;  /* 0x30000023ff240230 */ /* 0x000fc60000004100 */
[----:B------:R-:W-:-:S04]  /*0f00*/  FMUL.FTZ R83, R83, c[0x0][0x1ec] ;  /* 0x00007b0053537a20 */ /* 0x000fc80000410000 */
[----:B------:R-:W-:Y:S02]  /*0f10*/  @P0 FADD.FTZ R83, R36, R83 ;  /* 0x0000005324530221 */ /* 0x000fe40000010000 */
.L_x_2555:
[----:B------:R-:W-:Y:S05]  /*0f20*/  BSYNC B1 ;  /* 0x0000000000017941 */ /* 0x000fea0003800000 */
.L_x_2553:
[----:B------:R-:W-:Y:S01]  /*0f30*/  HFMA2.MMA R69, -RZ, RZ, 0, 9.5367431640625e-07 ;  /* 0x00000010ff457435 */ /* 0x000fe200000001ff */
[----:B------:R-:W-:Y:S02]  /*0f40*/  F2FP.PACK_AB R39, R83, R81 ;  /* 0x000000515327723e */ /* 0x000fe400000000ff */
[----:B------:R-:W-:Y:S02]  /*0f50*/  F2FP.PACK_AB R38, R79, R77 ;  /* 0x0000004d4f26723e */ /* 0x000fe400000000ff */
[----:B------:R-:W-:Y:S02]  /*0f60*/  F2FP.PACK_AB R37, R75, R73 ;  /* 0x000000494b25723e */ /* 0x000fe400000000ff */
[----:B------:R-:W-:Y:S02]  /*0f70*/  F2FP.PACK_AB R36, R71, R70 ;  /* 0x000000464724723e */ /* 0x000fe400000000ff */
[----:B------:R-:W-:Y:S01]  /*0f80*/  IADD3 R78, R78, 0x100, RZ ;  /* 0x000001004e4e7810 */ /* 0x000fe20007ffe0ff */
[C---:B------:R-:W-:Y:S01]  /*0f90*/  IMAD.WIDE.U32 R68, R76.reuse, R69, c[0x0][0x188] ;  /* 0x000062004c447625 */ /* 0x040fe200078e0045 */
[----:B------:R-:W-:-:S04]  /*0fa0*/  IADD3 R76, R76, 0x100, RZ ;  /* 0x000001004c4c7810 */ /* 0x000fc80007ffe0ff */
[----:B------:R0:W-:Y:S03]  /*0fb0*/  STG.E.128 [R68.64], R36 ;  /* 0x0000002444007986 */ /* 0x0001e6000c101d04 */
.L_x_2531:
[----:B-1----:R-:W-:Y:S05]  /*0fc0*/  BSYNC B0 ;  /* 0x0000000000007941 */ /* 0x002fea0003800000 */
.L_x_2530:
        /* <DEDUP_REMOVED lines=17> */
.L_x_2559:
[----:B0----5:R-:W-:Y:S02]  /*10e0*/  HADD2.F32 R85, -RZ, R28.H0_H0 ;  /* 0x2000001cff557230 */ /* 0x021fe40000004100 */
[----:B------:R-:W-:-:S03]  /*10f0*/  @P0 HADD2.F32 R36, -RZ, R32.H0_H0 ;  /* 0x20000020ff240230 */ /* 0x000fc60000004100 */
[----:B------:R-:W-:-:S04]  /*1100*/  FMUL.FTZ R85, R85, c[0x0][0x1ec] ;  /* 0x00007b0055557a20 */ /* 0x000fc80000410000 */
[----:B------:R-:W-:Y:S02]  /*1110*/  @P0 FADD.FTZ R85, R36, R85 ;  /* 0x0000005524550221 */ /* 0x000fe40000010000 */
.L_x_2560:
[----:B------:R-:W-:Y:S05]  /*1120*/  BSYNC B1 ;  /* 0x0000000000017941 */ /* 0x000fea0003800000 */
.L_x_2558:
[----:B------:R-:W-:Y:S01]  /*1130*/  BSSY B1, `(.L_x_2561) ;  /* 0x000000a000017945 */ /* 0x000fe20003800000 */
[----:B------:R-:W-:Y:S05]  /*1140*/  @P5 BRA `(.L_x_2562) ;  /* 0x0000004000005947 */ /* 0x000fea0003800000 */
[----:B------:R-:W-:Y:S01]  /*1150*/  MOV R87, RZ ;  /* 0x000000ff00577202 */ /* 0x000fe20000000f00 */
[----:B------:R-:W-:Y:S05]  /*1160*/  @!P0 BRA `(.L_x_2563) ;  /* 0x0000006000008947 */ /* 0x000fea0003800000 */
[----:B-----5:R-:W-:Y:S01]  /*1170*/  HADD2.F32 R87, -RZ, R32.H1_H1 ;  /* 0x30000020ff577230 */ /* 0x020fe20000004100 */
[----:B------:R-:W-:Y:S05]  /*1180*/  BRA `(.L_x_2563) ;  /* 0x0000004000007947 */ /* 0x000fea0003800000 */
.L_x_2562:
[----:B-----5:R-:W-:Y:S02]  /*1190*/  HADD2.F32 R87, -RZ, R28.H1_H1 ;  /* 0x3000001cff577230 */ /* 0x020fe40000004100 */
[----:B------:R-:W-:-:S03]  /*11a0*/  @P0 HADD2.F32 R36, -RZ, R32.H1_H1 ;  /* 0x30000020ff240230 */ /* 0x000fc60000004100 */
[----:B------:R-:W-:-:S04]  /*11b0*/  FMUL.FTZ R87, R87, c[0x0][0x1ec] ;  /* 0x00007b0057577a20 */ /* 0x000fc80000410000 */
[----:B------:R-:W-:Y:S02]  /*11c0*/  @P0 FADD.FTZ R87, R36, R87 ;  /* 0x0000005724570221 */ /* 0x000fe40000010000 */
.L_x_2563:
[----:B------:R-:W-:Y:S05]  /*11d0*/  BSYNC B1 ;  /* 0x0000000000017941 */ /* 0x000fea0003800000 */
.L_x_2561:
[----:B------:R-:W-:Y:S01]  /*11e0*/  BSSY B1, `(.L_x_2564) ;  /* 0x000000a000017945 */ /* 0x000fe20003800000 */
[----:B------:R-:W-:Y:S05]  /*11f0*/  @P5 BRA `(.L_x_2565) ;  /* 0x0000004000005947 */ /* 0x000fea0003800000 */
[----:B------:R-:W-:Y:S01]  /*1200*/  HFMA2.MMA R89, -RZ, RZ, 0, 0 ;  /* 0x00000000ff597435 */ /* 0x000fe200000001ff */
[----:B------:R-:W-:Y:S05]  /*1210*/  @!P0 BRA `(.L_x_2566) ;  /* 0x0000006000008947 */ /* 0x000fea0003800000 */
[----:B-----5:R-:W-:Y:S01]  /*1220*/  HADD2.F32 R89, -RZ, R33.H0_H0 ;  /* 0x20000021ff597230 */ /* 0x020fe20000004100 */
[----:B------:R-:W-:Y:S05]  /*1230*/  BRA `(.L_x_2566) ;  /* 0x0000004000007947 */ /* 0x000fea0003800000 */
.L_x_2565:
[----:B-----5:R-:W-:Y:S02]  /*1240*/  HADD2.F32 R89, -RZ, R29.H0_H0 ;  /* 0x2000001dff597230 */ /* 0x020fe40000004100 */
[----:B------:R-:W-:-:S03]  /*1250*/  @P0 HADD2.F32 R36, -RZ, R33.H0_H0 ;  /* 0x20000021ff240230 */ /* 0x000fc60000004100 */
[----:B------:R-:W-:-:S04]  /*1260*/  FMUL.FTZ R89, R89, c[0x0][0x1ec] ;  /* 0x00007b0059597a20 */ /* 0x000fc80000410000 */
[----:B------:R-:W-:Y:S02]  /*1270*/  @P0 FADD.FTZ R89, R36, R89 ;  /* 0x0000005924590221 */ /* 0x000fe40000010000 */
.L_x_2566:
[----:B------:R-:W-:Y:S05]  /*1280*/  BSYNC B1 ;  /* 0x0000000000017941 */ /* 0x000fea0003800000 */
.L_x_2564:
[----:B------:R-:W-:Y:S01]  /*1290*/  BSSY B1, `(.L_x_2567) ;  /* 0x000000a000017945 */ /* 0x000fe20003800000 */
[----:B------:R-:W-:Y:S05]  /*12a0*/  @P5 BRA `(.L_x_2568) ;  /* 0x0000004000005947 */ /* 0x000fea0003800000 */
[----:B------:R-:W-:Y:S01]  /*12b0*/  MOV R91, RZ ;  /* 0x000000ff005b7202 */ /* 0x000fe20000000f00 */
[----:B------:R-:W-:Y:S05]  /*12c0*/  @!P0 BRA `(.L_x_2569) ;  /* 0x0000006000008947 */ /* 0x000fea0003800000 */
[----:B-----5:R-:W-:Y:S01]  /*12d0*/  HADD2.F32 R91, -RZ, R33.H1_H1 ;  /* 0x30000021ff5b7230 */ /* 0x020fe20000004100 */
[----:B------:R-:W-:Y:S05]  /*12e0*/  BRA `(.L_x_2569) ;  /* 0x0000004000007947 */ /* 0x000fea0003800000 */
.L_x_2568:
[----:B-----5:R-:W-:Y:S02]  /*12f0*/  HADD2.F32 R91, -RZ, R29.H1_H1 ;  /* 0x3000001dff5b7230 */ /* 0x020fe40000004100 */
[----:B------:R-:W-:-:S03]  /*1300*/  @P0 HADD2.F32 R36, -RZ, R33.H1_H1 ;  /* 0x30000021ff240230 */ /* 0x000fc60000004100 */
[----:B------:R-:W-:-:S04]  /*1310*/  FMUL.FTZ R91, R91, c[0x0][0x1ec] ;  /* 0x00007b005b5b7a20 */ /* 0x000fc80000410000 */
[----:B------:R-:W-:Y:S02]  /*1320*/  @P0 FADD.FTZ R91, R36, R91 ;  /* 0x0000005b245b0221 */ /* 0x000fe40000010000 */
.L_x_2569:
[----:B------:R-:W-:Y:S05]  /*1330*/  BSYNC B1 ;  /* 0x0000000000017941 */ /* 0x000fea0003800000 */
.L_x_2567:
[----:B------:R-:W-:Y:S01]  /*1340*/  BSSY B1, `(.L_x_2570) ;  /* 0x000000a000017945 */ /* 0x000fe20003800000 */
[----:B------:R-:W-:Y:S05]  /*1350*/  @P5 BRA `(.L_x_2571) ;  /* 0x0000004000005947 */ /* 0x000fea0003800000 */
[----:B------:R-:W-:Y:S01]  /*1360*/  HFMA2.MMA R93, -RZ, RZ, 0, 0 ;  /* 0x00000000ff5d7435 */ /* 0x000fe200000001ff */
[----:B------:R-:W-:Y:S05]  /*1370*/  @!P0 BRA `(.L_x_2572) ;  /* 0x0000006000008947 */ /* 0x000fea0003800000 */
[----:B-----5:R-:W-:Y:S01]  /*1380*/  HADD2.F32 R93, -RZ, R34.H0_H0 ;  /* 0x20000022ff5d7230 */ /* 0x020fe20000004100 */
[----:B------:R-:W-:Y:S05]  /*1390*/  BRA `(.L_x_2572) ;  /* 0x0000004000007947 */ /* 0x000fea0003800000 */
.L_x_2571:
[----:B-----5:R-:W-:Y:S02]  /*13a0*/  HADD2.F32 R93, -RZ, R30.H0_H0 ;  /* 0x2000001eff5d7230 */ /* 0x020fe40000004100 */
[----:B------:R-:W-:-:S03]  /*13b0*/  @P0 HADD2.F32 R36, -RZ, R34.H0_H0 ;  /* 0x20000022ff240230 */ /* 0x000fc60000004100 */
[----:B------:R-:W-:-:S04]  /*13c0*/  FMUL.FTZ R93, R93, c[0x0][0x1ec] ;  /* 0x00007b005d5d7a20 */ /* 0x000fc80000410000 */
[----:B------:R-:W-:Y:S02]  /*13d0*/  @P0 FADD.FTZ R93, R36, R93 ;  /* 0x0000005d245d0221 */ /* 0x000fe40000010000 */
.L_x_2572:
[----:B------:R-:W-:Y:S05]  /*13e0*/  BSYNC B1 ;  /* 0x0000000000017941 */ /* 0x000fea0003800000 */
.L_x_2570:
[----:B------:R-:W-:Y:S01]  /*13f0*/  BSSY B1, `(.L_x_2573) ;  /* 0x000000a000017945 */ /* 0x000fe20003800000 */
[----:B------:R-:W-:Y:S05]  /*1400*/  @P5 BRA `(.L_x_2574) ;  /* 0x0000004000005947 */ /* 0x000fea0003800000 */
[----:B------:R-:W-:Y:S01]  /*1410*/  MOV R95, RZ ;  /* 0x000000ff005f7202 */ /* 0x000fe20000000f00 */
[----:B------:R-:W-:Y:S05]  /*1420*/  @!P0 BRA `(.L_x_2575) ;  /* 0x0000006000008947 */ /* 0x000fea0003800000 */
[----:B-----5:R-:W-:Y:S01]  /*1430*/  HADD2.F32 R95, -RZ, R34.H1_H1 ;  /* 0x30000022ff5f7230 */ /* 0x020fe20000004100 */
[----:B------:R-:W-:Y:S05]  /*1440*/  BRA `(.L_x_2575) ;  /* 0x0000004000007947 */ /* 0x000fea0003800000 */
.L_x_2574:
[----:B-----5:R-:W-:Y:S02]  /*1450*/  HADD2.F32 R95, -RZ, R30.H1_H1 ;  /* 0x3000001eff5f7230 */ /* 0x020fe40000004100 */
[----:B------:R-:W-:-:S03]  /*1460*/  @P0 HADD2.F32 R36, -RZ, R34.H1_H1 ;  /* 0x30000022ff240230 */ /* 0x000fc60000004100 */
[----:B------:R-:W-:-:S04]  /*1470*/  FMUL.FTZ R95, R95, c[0x0][0x1ec] ;  /* 0x00007b005f5f7a20 */ /* 0x000fc80000410000 */
[----:B------:R-:W-:Y:S02]  /*1480*/  @P0 FADD.FTZ R95, R36, R95 ;  /* 0x0000005f245f0221 */ /* 0x000fe40000010000 */
.L_x_2575:
[----:B------:R-:W-:Y:S05]  /*1490*/  BSYNC B1 ;  /* 0x0000000000017941 */ /* 0x000fea0003800000 */
.L_x_2573:
[----:B------:R-:W-:Y:S01]  /*14a0*/  BSSY B1, `(.L_x_2576) ;  /* 0x000000a000017945 */ /* 0x000fe20003800000 */
[----:B------:R-:W-:Y:S05]  /*14b0*/  @P5 BRA `(.L_x_2577) ;  /* 0x0000004000005947 */ /* 0x000fea0003800000 */
[----:B------:R-:W-:Y:S01]  /*14c0*/  HFMA2.MMA R97, -RZ, RZ, 0, 0 ;  /* 0x00000000ff617435 */ /* 0x000fe200000001ff */
[----:B------:R-:W-:Y:S05]  /*14d0*/  @!P0 BRA `(.L_x_2578) ;  /* 0x0000006000008947 */ /* 0x000fea0003800000 */
[----:B-----5:R-:W-:Y:S01]  /*14e0*/  HADD2.F32 R97, -RZ, R35.H0_H0 ;  /* 0x20000023ff617230 */ /* 0x020fe20000004100 */
[----:B------:R-:W-:Y:S05]  /*14f0*/  BRA `(.L_x_2578) ;  /* 0x0000004000007947 */ /* 0x000fea0003800000 */
.L_x_2577:
[----:B-----5:R-:W-:Y:S02]  /*1500*/  HADD2.F32 R97, -RZ, R31.H0_H0 ;  /* 0x2000001fff617230 */ /* 0x020fe40000004100 */
[----:B------:R-:W-:-:S03]  /*1510*/  @P0 HADD2.F32 R36, -RZ, R35.H0_H0 ;  /* 0x20000023ff240230 */ /* 0x000fc60000004100 */
[----:B------:R-:W-:-:S04]  /*1520*/  FMUL.FTZ R97, R97, c[0x0][0x1ec] ;  /* 0x00007b0061617a20 */ /* 0x000fc80000410000 */
[----:B------:R-:W-:Y:S02]  /*1530*/  @P0 FADD.FTZ R97, R36, R97 ;  /* 0x0000006124610221 */ /* 0x000fe40000010000 */
.L_x_2578:
[----:B------:R-:W-:Y:S05]  /*1540*/  BSYNC B1 ;  /* 0x0000000000017941 */ /* 0x000fea0003800000 */
.L_x_2576:
[----:B------:R-:W-:Y:S01]  /*1550*/  BSSY B1, `(.L_x_2579) ;  /* 0x000000a000017945 */ /* 0x000fe20003800000 */
[----:B------:R-:W-:Y:S05]  /*1560*/  @P5 BRA `(.L_x_2580) ;  /* 0x0000004000005947 */ /* 0x000fea0003800000 */
[----:B------:R-:W-:Y:S01]  /*1570*/  MOV R99, RZ ;  /* 0x000000ff00637202 */ /* 0x000fe20000000f00 */
[----:B------:R-:W-:Y:S05]  /*1580*/  @!P0 BRA `(.L_x_2581) ;  /* 0x0000006000008947 */ /* 0x000fea0003800000 */
[----:B-----5:R-:W-:Y:S01]  /*1590*/  HADD2.F32 R99, -RZ, R35.H1_H1 ;  /* 0x30000023ff637230 */ /* 0x020fe20000004100 */
[----:B------:R-:W-:Y:S05]  /*15a0*/  BRA `(.L_x_2581) ;  /* 0x0000004000007947 */ /* 0x000fea0003800000 */
.L_x_2580:
[----:B-----5:R-:W-:Y:S02]  /*15b0*/  HADD2.F32 R99, -RZ, R31.H1_H1 ;  /* 0x3000001fff637230 */ /* 0x020fe40000004100 */
[----:B------:R-:W-:-:S03]  /*15c0*/  @P0 HADD2.F32 R36, -RZ, R35.H1_H1 ;  /* 0x30000023ff240230 */ /* 0x000fc60000004100 */
[----:B------:R-:W-:-:S04]  /*15d0*/  FMUL.FTZ R99, R99, c[0x0][0x1ec] ;  /* 0x00007b0063637a20 */ /* 0x000fc80000410000 */
[----:B------:R-:W-:Y:S02]  /*15e0*/  @P0 FADD.FTZ R99, R36, R99 ;  /* 0x0000006324630221 */ /* 0x000fe40000010000 */
.L_x_2581:
[----:B------:R-:W-:Y:S05]  /*15f0*/  BSYNC B1 ;  /* 0x0000000000017941 */ /* 0x000fea0003800000 */
.L_x_2579:
        /* <DEDUP_REMOVED lines=9> */
.L_x_2557:
[----:B------:R-:W-:Y:S05]  /*1690*/  BSYNC B0 ;  /* 0x0000000000007941 */ /* 0x000fea0003800000 */
.L_x_2556:
        /* <DEDUP_REMOVED lines=17> */
.L_x_2585:
[----:B0----5:R-:W-:Y:S02]  /*17b0*/  HADD2.F32 R101, -RZ, R28.H0_H0 ;  /* 0x2000001cff657230 */ /* 0x021fe40000004100 */
[----:B------:R-:W-:-:S03]  /*17c0*/  @P0 HADD2.F32 R36, -RZ, R32.H0_H0 ;  /* 0x20000020ff240230 */ /* 0x000fc60000004100 */
[----:B------:R-:W-:-:S04]  /*17d0*/  FMUL.FTZ R101, R101, c[0x0][0x1ec] ;  /* 0x00007b0065657a20 */ /* 0x000fc80000410000 */
[----:B------:R-:W-:Y:S02]  /*17e0*/  @P0 FADD.FTZ R101, R36, R101 ;  /* 0x0000006524650221 */ /* 0x000fe40000010000 */
.L_x_2586:
[----:B------:R-:W-:Y:S05]  /*17f0*/  BSYNC B1 ;  /* 0x0000000000017941 */ /* 0x000fea0003800000 */
.L_x_2584:
[----:B------:R-:W-:Y:S01]  /*1800*/  BSSY B1, `(.L_x_2587) ;  /* 0x000000a000017945 */ /* 0x000fe20003800000 */
[----:B------:R-:W-:Y:S05]  /*1810*/  @P4 BRA `(.L_x_2588) ;  /* 0x0000004000004947 */ /* 0x000fea0003800000 */
[----:B------:R-:W-:Y:S01]  /*1820*/  MOV R103, RZ ;  /* 0x000000ff00677202 */ /* 0x000fe20000000f00 */
[----:B------:R-:W-:Y:S05]  /*1830*/  @!P0 BRA `(.L_x_2589) ;  /* 0x0000006000008947 */ /* 0x000fea0003800000 */
[----:B-----5:R-:W-:Y:S01]  /*1840*/  HADD2.F32 R103, -RZ, R32.H1_H1 ;  /* 0x30000020ff677230 */ /* 0x020fe20000004100 */
[----:B------:R-:W-:Y:S05]  /*1850*/  BRA `(.L_x_2589) ;  /* 0x0000004000007947 */ /* 0x000fea0003800000 */
.L_x_2588:
[----:B-----5:R-:W-:Y:S02]  /*1860*/  HADD2.F32 R103, -RZ, R28.H1_H1 ;  /* 0x3000001cff677230 */ /* 0x020fe40000004100 */
[----:B------:R-:W-:-:S03]  /*1870*/  @P0 HADD2.F32 R36, -RZ, R32.H1_H1 ;  /* 0x30000020ff240230 */ /* 0x000fc60000004100 */
[----:B------:R-:W-:-:S04]  /*1880*/  FMUL.FTZ R103, R103, c[0x0][0x1ec] ;  /* 0x00007b0067677a20 */ /* 0x000fc80000410000 */
[----:B------:R-:W-:Y:S02]  /*1890*/  @P0 FADD.FTZ R103, R36, R103 ;  /* 0x0000006724670221 */ /* 0x000fe40000010000 */
.L_x_2589:
[----:B------:R-:W-:Y:S05]  /*18a0*/  BSYNC B1 ;  /* 0x0000000000017941 */ /* 0x000fea0003800000 */
.L_x_2587:
[----:B------:R-:W-:Y:S01]  /*18b0*/  BSSY B1, `(.L_x_2590) ;  /* 0x000000a000017945 */ /* 0x000fe20003800000 */
[----:B------:R-:W-:Y:S05]  /*18c0*/  @P4 BRA `(.L_x_2591) ;  /* 0x0000004000004947 */ /* 0x000fea0003800000 */
[----:B------:R-:W-:Y:S01]  /*18d0*/  HFMA2.MMA R105, -RZ, RZ, 0, 0 ;  /* 0x00000000ff697435 */ /* 0x000fe200000001ff */
[----:B------:R-:W-:Y:S05]  /*18e0*/  @!P0 BRA `(.L_x_2592) ;  /* 0x0000006000008947 */ /* 0x000fea0003800000 */
[----:B-----5:R-:W-:Y:S01]  /*18f0*/  HADD2.F32 R105, -RZ, R33.H0_H0 ;  /* 0x20000021ff697230 */ /* 0x020fe20000004100 */
[----:B------:R-:W-:Y:S05]  /*1900*/  BRA `(.L_x_2592) ;  /* 0x0000004000007947 */ /* 0x000fea0003800000 */
.L_x_2591:
[----:B-----5:R-:W-:Y:S02]  /*1910*/  HADD2.F32 R105, -RZ, R29.H0_H0 ;  /* 0x2000001dff697230 */ /* 0x020fe40000004100 */
[----:B------:R-:W-:-:S03]  /*1920*/  @P0 HADD2.F32 R36, -RZ, R33.H0_H0 ;  /* 0x20000021ff240230 */ /* 0x000fc60000004100 */
[----:B------:R-:W-:-:S04]  /*1930*/  FMUL.FTZ R105, R105, c[0x0][0x1ec] ;  /* 0x00007b0069697a20 */ /* 0x000fc80000410000 */
[----:B------:R-:W-:Y:S02]  /*1940*/  @P0 FADD.FTZ R105, R36, R105 ;  /* 0x0000006924690221 */ /* 0x000fe40000010000 */
.L_x_2592:
[----:B------:R-:W-:Y:S05]  /*1950*/  BSYNC B1 ;  /* 0x0000000000017941 */ /* 0x000fea0003800000 */
.L_x_2590:
[----:B------:R-:W-:Y:S01]  /*1960*/  BSSY B1, `(.L_x_2593) ;  /* 0x000000a000017945 */ /* 0x000fe20003800000 */
[----:B------:R-:W-:Y:S05]  /*1970*/  @P4 BRA `(.L_x_2594) ;  /* 0x0000004000004947 */ /* 0x000fea0003800000 */
[----:B------:R-:W-:Y:S01]  /*1980*/  MOV R107, RZ ;  /* 0x000000ff006b7202 */ /* 0x000fe20000000f00 */
[----:B------:R-:W-:Y:S05]  /*1990*/  @!P0 BRA `(.L_x_2595) ;  /* 0x0000006000008947 */ /* 0x000fea0003800000 */
[----:B-----5:R-:W-:Y:S01]  /*19a0*/  HADD2.F32 R107, -RZ, R33.H1_H1 ;  /* 0x30000021ff6b7230 */ /* 0x020fe20000004100 */
[----:B------:R-:W-:Y:S05]  /*19b0*/  BRA `(.L_x_2595) ;  /* 0x0000004000007947 */ /* 0x000fea0003800000 */
.L_x_2594:
[----:B-----5:R-:W-:Y:S02]  /*19c0*/  HADD2.F32 R107, -RZ, R29.H1_H1 ;  /* 0x3000001dff6b7230 */ /* 0x020fe40000004100 */
[----:B------:R-:W-:-:S03]  /*19d0*/  @P0 HADD2.F32 R36, -RZ, R33.H1_H1 ;  /* 0x30000021ff240230 */ /* 0x000fc60000004100 */
[----:B------:R-:W-:-:S04]  /*19e0*/  FMUL.FTZ R107, R107, c[0x0][0x1ec] ;  /* 0x00007b006b6b7a20 */ /* 0x000fc80000410000 */
[----:B------:R-:W-:Y:S02]  /*19f0*/  @P0 FADD.FTZ R107, R36, R107 ;  /* 0x0000006b246b0221 */ /* 0x000fe40000010000 */
.L_x_2595:
[----:B------:R-:W-:Y:S05]  /*1a00*/  BSYNC B1 ;  /* 0x0000000000017941 */ /* 0x000fea0003800000 */
.L_x_2593:
[----:B------:R-:W-:Y:S01]  /*1a10*/  BSSY B1, `(.L_x_2596) ;  /* 0x000000a000017945 */ /* 0x000fe20003800000 */
[----:B------:R-:W-:Y:S05]  /*1a20*/  @P4 BRA `(.L_x_2597) ;  /* 0x0000004000004947 */ /* 0x000fea0003800000 */
[----:B------:R-:W-:Y:S01]  /*1a30*/  HFMA2.MMA R109, -RZ, RZ, 0, 0 ;  /* 0x00000000ff6d7435 */ /* 0x000fe200000001ff */
[----:B------:R-:W-:Y:S05]  /*1a40*/  @!P0 BRA `(.L_x_2598) ;  /* 0x0000006000008947 */ /* 0x000fea0003800000 */
[----:B-----5:R-:W-:Y:S01]  /*1a50*/  HADD2.F32 R109, -RZ, R34.H0_H0 ;  /* 0x20000022ff6d7230 */ /* 0x020fe20000004100 */
[----:B------:R-:W-:Y:S05]  /*1a60*/  BRA `(.L_x_2598) ;  /* 0x0000004000007947 */ /* 0x000fea0003800000 */
.L_x_2597:
[----:B-----5:R-:W-:Y:S02]  /*1a70*/  HADD2.F32 R109, -RZ, R30.H0_H0 ;  /* 0x2000001eff6d7230 */ /* 0x020fe40000004100 */
[----:B------:R-:W-:-:S03]  /*1a80*/  @P0 HADD2.F32 R36, -RZ, R34.H0_H0 ;  /* 0x20000022ff240230 */ /* 0x000fc60000004100 */
[----:B------:R-:W-:-:S04]  /*1a90*/  FMUL.FTZ R109, R109, c[0x0][0x1ec] ;  /* 0x00007b006d6d7a20 */ /* 0x000fc80000410000 */
[----:B------:R-:W-:Y:S02]  /*1aa0*/  @P0 FADD.FTZ R109, R36, R109 ;  /* 0x0000006d246d0221 */ /* 0x000fe40000010000 */
.L_x_2598:
[----:B------:R-:W-:Y:S05]  /*1ab0*/  BSYNC B1 ;  /* 0x0000000000017941 */ /* 0x000fea0003800000 */
.L_x_2596:
[----:B------:R-:W-:Y:S01]  /*1ac0*/  BSSY B1, `(.L_x_2599) ;  /* 0x000000a000017945 */ /* 0x000fe20003800000 */
[----:B------:R-:W-:Y:S05]  /*1ad0*/  @P4 BRA `(.L_x_2600) ;  /* 0x0000004000004947 */ /* 0x000fea0003800000 */
[----:B------:R-:W-:Y:S01]  /*1ae0*/  MOV R111, RZ ;  /* 0x000000ff006f7202 */ /* 0x000fe20000000f00 */
[----:B------:R-:W-:Y:S05]  /*1af0*/  @!P0 BRA `(.L_x_2601) ;  /* 0x0000006000008947 */ /* 0x000fea0003800000 */
[----:B-----5:R-:W-:Y:S01]  /*1b00*/  HADD2.F32 R111, -RZ, R34.H1_H1 ;  /* 0x30000022ff6f7230 */ /* 0x020fe20000004100 */
[----:B------:R-:W-:Y:S05]  /*1b10*/  BRA `(.L_x_2601) ;  /* 0x0000004000007947 */ /* 0x000fea0003800000 */
.L_x_2600:
[----:B-----5:R-:W-:Y:S02]  /*1b20*/  HADD2.F32 R111, -RZ, R30.H1_H1 ;  /* 0x3000001eff6f7230 */ /* 0x020fe40000004100 */
[----:B------:R-:W-:-:S03]  /*1b30*/  @P0 HADD2.F32 R36, -RZ, R34.H1_H1 ;  /* 0x30000022ff240230 */ /* 0x000fc60000004100 */
[----:B------:R-:W-:-:S04]  /*1b40*/  FMUL.FTZ R111, R111, c[0x0][0x1ec] ;  /* 0x00007b006f6f7a20 */ /* 0x000fc80000410000 */
[----:B------:R-:W-:Y:S02]  /*1b50*/  @P0 FADD.FTZ R111, R36, R111 ;  /* 0x0000006f246f0221 */ /* 0x000fe40000010000 */
.L_x_2601:
[----:B------:R-:W-:Y:S05]  /*1b60*/  BSYNC B1 ;  /* 0x0000000000017941 */ /* 0x000fea0003800000 */
.L_x_2599:
[----:B------:R-:W-:Y:S01]  /*1b70*/  BSSY B1, `(.L_x_2602) ;  /* 0x000000a000017945 */ /* 0x000fe20003800000 */
[----:B------:R-:W-:Y:S05]  /*1b80*/  @P4 BRA `(.L_x_2603) ;  /* 0x0000004000004947 */ /* 0x000fea0003800000 */
[----:B------:R-:W-:Y:S01]  /*1b90*/  HFMA2.MMA R113, -RZ, RZ, 0, 0 ;  /* 0x00000000ff717435 */ /* 0x000fe200000001ff */
[----:B------:R-:W-:Y:S05]  /*1ba0*/  @!P0 BRA `(.L_x_2604) ;  /* 0x0000006000008947 */ /* 0x000fea0003800000 */
[----:B-----5:R-:W-:Y:S01]  /*1bb0*/  HADD2.F32 R113, -RZ, R35.H0_H0 ;  /* 0x20000023ff717230 */ /* 0x020fe20000004100 */
[----:B------:R-:W-:Y:S05]  /*1bc0*/  BRA `(.L_x_2604) ;  /* 0x0000004000007947 */ /* 0x000fea0003800000 */
.L_x_2603:
[----:B-----5:R-:W-:Y:S02]  /*1bd0*/  HADD2.F32 R113, -RZ, R31.H0_H0 ;  /* 0x2000001fff717230 */ /* 0x020fe40000004100 */
[----:B------:R-:W-:-:S03]  /*1be0*/  @P0 HADD2.F32 R36, -RZ, R35.H0_H0 ;  /* 0x20000023ff240230 */ /* 0x000fc60000004100 */
[----:B------:R-:W-:-:S04]  /*1bf0*/  FMUL.FTZ R113, R113, c[0x0][0x1ec] ;  /* 0x00007b0071717a20 */ /* 0x000fc80000410000 */
[----:B------:R-:W-:Y:S02]  /*1c00*/  @P0 FADD.FTZ R113, R36, R113 ;  /* 0x0000007124710221 */ /* 0x000fe40000010000 */
.L_x_2604:
[----:B------:R-:W-:Y:S05]  /*1c10*/  BSYNC B1 ;  /* 0x0000000000017941 */ /* 0x000fea0003800000 */
.L_x_2602:
[----:B------:R-:W-:Y:S01]  /*1c20*/  BSSY B1, `(.L_x_2605) ;  /* 0x000000a000017945 */ /* 0x000fe20003800000 */
[----:B------:R-:W-:Y:S05]  /*1c30*/  @P4 BRA `(.L_x_2606) ;  /* 0x0000004000004947 */ /* 0x000fea0003800000 */
[----:B------:R-:W-:Y:S01]  /*1c40*/  MOV R67, RZ ;  /* 0x000000ff00437202 */ /* 0x000fe20000000f00 */
[----:B------:R-:W-:Y:S05]  /*1c50*/  @!P0 BRA `(.L_x_2607) ;  /* 0x0000006000008947 */ /* 0x000fea0003800000 */
[----:B-----5:R-:W-:Y:S01]  /*1c60*/  HADD2.F32 R67, -RZ, R35.H1_H1 ;  /* 0x30000023ff437230 */ /* 0x020fe20000004100 */
[----:B------:R-:W-:Y:S05]  /*1c70*/  BRA `(.L_x_2607) ;  /* 0x0000004000007947 */ /* 0x000fea0003800000 */
.L_x_2606:
[----:B-----5:R-:W-:Y:S02]  /*1c80*/  HADD2.F32 R67, -RZ, R31.H1_H1 ;  /* 0x3000001fff437230 */ /* 0x020fe40000004100 */
[----:B------:R-:W-:-:S03]  /*1c90*/  @P0 HADD2.F32 R36, -RZ, R35.H1_H1 ;  /* 0x30000023ff240230 */ /* 0x000fc60000004100 */
[----:B------:R-:W-:-:S04]  /*1ca0*/  FMUL.FTZ R67, R67, c[0x0][0x1ec] ;  /* 0x00007b0043437a20 */ /* 0x000fc80000410000 */
[----:B------:R-:W-:Y:S02]  /*1cb0*/  @P0 FADD.FTZ R67, R36, R67 ;  /* 0x0000004324430221 */ /* 0x000fe40000010000 */
.L_x_2607:
[----:B------:R-:W-:Y:S05]  /*1cc0*/  BSYNC B1 ;  /* 0x0000000000017941 */ /* 0x000fea0003800000 */
.L_x_2605:
[----:B------:R-:W-:Y:S01]  /*1cd0*/  HFMA2.MMA R69, -RZ, RZ, 0, 9.5367431640625e-07 ;  /* 0x00000010ff457435 */ /* 0x000fe200000001ff */
[----:B------:R-:W-:Y:S02]  /*1ce0*/  F2FP.PACK_AB R39, R67, R113 ;  /* 0x000000714327723e */ /* 0x000fe400000000ff */
[----:B------:R-:W-:Y:S02]  /*1cf0*/  F2FP.PACK_AB R38, R111, R109 ;  /* 0x0000006d6f26723e */ /* 0x000fe400000000ff */
[----:B------:R-:W-:Y:S02]  /*1d00*/  F2FP.PACK_AB R37, R107, R105 ;  /* 0x000000696b25723e */ /* 0x000fe400000000ff */
[----:B------:R-:W-:-:S03]  /*1d10*/  F2FP.PACK_AB R36, R103, R101 ;  /* 0x000000656724723e */ /* 0x000fc600000000ff */
[----:B------:R-:W-:-:S05]  /*1d20*/  IMAD.WIDE.U32 R68, R76, R69, c[0x0][0x188] ;  /* 0x000062004c447625 */ /* 0x000fca00078e0045 */
[----:B------:R0:W-:Y:S02]  /*1d30*/  STG.E.128 [R68.64], R36 ;  /* 0x0000002444007986 */ /* 0x0001e4000c101d04 */
.L_x_2583:
[----:B------:R-:W-:Y:S05]  /*1d40*/  BSYNC B0 ;  /* 0x0000000000007941 */ /* 0x000fea0003800000 */
.L_x_2582:
        /* <DEDUP_REMOVED lines=33> */
.L_x_2618:
        /* <DEDUP_REMOVED lines=69> */
.L_x_2619:
        /* <DEDUP_REMOVED lines=124> */
.L_x_2613:
[----:B------:R-:W-:Y:S05]  /*2b70*/  BSYNC B1 ;  /* 0x0000000000017941 */ /* 0x000fea0003800000 */
.L_x_2612:
        /* <DEDUP_REMOVED lines=34> */
.L_x_2615:
[----:B------:R-:W-:Y:S05]  /*2da0*/  BSYNC B1 ;  /* 0x0000000000017941 */ /* 0x000fea0003800000 */
.L_x_2614:
        /* <DEDUP_REMOVED lines=32> */
.L_x_2611:
[----:B0-----:R-:W-:Y:S05]  /*2fb0*/  BSYNC B0 ;  /* 0x0000000000007941 */ /* 0x001fea0003800000 */
.L_x_2610:
[----:B------:R-:W-:Y:S02]  /*2fc0*/  IADD3 R64, R64, c[0x0][0x160], RZ ;  /* 0x0000580040407a10 */ /* 0x000fe40007ffe0ff */
[----:B------:R-:W-:Y:S02]  /*2fd0*/  LOP3.LUT P4, RZ, R65, 0xff, RZ, 0xc0, !PT ;  /* 0x000000ff41ff7812 */ /* 0x000fe4000788c0ff */
[----:B------:R-:W-:Y:S02]  /*2fe0*/  ISETP.GE.AND P0, PT, R64, c[0x0][0x164], PT ;  /* 0x0000590040007a0c */ /* 0x000fe40003f06270 */
[----:B------:R-:W-:-:S11]  /*2ff0*/  SEL R65, RZ, 0x1, P4 ;  /* 0x00000001ff417807 */ /* 0x000fd60002000000 */
[----:B------:R-:W-:Y:S01]  /*3000*/  @P0 CALL.REL.NOINC `(.L_x_2616) ;  /* 0x0000001000000944 */ /* 0x000fe20003c00000 */
[----:B------:R-:W-:Y:S05]  /*3010*/  BRA `(.L_x_2617) ;  /* 0xffffd7c000007947 */ /* 0x000fea000383ffff */
.L_x_2616:
[----:B------:R-:W-:Y:S05]  /*3020*/  EXIT ;  /* 0x000000000000794d */ /* 0x000fea0003800000 */
.L_x_2608:
[----:B------:R-:W-:Y:S01]  /*3030*/  HFMA2.MMA R74, -RZ, RZ, 0, 5.9604644775390625e-08 ;  /* 0x00000001ff4a7435 */ /* 0x000fe200000001ff */
[----:B------:R-:W-:Y:S02]  /*3040*/  MOV R37, R36 ;  /* 0x0000002400257202 */ /* 0x000fe40000000f00 */
[----:B------:R-:W-:Y:S02]  /*3050*/  MOV R69, 0x1f ;  /* 0x0000001f00457802 */ /* 0x000fe40000000f00 */
[----:B------:R-:W-:Y:S02]  /*3060*/  MOV R78, 0xffffffff ;  /* 0xffffffff004e7802 */ /* 0x000fe40000000f00 */
[----:B------:R-:W-:Y:S02]  /*3070*/  MOV R38, 0x3090 ;  /* 0x0000309000267802 */ /* 0x000fe40000000f00 */
[----:B-----5:R-:W-:Y:S05]  /*3080*/  CALL.REL.NOINC `($__internal_18_$__cuda_sm70_shflsync_bfly_p) ;  /* 0x000006c000007944 */ /* 0x020fea0003c00000 */
[----:B01----:R-:W-:Y:S01]  /*3090*/  MOV R37, R74 ;  /* 0x0000004a00257202 */ /* 0x003fe20000000f00 */
[----:B------:R-:W-:Y:S05]  /*30a0*/  BRA `(.L_x_2618) ;  /* 0xffffeeb000007947 */ /* 0x000fea000383ffff */
.L_x_2609:
[----:B------:R-:W-:Y:S01]  /*30b0*/  HFMA2.MMA R74, -RZ, RZ, 0, 1.1920928955078125e-07 ;  /* 0x00000002ff4a7435 */ /* 0x000fe200000001ff */
[----:B------:R-:W-:Y:S02]  /*30c0*/  MOV R69, 0x1f ;  /* 0x0000001f00457802 */ /* 0x000fe40000000f00 */
[----:B------:R-:W-:-:S02]  /*30d0*/  MOV R78, 0xffffffff ;  /* 0xffffffff004e7802 */ /* 0x000fc40000000f00 */
[----:B------:R-:W-:Y:S02]  /*30e0*/  MOV R38, 0x3100 ;  /* 0x0000310000267802 */ /* 0x000fe40000000f00 */
[----:B0----5:R-:W-:Y:S05]  /*30f0*/  CALL.REL.NOINC `($__internal_18_$__cuda_sm70_shflsync_bfly_p) ;  /* 0x0000065000007944 */ /* 0x021fea0003c00000 */
[----:B01----:R-:W-:Y:S01]  /*3100*/  FADD.FTZ R37, R37, R74 ;  /* 0x0000004a25257221 */ /* 0x003fe20000010000 */
[----:B------:R-:W-:Y:S01]  /*3110*/  HFMA2.MMA R74, -RZ, RZ, 0, 2.384185791015625e-07 ;  /* 0x00000004ff4a7435 */ /* 0x000fe200000001ff */
[----:B------:R-:W-:Y:S02]  /*3120*/  MOV R69, 0x1f ;  /* 0x0000001f00457802 */ /* 0x000fe40000000f00 */
[----:B------:R-:W-:Y:S02]  /*3130*/  MOV R78, 0xffffffff ;  /* 0xffffffff004e7802 */ /* 0x000fe40000000f00 */
[----:B------:R-:W-:Y:S02]  /*3140*/  MOV R38, 0x3160 ;  /* 0x0000316000267802 */ /* 0x000fe40000000f00 */
[----:B------:R-:W-:Y:S05]  /*3150*/  CALL.REL.NOINC `($__internal_18_$__cuda_sm70_shflsync_bfly_p) ;  /* 0x000005f000007944 */ /* 0x000fea0003c00000 */
[----:B01----:R-:W-:Y:S01]  /*3160*/  FADD.FTZ R37, R37, R74 ;  /* 0x0000004a25257221 */ /* 0x003fe20000010000 */
[----:B------:R-:W-:Y:S01]  /*3170*/  HFMA2.MMA R74, -RZ, RZ, 0, 4.76837158203125e-07 ;  /* 0x00000008ff4a7435 */ /* 0x000fe200000001ff */
[----:B------:R-:W-:Y:S02]  /*3180*/  MOV R69, 0x1f ;  /* 0x0000001f00457802 */ /* 0x000fe40000000f00 */
[----:B------:R-:W-:-:S02]  /*3190*/  MOV R78, 0xffffffff ;  /* 0xffffffff004e7802 */ /* 0x000fc40000000f00 */
[----:B------:R-:W-:Y:S02]  /*31a0*/  MOV R38, 0x31c0 ;  /* 0x000031c000267802 */ /* 0x000fe40000000f00 */
[----:B------:R-:W-:Y:S05]  /*31b0*/  CALL.REL.NOINC `($__internal_18_$__cuda_sm70_shflsync_bfly_p) ;  /* 0x0000059000007944 */ /* 0x000fea0003c00000 */
[----:B01----:R-:W-:Y:S01]  /*31c0*/  FADD.FTZ R37, R37, R74 ;  /* 0x0000004a25257221 */ /* 0x003fe20000010000 */
[----:B------:R-:W-:Y:S01]  /*31d0*/  HFMA2.MMA R74, -RZ, RZ, 0, 9.5367431640625e-07 ;  /* 0x00000010ff4a7435 */ /* 0x000fe200000001ff */
[----:B------:R-:W-:Y:S02]  /*31e0*/  MOV R69, 0x1f ;  /* 0x0000001f00457802 */ /* 0x000fe40000000f00 */
[----:B------:R-:W-:Y:S02]  /*31f0*/  MOV R78, 0xffffffff ;  /* 0xffffffff004e7802 */ /* 0x000fe40000000f00 */
[----:B------:R-:W-:Y:S02]  /*3200*/  MOV R38, 0x3220 ;  /* 0x0000322000267802 */ /* 0x000fe40000000f00 */
[----:B------:R-:W-:Y:S05]  /*3210*/  CALL.REL.NOINC `($__internal_18_$__cuda_sm70_shflsync_bfly_p) ;  /* 0x0000053000007944 */ /* 0x000fea0003c00000 */
        /* <DEDUP_REMOVED lines=55> */
[----:B------:R-:W-:Y:S05]  /*3590*/  CALL.REL.NOINC `($__internal_18_$__cuda_sm70_shflsync_bfly_p) ;  /* 0x000001b000007944 */ /* 0x000fea0003c00000 */
[----:B01----:R-:W-:Y:S01]  /*35a0*/  FADD.FTZ R37, R37, R74 ;  /* 0x0000004a25257221 */ /* 0x003fe20000010000 */
[----:B------:R-:W-:Y:S01]  /*35b0*/  HFMA2.MMA R74, -RZ, RZ, 0, 1.1920928955078125e-07 ;  /* 0x00000002ff4a7435 */ /* 0x000fe200000001ff */
[----:B------:R-:W-:Y:S02]  /*35c0*/  MOV R69, 0x1f ;  /* 0x0000001f00457802 */ /* 0x000fe40000000f00 */
[----:B------:R-:W-:Y:S02]  /*35d0*/  MOV R78, 0xffffffff ;  /* 0xffffffff004e7802 */ /* 0x000fe40000000f00 */
[----:B------:R-:W-:Y:S02]  /*35e0*/  MOV R38, 0x3600 ;  /* 0x0000360000267802 */ /* 0x000fe40000000f00 */
[----:B------:R-:W-:Y:S05]  /*35f0*/  CALL.REL.NOINC `($__internal_18_$__cuda_sm70_shflsync_bfly_p) ;  /* 0x0000015000007944 */ /* 0x000fea0003c00000 */
[----:B01----:R-:W-:Y:S01]  /*3600*/  FADD.FTZ R37, R37, R74 ;  /* 0x0000004a25257221 */ /* 0x003fe20000010000 */
[----:B------:R-:W-:Y:S01]  /*3610*/  HFMA2.MMA R74, -RZ, RZ, 0, 2.384185791015625e-07 ;  /* 0x00000004ff4a7435 */ /* 0x000fe200000001ff */
[----:B------:R-:W-:Y:S02]  /*3620*/  MOV R69, 0x1f ;  /* 0x0000001f00457802 */ /* 0x000fe40000000f00 */
[----:B------:R-:W-:-:S02]  /*3630*/  MOV R78, 0xffffffff ;  /* 0xffffffff004e7802 */ /* 0x000fc40000000f00 */
[----:B------:R-:W-:Y:S02]  /*3640*/  MOV R38, 0x3660 ;  /* 0x0000366000267802 */ /* 0x000fe40000000f00 */
[----:B------:R-:W-:Y:S05]  /*3650*/  CALL.REL.NOINC `($__internal_18_$__cuda_sm70_shflsync_bfly_p) ;  /* 0x000000f000007944 */ /* 0x000fea0003c00000 */
[----:B01----:R-:W-:Y:S01]  /*3660*/  FADD.FTZ R37, R37, R74 ;  /* 0x0000004a25257221 */ /* 0x003fe20000010000 */
[----:B------:R-:W-:Y:S01]  /*3670*/  HFMA2.MMA R74, -RZ, RZ, 0, 4.76837158203125e-07 ;  /* 0x00000008ff4a7435 */ /* 0x000fe200000001ff */
[----:B------:R-:W-:Y:S02]  /*3680*/  MOV R69, 0x1f ;  /* 0x0000001f00457802 */ /* 0x000fe40000000f00 */
[----:B------:R-:W-:Y:S02]  /*3690*/  MOV R78, 0xffffffff ;  /* 0xffffffff004e7802 */ /* 0x000fe40000000f00 */
[----:B------:R-:W-:Y:S02]  /*36a0*/  MOV R38, 0x36c0 ;  /* 0x000036c000267802 */ /* 0x000fe40000000f00 */
[----:B------:R-:W-:Y:S05]  /*36b0*/  CALL.REL.NOINC `($__internal_18_$__cuda_sm70_shflsync_bfly_p) ;  /* 0x0000009000007944 */ /* 0x000fea0003c00000 */
[----:B-1----:R-:W-:Y:S01]  /*36c0*/  FADD.FTZ R76, R37, R74 ;  /* 0x0000004a254c7221 */ /* 0x002fe20000010000 */
[----:B------:R-:W-:Y:S01]  /*36d0*/  HFMA2.MMA R74, -RZ, RZ, 0, 9.5367431640625e-07 ;  /* 0x00000010ff4a7435 */ /* 0x000fe200000001ff */
[----:B0-----:R-:W-:Y:S02]  /*36e0*/  MOV R69, 0x1f ;  /* 0x0000001f00457802 */ /* 0x001fe40000000f00 */
[----:B------:R-:W-:-:S02]  /*36f0*/  MOV R78, 0xffffffff ;  /* 0xffffffff004e7802 */ /* 0x000fc40000000f00 */
[----:B------:R-:W-:Y:S02]  /*3700*/  MOV R37, R76 ;  /* 0x0000004c00257202 */ /* 0x000fe40000000f00 */
[----:B------:R-:W-:Y:S02]  /*3710*/  MOV R38, 0x3730 ;  /* 0x0000373000267802 */ /* 0x000fe40000000f00 */
[----:B------:R-:W-:Y:S05]  /*3720*/  CALL.REL.NOINC `($__internal_18_$__cuda_sm70_shflsync_bfly_p) ;  /* 0x0000002000007944 */ /* 0x000fea0003c00000 */
[----:B-1----:R-:W-:Y:S01]  /*3730*/  MOV R39, R74 ;  /* 0x0000004a00277202 */ /* 0x002fe20000000f00 */
[----:B0-----:R-:W-:Y:S05]  /*3740*/  BRA `(.L_x_2619) ;  /* 0xffffec6000007947 */ /* 0x001fea000383ffff */
        .weak           $__internal_18_$__cuda_sm70_shflsync_bfly_p
        .type           $__internal_18_$__cuda_sm70_shflsync_bfly_p,@function
        .size           $__internal_18_$__cuda_sm70_shflsync_bfly_p,(.L_x_22106 - $__internal_18_$__cuda_sm70_shflsync_bfly_p)
$__internal_18_$__cuda_sm70_shflsync_bfly_p:
[----:B------:R-:W-:Y:S01]  /*3750*/  HFMA2.MMA R39, -RZ, RZ, 0, 0 ;  /* 0x00000000ff277435 */ /* 0x000fe200000001ff */
[----:B------:R-:W-:Y:S04]  /*3760*/  WARPSYNC R78 ;  /* 0x0000004e00007348 */ /* 0x000fe80003800000 */
[----:B------:R0:W1:Y:S01]  /*3770*/  SHFL.BFLY PT, R74, R37, R74, R69 ;  /* 0x0c00004a254a7389 */ /* 0x00006200000e0045 */
[----:B------:R-:W-:Y:S05]  /*3780*/  RET.REL.NODEC R38 `(_ZN10layer_norm13ln_fwd_kernelINS_13Kernel_traitsI6__halfS2_S2_S2_fjLj6144ELj1ELj1ELj8ELj16ENS_18Kernel_traits_baseILj6144ES2_S2_S2_S2_fjLj256EEEEELb0ELb0ELb1ELb0EEEvNS_9FwdParamsE) ;  /* 0xffffc87026007950 */ /* 0x000fea0003c3ffff */
.L_x_2620:
        /* <DEDUP_REMOVED lines=15> */
.L_x_22106:


//--------------------- .text._ZN10layer_norm13ln_fwd_kernelINS_13Kernel_traitsI6__halfS2_S2_S2_fjLj6144ELj1ELj1ELj8ELj16ENS_18Kernel_traits_baseILj6144ES2_S2_S2_S2_fjLj256EEEEELb0ELb0ELb1ELb1EEEvNS_9FwdParamsE --------------------------
	.section	.text._ZN10layer_norm13ln_fwd_kernelINS_13Kernel_traitsI6__halfS2_S2_S2_fjLj6144ELj1ELj1ELj8ELj16ENS_18Kernel_traits_baseILj6144ES2_S2_S2_S2_fjLj256EEEEELb0ELb0ELb1ELb1EEEvNS_9FwdParamsE,"ax",@progbits
	.sectioninfo	@"SHI_REGISTERS=116"
	.align	128
        .global         _ZN10layer_norm13ln_fwd_kernelINS_13Kernel_traitsI6__halfS2_S2_S2_fjLj6144ELj1ELj1ELj8ELj16ENS_18Kernel_traits_baseILj6144ES2_S2_S2_S2_fjLj256EEEEELb0ELb0ELb1ELb1EEEvNS_9FwdParamsE
        .type           _ZN10layer_norm13ln_fwd_kernelINS_13Kernel_traitsI6__halfS2_S2_S2_fjLj6144ELj1ELj1ELj8ELj16ENS_18Kernel_traits_baseILj6144ES2_S2_S2_S2_fjLj256EEEEELb0ELb0ELb1ELb1EEEvNS_9FwdParamsE,@function
        .size           _ZN10layer_norm13ln_fwd_kernelINS_13Kernel_traitsI6__halfS2_S2_S2_fjLj6144ELj1ELj1ELj8ELj16ENS_18Kernel_traits_baseILj6144ES2_S2_S2_S2_fjLj256EEEEELb0ELb0ELb1ELb1EEEvNS_9FwdParamsE,(.L_x_22107 - _ZN10layer_norm13ln_fwd_kernelINS_13Kernel_traitsI6__halfS2_S2_S2_fjLj6144ELj1ELj1ELj8ELj16ENS_18Kernel_traits_baseILj6144ES2_S2_S2_S2_fjLj256EEEEELb0ELb0ELb1ELb1EEEvNS_9FwdParamsE)
        .other          _ZN10layer_norm13ln_fwd_kernelINS_13Kernel_traitsI6__halfS2_S2_S2_fjLj6144ELj1ELj1ELj8ELj16ENS_18Kernel_traits_baseILj6144ES2_S2_S2_S2_fjLj256EEEEELb0ELb0ELb1ELb1EEEvNS_9FwdParamsE,@"STO_CUDA_ENTRY STV_DEFAULT"
_ZN10layer_norm13ln_fwd_kernelINS_13Kernel_traitsI6__halfS2_S2_S2_fjLj6144ELj1ELj1ELj8ELj16ENS_18Kernel_traits_baseILj6144ES2_S2_S2_S2_fjLj256EEEEELb0ELb0ELb1ELb1EEEvNS_9FwdParamsE:
.text._ZN10layer_norm13ln_fwd_kernelINS_13Kernel_traitsI6__halfS2_S2_S2_fjLj6144ELj1ELj1ELj8ELj16ENS_18Kernel_traits_baseILj6144ES2_S2_S2_S2_fjLj256EEEEELb0ELb0ELb1ELb1EEEvNS_9FwdParamsE:
        /* <DEDUP_REMOVED lines=28> */
[--C-:B------:R-:W-:Y:S01]  /*01c0*/  HADD2.F32 R0, -RZ, R56.reuse.H0_H0 ;  /* 0x20000038ff007230 */ /* 0x100fe20000004100 */
[----:B------:R-:W-:Y:S01]  /*01d0*/  SHF.L.U32 R60, R60, 0x3, RZ ;  /* 0x000000033c3c7819 */ /* 0x000fe200000006ff */
[----:B------:R-:W-:Y:S01]  /*01e0*/  HADD2.F32 R54, -RZ, R56.H1_H1 ;  /* 0x30000038ff367230 */ /* 0x000fe20000004100 */
[----:B------:R-:W-:Y:S01]  /*01f0*/  SHF.R.U32.HI R65, RZ, 0x5, R52 ;  /* 0x00000005ff417819 */ /* 0x000fe20000011634 */
[--C-:B------:R-:W-:Y:S01]  /*0200*/  HADD2.F32 R53, -RZ, R57.reuse.H0_H0 ;  /* 0x20000039ff357230 */ /* 0x100fe20000004100 */
[----:B------:R-:W-:Y:S01]  /*0210*/  HFMA2.MMA R64, -RZ, RZ, 0, 5.9604644775390625e-08 ;  /* 0x00000001ff407435 */ /* 0x000fe200000001ff */
[----:B------:R-:W-:Y:S01]  /*0220*/  HADD2.F32 R56, -RZ, R57.H1_H1 ;  /* 0x30000039ff387230 */ /* 0x000fe20000004100 */
[C---:B------:R-:W-:Y:S01]  /*0230*/  LOP3.LUT R62, R52.reuse, 0x1f, RZ, 0xc0, !PT ;  /* 0x0000001f343e7812 */ /* 0x040fe200078ec0ff */
[--C-:B------:R-:W-:Y:S01]  /*0240*/  HADD2.F32 R55, -RZ, R58.reuse.H0_H0 ;  /* 0x2000003aff377230 */ /* 0x100fe20000004100 */
[----:B------:R-:W-:Y:S01]  /*0250*/  LOP3.LUT R63, R52, 0xff, RZ, 0xc0, !PT ;  /* 0x000000ff343f7812 */ /* 0x000fe200078ec0ff */
[----:B------:R-:W-:Y:S01]  /*0260*/  HADD2.F32 R57, -RZ, R58.H1_H1 ;  /* 0x3000003aff397230 */ /* 0x000fe20000004100 */
[----:B------:R-:W-:Y:S01]  /*0270*/  LOP3.LUT R65, R65, 0x7, RZ, 0xc0, !PT ;  /* 0x0000000741417812 */ /* 0x000fe200078ec0ff */
[----:B------:R-:W-:Y:S01]  /*0280*/  HADD2.F32 R58, -RZ, R59.H0_H0 ;  /* 0x2000003bff3a7230 */ /* 0x000fe20000004100 */
[----:B------:R-:W-:Y:S01]  /*0290*/  IADD3 R67, R60, 0x8, RZ ;  /* 0x000000083c437810 */ /* 0x000fe20007ffe0ff */
[--C-:B------:R-:W-:Y:S01]  /*02a0*/  HADD2.F32 R51, -RZ, R12.reuse.H0_H0 ;  /* 0x2000000cff337230 */ /* 0x100fe20000004100 */
[----:B------:R-:W-:Y:S01]  /*02b0*/  ULDC.U8 UR6, c[0x0][0x1f0] ;  /* 0x00007c0000067ab9 */ /* 0x000fe20000000000 */
        /* <DEDUP_REMOVED lines=15> */
[----:B0-----:R-:W-:Y:S02]  /*03b0*/  HADD2.F32 R59, -RZ, R59.H1_H1 ;  /* 0x3000003bff3b7230 */ /* 0x001fe40000004100 */
.L_x_2698:
        /* <DEDUP_REMOVED lines=8> */
[----:B------:R0:W5:Y:S08]  /*0440*/  LDG.E R26, [R26.64] ;  /* 0x000000041a1a7981 */ /* 0x000170000c1e1900 */
[----:B------:R-:W-:Y:S02]  /*0450*/  @P0 MOV R28, 0x10 ;  /* 0x00000010001c0802 */ /* 0x000fe40000000f00 */
        /* <DEDUP_REMOVED lines=20> */
[----:B-----5:R-:W-:Y:S01]  /*05a0*/  HADD2.F32 R27, -RZ, R12.H0_H0 ;  /* 0x2000000cff1b7230 */ /* 0x020fe20000004100 */
[----:B------:R-:W-:Y:S05]  /*05b0*/  BRA `(.L_x_2623) ;  /* 0x0000004000007947 */ /* 0x000fea0003800000 */
.L_x_2622:
[----:B0----5:R-:W-:Y:S02]  /*05c0*/  HADD2.F32 R27, -RZ, R16.H0_H0 ;  /* 0x20000010ff1b7230 */ /* 0x021fe40000004100 */
[----:B------:R-:W-:-:S03]  /*05d0*/  @P0 HADD2.F32 R20, -RZ, R12.H0_H0 ;  /* 0x2000000cff140230 */ /* 0x000fc60000004100 */
[----:B------:R-:W-:-:S04]  /*05e0*/  FMUL.FTZ R27, R27, c[0x0][0x1ec] ;  /* 0x00007b001b1b7a20 */ /* 0x000fc80000410000 */
[----:B------:R-:W-:Y:S02]  /*05f0*/  @P0 FADD.FTZ R27, R27, R20 ;  /* 0x000000141b1b0221 */ /* 0x000fe40000010000 */
.L_x_2623:
[----:B------:R-:W-:Y:S05]  /*0600*/  BSYNC B0 ;  /* 0x0000000000007941 */ /* 0x000fea0003800000 */
.L_x_2621:
[----:B------:R-:W-:Y:S01]  /*0610*/  BSSY B0, `(.L_x_2624) ;  /* 0x000000a000007945 */ /* 0x000fe20003800000 */
[----:B------:R-:W-:Y:S05]  /*0620*/  @P2 BRA `(.L_x_2625) ;  /* 0x0000004000002947 */ /* 0x000fea0003800000 */
[----:B------:R-:W-:Y:S01]  /*0630*/  MOV R29, RZ ;  /* 0x000000ff001d7202 */ /* 0x000fe20000000f00 */
[----:B------:R-:W-:Y:S05]  /*0640*/  @!P0 BRA `(.L_x_2626) ;  /* 0x0000006000008947 */ /* 0x000fea0003800000 */
[----:B-----5:R-:W-:Y:S01]  /*0650*/  HADD2.F32 R29, -RZ, R12.H1_H1 ;  /* 0x3000000cff1d7230 */ /* 0x020fe20000004100 */
[----:B------:R-:W-:Y:S05]  /*0660*/  BRA `(.L_x_2626) ;  /* 0x0000004000007947 */ /* 0x000fea0003800000 */
.L_x_2625:
[----:B-----5:R-:W-:Y:S02]  /*0670*/  HADD2.F32 R29, -RZ, R16.H1_H1 ;  /* 0x30000010ff1d7230 */ /* 0x020fe40000004100 */
[----:B------:R-:W-:-:S03]  /*0680*/  @P0 HADD2.F32 R20, -RZ, R12.H1_H1 ;  /* 0x3000000cff140230 */ /* 0x000fc60000004100 */
[----:B------:R-:W-:-:S04]  /*0690*/  FMUL.FTZ R29, R29, c[0x0][0x1ec] ;  /* 0x00007b001d1d7a20 */ /* 0x000fc80000410000 */
[----:B------:R-:W-:Y:S02]  /*06a0*/  @P0 FADD.FTZ R29, R29, R20 ;  /* 0x000000141d1d0221 */ /* 0x000fe40000010000 */
.L_x_2626:
[----:B------:R-:W-:Y:S05]  /*06b0*/  BSYNC B0 ;  /* 0x0000000000007941 */ /* 0x000fea0003800000 */
.L_x_2624:
[----:B------:R-:W-:Y:S01]  /*06c0*/  BSSY B0, `(.L_x_2627) ;  /* 0x000000a000007945 */ /* 0x000fe20003800000 */
[----:B------:R-:W-:Y:S05]  /*06d0*/  @P2 BRA `(.L_x_2628) ;  /* 0x0000004000002947 */ /* 0x000fea0003800000 */
[----:B------:R-:W-:Y:S01]  /*06e0*/  HFMA2.MMA R31, -RZ, RZ, 0, 0 ;  /* 0x00000000ff1f7435 */ /* 0x000fe200000001ff */
[----:B------:R-:W-:Y:S05]  /*06f0*/  @!P0 BRA `(.L_x_2629) ;  /* 0x0000006000008947 */ /* 0x000fea0003800000 */
[----:B-----5:R-:W-:Y:S01]  /*0700*/  HADD2.F32 R31, -RZ, R13.H0_H0 ;  /* 0x2000000dff1f7230 */ /* 0x020fe20000004100 */
[----:B------:R-:W-:Y:S05]  /*0710*/  BRA `(.L_x_2629) ;  /* 0x0000004000007947 */ /* 0x000fea0003800000 */
.L_x_2628:
[----:B-----5:R-:W-:Y:S02]  /*0720*/  HADD2.F32 R31, -RZ, R17.H0_H0 ;  /* 0x20000011ff1f7230 */ /* 0x020fe40000004100 */
[----:B------:R-:W-:-:S03]  /*0730*/  @P0 HADD2.F32 R20, -RZ, R13.H0_H0 ;  /* 0x2000000dff140230 */ /* 0x000fc60000004100 */
[----:B------:R-:W-:-:S04]  /*0740*/  FMUL.FTZ R31, R31, c[0x0][0x1ec] ;  /* 0x00007b001f1f7a20 */ /* 0x000fc80000410000 */
[----:B------:R-:W-:Y:S02]  /*0750*/  @P0 FADD.FTZ R31, R31, R20 ;  /* 0x000000141f1f0221 */ /* 0x000fe40000010000 */
.L_x_2629:
[----:B------:R-:W-:Y:S05]  /*0760*/  BSYNC B0 ;  /* 0x0000000000007941 */ /* 0x000fea0003800000 */
.L_x_2627:
[----:B------:R-:W-:Y:S01]  /*0770*/  BSSY B0, `(.L_x_2630) ;  /* 0x000000a000007945 */ /* 0x000fe20003800000 */
[----:B------:R-:W-:Y:S05]  /*0780*/  @P2 BRA `(.L_x_2631) ;  /* 0x0000004000002947 */ /* 0x000fea0003800000 */
[----:B------:R-:W-:Y:S01]  /*0790*/  MOV R69, RZ ;  /* 0x000000ff00457202 */ /* 0x000fe20000000f00 */
[----:B------:R-:W-:Y:S05]  /*07a0*/  @!P0 BRA `(.L_x_2632) ;  /* 0x0000006000008947 */ /* 0x000fea0003800000 */
[----:B-----5:R-:W-:Y:S01]  /*07b0*/  HADD2.F32 R69, -RZ, R13.H1_H1 ;  /* 0x3000000dff457230 */ /* 0x020fe20000004100 */
[----:B------:R-:W-:Y:S05]  /*07c0*/  BRA `(.L_x_2632) ;  /* 0x0000004000007947 */ /* 0x000fea0003800000 */
.L_x_2631:
[----:B-----5:R-:W-:Y:S02]  /*07d0*/  HADD2.F32 R69, -RZ, R17.H1_H1 ;  /* 0x30000011ff457230 */ /* 0x020fe40000004100 */
[----:B------:R-:W-:-:S03]  /*07e0*/  @P0 HADD2.F32 R20, -RZ, R13.H1_H1 ;  /* 0x3000000dff140230 */ /* 0x000fc60000004100 */
[----:B------:R-:W-:-:S04]  /*07f0*/  FMUL.FTZ R69, R69, c[0x0][0x1ec] ;  /* 0x00007b0045457a20 */ /* 0x000fc80000410000 */
[----:B------:R-:W-:Y:S02]  /*0800*/  @P0 FADD.FTZ R69, R69, R20 ;  /* 0x0000001445450221 */ /* 0x000fe40000010000 */
.L_x_2632:
[----:B------:R-:W-:Y:S05]  /*0810*/  BSYNC B0 ;  /* 0x0000000000007941 */ /* 0x000fea0003800000 */
.L_x_2630:
[----:B------:R-:W-:Y:S01]  /*0820*/  BSSY B0, `(.L_x_2633) ;  /* 0x000000a000007945 */ /* 0x000fe20003800000 */
[----:B------:R-:W-:Y:S05]  /*0830*/  @P2 BRA `(.L_x_2634) ;  /* 0x0000004000002947 */ /* 0x000fea0003800000 */
[----:B------:R-:W-:Y:S01]  /*0840*/  HFMA2.MMA R71, -RZ, RZ, 0, 0 ;  /* 0x00000000ff477435 */ /* 0x000fe200000001ff */
[----:B------:R-:W-:Y:S05]  /*0850*/  @!P0 BRA `(.L_x_2635) ;  /* 0x0000006000008947 */ /* 0x000fea0003800000 */
[----:B-----5:R-:W-:Y:S01]  /*0860*/  HADD2.F32 R71, -RZ, R14.H0_H0 ;  /* 0x2000000eff477230 */ /* 0x020fe20000004100 */
[----:B------:R-:W-:Y:S05]  /*0870*/  BRA `(.L_x_2635) ;  /* 0x0000004000007947 */ /* 0x000fea0003800000 */
.L_x_2634:
[----:B-----5:R-:W-:Y:S02]  /*0880*/  HADD2.F32 R71, -RZ, R18.H0_H0 ;  /* 0x20000012ff477230 */ /* 0x020fe40000004100 */
[----:B------:R-:W-:-:S03]  /*0890*/  @P0 HADD2.F32 R20, -RZ, R14.H0_H0 ;  /* 0x2000000eff140230 */ /* 0x000fc60000004100 */
[----:B------:R-:W-:-:S04]  /*08a0*/  FMUL.FTZ R71, R71, c[0x0][0x1ec] ;  /* 0x00007b0047477a20 */ /* 0x000fc80000410000 */
[----:B------:R-:W-:Y:S02]  /*08b0*/  @P0 FADD.FTZ R71, R71, R20 ;  /* 0x0000001447470221 */ /* 0x000fe40000010000 */
.L_x_2635:
[----:B------:R-:W-:Y:S05]  /*08c0*/  BSYNC B0 ;  /* 0x0000000000007941 */ /* 0x000fea0003800000 */
.L_x_2633:
[----:B------:R-:W-:Y:S01]  /*08d0*/  BSSY B0, `(.L_x_2636) ;  /* 0x000000a000007945 */ /* 0x000fe20003800000 */
[----:B------:R-:W-:Y:S05]  /*08e0*/  @P2 BRA `(.L_x_2637) ;  /* 0x0000004000002947 */ /* 0x000fea0003800000 */
[----:B------:R-:W-:Y:S01]  /*08f0*/  MOV R73, RZ ;  /* 0x000000ff00497202 */ /* 0x000fe20000000f00 */
[----:B------:R-:W-:Y:S05]  /*0900*/  @!P0 BRA `(.L_x_2638) ;  /* 0x0000006000008947 */ /* 0x000fea0003800000 */
[----:B-----5:R-:W-:Y:S01]  /*0910*/  HADD2.F32 R73, -RZ, R14.H1_H1 ;  /* 0x3000000eff497230 */ /* 0x020fe20000004100 */
[----:B------:R-:W-:Y:S05]  /*0920*/  BRA `(.L_x_2638) ;  /* 0x0000004000007947 */ /* 0x000fea0003800000 */
.L_x_2637:
[----:B-----5:R-:W-:Y:S02]  /*0930*/  HADD2.F32 R73, -RZ, R18.H1_H1 ;  /* 0x30000012ff497230 */ /* 0x020fe40000004100 */
[----:B------:R-:W-:-:S03]  /*0940*/  @P0 HADD2.F32 R20, -RZ, R14.H1_H1 ;  /* 0x3000000eff140230 */ /* 0x000fc60000004100 */
[----:B------:R-:W-:-:S04]  /*0950*/  FMUL.FTZ R73, R73, c[0x0][0x1ec] ;  /* 0x00007b0049497a20 */ /* 0x000fc80000410000 */
[----:B------:R-:W-:Y:S02]  /*0960*/  @P0 FADD.FTZ R73, R73, R20 ;  /* 0x0000001449490221 */ /* 0x000fe40000010000 */
.L_x_2638:
[----:B------:R-:W-:Y:S05]  /*0970*/  BSYNC B0 ;  /* 0x0000000000007941 */ /* 0x000fea0003800000 */
.L_x_2636:
[----:B------:R-:W-:Y:S01]  /*0980*/  BSSY B0, `(.L_x_2639) ;  /* 0x000000a000007945 */ /* 0x000fe20003800000 */
[----:B------:R-:W-:Y:S05]  /*0990*/  @P2 BRA `(.L_x_2640) ;  /* 0x0000004000002947 */ /* 0x000fea0003800000 */
[----:B------:R-:W-:Y:S01]  /*09a0*/  HFMA2.MMA R75, -RZ, RZ, 0, 0 ;  /* 0x00000000ff4b7435 */ /* 0x000fe200000001ff */
[----:B------:R-:W-:Y:S05]  /*09b0*/  @!P0 BRA `(.L_x_2641) ;  /* 0x0000006000008947 */ /* 0x000fea0003800000 */
[----:B-----5:R-:W-:Y:S01]  /*09c0*/  HADD2.F32 R75, -RZ, R15.H0_H0 ;  /* 0x2000000fff4b7230 */ /* 0x020fe20000004100 */
[----:B------:R-:W-:Y:S05]  /*09d0*/  BRA `(.L_x_2641) ;  /* 0x0000004000007947 */ /* 0x000fea0003800000 */
.L_x_2640:
[----:B-----5:R-:W-:Y:S02]  /*09e0*/  HADD2.F32 R75, -RZ, R19.H0_H0 ;  /* 0x20000013ff4b7230 */ /* 0x020fe40000004100 */
[----:B------:R-:W-:-:S03]  /*09f0*/  @P0 HADD2.F32 R20, -RZ, R15.H0_H0 ;  /* 0x2000000fff140230 */ /* 0x000fc60000004100 */
[----:B------:R-:W-:-:S04]  /*0a00*/  FMUL.FTZ R75, R75, c[0x0][0x1ec] ;  /* 0x00007b004b4b7a20 */ /* 0x000fc80000410000 */
[----:B------:R-:W-:Y:S02]  /*0a10*/  @P0 FADD.FTZ R75, R75, R20 ;  /* 0x000000144b4b0221 */ /* 0x000fe40000010000 */
.L_x_2641:
[----:B------:R-:W-:Y:S05]  /*0a20*/  BSYNC B0 ;  /* 0x0000000000007941 */ /* 0x000fea0003800000 */
.L_x_2639:
[----:B------:R-:W-:Y:S01]  /*0a30*/  BSSY B0, `(.L_x_2642) ;  /* 0x000000a000007945 */ /* 0x000fe20003800000 */
[----:B------:R-:W-:Y:S05]  /*0a40*/  @P2 BRA `(.L_x_2643) ;  /* 0x0000004000002947 */ /* 0x000fea0003800000 */
[----:B------:R-:W-:Y:S01]  /*0a50*/  MOV R77, RZ ;  /* 0x000000ff004d7202 */ /* 0x000fe20000000f00 */
[----:B------:R-:W-:Y:S05]  /*0a60*/  @!P0 BRA `(.L_x_2644) ;  /* 0x0000006000008947 */ /* 0x000fea0003800000 */
[----:B-----5:R-:W-:Y:S01]  /*0a70*/  HADD2.F32 R77, -RZ, R15.H1_H1 ;  /* 0x3000000fff4d7230 */ /* 0x020fe20000004100 */
[----:B------:R-:W-:Y:S05]  /*0a80*/  BRA `(.L_x_2644) ;  /* 0x0000004000007947 */ /* 0x000fea0003800000 */
.L_x_2643:
[----:B-----5:R-:W-:Y:S02]  /*0a90*/  HADD2.F32 R77, -RZ, R19.H1_H1 ;  /* 0x30000013ff4d7230 */ /* 0x020fe40000004100 */
[----:B------:R-:W-:-:S03]  /*0aa0*/  @P0 HADD2.F32 R20, -RZ, R15.H1_H1 ;  /* 0x3000000fff140230 */ /* 0x000fc60000004100 */
[----:B------:R-:W-:-:S04]  /*0ab0*/  FMUL.FTZ R77, R77, c[0x0][0x1ec] ;  /* 0x00007b004d4d7a20 */ /* 0x000fc80000410000 */
[----:B------:R-:W-:Y:S02]  /*0ac0*/  @P0 FADD.FTZ R77, R77, R20 ;  /* 0x000000144d4d0221 */ /* 0x000fe40000010000 */
.L_x_2644:
[----:B------:R-:W-:Y:S05]  /*0ad0*/  BSYNC B0 ;  /* 0x0000000000007941 */ /* 0x000fea0003800000 */
.L_x_2642:
[----:B------:R-:W-:Y:S01]  /*0ae0*/  HFMA2.MMA R30, -RZ, RZ, 0, 9.5367431640625e-07 ;  /* 0x00000010ff1e7435 */ /* 0x000fe200000001ff */
[----:B------:R-:W-:Y:S02]  /*0af0*/  @P1 IADD3 R79, R2, 0x100, RZ ;  /* 0x00000100024f1810 */ /* 0x000fe40007ffe0ff */
[----:B------:R-:W-:Y:S02]  /*0b00*/  IADD3 R89, R3, 0x100, RZ ;  /* 0x0000010003597810 */ /* 0x000fe40007ffe0ff */
[----:B------:R-:W-:Y:S02]  /*0b10*/  F2FP.PACK_AB R23, R77, R75 ;  /* 0x0000004b4d17723e */ /* 0x000fe400000000ff */
[----:B------:R-:W-:Y:S02]  /*0b20*/  F2FP.PACK_AB R22, R73, R71 ;  /* 0x000000474916723e */ /* 0x000fe400000000ff */
[----:B------:R-:W-:Y:S01]  /*0b30*/  F2FP.PACK_AB R21, R69, R31 ;  /* 0x0000001f4515723e */ /* 0x000fe200000000ff */
[----:B------:R-:W-:Y:S01]  /*0b40*/  IMAD.WIDE.U32 R24, R3, R30, c[0x0][0x188] ;  /* 0x0000620003187625 */ /* 0x000fe200078e001e */
[----:B------:R-:W-:-:S03]  /*0b50*/  F2FP.PACK_AB R20, R29, R27 ;  /* 0x0000001b1d14723e */ /* 0x000fc600000000ff */
        /* <DEDUP_REMOVED lines=9> */
[----:B-----5:R-:W-:Y:S01]  /*0bf0*/  HADD2.F32 R79, -RZ, R12.H0_H0 ;  /* 0x2000000cff4f7230 */ /* 0x020fe20000004100 */
[----:B------:R-:W-:Y:S05]  /*0c00*/  BRA `(.L_x_2647) ;  /* 0x0000004000007947 */ /* 0x000fea0003800000 */
.L_x_2646:
[----:B0----5:R-:W-:Y:S02]  /*0c10*/  HADD2.F32 R79, -RZ, R16.H0_H0 ;  /* 0x20000010ff4f7230 */ /* 0x021fe40000004100 */
[----:B------:R-:W-:-:S03]  /*0c20*/  @P0 HADD2.F32 R20, -RZ, R12.H0_H0 ;  /* 0x2000000cff140230 */ /* 0x000fc60000004100 */
[----:B------:R-:W-:-:S04]  /*0c30*/  FMUL.FTZ R79, R79, c[0x0][0x1ec] ;  /* 0x00007b004f4f7a20 */ /* 0x000fc80000410000 */
[----:B------:R-:W-:Y:S02]  /*0c40*/  @P0 FADD.FTZ R79, R20, R79 ;  /* 0x0000004f144f0221 */ /* 0x000fe40000010000 */
.L_x_2647:
[----:B------:R-:W-:Y:S05]  /*0c50*/  BSYNC B0 ;  /* 0x0000000000007941 */ /* 0x000fea0003800000 */
.L_x_2645:
[----:B------:R-:W-:Y:S01]  /*0c60*/  BSSY B0, `(.L_x_2648) ;  /* 0x000000a000007945 */ /* 0x000fe20003800000 */
[----:B------:R-:W-:Y:S05]  /*0c70*/  @P2 BRA `(.L_x_2649) ;  /* 0x0000004000002947 */ /* 0x000fea0003800000 */
[----:B------:R-:W-:Y:S01]  /*0c80*/  MOV R81, RZ ;  /* 0x000000ff00517202 */ /* 0x000fe20000000f00 */
[----:B------:R-:W-:Y:S05]  /*0c90*/  @!P0 BRA `(.L_x_2650) ;  /* 0x0000006000008947 */ /* 0x000fea0003800000 */
[----:B-----5:R-:W-:Y:S01]  /*0ca0*/  HADD2.F32 R81, -RZ, R12.H1_H1 ;  /* 0x3000000cff517230 */ /* 0x020fe20000004100 */
[----:B------:R-:W-:Y:S05]  /*0cb0*/  BRA `(.L_x_2650) ;  /* 0x0000004000007947 */ /* 0x000fea0003800000 */
.L_x_2649:
[----:B-----5:R-:W-:Y:S02]  /*0cc0*/  HADD2.F32 R81, -RZ, R16.H1_H1 ;  /* 0x30000010ff517230 */ /* 0x020fe40000004100 */
[----:B------:R-:W-:-:S03]  /*0cd0*/  @P0 HADD2.F32 R20, -RZ, R12.H1_H1 ;  /* 0x3000000cff140230 */ /* 0x000fc60000004100 */
[----:B------:R-:W-:-:S04]  /*0ce0*/  FMUL.FTZ R81, R81, c[0x0][0x1ec] ;  /* 0x00007b0051517a20 */ /* 0x000fc80000410000 */
[----:B------:R-:W-:Y:S02]  /*0cf0*/  @P0 FADD.FTZ R81, R20, R81 ;  /* 0x0000005114510221 */ /* 0x000fe40000010000 */
.L_x_2650:
[----:B------:R-:W-:Y:S05]  /*0d00*/  BSYNC B0 ;  /* 0x0000000000007941 */ /* 0x000fea0003800000 */
.L_x_2648:
[----:B------:R-:W-:Y:S01]  /*0d10*/  BSSY B0, `(.L_x_2651) ;  /* 0x000000a000007945 */ /* 0x000fe20003800000 */
[----:B------:R-:W-:Y:S05]  /*0d20*/  @P2 BRA `(.L_x_2652) ;  /* 0x0000004000002947 */ /* 0x000fea0003800000 */
[----:B------:R-:W-:Y:S01]  /*0d30*/  HFMA2.MMA R83, -RZ, RZ, 0, 0 ;  /* 0x00000000ff537435 */ /* 0x000fe200000001ff */
[----:B------:R-:W-:Y:S05]  /*0d40*/  @!P0 BRA `(.L_x_2653) ;  /* 0x0000006000008947 */ /* 0x000fea0003800000 */
[----:B-----5:R-:W-:Y:S01]  /*0d50*/  HADD2.F32 R83, -RZ, R13.H0_H0 ;  /* 0x2000000dff537230 */ /* 0x020fe20000004100 */
[----:B------:R-:W-:Y:S05]  /*0d60*/  BRA `(.L_x_2653) ;  /* 0x0000004000007947 */ /* 0x000fea0003800000 */
.L_x_2652:
[----:B-----5:R-:W-:Y:S02]  /*0d70*/  HADD2.F32 R83, -RZ, R17.H0_H0 ;  /* 0x20000011ff537230 */ /* 0x020fe40000004100 */
[----:B------:R-:W-:-:S03]  /*0d80*/  @P0 HADD2.F32 R20, -RZ, R13.H0_H0 ;  /* 0x2000000dff140230 */ /* 0x000fc60000004100 */
[----:B------:R-:W-:-:S04]  /*0d90*/  FMUL.FTZ R83, R83, c[0x0][0x1ec] ;  /* 0x00007b0053537a20 */ /* 0x000fc80000410000 */
[----:B------:R-:W-:Y:S02]  /*0da0*/  @P0 FADD.FTZ R83, R20, R83 ;  /* 0x0000005314530221 */ /* 0x000fe40000010000 */
.L_x_2653:
[----:B------:R-:W-:Y:S05]  /*0db0*/  BSYNC B0 ;  /* 0x0000000000007941 */ /* 0x000fea0003800000 */
.L_x_2651:
[----:B------:R-:W-:Y:S01]  /*0dc0*/  BSSY B0, `(.L_x_2654) ;  /* 0x000000a000007945 */ /* 0x000fe20003800000 */
[----:B------:R-:W-:Y:S05]  /*0dd0*/  @P2 BRA `(.L_x_2655) ;  /* 0x0000004000002947 */ /* 0x000fea0003800000 */
[----:B------:R-:W-:Y:S01]  /*0de0*/  MOV R85, RZ ;  /* 0x000000ff00557202 */ /* 0x000fe20000000f00 */
[----:B------:R-:W-:Y:S05]  /*0df0*/  @!P0 BRA `(.L_x_2656) ;  /* 0x0000006000008947 */ /* 0x000fea0003800000 */
[----:B-----5:R-:W-:Y:S01]  /*0e00*/  HADD2.F32 R85, -RZ, R13.H1_H1 ;  /* 0x3000000dff557230 */ /* 0x020fe20000004100 */
[----:B------:R-:W-:Y:S05]  /*0e10*/  BRA `(.L_x_2656) ;  /* 0x0000004000007947 */ /* 0x000fea0003800000 */
.L_x_2655:
[----:B-----5:R-:W-:Y:S02]  /*0e20*/  HADD2.F32 R85, -RZ, R17.H1_H1 ;  /* 0x30000011ff557230 */ /* 0x020fe40000004100 */
[----:B------:R-:W-:-:S03]  /*0e30*/  @P0 HADD2.F32 R20, -RZ, R13.H1_H1 ;  /* 0x3000000dff140230 */ /* 0x000fc60000004100 */
[----:B------:R-:W-:-:S04]  /*0e40*/  FMUL.FTZ R85, R85, c[0x0][0x1ec] ;  /* 0x00007b0055557a20 */ /* 0x000fc80000410000 */
[----:B------:R-:W-:Y:S02]  /*0e50*/  @P0 FADD.FTZ R85, R20, R85 ;  /* 0x0000005514550221 */ /* 0x000fe40000010000 */
.L_x_2656:
[----:B------:R-:W-:Y:S05]  /*0e60*/  BSYNC B0 ;  /* 0x0000000000007941 */ /* 0x000fea0003800000 */
.L_x_2654:
[----:B------:R-:W-:Y:S01]  /*0e70*/  BSSY B0, `(.L_x_2657) ;  /* 0x000000a000007945 */ /* 0x000fe20003800000 */
[----:B------:R-:W-:Y:S05]  /*0e80*/  @P2 BRA `(.L_x_2658) ;  /* 0x0000004000002947 */ /* 0x000fea0003800000 */
[----:B------:R-:W-:Y:S01]  /*0e90*/  HFMA2.MMA R87, -RZ, RZ, 0, 0 ;  /* 0x00000000ff577435 */ /* 0x000fe200000001ff */
[----:B------:R-:W-:Y:S05]  /*0ea0*/  @!P0 BRA `(.L_x_2659) ;  /* 0x0000006000008947 */ /* 0x000fea0003800000 */
[----:B-----5:R-:W-:Y:S01]  /*0eb0*/  HADD2.F32 R87, -RZ, R14.H0_H0 ;  /* 0x2000000eff577230 */ /* 0x020fe20000004100 */
[----:B------:R-:W-:Y:S05]  /*0ec0*/  BRA `(.L_x_2659) ;  /* 0x0000004000007947 */ /* 0x000fea0003800000 */
.L_x_2658:
[----:B-----5:R-:W-:Y:S02]  /*0ed0*/  HADD2.F32 R87, -RZ, R18.H0_H0 ;  /* 0x20000012ff577230 */ /* 0x020fe40000004100 */
[----:B------:R-:W-:-:S03]  /*0ee0*/  @P0 HADD2.F32 R20, -RZ, R14.H0_H0 ;  /* 0x2000000eff140230 */ /* 0x000fc60000004100 */
[----:B------:R-:W-:-:S04]  /*0ef0*/  FMUL.FTZ R87, R87, c[0x0][0x1ec] ;  /* 0x00007b0057577a20 */ /* 0x000fc80000410000 */
[----:B------:R-:W-:Y:S02]  /*0f00*/  @P0 FADD.FTZ R87, R20, R87 ;  /* 0x0000005714570221 */ /* 0x000fe40000010000 */
.L_x_2659:
[----:B------:R-:W-:Y:S05]  /*0f10*/  BSYNC B0 ;  /* 0x0000000000007941 */ /* 0x000fea0003800000 */
.L_x_2657:
[----:B------:R-:W-:Y:S01]  /*0f20*/  BSSY B0, `(.L_x_2660) ;  /* 0x000000a000007945 */ /* 0x000fe20003800000 */
[----:B------:R-:W-:Y:S05]  /*0f30*/  @P2 BRA `(.L_x_2661) ;  /* 0x0000004000002947 */ /* 0x000fea0003800000 */
[----:B------:R-:W-:Y:S01]  /*0f40*/  MOV R91, RZ ;  /* 0x000000ff005b7202 */ /* 0x000fe20000000f00 */
[----:B------:R-:W-:Y:S05]  /*0f50*/  @!P0 BRA `(.L_x_2662) ;  /* 0x0000006000008947 */ /* 0x000fea0003800000 */
[----:B-----5:R-:W-:Y:S01]  /*0f60*/  HADD2.F32 R91, -RZ, R14.H1_H1 ;  /* 0x3000000eff5b7230 */ /* 0x020fe20000004100 */
[----:B------:R-:W-:Y:S05]  /*0f70*/  BRA `(.L_x_2662) ;  /* 0x0000004000007947 */ /* 0x000fea0003800000 */
.L_x_2661:
[----:B-----5:R-:W-:Y:S02]  /*0f80*/  HADD2.F32 R91, -RZ, R18.H1_H1 ;  /* 0x30000012ff5b7230 */ /* 0x020fe40000004100 */
[----:B------:R-:W-:-:S03]  /*0f90*/  @P0 HADD2.F32 R20, -RZ, R14.H1_H1 ;  /* 0x3000000eff140230 */ /* 0x000fc60000004100 */
[----:B------:R-:W-:-:S04]  /*0fa0*/  FMUL.FTZ R91, R91, c[0x0][0x1ec] ;  /* 0x00007b005b5b7a20 */ /* 0x000fc80000410000 */
[----:B------:R-:W-:Y:S02]  /*0fb0*/  @P0 FADD.FTZ R91, R20, R91 ;  /* 0x0000005b145b0221 */ /* 0x000fe40000010000 */
.L_x_2662:
[----:B------:R-:W-:Y:S05]  /*0fc0*/  BSYNC B0 ;  /* 0x0000000000007941 */ /* 0x000fea0003800000 */
.L_x_2660:
[----:B------:R-:W-:Y:S01]  /*0fd0*/  BSSY B0, `(.L_x_2663) ;  /* 0x000000a000007945 */ /* 0x000fe20003800000 */
[----:B------:R-:W-:Y:S05]  /*0fe0*/  @P2 BRA `(.L_x_2664) ;  /* 0x0000004000002947 */ /* 0x000fea0003800000 */
[----:B------:R-:W-:Y:S01]  /*0ff0*/  HFMA2.MMA R93, -RZ, RZ, 0, 0 ;  /* 0x00000000ff5d7435 */ /* 0x000fe200000001ff */
[----:B------:R-:W-:Y:S05]  /*1000*/  @!P0 BRA `(.L_x_2665) ;  /* 0x0000006000008947 */ /* 0x000fea0003800000 */
[----:B-----5:R-:W-:Y:S01]  /*1010*/  HADD2.F32 R93, -RZ, R15.H0_H0 ;  /* 0x2000000fff5d7230 */ /* 0x020fe20000004100 */
[----:B------:R-:W-:Y:S05]  /*1020*/  BRA `(.L_x_2665) ;  /* 0x0000004000007947 */ /* 0x000fea0003800000 */
.L_x_2664:
[----:B-----5:R-:W-:Y:S02]  /*1030*/  HADD2.F32 R93, -RZ, R19.H0_H0 ;  /* 0x20000013ff5d7230 */ /* 0x020fe40000004100 */
[----:B------:R-:W-:-:S03]  /*1040*/  @P0 HADD2.F32 R20, -RZ, R15.H0_H0 ;  /* 0x2000000fff140230 */ /* 0x000fc60000004100 */
[----:B------:R-:W-:-:S04]  /*1050*/  FMUL.FTZ R93, R93, c[0x0][0x1ec] ;  /* 0x00007b005d5d7a20 */ /* 0x000fc80000410000 */
[----:B------:R-:W-:Y:S02]  /*1060*/  @P0 FADD.FTZ R93, R20, R93 ;  /* 0x0000005d145d0221 */ /* 0x000fe40000010000 */
.L_x_2665:
[----:B------:R-:W-:Y:S05]  /*1070*/  BSYNC B0 ;  /* 0x0000000000007941 */ /* 0x000fea0003800000 */
.L_x_2663:
[----:B------:R-:W-:Y:S01]  /*1080*/  BSSY B0, `(.L_x_2666) ;  /* 0x000000a000007945 */ /* 0x000fe20003800000 */
[----:B------:R-:W-:Y:S05]  /*1090*/  @P2 BRA `(.L_x_2667) ;  /* 0x0000004000002947 */ /* 0x000fea0003800000 */
[----:B------:R-:W-:Y:S01]  /*10a0*/  MOV R95, RZ ;  /* 0x000000ff005f7202 */ /* 0x000fe20000000f00 */
[----:B------:R-:W-:Y:S05]  /*10b0*/  @!P0 BRA `(.L_x_2668) ;  /* 0x0000006000008947 */ /* 0x000fea0003800000 */
[----:B-----5:R-:W-:Y:S01]  /*10c0*/  HADD2.F32 R95, -RZ, R15.H1_H1 ;  /* 0x3000000fff5f7230 */ /* 0x020fe20000004100 */
[----:B------:R-:W-:Y:S05]  /*10d0*/  BRA `(.L_x_2668) ;  /* 0x0000004000007947 */ /* 0x000fea0003800000 */
.L_x_2667:
[----:B-----5:R-:W-:Y:S02]  /*10e0*/  HADD2.F32 R95, -RZ, R19.H1_H1 ;  /* 0x30000013ff5f7230 */ /* 0x020fe40000004100 */
[----:B------:R-:W-:-:S03]  /*10f0*/  @P0 HADD2.F32 R20, -RZ, R15.H1_H1 ;  /* 0x3000000fff140230 */ /* 0x000fc60000004100 */
[----:B------:R-:W-:-:S04]  /*1100*/  FMUL.FTZ R95, R95, c[0x0][0x1ec] ;  /* 0x00007b005f5f7a20 */ /* 0x000fc80000410000 */
[----:B------:R-:W-:Y:S02]  /*1110*/  @P0 FADD.FTZ R95, R20, R95 ;  /* 0x0000005f145f0221 */ /* 0x000fe40000010000 */
.L_x_2668:
[----:B------:R-:W-:Y:S05]  /*1120*/  BSYNC B0 ;  /* 0x0000000000007941 */ /* 0x000fea0003800000 */
.L_x_2666:
[----:B------:R-:W-:Y:S02]  /*1130*/  IADD3 R109, R3, 0x200, RZ ;  /* 0x00000200036d7810 */ /* 0x000fe40007ffe0ff */
[----:B------:R-:W-:Y:S01]  /*1140*/  @P1 IADD3 R25, R2, 0x200, RZ ;  /* 0x0000020002191810 */ /* 0x000fe20007ffe0ff */
[-C--:B------:R-:W-:Y:S01]  /*1150*/  IMAD.WIDE.U32 R2, R89, R30.reuse, c[0x0][0x188] ;  /* 0x0000620059027625 */ /* 0x080fe200078e001e */
[----:B------:R-:W-:Y:S02]  /*1160*/  F2FP.PACK_AB R23, R95, R93 ;  /* 0x0000005d5f17723e */ /* 0x000fe400000000ff */
[----:B------:R-:W-:Y:S01]  /*1170*/  F2FP.PACK_AB R22, R91, R87 ;  /* 0x000000575b16723e */ /* 0x000fe200000000ff */
[-C--:B------:R-:W-:Y:S01]  /*1180*/  @P1 IMAD.WIDE.U32 R24, R25, R30.reuse, c[0x0][0x170] ;  /* 0x00005c0019181625 */ /* 0x080fe200078e001e */
[----:B------:R-:W-:Y:S02]  /*1190*/  F2FP.PACK_AB R21, R85, R83 ;  /* 0x000000535515723e */ /* 0x000fe400000000ff */
[----:B------:R-:W-:Y:S01]  /*11a0*/  F2FP.PACK_AB R20, R81, R79 ;  /* 0x0000004f5114723e */ /* 0x000fe200000000ff */
        /* <DEDUP_REMOVED lines=8> */
[----:B-----5:R-:W-:Y:S01]  /*1230*/  HADD2.F32 R25, -RZ, R12.H0_H0 ;  /* 0x2000000cff197230 */ /* 0x020fe20000004100 */
[----:B------:R-:W-:Y:S05]  /*1240*/  BRA `(.L_x_2671) ;  /* 0x0000004000007947 */ /* 0x000fea0003800000 */
.L_x_2670:
[----:B0----5:R-:W-:Y:S02]  /*1250*/  HADD2.F32 R25, -RZ, R16.H0_H0 ;  /* 0x20000010ff197230 */ /* 0x021fe40000004100 */
[----:B------:R-:W-:-:S03]  /*1260*/  @P0 HADD2.F32 R2, -RZ, R12.H0_H0 ;  /* 0x2000000cff020230 */ /* 0x000fc60000004100 */
[----:B------:R-:W-:-:S04]  /*1270*/  FMUL.FTZ R25, R25, c[0x0][0x1ec] ;  /* 0x00007b0019197a20 */ /* 0x000fc80000410000 */
[----:B------:R-:W-:Y:S02]  /*1280*/  @P0 FADD.FTZ R25, R2, R25 ;  /* 0x0000001902190221 */ /* 0x000fe40000010000 */
.L_x_2671:
[----:B------:R-:W-:Y:S05]  /*1290*/  BSYNC B0 ;  /* 0x0000000000007941 */ /* 0x000fea0003800000 */
.L_x_2669:
[----:B------:R-:W-:Y:S01]  /*12a0*/  BSSY B0, `(.L_x_2672) ;  /* 0x000000a000007945 */ /* 0x000fe20003800000 */
[----:B------:R-:W-:Y:S05]  /*12b0*/  @P2 BRA `(.L_x_2673) ;  /* 0x0000004000002947 */ /* 0x000fea0003800000 */
[----:B------:R-:W-:Y:S01]  /*12c0*/  MOV R89, RZ ;  /* 0x000000ff00597202 */ /* 0x000fe20000000f00 */
[----:B------:R-:W-:Y:S05]  /*12d0*/  @!P0 BRA `(.L_x_2674) ;  /* 0x0000006000008947 */ /* 0x000fea0003800000 */
[----:B-----5:R-:W-:Y:S01]  /*12e0*/  HADD2.F32 R89, -RZ, R12.H1_H1 ;  /* 0x3000000cff597230 */ /* 0x020fe20000004100 */
[----:B------:R-:W-:Y:S05]  /*12f0*/  BRA `(.L_x_2674) ;  /* 0x0000004000007947 */ /* 0x000fea0003800000 */
.L_x_2673:
[----:B-----5:R-:W-:Y:S02]  /*1300*/  HADD2.F32 R89, -RZ, R16.H1_H1 ;  /* 0x30000010ff597230 */ /* 0x020fe40000004100 */
[----:B------:R-:W-:-:S03]  /*1310*/  @P0 HADD2.F32 R2, -RZ, R12.H1_H1 ;  /* 0x3000000cff020230 */ /* 0x000fc60000004100 */
[----:B------:R-:W-:-:S04]  /*1320*/  FMUL.FTZ R89, R89, c[0x0][0x1ec] ;  /* 0x00007b0059597a20 */ /* 0x000fc80000410000 */
[----:B------:R-:W-:Y:S02]  /*1330*/  @P0 FADD.FTZ R89, R2, R89 ;  /* 0x0000005902590221 */ /* 0x000fe40000010000 */
.L_x_2674:
[----:B------:R-:W-:Y:S05]  /*1340*/  BSYNC B0 ;  /* 0x0000000000007941 */ /* 0x000fea0003800000 */
.L_x_2672:
[----:B------:R-:W-:Y:S01]  /*1350*/  BSSY B0, `(.L_x_2675) ;  /* 0x000000a000007945 */ /* 0x000fe20003800000 */
[----:B------:R-:W-:Y:S05]  /*1360*/  @P2 BRA `(.L_x_2676) ;  /* 0x0000004000002947 */ /* 0x000fea0003800000 */
[----:B------:R-:W-:Y:S01]  /*1370*/  HFMA2.MMA R97, -RZ, RZ, 0, 0 ;  /* 0x00000000ff617435 */ /* 0x000fe200000001ff */
[----:B------:R-:W-:Y:S05]  /*1380*/  @!P0 BRA `(.L_x_2677) ;  /* 0x0000006000008947 */ /* 0x000fea0003800000 */
[----:B-----5:R-:W-:Y:S01]  /*1390*/  HADD2.F32 R97, -RZ, R13.H0_H0 ;  /* 0x2000000dff617230 */ /* 0x020fe20000004100 */
[----:B------:R-:W-:Y:S05]  /*13a0*/  BRA `(.L_x_2677) ;  /* 0x0000004000007947 */ /* 0x000fea0003800000 */
.L_x_2676:
[----:B-----5:R-:W-:Y:S02]  /*13b0*/  HADD2.F32 R97, -RZ, R17.H0_H0 ;  /* 0x20000011ff617230 */ /* 0x020fe40000004100 */
[----:B------:R-:W-:-:S03]  /*13c0*/  @P0 HADD2.F32 R2, -RZ, R13.H0_H0 ;  /* 0x2000000dff020230 */ /* 0x000fc60000004100 */
[----:B------:R-:W-:-:S04]  /*13d0*/  FMUL.FTZ R97, R97, c[0x0][0x1ec] ;  /* 0x00007b0061617a20 */ /* 0x000fc80000410000 */
[----:B------:R-:W-:Y:S02]  /*13e0*/  @P0 FADD.FTZ R97, R2, R97 ;  /* 0x0000006102610221 */ /* 0x000fe40000010000 */
.L_x_2677:
[----:B------:R-:W-:Y:S05]  /*13f0*/  BSYNC B0 ;  /* 0x0000000000007941 */ /* 0x000fea0003800000 */
.L_x_2675:
[----:B------:R-:W-:Y:S01]  /*1400*/  BSSY B0, `(.L_x_2678) ;  /* 0x000000a000007945 */ /* 0x000fe20003800000 */
[----:B------:R-:W-:Y:S05]  /*1410*/  @P2 BRA `(.L_x_2679) ;  /* 0x0000004000002947 */ /* 0x000fea0003800000 */
[----:B------:R-:W-:Y:S01]  /*1420*/  MOV R99, RZ ;  /* 0x000000ff00637202 */ /* 0x000fe20000000f00 */
[----:B------:R-:W-:Y:S05]  /*1430*/  @!P0 BRA `(.L_x_2680) ;  /* 0x0000006000008947 */ /* 0x000fea0003800000 */
[----:B-----5:R-:W-:Y:S01]  /*1440*/  HADD2.F32 R99, -RZ, R13.H1_H1 ;  /* 0x3000000dff637230 */ /* 0x020fe20000004100 */
[----:B------:R-:W-:Y:S05]  /*1450*/  BRA `(.L_x_2680) ;  /* 0x0000004000007947 */ /* 0x000fea0003800000 */
.L_x_2679:
[----:B-----5:R-:W-:Y:S02]  /*1460*/  HADD2.F32 R99, -RZ, R17.H1_H1 ;  /* 0x30000011ff637230 */ /* 0x020fe40000004100 */
[----:B------:R-:W-:-:S03]  /*1470*/  @P0 HADD2.F32 R2, -RZ, R13.H1_H1 ;  /* 0x3000000dff020230 */ /* 0x000fc60000004100 */
[----:B------:R-:W-:-:S04]  /*1480*/  FMUL.FTZ R99, R99, c[0x0][0x1ec] ;  /* 0x00007b0063637a20 */ /* 0x000fc80000410000 */
[----:B------:R-:W-:Y:S02]  /*1490*/  @P0 FADD.FTZ R99, R2, R99 ;  /* 0x0000006302630221 */ /* 0x000fe40000010000 */
.L_x_2680:
[----:B------:R-:W-:Y:S05]  /*14a0*/  BSYNC B0 ;  /* 0x0000000000007941 */ /* 0x000fea0003800000 */
.L_x_2678:
[----:B------:R-:W-:Y:S01]  /*14b0*/  BSSY B0, `(.L_x_2681) ;  /* 0x000000a000007945 */ /* 0x000fe20003800000 */
[----:B------:R-:W-:Y:S05]  /*14c0*/  @P2 BRA `(.L_x_2682) ;  /* 0x0000004000002947 */ /* 0x000fea0003800000 */
[----:B------:R-:W-:Y:S01]  /*14d0*/  HFMA2.MMA R101, -RZ, RZ, 0, 0 ;  /* 0x00000000ff657435 */ /* 0x000fe200000001ff */
[----:B------:R-:W-:Y:S05]  /*14e0*/  @!P0 BRA `(.L_x_2683) ;  /* 0x0000006000008947 */ /* 0x000fea0003800000 */
[----:B-----5:R-:W-:Y:S01]  /*14f0*/  HADD2.F32 R101, -RZ, R14.H0_H0 ;  /* 0x2000000eff657230 */ /* 0x020fe20000004100 */
[----:B------:R-:W-:Y:S05]  /*1500*/  BRA `(.L_x_2683) ;  /* 0x0000004000007947 */ /* 0x000fea0003800000 */
.L_x_2682:
[----:B-----5:R-:W-:Y:S02]  /*1510*/  HADD2.F32 R101, -RZ, R18.H0_H0 ;  /* 0x20000012ff657230 */ /* 0x020fe40000004100 */
[----:B------:R-:W-:-:S03]  /*1520*/  @P0 HADD2.F32 R2, -RZ, R14.H0_H0 ;  /* 0x2000000eff020230 */ /* 0x000fc60000004100 */
[----:B------:R-:W-:-:S04]  /*1530*/  FMUL.FTZ R101, R101, c[0x0][0x1ec] ;  /* 0x00007b0065657a20 */ /* 0x000fc80000410000 */
[----:B------:R-:W-:Y:S02]  /*1540*/  @P0 FADD.FTZ R101, R2, R101 ;  /* 0x0000006502650221 */ /* 0x000fe40000010000 */
.L_x_2683:
[----:B------:R-:W-:Y:S05]  /*1550*/  BSYNC B0 ;  /* 0x0000000000007941 */ /* 0x000fea0003800000 */
.L_x_2681:
[----:B------:R-:W-:Y:S01]  /*1560*/  BSSY B0, `(.L_x_2684) ;  /* 0x000000a000007945 */ /* 0x000fe20003800000 */
[----:B------:R-:W-:Y:S05]  /*1570*/  @P2 BRA `(.L_x_2685) ;  /* 0x0000004000002947 */ /* 0x000fea0003800000 */
[----:B------:R-:W-:Y:S01]  /*1580*/  MOV R103, RZ ;  /* 0x000000ff00677202 */ /* 0x000fe20000000f00 */
[----:B------:R-:W-:Y:S05]  /*1590*/  @!P0 BRA `(.L_x_2686) ;  /* 0x0000006000008947 */ /* 0x000fea0003800000 */
[----:B-----5:R-:W-:Y:S01]  /*15a0*/  HADD2.F32 R103, -RZ, R14.H1_H1 ;  /* 0x3000000eff677230 */ /* 0x020fe20000004100 */
[----:B------:R-:W-:Y:S05]  /*15b0*/  BRA `(.L_x_2686) ;  /* 0x0000004000007947 */ /* 0x000fea0003800000 */
.L_x_2685:
[----:B-----5:R-:W-:Y:S02]  /*15c0*/  HADD2.F32 R103, -RZ, R18.H1_H1 ;  /* 0x30000012ff677230 */ /* 0x020fe40000004100 */
[----:B------:R-:W-:-:S03]  /*15d0*/  @P0 HADD2.F32 R2, -RZ, R14.H1_H1 ;  /* 0x3000000eff020230 */ /* 0x000fc60000004100 */
[----:B------:R-:W-:-:S04]  /*15e0*/  FMUL.FTZ R103, R103, c[0x0][0x1ec] ;  /* 0x00007b0067677a20 */ /* 0x000fc80000410000 */
[----:B------:R-:W-:Y:S02]  /*15f0*/  @P0 FADD.FTZ R103, R2, R103 ;  /* 0x0000006702670221 */ /* 0x000fe40000010000 */
.L_x_2686:
[----:B------:R-:W-:Y:S05]  /*1600*/  BSYNC B0 ;  /* 0x0000000000007941 */ /* 0x000fea0003800000 */
.L_x_2684:
[----:B------:R-:W-:Y:S01]  /*1610*/  BSSY B0, `(.L_x_2687) ;  /* 0x000000a000007945 */ /* 0x000fe20003800000 */
[----:B------:R-:W-:Y:S05]  /*1620*/  @P2 BRA `(.L_x_2688) ;  /* 0x0000004000002947 */ /* 0x000fea0003800000 */
[----:B------:R-:W-:Y:S01]  /*1630*/  HFMA2.MMA R105, -RZ, RZ, 0, 0 ;  /* 0x00000000ff697435 */ /* 0x000fe200000001ff */
[----:B------:R-:W-:Y:S05]  /*1640*/  @!P0 BRA `(.L_x_2689) ;  /* 0x0000006000008947 */ /* 0x000fea0003800000 */
[----:B-----5:R-:W-:Y:S01]  /*1650*/  HADD2.F32 R105, -RZ, R15.H0_H0 ;  /* 0x2000000fff697230 */ /* 0x020fe20000004100 */
[----:B------:R-:W-:Y:S05]  /*1660*/  BRA `(.L_x_2689) ;  /* 0x0000004000007947 */ /* 0x000fea0003800000 */
.L_x_2688:
[----:B-----5:R-:W-:Y:S02]  /*1670*/  HADD2.F32 R105, -RZ, R19.H0_H0 ;  /* 0x20000013ff697230 */ /* 0x020fe40000004100 */
[----:B------:R-:W-:-:S03]  /*1680*/  @P0 HADD2.F32 R2, -RZ, R15.H0_H0 ;  /* 0x2000000fff020230 */ /* 0x000fc60000004100 */
[----:B------:R-:W-:-:S04]  /*1690*/  FMUL.FTZ R105, R105, c[0x0][0x1ec] ;  /* 0x00007b0069697a20 */ /* 0x000fc80000410000 */
[----:B------:R-:W-:Y:S02]  /*16a0*/  @P0 FADD.FTZ R105, R2, R105 ;  /* 0x0000006902690221 */ /* 0x000fe40000010000 */
.L_x_2689:
[----:B------:R-:W-:Y:S05]  /*16b0*/  BSYNC B0 ;  /* 0x0000000000007941 */ /* 0x000fea0003800000 */
.L_x_2687:
[----:B------:R-:W-:Y:S01]  /*16c0*/  BSSY B0, `(.L_x_2690) ;  /* 0x000000a000007945 */ /* 0x000fe20003800000 */
[----:B------:R-:W-:Y:S05]  /*16d0*/  @P2 BRA `(.L_x_2691) ;  /* 0x0000004000002947 */ /* 0x000fea0003800000 */
[----:B------:R-:W-:Y:S01]  /*16e0*/  MOV R107, RZ ;  /* 0x000000ff006b7202 */ /* 0x000fe20000000f00 */
[----:B------:R-:W-:Y:S05]  /*16f0*/  @!P0 BRA `(.L_x_2692) ;  /* 0x0000006000008947 */ /* 0x000fea0003800000 */
[----:B-----5:R-:W-:Y:S01]  /*1700*/  HADD2.F32 R107, -RZ, R15.H1_H1 ;  /* 0x3000000fff6b7230 */ /* 0x020fe20000004100 */
[----:B------:R-:W-:Y:S05]  /*1710*/  BRA `(.L_x_2692) ;  /* 0x0000004000007947 */ /* 0x000fea0003800000 */
.L_x_2691:
[----:B-----5:R-:W-:Y:S02]  /*1720*/  HADD2.F32 R107, -RZ, R19.H1_H1 ;  /* 0x30000013ff6b7230 */ /* 0x020fe40000004100 */
[----:B------:R-:W-:-:S03]  /*1730*/  @P0 HADD2.F32 R2, -RZ, R15.H1_H1 ;  /* 0x3000000fff020230 */ /* 0x000fc60000004100 */
[----:B------:R-:W-:-:S04]  /*1740*/  FMUL.FTZ R107, R107, c[0x0][0x1ec] ;  /* 0x00007b006b6b7a20 */ /* 0x000fc80000410000 */
[----:B------:R-:W-:Y:S02]  /*1750*/  @P0 FADD.FTZ R107, R2, R107 ;  /* 0x0000006b026b0221 */ /* 0x000fe40000010000 */
.L_x_2692:
[----:B------:R-:W-:Y:S05]  /*1760*/  BSYNC B0 ;  /* 0x0000000000007941 */ /* 0x000fea0003800000 */
.L_x_2690:
[----:B------:R-:W-:Y:S01]  /*1770*/  FADD.FTZ R24, RZ, R27 ;  /* 0x0000001bff187221 */ /* 0x000fe20000010000 */
[----:B------:R-:W-:Y:S01]  /*1780*/  F2FP.PACK_AB R23, R107, R105 ;  /* 0x000000696b17723e */ /* 0x000fe200000000ff */
[----:B------:R-:W-:Y:S01]  /*1790*/  IMAD.WIDE.U32 R2, R109, R30, c[0x0][0x188] ;  /* 0x000062006d027625 */ /* 0x000fe200078e001e */
[----:B------:R-:W-:Y:S02]  /*17a0*/  F2FP.PACK_AB R22, R103, R101 ;  /* 0x000000656716723e */ /* 0x000fe400000000ff */
[----:B------:R-:W-:Y:S01]  /*17b0*/  F2FP.PACK_AB R21, R99, R97 ;  /* 0x000000616315723e */ /* 0x000fe200000000ff */
[----:B------:R-:W-:Y:S01]  /*17c0*/  FADD.FTZ R24, R24, R29 ;  /* 0x0000001d18187221 */ /* 0x000fe20000010000 */
[----:B------:R-:W-:Y:S02]  /*17d0*/  F2FP.PACK_AB R20, R89, R25 ;  /* 0x000000195914723e */ /* 0x000fe400000000ff */
        /* <DEDUP_REMOVED lines=27> */
.L_x_2699:
        /* <DEDUP_REMOVED lines=68> */
.L_x_2700:
        /* <DEDUP_REMOVED lines=85> */
[----:B------:R-:W-:Y:S01]  /*2320*/  HADD2.F32 R29, -RZ, R47.H0_H0 ;  /* 0x2000002fff1d7230 */ /* 0x000fe20000004100 */
        /* <DEDUP_REMOVED lines=25> */
[C---:B------:R-:W-:Y:S01]  /*24c0*/  FMUL.FTZ R69, R23.reuse, R30 ;  /* 0x0000001e17457220 */ /* 0x040fe20000410000 */
[----:B------:R-:W-:Y:S01]  /*24d0*/  HADD2.F32 R30, -RZ, R46.H0_H0 ;  /* 0x2000002eff1e7230 */ /* 0x000fe20000004100 */
[----:B------:R-:W-:-:S02]  /*24e0*/  FMUL.FTZ R66, R23, R66 ;  /* 0x0000004217427220 */ /* 0x000fc40000410000 */
[C---:B------:R-:W-:Y:S01]  /*24f0*/  FMUL.FTZ R71, R23.reuse, R68 ;  /* 0x0000004417477220 */ /* 0x040fe20000410000 */
[----:B------:R-:W-:Y:S01]  /*2500*/  HADD2.F32 R68, -RZ, R46.H1_H1 ;  /* 0x3000002eff447230 */ /* 0x000fe20000004100 */
[C---:B------:R-:W-:Y:S02]  /*2510*/  FMUL.FTZ R73, R23.reuse, R72 ;  /* 0x0000004817497220 */ /* 0x040fe40000410000 */
[C---:B------:R-:W-:Y:S01]  /*2520*/  FMUL.FTZ R2, R23.reuse, R74 ;  /* 0x0000004a17027220 */ /* 0x040fe20000410000 */
[----:B------:R-:W-:Y:S01]  /*2530*/  HADD2.F32 R74, -RZ, R11.H1_H1 ;  /* 0x3000000bff4a7230 */ /* 0x000fe20000004100 */
[C---:B------:R-:W-:Y:S01]  /*2540*/  FMUL.FTZ R25, R23.reuse, R76 ;  /* 0x0000004c17197220 */ /* 0x040fe20000410000 */
[----:B------:R-:W-:Y:S01]  /*2550*/  HADD2.F32 R76, -RZ, R7.H0_H0 ;  /* 0x20000007ff4c7230 */ /* 0x000fe20000004100 */
        /* <DEDUP_REMOVED lines=14> */
[----:B------:R-:W-:Y:S01]  /*2640*/  FFMA.FTZ R23, R70, R29, R41 ;  /* 0x0000001d46177223 */ /* 0x000fe20000010029 */
[----:B------:R-:W-:Y:S01]  /*2650*/  HADD2.F32 R70, -RZ, R47.H1_H1 ;  /* 0x3000002fff467230 */ /* 0x000fe20000004100 */
[----:B------:R-:W-:Y:S01]  /*2660*/  FFMA.FTZ R71, R71, R68, R42 ;  /* 0x0000004447477223 */ /* 0x000fe2000001002a */
[--C-:B------:R-:W-:Y:S01]  /*2670*/  HADD2.F32 R29, -RZ, R45.reuse.H0_H0 ;  /* 0x2000002dff1d7230 */ /* 0x100fe20000004100 */
[----:B------:R-:W-:Y:S01]  /*2680*/  IMAD R26, R26, c[0x0][0x168], RZ ;  /* 0x00005a001a1a7a24 */ /* 0x000fe200078e02ff */
[----:B------:R-:W-:Y:S01]  /*2690*/  HADD2.F32 R68, -RZ, R45.H1_H1 ;  /* 0x3000002dff447230 */ /* 0x000fe20000004100 */
[----:B------:R-:W-:Y:S01]  /*26a0*/  FFMA.FTZ R72, R73, R70, R40 ;  /* 0x0000004649487223 */ /* 0x000fe20000010028 */
[----:B------:R-:W-:Y:S01]  /*26b0*/  HADD2.F32 R73, -RZ, R11.H0_H0 ;  /* 0x2000000bff497230 */ /* 0x000fe20000004100 */
[----:B------:R-:W-:Y:S01]  /*26c0*/  FFMA.FTZ R70, R66, R30, R43 ;  /* 0x0000001e42467223 */ /* 0x000fe2000001002b */
[--C-:B------:R-:W-:Y:S01]  /*26d0*/  HADD2.F32 R30, -RZ, R44.reuse.H1_H1 ;  /* 0x3000002cff1e7230 */ /* 0x100fe20000004100 */
[----:B------:R-:W-:Y:S01]  /*26e0*/  FFMA.FTZ R66, R28, R29, R49 ;  /* 0x0000001d1c427223 */ /* 0x000fe20000010031 */
[----:B------:R-:W-:Y:S01]  /*26f0*/  HADD2.F32 R28, -RZ, R44.H0_H0 ;  /* 0x2000002cff1c7230 */ /* 0x000fe20000004100 */
[----:B------:R-:W-:Y:S01]  /*2700*/  SHF.R.S32.HI R29, RZ, 0x1f, R26 ;  /* 0x0000001fff1d7819 */ /* 0x000fe2000001141a */
[----:B------:R-:W-:Y:S01]  /*2710*/  FFMA.FTZ R69, R69, R68, R48 ;  /* 0x0000004445457223 */ /* 0x000fe20000010030 */
[----:B------:R-:W-:Y:S01]  /*2720*/  HADD2.F32 R68, -RZ, R10.H1_H1 ;  /* 0x3000000aff447230 */ /* 0x000fe20000004100 */
[----:B------:R-:W-:Y:S01]  /*2730*/  FFMA.FTZ R74, R79, R74, R32 ;  /* 0x0000004a4f4a7223 */ /* 0x000fe20000010020 */
[----:B------:R-:W-:Y:S01]  /*2740*/  HADD2.F32 R79, -RZ, R7.H1_H1 ;  /* 0x30000007ff4f7230 */ /* 0x000fe20000004100 */
[----:B------:R-:W-:Y:S01]  /*2750*/  FFMA.FTZ R24, R24, R28, R51 ;  /* 0x0000001c18187223 */ /* 0x000fe20000010033 */
[----:B------:R-:W-:Y:S01]  /*2760*/  LEA.HI R28, R29, R26, RZ, 0x3 ;  /* 0x0000001a1d1c7211 */ /* 0x000fe200078f18ff */
[--C-:B------:R-:W-:Y:S01]  /*2770*/  HADD2.F32 R26, -RZ, R9.reuse.H0_H0 ;  /* 0x20000009ff1a7230 */ /* 0x100fe20000004100 */
[----:B------:R-:W-:Y:S01]  /*2780*/  FFMA.FTZ R77, R77, R68, R34 ;  /* 0x000000444d4d7223 */ /* 0x000fe20000010022 */
[----:B------:R-:W-:Y:S01]  /*2790*/  HADD2.F32 R29, -RZ, R9.H1_H1 ;  /* 0x30000009ff1d7230 */ /* 0x000fe20000004100 */
[----:B------:R-:W-:Y:S01]  /*27a0*/  FFMA.FTZ R31, R31, R30, R50 ;  /* 0x0000001e1f1f7223 */ /* 0x000fe20000010032 */
[----:B------:R-:W-:Y:S01]  /*27b0*/  HADD2.F32 R68, -RZ, R6.H0_H0 ;  /* 0x20000006ff447230 */ /* 0x000fe20000004100 */
[----:B------:R-:W-:Y:S01]  /*27c0*/  FFMA.FTZ R78, R78, R26, R37 ;  /* 0x0000001a4e4e7223 */ /* 0x000fe20000010025 */
[----:B------:R-:W-:Y:S01]  /*27d0*/  HADD2.F32 R30, -RZ, R10.H0_H0 ;  /* 0x2000000aff1e7230 */ /* 0x000fe20000004100 */
[----:B------:R-:W-:Y:S01]  /*27e0*/  FFMA.FTZ R75, R75, R29, R36 ;  /* 0x0000001d4b4b7223 */ /* 0x000fe20000010024 */
[--C-:B------:R-:W-:Y:S01]  /*27f0*/  HADD2.F32 R26, -RZ, R8.reuse.H0_H0 ;  /* 0x20000008ff1a7230 */ /* 0x100fe20000004100 */
[----:B------:R-:W-:Y:S01]  /*2800*/  FFMA.FTZ R83, R104, R79, R59 ;  /* 0x0000004f68537223 */ /* 0x000fe2000001003b */
[----:B------:R-:W-:Y:S01]  /*2810*/  HADD2.F32 R29, -RZ, R8.H1_H1 ;  /* 0x30000008ff1d7230 */ /* 0x000fe20000004100 */
[----:B------:R-:W-:Y:S01]  /*2820*/  FFMA.FTZ R98, R98, R68, R55 ;  /* 0x0000004462627223 */ /* 0x000fe20000010037 */
[----:B------:R-:W-:Y:S01]  /*2830*/  HADD2.F32 R79, -RZ, R6.H1_H1 ;  /* 0x30000006ff4f7230 */ /* 0x000fe20000004100 */
[----:B------:R-:W-:Y:S01]  /*2840*/  FFMA.FTZ R30, R82, R30, R35 ;  /* 0x0000001e521e7223 */ /* 0x000fe20000010023 */
[--C-:B------:R-:W-:Y:S01]  /*2850*/  HADD2.F32 R68, -RZ, R5.reuse.H0_H0 ;  /* 0x20000005ff447230 */ /* 0x100fe20000004100 */
[----:B------:R-:W-:Y:S01]  /*2860*/  FFMA.FTZ R2, R2, R26, R39 ;  /* 0x0000001a02027223 */ /* 0x000fe20000010027 */
[--C-:B------:R-:W-:Y:S01]  /*2870*/  HADD2.F32 R26, -RZ, R4.reuse.H1_H1 ;  /* 0x30000004ff1a7230 */ /* 0x100fe20000004100 */
[----:B------:R-:W-:Y:S01]  /*2880*/  FFMA.FTZ R29, R25, R29, R38 ;  /* 0x0000001d191d7223 */ /* 0x000fe20000010026 */
[----:B------:R-:W-:Y:S01]  /*2890*/  HADD2.F32 R25, -RZ, R4.H0_H0 ;  /* 0x20000004ff197230 */ /* 0x000fe20000004100 */
[----:B------:R-:W-:Y:S01]  /*28a0*/  FFMA.FTZ R82, R81, R76, R58 ;  /* 0x0000004c51527223 */ /* 0x000fe2000001003a */
[----:B------:R-:W-:Y:S01]  /*28b0*/  HADD2.F32 R76, -RZ, R5.H1_H1 ;  /* 0x30000005ff4c7230 */ /* 0x000fe20000004100 */
[----:B------:R-:W-:Y:S01]  /*28c0*/  FFMA.FTZ R81, R22, R79, R57 ;  /* 0x0000004f16517223 */ /* 0x000fe20000010039 */
[----:B------:R-:W-:Y:S01]  /*28d0*/  F2FP.PACK_AB R22, R71, R70 ;  /* 0x000000464716723e */ /* 0x000fe200000000ff */
[----:B------:R-:W-:Y:S01]  /*28e0*/  FFMA.FTZ R79, R20, R68, R53 ;  /* 0x00000044144f7223 */ /* 0x000fe20000010035 */
[----:B------:R-:W-:Y:S01]  /*28f0*/  F2FP.PACK_AB R20, R31, R24 ;  /* 0x000000181f14723e */ /* 0x000fe200000000ff */
[----:B------:R-:W-:Y:S01]  /*2900*/  FFMA.FTZ R80, R27, R76, R56 ;  /* 0x0000004c1b507223 */ /* 0x000fe20000010038 */
[----:B------:R-:W-:Y:S01]  /*2910*/  F2FP.PACK_AB R24, R29, R2 ;  /* 0x000000021d18723e */ /* 0x000fe200000000ff */
[----:B------:R-:W-:Y:S01]  /*2920*/  FFMA.FTZ R76, R21, R25, R0 ;  /* 0x00000019154c7223 */ /* 0x000fe20000010000 */
[----:B------:R-:W-:Y:S01]  /*2930*/  LEA.HI.SX32 R2, R28, R63, 0x1d ;  /* 0x0000003f1c027211 */ /* 0x000fe200078feaff */
[----:B------:R-:W-:Y:S01]  /*2940*/  FFMA.FTZ R3, R3, R26, R54 ;  /* 0x0000001a03037223 */ /* 0x000fe20000010036 */
[----:B------:R-:W-:Y:S01]  /*2950*/  MOV R71, 0x10 ;  /* 0x0000001000477802 */ /* 0x000fe20000000f00 */
[----:B------:R-:W-:Y:S01]  /*2960*/  FFMA.FTZ R73, R86, R73, R33 ;  /* 0x0000004956497223 */ /* 0x000fe20000010021 */
[----:B------:R-:W-:-:S02]  /*2970*/  IADD3 R68, R2, 0x100, RZ ;  /* 0x0000010002447810 */ /* 0x000fc40007ffe0ff */
[C---:B------:R-:W-:Y:S02]  /*2980*/  IADD3 R70, R2.reuse, 0x200, RZ ;  /* 0x0000020002467810 */ /* 0x040fe40007ffe0ff */
[----:B------:R-:W-:Y:S01]  /*2990*/  F2FP.PACK_AB R28, R3, R76 ;  /* 0x0000004c031c723e */ /* 0x000fe200000000ff */
[----:B------:R-:W-:Y:S01]  /*29a0*/  IMAD.WIDE.U32 R2, R2, R71, c[0x0][0x208] ;  /* 0x0000820002027625 */ /* 0x000fe200078e0047 */
[----:B------:R-:W-:Y:S02]  /*29b0*/  F2FP.PACK_AB R23, R72, R23 ;  /* 0x000000174817723e */ /* 0x000fe400000000ff */
[----:B------:R-:W-:Y:S01]  /*29c0*/  F2FP.PACK_AB R21, R69, R66 ;  /* 0x000000424515723e */ /* 0x000fe200000000ff */
[----:B------:R-:W-:Y:S01]  /*29d0*/  IMAD.WIDE.U32 R68, R68, R71, c[0x0][0x208] ;  /* 0x0000820044447625 */ /* 0x000fe200078e0047 */
[----:B------:R-:W-:Y:S02]  /*29e0*/  F2FP.PACK_AB R27, R74, R73 ;  /* 0x000000494a1b723e */ /* 0x000fe400000000ff */
[----:B------:R-:W-:Y:S01]  /*29f0*/  F2FP.PACK_AB R26, R77, R30 ;  /* 0x0000001e4d1a723e */ /* 0x000fe200000000ff */
[----:B------:R-:W-:Y:S01]  /*2a00*/  IMAD.WIDE.U32 R70, R70, R71, c[0x0][0x208] ;  /* 0x0000820046467625 */ /* 0x000fe200078e0047 */
[----:B------:R-:W-:Y:S01]  /*2a10*/  F2FP.PACK_AB R25, R75, R78 ;  /* 0x0000004e4b19723e */ /* 0x000fe200000000ff */
[----:B------:R0:W-:Y:S01]  /*2a20*/  STG.E.128 [R2.64], R20 ;  /* 0x0000001402007986 */ /* 0x0001e2000c101d04 */
[----:B------:R-:W-:-:S02]  /*2a30*/  F2FP.PACK_AB R31, R83, R82 ;  /* 0x00000052531f723e */ /* 0x000fc400000000ff */
[----:B------:R-:W-:Y:S01]  /*2a40*/  F2FP.PACK_AB R30, R81, R98 ;  /* 0x00000062511e723e */ /* 0x000fe200000000ff */
[----:B------:R0:W-:Y:S01]  /*2a50*/  STG.E.128 [R68.64], R24 ;  /* 0x0000001844007986 */ /* 0x0001e2000c101d04 */
[----:B------:R-:W-:-:S05]  /*2a60*/  F2FP.PACK_AB R29, R80, R79 ;  /* 0x0000004f501d723e */ /* 0x000fca00000000ff */
[----:B------:R0:W-:Y:S02]  /*2a70*/  STG.E.128 [R70.64], R28 ;  /* 0x0000001c46007986 */ /* 0x0001e4000c101d04 */
.L_x_2696:
[----:B-1----:R-:W-:Y:S05]  /*2a80*/  BSYNC B0 ;  /* 0x0000000000007941 */ /* 0x002fea0003800000 */
.L_x_2695:
[----:B------:R-:W-:Y:S02]  /*2a90*/  IADD3 R61, R61, c[0x0][0x160], RZ ;  /* 0x000058003d3d7a10 */ /* 0x000fe40007ffe0ff */
[----:B------:R-:W-:Y:S02]  /*2aa0*/  LOP3.LUT P1, RZ, R64, 0xff, RZ, 0xc0, !PT ;  /* 0x000000ff40ff7812 */ /* 0x000fe4000782c0ff */
[----:B------:R-:W-:Y:S02]  /*2ab0*/  ISETP.GE.AND P0, PT, R61, c[0x0][0x164], PT ;  /* 0x000059003d007a0c */ /* 0x000fe40003f06270 */
[----:B------:R-:W-:-:S11]  /*2ac0*/  SEL R64, RZ, 0x1, P1 ;  /* 0x00000001ff407807 */ /* 0x000fd60000800000 */
[----:B0----5:R-:W-:Y:S01]  /*2ad0*/  @P0 CALL.REL.NOINC `(.L_x_2697) ;  /* 0x0000001000000944 */ /* 0x021fe20003c00000 */
[----:B------:R-:W-:Y:S05]  /*2ae0*/  BRA `(.L_x_2698) ;  /* 0xffffd8d000007947 */ /* 0x000fea000383ffff */
.L_x_2697:
[----:B------:R-:W-:Y:S05]  /*2af0*/  EXIT ;  /* 0x000000000000794d */ /* 0x000fea0003800000 */
.L_x_2693:
[----:B------:R-:W-:Y:S01]  /*2b00*/  HFMA2.MMA R3, -RZ, RZ, 0, 5.9604644775390625e-08 ;  /* 0x00000001ff037435 */ /* 0x000fe200000001ff */
[----:B------:R-:W-:Y:S02]  /*2b10*/  MOV R23, 0x1f ;  /* 0x0000001f00177802 */ /* 0x000fe40000000f00 */
[----:B------:R-:W-:Y:S02]  /*2b20*/  MOV R24, 0xffffffff ;  /* 0xffffffff00187802 */ /* 0x000fe40000000f00 */
[----:B------:R-:W-:Y:S02]  /*2b30*/  MOV R20, 0x2b50 ;  /* 0x00002b5000147802 */ /* 0x000fe40000000f00 */
[----:B-----5:R-:W-:Y:S05]  /*2b40*/  CALL.REL.NOINC `($__internal_19_$__cuda_sm70_shflsync_bfly_p) ;  /* 0x000006a000007944 */ /* 0x020fea0003c00000 */
[----:B-1----:R-:W-:Y:S01]  /*2b50*/  MOV R2, R3 ;  /* 0x0000000300027202 */ /* 0x002fe20000000f00 */
[----:B0-----:R-:W-:Y:S05]  /*2b60*/  BRA `(.L_x_2699) ;  /* 0xffffee2000007947 */ /* 0x001fea000383ffff */
.L_x_2694:
[----:B------:R-:W-:Y:S01]  /*2b70*/  HFMA2.MMA R3, -RZ, RZ, 0, 1.1920928955078125e-07 ;  /* 0x00000002ff037435 */ /* 0x000fe200000001ff */
[----:B------:R-:W-:Y:S02]  /*2b80*/  MOV R23, 0x1f ;  /* 0x0000001f00177802 */ /* 0x000fe40000000f00 */
[----:B------:R-:W-:Y:S02]  /*2b90*/  MOV R24, 0xffffffff ;  /* 0xffffffff00187802 */ /* 0x000fe40000000f00 */
[----:B------:R-:W-:-:S02]  /*2ba0*/  MOV R20, 0x2bc0 ;  /* 0x00002bc000147802 */ /* 0x000fc40000000f00 */
[----:B-----5:R-:W-:Y:S05]  /*2bb0*/  CALL.REL.NOINC `($__internal_19_$__cuda_sm70_shflsync_bfly_p) ;  /* 0x0000063000007944 */ /* 0x020fea0003c00000 */
[----:B01----:R-:W-:Y:S01]  /*2bc0*/  FADD.FTZ R30, R30, R3 ;  /* 0x000000031e1e7221 */ /* 0x003fe20000010000 */
[----:B------:R-:W-:Y:S01]  /*2bd0*/  HFMA2.MMA R3, -RZ, RZ, 0, 2.384185791015625e-07 ;  /* 0x00000004ff037435 */ /* 0x000fe200000001ff */
[----:B------:R-:W-:-:S02]  /*2be0*/  MOV R23, 0x1f ;  /* 0x0000001f00177802 */ /* 0x000fc40000000f00 */
[----:B------:R-:W-:Y:S02]  /*2bf0*/  MOV R24, 0xffffffff ;  /* 0xffffffff00187802 */ /* 0x000fe40000000f00 */
[----:B------:R-:W-:Y:S02]  /*2c00*/  MOV R20, 0x2c20 ;  /* 0x00002c2000147802 */ /* 0x000fe40000000f00 */
[----:B------:R-:W-:Y:S05]  /*2c10*/  CALL.REL.NOINC `($__internal_19_$__cuda_sm70_shflsync_bfly_p) ;  /* 0x000005d000007944 */ /* 0x000fea0003c00000 */
[----:B01----:R-:W-:Y:S01]  /*2c20*/  FADD.FTZ R30, R30, R3 ;  /* 0x000000031e1e7221 */ /* 0x003fe20000010000 */
[----:B------:R-:W-:Y:S01]  /*2c30*/  HFMA2.MMA R3, -RZ, RZ, 0, 4.76837158203125e-07 ;  /* 0x00000008ff037435 */ /* 0x000fe200000001ff */
[----:B------:R-:W-:Y:S02]  /*2c40*/  MOV R23, 0x1f ;  /* 0x0000001f00177802 */ /* 0x000fe40000000f00 */
[----:B------:R-:W-:Y:S02]  /*2c50*/  MOV R24, 0xffffffff ;  /* 0xffffffff00187802 */ /* 0x000fe40000000f00 */
[----:B------:R-:W-:Y:S02]  /*2c60*/  MOV R20, 0x2c80 ;  /* 0x00002c8000147802 */ /* 0x000fe40000000f00 */
[----:B------:R-:W-:Y:S05]  /*2c70*/  CALL.REL.NOINC `($__internal_19_$__cuda_sm70_shflsync_bfly_p) ;  /* 0x0000057000007944 */ /* 0x000fea0003c00000 */
[----:B01----:R-:W-:Y:S01]  /*2c80*/  FADD.FTZ R30, R30, R3 ;  /* 0x000000031e1e7221 */ /* 0x003fe20000010000 */
[----:B------:R-:W-:Y:S01]  /*2c90*/  HFMA2.MMA R3, -RZ, RZ, 0, 9.5367431640625e-07 ;  /* 0x00000010ff037435 */ /* 0x000fe200000001ff */
[----:B------:R-:W-:-:S02]  /*2ca0*/  MOV R23, 0x1f ;  /* 0x0000001f00177802 */ /* 0x000fc40000000f00 */
[----:B------:R-:W-:Y:S02]  /*2cb0*/  MOV R24, 0xffffffff ;  /* 0xffffffff00187802 */ /* 0x000fe40000000f00 */
[----:B------:R-:W-:Y:S02]  /*2cc0*/  MOV R20, 0x2ce0 ;  /* 0x00002ce000147802 */ /* 0x000fe40000000f00 */
[----:B------:R-:W-:Y:S05]  /*2cd0*/  CALL.REL.NOINC `($__internal_19_$__cuda_sm70_shflsync_bfly_p) ;  /* 0x0000051000007944 */ /* 0x000fea0003c00000 */
        /* <DEDUP_REMOVED lines=54> */
[----:B------:R-:W-:Y:S05]  /*3040*/  CALL.REL.NOINC `($__internal_19_$__cuda_sm70_shflsync_bfly_p) ;  /* 0x000001a000007944 */ /* 0x000fea0003c00000 */
[----:B01----:R-:W-:Y:S01]  /*3050*/  FADD.FTZ R30, R30, R3 ;  /* 0x000000031e1e7221 */ /* 0x003fe20000010000 */
[----:B------:R-:W-:Y:S01]  /*3060*/  HFMA2.MMA R3, -RZ, RZ, 0, 1.1920928955078125e-07 ;  /* 0x00000002ff037435 */ /* 0x000fe200000001ff */
[----:B------:R-:W-:Y:S02]  /*3070*/  MOV R23, 0x1f ;  /* 0x0000001f00177802 */ /* 0x000fe40000000f00 */
[----:B------:R-:W-:Y:S02]  /*3080*/  MOV R24, 0xffffffff ;  /* 0xffffffff00187802 */ /* 0x000fe40000000f00 */
[----:B------:R-:W-:Y:S02]  /*3090*/  MOV R20, 0x30b0 ;  /* 0x000030b000147802 */ /* 0x000fe40000000f00 */
[----:B------:R-:W-:Y:S05]  /*30a0*/  CALL.REL.NOINC `($__internal_19_$__cuda_sm70_shflsync_bfly_p) ;  /* 0x0000014000007944 */ /* 0x000fea0003c00000 */
        /* <DEDUP_REMOVED lines=18> */
[----:B-1----:R-:W-:Y:S01]  /*31d0*/  MOV R21, R3 ;  /* 0x0000000300157202 */ /* 0x002fe20000000f00 */
[----:B0-----:R-:W-:Y:S05]  /*31e0*/  BRA `(.L_x_2700) ;  /* 0xffffebe000007947 */ /* 0x001fea000383ffff */
        .weak           $__internal_19_$__cuda_sm70_shflsync_bfly_p
        .type           $__internal_19_$__cuda_sm70_shflsync_bfly_p,@function
        .size           $__internal_19_$__cuda_sm70_shflsync_bfly_p,(.L_x_22107 - $__internal_19_$__cuda_sm70_shflsync_bfly_p)
$__internal_19_$__cuda_sm70_shflsync_bfly_p:
[----:B------:R-:W-:Y:S01]  /*31f0*/  HFMA2.MMA R21, -RZ, RZ, 0, 0 ;  /* 0x00000000ff157435 */ /* 0x000fe200000001ff */
[----:B------:R-:W-:Y:S04]  /*3200*/  WARPSYNC R24 ;  /* 0x0000001800007348 */ /* 0x000fe80003800000 */
[----:B------:R0:W1:Y:S01]  /*3210*/  SHFL.BFLY PT, R3, R30, R3, R23 ;  /* 0x0c0000031e037389 */ /* 0x00006200000e0017 */
[----:B------:R-:W-:Y:S05]  /*3220*/  RET.REL.NODEC R20 `(_ZN10layer_norm13ln_fwd_kernelINS_13Kernel_traitsI6__halfS2_S2_S2_fjLj6144ELj1ELj1ELj8ELj16ENS_18Kernel_traits_baseILj6144ES2_S2_S2_S2_fjLj256EEEEELb0ELb0ELb1ELb1EEEvNS_9FwdParamsE) ;  /* 0xffffcdd014007950 */ /* 0x000fea0003c3ffff */
.L_x_2701:
        /* <DEDUP_REMOVED lines=13> */
.L_x_22107:


//--------------------- .text._ZN10layer_norm13ln_fwd_kernelINS_13Kernel_traitsI6__halfS2_S2_S2_fjLj6144ELj1ELj1ELj8ELj16ENS_18Kernel_traits_baseILj6144ES2_S2_S2_S2_fjLj256EEEEELb0ELb1ELb0ELb0EEEvNS_9FwdParamsE --------------------------
	.section	.text._ZN10layer_norm13ln_fwd_kernelINS_13Kernel_traitsI6__halfS2_S2_S2_fjLj6144ELj1ELj1ELj8ELj16ENS_18Kernel_traits_baseILj6144ES2_S2_S2_S2_fjLj256EEEEELb0ELb1ELb0ELb0EEEvNS_9FwdParamsE,"ax",@progbits
	.sectioninfo	@"SHI_REGISTERS=128"
	.align	128
        .global         _ZN10layer_norm13ln_fwd_kernelINS_13Kernel_traitsI6__halfS2_S2_S2_fjLj6144ELj1ELj1ELj8ELj16ENS_18Kernel_traits_baseILj6144ES2_S2_S2_S2_fjLj256EEEEELb0ELb1ELb0ELb0EEEvNS_9FwdParamsE
        .type           _ZN10layer_norm13ln_fwd_kernelINS_13Kernel_traitsI6__halfS2_S2_S2_fjLj6144ELj1ELj1ELj8ELj16ENS_18Kernel_traits_baseILj6144ES2_S2_S2_S2_fjLj256EEEEELb0ELb1ELb0ELb0EEEvNS_9FwdParamsE,@function
        .size           _ZN10layer_norm13ln_fwd_kernelINS_13Kernel_traitsI6__halfS2_S2_S2_fjLj6144ELj1ELj1ELj8ELj16ENS_18Kernel_traits_baseILj6144ES2_S2_S2_S2_fjLj256EEEEELb0ELb1ELb0ELb0EEEvNS_9FwdParamsE,(.L_x_22108 - _ZN10layer_norm13ln_fwd_kernelINS_13Kernel_traitsI6__halfS2_S2_S2_fjLj6144ELj1ELj1ELj8ELj16ENS_18Kernel_traits_baseILj6144ES2_S2_S2_S2_fjLj256EEEEELb0ELb1ELb0ELb0EEEvNS_9FwdParamsE)
        .other          _ZN10layer_norm13ln_fwd_kernelINS_13Kernel_traitsI6__halfS2_S2_S2_fjLj6144ELj1ELj1ELj8ELj16ENS_18Kernel_traits_baseILj6144ES2_S2_S2_S2_fjLj256EEEEELb0ELb1ELb0ELb0EEEvNS_9FwdParamsE,@"STO_CUDA_ENTRY STV_DEFAULT"
_ZN10layer_norm13ln_fwd_kernelINS_13Kernel_traitsI6__halfS2_S2_S2_fjLj6144ELj1ELj1ELj8ELj16ENS_18Kernel_traits_baseILj6144ES2_S2_S2_S2_fjLj256EEEEELb0ELb1ELb0ELb0EEEvNS_9FwdParamsE:
.text._ZN10layer_norm13ln_fwd_kernelINS_13Kernel_traitsI6__halfS2_S2_S2_fjLj6144ELj1ELj1ELj8ELj16ENS_18Kernel_traits_baseILj6144ES2_S2_S2_S2_fjLj256EEEEELb0ELb1ELb0ELb0EEEvNS_9FwdParamsE:
        /* <DEDUP_REMOVED lines=28> */
.L_x_2703:
[----:B0-----:R-:W-:Y:S05]  /*01c0*/  BSYNC B0 ;  /* 0x0000000000007941 */ /* 0x001fea0003800000 */
.L_x_2702:
        /* <DEDUP_REMOVED lines=16> */
.L_x_2705:
[----:B0-----:R-:W-:Y:S05]  /*02d0*/  BSYNC B0 ;  /* 0x0000000000007941 */ /* 0x001fea0003800000 */
.L_x_2704:
        /* <DEDUP_REMOVED lines=15> */
.L_x_2707:
[----:B0-----:R-:W-:Y:S05]  /*03d0*/  BSYNC B0 ;  /* 0x0000000000007941 */ /* 0x001fea0003800000 */
.L_x_2706:
[----:B------:R-:W0:Y:S01]  /*03e0*/  S2UR UR6, SR_CTAID.X ;  /* 0x00000000000679c3 */ /* 0x000e220000002500 */
[----:B------:R-:W-:-:S04]  /*03f0*/  SHF.R.U32.HI R85, RZ, 0x8, R19 ;  /* 0x00000008ff557819 */ /* 0x000fc80000011613 */
[----:B0-----:R-:W-:-:S04]  /*0400*/  IADD3 R90, R85, UR6, RZ ;  /* 0x00000006555a7c10 */ /* 0x001fc8000fffe0ff */
[----:B------:R-:W-:-:S13]  /*0410*/  ISETP.GE.AND P0, PT, R90, c[0x0][0x164], PT ;  /* 0x000059005a007a0c */ /* 0x000fda0003f06270 */
[----:B------:R-:W-:Y:S05]  /*0420*/  @P0 EXIT ;  /* 0x000000000000094d */ /* 0x000fea0003800000 */
[----:B------:R-:W-:Y:S01]  /*0430*/  SHF.R.S32.HI R64, RZ, 0x3, R61 ;  /* 0x00000003ff407819 */ /* 0x000fe2000001143d */
[--C-:B-----5:R-:W-:Y:S01]  /*0440*/  HADD2.F32 R52, -RZ, R45.reuse.H0_H0 ;  /* 0x2000002dff347230 */ /* 0x120fe20000004100 */
[----:B------:R-:W-:Y:S01]  /*0450*/  LOP3.LUT R63, R19, 0xe0, RZ, 0xc0, !PT ;  /* 0x000000e0133f7812 */ /* 0x000fe200078ec0ff */
        /* <DEDUP_REMOVED lines=13> */
[----:B------:R-:W-:Y:S01]  /*0530*/  IMNMX R67, R65, 0x20, PT ;  /* 0x0000002041437817 */ /* 0x000fe20003800200 */
[--C-:B------:R-:W-:Y:S01]  /*0540*/  HADD2.F32 R48, -RZ, R49.reuse.H0_H0 ;  /* 0x20000031ff307230 */ /* 0x100fe20000004100 */
[----:B------:R-:W-:Y:S01]  /*0550*/  LEA R85, R85, 0x8, 0x3 ;  /* 0x0000000855557811 */ /* 0x000fe200078e18ff */
[----:B------:R-:W-:Y:S01]  /*0560*/  HADD2.F32 R57, -RZ, R49.H1_H1 ;  /* 0x30000031ff397230 */ /* 0x000fe20000004100 */
[----:B------:R-:W-:Y:S01]  /*0570*/  IADD3 R69, R67, R86, RZ ;  /* 0x0000005643457210 */ /* 0x000fe20007ffe0ff */
[--C-:B------:R-:W-:Y:S01]  /*0580*/  HADD2.F32 R49, -RZ, R50.reuse.H0_H0 ;  /* 0x20000032ff317230 */ /* 0x100fe20000004100 */
[----:B------:R-:W-:Y:S01]  /*0590*/  LOP3.LUT R67, R19, 0x1f, RZ, 0xc0, !PT ;  /* 0x0000001f13437812 */ /* 0x000fe200078ec0ff */
[----:B------:R-:W-:Y:S01]  /*05a0*/  HADD2.F32 R58, -RZ, R50.H1_H1 ;  /* 0x30000032ff3a7230 */ /* 0x000fe20000004100 */
[----:B------:R-:W-:Y:S01]  /*05b0*/  SHF.L.U32 R79, R69, 0x3, RZ ;  /* 0x00000003454f7819 */ /* 0x000fe200000006ff */
[--C-:B------:R-:W-:Y:S01]  /*05c0*/  HADD2.F32 R50, -RZ, R51.reuse.H0_H0 ;  /* 0x20000033ff327230 */ /* 0x100fe20000004100 */
[----:B------:R-:W-:Y:S01]  /*05d0*/  ULDC.U8 UR6, c[0x0][0x1f0] ;  /* 0x00007c0000067ab9 */ /* 0x000fe20000000000 */
[----:B------:R-:W-:Y:S01]  /*05e0*/  HADD2.F32 R59, -RZ, R51.H1_H1 ;  /* 0x30000033ff3b7230 */ /* 0x000fe20000004100 */
[----:B------:R-:W0:Y:S01]  /*05f0*/  I2F.U32 R81, R79 ;  /* 0x0000004f00517306 */ /* 0x000e220000201000 */
[----:B------:R-:W-:-:S02]  /*0600*/  HADD2.F32 R51, -RZ, R36.H0_H0 ;  /* 0x20000024ff337230 */ /* 0x000fc40000004100 */
[----:B------:R-:W-:Y:S02]  /*0610*/  HADD2.F32 R60, -RZ, R36.H1_H1 ;  /* 0x30000024ff3c7230 */ /* 0x000fe40000004100 */
[--C-:B------:R-:W-:Y:S02]  /*0620*/  HADD2.F32 R36, -RZ, R37.reuse.H0_H0 ;  /* 0x20000025ff247230 */ /* 0x100fe40000004100 */
[----:B------:R-:W-:Y:S02]  /*0630*/  HADD2.F32 R61, -RZ, R37.H1_H1 ;  /* 0x30000025ff3d7230 */ /* 0x000fe40000004100 */
[--C-:B------:R-:W-:Y:S02]  /*0640*/  HADD2.F32 R37, -RZ, R38.reuse.H0_H0 ;  /* 0x20000026ff257230 */ /* 0x100fe40000004100 */
[----:B------:R-:W-:Y:S02]  /*0650*/  HADD2.F32 R62, -RZ, R38.H1_H1 ;  /* 0x30000026ff3e7230 */ /* 0x000fe40000004100 */
[----:B------:R-:W-:-:S02]  /*0660*/  HADD2.F32 R38, -RZ, R39.H0_H0 ;  /* 0x20000027ff267230 */ /* 0x000fc40000004100 */
[----:B------:R-:W-:Y:S01]  /*0670*/  HADD2.F32 R63, -RZ, R39.H1_H1 ;  /* 0x30000027ff3f7230 */ /* 0x000fe20000004100 */
[----:B0-----:R-:W0:Y:S01]  /*0680*/  MUFU.RCP R81, R81 ;  /* 0x0000005100517308 */ /* 0x001e220000001000 */
        /* <DEDUP_REMOVED lines=9> */
[----:B------:R-:W-:Y:S01]  /*0720*/  HADD2.F32 R70, -RZ, R28.H1_H1 ;  /* 0x3000001cff467230 */ /* 0x000fe20000004100 */
[----:B------:R-:W-:Y:S01]  /*0730*/  IMAD R28, R67, -0x20, R76 ;  /* 0xffffffe0431c7824 */ /* 0x000fe200078e024c */
[----:B------:R-:W-:-:S02]  /*0740*/  HADD2.F32 R69, -RZ, R29.H0_H0 ;  /* 0x2000001dff457230 */ /* 0x000fc40000004100 */
[----:B------:R-:W-:Y:S02]  /*0750*/  HADD2.F32 R72, -RZ, R29.H1_H1 ;  /* 0x3000001dff487230 */ /* 0x000fe40000004100 */
[----:B------:R-:W-:Y:S01]  /*0760*/  IMNMX R28, RZ, R28, !PT ;  /* 0x0000001cff1c7217 */ /* 0x000fe20007800200 */
[--C-:B------:R-:W-:Y:S02]  /*0770*/  HADD2.F32 R17, -RZ, R4.reuse.H0_H0 ;  /* 0x20000004ff117230 */ /* 0x100fe40000004100 */
[----:B------:R-:W-:Y:S01]  /*0780*/  HADD2.F32 R16, -RZ, R4.H1_H1 ;  /* 0x30000004ff107230 */ /* 0x000fe20000004100 */
[----:B------:R-:W-:Y:S01]  /*0790*/  IMNMX R29, R28, 0x20, PT ;  /* 0x000000201c1d7817 */ /* 0x000fe20003800200 */
[--C-:B------:R-:W-:Y:S02]  /*07a0*/  HADD2.F32 R15, -RZ, R5.reuse.H0_H0 ;  /* 0x20000005ff0f7230 */ /* 0x100fe40000004100 */
[----:B------:R-:W-:Y:S01]  /*07b0*/  HADD2.F32 R14, -RZ, R5.H1_H1 ;  /* 0x30000005ff0e7230 */ /* 0x000fe20000004100 */
[----:B------:R-:W-:Y:S01]  /*07c0*/  IADD3 R29, R86, R29, RZ ;  /* 0x0000001d561d7210 */ /* 0x000fe20007ffe0ff */
[--C-:B------:R-:W-:Y:S01]  /*07d0*/  HADD2.F32 R13, -RZ, R6.reuse.H0_H0 ;  /* 0x20000006ff0d7230 */ /* 0x100fe20000004100 */
[----:B------:R-:W-:Y:S01]  /*07e0*/  SHF.R.U32.HI R86, RZ, 0x5, R19 ;  /* 0x00000005ff567819 */ /* 0x000fe20000011613 */
[----:B------:R-:W-:Y:S01]  /*07f0*/  HADD2.F32 R12, -RZ, R6.H1_H1 ;  /* 0x30000006ff0c7230 */ /* 0x000fe20000004100 */
[----:B------:R-:W-:Y:S01]  /*0800*/  SHF.L.U32 R88, R29, 0x3, RZ ;  /* 0x000000031d587819 */ /* 0x000fe200000006ff */
[--C-:B------:R-:W-:Y:S01]  /*0810*/  HADD2.F32 R11, -RZ, R7.reuse.H0_H0 ;  /* 0x20000007ff0b7230 */ /* 0x100fe20000004100 */
[----:B------:R-:W-:Y:S01]  /*0820*/  LOP3.LUT R86, R86, 0x7, RZ, 0xc0, !PT ;  /* 0x0000000756567812 */ /* 0x000fe200078ec0ff */
        /* <DEDUP_REMOVED lines=13> */
[----:B------:R-:W-:Y:S02]  /*0900*/  HADD2.F32 R23, -RZ, R26.H0_H0 ;  /* 0x2000001aff177230 */ /* 0x000fe40000004100 */
[--C-:B------:R-:W-:Y:S02]  /*0910*/  HADD2.F32 R24, -RZ, R27.reuse.H0_H0 ;  /* 0x2000001bff187230 */ /* 0x100fe40000004100 */
[----:B------:R-:W-:Y:S02]  /*0920*/  HADD2.F32 R25, -RZ, R44.H0_H0 ;  /* 0x2000002cff197230 */ /* 0x000fe40000004100 */
[----:B------:R-:W-:Y:S02]  /*0930*/  HADD2.F32 R26, -RZ, R26.H1_H1 ;  /* 0x3000001aff1a7230 */ /* 0x000fe40000004100 */
[----:B------:R-:W-:Y:S02]  /*0940*/  HADD2.F32 R27, -RZ, R27.H1_H1 ;  /* 0x3000001bff1b7230 */ /* 0x000fe40000004100 */
        /* <DEDUP_REMOVED lines=12> */
[----:B0-----:R-:W-:-:S02]  /*0a10*/  HADD2.F32 R84, -RZ, R35.H1_H1 ;  /* 0x30000023ff547230 */ /* 0x001fc40000004100 */
.L_x_2723:
        /* <DEDUP_REMOVED lines=13> */
[----:B------:R-:W-:Y:S01]  /*0af0*/  MOV R117, R89 ;  /* 0x0000005900757202 */ /* 0x000fe20000000f00 */
[----:B--2---:R-:W-:Y:S01]  /*0b00*/  @P0 HADD2.F32 R116, -RZ, R32.H0_H0 ;  /* 0x20000020ff740230 */ /* 0x004fe20000004100 */
        /* <DEDUP_REMOVED lines=9> */
[----:B------:R-:W-:-:S04]  /*0ba0*/  LEA R118, P4, R89, c[0x0][0x188], 0x4 ;  /* 0x0000620059767a11 */ /* 0x000fc800078820ff */
[----:B------:R-:W-:Y:S01]  /*0bb0*/  LEA.HI.X R119, R89, c[0x0][0x18c], RZ, 0x4, P4 ;  /* 0x0000630059777a11 */ /* 0x000fe200020f24ff */
[--C-:B--2---:R-:W-:Y:S02]  /*0bc0*/  HADD2.F32 R97, -RZ, R32.reuse.H1_H1 ;  /* 0x30000020ff617230 */ /* 0x104fe40000004100 */
[----:B------:R-:W-:Y:S02]  /*0bd0*/  HADD2.F32 R93, -RZ, R32.H0_H0 ;  /* 0x20000020ff5d7230 */ /* 0x000fe40000004100 */
[--C-:B------:R-:W-:Y:S01]  /*0be0*/  HADD2.F32 R103, -RZ, R33.reuse.H0_H0 ;  /* 0x20000021ff677230 */ /* 0x100fe20000004100 */
[-C--:B------:R-:W-:Y:S01]  /*0bf0*/  FMUL.FTZ R97, R97, R116.reuse ;  /* 0x0000007461617220 */ /* 0x080fe20000410000 */
[----:B------:R-:W-:Y:S01]  /*0c00*/  HADD2.F32 R117, -RZ, R33.H1_H1 ;  /* 0x30000021ff757230 */ /* 0x000fe20000004100 */
[-C--:B------:R-:W-:Y:S02]  /*0c10*/  FMUL.FTZ R96, R93, R116.reuse ;  /* 0x000000745d607220 */ /* 0x080fe40000410000 */
[----:B------:R-:W-:Y:S01]  /*0c20*/  FMUL.FTZ R102, R103, R116 ;  /* 0x0000007467667220 */ /* 0x000fe20000410000 */
[--C-:B------:R-:W-:Y:S01]  /*0c30*/  HADD2.F32 R103, -RZ, R34.reuse.H1_H1 ;  /* 0x30000022ff677230 */ /* 0x100fe20000004100 */
[----:B0-----:R-:W-:Y:S01]  /*0c40*/  FMUL.FTZ R94, R16, R97 ;  /* 0x00000061105e7220 */ /* 0x001fe20000410000 */
[----:B------:R-:W-:Y:S01]  /*0c50*/  HADD2.F32 R97, -RZ, R34.H0_H0 ;  /* 0x20000022ff617230 */ /* 0x000fe20000004100 */
[----:B------:R-:W-:Y:S01]  /*0c60*/  FMUL.FTZ R93, R17, R96 ;  /* 0x00000060115d7220 */ /* 0x000fe20000410000 */
[--C-:B---3--:R-:W-:Y:S01]  /*0c70*/  @P0 HADD2.F32 R32, -RZ, R28.reuse.H0_H0 ;  /* 0x2000001cff200230 */ /* 0x108fe20000004100 */
[----:B------:R-:W-:Y:S01]  /*0c80*/  FMUL.FTZ R95, R15, R102 ;  /* 0x000000660f5f7220 */ /* 0x000fe20000410000 */
[----:B------:R-:W-:Y:S01]  /*0c90*/  @P0 HADD2.F32 R33, -RZ, R28.H1_H1 ;  /* 0x3000001cff210230 */ /* 0x000fe20000004100 */
[-C--:B------:R-:W-:Y:S01]  /*0ca0*/  FMUL.FTZ R117, R117, R116.reuse ;  /* 0x0000007475757220 */ /* 0x080fe20000410000 */
[----:B------:R-:W-:Y:S01]  /*0cb0*/  @P0 HADD2.F32 R96, -RZ, R29.H0_H0 ;  /* 0x2000001dff600230 */ /* 0x000fe20000004100 */
[----:B------:R-:W-:Y:S01]  /*0cc0*/  @P0 FADD.FTZ R93, R32, R93 ;  /* 0x0000005d205d0221 */ /* 0x000fe20000010000 */
[----:B------:R-:W-:Y:S01]  /*0cd0*/  @P0 HADD2.F32 R34, -RZ, R31.H0_H0 ;  /* 0x2000001fff220230 */ /* 0x000fe20000004100 */
[----:B------:R-:W-:-:S02]  /*0ce0*/  FMUL.FTZ R32, R97, R116 ;  /* 0x0000007461207220 */ /* 0x000fc40000410000 */
[----:B------:R-:W-:Y:S01]  /*0cf0*/  @P0 FADD.FTZ R94, R33, R94 ;  /* 0x0000005e215e0221 */ /* 0x000fe20000010000 */
[----:B------:R-:W-:Y:S01]  /*0d00*/  @P0 HADD2.F32 R33, -RZ, R29.H1_H1 ;  /* 0x3000001dff210230 */ /* 0x000fe20000004100 */
[----:B------:R-:W-:Y:S02]  /*0d10*/  @P0 FADD.FTZ R95, R96, R95 ;  /* 0x0000005f605f0221 */ /* 0x000fe40000010000 */
[----:B------:R-:W-:Y:S01]  /*0d20*/  FMUL.FTZ R96, R14, R117 ;  /* 0x000000750e607220 */ /* 0x000fe20000410000 */
[--C-:B------:R-:W-:Y:S01]  /*0d30*/  HADD2.F32 R117, -RZ, R35.reuse.H0_H0 ;  /* 0x20000023ff757230 */ /* 0x100fe20000004100 */
[----:B------:R-:W-:Y:S01]  /*0d40*/  FMUL.FTZ R97, R13, R32 ;  /* 0x000000200d617220 */ /* 0x000fe20000410000 */
[--C-:B------:R-:W-:Y:S01]  /*0d50*/  @P0 HADD2.F32 R32, -RZ, R30.reuse.H0_H0 ;  /* 0x2000001eff200230 */ /* 0x100fe20000004100 */
[----:B------:R-:W-:Y:S01]  /*0d60*/  FMUL.FTZ R103, R103, R116 ;  /* 0x0000007467677220 */ /* 0x000fe20000410000 */
[----:B------:R-:W-:Y:S01]  /*0d70*/  HADD2.F32 R35, -RZ, R35.H1_H1 ;  /* 0x30000023ff237230 */ /* 0x000fe20000004100 */
[----:B------:R-:W-:Y:S01]  /*0d80*/  @P0 FADD.FTZ R96, R33, R96 ;  /* 0x0000006021600221 */ /* 0x000fe20000010000 */
[----:B------:R-:W-:Y:S01]  /*0d90*/  @P0 HADD2.F32 R33, -RZ, R30.H1_H1 ;  /* 0x3000001eff210230 */ /* 0x000fe20000004100 */
[----:B------:R-:W-:-:S02]  /*0da0*/  FMUL.FTZ R102, R12, R103 ;  /* 0x000000670c667220 */ /* 0x000fc40000410000 */
[----:B------:R-:W-:Y:S02]  /*0db0*/  @P0 FADD.FTZ R97, R32, R97 ;  /* 0x0000006120610221 */ /* 0x000fe40000010000 */
[-C--:B------:R-:W-:Y:S01]  /*0dc0*/  FMUL.FTZ R32, R117, R116.reuse ;  /* 0x0000007475207220 */ /* 0x080fe20000410000 */
[----:B------:R-:W-:Y:S01]  /*0dd0*/  IADD3 R117, R89, 0x100, RZ ;  /* 0x0000010059757810 */ /* 0x000fe20007ffe0ff */
[----:B------:R-:W-:Y:S02]  /*0de0*/  FMUL.FTZ R35, R35, R116 ;  /* 0x0000007423237220 */ /* 0x000fe40000410000 */
[----:B------:R-:W-:Y:S01]  /*0df0*/  @P0 FADD.FTZ R102, R33, R102 ;  /* 0x0000006621660221 */ /* 0x000fe20000010000 */
[----:B------:R-:W-:Y:S01]  /*0e00*/  @P0 HADD2.F32 R33, -RZ, R31.H1_H1 ;  /* 0x3000001fff210230 */ /* 0x000fe20000004100 */
[----:B------:R-:W-:Y:S01]  /*0e10*/  FMUL.FTZ R103, R11, R32 ;  /* 0x000000200b677220 */ /* 0x000fe20000410000 */
[----:B------:R-:W-:Y:S01]  /*0e20*/  F2FP.PACK_AB R32, R94, R93 ;  /* 0x0000005d5e20723e */ /* 0x000fe200000000ff */
[----:B------:R-:W-:-:S02]  /*0e30*/  FMUL.FTZ R104, R10, R35 ;  /* 0x000000230a687220 */ /* 0x000fc40000410000 */
[----:B------:R-:W-:Y:S01]  /*0e40*/  @P0 FADD.FTZ R103, R34, R103 ;  /* 0x0000006722670221 */ /* 0x000fe20000010000 */
[----:B------:R-:W-:Y:S01]  /*0e50*/  F2FP.PACK_AB R34, R102, R97 ;  /* 0x000000616622723e */ /* 0x000fe200000000ff */
[----:B------:R-:W-:Y:S01]  /*0e60*/  @P0 FADD.FTZ R104, R33, R104 ;  /* 0x0000006821680221 */ /* 0x000fe20000010000 */
[----:B------:R-:W-:-:S04]  /*0e70*/  F2FP.PACK_AB R33, R96, R95 ;  /* 0x0000005f6021723e */ /* 0x000fc800000000ff */
[----:B------:R-:W-:-:S05]  /*0e80*/  F2FP.PACK_AB R35, R104, R103 ;  /* 0x000000676823723e */ /* 0x000fca00000000ff */
[----:B------:R0:W-:Y:S02]  /*0e90*/  STG.E.128 [R118.64], R32 ;  /* 0x0000002076007986 */ /* 0x0001e4000c101d04 */
.L_x_2709:
[----:B------:R-:W-:Y:S05]  /*0ea0*/  BSYNC B0 ;  /* 0x0000000000007941 */ /* 0x000fea0003800000 */
.L_x_2708:
        /* <DEDUP_REMOVED lines=9> */
[----:B------:R-:W3:Y:S01]  /*0f40*/  @P0 LDG.E.128 R28, [R98.64] ;  /* 0x00000004621c0981 */ /* 0x000ee2000c1e1d00 */
[----:B------:R-:W-:-:S04]  /*0f50*/  LEA R118, P4, R117, c[0x0][0x188], 0x4 ;  /* 0x0000620075767a11 */ /* 0x000fc800078820ff */
[C---:B------:R-:W-:Y:S02]  /*0f60*/  LEA.HI.X R119, R117.reuse, c[0x0][0x18c], RZ, 0x4, P4 ;  /* 0x0000630075777a11 */ /* 0x040fe400020f24ff */
[----:B------:R-:W-:Y:S01]  /*0f70*/  IADD3 R117, R117, 0x100, RZ ;  /* 0x0000010075757810 */ /* 0x000fe20007ffe0ff */
[--C-:B--2---:R-:W-:Y:S02]  /*0f80*/  HADD2.F32 R91, -RZ, R32.reuse.H0_H0 ;  /* 0x20000020ff5b7230 */ /* 0x104fe40000004100 */
[----:B------:R-:W-:-:S03]  /*0f90*/  HADD2.F32 R101, -RZ, R32.H1_H1 ;  /* 0x30000020ff657230 */ /* 0x000fc60000004100 */
[-C--:B------:R-:W-:Y:S02]  /*0fa0*/  FMUL.FTZ R92, R91, R116.reuse ;  /* 0x000000745b5c7220 */ /* 0x080fe40000410000 */
[----:B------:R-:W-:Y:S02]  /*0fb0*/  FMUL.FTZ R101, R101, R116 ;  /* 0x0000007465657220 */ /* 0x000fe40000410000 */
[----:B------:R-:W-:Y:S02]  /*0fc0*/  FMUL.FTZ R91, R9, R92 ;  /* 0x0000005c095b7220 */ /* 0x000fe40000410000 */
[----:B------:R-:W-:Y:S01]  /*0fd0*/  FMUL.FTZ R92, R8, R101 ;  /* 0x00000065085c7220 */ /* 0x000fe20000410000 */
[--C-:B------:R-:W-:Y:S02]  /*0fe0*/  HADD2.F32 R101, -RZ, R33.reuse.H0_H0 ;  /* 0x20000021ff657230 */ /* 0x100fe40000004100 */
[----:B------:R-:W-:Y:S02]  /*0ff0*/  HADD2.F32 R33, -RZ, R33.H1_H1 ;  /* 0x30000021ff217230 */ /* 0x000fe40000004100 */
[----:B---3--:R-:W-:-:S02]  /*1000*/  @P0 HADD2.F32 R100, -RZ, R28.H0_H0 ;  /* 0x2000001cff640230 */ /* 0x008fc40000004100 */
[----:B------:R-:W-:Y:S01]  /*1010*/  @P0 HADD2.F32 R105, -RZ, R28.H1_H1 ;  /* 0x3000001cff690230 */ /* 0x000fe20000004100 */
[-C--:B------:R-:W-:Y:S01]  /*1020*/  FMUL.FTZ R98, R101, R116.reuse ;  /* 0x0000007465627220 */ /* 0x080fe20000410000 */
[--C-:B------:R-:W-:Y:S01]  /*1030*/  HADD2.F32 R99, -RZ, R34.reuse.H0_H0 ;  /* 0x20000022ff637230 */ /* 0x100fe20000004100 */
[-C--:B------:R-:W-:Y:S01]  /*1040*/  FMUL.FTZ R33, R33, R116.reuse ;  /* 0x0000007421217220 */ /* 0x080fe20000410000 */
[----:B------:R-:W-:Y:S01]  /*1050*/  HADD2.F32 R101, -RZ, R34.H1_H1 ;  /* 0x30000022ff657230 */ /* 0x000fe20000004100 */
[----:B------:R-:W-:Y:S02]  /*1060*/  @P0 FADD.FTZ R91, R100, R91 ;  /* 0x0000005b645b0221 */ /* 0x000fe40000010000 */
[----:B------:R-:W-:Y:S01]  /*1070*/  @P0 FADD.FTZ R92, R105, R92 ;  /* 0x0000005c695c0221 */ /* 0x000fe20000010000 */
[--C-:B------:R-:W-:Y:S01]  /*1080*/  @P0 HADD2.F32 R105, -RZ, R29.reuse.H0_H0 ;  /* 0x2000001dff690230 */ /* 0x100fe20000004100 */
[----:B------:R-:W-:Y:S01]  /*1090*/  FMUL.FTZ R100, R99, R116 ;  /* 0x0000007463647220 */ /* 0x000fe20000410000 */
[----:B------:R-:W-:Y:S01]  /*10a0*/  @P0 HADD2.F32 R32, -RZ, R29.H1_H1 ;  /* 0x3000001dff200230 */ /* 0x000fe20000004100 */
[----:B------:R-:W-:-:S02]  /*10b0*/  FMUL.FTZ R98, R7, R98 ;  /* 0x0000006207627220 */ /* 0x000fc40000410000 */
[----:B------:R-:W-:Y:S01]  /*10c0*/  FMUL.FTZ R99, R6, R33 ;  /* 0x0000002106637220 */ /* 0x000fe20000410000 */
[--C-:B------:R-:W-:Y:S01]  /*10d0*/  HADD2.F32 R33, -RZ, R35.reuse.H0_H0 ;  /* 0x20000023ff217230 */ /* 0x100fe20000004100 */
[----:B------:R-:W-:Y:S01]  /*10e0*/  FMUL.FTZ R101, R101, R116 ;  /* 0x0000007465657220 */ /* 0x000fe20000410000 */
[----:B------:R-:W-:Y:S01]  /*10f0*/  HADD2.F32 R35, -RZ, R35.H1_H1 ;  /* 0x30000023ff237230 */ /* 0x000fe20000004100 */
[----:B------:R-:W-:Y:S01]  /*1100*/  @P0 FADD.FTZ R98, R105, R98 ;  /* 0x0000006269620221 */ /* 0x000fe20000010000 */
[--C-:B------:R-:W-:Y:S01]  /*1110*/  @P0 HADD2.F32 R34, -RZ, R30.reuse.H1_H1 ;  /* 0x3000001eff220230 */ /* 0x100fe20000004100 */
[----:B------:R-:W-:Y:S01]  /*1120*/  FMUL.FTZ R101, R4, R101 ;  /* 0x0000006504657220 */ /* 0x000fe20000410000 */
[----:B------:R-:W-:Y:S01]  /*1130*/  @P0 HADD2.F32 R105, -RZ, R30.H0_H0 ;  /* 0x2000001eff690230 */ /* 0x000fe20000004100 */
[----:B------:R-:W-:Y:S02]  /*1140*/  FMUL.FTZ R100, R5, R100 ;  /* 0x0000006405647220 */ /* 0x000fe40000410000 */
[----:B------:R-:W-:-:S02]  /*1150*/  @P0 FADD.FTZ R99, R32, R99 ;  /* 0x0000006320630221 */ /* 0x000fc40000010000 */
[-C--:B------:R-:W-:Y:S02]  /*1160*/  FMUL.FTZ R32, R33, R116.reuse ;  /* 0x0000007421207220 */ /* 0x080fe40000410000 */
[----:B------:R-:W-:Y:S01]  /*1170*/  FMUL.FTZ R35, R35, R116 ;  /* 0x0000007423237220 */ /* 0x000fe20000410000 */
[--C-:B------:R-:W-:Y:S01]  /*1180*/  @P0 HADD2.F32 R33, -RZ, R31.reuse.H1_H1 ;  /* 0x3000001fff210230 */ /* 0x100fe20000004100 */
[----:B------:R-:W-:Y:S01]  /*1190*/  @P0 FADD.FTZ R101, R34, R101 ;  /* 0x0000006522650221 */ /* 0x000fe20000010000 */
[----:B------:R-:W-:Y:S01]  /*11a0*/  @P0 HADD2.F32 R34, -RZ, R31.H0_H0 ;  /* 0x2000001fff220230 */ /* 0x000fe20000004100 */
[----:B------:R-:W-:Y:S02]  /*11b0*/  @P0 FADD.FTZ R100, R105, R100 ;  /* 0x0000006469640221 */ /* 0x000fe40000010000 */
[----:B------:R-:W-:Y:S02]  /*11c0*/  FMUL.FTZ R105, R3, R32 ;  /* 0x0000002003697220 */ /* 0x000fe40000410000 */
[----:B------:R-:W-:-:S02]  /*11d0*/  FMUL.FTZ R106, R2, R35 ;  /* 0x00000023026a7220 */ /* 0x000fc40000410000 */
[----:B------:R-:W-:Y:S02]  /*11e0*/  @P0 FADD.FTZ R105, R34, R105 ;  /* 0x0000006922690221 */ /* 0x000fe40000010000 */
[----:B------:R-:W-:Y:S01]  /*11f0*/  @P0 FADD.FTZ R106, R33, R106 ;  /* 0x0000006a216a0221 */ /* 0x000fe20000010000 */
[----:B------:R-:W-:Y:S02]  /*1200*/  F2FP.PACK_AB R34, R101, R100 ;  /* 0x000000646522723e */ /* 0x000fe400000000ff */
[----:B------:R-:W-:Y:S02]  /*1210*/  F2FP.PACK_AB R33, R99, R98 ;  /* 0x000000626321723e */ /* 0x000fe400000000ff */
[----:B------:R-:W-:Y:S02]  /*1220*/  F2FP.PACK_AB R32, R92, R91 ;  /* 0x0000005b5c20723e */ /* 0x000fe400000000ff */
[----:B------:R-:W-:-:S05]  /*1230*/  F2FP.PACK_AB R35, R106, R105 ;  /* 0x000000696a23723e */ /* 0x000fca00000000ff */
[----:B------:R0:W-:Y:S02]  /*1240*/  STG.E.128 [R118.64], R32 ;  /* 0x0000002076007986 */ /* 0x0001e4000c101d04 */
.L_x_2711:
[----:B------:R-:W-:Y:S05]  /*1250*/  BSYNC B0 ;  /* 0x0000000000007941 */ /* 0x000fea0003800000 */
.L_x_2710:
        /* <DEDUP_REMOVED lines=9> */
[----:B------:R-:W3:Y:S01]  /*12f0*/  @P0 LDG.E.128 R28, [R108.64] ;  /* 0x000000046c1c0981 */ /* 0x000ee2000c1e1d00 */
[--C-:B--2---:R-:W-:Y:S02]  /*1300*/  HADD2.F32 R107, -RZ, R32.reuse.H0_H0 ;  /* 0x20000020ff6b7230 */ /* 0x104fe40000004100 */
[----:B------:R-:W-:Y:S02]  /*1310*/  HADD2.F32 R111, -RZ, R32.H1_H1 ;  /* 0x30000020ff6f7230 */ /* 0x000fe40000004100 */
[--C-:B------:R-:W-:Y:S01]  /*1320*/  HADD2.F32 R113, -RZ, R33.reuse.H0_H0 ;  /* 0x20000021ff717230 */ /* 0x100fe20000004100 */
[-C--:B------:R-:W-:Y:S01]  /*1330*/  FMUL.FTZ R107, R107, R116.reuse ;  /* 0x000000746b6b7220 */ /* 0x080fe20000410000 */
[--C-:B------:R-:W-:Y:S01]  /*1340*/  HADD2.F32 R123, -RZ, R34.reuse.H1_H1 ;  /* 0x30000022ff7b7230 */ /* 0x100fe20000004100 */
[-C--:B------:R-:W-:Y:S01]  /*1350*/  FMUL.FTZ R32, R111, R116.reuse ;  /* 0x000000746f207220 */ /* 0x080fe20000410000 */
[----:B------:R-:W-:Y:S01]  /*1360*/  HADD2.F32 R119, -RZ, R33.H1_H1 ;  /* 0x30000021ff777230 */ /* 0x000fe20000004100 */
[----:B------:R-:W-:Y:S01]  /*1370*/  FMUL.FTZ R107, R0, R107 ;  /* 0x0000006b006b7220 */ /* 0x000fe20000410000 */
[----:B------:R-:W-:Y:S01]  /*1380*/  HADD2.F32 R121, -RZ, R34.H0_H0 ;  /* 0x20000022ff797230 */ /* 0x000fe20000004100 */
[-C--:B------:R-:W-:Y:S01]  /*1390*/  FMUL.FTZ R113, R113, R116.reuse ;  /* 0x0000007471717220 */ /* 0x080fe20000410000 */
[--C-:B------:R-:W-:Y:S01]  /*13a0*/  HADD2.F32 R125, -RZ, R35.reuse.H0_H0 ;  /* 0x20000023ff7d7230 */ /* 0x100fe20000004100 */
[-C--:B------:R-:W-:Y:S01]  /*13b0*/  FMUL.FTZ R123, R123, R116.reuse ;  /* 0x000000747b7b7220 */ /* 0x080fe20000410000 */
[--C-:B---3--:R-:W-:Y:S01]  /*13c0*/  @P0 HADD2.F32 R108, -RZ, R28.reuse.H0_H0 ;  /* 0x2000001cff6c0230 */ /* 0x108fe20000004100 */
[----:B------:R-:W-:Y:S01]  /*13d0*/  FMUL.FTZ R34, R121, R116 ;  /* 0x0000007479227220 */ /* 0x000fe20000410000 */
[----:B------:R-:W-:Y:S01]  /*13e0*/  @P0 HADD2.F32 R33, -RZ, R28.H1_H1 ;  /* 0x3000001cff210230 */ /* 0x000fe20000004100 */
[----:B------:R-:W-:Y:S01]  /*13f0*/  FMUL.FTZ R109, R20, R113 ;  /* 0x00000071146d7220 */ /* 0x000fe20000410000 */
[----:B------:R-:W-:Y:S01]  /*1400*/  HADD2.F32 R35, -RZ, R35.H1_H1 ;  /* 0x30000023ff237230 */ /* 0x000fe20000004100 */
[----:B------:R-:W-:-:S02]  /*1410*/  @P0 FADD.FTZ R107, R108, R107 ;  /* 0x0000006b6c6b0221 */ /* 0x000fc40000010000 */
[----:B------:R-:W-:Y:S01]  /*1420*/  FMUL.FTZ R108, R21, R32 ;  /* 0x00000020156c7220 */ /* 0x000fe20000410000 */
[--C-:B------:R-:W-:Y:S01]  /*1430*/  @P0 HADD2.F32 R32, -RZ, R29.reuse.H0_H0 ;  /* 0x2000001dff200230 */ /* 0x100fe20000004100 */
[----:B------:R-:W-:Y:S02]  /*1440*/  FMUL.FTZ R112, R26, R123 ;  /* 0x0000007b1a707220 */ /* 0x000fe40000410000 */
[----:B------:R-:W-:Y:S01]  /*1450*/  @P0 FADD.FTZ R108, R33, R108 ;  /* 0x0000006c216c0221 */ /* 0x000fe20000010000 */
[--C-:B------:R-:W-:Y:S01]  /*1460*/  @P0 HADD2.F32 R33, -RZ, R30.reuse.H1_H1 ;  /* 0x3000001eff210230 */ /* 0x100fe20000004100 */
[-C--:B------:R-:W-:Y:S02]  /*1470*/  FMUL.FTZ R119, R119, R116.reuse ;  /* 0x0000007477777220 */ /* 0x080fe40000410000 */
[-C--:B------:R-:W-:Y:S02]  /*1480*/  FMUL.FTZ R125, R125, R116.reuse ;  /* 0x000000747d7d7220 */ /* 0x080fe40000410000 */
[----:B------:R-:W-:Y:S01]  /*1490*/  FMUL.FTZ R114, R35, R116 ;  /* 0x0000007423727220 */ /* 0x000fe20000410000 */
[----:B------:R-:W-:Y:S01]  /*14a0*/  @P0 HADD2.F32 R35, -RZ, R29.H1_H1 ;  /* 0x3000001dff230230 */ /* 0x000fe20000004100 */
[----:B------:R-:W-:Y:S01]  /*14b0*/  @P0 FADD.FTZ R109, R32, R109 ;  /* 0x0000006d206d0221 */ /* 0x000fe20000010000 */
[----:B------:R-:W-:Y:S01]  /*14c0*/  @P0 HADD2.F32 R32, -RZ, R30.H0_H0 ;  /* 0x2000001eff200230 */ /* 0x000fe20000004100 */
[----:B------:R-:W-:Y:S01]  /*14d0*/  FMUL.FTZ R111, R23, R34 ;  /* 0x00000022176f7220 */ /* 0x000fe20000410000 */
[--C-:B------:R-:W-:Y:S01]  /*14e0*/  @P0 HADD2.F32 R34, -RZ, R31.reuse.H0_H0 ;  /* 0x2000001fff220230 */ /* 0x100fe20000004100 */
[----:B------:R-:W-:Y:S01]  /*14f0*/  @P0 FADD.FTZ R112, R33, R112 ;  /* 0x0000007021700221 */ /* 0x000fe20000010000 */
[----:B------:R-:W-:Y:S01]  /*1500*/  @P0 HADD2.F32 R33, -RZ, R31.H1_H1 ;  /* 0x3000001fff210230 */ /* 0x000fe20000004100 */
[----:B------:R-:W-:Y:S01]  /*1510*/  FMUL.FTZ R110, R22, R119 ;  /* 0x00000077166e7220 */ /* 0x000fe20000410000 */
[----:B------:R-:W-:Y:S01]  /*1520*/  LEA R116, P4, R117, c[0x0][0x188], 0x4 ;  /* 0x0000620075747a11 */ /* 0x000fe200078820ff */
[----:B------:R-:W-:-:S02]  /*1530*/  FMUL.FTZ R113, R24, R125 ;  /* 0x0000007d18717220 */ /* 0x000fc40000410000 */
[----:B------:R-:W-:Y:S01]  /*1540*/  FMUL.FTZ R114, R27, R114 ;  /* 0x000000721b727220 */ /* 0x000fe20000410000 */
[----:B------:R-:W-:Y:S01]  /*1550*/  LEA.HI.X R117, R117, c[0x0][0x18c], RZ, 0x4, P4 ;  /* 0x0000630075757a11 */ /* 0x000fe200020f24ff */
[----:B------:R-:W-:Y:S02]  /*1560*/  @P0 FADD.FTZ R110, R35, R110 ;  /* 0x0000006e236e0221 */ /* 0x000fe40000010000 */
[----:B------:R-:W-:Y:S01]  /*1570*/  @P0 FADD.FTZ R111, R32, R111 ;  /* 0x0000006f206f0221 */ /* 0x000fe20000010000 */
[----:B------:R-:W-:Y:S01]  /*1580*/  F2FP.PACK_AB R32, R108, R107 ;  /* 0x0000006b6c20723e */ /* 0x000fe200000000ff */
[----:B------:R-:W-:Y:S02]  /*1590*/  @P0 FADD.FTZ R113, R34, R113 ;  /* 0x0000007122710221 */ /* 0x000fe40000010000 */
[----:B------:R-:W-:Y:S01]  /*15a0*/  @P0 FADD.FTZ R114, R33, R114 ;  /* 0x0000007221720221 */ /* 0x000fe20000010000 */
[----:B------:R-:W-:Y:S02]  /*15b0*/  F2FP.PACK_AB R34, R112, R111 ;  /* 0x0000006f7022723e */ /* 0x000fe400000000ff */
[----:B------:R-:W-:-:S02]  /*15c0*/  F2FP.PACK_AB R33, R110, R109 ;  /* 0x0000006d6e21723e */ /* 0x000fc400000000ff */
[----:B------:R-:W-:-:S05]  /*15d0*/  F2FP.PACK_AB R35, R114, R113 ;  /* 0x000000717223723e */ /* 0x000fca00000000ff */
[----:B------:R0:W-:Y:S02]  /*15e0*/  STG.E.128 [R116.64], R32 ;  /* 0x0000002074007986 */ /* 0x0001e4000c101d04 */
.L_x_2713:
[----:B------:R-:W-:Y:S05]  /*15f0*/  BSYNC B0 ;  /* 0x0000000000007941 */ /* 0x000fea0003800000 */
.L_x_2712:
[----:B0-----:R-:W-:Y:S01]  /*1600*/  FADD.FTZ R33, RZ, R93 ;  /* 0x0000005dff217221 */ /* 0x001fe20000010000 */
[C---:B------:R-:W-:Y:S02]  /*1610*/  ISETP.GT.U32.AND P0, PT, R18.reuse, 0x1ff, PT ;  /* 0x000001ff1200780c */ /* 0x040fe40003f04070 */
[----:B------:R-:W-:Y:S01]  /*1620*/  ISETP.GT.U32.AND P4, PT, R18, 0x2ff, PT ;  /* 0x000002ff1200780c */ /* 0x000fe20003f84070 */
[----:B------:R-:W-:Y:S01]  /*1630*/  FADD.FTZ R32, R94, R33 ;  /* 0x000000215e207221 */ /* 0x000fe20000010000 */
[----:B------:R-:W-:-:S03]  /*1640*/  LOP3.LUT P5, RZ, R87, 0xff, RZ, 0xc0, !PT ;  /* 0x000000ff57ff7812 */ /* 0x000fc600078ac0ff */
        /* <DEDUP_REMOVED lines=19> */
[----:B------:R-:W-:Y:S01]  /*1780*/  FADD.FTZ R33, R111, R34 ;  /* 0x000000226f217221 */ /* 0x000fe20000010000 */
[----:B------:R-:W-:-:S03]  /*1790*/  SHF.R.U32.HI R34, RZ, 0x5, R115 ;  /* 0x00000005ff227819 */ /* 0x000fc60000011673 */
[----:B------:R-:W-:Y:S01]  /*17a0*/  FADD.FTZ R116, R112, R33 ;  /* 0x0000002170747221 */ /* 0x000fe20000010000 */
[----:B------:R-:W-:-:S03]  /*17b0*/  LOP3.LUT R34, R34, 0x7fffff8, RZ, 0xc0, !PT ;  /* 0x07fffff822227812 */ /* 0x000fc600078ec0ff */
[----:B------:R-:W-:Y:S01]  /*17c0*/  FADD.FTZ R33, R113, R116 ;  /* 0x0000007471217221 */ /* 0x000fe20000010000 */
[----:B------:R-:W-:-:S03]  /*17d0*/  SEL R115, R85, R34, !P5 ;  /* 0x0000002255737207 */ /* 0x000fc60006800000 */
[----:B------:R-:W-:Y:S01]  /*17e0*/  @P4 FADD.FTZ R32, R114, R33 ;  /* 0x0000002172204221 */ /* 0x000fe20000010000 */
[----:B------:R-:W-:Y:S05]  /*17f0*/  BRA.DIV ~URZ, `(.L_x_2714) ;  /* 0x000010327f007947 */ /* 0x000fea000b800000 */
[----:B------:R0:W1:Y:S02]  /*1800*/  SHFL.BFLY PT, R116, R32, 0x1, 0x1f ;  /* 0x0c201f0020747f89 */ /* 0x00006400000e0000 */
.L_x_2724:
        /* <DEDUP_REMOVED lines=69> */
.L_x_2725:
        /* <DEDUP_REMOVED lines=88> */
[----:B------:R-:W-:Y:S01]  /*21e0*/  F2FP.PACK_AB R32, R33, R32 ;  /* 0x000000202120723e */ /* 0x000fe200000000ff */
[----:B------:R-:W-:Y:S02]  /*21f0*/  FMUL.FTZ R33, R115, R34 ;  /* 0x0000002273217220 */ /* 0x000fe40000410000 */
[--C-:B------:R-:W-:Y:S02]  /*2200*/  FADD.FTZ R120, R97, -R118.reuse ;  /* 0x8000007661787221 */ /* 0x100fe40000010000 */
[----:B------:R-:W-:Y:S02]  /*2210*/  FMUL.FTZ R116, R115, R116 ;  /* 0x0000007473747220 */ /* 0x000fe40000410000 */
[----:B------:R-:W-:-:S02]  /*2220*/  FADD.FTZ R34, R102, -R118 ;  /* 0x8000007666227221 */ /* 0x000fc40000010000 */
[--C-:B------:R-:W-:Y:S02]  /*2230*/  FADD.FTZ R122, R103, -R118.reuse ;  /* 0x80000076677a7221 */ /* 0x100fe40000010000 */
[----:B------:R-:W-:Y:S02]  /*2240*/  FADD.FTZ R124, R104, -R118 ;  /* 0x80000076687c7221 */ /* 0x000fe40000010000 */
[C---:B------:R-:W-:Y:S02]  /*2250*/  FMUL.FTZ R120, R115.reuse, R120 ;  /* 0x0000007873787220 */ /* 0x040fe40000410000 */
[----:B------:R-:W-:Y:S02]  /*2260*/  FMUL.FTZ R35, R115, R34 ;  /* 0x0000002273237220 */ /* 0x000fe40000410000 */
[----:B------:R-:W-:Y:S02]  /*2270*/  FFMA.FTZ R33, R52, R33, R48 ;  /* 0x0000002134217223 */ /* 0x000fe40000010030 */
[----:B------:R-:W-:-:S02]  /*2280*/  FFMA.FTZ R116, R53, R116, R57 ;  /* 0x0000007435747223 */ /* 0x000fc40000010039 */
[C---:B------:R-:W-:Y:S02]  /*2290*/  FMUL.FTZ R117, R115.reuse, R122 ;  /* 0x0000007a73757220 */ /* 0x040fe40000410000 */
[----:B------:R-:W-:Y:S01]  /*22a0*/  FMUL.FTZ R124, R115, R124 ;  /* 0x0000007c737c7220 */ /* 0x000fe20000410000 */
[----:B------:R-:W-:Y:S01]  /*22b0*/  F2FP.PACK_AB R33, R116, R33 ;  /* 0x000000217421723e */ /* 0x000fe200000000ff */
[----:B------:R-:W-:Y:S01]  /*22c0*/  FFMA.FTZ R34, R45, R120, R49 ;  /* 0x000000782d227223 */ /* 0x000fe20000010031 */
[----:B------:R-:W-:Y:S01]  /*22d0*/  MOV R116, 0x10 ;  /* 0x0000001000747802 */ /* 0x000fe20000000f00 */
[----:B------:R-:W-:Y:S02]  /*22e0*/  FFMA.FTZ R35, R54, R35, R58 ;  /* 0x0000002336237223 */ /* 0x000fe4000001003a */
[----:B------:R-:W-:Y:S02]  /*22f0*/  FFMA.FTZ R117, R46, R117, R50 ;  /* 0x000000752e757223 */ /* 0x000fe40000010032 */
[----:B------:R-:W-:Y:S01]  /*2300*/  FFMA.FTZ R124, R55, R124, R59 ;  /* 0x0000007c377c7223 */ /* 0x000fe2000001003b */
[----:B------:R-:W-:-:S04]  /*2310*/  F2FP.PACK_AB R34, R35, R34 ;  /* 0x000000222322723e */ /* 0x000fc800000000ff */
[----:B------:R-:W-:Y:S01]  /*2320*/  F2FP.PACK_AB R35, R124, R117 ;  /* 0x000000757c23723e */ /* 0x000fe200000000ff */
[C---:B------:R-:W-:Y:S01]  /*2330*/  IMAD.WIDE.U32 R116, R89.reuse, R116, c[0x0][0x208] ;  /* 0x0000820059747625 */ /* 0x040fe200078e0074 */
[----:B------:R-:W-:-:S04]  /*2340*/  IADD3 R89, R89, 0x100, RZ ;  /* 0x0000010059597810 */ /* 0x000fc80007ffe0ff */
[----:B------:R0:W-:Y:S03]  /*2350*/  STG.E.128 [R116.64], R32 ;  /* 0x0000002074007986 */ /* 0x0001e6000c101d04 */
.L_x_2717:
[----:B------:R-:W-:Y:S05]  /*2360*/  BSYNC B0 ;  /* 0x0000000000007941 */ /* 0x000fea0003800000 */
.L_x_2716:
        /* <DEDUP_REMOVED lines=9> */
[----:B------:R-:W-:Y:S01]  /*2400*/  FADD.FTZ R116, R99, -R118 ;  /* 0x8000007663747221 */ /* 0x000fe20000010000 */
[----:B------:R-:W-:Y:S01]  /*2410*/  F2FP.PACK_AB R32, R33, R32 ;  /* 0x000000202120723e */ /* 0x000fe200000000ff */
[C---:B------:R-:W-:Y:S02]  /*2420*/  FMUL.FTZ R33, R115.reuse, R34 ;  /* 0x0000002273217220 */ /* 0x040fe40000410000 */
[----:B------:R-:W-:Y:S02]  /*2430*/  FMUL.FTZ R116, R115, R116 ;  /* 0x0000007473747220 */ /* 0x000fe40000410000 */
[----:B------:R-:W-:Y:S02]  /*2440*/  FFMA.FTZ R33, R36, R33, R40 ;  /* 0x0000002124217223 */ /* 0x000fe40000010028 */
[----:B------:R-:W-:-:S02]  /*2450*/  FFMA.FTZ R116, R61, R116, R65 ;  /* 0x000000743d747223 */ /* 0x000fc40000010041 */
[--C-:B------:R-:W-:Y:S02]  /*2460*/  FADD.FTZ R120, R100, -R118.reuse ;  /* 0x8000007664787221 */ /* 0x100fe40000010000 */
[--C-:B------:R-:W-:Y:S01]  /*2470*/  FADD.FTZ R34, R101, -R118.reuse ;  /* 0x8000007665227221 */ /* 0x100fe20000010000 */
[----:B------:R-:W-:Y:S01]  /*2480*/  F2FP.PACK_AB R33, R116, R33 ;  /* 0x000000217421723e */ /* 0x000fe200000000ff */
[--C-:B------:R-:W-:Y:S01]  /*2490*/  FADD.FTZ R122, R105, -R118.reuse ;  /* 0x80000076697a7221 */ /* 0x100fe20000010000 */
[----:B------:R-:W-:Y:S01]  /*24a0*/  HFMA2.MMA R116, -RZ, RZ, 0, 9.5367431640625e-07 ;  /* 0x00000010ff747435 */ /* 0x000fe200000001ff */
[----:B------:R-:W-:Y:S02]  /*24b0*/  FADD.FTZ R124, R106, -R118 ;  /* 0x800000766a7c7221 */ /* 0x000fe40000010000 */
[C---:B------:R-:W-:Y:S02]  /*24c0*/  FMUL.FTZ R120, R115.reuse, R120 ;  /* 0x0000007873787220 */ /* 0x040fe40000410000 */
[----:B------:R-:W-:-:S02]  /*24d0*/  FMUL.FTZ R35, R115, R34 ;  /* 0x0000002273237220 */ /* 0x000fc40000410000 */
[C---:B------:R-:W-:Y:S02]  /*24e0*/  FMUL.FTZ R117, R115.reuse, R122 ;  /* 0x0000007a73757220 */ /* 0x040fe40000410000 */
[----:B------:R-:W-:Y:S02]  /*24f0*/  FMUL.FTZ R124, R115, R124 ;  /* 0x0000007c737c7220 */ /* 0x000fe40000410000 */
[----:B------:R-:W-:Y:S02]  /*2500*/  FFMA.FTZ R34, R37, R120, R41 ;  /* 0x0000007825227223 */ /* 0x000fe40000010029 */
        /* <DEDUP_REMOVED lines=8> */
.L_x_2719:
[----:B------:R-:W-:Y:S05]  /*2590*/  BSYNC B0 ;  /* 0x0000000000007941 */ /* 0x000fea0003800000 */
.L_x_2718:
[----:B------:R-:W-:Y:S01]  /*25a0*/  BSSY B0, `(.L_x_2720) ;  /* 0x0000021000007945 */ /* 0x000fe20003800000 */
[----:B------:R-:W-:Y:S05]  /*25b0*/  @!P3 BRA `(.L_x_2721) ;  /* 0x000001f00000b947 */ /* 0x000fea0003800000 */
[--C-:B------:R-:W-:Y:S02]  /*25c0*/  FADD.FTZ R124, R113, -R118.reuse ;  /* 0x80000076717c7221 */ /* 0x100fe40000010000 */
[--C-:B0-----:R-:W-:Y:S02]  /*25d0*/  FADD.FTZ R33, R114, -R118.reuse ;  /* 0x8000007672217221 */ /* 0x101fe40000010000 */
[--C-:B------:R-:W-:Y:S02]  /*25e0*/  FADD.FTZ R120, R107, -R118.reuse ;  /* 0x800000766b787221 */ /* 0x100fe40000010000 */
[--C-:B------:R-:W-:Y:S02]  /*25f0*/  FADD.FTZ R32, R108, -R118.reuse ;  /* 0x800000766c207221 */ /* 0x100fe40000010000 */
[--C-:B------:R-:W-:Y:S02]  /*2600*/  FADD.FTZ R122, R109, -R118.reuse ;  /* 0x800000766d7a7221 */ /* 0x100fe40000010000 */
[----:B------:R-:W-:-:S02]  /*2610*/  FADD.FTZ R116, R110, -R118 ;  /* 0x800000766e747221 */ /* 0x000fc40000010000 */
[--C-:B------:R-:W-:Y:S02]  /*2620*/  FADD.FTZ R34, R111, -R118.reuse ;  /* 0x800000766f227221 */ /* 0x100fe40000010000 */
[C---:B------:R-:W-:Y:S02]  /*2630*/  FMUL.FTZ R124, R115.reuse, R124 ;  /* 0x0000007c737c7220 */ /* 0x040fe40000410000 */
[----:B------:R-:W-:Y:S02]  /*2640*/  FADD.FTZ R118, R112, -R118 ;  /* 0x8000007670767221 */ /* 0x000fe40000010000 */
[----:B------:R-:W-:Y:S02]  /*2650*/  FMUL.FTZ R33, R115, R33 ;  /* 0x0000002173217220 */ /* 0x000fe40000410000 */
[----:B------:R-:W-:Y:S02]  /*2660*/  FFMA.FTZ R35, R73, R124, R82 ;  /* 0x0000007c49237223 */ /* 0x000fe40000010052 */
[----:B------:R-:W-:-:S02]  /*2670*/  FFMA.FTZ R124, R76, R33, R84 ;  /* 0x000000214c7c7223 */ /* 0x000fc40000010054 */
[C---:B------:R-:W-:Y:S02]  /*2680*/  FMUL.FTZ R34, R115.reuse, R34 ;  /* 0x0000002273227220 */ /* 0x040fe40000410000 */
[C---:B------:R-:W-:Y:S01]  /*2690*/  FMUL.FTZ R118, R115.reuse, R118 ;  /* 0x0000007673767220 */ /* 0x040fe20000410000 */
[----:B------:R-:W-:Y:S01]  /*26a0*/  F2FP.PACK_AB R35, R124, R35 ;  /* 0x000000237c23723e */ /* 0x000fe200000000ff */
[C---:B------:R-:W-:Y:S02]  /*26b0*/  FMUL.FTZ R120, R115.reuse, R120 ;  /* 0x0000007873787220 */ /* 0x040fe40000410000 */
[C---:B------:R-:W-:Y:S02]  /*26c0*/  FMUL.FTZ R32, R115.reuse, R32 ;  /* 0x0000002073207220 */ /* 0x040fe40000410000 */
[C---:B------:R-:W-:Y:S02]  /*26d0*/  FMUL.FTZ R122, R115.reuse, R122 ;  /* 0x0000007a737a7220 */ /* 0x040fe40000410000 */
[----:B------:R-:W-:Y:S01]  /*26e0*/  FMUL.FTZ R33, R115, R116 ;  /* 0x0000007473217220 */ /* 0x000fe20000410000 */
[----:B------:R-:W-:Y:S01]  /*26f0*/  MOV R116, 0x10 ;  /* 0x0000001000747802 */ /* 0x000fe20000000f00 */
[----:B------:R-:W-:-:S02]  /*2700*/  FFMA.FTZ R34, R71, R34, R79 ;  /* 0x0000002247227223 */ /* 0x000fc4000001004f */
[----:B------:R-:W-:Y:S02]  /*2710*/  FFMA.FTZ R117, R74, R118, R83 ;  /* 0x000000764a757223 */ /* 0x000fe40000010053 */
[----:B------:R-:W-:Y:S02]  /*2720*/  FFMA.FTZ R120, R43, R120, R75 ;  /* 0x000000782b787223 */ /* 0x000fe4000001004b */
[----:B------:R-:W-:Y:S01]  /*2730*/  FFMA.FTZ R122, R69, R122, R78 ;  /* 0x0000007a457a7223 */ /* 0x000fe2000001004e */
[----:B------:R-:W-:Y:S01]  /*2740*/  F2FP.PACK_AB R34, R117, R34 ;  /* 0x000000227522723e */ /* 0x000fe200000000ff */
[----:B------:R-:W-:Y:S02]  /*2750*/  FFMA.FTZ R33, R72, R33, R80 ;  /* 0x0000002148217223 */ /* 0x000fe40000010050 */
[----:B------:R-:W-:Y:S02]  /*2760*/  FFMA.FTZ R115, R70, R32, R77 ;  /* 0x0000002046737223 */ /* 0x000fe4000001004d */
[----:B------:R-:W-:Y:S01]  /*2770*/  IMAD.WIDE.U32 R116, R89, R116, c[0x0][0x208] ;  /* 0x0000820059747625 */ /* 0x000fe200078e0074 */
[----:B------:R-:W-:-:S02]  /*2780*/  F2FP.PACK_AB R33, R33, R122 ;  /* 0x0000007a2121723e */ /* 0x000fc400000000ff */
[----:B------:R-:W-:-:S05]  /*2790*/  F2FP.PACK_AB R32, R115, R120 ;  /* 0x000000787320723e */ /* 0x000fca00000000ff */
[----:B------:R0:W-:Y:S02]  /*27a0*/  STG.E.128 [R116.64], R32 ;  /* 0x0000002074007986 */ /* 0x0001e4000c101d04 */
.L_x_2721:
[----:B------:R-:W-:Y:S05]  /*27b0*/  BSYNC B0 ;  /* 0x0000000000007941 */ /* 0x000fea0003800000 */
.L_x_2720:
[----:B------:R-:W-:Y:S02]  /*27c0*/  IADD3 R90, R90, c[0x0][0x160], RZ ;  /* 0x000058005a5a7a10 */ /* 0x000fe40007ffe0ff */
[----:B------:R-:W-:Y:S02]  /*27d0*/  LOP3.LUT P4, RZ, R87, 0xff, RZ, 0xc0, !PT ;  /* 0x000000ff57ff7812 */ /* 0x000fe4000788c0ff */
[----:B------:R-:W-:Y:S02]  /*27e0*/  ISETP.GE.AND P0, PT, R90, c[0x0][0x164], PT ;  /* 0x000059005a007a0c */ /* 0x000fe40003f06270 */
[----:B------:R-:W-:-:S11]  /*27f0*/  SEL R87, RZ, 0x1, P4 ;  /* 0x00000001ff577807 */ /* 0x000fd60002000000 */
[----:B0-----:R-:W-:Y:S01]  /*2800*/  @P0 CALL.REL.NOINC `(.L_x_2722) ;  /* 0x0000001000000944 */ /* 0x001fe20003c00000 */
[----:B------:R-:W-:Y:S05]  /*2810*/  BRA `(.L_x_2723) ;  /* 0xffffe20000007947 */ /* 0x000fea000383ffff */
.L_x_2722:
[----:B------:R-:W-:Y:S05]  /*2820*/  EXIT ;  /* 0x000000000000794d */ /* 0x000fea0003800000 */
.L_x_2714:
[----:B------:R-:W-:Y:S01]  /*2830*/  HFMA2.MMA R118, -RZ, RZ, 0, 5.9604644775390625e-08 ;  /* 0x00000001ff767435 */ /* 0x000fe200000001ff */
[----:B------:R-:W-:Y:S02]  /*2840*/  MOV R33, R32 ;  /* 0x0000002000217202 */ /* 0x000fe40000000f00 */
[----:B------:R-:W-:Y:S02]  /*2850*/  MOV R117, 0x1f ;  /* 0x0000001f00757802 */ /* 0x000fe40000000f00 */
[----:B------:R-:W-:Y:S02]  /*2860*/  MOV R116, 0xffffffff ;  /* 0xffffffff00747802 */ /* 0x000fe40000000f00 */
[----:B------:R-:W-:Y:S02]  /*2870*/  MOV R34, 0x2890 ;  /* 0x0000289000227802 */ /* 0x000fe40000000f00 */
[----:B------:R-:W-:Y:S05]  /*2880*/  CALL.REL.NOINC `($__internal_20_$__cuda_sm70_shflsync_bfly_p) ;  /* 0x000006a000007944 */ /* 0x000fea0003c00000 */
[----:B01----:R-:W-:Y:S05]  /*2890*/  BRA `(.L_x_2724) ;  /* 0xffffef7000007947 */ /* 0x003fea000383ffff */
.L_x_2715:
[----:B------:R-:W-:Y:S01]  /*28a0*/  HFMA2.MMA R118, -RZ, RZ, 0, 1.1920928955078125e-07 ;  /* 0x00000002ff767435 */ /* 0x000fe200000001ff */
[----:B------:R-:W-:Y:S02]  /*28b0*/  MOV R117, 0x1f ;  /* 0x0000001f00757802 */ /* 0x000fe40000000f00 */
[----:B------:R-:W-:-:S02]  /*28c0*/  MOV R116, 0xffffffff ;  /* 0xffffffff00747802 */ /* 0x000fc40000000f00 */
[----:B------:R-:W-:Y:S02]  /*28d0*/  MOV R34, 0x28f0 ;  /* 0x000028f000227802 */ /* 0x000fe40000000f00 */
[----:B0-----:R-:W-:Y:S05]  /*28e0*/  CALL.REL.NOINC `($__internal_20_$__cuda_sm70_shflsync_bfly_p) ;  /* 0x0000064000007944 */ /* 0x001fea0003c00000 */
[----:B0-----:R-:W-:Y:S01]  /*28f0*/  HFMA2.MMA R118, -RZ, RZ, 0, 2.384185791015625e-07 ;  /* 0x00000004ff767435 */ /* 0x001fe200000001ff */
[----:B-1----:R-:W-:Y:S01]  /*2900*/  FADD.FTZ R33, R33, R116 ;  /* 0x0000007421217221 */ /* 0x002fe20000010000 */
[----:B------:R-:W-:Y:S02]  /*2910*/  MOV R117, 0x1f ;  /* 0x0000001f00757802 */ /* 0x000fe40000000f00 */
[----:B------:R-:W-:Y:S02]  /*2920*/  MOV R116, 0xffffffff ;  /* 0xffffffff00747802 */ /* 0x000fe40000000f00 */
[----:B------:R-:W-:Y:S02]  /*2930*/  MOV R34, 0x2950 ;  /* 0x0000295000227802 */ /* 0x000fe40000000f00 */
[----:B------:R-:W-:Y:S05]  /*2940*/  CALL.REL.NOINC `($__internal_20_$__cuda_sm70_shflsync_bfly_p) ;  /* 0x000005e000007944 */ /* 0x000fea0003c00000 */
[----:B0-----:R-:W-:Y:S01]  /*2950*/  HFMA2.MMA R118, -RZ, RZ, 0, 4.76837158203125e-07 ;  /* 0x00000008ff767435 */ /* 0x001fe200000001ff */
[----:B-1----:R-:W-:Y:S01]  /*2960*/  FADD.FTZ R33, R33, R116 ;  /* 0x0000007421217221 */ /* 0x002fe20000010000 */
[----:B------:R-:W-:Y:S02]  /*2970*/  MOV R117, 0x1f ;  /* 0x0000001f00757802 */ /* 0x000fe40000000f00 */
[----:B------:R-:W-:-:S02]  /*2980*/  MOV R116, 0xffffffff ;  /* 0xffffffff00747802 */ /* 0x000fc40000000f00 */
[----:B------:R-:W-:Y:S02]  /*2990*/  MOV R34, 0x29b0 ;  /* 0x000029b000227802 */ /* 0x000fe40000000f00 */
[----:B------:R-:W-:Y:S05]  /*29a0*/  CALL.REL.NOINC `($__internal_20_$__cuda_sm70_shflsync_bfly_p) ;  /* 0x0000058000007944 */ /* 0x000fea0003c00000 */
[----:B0-----:R-:W-:Y:S01]  /*29b0*/  HFMA2.MMA R118, -RZ, RZ, 0, 9.5367431640625e-07 ;  /* 0x00000010ff767435 */ /* 0x001fe200000001ff */
[----:B-1----:R-:W-:Y:S01]  /*29c0*/  FADD.FTZ R33, R33, R116 ;  /* 0x0000007421217221 */ /* 0x002fe20000010000 */
[----:B------:R-:W-:Y:S02]  /*29d0*/  MOV R117, 0x1f ;  /* 0x0000001f00757802 */ /* 0x000fe40000000f00 */
[----:B------:R-:W-:Y:S02]  /*29e0*/  MOV R116, 0xffffffff ;  /* 0xffffffff00747802 */ /* 0x000fe40000000f00 */
[----:B------:R-:W-:Y:S02]  /*29f0*/  MOV R34, 0x2a10 ;  /* 0x00002a1000227802 */ /* 0x000fe40000000f00 */
[----:B------:R-:W-:Y:S05]  /*2a00*/  CALL.REL.NOINC `($__internal_20_$__cuda_sm70_shflsync_bfly_p) ;  /* 0x0000052000007944 */ /* 0x000fea0003c00000 */
        /* <DEDUP_REMOVED lines=55> */
[----:B------:R-:W-:Y:S05]  /*2d80*/  CALL.REL.NOINC `($__internal_20_$__cuda_sm70_shflsync_bfly_p) ;  /* 0x000001a000007944 */ /* 0x000fea0003c00000 */
[----:B0-----:R-:W-:Y:S01]  /*2d90*/  HFMA2.MMA R118, -RZ, RZ, 0, 1.1920928955078125e-07 ;  /* 0x00000002ff767435 */ /* 0x001fe200000001ff */
[----:B-1----:R-:W-:Y:S01]  /*2da0*/  FADD.FTZ R33, R33, R116 ;  /* 0x0000007421217221 */ /* 0x002fe20000010000 */
[----:B------:R-:W-:Y:S02]  /*2db0*/  MOV R117, 0x1f ;  /* 0x0000001f00757802 */ /* 0x000fe40000000f00 */
[----:B------:R-:W-:Y:S02]  /*2dc0*/  MOV R116, 0xffffffff ;  /* 0xffffffff00747802 */ /* 0x000fe40000000f00 */
[----:B------:R-:W-:Y:S02]  /*2dd0*/  MOV R34, 0x2df0 ;  /* 0x00002df000227802 */ /* 0x000fe40000000f00 */
[----:B------:R-:W-:Y:S05]  /*2de0*/  CALL.REL.NOINC `($__internal_20_$__cuda_sm70_shflsync_bfly_p) ;  /* 0x0000014000007944 */ /* 0x000fea0003c00000 */
[----:B0-----:R-:W-:Y:S01]  /*2df0*/  HFMA2.MMA R118, -RZ, RZ, 0, 2.384185791015625e-07 ;  /* 0x00000004ff767435 */ /* 0x001fe200000001ff */
[----:B-1----:R-:W-:Y:S01]  /*2e00*/  FADD.FTZ R33, R33, R116 ;  /* 0x0000007421217221 */ /* 0x002fe20000010000 */
[----:B------:R-:W-:Y:S02]  /*2e10*/  MOV R117, 0x1f ;  /* 0x0000001f00757802 */ /* 0x000fe40000000f00 */
[----:B------:R-:W-:-:S02]  /*2e20*/  MOV R116, 0xffffffff ;  /* 0xffffffff00747802 */ /* 0x000fc40000000f00 */
[----:B------:R-:W-:Y:S02]  /*2e30*/  MOV R34, 0x2e50 ;  /* 0x00002e5000227802 */ /* 0x000fe40000000f00 */
[----:B------:R-:W-:Y:S05]  /*2e40*/  CALL.REL.NOINC `($__internal_20_$__cuda_sm70_shflsync_bfly_p) ;  /* 0x000000e000007944 */ /* 0x000fea0003c00000 */
[----:B0-----:R-:W-:Y:S01]  /*2e50*/  HFMA2.MMA R118, -RZ, RZ, 0, 4.76837158203125e-07 ;  /* 0x00000008ff767435 */ /* 0x001fe200000001ff */
[----:B-1----:R-:W-:Y:S01]  /*2e60*/  FADD.FTZ R33, R33, R116 ;  /* 0x0000007421217221 */ /* 0x002fe20000010000 */
[----:B------:R-:W-:Y:S02]  /*2e70*/  MOV R117, 0x1f ;  /* 0x0000001f00757802 */ /* 0x000fe40000000f00 */
[----:B------:R-:W-:Y:S02]  /*2e80*/  MOV R116, 0xffffffff ;  /* 0xffffffff00747802 */ /* 0x000fe40000000f00 */
[----:B------:R-:W-:Y:S02]  /*2e90*/  MOV R34, 0x2eb0 ;  /* 0x00002eb000227802 */ /* 0x000fe40000000f00 */
[----:B------:R-:W-:Y:S05]  /*2ea0*/  CALL.REL.NOINC `($__internal_20_$__cuda_sm70_shflsync_bfly_p) ;  /* 0x0000008000007944 */ /* 0x000fea0003c00000 */
[----:B-1----:R-:W-:Y:S01]  /*2eb0*/  FADD.FTZ R119, R33, R116 ;  /* 0x0000007421777221 */ /* 0x002fe20000010000 */
[----:B0-----:R-:W-:Y:S01]  /*2ec0*/  HFMA2.MMA R118, -RZ, RZ, 0, 9.5367431640625e-07 ;  /* 0x00000010ff767435 */ /* 0x001fe200000001ff */
[----:B------:R-:W-:Y:S02]  /*2ed0*/  MOV R117, 0x1f ;  /* 0x0000001f00757802 */ /* 0x000fe40000000f00 */
[----:B------:R-:W-:-:S02]  /*2ee0*/  MOV R116, 0xffffffff ;  /* 0xffffffff00747802 */ /* 0x000fc40000000f00 */
[----:B------:R-:W-:Y:S02]  /*2ef0*/  MOV R33, R119 ;  /* 0x0000007700217202 */ /* 0x000fe40000000f00 */
[----:B------:R-:W-:Y:S02]  /*2f00*/  MOV R34, 0x2f20 ;  /* 0x00002f2000227802 */ /* 0x000fe40000000f00 */
[----:B------:R-:W-:Y:S05]  /*2f10*/  CALL.REL.NOINC `($__internal_20_$__cuda_sm70_shflsync_bfly_p) ;  /* 0x0000001000007944 */ /* 0x000fea0003c00000 */
[----:B01----:R-:W-:Y:S05]  /*2f20*/  BRA `(.L_x_2725) ;  /* 0xffffed3000007947 */ /* 0x003fea000383ffff */
        .weak           $__internal_20_$__cuda_sm70_shflsync_bfly_p
        .type           $__internal_20_$__cuda_sm70_shflsync_bfly_p,@function
        .size           $__internal_20_$__cuda_sm70_shflsync_bfly_p,(.L_x_22108 - $__internal_20_$__cuda_sm70_shflsync_bfly_p)
$__internal_20_$__cuda_sm70_shflsync_bfly_p:
[----:B------:R-:W-:Y:S01]  /*2f30*/  HFMA2.MMA R35, -RZ, RZ, 0, 0 ;  /* 0x00000000ff237435 */ /* 0x000fe200000001ff */
[----:B------:R-:W-:Y:S04]  /*2f40*/  WARPSYNC R116 ;  /* 0x0000007400007348 */ /* 0x000fe80003800000 */
[----:B------:R0:W1:Y:S01]  /*2f50*/  SHFL.BFLY PT, R116, R33, R118, R117 ;  /* 0x0c00007621747389 */ /* 0x00006200000e0075 */
[----:B------:R-:W-:Y:S05]  /*2f60*/  RET.REL.NODEC R34 `(_ZN10layer_norm13ln_fwd_kernelINS_13Kernel_traitsI6__halfS2_S2_S2_fjLj6144ELj1ELj1ELj8ELj16ENS_18Kernel_traits_baseILj6144ES2_S2_S2_S2_fjLj256EEEEELb0ELb1ELb0ELb0EEEvNS_9FwdParamsE) ;  /* 0xffffd09022007950 */ /* 0x000fea0003c3ffff */
.L_x_2726:
        /* <DEDUP_REMOVED lines=9> */
.L_x_22108:


//--------------------- .text._ZN10layer_norm13ln_fwd_kernelINS_13Kernel_traitsI6__halfS2_S2_S2_fjLj6144ELj1ELj1ELj8ELj16ENS_18Kernel_traits_baseILj6144ES2_S2_S2_S2_fjLj256EEEEELb0ELb1ELb0ELb1EEEvNS_9FwdParamsE --------------------------
	.section	.text._ZN10layer_norm13ln_fwd_kernelINS_13Kernel_traitsI6__halfS2_S2_S2_fjLj6144ELj1ELj1ELj8ELj16ENS_18Kernel_traits_baseILj6144ES2_S2_S2_S2_fjLj256EEEEELb0ELb1ELb0ELb1EEEvNS_9FwdParamsE,"ax",@progbits
	.sectioninfo	@"SHI_REGISTERS=125"
	.align	128
        .global         _ZN10layer_norm13ln_fwd_kernelINS_13Kernel_traitsI6__halfS2_S2_S2_fjLj6144ELj1ELj1ELj8ELj16ENS_18Kernel_traits_baseILj6144ES2_S2_S2_S2_fjLj256EEEEELb0ELb1ELb0ELb1EEEvNS_9FwdParamsE
        .type           _ZN10layer_norm13ln_fwd_kernelINS_13Kernel_traitsI6__halfS2_S2_S2_fjLj6144ELj1ELj1ELj8ELj16ENS_18Kernel_traits_baseILj6144ES2_S2_S2_S2_fjLj256EEEEELb0ELb1ELb0ELb1EEEvNS_9FwdParamsE,@function
        .size           _ZN10layer_norm13ln_fwd_kernelINS_13Kernel_traitsI6__halfS2_S2_S2_fjLj6144ELj1ELj1ELj8ELj16ENS_18Kernel_traits_baseILj6144ES2_S2_S2_S2_fjLj256EEEEELb0ELb1ELb0ELb1EEEvNS_9FwdParamsE,(.L_x_22109 - _ZN10layer_norm13ln_fwd_kernelINS_13Kernel_traitsI6__halfS2_S2_S2_fjLj6144ELj1ELj1ELj8ELj16ENS_18Kernel_traits_baseILj6144ES2_S2_S2_S2_fjLj256EEEEELb0ELb1ELb0ELb1EEEvNS_9FwdParamsE)
        .other          _ZN10layer_norm13ln_fwd_kernelINS_13Kernel_traitsI6__halfS2_S2_S2_fjLj6144ELj1ELj1ELj8ELj16ENS_18Kernel_traits_baseILj6144ES2_S2_S2_S2_fjLj256EEEEELb0ELb1ELb0ELb1EEEvNS_9FwdParamsE,@"STO_CUDA_ENTRY STV_DEFAULT"
_ZN10layer_norm13ln_fwd_kernelINS_13Kernel_traitsI6__halfS2_S2_S2_fjLj6144ELj1ELj1ELj8ELj16ENS_18Kernel_traits_baseILj6144ES2_S2_S2_S2_fjLj256EEEEELb0ELb1ELb0ELb1EEEvNS_9FwdParamsE:
.text._ZN10layer_norm13ln_fwd_kernelINS_13Kernel_traitsI6__halfS2_S2_S2_fjLj6144ELj1ELj1ELj8ELj16ENS_18Kernel_traits_baseILj6144ES2_S2_S2_S2_fjLj256EEEEELb0ELb1ELb0ELb1EEEvNS_9FwdParamsE:
        /* <DEDUP_REMOVED lines=17> */
[----:B------:R-:W-:-:S11]  /*0110*/  IADD3.X R37, RZ, c[0x0][0x1cc], RZ, P2, !PT ;  /* 0x00007300ff257a10 */ /* 0x000fd600017fe4ff */
[----:B------:R-:W-:Y:S05]  /*0120*/  @P1 EXIT ;  /* 0x000000000000194d */ /* 0x000fea0003800000 */
[----:B0-----:R-:W2:Y:S01]  /*0130*/  LDG.E.128 R28, [R36.64+0x2000] ;  /* 0x00200004241c7981 */ /* 0x001ea2000c1e1d00 */
[----:B------:R-:W-:-:S03]  /*0140*/  IADD3 R2, P1, R0, c[0x0][0x1b0], RZ ;  /* 0x00006c0000027a10 */ /* 0x000fc60007f3e0ff */
[----:B------:R0:W5:Y:S04]  /*0150*/  LDG.E.128 R20, [R36.64] ;  /* 0x0000000424147981 */ /* 0x000168000c1e1d00 */
[----:B------:R0:W5:Y:S02]  /*0160*/  LDG.E.128 R16, [R36.64+0x1000] ;  /* 0x0010000424107981 */ /* 0x000164000c1e1d00 */
[----:B-----5:R-:W-:Y:S01]  /*0170*/  @!P0 CS2R R40, SRZ ;  /* 0x0000000000288805 */ /* 0x020fe2000001ff00 */
[----:B------:R-:W-:Y:S01]  /*0180*/  @!P0 CS2R R42, SRZ ;  /* 0x00000000002a8805 */ /* 0x000fe2000001ff00 */
[----:B------:R-:W-:Y:S01]  /*0190*/  IADD3.X R3, RZ, c[0x0][0x1b4], RZ, P1, !PT ;  /* 0x00006d00ff037a10 */ /* 0x000fe20000ffe4ff */
[----:B------:R-:W-:Y:S01]  /*01a0*/  @!P0 CS2R R32, SRZ ;  /* 0x0000000000208805 */ /* 0x000fe2000001ff00 */
[----:B------:R-:W-:Y:S01]  /*01b0*/  @!P0 CS2R R34, SRZ ;  /* 0x0000000000228805 */ /* 0x000fe2000001ff00 */
[----:B------:R-:W-:Y:S01]  /*01c0*/  @!P0 CS2R R24, SRZ ;  /* 0x0000000000188805 */ /* 0x000fe2000001ff00 */
[----:B------:R-:W-:Y:S01]  /*01d0*/  @!P0 CS2R R26, SRZ ;  /* 0x00000000001a8805 */ /* 0x000fe2000001ff00 */
[----:B------:R-:W-:Y:S01]  /*01e0*/  HFMA2.MMA R69, -RZ, RZ, 0, 5.9604644775390625e-08 ;  /* 0x00000001ff457435 */ /* 0x000fe200000001ff */
[----:B------:R1:W5:Y:S01]  /*01f0*/  LDG.E.128 R12, [R2.64] ;  /* 0x00000004020c7981 */ /* 0x000362000c1e1d00 */
[----:B------:R-:W-:-:S02]  /*0200*/  HADD2.F32 R53, -RZ, R40.H0_H0 ;  /* 0x20000028ff357230 */ /* 0x000fc40000004100 */
[----:B------:R-:W-:Y:S01]  /*0210*/  HADD2.F32 R52, -RZ, R40.H1_H1 ;  /* 0x30000028ff347230 */ /* 0x000fe20000004100 */
[----:B------:R1:W5:Y:S01]  /*0220*/  LDG.E.128 R8, [R2.64+0x1000] ;  /* 0x0010000402087981 */ /* 0x000362000c1e1d00 */
[--C-:B------:R-:W-:Y:S02]  /*0230*/  HADD2.F32 R51, -RZ, R41.reuse.H0_H0 ;  /* 0x20000029ff337230 */ /* 0x100fe40000004100 */
[----:B------:R-:W-:Y:S01]  /*0240*/  HADD2.F32 R50, -RZ, R41.H1_H1 ;  /* 0x30000029ff327230 */ /* 0x000fe20000004100 */
[----:B------:R1:W5:Y:S01]  /*0250*/  LDG.E.128 R4, [R2.64+0x2000] ;  /* 0x0020000402047981 */ /* 0x000362000c1e1d00 */
        /* <DEDUP_REMOVED lines=10> */
[--C-:B-1----:R-:W-:Y:S02]  /*0300*/  HADD2.F32 R3, -RZ, R35.reuse.H0_H0 ;  /* 0x20000023ff037230 */ /* 0x102fe40000004100 */
        /* <DEDUP_REMOVED lines=9> */
[----:B------:R-:W-:Y:S01]  /*03a0*/  ULDC.U8 UR6, c[0x0][0x1f0] ;  /* 0x00007c0000067ab9 */ /* 0x000fe20000000000 */
[----:B--2---:R-:W-:-:S02]  /*03b0*/  HADD2.F32 R61, -RZ, R28.H0_H0 ;  /* 0x2000001cff3d7230 */ /* 0x004fc40000004100 */
[----:B------:R-:W-:Y:S02]  /*03c0*/  HADD2.F32 R64, -RZ, R28.H1_H1 ;  /* 0x3000001cff407230 */ /* 0x000fe40000004100 */
[--C-:B------:R-:W-:Y:S02]  /*03d0*/  HADD2.F32 R63, -RZ, R29.reuse.H0_H0 ;  /* 0x2000001dff3f7230 */ /* 0x100fe40000004100 */
[----:B------:R-:W-:Y:S02]  /*03e0*/  HADD2.F32 R66, -RZ, R29.H1_H1 ;  /* 0x3000001dff427230 */ /* 0x000fe40000004100 */
[--C-:B------:R-:W-:Y:S02]  /*03f0*/  HADD2.F32 R65, -RZ, R30.reuse.H0_H0 ;  /* 0x2000001eff417230 */ /* 0x100fe40000004100 */
[----:B------:R-:W-:Y:S02]  /*0400*/  HADD2.F32 R68, -RZ, R30.H1_H1 ;  /* 0x3000001eff447230 */ /* 0x000fe40000004100 */
[----:B------:R-:W-:-:S02]  /*0410*/  HADD2.F32 R67, -RZ, R31.H0_H0 ;  /* 0x2000001fff437230 */ /* 0x000fc40000004100 */
[----:B0-----:R-:W-:Y:S02]  /*0420*/  HADD2.F32 R71, -RZ, R31.H1_H1 ;  /* 0x3000001fff477230 */ /* 0x001fe40000004100 */
.L_x_2730:
[----:B------:R-:W-:Y:S01]  /*0430*/  ISETP.NE.U32.AND P1, PT, RZ, c[0x0][0x1c0], PT ;  /* 0x00007000ff007a0c */ /* 0x000fe20003f25070 */
[----:B------:R-:W-:Y:S01]  /*0440*/  IMAD R28, R70, c[0x0][0x168], RZ ;  /* 0x00005a00461c7a24 */ /* 0x000fe200078e02ff */
[----:B------:R-:W-:Y:S02]  /*0450*/  MOV R39, 0x10 ;  /* 0x0000001000277802 */ /* 0x000fe40000000f00 */
[----:B------:R-:W-:Y:S02]  /*0460*/  ISETP.NE.AND.EX P1, PT, RZ, c[0x0][0x1c4], PT, P1 ;  /* 0x00007100ff007a0c */ /* 0x000fe40003f25310 */
[----:B------:R-:W-:-:S04]  /*0470*/  SHF.R.S32.HI R29, RZ, 0x1f, R28 ;  /* 0x0000001fff1d7819 */ /* 0x000fc8000001141c */
[----:B------:R-:W-:Y:S02]  /*0480*/  LEA.HI R29, R29, R28, RZ, 0x3 ;  /* 0x0000001c1d1d7211 */ /* 0x000fe400078f18ff */
[----:B------:R-:W-:Y:S02]  /*0490*/  ISETP.NE.U32.AND P0, PT, RZ, c[0x0][0x180], PT ;  /* 0x00006000ff007a0c */ /* 0x000fe40003f05070 */
[----:B------:R-:W-:-:S03]  /*04a0*/  LEA.HI.SX32 R72, R29, R54, 0x1d ;  /* 0x000000361d487211 */ /* 0x000fc600078feaff */
[----:B------:R-:W-:Y:S02]  /*04b0*/  @P1 MOV R33, 0x2 ;  /* 0x0000000200211802 */ /* 0x000fe40000000f00 */
[----:B------:R-:W-:Y:S01]  /*04c0*/  ISETP.NE.AND.EX P0, PT, RZ, c[0x0][0x184], PT, P0 ;  /* 0x00006100ff007a0c */ /* 0x000fe20003f05300 */
[----:B------:R-:W-:-:S04]  /*04d0*/  IMAD.WIDE.U32 R28, R72, R39, c[0x0][0x170] ;  /* 0x00005c00481c7625 */ /* 0x000fc800078e0027 */
[----:B------:R-:W-:Y:S02]  /*04e0*/  @P1 IMAD.WIDE R32, R70, R33, c[0x0][0x1c0] ;  /* 0x0000700046201625 */ /* 0x000fe400078e0221 */
[----:B------:R-:W2:Y:S04]  /*04f0*/  LDG.E.128 R28, [R28.64] ;  /* 0x000000041c1c7981 */ /* 0x000ea8000c1e1d00 */
[----:B------:R-:W3:Y:S02]  /*0500*/  @P1 LDG.E.U16 R32, [R32.64] ;  /* 0x0000000420201981 */ /* 0x000ee4000c1e1500 */
[----:B------:R-:W-:-:S05]  /*0510*/  @P0 IMAD.WIDE.U32 R34, R72, R39, c[0x0][0x180] ;  /* 0x0000600048220625 */ /* 0x000fca00078e0027 */
[----:B------:R0:W4:Y:S01]  /*0520*/  @P0 LDG.E.128 R24, [R34.64] ;  /* 0x0000000422180981 */ /* 0x000122000c1e1d00 */
[----:B------:R-:W-:Y:S01]  /*0530*/  MOV R78, 0x3f800000 ;  /* 0x3f800000004e7802 */ /* 0x000fe20000000f00 */
[--C-:B------:R-:W-:Y:S02]  /*0540*/  HADD2.F32 R36, -RZ, R20.reuse.H0_H0 ;  /* 0x20000014ff247230 */ /* 0x100fe40000004100 */
[----:B------:R-:W-:Y:S02]  /*0550*/  HADD2.F32 R38, -RZ, R20.H1_H1 ;  /* 0x30000014ff267230 */ /* 0x000fe40000004100 */
[----:B0-----:R-:W-:Y:S01]  /*0560*/  HADD2.F32 R34, -RZ, R22.H1_H1 ;  /* 0x30000016ff227230 */ /* 0x001fe20000004100 */
[----:B------:R-:W-:Y:S01]  /*0570*/  IADD3 R74, R72, 0x100, RZ ;  /* 0x00000100484a7810 */ /* 0x000fe20007ffe0ff */
[----:B--2---:R-:W-:Y:S02]  /*0580*/  HADD2.F32 R73, -RZ, R29.H0_H0 ;  /* 0x2000001dff497230 */ /* 0x004fe40000004100 */
[----:B------:R-:W-:-:S02]  /*0590*/  HADD2.F32 R75, -RZ, R30.H0_H0 ;  /* 0x2000001eff4b7230 */ /* 0x000fc40000004100 */
[----:B---3--:R-:W-:Y:S02]  /*05a0*/  @P1 HADD2.F32 R78, -RZ, R32.H0_H0 ;  /* 0x20000020ff4e1230 */ /* 0x008fe40000004100 */
[----:B------:R-:W-:Y:S02]  /*05b0*/  HADD2.F32 R37, -RZ, R28.H0_H0 ;  /* 0x2000001cff257230 */ /* 0x000fe40000004100 */
[----:B------:R-:W-:Y:S02]  /*05c0*/  HADD2.F32 R29, -RZ, R29.H1_H1 ;  /* 0x3000001dff1d7230 */ /* 0x000fe40000004100 */
[----:B------:R-:W-:Y:S02]  /*05d0*/  HADD2.F32 R77, -RZ, R30.H1_H1 ;  /* 0x3000001eff4d7230 */ /* 0x000fe40000004100 */
[----:B------:R-:W-:Y:S01]  /*05e0*/  HADD2.F32 R33, -RZ, R28.H1_H1 ;  /* 0x3000001cff217230 */ /* 0x000fe20000004100 */
[-C--:B------:R-:W-:Y:S01]  /*05f0*/  FMUL.FTZ R73, R73, R78.reuse ;  /* 0x0000004e49497220 */ /* 0x080fe20000410000 */
[--C-:B------:R-:W-:Y:S01]  /*0600*/  HADD2.F32 R28, -RZ, R21.reuse.H0_H0 ;  /* 0x20000015ff1c7230 */ /* 0x100fe20000004100 */
[-C--:B------:R-:W-:Y:S01]  /*0610*/  FMUL.FTZ R75, R75, R78.reuse ;  /* 0x0000004e4b4b7220 */ /* 0x080fe20000410000 */
[----:B------:R-:W-:Y:S01]  /*0620*/  HADD2.F32 R32, -RZ, R22.H0_H0 ;  /* 0x20000016ff207230 */ /* 0x000fe20000004100 */
[-C--:B------:R-:W-:Y:S01]  /*0630*/  FMUL.FTZ R37, R37, R78.reuse ;  /* 0x0000004e25257220 */ /* 0x080fe20000410000 */
[----:B------:R-:W-:Y:S01]  /*0640*/  HADD2.F32 R30, -RZ, R21.H1_H1 ;  /* 0x30000015ff1e7230 */ /* 0x000fe20000004100 */
[-C--:B------:R-:W-:Y:S01]  /*0650*/  FMUL.FTZ R29, R29, R78.reuse ;  /* 0x0000004e1d1d7220 */ /* 0x080fe20000410000 */
[--C-:B------:R-:W-:Y:S01]  /*0660*/  HADD2.F32 R35, -RZ, R31.reuse.H0_H0 ;  /* 0x2000001fff237230 */ /* 0x100fe20000004100 */
[-C--:B------:R-:W-:Y:S01]  /*0670*/  FMUL.FTZ R77, R77, R78.reuse ;  /* 0x0000004e4d4d7220 */ /* 0x080fe20000410000 */
[----:B------:R-:W-:Y:S01]  /*0680*/  HADD2.F32 R31, -RZ, R31.H1_H1 ;  /* 0x3000001fff1f7230 */ /* 0x000fe20000004100 */
[----:B------:R-:W-:-:S02]  /*0690*/  FMUL.FTZ R33, R33, R78 ;  /* 0x0000004e21217220 */ /* 0x000fc40000410000 */
[----:B------:R-:W-:Y:S02]  /*06a0*/  FMUL.FTZ R83, R73, R28 ;  /* 0x0000001c49537220 */ /* 0x000fe40000410000 */
[----:B------:R-:W-:Y:S01]  /*06b0*/  FMUL.FTZ R81, R75, R32 ;  /* 0x000000204b517220 */ /* 0x000fe20000410000 */
[--C-:B----4-:R-:W-:Y:S01]  /*06c0*/  @P0 HADD2.F32 R28, -RZ, R24.reuse.H0_H0 ;  /* 0x20000018ff1c0230 */ /* 0x110fe20000004100 */
[----:B------:R-:W-:Y:S01]  /*06d0*/  FMUL.FTZ R87, R37, R36 ;  /* 0x0000002425577220 */ /* 0x000fe20000410000 */
[--C-:B------:R-:W-:Y:S01]  /*06e0*/  HADD2.F32 R36, -RZ, R23.reuse.H1_H1 ;  /* 0x30000017ff247230 */ /* 0x100fe20000004100 */
[----:B------:R-:W-:Y:S01]  /*06f0*/  FMUL.FTZ R73, R29, R30 ;  /* 0x0000001e1d497220 */ /* 0x000fe20000410000 */
[----:B------:R-:W-:Y:S01]  /*0700*/  @P0 HADD2.F32 R30, -RZ, R24.H1_H1 ;  /* 0x30000018ff1e0230 */ /* 0x000fe20000004100 */
[----:B------:R-:W-:Y:S01]  /*0710*/  FMUL.FTZ R75, R77, R34 ;  /* 0x000000224d4b7220 */ /* 0x000fe20000410000 */
[----:B------:R-:W-:Y:S01]  /*0720*/  HADD2.F32 R34, -RZ, R23.H0_H0 ;  /* 0x20000017ff227230 */ /* 0x000fe20000004100 */
[----:B------:R-:W-:Y:S01]  /*0730*/  FMUL.FTZ R85, R33, R38 ;  /* 0x0000002621557220 */ /* 0x000fe20000410000 */
[----:B------:R-:W-:Y:S01]  /*0740*/  @P0 HADD2.F32 R32, -RZ, R25.H0_H0 ;  /* 0x20000019ff200230 */ /* 0x000fe20000004100 */
[----:B------:R-:W-:-:S02]  /*0750*/  FMUL.FTZ R35, R35, R78 ;  /* 0x0000004e23237220 */ /* 0x000fc40000410000 */
[----:B------:R-:W-:Y:S02]  /*0760*/  FMUL.FTZ R31, R31, R78 ;  /* 0x0000004e1f1f7220 */ /* 0x000fe40000410000 */
[----:B------:R-:W-:Y:S01]  /*0770*/  FMUL.FTZ R79, R35, R34 ;  /* 0x00000022234f7220 */ /* 0x000fe20000410000 */
[--C-:B------:R-:W-:Y:S01]  /*0780*/  @P0 HADD2.F32 R34, -RZ, R27.reuse.H0_H0 ;  /* 0x2000001bff220230 */ /* 0x100fe20000004100 */
[----:B------:R-:W-:Y:S01]  /*0790*/  FMUL.FTZ R77, R31, R36 ;  /* 0x000000241f4d7220 */ /* 0x000fe20000410000 */
[----:B------:R-:W-:Y:S01]  /*07a0*/  @P0 HADD2.F32 R36, -RZ, R27.H1_H1 ;  /* 0x3000001bff240230 */ /* 0x000fe20000004100 */
[----:B------:R-:W-:Y:S01]  /*07b0*/  @P0 FADD.FTZ R87, R87, R28 ;  /* 0x0000001c57570221 */ /* 0x000fe20000010000 */
[----:B------:R-:W-:Y:S01]  /*07c0*/  @P0 HADD2.F32 R28, -RZ, R25.H1_H1 ;  /* 0x30000019ff1c0230 */ /* 0x000fe20000004100 */
[----:B------:R-:W-:Y:S01]  /*07d0*/  @P0 FADD.FTZ R85, R85, R30 ;  /* 0x0000001e55550221 */ /* 0x000fe20000010000 */
[--C-:B------:R-:W-:Y:S01]  /*07e0*/  @P0 HADD2.F32 R30, -RZ, R26.reuse.H0_H0 ;  /* 0x2000001aff1e0230 */ /* 0x100fe20000004100 */
[----:B------:R-:W-:Y:S01]  /*07f0*/  @P0 FADD.FTZ R83, R83, R32 ;  /* 0x0000002053530221 */ /* 0x000fe20000010000 */
[----:B------:R-:W-:Y:S01]  /*0800*/  @P0 HADD2.F32 R32, -RZ, R26.H1_H1 ;  /* 0x3000001aff200230 */ /* 0x000fe20000004100 */
[----:B------:R-:W-:-:S02]  /*0810*/  @P0 FADD.FTZ R79, R79, R34 ;  /* 0x000000224f4f0221 */ /* 0x000fc40000010000 */
[----:B------:R-:W-:Y:S02]  /*0820*/  @P0 FADD.FTZ R81, R81, R30 ;  /* 0x0000001e51510221 */ /* 0x000fe40000010000 */
[----:B------:R-:W-:Y:S02]  /*0830*/  @P0 FADD.FTZ R77, R77, R36 ;  /* 0x000000244d4d0221 */ /* 0x000fe40000010000 */
[----:B------:R-:W-:Y:S02]  /*0840*/  @P0 FADD.FTZ R75, R75, R32 ;  /* 0x000000204b4b0221 */ /* 0x000fe40000010000 */
[----:B------:R-:W-:Y:S01]  /*0850*/  @P0 FADD.FTZ R73, R73, R28 ;  /* 0x0000001c49490221 */ /* 0x000fe20000010000 */
[----:B------:R-:W-:Y:S01]  /*0860*/  F2FP.PACK_AB R31, R77, R79 ;  /* 0x0000004f4d1f723e */ /* 0x000fe200000000ff */
[----:B------:R-:W-:Y:S01]  /*0870*/  IMAD.WIDE.U32 R36, R72, R39, c[0x0][0x188] ;  /* 0x0000620048247625 */ /* 0x000fe200078e0027 */
[----:B------:R-:W-:Y:S02]  /*0880*/  F2FP.PACK_AB R30, R75, R81 ;  /* 0x000000514b1e723e */ /* 0x000fe400000000ff */
[----:B------:R-:W-:Y:S01]  /*0890*/  F2FP.PACK_AB R29, R73, R83 ;  /* 0x00000053491d723e */ /* 0x000fe200000000ff */
[----:B------:R-:W-:Y:S01]  /*08a0*/  IMAD.WIDE.U32 R32, R74, R39, c[0x0][0x170] ;  /* 0x00005c004a207625 */ /* 0x000fe200078e0027 */
[----:B------:R-:W-:-:S05]  /*08b0*/  F2FP.PACK_AB R28, R85, R87 ;  /* 0x00000057551c723e */ /* 0x000fca00000000ff */
[----:B------:R0:W-:Y:S04]  /*08c0*/  STG.E.128 [R36.64], R28 ;  /* 0x0000001c24007986 */ /* 0x0001e8000c101d04 */
[----:B------:R-:W2:Y:S01]  /*08d0*/  LDG.E.128 R32, [R32.64] ;  /* 0x0000000420207981 */ /* 0x000ea2000c1e1d00 */
[----:B------:R-:W-:-:S04]  /*08e0*/  @P0 LEA R88, P1, R74, c[0x0][0x180], 0x4 ;  /* 0x000060004a580a11 */ /* 0x000fc800078220ff */
[----:B------:R-:W-:-:S05]  /*08f0*/  @P0 LEA.HI.X R89, R74, c[0x0][0x184], RZ, 0x4, P1 ;  /* 0x000061004a590a11 */ /* 0x000fca00008f24ff */
[----:B------:R1:W3:Y:S01]  /*0900*/  @P0 LDG.E.128 R24, [R88.64] ;  /* 0x0000000458180981 */ /* 0x0002e2000c1e1d00 */
[--C-:B0-----:R-:W-:Y:S02]  /*0910*/  HADD2.F32 R28, -RZ, R16.reuse.H1_H1 ;  /* 0x30000010ff1c7230 */ /* 0x101fe40000004100 */
[----:B------:R-:W-:Y:S02]  /*0920*/  HADD2.F32 R38, -RZ, R16.H0_H0 ;  /* 0x20000010ff267230 */ /* 0x000fe40000004100 */
[----:B------:R-:W-:Y:S01]  /*0930*/  HADD2.F32 R30, -RZ, R17.H0_H0 ;  /* 0x20000011ff1e7230 */ /* 0x000fe20000004100 */
[----:B------:R-:W-:Y:S02]  /*0940*/  SHF.L.U32 R76, R74, 0x4, RZ ;  /* 0x000000044a4c7819 */ /* 0x000fe400000006ff */
[----:B------:R-:W-:Y:S02]  /*0950*/  IADD3 R80, R72, 0x200, RZ ;  /* 0x0000020048507810 */ /* 0x000fe40007ffe0ff */
[----:B------:R-:W-:-:S02]  /*0960*/  SHF.R.U32.HI R74, RZ, 0x1c, R74 ;  /* 0x0000001cff4a7819 */ /* 0x000fc4000001164a */
[----:B------:R-:W-:-:S04]  /*0970*/  IADD3 R36, P1, R76, c[0x0][0x188], RZ ;  /* 0x000062004c247a10 */ /* 0x000fc80007f3e0ff */
[----:B------:R-:W-:Y:S01]  /*0980*/  IADD3.X R37, R74, c[0x0][0x18c], RZ, P1, !PT ;  /* 0x000063004a257a10 */ /* 0x000fe20000ffe4ff */
[--C-:B--2---:R-:W-:Y:S02]  /*0990*/  HADD2.F32 R93, -RZ, R32.reuse.H1_H1 ;  /* 0x30000020ff5d7230 */ /* 0x104fe40000004100 */
[--C-:B------:R-:W-:Y:S02]  /*09a0*/  HADD2.F32 R95, -RZ, R33.reuse.H0_H0 ;  /* 0x20000021ff5f7230 */ /* 0x100fe40000004100 */
[----:B------:R-:W-:Y:S01]  /*09b0*/  HADD2.F32 R91, -RZ, R32.H0_H0 ;  /* 0x20000020ff5b7230 */ /* 0x000fe20000004100 */
[-C--:B------:R-:W-:Y:S01]  /*09c0*/  FMUL.FTZ R93, R93, R78.reuse ;  /* 0x0000004e5d5d7220 */ /* 0x080fe20000410000 */
[----:B------:R-:W-:Y:S02]  /*09d0*/  HADD2.F32 R97, -RZ, R33.H1_H1 ;  /* 0x30000021ff617230 */ /* 0x000fe40000004100 */
[----:B------:R-:W-:Y:S01]  /*09e0*/  HADD2.F32 R29, -RZ, R34.H1_H1 ;  /* 0x30000022ff1d7230 */ /* 0x000fe20000004100 */
[----:B-1----:R-:W-:Y:S01]  /*09f0*/  FMUL.FTZ R89, R95, R78 ;  /* 0x0000004e5f597220 */ /* 0x002fe20000410000 */
[----:B------:R-:W-:Y:S01]  /*0a00*/  HADD2.F32 R32, -RZ, R17.H1_H1 ;  /* 0x30000011ff207230 */ /* 0x000fe20000004100 */
[----:B------:R-:W-:Y:S01]  /*0a10*/  FMUL.FTZ R95, R93, R28 ;  /* 0x0000001c5d5f7220 */ /* 0x000fe20000410000 */
[----:B------:R-:W-:Y:S01]  /*0a20*/  HADD2.F32 R28, -RZ, R18.H1_H1 ;  /* 0x30000012ff1c7230 */ /* 0x000fe20000004100 */
[-C--:B------:R-:W-:Y:S01]  /*0a30*/  FMUL.FTZ R91, R91, R78.reuse ;  /* 0x0000004e5b5b7220 */ /* 0x080fe20000410000 */
[----:B------:R-:W-:Y:S01]  /*0a40*/  HADD2.F32 R99, -RZ, R34.H0_H0 ;  /* 0x20000022ff637230 */ /* 0x000fe20000004100 */
[-C--:B------:R-:W-:Y:S01]  /*0a50*/  FMUL.FTZ R97, R97, R78.reuse ;  /* 0x0000004e61617220 */ /* 0x080fe20000410000 */
[--C-:B------:R-:W-:Y:S01]  /*0a60*/  HADD2.F32 R31, -RZ, R35.reuse.H0_H0 ;  /* 0x20000023ff1f7230 */ /* 0x100fe20000004100 */
[----:B------:R-:W-:Y:S01]  /*0a70*/  FMUL.FTZ R29, R29, R78 ;  /* 0x0000004e1d1d7220 */ /* 0x000fe20000410000 */
[----:B------:R-:W-:Y:S01]  /*0a80*/  HADD2.F32 R35, -RZ, R35.H1_H1 ;  /* 0x30000023ff237230 */ /* 0x000fe20000004100 */
[----:B------:R-:W-:Y:S01]  /*0a90*/  FMUL.FTZ R103, R91, R38 ;  /* 0x000000265b677220 */ /* 0x000fe20000410000 */
[----:B------:R-:W-:Y:S01]  /*0aa0*/  HADD2.F32 R34, -RZ, R18.H0_H0 ;  /* 0x20000012ff227230 */ /* 0x000fe20000004100 */
[----:B------:R-:W-:Y:S01]  /*0ab0*/  FMUL.FTZ R89, R89, R30 ;  /* 0x0000001e59597220 */ /* 0x000fe20000410000 */
[--C-:B------:R-:W-:Y:S01]  /*0ac0*/  HADD2.F32 R30, -RZ, R19.reuse.H0_H0 ;  /* 0x20000013ff1e7230 */ /* 0x100fe20000004100 */
[----:B------:R-:W-:Y:S01]  /*0ad0*/  FMUL.FTZ R91, R97, R32 ;  /* 0x00000020615b7220 */ /* 0x000fe20000410000 */
[----:B------:R-:W-:Y:S01]  /*0ae0*/  HADD2.F32 R32, -RZ, R19.H1_H1 ;  /* 0x30000013ff207230 */ /* 0x000fe20000004100 */
[----:B------:R-:W-:Y:S01]  /*0af0*/  FMUL.FTZ R101, R29, R28 ;  /* 0x0000001c1d657220 */ /* 0x000fe20000410000 */
[----:B---3--:R-:W-:Y:S01]  /*0b00*/  @P0 HADD2.F32 R28, -RZ, R24.H0_H0 ;  /* 0x20000018ff1c0230 */ /* 0x008fe20000004100 */
[----:B------:R-:W-:-:S02]  /*0b10*/  FMUL.FTZ R99, R99, R78 ;  /* 0x0000004e63637220 */ /* 0x000fc40000410000 */
[-C--:B------:R-:W-:Y:S02]  /*0b20*/  FMUL.FTZ R31, R31, R78.reuse ;  /* 0x0000004e1f1f7220 */ /* 0x080fe40000410000 */
[----:B------:R-:W-:Y:S02]  /*0b30*/  FMUL.FTZ R35, R35, R78 ;  /* 0x0000004e23237220 */ /* 0x000fe40000410000 */
[----:B------:R-:W-:Y:S02]  /*0b40*/  FMUL.FTZ R97, R99, R34 ;  /* 0x0000002263617220 */ /* 0x000fe40000410000 */
[----:B------:R-:W-:Y:S01]  /*0b50*/  FMUL.FTZ R99, R31, R30 ;  /* 0x0000001e1f637220 */ /* 0x000fe20000410000 */
[----:B------:R-:W-:Y:S01]  /*0b60*/  @P0 HADD2.F32 R30, -RZ, R24.H1_H1 ;  /* 0x30000018ff1e0230 */ /* 0x000fe20000004100 */
[----:B------:R-:W-:Y:S01]  /*0b70*/  FMUL.FTZ R93, R35, R32 ;  /* 0x00000020235d7220 */ /* 0x000fe20000410000 */
[----:B------:R-:W-:Y:S01]  /*0b80*/  @P0 HADD2.F32 R32, -RZ, R25.H0_H0 ;  /* 0x20000019ff200230 */ /* 0x000fe20000004100 */
[----:B------:R-:W-:Y:S01]  /*0b90*/  @P0 FADD.FTZ R103, R28, R103 ;  /* 0x000000671c670221 */ /* 0x000fe20000010000 */
[--C-:B------:R-:W-:Y:S01]  /*0ba0*/  @P0 HADD2.F32 R28, -RZ, R27.reuse.H0_H0 ;  /* 0x2000001bff1c0230 */ /* 0x100fe20000004100 */
[----:B------:R-:W-:Y:S01]  /*0bb0*/  @P0 FADD.FTZ R95, R30, R95 ;  /* 0x0000005f1e5f0221 */ /* 0x000fe20000010000 */
[--C-:B------:R-:W-:Y:S01]  /*0bc0*/  @P0 HADD2.F32 R34, -RZ, R26.reuse.H0_H0 ;  /* 0x2000001aff220230 */ /* 0x100fe20000004100 */
[----:B------:R-:W-:Y:S01]  /*0bd0*/  @P0 FADD.FTZ R89, R32, R89 ;  /* 0x0000005920590221 */ /* 0x000fe20000010000 */
[----:B------:R-:W-:Y:S01]  /*0be0*/  @P0 HADD2.F32 R32, -RZ, R27.H1_H1 ;  /* 0x3000001bff200230 */ /* 0x000fe20000004100 */
[----:B------:R-:W-:Y:S01]  /*0bf0*/  @P0 FADD.FTZ R99, R28, R99 ;  /* 0x000000631c630221 */ /* 0x000fe20000010000 */
[----:B------:R-:W-:-:S02]  /*0c00*/  @P0 HADD2.F32 R30, -RZ, R26.H1_H1 ;  /* 0x3000001aff1e0230 */ /* 0x000fc40000004100 */
[----:B------:R-:W-:Y:S01]  /*0c10*/  @P0 HADD2.F32 R28, -RZ, R25.H1_H1 ;  /* 0x30000019ff1c0230 */ /* 0x000fe20000004100 */
[----:B------:R-:W-:Y:S02]  /*0c20*/  @P0 FADD.FTZ R97, R34, R97 ;  /* 0x0000006122610221 */ /* 0x000fe40000010000 */
[----:B------:R-:W-:Y:S02]  /*0c30*/  @P0 FADD.FTZ R93, R32, R93 ;  /* 0x0000005d205d0221 */ /* 0x000fe40000010000 */
[----:B------:R-:W-:Y:S02]  /*0c40*/  @P0 FADD.FTZ R101, R30, R101 ;  /* 0x000000651e650221 */ /* 0x000fe40000010000 */
[----:B------:R-:W-:Y:S01]  /*0c50*/  @P0 FADD.FTZ R91, R28, R91 ;  /* 0x0000005b1c5b0221 */ /* 0x000fe20000010000 */
[----:B------:R-:W-:Y:S01]  /*0c60*/  F2FP.PACK_AB R31, R93, R99 ;  /* 0x000000635d1f723e */ /* 0x000fe200000000ff */
[----:B------:R-:W-:Y:S01]  /*0c70*/  IMAD.WIDE.U32 R32, R80, R39, c[0x0][0x170] ;  /* 0x00005c0050207625 */ /* 0x000fe200078e0027 */
[----:B------:R-:W-:-:S02]  /*0c80*/  F2FP.PACK_AB R30, R101, R97 ;  /* 0x00000061651e723e */ /* 0x000fc400000000ff */
[----:B------:R-:W-:Y:S02]  /*0c90*/  F2FP.PACK_AB R29, R91, R89 ;  /* 0x000000595b1d723e */ /* 0x000fe400000000ff */
[----:B------:R-:W-:Y:S02]  /*0ca0*/  F2FP.PACK_AB R28, R95, R103 ;  /* 0x000000675f1c723e */ /* 0x000fe400000000ff */
[----:B------:R-:W-:-:S03]  /*0cb0*/  @P0 LEA R38, P1, R80, c[0x0][0x180], 0x4 ;  /* 0x0000600050260a11 */ /* 0x000fc600078220ff */
[----:B------:R0:W-:Y:S04]  /*0cc0*/  STG.E.128 [R36.64], R28 ;  /* 0x0000001c24007986 */ /* 0x0001e8000c101d04 */
[----:B------:R-:W0:Y:S01]  /*0cd0*/  LDG.E.128 R32, [R32.64] ;  /* 0x0000000420207981 */ /* 0x000e22000c1e1d00 */
[----:B------:R-:W-:-:S05]  /*0ce0*/  @P0 LEA.HI.X R39, R80, c[0x0][0x184], RZ, 0x4, P1 ;  /* 0x0000610050270a11 */ /* 0x000fca00008f24ff */
[----:B------:R1:W2:Y:S01]  /*0cf0*/  @P0 LDG.E.128 R24, [R38.64] ;  /* 0x0000000426180981 */ /* 0x0002a2000c1e1d00 */
        /* <DEDUP_REMOVED lines=16> */
[--C-:B0-----:R-:W-:Y:S02]  /*0e00*/  HADD2.F32 R29, -RZ, R32.reuse.H0_H0 ;  /* 0x20000020ff1d7230 */ /* 0x101fe40000004100 */
[--C-:B------:R-:W-:Y:S02]  /*0e10*/  HADD2.F32 R37, -RZ, R33.reuse.H0_H0 ;  /* 0x20000021ff257230 */ /* 0x100fe40000004100 */
[----:B------:R-:W-:Y:S02]  /*0e20*/  HADD2.F32 R31, -RZ, R32.H1_H1 ;  /* 0x30000020ff1f7230 */ /* 0x000fe40000004100 */
[----:B------:R-:W-:Y:S02]  /*0e30*/  HADD2.F32 R33, -RZ, R33.H1_H1 ;  /* 0x30000021ff217230 */ /* 0x000fe40000004100 */
[--C-:B-1----:R-:W-:Y:S02]  /*0e40*/  HADD2.F32 R39, -RZ, R34.reuse.H0_H0 ;  /* 0x20000022ff277230 */ /* 0x102fe40000004100 */
[----:B------:R-:W-:-:S02]  /*0e50*/  HADD2.F32 R105, -RZ, R34.H1_H1 ;  /* 0x30000022ff697230 */ /* 0x000fc40000004100 */
[--C-:B------:R-:W-:Y:S02]  /*0e60*/  HADD2.F32 R107, -RZ, R35.reuse.H0_H0 ;  /* 0x20000023ff6b7230 */ /* 0x100fe40000004100 */
[----:B------:R-:W-:Y:S01]  /*0e70*/  HADD2.F32 R35, -RZ, R35.H1_H1 ;  /* 0x30000023ff237230 */ /* 0x000fe20000004100 */
[-C--:B------:R-:W-:Y:S02]  /*0e80*/  FMUL.FTZ R28, R29, R78.reuse ;  /* 0x0000004e1d1c7220 */ /* 0x080fe40000410000 */
[-C--:B------:R-:W-:Y:S02]  /*0e90*/  FMUL.FTZ R30, R37, R78.reuse ;  /* 0x0000004e251e7220 */ /* 0x080fe40000410000 */
[-C--:B------:R-:W-:Y:S02]  /*0ea0*/  FMUL.FTZ R31, R31, R78.reuse ;  /* 0x0000004e1f1f7220 */ /* 0x080fe40000410000 */
[-C--:B------:R-:W-:Y:S02]  /*0eb0*/  FMUL.FTZ R33, R33, R78.reuse ;  /* 0x0000004e21217220 */ /* 0x080fe40000410000 */
[----:B------:R-:W-:-:S02]  /*0ec0*/  FMUL.FTZ R32, R39, R78 ;  /* 0x0000004e27207220 */ /* 0x000fc40000410000 */
[-C--:B------:R-:W-:Y:S02]  /*0ed0*/  FMUL.FTZ R113, R105, R78.reuse ;  /* 0x0000004e69717220 */ /* 0x080fe40000410000 */
[-C--:B------:R-:W-:Y:S02]  /*0ee0*/  FMUL.FTZ R34, R107, R78.reuse ;  /* 0x0000004e6b227220 */ /* 0x080fe40000410000 */
[----:B------:R-:W-:Y:S01]  /*0ef0*/  FMUL.FTZ R78, R35, R78 ;  /* 0x0000004e234e7220 */ /* 0x000fe20000410000 */
[----:B--2---:R-:W-:Y:S01]  /*0f00*/  @P0 HADD2.F32 R36, -RZ, R24.H0_H0 ;  /* 0x20000018ff240230 */ /* 0x004fe20000004100 */
[----:B------:R-:W-:Y:S01]  /*0f10*/  FMUL.FTZ R35, R61, R28 ;  /* 0x0000001c3d237220 */ /* 0x000fe20000410000 */
[----:B------:R-:W-:Y:S01]  /*0f20*/  @P0 HADD2.F32 R28, -RZ, R26.H0_H0 ;  /* 0x2000001aff1c0230 */ /* 0x000fe20000004100 */
[----:B------:R-:W-:Y:S01]  /*0f30*/  FMUL.FTZ R105, R63, R30 ;  /* 0x0000001e3f697220 */ /* 0x000fe20000410000 */
[----:B------:R-:W-:Y:S01]  /*0f40*/  @P0 HADD2.F32 R30, -RZ, R27.H0_H0 ;  /* 0x2000001bff1e0230 */ /* 0x000fe20000004100 */
[----:B------:R-:W-:-:S02]  /*0f50*/  FMUL.FTZ R107, R65, R32 ;  /* 0x00000020416b7220 */ /* 0x000fc40000410000 */
[----:B------:R-:W-:Y:S01]  /*0f60*/  FMUL.FTZ R109, R67, R34 ;  /* 0x00000022436d7220 */ /* 0x000fe20000410000 */
[----:B------:R-:W-:Y:S01]  /*0f70*/  @P0 HADD2.F32 R38, -RZ, R24.H1_H1 ;  /* 0x30000018ff260230 */ /* 0x000fe20000004100 */
[----:B------:R-:W-:Y:S01]  /*0f80*/  @P0 FADD.FTZ R35, R36, R35 ;  /* 0x0000002324230221 */ /* 0x000fe20000010000 */
[----:B------:R-:W-:Y:S01]  /*0f90*/  @P0 HADD2.F32 R84, -RZ, R25.H0_H0 ;  /* 0x20000019ff540230 */ /* 0x000fe20000004100 */
[----:B------:R-:W-:Y:S01]  /*0fa0*/  @P0 FADD.FTZ R107, R28, R107 ;  /* 0x0000006b1c6b0221 */ /* 0x000fe20000010000 */
[----:B------:R-:W-:Y:S01]  /*0fb0*/  @P0 HADD2.F32 R36, -RZ, R27.H1_H1 ;  /* 0x3000001bff240230 */ /* 0x000fe20000004100 */
[----:B------:R-:W-:Y:S01]  /*0fc0*/  @P0 FADD.FTZ R109, R30, R109 ;  /* 0x0000006d1e6d0221 */ /* 0x000fe20000010000 */
[----:B------:R-:W-:Y:S01]  /*0fd0*/  @P0 HADD2.F32 R28, -RZ, R25.H1_H1 ;  /* 0x30000019ff1c0230 */ /* 0x000fe20000004100 */
[----:B------:R-:W-:Y:S01]  /*0fe0*/  FMUL.FTZ R39, R64, R31 ;  /* 0x0000001f40277220 */ /* 0x000fe20000410000 */
[----:B------:R-:W-:Y:S01]  /*0ff0*/  @P0 HADD2.F32 R30, -RZ, R26.H1_H1 ;  /* 0x3000001aff1e0230 */ /* 0x000fe20000004100 */
[----:B------:R-:W-:Y:S01]  /*1000*/  FMUL.FTZ R111, R71, R78 ;  /* 0x0000004e476f7220 */ /* 0x000fe20000410000 */
[----:B------:R-:W-:Y:S01]  /*1010*/  SHF.L.U32 R37, R80, 0x4, RZ ;  /* 0x0000000450257819 */ /* 0x000fe200000006ff */
[----:B------:R-:W-:-:S02]  /*1020*/  FMUL.FTZ R113, R68, R113 ;  /* 0x0000007144717220 */ /* 0x000fc40000410000 */
[----:B------:R-:W-:Y:S01]  /*1030*/  FMUL.FTZ R115, R66, R33 ;  /* 0x0000002142737220 */ /* 0x000fe20000410000 */
[----:B------:R-:W0:Y:S01]  /*1040*/  S2R R34, SR_TID.X ;  /* 0x0000000000227919 */ /* 0x000e220000002100 */
[----:B------:R-:W-:Y:S01]  /*1050*/  @P0 FADD.FTZ R39, R38, R39 ;  /* 0x0000002726270221 */ /* 0x000fe20000010000 */
[----:B------:R-:W-:Y:S01]  /*1060*/  IADD3 R32, P1, R37, c[0x0][0x188], RZ ;  /* 0x0000620025207a10 */ /* 0x000fe20007f3e0ff */
[----:B------:R-:W-:Y:S02]  /*1070*/  @P0 FADD.FTZ R105, R84, R105 ;  /* 0x0000006954690221 */ /* 0x000fe40000010000 */
[----:B------:R-:W-:Y:S01]  /*1080*/  @P0 FADD.FTZ R111, R36, R111 ;  /* 0x0000006f246f0221 */ /* 0x000fe20000010000 */
[----:B------:R-:W-:Y:S01]  /*1090*/  SHF.R.U32.HI R36, RZ, 0x1c, R80 ;  /* 0x0000001cff247819 */ /* 0x000fe20000011650 */
[----:B------:R-:W-:Y:S02]  /*10a0*/  @P0 FADD.FTZ R113, R30, R113 ;  /* 0x000000711e710221 */ /* 0x000fe40000010000 */
[----:B------:R-:W-:-:S02]  /*10b0*/  @P0 FADD.FTZ R115, R28, R115 ;  /* 0x000000731c730221 */ /* 0x000fc40000010000 */
[----:B------:R-:W-:Y:S01]  /*10c0*/  FADD.FTZ R82, R82, R35 ;  /* 0x0000002352527221 */ /* 0x000fe20000010000 */
[----:B------:R-:W-:Y:S02]  /*10d0*/  IADD3.X R33, R36, c[0x0][0x18c], RZ, P1, !PT ;  /* 0x0000630024217a10 */ /* 0x000fe40000ffe4ff */
[----:B------:R-:W-:Y:S01]  /*10e0*/  F2FP.PACK_AB R31, R111, R109 ;  /* 0x0000006d6f1f723e */ /* 0x000fe200000000ff */
[----:B------:R-:W-:Y:S01]  /*10f0*/  FADD.FTZ R82, R82, R39 ;  /* 0x0000002752527221 */ /* 0x000fe20000010000 */
[----:B------:R-:W-:Y:S02]  /*1100*/  F2FP.PACK_AB R30, R113, R107 ;  /* 0x0000006b711e723e */ /* 0x000fe400000000ff */
[----:B------:R-:W-:Y:S02]  /*1110*/  F2FP.PACK_AB R29, R115, R105 ;  /* 0x00000069731d723e */ /* 0x000fe400000000ff */
[----:B------:R-:W-:Y:S01]  /*1120*/  F2FP.PACK_AB R28, R39, R35 ;  /* 0x00000023271c723e */ /* 0x000fe200000000ff */
        /* <DEDUP_REMOVED lines=14> */
.L_x_2731:
        /* <DEDUP_REMOVED lines=68> */
.L_x_2732:
        /* <DEDUP_REMOVED lines=72> */
[----:B------:R-:W-:-:S03]  /*1ad0*/  @!P0 MOV R119, 0x4 ;  /* 0x0000000400778802 */ /* 0x000fc60000000f00 */
[----:B------:R-:W-:-:S04]  /*1ae0*/  @!P0 IMAD.WIDE R28, R70, R29, c[0x0][0x1a0] ;  /* 0x00006800461c8625 */ /* 0x000fc800078e021d */
[C---:B0-----:R-:W-:Y:S01]  /*1af0*/  FMUL.FTZ R30, R117.reuse, R117 ;  /* 0x00000075751e7220 */ /* 0x041fe20000410000 */
[----:B------:R0:W-:Y:S01]  /*1b00*/  @!P0 STG.E [R28.64], R117 ;  /* 0x000000751c008986 */ /* 0x0001e2000c101904 */
[----:B------:R-:W-:-:S03]  /*1b10*/  FSEL R34, R117, RZ, !P1 ;  /* 0x000000ff75227208 */ /* 0x000fc60004800000 */
[----:B------:R-:W-:Y:S01]  /*1b20*/  FSEL R31, R30, RZ, P1 ;  /* 0x000000ff1e1f7208 */ /* 0x000fe20000800000 */
[----:B-1----:R-:W-:Y:S02]  /*1b30*/  FFMA.FTZ R30, R33, R32, c[0x0][0x228] ;  /* 0x00008a00211e7623 */ /* 0x002fe40000010020 */
[----:B------:R-:W-:Y:S02]  /*1b40*/  FADD.FTZ R38, -R34, R85 ;  /* 0x0000005522267221 */ /* 0x000fe40000010100 */
[----:B------:R-:W-:Y:S02]  /*1b50*/  FADD.FTZ R32, R30, R31 ;  /* 0x0000001f1e207221 */ /* 0x000fe40000010000 */
[C---:B------:R-:W-:Y:S02]  /*1b60*/  FADD.FTZ R86, -R34.reuse, R81 ;  /* 0x0000005122567221 */ /* 0x040fe40000010100 */
[----:B0-----:R0:W1:Y:S01]  /*1b70*/  MUFU.RSQ R29, R32 ;  /* 0x00000020001d7308 */ /* 0x0010620000001400 */
[----:B------:R-:W-:-:S02]  /*1b80*/  FADD.FTZ R88, -R34, R75 ;  /* 0x0000004b22587221 */ /* 0x000fc40000010100 */
[C---:B------:R-:W-:Y:S02]  /*1b90*/  FADD.FTZ R90, -R34.reuse, R79 ;  /* 0x0000004f225a7221 */ /* 0x040fe40000010100 */
[C---:B------:R-:W-:Y:S01]  /*1ba0*/  FADD.FTZ R92, -R34.reuse, R77 ;  /* 0x0000004d225c7221 */ /* 0x040fe20000010100 */
[--C-:B-----5:R-:W-:Y:S01]  /*1bb0*/  HADD2.F32 R77, -RZ, R14.reuse.H0_H0 ;  /* 0x2000000eff4d7230 */ /* 0x120fe20000004100 */
[C---:B------:R-:W-:Y:S01]  /*1bc0*/  FADD.FTZ R80, -R34.reuse, R83 ;  /* 0x0000005322507221 */ /* 0x040fe20000010100 */
[----:B------:R-:W-:Y:S01]  /*1bd0*/  HADD2.F32 R83, -RZ, R14.H1_H1 ;  /* 0x3000000eff537230 */ /* 0x000fe20000004100 */
[C---:B------:R-:W-:Y:S01]  /*1be0*/  FADD.FTZ R84, -R34.reuse, R73 ;  /* 0x0000004922547221 */ /* 0x040fe20000010100 */
[----:B0-----:R-:W-:Y:S01]  /*1bf0*/  HADD2.F32 R32, -RZ, R15.H0_H0 ;  /* 0x2000000fff207230 */ /* 0x001fe20000004100 */
[C---:B------:R-:W-:Y:S02]  /*1c00*/  FADD.FTZ R78, -R34.reuse, R87 ;  /* 0x00000057224e7221 */ /* 0x040fe40000010100 */
[----:B------:R-:W-:-:S02]  /*1c10*/  FADD.FTZ R100, -R34, R97 ;  /* 0x0000006122647221 */ /* 0x000fc40000010100 */
[----:B------:R-:W-:Y:S01]  /*1c20*/  FADD.FTZ R96, -R34, R89 ;  /* 0x0000005922607221 */ /* 0x000fe20000010100 */
[----:B------:R-:W-:Y:S01]  /*1c30*/  HADD2.F32 R89, -RZ, R15.H1_H1 ;  /* 0x3000000fff597230 */ /* 0x000fe20000004100 */
[C---:B-1----:R-:W-:Y:S02]  /*1c40*/  FMUL.FTZ R79, R29.reuse, R38 ;  /* 0x000000261d4f7220 */ /* 0x042fe40000410000 */
[C---:B------:R-:W-:Y:S01]  /*1c50*/  FMUL.FTZ R38, R29.reuse, R86 ;  /* 0x000000561d267220 */ /* 0x040fe20000410000 */
[----:B------:R-:W-:Y:S01]  /*1c60*/  HADD2.F32 R86, -RZ, R13.H1_H1 ;  /* 0x3000000dff567230 */ /* 0x000fe20000004100 */
[----:B------:R-:W-:Y:S01]  /*1c70*/  FMUL.FTZ R81, R29, R88 ;  /* 0x000000581d517220 */ /* 0x000fe20000410000 */
[----:B------:R-:W-:Y:S01]  /*1c80*/  HADD2.F32 R88, -RZ, R11.H1_H1 ;  /* 0x3000000bff587230 */ /* 0x000fe20000004100 */
[----:B------:R-:W-:Y:S02]  /*1c90*/  FFMA.FTZ R38, R38, R77, R49 ;  /* 0x0000004d26267223 */ /* 0x000fe40000010031 */
[----:B------:R-:W-:Y:S01]  /*1ca0*/  FFMA.FTZ R77, R81, R83, R48 ;  /* 0x00000053514d7223 */ /* 0x000fe20000010030 */
[----:B------:R-:W-:Y:S01]  /*1cb0*/  HADD2.F32 R81, -RZ, R13.H0_H0 ;  /* 0x2000000dff517230 */ /* 0x000fe20000004100 */
[C---:B------:R-:W-:Y:S01]  /*1cc0*/  FMUL.FTZ R82, R29.reuse, R80 ;  /* 0x000000501d527220 */ /* 0x040fe20000410000 */
[--C-:B------:R-:W-:Y:S01]  /*1cd0*/  HADD2.F32 R83, -RZ, R12.reuse.H0_H0 ;  /* 0x2000000cff537230 */ /* 0x100fe20000004100 */
[C---:B------:R-:W-:Y:S01]  /*1ce0*/  FMUL.FTZ R85, R29.reuse, R84 ;  /* 0x000000541d557220 */ /* 0x040fe20000410000 */
[----:B------:R-:W-:Y:S01]  /*1cf0*/  HADD2.F32 R84, -RZ, R12.H1_H1 ;  /* 0x3000000cff547230 */ /* 0x000fe20000004100 */
[----:B------:R-:W-:-:S02]  /*1d00*/  FMUL.FTZ R78, R29, R78 ;  /* 0x0000004e1d4e7220 */ /* 0x000fc40000410000 */
[----:B------:R-:W-:Y:S02]  /*1d10*/  FFMA.FTZ R81, R82, R81, R51 ;  /* 0x0000005152517223 */ /* 0x000fe40000010033 */
[----:B------:R-:W-:Y:S01]  /*1d20*/  FFMA.FTZ R82, R85, R86, R50 ;  /* 0x0000005655527223 */ /* 0x000fe20000010032 */
[--C-:B------:R-:W-:Y:S01]  /*1d30*/  HADD2.F32 R85, -RZ, R10.reuse.H0_H0 ;  /* 0x2000000aff557230 */ /* 0x100fe20000004100 */
[----:B------:R-:W-:Y:S01]  /*1d40*/  FFMA.FTZ R78, R78, R83, R53 ;  /* 0x000000534e4e7223 */ /* 0x000fe20000010035 */
[----:B------:R-:W-:Y:S01]  /*1d50*/  HADD2.F32 R83, -RZ, R9.H0_H0 ;  /* 0x20000009ff537230 */ /* 0x000fe20000004100 */
[C---:B------:R-:W-:Y:S01]  /*1d60*/  FADD.FTZ R28, -R34.reuse, R103 ;  /* 0x00000067221c7221 */ /* 0x040fe20000010100 */
[----:B------:R-:W-:Y:S01]  /*1d70*/  HADD2.F32 R86, -RZ, R10.H1_H1 ;  /* 0x3000000aff567230 */ /* 0x000fe20000004100 */
        /* <DEDUP_REMOVED lines=14> */
[C---:B------:R-:W-:Y:S01]  /*1e60*/  @!P0 IMAD.WIDE R30, R70.reuse, R119, c[0x0][0x1a8] ;  /* 0x00006a00461e8625 */ /* 0x040fe200078e0277 */
[----:B------:R-:W-:-:S03]  /*1e70*/  IADD3 R70, R70, c[0x0][0x160], RZ ;  /* 0x0000580046467a10 */ /* 0x000fc60007ffe0ff */
[----:B------:R-:W-:Y:S01]  /*1e80*/  FMUL.FTZ R34, R29, R96 ;  /* 0x000000601d227220 */ /* 0x000fe20000410000 */
[----:B------:R0:W-:Y:S01]  /*1e90*/  @!P0 STG.E [R30.64], R29 ;  /* 0x0000001d1e008986 */ /* 0x0001e2000c101904 */
[----:B------:R-:W-:Y:S01]  /*1ea0*/  FFMA.FTZ R79, R79, R84, R52 ;  /* 0x000000544f4f7223 */ /* 0x000fe20000010034 */
[----:B------:R-:W-:Y:S01]  /*1eb0*/  HADD2.F32 R84, -RZ, R9.H1_H1 ;  /* 0x30000009ff547230 */ /* 0x000fe20000004100 */
[----:B------:R-:W-:Y:S01]  /*1ec0*/  FFMA.FTZ R100, R100, R85, R41 ;  /* 0x0000005564647223 */ /* 0x000fe20000010029 */
[----:B------:R-:W-:Y:S01]  /*1ed0*/  IADD3 R76, P0, R76, c[0x0][0x208], RZ ;  /* 0x000082004c4c7a10 */ /* 0x000fe20007f1e0ff */
[C---:B------:R-:W-:Y:S02]  /*1ee0*/  FMUL.FTZ R91, R29.reuse, R102 ;  /* 0x000000661d5b7220 */ /* 0x040fe40000410000 */
[----:B------:R-:W-:Y:S01]  /*1ef0*/  FFMA.FTZ R85, R34, R83, R43 ;  /* 0x0000005322557223 */ /* 0x000fe2000001002b */
[--C-:B------:R-:W-:Y:S01]  /*1f00*/  HADD2.F32 R83, -RZ, R8.reuse.H1_H1 ;  /* 0x30000008ff537230 */ /* 0x100fe20000004100 */
[C---:B------:R-:W-:Y:S01]  /*1f10*/  FMUL.FTZ R75, R29.reuse, R98 ;  /* 0x000000621d4b7220 */ /* 0x040fe20000410000 */
[----:B------:R-:W-:Y:S01]  /*1f20*/  HADD2.F32 R34, -RZ, R8.H0_H0 ;  /* 0x20000008ff227230 */ /* 0x000fe20000004100 */
[----:B------:R-:W-:-:S02]  /*1f30*/  FMUL.FTZ R90, R29, R90 ;  /* 0x0000005a1d5a7220 */ /* 0x000fc40000410000 */
[C---:B0-----:R-:W-:Y:S02]  /*1f40*/  FMUL.FTZ R31, R29.reuse, R94 ;  /* 0x0000005e1d1f7220 */ /* 0x041fe40000410000 */
[----:B------:R-:W-:Y:S01]  /*1f50*/  FMUL.FTZ R87, R29, R92 ;  /* 0x0000005c1d577220 */ /* 0x000fe20000410000 */
[----:B------:R-:W-:Y:S01]  /*1f60*/  HADD2.F32 R92, -RZ, R7.H1_H1 ;  /* 0x30000007ff5c7230 */ /* 0x000fe20000004100 */
[----:B------:R-:W-:Y:S02]  /*1f70*/  FFMA.FTZ R91, R91, R86, R40 ;  /* 0x000000565b5b7223 */ /* 0x000fe40000010028 */
[----:B------:R-:W-:Y:S02]  /*1f80*/  FFMA.FTZ R86, R75, R84, R42 ;  /* 0x000000544b567223 */ /* 0x000fe4000001002a */
        /* <DEDUP_REMOVED lines=10> */
[----:B------:R-:W-:Y:S02]  /*2030*/  FMUL.FTZ R95, R29, R122 ;  /* 0x0000007a1d5f7220 */ /* 0x000fe40000410000 */
[----:B------:R-:W-:Y:S01]  /*2040*/  FFMA.FTZ R84, R31, R83, R44 ;  /* 0x000000531f547223 */ /* 0x000fe2000001002c */
[----:B------:R-:W-:Y:S01]  /*2050*/  HADD2.F32 R83, -RZ, R6.H1_H1 ;  /* 0x30000006ff537230 */ /* 0x000fe20000004100 */
[----:B------:R-:W-:Y:S01]  /*2060*/  FFMA.FTZ R29, R90, R32, R47 ;  /* 0x000000205a1d7223 */ /* 0x000fe2000001002f */
[----:B------:R-:W-:Y:S01]  /*2070*/  HADD2.F32 R31, -RZ, R4.H1_H1 ;  /* 0x30000004ff1f7230 */ /* 0x000fe20000004100 */
[----:B------:R-:W-:Y:S01]  /*2080*/  FFMA.FTZ R32, R87, R89, R46 ;  /* 0x0000005957207223 */ /* 0x000fe2000001002e */
[----:B------:R-:W-:Y:S01]  /*2090*/  HADD2.F32 R89, -RZ, R6.H0_H0 ;  /* 0x20000006ff597230 */ /* 0x000fe20000004100 */
[----:B------:R-:W-:Y:S01]  /*20a0*/  FFMA.FTZ R75, R28, R34, R45 ;  /* 0x000000221c4b7223 */ /* 0x000fe2000001002d */
[----:B------:R-:W-:Y:S01]  /*20b0*/  HADD2.F32 R90, -RZ, R7.H0_H0 ;  /* 0x20000007ff5a7230 */ /* 0x000fe20000004100 */
[----:B------:R-:W-:Y:S01]  /*20c0*/  FFMA.FTZ R73, R73, R83, R60 ;  /* 0x0000005349497223 */ /* 0x000fe2000001003c */
[----:B------:R-:W-:Y:S01]  /*20d0*/  HADD2.F32 R28, -RZ, R4.H0_H0 ;  /* 0x20000004ff1c7230 */ /* 0x000fe20000004100 */
[----:B------:R-:W-:Y:S01]  /*20e0*/  FFMA.FTZ R95, R95, R92, R62 ;  /* 0x0000005c5f5f7223 */ /* 0x000fe2000001003e */
[----:B------:R-:W-:Y:S01]  /*20f0*/  HADD2.F32 R87, -RZ, R11.H0_H0 ;  /* 0x2000000bff577230 */ /* 0x000fe20000004100 */
[----:B------:R-:W-:Y:S01]  /*2100*/  FFMA.FTZ R83, R35, R31, R56 ;  /* 0x0000001f23537223 */ /* 0x000fe20000010038 */
[----:B------:R-:W-:Y:S01]  /*2110*/  F2FP.PACK_AB R31, R32, R29 ;  /* 0x0000001d201f723e */ /* 0x000fe200000000ff */
[----:B------:R-:W-:Y:S01]  /*2120*/  FFMA.FTZ R92, R80, R89, R57 ;  /* 0x00000059505c7223 */ /* 0x000fe20000010039 */
[--C-:B------:R-:W-:Y:S01]  /*2130*/  HADD2.F32 R80, -RZ, R5.reuse.H1_H1 ;  /* 0x30000005ff507230 */ /* 0x100fe20000004100 */
[----:B------:R-:W-:Y:S01]  /*2140*/  F2FP.PACK_AB R32, R84, R75 ;  /* 0x0000004b5420723e */ /* 0x000fe200000000ff */
[----:B------:R-:W-:Y:S01]  /*2150*/  HFMA2.MMA R75, -RZ, RZ, 0, 9.5367431640625e-07 ;  /* 0x00000010ff4b7435 */ /* 0x000fe200000001ff */
[----:B------:R-:W-:Y:S01]  /*2160*/  HADD2.F32 R34, -RZ, R5.H0_H0 ;  /* 0x20000005ff227230 */ /* 0x000fe20000004100 */
[----:B------:R-:W-:Y:S01]  /*2170*/  FFMA.FTZ R120, R120, R90, R59 ;  /* 0x0000005a78787223 */ /* 0x000fe2000001003b */
[----:B------:R-:W-:Y:S01]  /*2180*/  F2FP.PACK_AB R29, R82, R81 ;  /* 0x00000051521d723e */ /* 0x000fe200000000ff */
[----:B------:R-:W-:-:S02]  /*2190*/  FFMA.FTZ R90, R39, R80, R58 ;  /* 0x00000050275a7223 */ /* 0x000fc4000001003a */
[----:B------:R-:W-:Y:S01]  /*21a0*/  FFMA.FTZ R80, R33, R28, R0 ;  /* 0x0000001c21507223 */ /* 0x000fe20000010000 */
[----:B------:R-:W-:Y:S01]  /*21b0*/  F2FP.PACK_AB R28, R79, R78 ;  /* 0x0000004e4f1c723e */ /* 0x000fe200000000ff */
[----:B------:R-:W-:Y:S01]  /*21c0*/  FFMA.FTZ R87, R104, R87, R3 ;  /* 0x0000005768577223 */ /* 0x000fe20000010003 */
[----:B------:R-:W-:Y:S01]  /*21d0*/  IADD3 R78, P1, R37, c[0x0][0x208], RZ ;  /* 0x00008200254e7a10 */ /* 0x000fe20007f3e0ff */
[----:B------:R-:W-:Y:S01]  /*21e0*/  FFMA.FTZ R88, R93, R88, R2 ;  /* 0x000000585d587223 */ /* 0x000fe20000010002 */
[----:B------:R-:W-:Y:S01]  /*21f0*/  F2FP.PACK_AB R33, R86, R85 ;  /* 0x000000555621723e */ /* 0x000fe200000000ff */
[----:B------:R-:W-:Y:S01]  /*2200*/  FFMA.FTZ R89, R30, R34, R55 ;  /* 0x000000221e597223 */ /* 0x000fe20000010037 */
[----:B------:R-:W-:Y:S02]  /*2210*/  F2FP.PACK_AB R30, R77, R38 ;  /* 0x000000264d1e723e */ /* 0x000fe400000000ff */
[----:B------:R-:W-:Y:S01]  /*2220*/  F2FP.PACK_AB R38, R73, R92 ;  /* 0x0000005c4926723e */ /* 0x000fe200000000ff */
[----:B------:R-:W-:Y:S01]  /*2230*/  IMAD.WIDE.U32 R72, R72, R75, c[0x0][0x208] ;  /* 0x0000820048487625 */ /* 0x000fe200078e004b */
[----:B------:R-:W-:-:S02]  /*2240*/  F2FP.PACK_AB R35, R88, R87 ;  /* 0x000000575823723e */ /* 0x000fc400000000ff */
[----:B------:R-:W-:Y:S02]  /*2250*/  F2FP.PACK_AB R34, R91, R100 ;  /* 0x000000645b22723e */ /* 0x000fe400000000ff */
[----:B------:R-:W-:Y:S01]  /*2260*/  IADD3.X R77, R74, c[0x0][0x20c], RZ, P0, !PT ;  /* 0x000083004a4d7a10 */ /* 0x000fe200007fe4ff */
[----:B------:R0:W-:Y:S01]  /*2270*/  STG.E.128 [R72.64], R28 ;  /* 0x0000001c48007986 */ /* 0x0001e2000c101d04 */
[----:B------:R-:W-:Y:S02]  /*2280*/  IADD3.X R79, R36, c[0x0][0x20c], RZ, P1, !PT ;  /* 0x00008300244f7a10 */ /* 0x000fe40000ffe4ff */
[----:B------:R-:W-:Y:S01]  /*2290*/  F2FP.PACK_AB R39, R95, R120 ;  /* 0x000000785f27723e */ /* 0x000fe200000000ff */
[----:B------:R0:W-:Y:S01]  /*22a0*/  STG.E.128 [R76.64], R32 ;  /* 0x000000204c007986 */ /* 0x0001e2000c101d04 */
[----:B------:R-:W-:Y:S02]  /*22b0*/  F2FP.PACK_AB R37, R90, R89 ;  /* 0x000000595a25723e */ /* 0x000fe400000000ff */
[----:B------:R-:W-:-:S02]  /*22c0*/  F2FP.PACK_AB R36, R83, R80 ;  /* 0x000000505324723e */ /* 0x000fc400000000ff */
[----:B------:R-:W-:Y:S02]  /*22d0*/  ISETP.GE.AND P0, PT, R70, c[0x0][0x164], PT ;  /* 0x0000590046007a0c */ /* 0x000fe40003f06270 */
[----:B------:R-:W-:Y:S01]  /*22e0*/  LOP3.LUT P1, RZ, R69, 0xff, RZ, 0xc0, !PT ;  /* 0x000000ff45ff7812 */ /* 0x000fe2000782c0ff */
[----:B------:R0:W-:Y:S03]  /*22f0*/  STG.E.128 [R78.64], R36 ;  /* 0x000000244e007986 */ /* 0x0001e6000c101d04 */
[----:B------:R-:W-:-:S07]  /*2300*/  SEL R69, RZ, 0x1, P1 ;  /* 0x00000001ff457807 */ /* 0x000fce0000800000 */
[----:B0-----:R-:W-:Y:S01]  /*2310*/  @P0 CALL.REL.NOINC `(.L_x_2729) ;  /* 0x0000001000000944 */ /* 0x001fe20003c00000 */
[----:B------:R-:W-:Y:S05]  /*2320*/  BRA `(.L_x_2730) ;  /* 0xffffe10000007947 */ /* 0x000fea000383ffff */
.L_x_2729:
[----:B------:R-:W-:Y:S05]  /*2330*/  EXIT ;  /* 0x000000000000794d */ /* 0x000fea0003800000 */
.L_x_2727:
[----:B-1----:R-:W-:Y:S01]  /*2340*/  HFMA2.MMA R29, -RZ, RZ, 0, 1.847743988037109375e-06 ;  /* 0x0000001fff1d7435 */ /* 0x002fe200000001ff */
[----:B------:R-:W-:Y:S02]  /*2350*/  MOV R33, 0x1 ;  /* 0x0000000100217802 */ /* 0x000fe40000000f00 */
[----:B------:R-:W-:Y:S02]  /*2360*/  MOV R32, 0xffffffff ;  /* 0xffffffff00207802 */ /* 0x000fe40000000f00 */
[----:B------:R-:W-:Y:S02]  /*2370*/  MOV R30, 0x2390 ;  /* 0x00002390001e7802 */ /* 0x000fe40000000f00 */
[----:B-----5:R-:W-:Y:S05]  /*2380*/  CALL.REL.NOINC `($__internal_21_$__cuda_sm70_shflsync_bfly_p) ;  /* 0x0000069000007944 */ /* 0x020fea0003c00000 */
[----:B-1----:R-:W-:Y:S01]  /*2390*/  MOV R28, R33 ;  /* 0x00000021001c7202 */ /* 0x002fe20000000f00 */
[----:B0-----:R-:W-:Y:S05]  /*23a0*/  BRA `(.L_x_2731) ;  /* 0xffffee6000007947 */ /* 0x001fea000383ffff */
.L_x_2728:
[----:B------:R-:W-:Y:S01]  /*23b0*/  HFMA2.MMA R33, -RZ, RZ, 0, 1.1920928955078125e-07 ;  /* 0x00000002ff217435 */ /* 0x000fe200000001ff */
[----:B------:R-:W-:Y:S02]  /*23c0*/  MOV R29, 0x1f ;  /* 0x0000001f001d7802 */ /* 0x000fe40000000f00 */
[----:B------:R-:W-:Y:S02]  /*23d0*/  MOV R32, 0xffffffff ;  /* 0xffffffff00207802 */ /* 0x000fe40000000f00 */
[----:B------:R-:W-:-:S02]  /*23e0*/  MOV R30, 0x2400 ;  /* 0x00002400001e7802 */ /* 0x000fc40000000f00 */
[----:B-----5:R-:W-:Y:S05]  /*23f0*/  CALL.REL.NOINC `($__internal_21_$__cuda_sm70_shflsync_bfly_p) ;  /* 0x0000062000007944 */ /* 0x020fea0003c00000 */
[----:B01----:R-:W-:Y:S01]  /*2400*/  FADD.FTZ R78, R78, R33 ;  /* 0x000000214e4e7221 */ /* 0x003fe20000010000 */
[----:B------:R-:W-:Y:S01]  /*2410*/  HFMA2.MMA R33, -RZ, RZ, 0, 2.384185791015625e-07 ;  /* 0x00000004ff217435 */ /* 0x000fe200000001ff */
[----:B------:R-:W-:-:S02]  /*2420*/  MOV R29, 0x1f ;  /* 0x0000001f001d7802 */ /* 0x000fc40000000f00 */
[----:B------:R-:W-:Y:S02]  /*2430*/  MOV R32, 0xffffffff ;  /* 0xffffffff00207802 */ /* 0x000fe40000000f00 */
[----:B------:R-:W-:Y:S02]  /*2440*/  MOV R30, 0x2460 ;  /* 0x00002460001e7802 */ /* 0x000fe40000000f00 */
[----:B------:R-:W-:Y:S05]  /*2450*/  CALL.REL.NOINC `($__internal_21_$__cuda_sm70_shflsync_bfly_p) ;  /* 0x000005c000007944 */ /* 0x000fea0003c00000 */
[----:B01----:R-:W-:Y:S01]  /*2460*/  FADD.FTZ R78, R78, R33 ;  /* 0x000000214e4e7221 */ /* 0x003fe20000010000 */
[----:B------:R-:W-:Y:S01]  /*2470*/  HFMA2.MMA R33, -RZ, RZ, 0, 4.76837158203125e-07 ;  /* 0x00000008ff217435 */ /* 0x000fe200000001ff */
[----:B------:R-:W-:Y:S02]  /*2480*/  MOV R29, 0x1f ;  /* 0x0000001f001d7802 */ /* 0x000fe40000000f00 */
[----:B------:R-:W-:Y:S02]  /*2490*/  MOV R32, 0xffffffff ;  /* 0xffffffff00207802 */ /* 0x000fe40000000f00 */
[----:B------:R-:W-:Y:S02]  /*24a0*/  MOV R30, 0x24c0 ;  /* 0x000024c0001e7802 */ /* 0x000fe40000000f00 */
[----:B------:R-:W-:Y:S05]  /*24b0*/  CALL.REL.NOINC `($__internal_21_$__cuda_sm70_shflsync_bfly_p) ;  /* 0x0000056000007944 */ /* 0x000fea0003c00000 */
[----:B01----:R-:W-:Y:S01]  /*24c0*/  FADD.FTZ R78, R78, R33 ;  /* 0x000000214e4e7221 */ /* 0x003fe20000010000 */
[----:B------:R-:W-:Y:S01]  /*24d0*/  HFMA2.MMA R33, -RZ, RZ, 0, 9.5367431640625e-07 ;  /* 0x00000010ff217435 */ /* 0x000fe200000001ff */
[----:B------:R-:W-:-:S02]  /*24e0*/  MOV R29, 0x1f ;  /* 0x0000001f001d7802 */ /* 0x000fc40000000f00 */
[----:B------:R-:W-:Y:S02]  /*24f0*/  MOV R32, 0xffffffff ;  /* 0xffffffff00207802 */ /* 0x000fe40000000f00 */
[----:B------:R-:W-:Y:S02]  /*2500*/  MOV R30, 0x2520 ;  /* 0x00002520001e7802 */ /* 0x000fe40000000f00 */
[----:B------:R-:W-:Y:S05]  /*2510*/  CALL.REL.NOINC `($__internal_21_$__cuda_sm70_shflsync_bfly_p) ;  /* 0x0000050000007944 */ /* 0x000fea0003c00000 */
        /* <DEDUP_REMOVED lines=54> */
[----:B------:R-:W-:Y:S05]  /*2880*/  CALL.REL.NOINC `($__internal_21_$__cuda_sm70_shflsync_bfly_p) ;  /* 0x0000019000007944 */ /* 0x000fea0003c00000 */
[----:B01----:R-:W-:Y:S01]  /*2890*/  FADD.FTZ R78, R78, R33 ;  /* 0x000000214e4e7221 */ /* 0x003fe20000010000 */
[----:B------:R-:W-:Y:S01]  /*28a0*/  HFMA2.MMA R33, -RZ, RZ, 0, 1.1920928955078125e-07 ;  /* 0x00000002ff217435 */ /* 0x000fe200000001ff */
[----:B------:R-:W-:Y:S02]  /*28b0*/  MOV R29, 0x1f ;  /* 0x0000001f001d7802 */ /* 0x000fe40000000f00 */
[----:B------:R-:W-:Y:S02]  /*28c0*/  MOV R32, 0xffffffff ;  /* 0xffffffff00207802 */ /* 0x000fe40000000f00 */
[----:B------:R-:W-:Y:S02]  /*28d0*/  MOV R30, 0x28f0 ;  /* 0x000028f0001e7802 */ /* 0x000fe40000000f00 */
[----:B------:R-:W-:Y:S05]  /*28e0*/  CALL.REL.NOINC `($__internal_21_$__cuda_sm70_shflsync_bfly_p) ;  /* 0x0000013000007944 */ /* 0x000fea0003c00000 */
        /* <DEDUP_REMOVED lines=18> */
[----:B01----:R-:W-:Y:S05]  /*2a10*/  BRA `(.L_x_2732) ;  /* 0xffffec3000007947 */ /* 0x003fea000383ffff */
        .weak           $__internal_21_$__cuda_sm70_shflsync_bfly_p
        .type           $__internal_21_$__cuda_sm70_shflsync_bfly_p,@function
        .size           $__internal_21_$__cuda_sm70_shflsync_bfly_p,(.L_x_22109 - $__internal_21_$__cuda_sm70_shflsync_bfly_p)
$__internal_21_$__cuda_sm70_shflsync_bfly_p:
[----:B------:R-:W-:Y:S01]  /*2a20*/  HFMA2.MMA R31, -RZ, RZ, 0, 0 ;  /* 0x00000000ff1f7435 */ /* 0x000fe200000001ff */
[----:B------:R-:W-:Y:S04]  /*2a30*/  WARPSYNC R32 ;  /* 0x0000002000007348 */ /* 0x000fe80003800000 */
[----:B------:R0:W1:Y:S01]  /*2a40*/  SHFL.BFLY PT, R33, R78, R33, R29 ;  /* 0x0c0000214e217389 */ /* 0x00006200000e001d */
[----:B------:R-:W-:Y:S05]  /*2a50*/  RET.REL.NODEC R30 `(_ZN10layer_norm13ln_fwd_kernelINS_13Kernel_traitsI6__halfS2_S2_S2_fjLj6144ELj1ELj1ELj8ELj16ENS_18Kernel_traits_baseILj6144ES2_S2_S2_S2_fjLj256EEEEELb0ELb1ELb0ELb1EEEvNS_9FwdParamsE) ;  /* 0xffffd5a01e007950 */ /* 0x000fea0003c3ffff */
.L_x_2733:
        /* <DEDUP_REMOVED lines=10> */
.L_x_22109:


//--------------------- .text._ZN10layer_norm13ln_fwd_kernelINS_13Kernel_traitsI6__halfS2_S2_S2_fjLj6144ELj1ELj1ELj8ELj16ENS_18Kernel_traits_baseILj6144ES2_S2_S2_S2_fjLj256EEEEELb0ELb1ELb1ELb0EEEvNS_9FwdParamsE --------------------------
	.section	.text._ZN10layer_norm13ln_fwd_kernelINS_13Kernel_traitsI6__halfS2_S2_S2_fjLj6144ELj1ELj1ELj8ELj16ENS_18Kernel_traits_baseILj6144ES2_S2_S2_S2_fjLj256EEEEELb0ELb1ELb1ELb0EEEvNS_9FwdParamsE,"ax",@progbits
	.sectioninfo	@"SHI_REGISTERS=128"
	.align	128
        .global         _ZN10layer_norm13ln_fwd_kernelINS_13Kernel_traitsI6__halfS2_S2_S2_fjLj6144ELj1ELj1ELj8ELj16ENS_18Kernel_traits_baseILj6144ES2_S2_S2_S2_fjLj256EEEEELb0ELb1ELb1ELb0EEEvNS_9FwdParamsE
        .type           _ZN10layer_norm13ln_fwd_kernelINS_13Kernel_traitsI6__halfS2_S2_S2_fjLj6144ELj1ELj1ELj8ELj16ENS_18Kernel_traits_baseILj6144ES2_S2_S2_S2_fjLj256EEEEELb0ELb1ELb1ELb0EEEvNS_9FwdParamsE,@function
        .size           _ZN10layer_norm13ln_fwd_kernelINS_13Kernel_traitsI6__halfS2_S2_S2_fjLj6144ELj1ELj1ELj8ELj16ENS_18Kernel_traits_baseILj6144ES2_S2_S2_S2_fjLj256EEEEELb0ELb1ELb1ELb0EEEvNS_9FwdParamsE,(.L_x_22110 - _ZN10layer_norm13ln_fwd_kernelINS_13Kernel_traitsI6__halfS2_S2_S2_fjLj6144ELj1ELj1ELj8ELj16ENS_18Kernel_traits_baseILj6144ES2_S2_S2_S2_fjLj256EEEEELb0ELb1ELb1ELb0EEEvNS_9FwdParamsE)
        .other          _ZN10layer_norm13ln_fwd_kernelINS_13Kernel_traitsI6__halfS2_S2_S2_fjLj6144ELj1ELj1ELj8ELj16ENS_18Kernel_traits_baseILj6144ES2_S2_S2_S2_fjLj256EEEEELb0ELb1ELb1ELb0EEEvNS_9FwdParamsE,@"STO_CUDA_ENTRY STV_DEFAULT"
_ZN10layer_norm13ln_fwd_kernelINS_13Kernel_traitsI6__halfS2_S2_S2_fjLj6144ELj1ELj1ELj8ELj16ENS_18Kernel_traits_baseILj6144ES2_S2_S2_S2_fjLj256EEEEELb0ELb1ELb1ELb0EEEvNS_9FwdParamsE:
.text._ZN10layer_norm13ln_fwd_kernelINS_13Kernel_traitsI6__halfS2_S2_S2_fjLj6144ELj1ELj1ELj8ELj16ENS_18Kernel_traits_baseILj6144ES2_S2_S2_S2_fjLj256EEEEELb0ELb1ELb1ELb0EEEvNS_9FwdParamsE:
        /* <DEDUP_REMOVED lines=28> */
.L_x_2735:
[----:B0-----:R-:W-:Y:S05]  /*01c0*/  BSYNC B0 ;  /* 0x0000000000007941 */ /* 0x001fea0003800000 */
.L_x_2734:
        /* <DEDUP_REMOVED lines=16> */
.L_x_2737:
[----:B0-----:R-:W-:Y:S05]  /*02d0*/  BSYNC B0 ;  /* 0x0000000000007941 */ /* 0x001fea0003800000 */
.L_x_2736:
        /* <DEDUP_REMOVED lines=15> */
.L_x_2739:
[----:B0-----:R-:W-:Y:S05]  /*03d0*/  BSYNC B0 ;  /* 0x0000000000007941 */ /* 0x001fea0003800000 */
.L_x_2738:
[----:B------:R-:W0:Y:S02]  /*03e0*/  S2UR UR6, SR_CTAID.X ;  /* 0x00000000000679c3 */ /* 0x000e240000002500 */
[----:B0-----:R-:W-:-:S04]  /*03f0*/  LEA.HI R114, R19, UR6, RZ, 0x18 ;  /* 0x0000000613727c11 */ /* 0x001fc8000f8fc0ff */
[----:B------:R-:W-:-:S13]  /*0400*/  ISETP.GE.AND P0, PT, R114, c[0x0][0x164], PT ;  /* 0x0000590072007a0c */ /* 0x000fda0003f06270 */
[----:B------:R-:W-:Y:S05]  /*0410*/  @P0 EXIT ;  /* 0x000000000000094d */ /* 0x000fea0003800000 */
[--C-:B-----5:R-:W-:Y:S01]  /*0420*/  HADD2.F32 R9, -RZ, R20.reuse.H0_H0 ;  /* 0x20000014ff097230 */ /* 0x120fe20000004100 */
[----:B------:R-:W-:Y:S01]  /*0430*/  SHF.R.S32.HI R64, RZ, 0x3, R60 ;  /* 0x00000003ff407819 */ /* 0x000fe2000001143c */
[----:B------:R-:W-:Y:S01]  /*0440*/  HADD2.F32 R8, -RZ, R20.H1_H1 ;  /* 0x30000014ff087230 */ /* 0x000fe20000004100 */
[C---:B------:R-:W-:Y:S01]  /*0450*/  LOP3.LUT R65, R19.reuse, 0xe0, RZ, 0xc0, !PT ;  /* 0x000000e013417812 */ /* 0x040fe200078ec0ff */
[--C-:B------:R-:W-:Y:S01]  /*0460*/  HADD2.F32 R3, -RZ, R23.reuse.H0_H0 ;  /* 0x20000017ff037230 */ /* 0x100fe20000004100 */
[----:B------:R-:W-:Y:S01]  /*0470*/  SHF.L.U32 R66, R19, 0x5, RZ ;  /* 0x0000000513427819 */ /* 0x000fe200000006ff */
[----:B------:R-:W-:Y:S01]  /*0480*/  HADD2.F32 R2, -RZ, R23.H1_H1 ;  /* 0x30000017ff027230 */ /* 0x000fe20000004100 */
[----:B------:R-:W-:Y:S01]  /*0490*/  MOV R112, 0x1 ;  /* 0x0000000100707802 */ /* 0x000fe20000000f00 */
[--C-:B------:R-:W-:Y:S01]  /*04a0*/  HADD2.F32 R20, -RZ, R25.reuse.H0_H0 ;  /* 0x20000019ff147230 */ /* 0x100fe20000004100 */
[----:B------:R-:W-:Y:S01]  /*04b0*/  LOP3.LUT R69, R66, 0x3e0, RZ, 0xc0, !PT ;  /* 0x000003e042457812 */ /* 0x000fe200078ec0ff */
        /* <DEDUP_REMOVED lines=20> */
[----:B------:R-:W-:Y:S01]  /*0600*/  LOP3.LUT R36, R64, 0xff, RZ, 0xc0, !PT ;  /* 0x000000ff40247812 */ /* 0x000fe200078ec0ff */
[----:B------:R-:W-:-:S02]  /*0610*/  HADD2.F32 R60, -RZ, R37.H0_H0 ;  /* 0x20000025ff3c7230 */ /* 0x000fc40000004100 */
[----:B------:R-:W-:Y:S01]  /*0620*/  HADD2.F32 R63, -RZ, R37.H1_H1 ;  /* 0x30000025ff3f7230 */ /* 0x000fe20000004100 */
[C---:B------:R-:W-:Y:S01]  /*0630*/  IADD3 R37, R36.reuse, -R65, RZ ;  /* 0x8000004124257210 */ /* 0x040fe20007ffe0ff */
[--C-:B------:R-:W-:Y:S01]  /*0640*/  HADD2.F32 R62, -RZ, R38.reuse.H0_H0 ;  /* 0x20000026ff3e7230 */ /* 0x100fe20000004100 */
[----:B------:R-:W-:Y:S01]  /*0650*/  IADD3 R36, R36, -R69, RZ ;  /* 0x8000004524247210 */ /* 0x000fe20007ffe0ff */
[----:B------:R-:W-:Y:S01]  /*0660*/  HADD2.F32 R65, -RZ, R38.H1_H1 ;  /* 0x30000026ff417230 */ /* 0x000fe20000004100 */
[----:B------:R-:W-:Y:S01]  /*0670*/  SHF.R.U32.HI R38, RZ, 0x3, R64 ;  /* 0x00000003ff267819 */ /* 0x000fe20000011640 */
[--C-:B------:R-:W-:Y:S01]  /*0680*/  HADD2.F32 R72, -RZ, R29.reuse.H0_H0 ;  /* 0x2000001dff487230 */ /* 0x100fe20000004100 */
[----:B------:R-:W-:Y:S01]  /*0690*/  IMNMX R37, RZ, R37, !PT ;  /* 0x00000025ff257217 */ /* 0x000fe20007800200 */
[----:B------:R-:W-:Y:S01]  /*06a0*/  HADD2.F32 R75, -RZ, R29.H1_H1 ;  /* 0x3000001dff4b7230 */ /* 0x000fe20000004100 */
[----:B------:R-:W-:Y:S01]  /*06b0*/  LOP3.LUT R38, R38, 0x1fffffe0, RZ, 0xc0, !PT ;  /* 0x1fffffe026267812 */ /* 0x000fe200078ec0ff */
[--C-:B------:R-:W-:Y:S01]  /*06c0*/  HADD2.F32 R13, -RZ, R6.reuse.H0_H0 ;  /* 0x20000006ff0d7230 */ /* 0x100fe20000004100 */
[----:B------:R-:W-:Y:S01]  /*06d0*/  IMNMX R37, R37, 0x20, PT ;  /* 0x0000002025257817 */ /* 0x000fe20003800200 */
[----:B------:R-:W-:Y:S01]  /*06e0*/  HADD2.F32 R12, -RZ, R6.H1_H1 ;  /* 0x30000006ff0c7230 */ /* 0x000fe20000004100 */
[----:B------:R-:W-:Y:S01]  /*06f0*/  IMNMX R36, RZ, R36, !PT ;  /* 0x00000024ff247217 */ /* 0x000fe20007800200 */
[--C-:B------:R-:W-:Y:S01]  /*0700*/  HADD2.F32 R11, -RZ, R7.reuse.H0_H0 ;  /* 0x20000007ff0b7230 */ /* 0x100fe20000004100 */
[----:B------:R-:W-:Y:S01]  /*0710*/  IADD3 R37, R37, R38, RZ ;  /* 0x0000002625257210 */ /* 0x000fe20007ffe0ff */
[----:B------:R-:W-:Y:S01]  /*0720*/  HADD2.F32 R10, -RZ, R7.H1_H1 ;  /* 0x30000007ff0a7230 */ /* 0x000fe20000004100 */
[----:B------:R-:W-:Y:S01]  /*0730*/  IMNMX R29, R36, 0x20, PT ;  /* 0x00000020241d7817 */ /* 0x000fe20003800200 */
[--C-:B------:R-:W-:Y:S01]  /*0740*/  HADD2.F32 R66, -RZ, R40.reuse.H0_H0 ;  /* 0x20000028ff427230 */ /* 0x100fe20000004100 */
[----:B------:R-:W-:Y:S01]  /*0750*/  SHF.L.U32 R37, R37, 0x3, RZ ;  /* 0x0000000325257819 */ /* 0x000fe200000006ff */
[----:B------:R-:W-:Y:S01]  /*0760*/  HADD2.F32 R68, -RZ, R40.H1_H1 ;  /* 0x30000028ff447230 */ /* 0x000fe20000004100 */
[----:B------:R-:W-:Y:S01]  /*0770*/  IADD3 R29, R38, R29, RZ ;  /* 0x0000001d261d7210 */ /* 0x000fe20007ffe0ff */
[----:B------:R-:W-:-:S02]  /*0780*/  HADD2.F32 R17, -RZ, R4.H0_H0 ;  /* 0x20000004ff117230 */ /* 0x000fc40000004100 */
[----:B------:R-:W-:Y:S01]  /*0790*/  HADD2.F32 R16, -RZ, R4.H1_H1 ;  /* 0x30000004ff107230 */ /* 0x000fe20000004100 */
[----:B------:R-:W0:Y:S01]  /*07a0*/  I2F.U32 R37, R37 ;  /* 0x0000002500257306 */ /* 0x000e220000201000 */
[--C-:B------:R-:W-:Y:S01]  /*07b0*/  HADD2.F32 R15, -RZ, R5.reuse.H0_H0 ;  /* 0x20000005ff0f7230 */ /* 0x100fe20000004100 */
[----:B------:R-:W-:Y:S01]  /*07c0*/  SHF.L.U32 R113, R29, 0x3, RZ ;  /* 0x000000031d717819 */ /* 0x000fe200000006ff */
[----:B------:R-:W-:Y:S02]  /*07d0*/  HADD2.F32 R14, -RZ, R5.H1_H1 ;  /* 0x30000005ff0e7230 */ /* 0x000fe40000004100 */
[--C-:B------:R-:W-:Y:S02]  /*07e0*/  HADD2.F32 R7, -RZ, R21.reuse.H0_H0 ;  /* 0x20000015ff077230 */ /* 0x100fe40000004100 */
[----:B------:R-:W-:Y:S02]  /*07f0*/  HADD2.F32 R6, -RZ, R21.H1_H1 ;  /* 0x30000015ff067230 */ /* 0x000fe40000004100 */
[----:B------:R-:W-:-:S02]  /*0800*/  HADD2.F32 R40, -RZ, R41.H0_H0 ;  /* 0x20000029ff287230 */ /* 0x000fc40000004100 */
[----:B------:R-:W-:Y:S02]  /*0810*/  HADD2.F32 R69, -RZ, R41.H1_H1 ;  /* 0x30000029ff457230 */ /* 0x000fe40000004100 */
[--C-:B------:R-:W-:Y:S02]  /*0820*/  HADD2.F32 R5, -RZ, R22.reuse.H0_H0 ;  /* 0x20000016ff057230 */ /* 0x100fe40000004100 */
[----:B------:R-:W-:Y:S01]  /*0830*/  HADD2.F32 R4, -RZ, R22.H1_H1 ;  /* 0x30000016ff047230 */ /* 0x000fe20000004100 */
[----:B0-----:R0:W1:Y:S01]  /*0840*/  MUFU.RCP R80, R37 ;  /* 0x0000002500507308 */ /* 0x0010620000001000 */
[--C-:B------:R-:W-:Y:S02]  /*0850*/  HADD2.F32 R0, -RZ, R24.reuse.H0_H0 ;  /* 0x20000018ff007230 */ /* 0x100fe40000004100 */
[----:B------:R-:W-:Y:S02]  /*0860*/  HADD2.F32 R21, -RZ, R24.H1_H1 ;  /* 0x30000018ff157230 */ /* 0x000fe40000004100 */
[----:B------:R-:W-:-:S02]  /*0870*/  HADD2.F32 R41, -RZ, R42.H0_H0 ;  /* 0x2000002aff297230 */ /* 0x000fc40000004100 */
[----:B------:R-:W-:Y:S02]  /*0880*/  HADD2.F32 R70, -RZ, R42.H1_H1 ;  /* 0x3000002aff467230 */ /* 0x000fe40000004100 */
[--C-:B------:R-:W-:Y:S02]  /*0890*/  HADD2.F32 R22, -RZ, R26.reuse.H0_H0 ;  /* 0x2000001aff167230 */ /* 0x100fe40000004100 */
[----:B------:R-:W-:Y:S02]  /*08a0*/  HADD2.F32 R24, -RZ, R27.H0_H0 ;  /* 0x2000001bff187230 */ /* 0x000fe40000004100 */
[--C-:B------:R-:W-:Y:S02]  /*08b0*/  HADD2.F32 R42, -RZ, R43.reuse.H0_H0 ;  /* 0x2000002bff2a7230 */ /* 0x100fe40000004100 */
[----:B------:R-:W-:Y:S02]  /*08c0*/  HADD2.F32 R71, -RZ, R43.H1_H1 ;  /* 0x3000002bff477230 */ /* 0x000fe40000004100 */
[----:B------:R-:W-:-:S02]  /*08d0*/  HADD2.F32 R26, -RZ, R26.H1_H1 ;  /* 0x3000001aff1a7230 */ /* 0x000fc40000004100 */
        /* <DEDUP_REMOVED lines=16> */
[----:B01----:R-:W-:Y:S02]  /*09e0*/  HADD2.F32 R101, -RZ, R35.H1_H1 ;  /* 0x30000023ff657230 */ /* 0x003fe40000004100 */
.L_x_2827:
[----:B------:R-:W-:-:S10]  /*09f0*/  HFMA2.MMA R39, -RZ, RZ, 0, 2.384185791015625e-07 ;  /* 0x00000004ff277435 */ /* 0x000fd400000001ff */
[----:B------:R-:W-:-:S05]  /*0a00*/  IMAD.WIDE R36, R114, R39, c[0x0][0x1d0] ;  /* 0x0000740072247625 */ /* 0x000fca00078e0227 */
[----:B------:R0:W2:Y:S02]  /*0a10*/  LDG.E R117, [R36.64] ;  /* 0x0000000424757981 */ /* 0x0000a4000c1e1900 */
[----:B0-----:R-:W-:-:S05]  /*0a20*/  IMAD.WIDE R36, R114, R39, c[0x0][0x1d8] ;  /* 0x0000760072247625 */ /* 0x001fca00078e0227 */
[----:B------:R0:W5:Y:S01]  /*0a30*/  LDG.E R115, [R36.64] ;  /* 0x0000000424737981 */ /* 0x000162000c1e1900 */
[----:B------:R-:W-:Y:S01]  /*0a40*/  IMAD R38, R114, c[0x0][0x168], RZ ;  /* 0x00005a0072267a24 */ /* 0x000fe200078e02ff */
[----:B------:R-:W-:Y:S01]  /*0a50*/  LOP3.LUT R120, R19, 0xff, RZ, 0xc0, !PT ;  /* 0x000000ff13787812 */ /* 0x000fe200078ec0ff */
[----:B------:R-:W-:Y:S01]  /*0a60*/  BSSY B0, `(.L_x_2740) ;  /* 0x000007f000007945 */ /* 0x000fe20003800000 */
[----:B------:R-:W-:Y:S02]  /*0a70*/  MOV R121, RZ ;  /* 0x000000ff00797202 */ /* 0x000fe40000000f00 */
        /* <DEDUP_REMOVED lines=26> */
.L_x_2743:
[----:B0----5:R-:W-:Y:S02]  /*0c20*/  HADD2.F32 R36, -RZ, R28.H0_H0 ;  /* 0x2000001cff247230 */ /* 0x021fe40000004100 */
[----:B------:R-:W-:-:S03]  /*0c30*/  @P0 HADD2.F32 R37, -RZ, R32.H0_H0 ;  /* 0x20000020ff250230 */ /* 0x000fc60000004100 */
[----:B------:R-:W-:-:S04]  /*0c40*/  FMUL.FTZ R36, R36, c[0x0][0x1ec] ;  /* 0x00007b0024247a20 */ /* 0x000fc80000410000 */
[----:B------:R-:W-:-:S04]  /*0c50*/  FMUL.FTZ R100, R17, R36 ;  /* 0x0000002411647220 */ /* 0x000fc80000410000 */
[----:B------:R-:W-:Y:S02]  /*0c60*/  @P0 FADD.FTZ R100, R37, R100 ;  /* 0x0000006425640221 */ /* 0x000fe40000010000 */
.L_x_2744:
[----:B------:R-:W-:Y:S05]  /*0c70*/  BSYNC B1 ;  /* 0x0000000000017941 */ /* 0x000fea0003800000 */
.L_x_2742:
[----:B------:R-:W-:Y:S01]  /*0c80*/  BSSY B1, `(.L_x_2745) ;  /* 0x000000b000017945 */ /* 0x000fe20003800000 */
[----:B------:R-:W-:Y:S05]  /*0c90*/  @P5 BRA `(.L_x_2746) ;  /* 0x0000004000005947 */ /* 0x000fea0003800000 */
[----:B------:R-:W-:Y:S01]  /*0ca0*/  MOV R99, RZ ;  /* 0x000000ff00637202 */ /* 0x000fe20000000f00 */
[----:B------:R-:W-:Y:S05]  /*0cb0*/  @!P0 BRA `(.L_x_2747) ;  /* 0x0000007000008947 */ /* 0x000fea0003800000 */
[----:B-----5:R-:W-:Y:S01]  /*0cc0*/  HADD2.F32 R99, -RZ, R32.H1_H1 ;  /* 0x30000020ff637230 */ /* 0x020fe20000004100 */
[----:B------:R-:W-:Y:S05]  /*0cd0*/  BRA `(.L_x_2747) ;  /* 0x0000005000007947 */ /* 0x000fea0003800000 */
.L_x_2746:
[----:B-----5:R-:W-:-:S05]  /*0ce0*/  HADD2.F32 R36, -RZ, R28.H1_H1 ;  /* 0x3000001cff247230 */ /* 0x020fca0000004100 */
[----:B------:R-:W-:Y:S01]  /*0cf0*/  FMUL.FTZ R99, R36, c[0x0][0x1ec] ;  /* 0x00007b0024637a20 */ /* 0x000fe20000410000 */
[----:B------:R-:W-:-:S03]  /*0d00*/  @P0 HADD2.F32 R36, -RZ, R32.H1_H1 ;  /* 0x30000020ff240230 */ /* 0x000fc60000004100 */
[----:B------:R-:W-:-:S04]  /*0d10*/  FMUL.FTZ R99, R16, R99 ;  /* 0x0000006310637220 */ /* 0x000fc80000410000 */
[----:B------:R-:W-:Y:S02]  /*0d20*/  @P0 FADD.FTZ R99, R36, R99 ;  /* 0x0000006324630221 */ /* 0x000fe40000010000 */
.L_x_2747:
[----:B------:R-:W-:Y:S05]  /*0d30*/  BSYNC B1 ;  /* 0x0000000000017941 */ /* 0x000fea0003800000 */
.L_x_2745:
[----:B------:R-:W-:Y:S01]  /*0d40*/  BSSY B1, `(.L_x_2748) ;  /* 0x000000b000017945 */ /* 0x000fe20003800000 */
[----:B------:R-:W-:Y:S05]  /*0d50*/  @P5 BRA `(.L_x_2749) ;  /* 0x0000004000005947 */ /* 0x000fea0003800000 */
[----:B------:R-:W-:Y:S01]  /*0d60*/  HFMA2.MMA R98, -RZ, RZ, 0, 0 ;  /* 0x00000000ff627435 */ /* 0x000fe200000001ff */
[----:B------:R-:W-:Y:S05]  /*0d70*/  @!P0 BRA `(.L_x_2750) ;  /* 0x0000007000008947 */ /* 0x000fea0003800000 */
[----:B-----5:R-:W-:Y:S01]  /*0d80*/  HADD2.F32 R98, -RZ, R33.H0_H0 ;  /* 0x20000021ff627230 */ /* 0x020fe20000004100 */
[----:B------:R-:W-:Y:S05]  /*0d90*/  BRA `(.L_x_2750) ;  /* 0x0000005000007947 */ /* 0x000fea0003800000 */
.L_x_2749:
[----:B-----5:R-:W-:Y:S02]  /*0da0*/  HADD2.F32 R36, -RZ, R29.H0_H0 ;  /* 0x2000001dff247230 */ /* 0x020fe40000004100 */
[----:B------:R-:W-:-:S03]  /*0db0*/  @P0 HADD2.F32 R37, -RZ, R33.H0_H0 ;  /* 0x20000021ff250230 */ /* 0x000fc60000004100 */
[----:B------:R-:W-:-:S04]  /*0dc0*/  FMUL.FTZ R36, R36, c[0x0][0x1ec] ;  /* 0x00007b0024247a20 */ /* 0x000fc80000410000 */
[----:B------:R-:W-:-:S04]  /*0dd0*/  FMUL.FTZ R98, R15, R36 ;  /* 0x000000240f627220 */ /* 0x000fc80000410000 */
[----:B------:R-:W-:Y:S02]  /*0de0*/  @P0 FADD.FTZ R98, R37, R98 ;  /* 0x0000006225620221 */ /* 0x000fe40000010000 */
.L_x_2750:
[----:B------:R-:W-:Y:S05]  /*0df0*/  BSYNC B1 ;  /* 0x0000000000017941 */ /* 0x000fea0003800000 */
.L_x_2748:
[----:B------:R-:W-:Y:S01]  /*0e00*/  BSSY B1, `(.L_x_2751) ;  /* 0x000000b000017945 */ /* 0x000fe20003800000 */
[----:B------:R-:W-:Y:S05]  /*0e10*/  @P5 BRA `(.L_x_2752) ;  /* 0x0000004000005947 */ /* 0x000fea0003800000 */
[----:B------:R-:W-:Y:S01]  /*0e20*/  MOV R97, RZ ;  /* 0x000000ff00617202 */ /* 0x000fe20000000f00 */
[----:B------:R-:W-:Y:S05]  /*0e30*/  @!P0 BRA `(.L_x_2753) ;  /* 0x0000007000008947 */ /* 0x000fea0003800000 */
[----:B-----5:R-:W-:Y:S01]  /*0e40*/  HADD2.F32 R97, -RZ, R33.H1_H1 ;  /* 0x30000021ff617230 */ /* 0x020fe20000004100 */
[----:B------:R-:W-:Y:S05]  /*0e50*/  BRA `(.L_x_2753) ;  /* 0x0000005000007947 */ /* 0x000fea0003800000 */
.L_x_2752:
[----:B-----5:R-:W-:-:S05]  /*0e60*/  HADD2.F32 R36, -RZ, R29.H1_H1 ;  /* 0x3000001dff247230 */ /* 0x020fca0000004100 */
[----:B------:R-:W-:Y:S01]  /*0e70*/  FMUL.FTZ R97, R36, c[0x0][0x1ec] ;  /* 0x00007b0024617a20 */ /* 0x000fe20000410000 */
[----:B------:R-:W-:-:S03]  /*0e80*/  @P0 HADD2.F32 R36, -RZ, R33.H1_H1 ;  /* 0x30000021ff240230 */ /* 0x000fc60000004100 */
[----:B------:R-:W-:-:S04]  /*0e90*/  FMUL.FTZ R97, R14, R97 ;  /* 0x000000610e617220 */ /* 0x000fc80000410000 */
[----:B------:R-:W-:Y:S02]  /*0ea0*/  @P0 FADD.FTZ R97, R36, R97 ;  /* 0x0000006124610221 */ /* 0x000fe40000010000 */
.L_x_2753:
[----:B------:R-:W-:Y:S05]  /*0eb0*/  BSYNC B1 ;  /* 0x0000000000017941 */ /* 0x000fea0003800000 */
.L_x_2751:
[----:B------:R-:W-:Y:S01]  /*0ec0*/  BSSY B1, `(.L_x_2754) ;  /* 0x000000b000017945 */ /* 0x000fe20003800000 */
[----:B------:R-:W-:Y:S05]  /*0ed0*/  @P5 BRA `(.L_x_2755) ;  /* 0x0000004000005947 */ /* 0x000fea0003800000 */
[----:B------:R-:W-:Y:S01]  /*0ee0*/  HFMA2.MMA R96, -RZ, RZ, 0, 0 ;  /* 0x00000000ff607435 */ /* 0x000fe200000001ff */
[----:B------:R-:W-:Y:S05]  /*0ef0*/  @!P0 BRA `(.L_x_2756) ;  /* 0x0000007000008947 */ /* 0x000fea0003800000 */
[----:B-----5:R-:W-:Y:S01]  /*0f00*/  HADD2.F32 R96, -RZ, R34.H0_H0 ;  /* 0x20000022ff607230 */ /* 0x020fe20000004100 */
[----:B------:R-:W-:Y:S05]  /*0f10*/  BRA `(.L_x_2756) ;  /* 0x0000005000007947 */ /* 0x000fea0003800000 */
.L_x_2755:
[----:B-----5:R-:W-:Y:S02]  /*0f20*/  HADD2.F32 R36, -RZ, R30.H0_H0 ;  /* 0x2000001eff247230 */ /* 0x020fe40000004100 */
[----:B------:R-:W-:-:S03]  /*0f30*/  @P0 HADD2.F32 R37, -RZ, R34.H0_H0 ;  /* 0x20000022ff250230 */ /* 0x000fc60000004100 */
[----:B------:R-:W-:-:S04]  /*0f40*/  FMUL.FTZ R36, R36, c[0x0][0x1ec] ;  /* 0x00007b0024247a20 */ /* 0x000fc80000410000 */
[----:B------:R-:W-:-:S04]  /*0f50*/  FMUL.FTZ R96, R13, R36 ;  /* 0x000000240d607220 */ /* 0x000fc80000410000 */
[----:B------:R-:W-:Y:S02]  /*0f60*/  @P0 FADD.FTZ R96, R37, R96 ;  /* 0x0000006025600221 */ /* 0x000fe40000010000 */
.L_x_2756:
[----:B------:R-:W-:Y:S05]  /*0f70*/  BSYNC B1 ;  /* 0x0000000000017941 */ /* 0x000fea0003800000 */
.L_x_2754:
[----:B------:R-:W-:Y:S01]  /*0f80*/  BSSY B1, `(.L_x_2757) ;  /* 0x000000b000017945 */ /* 0x000fe20003800000 */
[----:B------:R-:W-:Y:S05]  /*0f90*/  @P5 BRA `(.L_x_2758) ;  /* 0x0000004000005947 */ /* 0x000fea0003800000 */
[----:B------:R-:W-:Y:S01]  /*0fa0*/  MOV R95, RZ ;  /* 0x000000ff005f7202 */ /* 0x000fe20000000f00 */
[----:B------:R-:W-:Y:S05]  /*0fb0*/  @!P0 BRA `(.L_x_2759) ;  /* 0x0000007000008947 */ /* 0x000fea0003800000 */
[----:B-----5:R-:W-:Y:S01]  /*0fc0*/  HADD2.F32 R95, -RZ, R34.H1_H1 ;  /* 0x30000022ff5f7230 */ /* 0x020fe20000004100 */
[----:B------:R-:W-:Y:S05]  /*0fd0*/  BRA `(.L_x_2759) ;  /* 0x0000005000007947 */ /* 0x000fea0003800000 */
.L_x_2758:
[----:B-----5:R-:W-:-:S05]  /*0fe0*/  HADD2.F32 R36, -RZ, R30.H1_H1 ;  /* 0x3000001eff247230 */ /* 0x020fca0000004100 */
[----:B------:R-:W-:Y:S01]  /*0ff0*/  FMUL.FTZ R95, R36, c[0x0][0x1ec] ;  /* 0x00007b00245f7a20 */ /* 0x000fe20000410000 */
[----:B------:R-:W-:-:S03]  /*1000*/  @P0 HADD2.F32 R36, -RZ, R34.H1_H1 ;  /* 0x30000022ff240230 */ /* 0x000fc60000004100 */
[----:B------:R-:W-:-:S04]  /*1010*/  FMUL.FTZ R95, R12, R95 ;  /* 0x0000005f0c5f7220 */ /* 0x000fc80000410000 */
[----:B------:R-:W-:Y:S02]  /*1020*/  @P0 FADD.FTZ R95, R36, R95 ;  /* 0x0000005f245f0221 */ /* 0x000fe40000010000 */
.L_x_2759:
[----:B------:R-:W-:Y:S05]  /*1030*/  BSYNC B1 ;  /* 0x0000000000017941 */ /* 0x000fea0003800000 */
.L_x_2757:
[----:B------:R-:W-:Y:S01]  /*1040*/  BSSY B1, `(.L_x_2760) ;  /* 0x000000b000017945 */ /* 0x000fe20003800000 */
[----:B------:R-:W-:Y:S05]  /*1050*/  @P5 BRA `(.L_x_2761) ;  /* 0x0000004000005947 */ /* 0x000fea0003800000 */
[----:B------:R-:W-:Y:S01]  /*1060*/  HFMA2.MMA R94, -RZ, RZ, 0, 0 ;  /* 0x00000000ff5e7435 */ /* 0x000fe200000001ff */
[----:B------:R-:W-:Y:S05]  /*1070*/  @!P0 BRA `(.L_x_2762) ;  /* 0x0000007000008947 */ /* 0x000fea0003800000 */
[----:B-----5:R-:W-:Y:S01]  /*1080*/  HADD2.F32 R94, -RZ, R35.H0_H0 ;  /* 0x20000023ff5e7230 */ /* 0x020fe20000004100 */
[----:B------:R-:W-:Y:S05]  /*1090*/  BRA `(.L_x_2762) ;  /* 0x0000005000007947 */ /* 0x000fea0003800000 */
.L_x_2761:
[----:B-----5:R-:W-:Y:S02]  /*10a0*/  HADD2.F32 R36, -RZ, R31.H0_H0 ;  /* 0x2000001fff247230 */ /* 0x020fe40000004100 */
[----:B------:R-:W-:-:S03]  /*10b0*/  @P0 HADD2.F32 R37, -RZ, R35.H0_H0 ;  /* 0x20000023ff250230 */ /* 0x000fc60000004100 */
[----:B------:R-:W-:-:S04]  /*10c0*/  FMUL.FTZ R36, R36, c[0x0][0x1ec] ;  /* 0x00007b0024247a20 */ /* 0x000fc80000410000 */
[----:B------:R-:W-:-:S04]  /*10d0*/  FMUL.FTZ R94, R11, R36 ;  /* 0x000000240b5e7220 */ /* 0x000fc80000410000 */
[----:B------:R-:W-:Y:S02]  /*10e0*/  @P0 FADD.FTZ R94, R37, R94 ;  /* 0x0000005e255e0221 */ /* 0x000fe40000010000 */
.L_x_2762:
[----:B------:R-:W-:Y:S05]  /*10f0*/  BSYNC B1 ;  /* 0x0000000000017941 */ /* 0x000fea0003800000 */
.L_x_2760:
[----:B------:R-:W-:Y:S01]  /*1100*/  BSSY B1, `(.L_x_2763) ;  /* 0x000000b000017945 */ /* 0x000fe20003800000 */
[----:B------:R-:W-:Y:S05]  /*1110*/  @P5 BRA `(.L_x_2764) ;  /* 0x0000004000005947 */ /* 0x000fea0003800000 */
[----:B------:R-:W-:Y:S01]  /*1120*/  MOV R93, RZ ;  /* 0x000000ff005d7202 */ /* 0x000fe20000000f00 */
[----:B------:R-:W-:Y:S05]  /*1130*/  @!P0 BRA `(.L_x_2765) ;  /* 0x0000007000008947 */ /* 0x000fea0003800000 */
[----:B-----5:R-:W-:Y:S01]  /*1140*/  HADD2.F32 R93, -RZ, R35.H1_H1 ;  /* 0x30000023ff5d7230 */ /* 0x020fe20000004100 */
[----:B------:R-:W-:Y:S05]  /*1150*/  BRA `(.L_x_2765) ;  /* 0x0000005000007947 */ /* 0x000fea0003800000 */
.L_x_2764:
[----:B-----5:R-:W-:-:S05]  /*1160*/  HADD2.F32 R36, -RZ, R31.H1_H1 ;  /* 0x3000001fff247230 */ /* 0x020fca0000004100 */
[----:B------:R-:W-:Y:S01]  /*1170*/  FMUL.FTZ R93, R36, c[0x0][0x1ec] ;  /* 0x00007b00245d7a20 */ /* 0x000fe20000410000 */
[----:B------:R-:W-:-:S03]  /*1180*/  @P0 HADD2.F32 R36, -RZ, R35.H1_H1 ;  /* 0x30000023ff240230 */ /* 0x000fc60000004100 */
[----:B------:R-:W-:-:S04]  /*1190*/  FMUL.FTZ R93, R10, R93 ;  /* 0x0000005d0a5d7220 */ /* 0x000fc80000410000 */
[----:B------:R-:W-:Y:S02]  /*11a0*/  @P0 FADD.FTZ R93, R36, R93 ;  /* 0x0000005d245d0221 */ /* 0x000fe40000010000 */
.L_x_2765:
[----:B------:R-:W-:Y:S05]  /*11b0*/  BSYNC B1 ;  /* 0x0000000000017941 */ /* 0x000fea0003800000 */
.L_x_2763:
        /* <DEDUP_REMOVED lines=9> */
.L_x_2741:
[----:B0-----:R-:W-:Y:S05]  /*1250*/  BSYNC B0 ;  /* 0x0000000000007941 */ /* 0x001fea0003800000 */
.L_x_2740:
        /* <DEDUP_REMOVED lines=17> */
.L_x_2769:
[----:B0----5:R-:W-:Y:S02]  /*1370*/  HADD2.F32 R36, -RZ, R28.H0_H0 ;  /* 0x2000001cff247230 */ /* 0x021fe40000004100 */
[----:B------:R-:W-:-:S03]  /*1380*/  @P0 HADD2.F32 R37, -RZ, R32.H0_H0 ;  /* 0x20000020ff250230 */ /* 0x000fc60000004100 */
[----:B------:R-:W-:-:S04]  /*1390*/  FMUL.FTZ R36, R36, c[0x0][0x1ec] ;  /* 0x00007b0024247a20 */ /* 0x000fc80000410000 */
[----:B------:R-:W-:-:S04]  /*13a0*/  FMUL.FTZ R92, R9, R36 ;  /* 0x00000024095c7220 */ /* 0x000fc80000410000 */
[----:B------:R-:W-:Y:S02]  /*13b0*/  @P0 FADD.FTZ R92, R37, R92 ;  /* 0x0000005c255c0221 */ /* 0x000fe40000010000 */
.L_x_2770:
[----:B------:R-:W-:Y:S05]  /*13c0*/  BSYNC B1 ;  /* 0x0000000000017941 */ /* 0x000fea0003800000 */
.L_x_2768:
[----:B------:R-:W-:Y:S01]  /*13d0*/  BSSY B1, `(.L_x_2771) ;  /* 0x000000b000017945 */ /* 0x000fe20003800000 */
[----:B------:R-:W-:Y:S05]  /*13e0*/  @P5 BRA `(.L_x_2772) ;  /* 0x0000004000005947 */ /* 0x000fea0003800000 */
[----:B------:R-:W-:Y:S01]  /*13f0*/  MOV R91, RZ ;  /* 0x000000ff005b7202 */ /* 0x000fe20000000f00 */
[----:B------:R-:W-:Y:S05]  /*1400*/  @!P0 BRA `(.L_x_2773) ;  /* 0x0000007000008947 */ /* 0x000fea0003800000 */
[----:B-----5:R-:W-:Y:S01]  /*1410*/  HADD2.F32 R91, -RZ, R32.H1_H1 ;  /* 0x30000020ff5b7230 */ /* 0x020fe20000004100 */
[----:B------:R-:W-:Y:S05]  /*1420*/  BRA `(.L_x_2773) ;  /* 0x0000005000007947 */ /* 0x000fea0003800000 */
.L_x_2772:
[----:B-----5:R-:W-:-:S05]  /*1430*/  HADD2.F32 R36, -RZ, R28.H1_H1 ;  /* 0x3000001cff247230 */ /* 0x020fca0000004100 */
[----:B------:R-:W-:Y:S01]  /*1440*/  FMUL.FTZ R91, R36, c[0x0][0x1ec] ;  /* 0x00007b00245b7a20 */ /* 0x000fe20000410000 */
[----:B------:R-:W-:-:S03]  /*1450*/  @P0 HADD2.F32 R36, -RZ, R32.H1_H1 ;  /* 0x30000020ff240230 */ /* 0x000fc60000004100 */
[----:B------:R-:W-:-:S04]  /*1460*/  FMUL.FTZ R91, R8, R91 ;  /* 0x0000005b085b7220 */ /* 0x000fc80000410000 */
[----:B------:R-:W-:Y:S02]  /*1470*/  @P0 FADD.FTZ R91, R36, R91 ;  /* 0x0000005b245b0221 */ /* 0x000fe40000010000 */
.L_x_2773:
[----:B------:R-:W-:Y:S05]  /*1480*/  BSYNC B1 ;  /* 0x0000000000017941 */ /* 0x000fea0003800000 */
.L_x_2771:
[----:B------:R-:W-:Y:S01]  /*1490*/  BSSY B1, `(.L_x_2774) ;  /* 0x000000b000017945 */ /* 0x000fe20003800000 */
[----:B------:R-:W-:Y:S05]  /*14a0*/  @P5 BRA `(.L_x_2775) ;  /* 0x0000004000005947 */ /* 0x000fea0003800000 */
[----:B------:R-:W-:Y:S01]  /*14b0*/  HFMA2.MMA R90, -RZ, RZ, 0, 0 ;  /* 0x00000000ff5a7435 */ /* 0x000fe200000001ff */
[----:B------:R-:W-:Y:S05]  /*14c0*/  @!P0 BRA `(.L_x_2776) ;  /* 0x0000007000008947 */ /* 0x000fea0003800000 */
[----:B-----5:R-:W-:Y:S01]  /*14d0*/  HADD2.F32 R90, -RZ, R33.H0_H0 ;  /* 0x20000021ff5a7230 */ /* 0x020fe20000004100 */
[----:B------:R-:W-:Y:S05]  /*14e0*/  BRA `(.L_x_2776) ;  /* 0x0000005000007947 */ /* 0x000fea0003800000 */
.L_x_2775:
[----:B-----5:R-:W-:Y:S02]  /*14f0*/  HADD2.F32 R36, -RZ, R29.H0_H0 ;  /* 0x2000001dff247230 */ /* 0x020fe40000004100 */
[----:B------:R-:W-:-:S03]  /*1500*/  @P0 HADD2.F32 R37, -RZ, R33.H0_H0 ;  /* 0x20000021ff250230 */ /* 0x000fc60000004100 */
[----:B------:R-:W-:-:S04]  /*1510*/  FMUL.FTZ R36, R36, c[0x0][0x1ec] ;  /* 0x00007b0024247a20 */ /* 0x000fc80000410000 */
[----:B------:R-:W-:-:S04]  /*1520*/  FMUL.FTZ R90, R7, R36 ;  /* 0x00000024075a7220 */ /* 0x000fc80000410000 */
[----:B------:R-:W-:Y:S02]  /*1530*/  @P0 FADD.FTZ R90, R37, R90 ;  /* 0x0000005a255a0221 */ /* 0x000fe40000010000 */
.L_x_2776:
[----:B------:R-:W-:Y:S05]  /*1540*/  BSYNC B1 ;  /* 0x0000000000017941 */ /* 0x000fea0003800000 */
.L_x_2774:
[----:B------:R-:W-:Y:S01]  /*1550*/  BSSY B1, `(.L_x_2777) ;  /* 0x000000b000017945 */ /* 0x000fe20003800000 */
[----:B------:R-:W-:Y:S05]  /*1560*/  @P5 BRA `(.L_x_2778) ;  /* 0x0000004000005947 */ /* 0x000fea0003800000 */
[----:B------:R-:W-:Y:S01]  /*1570*/  MOV R89, RZ ;  /* 0x000000ff00597202 */ /* 0x000fe20000000f00 */
[----:B------:R-:W-:Y:S05]  /*1580*/  @!P0 BRA `(.L_x_2779) ;  /* 0x0000007000008947 */ /* 0x000fea0003800000 */
[----:B-----5:R-:W-:Y:S01]  /*1590*/  HADD2.F32 R89, -RZ, R33.H1_H1 ;  /* 0x30000021ff597230 */ /* 0x020fe20000004100 */
[----:B------:R-:W-:Y:S05]  /*15a0*/  BRA `(.L_x_2779) ;  /* 0x0000005000007947 */ /* 0x000fea0003800000 */
.L_x_2778:
[----:B-----5:R-:W-:-:S05]  /*15b0*/  HADD2.F32 R36, -RZ, R29.H1_H1 ;  /* 0x3000001dff247230 */ /* 0x020fca0000004100 */
[----:B------:R-:W-:Y:S01]  /*15c0*/  FMUL.FTZ R89, R36, c[0x0][0x1ec] ;  /* 0x00007b0024597a20 */ /* 0x000fe20000410000 */
[----:B------:R-:W-:-:S03]  /*15d0*/  @P0 HADD2.F32 R36, -RZ, R33.H1_H1 ;  /* 0x30000021ff240230 */ /* 0x000fc60000004100 */
[----:B------:R-:W-:-:S04]  /*15e0*/  FMUL.FTZ R89, R6, R89 ;  /* 0x0000005906597220 */ /* 0x000fc80000410000 */
[----:B------:R-:W-:Y:S02]  /*15f0*/  @P0 FADD.FTZ R89, R36, R89 ;  /* 0x0000005924590221 */ /* 0x000fe40000010000 */
.L_x_2779:
[----:B------:R-:W-:Y:S05]  /*1600*/  BSYNC B1 ;  /* 0x0000000000017941 */ /* 0x000fea0003800000 */
.L_x_2777:
[----:B------:R-:W-:Y:S01]  /*1610*/  BSSY B1, `(.L_x_2780) ;  /* 0x000000b000017945 */ /* 0x000fe20003800000 */
[----:B------:R-:W-:Y:S05]  /*1620*/  @P5 BRA `(.L_x_2781) ;  /* 0x0000004000005947 */ /* 0x000fea0003800000 */
[----:B------:R-:W-:Y:S01]  /*1630*/  HFMA2.MMA R88, -RZ, RZ, 0, 0 ;  /* 0x00000000ff587435 */ /* 0x000fe200000001ff */
[----:B------:R-:W-:Y:S05]  /*1640*/  @!P0 BRA `(.L_x_2782) ;  /* 0x0000007000008947 */ /* 0x000fea0003800000 */
[----:B-----5:R-:W-:Y:S01]  /*1650*/  HADD2.F32 R88, -RZ, R34.H0_H0 ;  /* 0x20000022ff587230 */ /* 0x020fe20000004100 */
[----:B------:R-:W-:Y:S05]  /*1660*/  BRA `(.L_x_2782) ;  /* 0x0000005000007947 */ /* 0x000fea0003800000 */
.L_x_2781:
[----:B-----5:R-:W-:Y:S02]  /*1670*/  HADD2.F32 R36, -RZ, R30.H0_H0 ;  /* 0x2000001eff247230 */ /* 0x020fe40000004100 */
[----:B------:R-:W-:-:S03]  /*1680*/  @P0 HADD2.F32 R37, -RZ, R34.H0_H0 ;  /* 0x20000022ff250230 */ /* 0x000fc60000004100 */
[----:B------:R-:W-:-:S04]  /*1690*/  FMUL.FTZ R36, R36, c[0x0][0x1ec] ;  /* 0x00007b0024247a20 */ /* 0x000fc80000410000 */
[----:B------:R-:W-:-:S04]  /*16a0*/  FMUL.FTZ R88, R5, R36 ;  /* 0x0000002405587220 */ /* 0x000fc80000410000 */
[----:B------:R-:W-:Y:S02]  /*16b0*/  @P0 FADD.FTZ R88, R37, R88 ;  /* 0x0000005825580221 */ /* 0x000fe40000010000 */
.L_x_2782:
[----:B------:R-:W-:Y:S05]  /*16c0*/  BSYNC B1 ;  /* 0x0000000000017941 */ /* 0x000fea0003800000 */
.L_x_2780:
[----:B------:R-:W-:Y:S01]  /*16d0*/  BSSY B1, `(.L_x_2783) ;  /* 0x000000b000017945 */ /* 0x000fe20003800000 */
[----:B------:R-:W-:Y:S05]  /*16e0*/  @P5 BRA `(.L_x_2784) ;  /* 0x0000004000005947 */ /* 0x000fea0003800000 */
[----:B------:R-:W-:Y:S01]  /*16f0*/  MOV R87, RZ ;  /* 0x000000ff00577202 */ /* 0x000fe20000000f00 */
[----:B------:R-:W-:Y:S05]  /*1700*/  @!P0 BRA `(.L_x_2785) ;  /* 0x0000007000008947 */ /* 0x000fea0003800000 */
[----:B-----5:R-:W-:Y:S01]  /*1710*/  HADD2.F32 R87, -RZ, R34.H1_H1 ;  /* 0x30000022ff577230 */ /* 0x020fe20000004100 */
[----:B------:R-:W-:Y:S05]  /*1720*/  BRA `(.L_x_2785) ;  /* 0x0000005000007947 */ /* 0x000fea0003800000 */
.L_x_2784:
[----:B-----5:R-:W-:-:S05]  /*1730*/  HADD2.F32 R36, -RZ, R30.H1_H1 ;  /* 0x3000001eff247230 */ /* 0x020fca0000004100 */
[----:B------:R-:W-:Y:S01]  /*1740*/  FMUL.FTZ R87, R36, c[0x0][0x1ec] ;  /* 0x00007b0024577a20 */ /* 0x000fe20000410000 */
[----:B------:R-:W-:-:S03]  /*1750*/  @P0 HADD2.F32 R36, -RZ, R34.H1_H1 ;  /* 0x30000022ff240230 */ /* 0x000fc60000004100 */
[----:B------:R-:W-:-:S04]  /*1760*/  FMUL.FTZ R87, R4, R87 ;  /* 0x0000005704577220 */ /* 0x000fc80000410000 */
[----:B------:R-:W-:Y:S02]  /*1770*/  @P0 FADD.FTZ R87, R36, R87 ;  /* 0x0000005724570221 */ /* 0x000fe40000010000 */
.L_x_2785:
[----:B------:R-:W-:Y:S05]  /*1780*/  BSYNC B1 ;  /* 0x0000000000017941 */ /* 0x000fea0003800000 */
.L_x_2783:
[----:B------:R-:W-:Y:S01]  /*1790*/  BSSY B1, `(.L_x_2786) ;  /* 0x000000b000017945 */ /* 0x000fe20003800000 */
[----:B------:R-:W-:Y:S05]  /*17a0*/  @P5 BRA `(.L_x_2787) ;  /* 0x0000004000005947 */ /* 0x000fea0003800000 */
[----:B------:R-:W-:Y:S01]  /*17b0*/  HFMA2.MMA R102, -RZ, RZ, 0, 0 ;  /* 0x00000000ff667435 */ /* 0x000fe200000001ff */
[----:B------:R-:W-:Y:S05]  /*17c0*/  @!P0 BRA `(.L_x_2788) ;  /* 0x0000007000008947 */ /* 0x000fea0003800000 */
[----:B-----5:R-:W-:Y:S01]  /*17d0*/  HADD2.F32 R102, -RZ, R35.H0_H0 ;  /* 0x20000023ff667230 */ /* 0x020fe20000004100 */
[----:B------:R-:W-:Y:S05]  /*17e0*/  BRA `(.L_x_2788) ;  /* 0x0000005000007947 */ /* 0x000fea0003800000 */
.L_x_2787:
[----:B-----5:R-:W-:Y:S02]  /*17f0*/  HADD2.F32 R36, -RZ, R31.H0_H0 ;  /* 0x2000001fff247230 */ /* 0x020fe40000004100 */
[----:B------:R-:W-:-:S03]  /*1800*/  @P0 HADD2.F32 R37, -RZ, R35.H0_H0 ;  /* 0x20000023ff250230 */ /* 0x000fc60000004100 */
[----:B------:R-:W-:-:S04]  /*1810*/  FMUL.FTZ R36, R36, c[0x0][0x1ec] ;  /* 0x00007b0024247a20 */ /* 0x000fc80000410000 */
[----:B------:R-:W-:-:S04]  /*1820*/  FMUL.FTZ R102, R3, R36 ;  /* 0x0000002403667220 */ /* 0x000fc80000410000 */
[----:B------:R-:W-:Y:S02]  /*1830*/  @P0 FADD.FTZ R102, R37, R102 ;  /* 0x0000006625660221 */ /* 0x000fe40000010000 */
.L_x_2788:
[----:B------:R-:W-:Y:S05]  /*1840*/  BSYNC B1 ;  /* 0x0000000000017941 */ /* 0x000fea0003800000 */
.L_x_2786:
[----:B------:R-:W-:Y:S01]  /*1850*/  BSSY B1, `(.L_x_2789) ;  /* 0x000000b000017945 */ /* 0x000fe20003800000 */
[----:B------:R-:W-:Y:S05]  /*1860*/  @P5 BRA `(.L_x_2790) ;  /* 0x0000004000005947 */ /* 0x000fea0003800000 */
[----:B------:R-:W-:Y:S01]  /*1870*/  MOV R103, RZ ;  /* 0x000000ff00677202 */ /* 0x000fe20000000f00 */
[----:B------:R-:W-:Y:S05]  /*1880*/  @!P0 BRA `(.L_x_2791) ;  /* 0x0000007000008947 */ /* 0x000fea0003800000 */
[----:B-----5:R-:W-:Y:S01]  /*1890*/  HADD2.F32 R103, -RZ, R35.H1_H1 ;  /* 0x30000023ff677230 */ /* 0x020fe20000004100 */
[----:B------:R-:W-:Y:S05]  /*18a0*/  BRA `(.L_x_2791) ;  /* 0x0000005000007947 */ /* 0x000fea0003800000 */
.L_x_2790:
[----:B-----5:R-:W-:-:S05]  /*18b0*/  HADD2.F32 R36, -RZ, R31.H1_H1 ;  /* 0x3000001fff247230 */ /* 0x020fca0000004100 */
[----:B------:R-:W-:Y:S01]  /*18c0*/  FMUL.FTZ R103, R36, c[0x0][0x1ec] ;  /* 0x00007b0024677a20 */ /* 0x000fe20000410000 */
[----:B------:R-:W-:-:S03]  /*18d0*/  @P0 HADD2.F32 R36, -RZ, R35.H1_H1 ;  /* 0x30000023ff240230 */ /* 0x000fc60000004100 */
[----:B------:R-:W-:-:S04]  /*18e0*/  FMUL.FTZ R103, R2, R103 ;  /* 0x0000006702677220 */ /* 0x000fc80000410000 */
[----:B------:R-:W-:Y:S02]  /*18f0*/  @P0 FADD.FTZ R103, R36, R103 ;  /* 0x0000006724670221 */ /* 0x000fe40000010000 */
.L_x_2791:
[----:B------:R-:W-:Y:S05]  /*1900*/  BSYNC B1 ;  /* 0x0000000000017941 */ /* 0x000fea0003800000 */
.L_x_2789:
        /* <DEDUP_REMOVED lines=9> */
.L_x_2767:
[----:B------:R-:W-:Y:S05]  /*19a0*/  BSYNC B0 ;  /* 0x0000000000007941 */ /* 0x000fea0003800000 */
.L_x_2766:
        /* <DEDUP_REMOVED lines=17> */
.L_x_2795:
[----:B0----5:R-:W-:Y:S02]  /*1ac0*/  HADD2.F32 R36, -RZ, R28.H0_H0 ;  /* 0x2000001cff247230 */ /* 0x021fe40000004100 */
[----:B------:R-:W-:-:S03]  /*1ad0*/  @P0 HADD2.F32 R39, -RZ, R32.H0_H0 ;  /* 0x20000020ff270230 */ /* 0x000fc60000004100 */
[----:B------:R-:W-:-:S04]  /*1ae0*/  FMUL.FTZ R37, R36, c[0x0][0x1ec] ;  /* 0x00007b0024257a20 */ /* 0x000fc80000410000 */
[----:B------:R-:W-:-:S04]  /*1af0*/  FMUL.FTZ R104, R0, R37 ;  /* 0x0000002500687220 */ /* 0x000fc80000410000 */
[----:B------:R-:W-:Y:S02]  /*1b00*/  @P0 FADD.FTZ R104, R39, R104 ;  /* 0x0000006827680221 */ /* 0x000fe40000010000 */
.L_x_2796:
[----:B------:R-:W-:Y:S05]  /*1b10*/  BSYNC B1 ;  /* 0x0000000000017941 */ /* 0x000fea0003800000 */
.L_x_2794:
[----:B------:R-:W-:Y:S01]  /*1b20*/  BSSY B1, `(.L_x_2797) ;  /* 0x000000b000017945 */ /* 0x000fe20003800000 */
[----:B------:R-:W-:Y:S05]  /*1b30*/  @P4 BRA `(.L_x_2798) ;  /* 0x0000004000004947 */ /* 0x000fea0003800000 */
[----:B------:R-:W-:Y:S01]  /*1b40*/  MOV R105, RZ ;  /* 0x000000ff00697202 */ /* 0x000fe20000000f00 */
[----:B------:R-:W-:Y:S05]  /*1b50*/  @!P0 BRA `(.L_x_2799) ;  /* 0x0000007000008947 */ /* 0x000fea0003800000 */
[----:B-----5:R-:W-:Y:S01]  /*1b60*/  HADD2.F32 R105, -RZ, R32.H1_H1 ;  /* 0x30000020ff697230 */ /* 0x020fe20000004100 */
[----:B------:R-:W-:Y:S05]  /*1b70*/  BRA `(.L_x_2799) ;  /* 0x0000005000007947 */ /* 0x000fea0003800000 */
.L_x_2798:
[----:B-----5:R-:W-:Y:S02]  /*1b80*/  HADD2.F32 R36, -RZ, R28.H1_H1 ;  /* 0x3000001cff247230 */ /* 0x020fe40000004100 */
[----:B------:R-:W-:-:S03]  /*1b90*/  @P0 HADD2.F32 R38, -RZ, R32.H1_H1 ;  /* 0x30000020ff260230 */ /* 0x000fc60000004100 */
[----:B------:R-:W-:-:S04]  /*1ba0*/  FMUL.FTZ R36, R36, c[0x0][0x1ec] ;  /* 0x00007b0024247a20 */ /* 0x000fc80000410000 */
[----:B------:R-:W-:-:S04]  /*1bb0*/  FMUL.FTZ R105, R21, R36 ;  /* 0x0000002415697220 */ /* 0x000fc80000410000 */
[----:B------:R-:W-:Y:S02]  /*1bc0*/  @P0 FADD.FTZ R105, R38, R105 ;  /* 0x0000006926690221 */ /* 0x000fe40000010000 */
.L_x_2799:
[----:B------:R-:W-:Y:S05]  /*1bd0*/  BSYNC B1 ;  /* 0x0000000000017941 */ /* 0x000fea0003800000 */
.L_x_2797:
[----:B------:R-:W-:Y:S01]  /*1be0*/  BSSY B1, `(.L_x_2800) ;  /* 0x000000b000017945 */ /* 0x000fe20003800000 */
[----:B------:R-:W-:Y:S05]  /*1bf0*/  @P4 BRA `(.L_x_2801) ;  /* 0x0000004000004947 */ /* 0x000fea0003800000 */
[----:B------:R-:W-:Y:S01]  /*1c00*/  HFMA2.MMA R106, -RZ, RZ, 0, 0 ;  /* 0x00000000ff6a7435 */ /* 0x000fe200000001ff */
[----:B------:R-:W-:Y:S05]  /*1c10*/  @!P0 BRA `(.L_x_2802) ;  /* 0x0000007000008947 */ /* 0x000fea0003800000 */
[----:B-----5:R-:W-:Y:S01]  /*1c20*/  HADD2.F32 R106, -RZ, R33.H0_H0 ;  /* 0x20000021ff6a7230 */ /* 0x020fe20000004100 */
[----:B------:R-:W-:Y:S05]  /*1c30*/  BRA `(.L_x_2802) ;  /* 0x0000005000007947 */ /* 0x000fea0003800000 */
.L_x_2801:
[----:B-----5:R-:W-:Y:S02]  /*1c40*/  HADD2.F32 R36, -RZ, R29.H0_H0 ;  /* 0x2000001dff247230 */ /* 0x020fe40000004100 */
[----:B------:R-:W-:-:S03]  /*1c50*/  @P0 HADD2.F32 R39, -RZ, R33.H0_H0 ;  /* 0x20000021ff270230 */ /* 0x000fc60000004100 */
[----:B------:R-:W-:-:S04]  /*1c60*/  FMUL.FTZ R37, R36, c[0x0][0x1ec] ;  /* 0x00007b0024257a20 */ /* 0x000fc80000410000 */
[----:B------:R-:W-:-:S04]  /*1c70*/  FMUL.FTZ R106, R20, R37 ;  /* 0x00000025146a7220 */ /* 0x000fc80000410000 */
[----:B------:R-:W-:Y:S02]  /*1c80*/  @P0 FADD.FTZ R106, R39, R106 ;  /* 0x0000006a276a0221 */ /* 0x000fe40000010000 */
.L_x_2802:
[----:B------:R-:W-:Y:S05]  /*1c90*/  BSYNC B1 ;  /* 0x0000000000017941 */ /* 0x000fea0003800000 */
.L_x_2800:
[----:B------:R-:W-:Y:S01]  /*1ca0*/  BSSY B1, `(.L_x_2803) ;  /* 0x000000b000017945 */ /* 0x000fe20003800000 */
[----:B------:R-:W-:Y:S05]  /*1cb0*/  @P4 BRA `(.L_x_2804) ;  /* 0x0000004000004947 */ /* 0x000fea0003800000 */
[----:B------:R-:W-:Y:S01]  /*1cc0*/  MOV R107, RZ ;  /* 0x000000ff006b7202 */ /* 0x000fe20000000f00 */
[----:B------:R-:W-:Y:S05]  /*1cd0*/  @!P0 BRA `(.L_x_2805) ;  /* 0x0000007000008947 */ /* 0x000fea0003800000 */
[----:B-----5:R-:W-:Y:S01]  /*1ce0*/  HADD2.F32 R107, -RZ, R33.H1_H1 ;  /* 0x30000021ff6b7230 */ /* 0x020fe20000004100 */
[----:B------:R-:W-:Y:S05]  /*1cf0*/  BRA `(.L_x_2805) ;  /* 0x0000005000007947 */ /* 0x000fea0003800000 */
.L_x_2804:
[----:B-----5:R-:W-:Y:S02]  /*1d00*/  HADD2.F32 R36, -RZ, R29.H1_H1 ;  /* 0x3000001dff247230 */ /* 0x020fe40000004100 */
[----:B------:R-:W-:-:S03]  /*1d10*/  @P0 HADD2.F32 R38, -RZ, R33.H1_H1 ;  /* 0x30000021ff260230 */ /* 0x000fc60000004100 */
[----:B------:R-:W-:-:S04]  /*1d20*/  FMUL.FTZ R36, R36, c[0x0][0x1ec] ;  /* 0x00007b0024247a20 */ /* 0x000fc80000410000 */
[----:B------:R-:W-:-:S04]  /*1d30*/  FMUL.FTZ R107, R23, R36 ;  /* 0x00000024176b7220 */ /* 0x000fc80000410000 */
[----:B------:R-:W-:Y:S02]  /*1d40*/  @P0 FADD.FTZ R107, R38, R107 ;  /* 0x0000006b266b0221 */ /* 0x000fe40000010000 */
.L_x_2805:
[----:B------:R-:W-:Y:S05]  /*1d50*/  BSYNC B1 ;  /* 0x0000000000017941 */ /* 0x000fea0003800000 */
.L_x_2803:
[----:B------:R-:W-:Y:S01]  /*1d60*/  BSSY B1, `(.L_x_2806) ;  /* 0x000000b000017945 */ /* 0x000fe20003800000 */
[----:B------:R-:W-:Y:S05]  /*1d70*/  @P4 BRA `(.L_x_2807) ;  /* 0x0000004000004947 */ /* 0x000fea0003800000 */
[----:B------:R-:W-:Y:S01]  /*1d80*/  HFMA2.MMA R108, -RZ, RZ, 0, 0 ;  /* 0x00000000ff6c7435 */ /* 0x000fe200000001ff */
[----:B------:R-:W-:Y:S05]  /*1d90*/  @!P0 BRA `(.L_x_2808) ;  /* 0x0000007000008947 */ /* 0x000fea0003800000 */
[----:B-----5:R-:W-:Y:S01]  /*1da0*/  HADD2.F32 R108, -RZ, R34.H0_H0 ;  /* 0x20000022ff6c7230 */ /* 0x020fe20000004100 */
[----:B------:R-:W-:Y:S05]  /*1db0*/  BRA `(.L_x_2808) ;  /* 0x0000005000007947 */ /* 0x000fea0003800000 */
.L_x_2807:
[----:B-----5:R-:W-:Y:S02]  /*1dc0*/  HADD2.F32 R36, -RZ, R30.H0_H0 ;  /* 0x2000001eff247230 */ /* 0x020fe40000004100 */
[----:B------:R-:W-:-:S03]  /*1dd0*/  @P0 HADD2.F32 R39, -RZ, R34.H0_H0 ;  /* 0x20000022ff270230 */ /* 0x000fc60000004100 */
[----:B------:R-:W-:-:S04]  /*1de0*/  FMUL.FTZ R37, R36, c[0x0][0x1ec] ;  /* 0x00007b0024257a20 */ /* 0x000fc80000410000 */
[----:B------:R-:W-:-:S04]  /*1df0*/  FMUL.FTZ R108, R22, R37 ;  /* 0x00000025166c7220 */ /* 0x000fc80000410000 */
[----:B------:R-:W-:Y:S02]  /*1e00*/  @P0 FADD.FTZ R108, R39, R108 ;  /* 0x0000006c276c0221 */ /* 0x000fe40000010000 */
.L_x_2808:
[----:B------:R-:W-:Y:S05]  /*1e10*/  BSYNC B1 ;  /* 0x0000000000017941 */ /* 0x000fea0003800000 */
.L_x_2806:
[----:B------:R-:W-:Y:S01]  /*1e20*/  BSSY B1, `(.L_x_2809) ;  /* 0x000000b000017945 */ /* 0x000fe20003800000 */
[----:B------:R-:W-:Y:S05]  /*1e30*/  @P4 BRA `(.L_x_2810) ;  /* 0x0000004000004947 */ /* 0x000fea0003800000 */
[----:B------:R-:W-:Y:S01]  /*1e40*/  MOV R109, RZ ;  /* 0x000000ff006d7202 */ /* 0x000fe20000000f00 */
[----:B------:R-:W-:Y:S05]  /*1e50*/  @!P0 BRA `(.L_x_2811) ;  /* 0x0000007000008947 */ /* 0x000fea0003800000 */
[----:B-----5:R-:W-:Y:S01]  /*1e60*/  HADD2.F32 R109, -RZ, R34.H1_H1 ;  /* 0x30000022ff6d7230 */ /* 0x020fe20000004100 */
[----:B------:R-:W-:Y:S05]  /*1e70*/  BRA `(.L_x_2811) ;  /* 0x0000005000007947 */ /* 0x000fea0003800000 */
.L_x_2810:
[----:B-----5:R-:W-:-:S05]  /*1e80*/  HADD2.F32 R36, -RZ, R30.H1_H1 ;  /* 0x3000001eff247230 */ /* 0x020fca0000004100 */
[----:B------:R-:W-:Y:S01]  /*1e90*/  FMUL.FTZ R109, R36, c[0x0][0x1ec] ;  /* 0x00007b00246d7a20 */ /* 0x000fe20000410000 */
[----:B------:R-:W-:-:S03]  /*1ea0*/  @P0 HADD2.F32 R36, -RZ, R34.H1_H1 ;  /* 0x30000022ff240230 */ /* 0x000fc60000004100 */
[----:B------:R-:W-:-:S04]  /*1eb0*/  FMUL.FTZ R109, R26, R109 ;  /* 0x0000006d1a6d7220 */ /* 0x000fc80000410000 */
[----:B------:R-:W-:Y:S02]  /*1ec0*/  @P0 FADD.FTZ R109, R36, R109 ;  /* 0x0000006d246d0221 */ /* 0x000fe40000010000 */
.L_x_2811:
[----:B------:R-:W-:Y:S05]  /*1ed0*/  BSYNC B1 ;  /* 0x0000000000017941 */ /* 0x000fea0003800000 */
.L_x_2809:
[----:B------:R-:W-:Y:S01]  /*1ee0*/  BSSY B1, `(.L_x_2812) ;  /* 0x000000b000017945 */ /* 0x000fe20003800000 */
[----:B------:R-:W-:Y:S05]  /*1ef0*/  @P4 BRA `(.L_x_2813) ;  /* 0x0000004000004947 */ /* 0x000fea0003800000 */
[----:B------:R-:W-:Y:S01]  /*1f00*/  HFMA2.MMA R110, -RZ, RZ, 0, 0 ;  /* 0x00000000ff6e7435 */ /* 0x000fe200000001ff */
[----:B------:R-:W-:Y:S05]  /*1f10*/  @!P0 BRA `(.L_x_2814) ;  /* 0x0000007000008947 */ /* 0x000fea0003800000 */
[----:B-----5:R-:W-:Y:S01]  /*1f20*/  HADD2.F32 R110, -RZ, R35.H0_H0 ;  /* 0x20000023ff6e7230 */ /* 0x020fe20000004100 */
[----:B------:R-:W-:Y:S05]  /*1f30*/  BRA `(.L_x_2814) ;  /* 0x0000005000007947 */ /* 0x000fea0003800000 */
.L_x_2813:
[----:B-----5:R-:W-:Y:S02]  /*1f40*/  HADD2.F32 R36, -RZ, R31.H0_H0 ;  /* 0x2000001fff247230 */ /* 0x020fe40000004100 */
[----:B------:R-:W-:-:S03]  /*1f50*/  @P0 HADD2.F32 R39, -RZ, R35.H0_H0 ;  /* 0x20000023ff270230 */ /* 0x000fc60000004100 */
[----:B------:R-:W-:-:S04]  /*1f60*/  FMUL.FTZ R37, R36, c[0x0][0x1ec] ;  /* 0x00007b0024257a20 */ /* 0x000fc80000410000 */
[----:B------:R-:W-:-:S04]  /*1f70*/  FMUL.FTZ R110, R24, R37 ;  /* 0x00000025186e7220 */ /* 0x000fc80000410000 */
[----:B------:R-:W-:Y:S02]  /*1f80*/  @P0 FADD.FTZ R110, R39, R110 ;  /* 0x0000006e276e0221 */ /* 0x000fe40000010000 */
.L_x_2814:
[----:B------:R-:W-:Y:S05]  /*1f90*/  BSYNC B1 ;  /* 0x0000000000017941 */ /* 0x000fea0003800000 */
.L_x_2812:
[----:B------:R-:W-:Y:S01]  /*1fa0*/  BSSY B1, `(.L_x_2815) ;  /* 0x000000b000017945 */ /* 0x000fe20003800000 */
[----:B------:R-:W-:Y:S05]  /*1fb0*/  @P4 BRA `(.L_x_2816) ;  /* 0x0000004000004947 */ /* 0x000fea0003800000 */
[----:B------:R-:W-:Y:S01]  /*1fc0*/  MOV R111, RZ ;  /* 0x000000ff006f7202 */ /* 0x000fe20000000f00 */
[----:B------:R-:W-:Y:S05]  /*1fd0*/  @!P0 BRA `(.L_x_2817) ;  /* 0x0000007000008947 */ /* 0x000fea0003800000 */
[----:B-----5:R-:W-:Y:S01]  /*1fe0*/  HADD2.F32 R111, -RZ, R35.H1_H1 ;  /* 0x30000023ff6f7230 */ /* 0x020fe20000004100 */
[----:B------:R-:W-:Y:S05]  /*1ff0*/  BRA `(.L_x_2817) ;  /* 0x0000005000007947 */ /* 0x000fea0003800000 */
.L_x_2816:
[----:B-----5:R-:W-:Y:S02]  /*2000*/  HADD2.F32 R36, -RZ, R31.H1_H1 ;  /* 0x3000001fff247230 */ /* 0x020fe40000004100 */
[----:B------:R-:W-:-:S03]  /*2010*/  @P0 HADD2.F32 R38, -RZ, R35.H1_H1 ;  /* 0x30000023ff260230 */ /* 0x000fc60000004100 */
[----:B------:R-:W-:-:S04]  /*2020*/  FMUL.FTZ R36, R36, c[0x0][0x1ec] ;  /* 0x00007b0024247a20 */ /* 0x000fc80000410000 */
[----:B------:R-:W-:-:S04]  /*2030*/  FMUL.FTZ R111, R27, R36 ;  /* 0x000000241b6f7220 */ /* 0x000fc80000410000 */
[----:B------:R-:W-:Y:S02]  /*2040*/  @P0 FADD.FTZ R111, R38, R111 ;  /* 0x0000006f266f0221 */ /* 0x000fe40000010000 */
.L_x_2817:
[----:B------:R-:W-:Y:S05]  /*2050*/  BSYNC B1 ;  /* 0x0000000000017941 */ /* 0x000fea0003800000 */
.L_x_2815:
[----:B------:R-:W-:Y:S01]  /*2060*/  HFMA2.MMA R121, -RZ, RZ, 0, 9.5367431640625e-07 ;  /* 0x00000010ff797435 */ /* 0x000fe200000001ff */
[----:B------:R-:W-:Y:S02]  /*2070*/  F2FP.PACK_AB R39, R111, R110 ;  /* 0x0000006e6f27723e */ /* 0x000fe400000000ff */
[----:B------:R-:W-:Y:S02]  /*2080*/  F2FP.PACK_AB R38, R109, R108 ;  /* 0x0000006c6d26723e */ /* 0x000fe400000000ff */
[----:B------:R-:W-:Y:S02]  /*2090*/  F2FP.PACK_AB R37, R107, R106 ;  /* 0x0000006a6b25723e */ /* 0x000fe400000000ff */
[----:B------:R-:W-:-:S03]  /*20a0*/  F2FP.PACK_AB R36, R105, R104 ;  /* 0x000000686924723e */ /* 0x000fc600000000ff */
[----:B------:R-:W-:-:S05]  /*20b0*/  IMAD.WIDE.U32 R120, R120, R121, c[0x0][0x188] ;  /* 0x0000620078787625 */ /* 0x000fca00078e0079 */
[----:B------:R0:W-:Y:S02]  /*20c0*/  STG.E.128 [R120.64], R36 ;  /* 0x0000002478007986 */ /* 0x0001e4000c101d04 */
.L_x_2793:
[----:B------:R-:W-:Y:S05]  /*20d0*/  BSYNC B0 ;  /* 0x0000000000007941 */ /* 0x000fea0003800000 */
.L_x_2792:
        /* <DEDUP_REMOVED lines=33> */
.L_x_2828:
        /* <DEDUP_REMOVED lines=69> */
.L_x_2829:
        /* <DEDUP_REMOVED lines=11> */
[----:B------:R-:W-:Y:S02]  /*27f0*/  @!P0 IADD3 R121, R117, R118, RZ ;  /* 0x0000007675798210 */ /* 0x000fe40007ffe0ff */
        /* <DEDUP_REMOVED lines=39> */
[----:B--2---:R-:W-:Y:S01]  /*2a70*/  FADD.FTZ R39, R121, R124 ;  /* 0x0000007c79277221 */ /* 0x004fe20000010000 */
[----:B------:R-:W-:-:S03]  /*2a80*/  IADD3 R124, R119, R118, RZ ;  /* 0x00000076777c7210 */ /* 0x000fc60007ffe0ff */
[----:B------:R-:W-:-:S03]  /*2a90*/  FFMA.FTZ R39, R120, R122, R39 ;  /* 0x0000007a78277223 */ /* 0x000fc60000010027 */
[----:B------:R-:W0:Y:S01]  /*2aa0*/  I2F R117, R124 ;  /* 0x0000007c00757306 */ /* 0x000e220000201400 */
[----:B------:R-:W1:Y:S04]  /*2ab0*/  SHFL.DOWN PT, R120, R37, 0x1, 0x1f ;  /* 0x08201f0025787f89 */ /* 0x000e6800000e0000 */
[----:B------:R-:W2:Y:S03]  /*2ac0*/  SHFL.DOWN PT, R122, R39, 0x1, 0x1f ;  /* 0x08201f00277a7f89 */ /* 0x000ea600000e0000 */
[----:B0-----:R-:W0:Y:S01]  /*2ad0*/  MUFU.RCP R117, R117 ;  /* 0x0000007500757308 */ /* 0x001e220000001000 */
[----:B-1----:R-:W-:Y:S02]  /*2ae0*/  FADD.FTZ R119, R37, -R120 ;  /* 0x8000007825777221 */ /* 0x002fe40000010000 */
[----:B------:R-:W-:-:S02]  /*2af0*/  FMUL.FTZ R121, R120, R123 ;  /* 0x0000007b78797220 */ /* 0x000fc40000410000 */
[----:B------:R-:W-:Y:S02]  /*2b00*/  FMUL.FTZ R119, R119, R119 ;  /* 0x0000007777777220 */ /* 0x000fe40000410000 */
[----:B--2---:R-:W-:Y:S02]  /*2b10*/  FADD.FTZ R122, R39, R122 ;  /* 0x0000007a277a7221 */ /* 0x004fe40000010000 */
[C---:B------:R-:W-:Y:S02]  /*2b20*/  FMUL.FTZ R120, R36.reuse, R119 ;  /* 0x0000007724787220 */ /* 0x040fe40000410000 */
[----:B------:R-:W-:Y:S02]  /*2b30*/  FFMA.FTZ R36, R36, R37, R121 ;  /* 0x0000002524247223 */ /* 0x000fe40000010079 */
[----:B------:R-:W-:Y:S02]  /*2b40*/  FMUL.FTZ R120, R120, R123 ;  /* 0x0000007b78787220 */ /* 0x000fe40000410000 */
[C---:B0-----:R-:W-:Y:S01]  /*2b50*/  FMUL.FTZ R119, R117.reuse, R36 ;  /* 0x0000002475777220 */ /* 0x041fe20000410000 */
        /* <DEDUP_REMOVED lines=45> */
[----:B------:R-:W-:Y:S01]  /*2e30*/  F2FP.PACK_AB R37, R38, R37 ;  /* 0x000000252625723e */ /* 0x000fe200000000ff */
[----:B------:R-:W-:-:S02]  /*2e40*/  FADD.FTZ R117, R94, -R119 ;  /* 0x800000775e757221 */ /* 0x000fc40000010000 */
[----:B------:R-:W-:Y:S01]  /*2e50*/  FADD.FTZ R121, R93, -R119 ;  /* 0x800000775d797221 */ /* 0x000fe20000010000 */
[----:B------:R-:W-:Y:S01]  /*2e60*/  F2FP.PACK_AB R38, R39, R116 ;  /* 0x000000742726723e */ /* 0x000fe200000000ff */
[C---:B------:R-:W-:Y:S01]  /*2e70*/  FMUL.FTZ R117, R118.reuse, R117 ;  /* 0x0000007576757220 */ /* 0x040fe20000410000 */
[----:B------:R-:W-:Y:S01]  /*2e80*/  HFMA2.MMA R116, -RZ, RZ, 0, 9.5367431640625e-07 ;  /* 0x00000010ff747435 */ /* 0x000fe200000001ff */
[----:B------:R-:W-:Y:S02]  /*2e90*/  FMUL.FTZ R120, R118, R121 ;  /* 0x0000007976787220 */ /* 0x000fe40000410000 */
[----:B------:R-:W-:Y:S02]  /*2ea0*/  FFMA.FTZ R117, R46, R117, R50 ;  /* 0x000000752e757223 */ /* 0x000fe40000010032 */
[----:B------:R-:W-:-:S05]  /*2eb0*/  FFMA.FTZ R120, R55, R120, R59 ;  /* 0x0000007837787223 */ /* 0x000fca000001003b */
[----:B------:R-:W-:Y:S01]  /*2ec0*/  F2FP.PACK_AB R39, R120, R117 ;  /* 0x000000757827723e */ /* 0x000fe200000000ff */
[C---:B------:R-:W-:Y:S01]  /*2ed0*/  IMAD.WIDE.U32 R116, R115.reuse, R116, c[0x0][0x208] ;  /* 0x0000820073747625 */ /* 0x040fe200078e0074 */
[----:B------:R-:W-:-:S04]  /*2ee0*/  IADD3 R115, R115, 0x100, RZ ;  /* 0x0000010073737810 */ /* 0x000fc80007ffe0ff */
[----:B------:R0:W-:Y:S03]  /*2ef0*/  STG.E.128 [R116.64], R36 ;  /* 0x0000002474007986 */ /* 0x0001e6000c101d04 */
.L_x_2823:
[----:B------:R-:W-:Y:S05]  /*2f00*/  BSYNC B1 ;  /* 0x0000000000017941 */ /* 0x000fea0003800000 */
.L_x_2822:
        /* <DEDUP_REMOVED lines=23> */
[----:B------:R-:W-:Y:S01]  /*3080*/  F2FP.PACK_AB R37, R38, R37 ;  /* 0x000000252625723e */ /* 0x000fe200000000ff */
[C---:B------:R-:W-:Y:S02]  /*3090*/  FMUL.FTZ R121, R118.reuse, R121 ;  /* 0x0000007976797220 */ /* 0x040fe40000410000 */
[----:B------:R-:W-:Y:S01]  /*30a0*/  FMUL.FTZ R120, R118, R123 ;  /* 0x0000007b76787220 */ /* 0x000fe20000410000 */
[----:B------:R-:W-:Y:S01]  /*30b0*/  F2FP.PACK_AB R38, R116, R117 ;  /* 0x000000757426723e */ /* 0x000fe200000000ff */
[----:B------:R-:W-:Y:S01]  /*30c0*/  FFMA.FTZ R39, R64, R121, R42 ;  /* 0x0000007940277223 */ /* 0x000fe2000001002a */
[----:B------:R-:W-:Y:S01]  /*30d0*/  MOV R116, 0x10 ;  /* 0x0000001000747802 */ /* 0x000fe20000000f00 */
[----:B------:R-:W-:-:S04]  /*30e0*/  FFMA.FTZ R120, R67, R120, R71 ;  /* 0x0000007843787223 */ /* 0x000fc80000010047 */
[C---:B------:R-:W-:Y:S01]  /*30f0*/  IMAD.WIDE.U32 R116, R115.reuse, R116, c[0x0][0x208] ;  /* 0x0000820073747625 */ /* 0x040fe200078e0074 */
[----:B------:R-:W-:Y:S02]  /*3100*/  F2FP.PACK_AB R39, R120, R39 ;  /* 0x000000277827723e */ /* 0x000fe400000000ff */
[----:B------:R-:W-:-:S03]  /*3110*/  IADD3 R115, R115, 0x100, RZ ;  /* 0x0000010073737810 */ /* 0x000fc60007ffe0ff */
[----:B------:R0:W-:Y:S04]  /*3120*/  STG.E.128 [R116.64], R36 ;  /* 0x0000002474007986 */ /* 0x0001e8000c101d04 */
.L_x_2825:
[----:B------:R-:W-:Y:S05]  /*3130*/  BSYNC B1 ;  /* 0x0000000000017941 */ /* 0x000fea0003800000 */
.L_x_2824:
        /* <DEDUP_REMOVED lines=16> */
[----:B------:R-:W-:Y:S01]  /*3240*/  F2FP.PACK_AB R37, R116, R37 ;  /* 0x000000257425723e */ /* 0x000fe200000000ff */
        /* <DEDUP_REMOVED lines=9> */
[----:B------:R-:W-:Y:S01]  /*32e0*/  F2FP.PACK_AB R36, R36, R117 ;  /* 0x000000752424723e */ /* 0x000fe200000000ff */
[----:B------:R-:W-:Y:S01]  /*32f0*/  FFMA.FTZ R119, R77, R119, R86 ;  /* 0x000000774d777223 */ /* 0x000fe20000010056 */
[----:B------:R-:W-:Y:S01]  /*3300*/  F2FP.PACK_AB R39, R122, R125 ;  /* 0x0000007d7a27723e */ /* 0x000fe200000000ff */
[----:B------:R-:W-:-:S03]  /*3310*/  IMAD.WIDE.U32 R116, R115, R116, c[0x0][0x208] ;  /* 0x0000820073747625 */ /* 0x000fc600078e0074 */
[----:B------:R-:W-:-:S05]  /*3320*/  F2FP.PACK_AB R38, R119, R38 ;  /* 0x000000267726723e */ /* 0x000fca00000000ff */
[----:B------:R0:W-:Y:S02]  /*3330*/  STG.E.128 [R116.64], R36 ;  /* 0x0000002474007986 */ /* 0x0001e4000c101d04 */
.L_x_2821:
[----:B0-----:R-:W-:Y:S05]  /*3340*/  BSYNC B0 ;  /* 0x0000000000007941 */ /* 0x001fea0003800000 */
.L_x_2820:
[----:B------:R-:W-:Y:S02]  /*3350*/  IADD3 R114, R114, c[0x0][0x160], RZ ;  /* 0x0000580072727a10 */ /* 0x000fe40007ffe0ff */
[----:B------:R-:W-:Y:S02]  /*3360*/  LOP3.LUT P4, RZ, R112, 0xff, RZ, 0xc0, !PT ;  /* 0x000000ff70ff7812 */ /* 0x000fe4000788c0ff */
[----:B------:R-:W-:Y:S02]  /*3370*/  ISETP.GE.AND P0, PT, R114, c[0x0][0x164], PT ;  /* 0x0000590072007a0c */ /* 0x000fe40003f06270 */
[----:B------:R-:W-:-:S11]  /*3380*/  SEL R112, RZ, 0x1, P4 ;  /* 0x00000001ff707807 */ /* 0x000fd60002000000 */
[----:B------:R-:W-:Y:S01]  /*3390*/  @P0 CALL.REL.NOINC `(.L_x_2826) ;  /* 0x0000001000000944 */ /* 0x000fe20003c00000 */
[----:B------:R-:W-:Y:S05]  /*33a0*/  BRA `(.L_x_2827) ;  /* 0xffffd64000007947 */ /* 0x000fea000383ffff */
.L_x_2826:
[----:B------:R-:W-:Y:S05]  /*33b0*/  EXIT ;  /* 0x000000000000794d */ /* 0x000fea0003800000 */
.L_x_2818:
[----:B------:R-:W-:Y:S01]  /*33c0*/  HFMA2.MMA R119, -RZ, RZ, 0, 1.847743988037109375e-06 ;  /* 0x0000001fff777435 */ /* 0x000fe200000001ff */
[----:B------:R-:W-:Y:S02]  /*33d0*/  MOV R121, 0x1 ;  /* 0x0000000100797802 */ /* 0x000fe40000000f00 */
[----:B------:R-:W-:Y:S02]  /*33e0*/  MOV R120, 0xffffffff ;  /* 0xffffffff00787802 */ /* 0x000fe40000000f00 */
[----:B------:R-:W-:Y:S02]  /*33f0*/  MOV R38, 0x3410 ;  /* 0x0000341000267802 */ /* 0x000fe40000000f00 */
[----:B-----5:R-:W-:Y:S05]  /*3400*/  CALL.REL.NOINC `($__internal_22_$__cuda_sm70_shflsync_bfly_p) ;  /* 0x000006a000007944 */ /* 0x020fea0003c00000 */
[----:B01----:R-:W-:Y:S05]  /*3410*/  BRA `(.L_x_2828) ;  /* 0xffffeed000007947 */ /* 0x003fea000383ffff */
.L_x_2819:
[----:B------:R-:W-:Y:S01]  /*3420*/  HFMA2.MMA R121, -RZ, RZ, 0, 1.1920928955078125e-07 ;  /* 0x00000002ff797435 */ /* 0x000fe200000001ff */
[----:B------:R-:W-:Y:S02]  /*3430*/  MOV R119, 0x1f ;  /* 0x0000001f00777802 */ /* 0x000fe40000000f00 */
[----:B------:R-:W-:Y:S02]  /*3440*/  MOV R120, 0xffffffff ;  /* 0xffffffff00787802 */ /* 0x000fe40000000f00 */
[----:B------:R-:W-:-:S02]  /*3450*/  MOV R38, 0x3470 ;  /* 0x0000347000267802 */ /* 0x000fc40000000f00 */
[----:B-----5:R-:W-:Y:S05]  /*3460*/  CALL.REL.NOINC `($__internal_22_$__cuda_sm70_shflsync_bfly_p) ;  /* 0x0000064000007944 */ /* 0x020fea0003c00000 */
[----:B0-----:R-:W-:Y:S01]  /*3470*/  HFMA2.MMA R121, -RZ, RZ, 0, 2.384185791015625e-07 ;  /* 0x00000004ff797435 */ /* 0x001fe200000001ff */
[----:B-1----:R-:W-:Y:S01]  /*3480*/  FADD.FTZ R37, R37, R120 ;  /* 0x0000007825257221 */ /* 0x002fe20000010000 */
[----:B------:R-:W-:-:S02]  /*3490*/  MOV R119, 0x1f ;  /* 0x0000001f00777802 */ /* 0x000fc40000000f00 */
[----:B------:R-:W-:Y:S02]  /*34a0*/  MOV R120, 0xffffffff ;  /* 0xffffffff00787802 */ /* 0x000fe40000000f00 */
[----:B------:R-:W-:Y:S02]  /*34b0*/  MOV R38, 0x34d0 ;  /* 0x000034d000267802 */ /* 0x000fe40000000f00 */
[----:B------:R-:W-:Y:S05]  /*34c0*/  CALL.REL.NOINC `($__internal_22_$__cuda_sm70_shflsync_bfly_p) ;  /* 0x000005e000007944 */ /* 0x000fea0003c00000 */
[----:B0-----:R-:W-:Y:S01]  /*34d0*/  HFMA2.MMA R121, -RZ, RZ, 0, 4.76837158203125e-07 ;  /* 0x00000008ff797435 */ /* 0x001fe200000001ff */
[----:B-1----:R-:W-:Y:S01]  /*34e0*/  FADD.FTZ R37, R37, R120 ;  /* 0x0000007825257221 */ /* 0x002fe20000010000 */
[----:B------:R-:W-:Y:S02]  /*34f0*/  MOV R119, 0x1f ;  /* 0x0000001f00777802 */ /* 0x000fe40000000f00 */
[----:B------:R-:W-:Y:S02]  /*3500*/  MOV R120, 0xffffffff ;  /* 0xffffffff00787802 */ /* 0x000fe40000000f00 */
[----:B------:R-:W-:Y:S02]  /*3510*/  MOV R38, 0x3530 ;  /* 0x0000353000267802 */ /* 0x000fe40000000f00 */
[----:B------:R-:W-:Y:S05]  /*3520*/  CALL.REL.NOINC `($__internal_22_$__cuda_sm70_shflsync_bfly_p) ;  /* 0x0000058000007944 */ /* 0x000fea0003c00000 */
[----:B0-----:R-:W-:Y:S01]  /*3530*/  HFMA2.MMA R121, -RZ, RZ, 0, 9.5367431640625e-07 ;  /* 0x00000010ff797435 */ /* 0x001fe200000001ff */
[----:B-1----:R-:W-:Y:S01]  /*3540*/  FADD.FTZ R37, R37, R120 ;  /* 0x0000007825257221 */ /* 0x002fe20000010000 */
[----:B------:R-:W-:-:S02]  /*3550*/  MOV R119, 0x1f ;  /* 0x0000001f00777802 */ /* 0x000fc40000000f00 */
[----:B------:R-:W-:Y:S02]  /*3560*/  MOV R120, 0xffffffff ;  /* 0xffffffff00787802 */ /* 0x000fe40000000f00 */
[----:B------:R-:W-:Y:S02]  /*3570*/  MOV R38, 0x3590 ;  /* 0x0000359000267802 */ /* 0x000fe40000000f00 */
[----:B------:R-:W-:Y:S05]  /*3580*/  CALL.REL.NOINC `($__internal_22_$__cuda_sm70_shflsync_bfly_p) ;  /* 0x0000052000007944 */ /* 0x000fea0003c00000 */
        /* <DEDUP_REMOVED lines=55> */
[----:B------:R-:W-:Y:S05]  /*3900*/  CALL.REL.NOINC `($__internal_22_$__cuda_sm70_shflsync_bfly_p) ;  /* 0x000001a000007944 */ /* 0x000fea0003c00000 */
[----:B0-----:R-:W-:Y:S01]  /*3910*/  HFMA2.MMA R121, -RZ, RZ, 0, 1.1920928955078125e-07 ;  /* 0x00000002ff797435 */ /* 0x001fe200000001ff */
[----:B-1----:R-:W-:Y:S01]  /*3920*/  FADD.FTZ R37, R37, R120 ;  /* 0x0000007825257221 */ /* 0x002fe20000010000 */
[----:B------:R-:W-:Y:S02]  /*3930*/  MOV R119, 0x1f ;  /* 0x0000001f00777802 */ /* 0x000fe40000000f00 */
[----:B------:R-:W-:Y:S02]  /*3940*/  MOV R120, 0xffffffff ;  /* 0xffffffff00787802 */ /* 0x000fe40000000f00 */
[----:B------:R-:W-:Y:S02]  /*3950*/  MOV R38, 0x3970 ;  /* 0x0000397000267802 */ /* 0x000fe40000000f00 */
[----:B------:R-:W-:Y:S05]  /*3960*/  CALL.REL.NOINC `($__internal_22_$__cuda_sm70_shflsync_bfly_p) ;  /* 0x0000014000007944 */ /* 0x000fea0003c00000 */
[----:B0-----:R-:W-:Y:S01]  /*3970*/  HFMA2.MMA R121, -RZ, RZ, 0, 2.384185791015625e-07 ;  /* 0x00000004ff797435 */ /* 0x001fe200000001ff */
[----:B-1----:R-:W-:Y:S01]  /*3980*/  FADD.FTZ R37, R37, R120 ;  /* 0x0000007825257221 */ /* 0x002fe20000010000 */
[----:B------:R-:W-:Y:S02]  /*3990*/  MOV R119, 0x1f ;  /* 0x0000001f00777802 */ /* 0x000fe40000000f00 */
[----:B------:R-:W-:-:S02]  /*39a0*/  MOV R120, 0xffffffff ;  /* 0xffffffff00787802 */ /* 0x000fc40000000f00 */
        /* <DEDUP_REMOVED lines=8> */
[----:B-1----:R-:W-:Y:S01]  /*3a30*/  FADD.FTZ R118, R37, R120 ;  /* 0x0000007825767221 */ /* 0x002fe20000010000 */
[----:B0-----:R-:W-:Y:S01]  /*3a40*/  HFMA2.MMA R121, -RZ, RZ, 0, 9.5367431640625e-07 ;  /* 0x00000010ff797435 */ /* 0x001fe200000001ff */
[----:B------:R-:W-:Y:S02]  /*3a50*/  MOV R119, 0x1f ;  /* 0x0000001f00777802 */ /* 0x000fe40000000f00 */
[----:B------:R-:W-:-:S02]  /*3a60*/  MOV R120, 0xffffffff ;  /* 0xffffffff00787802 */ /* 0x000fc40000000f00 */
[----:B------:R-:W-:Y:S02]  /*3a70*/  MOV R37, R118 ;  /* 0x0000007600257202 */ /* 0x000fe40000000f00 */
[----:B------:R-:W-:Y:S02]  /*3a80*/  MOV R38, 0x3aa0 ;  /* 0x00003aa000267802 */ /* 0x000fe40000000f00 */
[----:B------:R-:W-:Y:S05]  /*3a90*/  CALL.REL.NOINC `($__internal_22_$__cuda_sm70_shflsync_bfly_p) ;  /* 0x0000001000007944 */ /* 0x000fea0003c00000 */
[----:B01----:R-:W-:Y:S05]  /*3aa0*/  BRA `(.L_x_2829) ;  /* 0xffffec9000007947 */ /* 0x003fea000383ffff */
        .weak           $__internal_22_$__cuda_sm70_shflsync_bfly_p
        .type           $__internal_22_$__cuda_sm70_shflsync_bfly_p,@function
        .size           $__internal_22_$__cuda_sm70_shflsync_bfly_p,(.L_x_22110 - $__internal_22_$__cuda_sm70_shflsync_bfly_p)
$__internal_22_$__cuda_sm70_shflsync_bfly_p:
[----:B------:R-:W-:Y:S01]  /*3ab0*/  HFMA2.MMA R39, -RZ, RZ, 0, 0 ;  /* 0x00000000ff277435 */ /* 0x000fe200000001ff */
[----:B------:R-:W-:Y:S04]  /*3ac0*/  WARPSYNC R120 ;  /* 0x0000007800007348 */ /* 0x000fe80003800000 */
[----:B------:R0:W1:Y:S01]  /*3ad0*/  SHFL.BFLY PT, R120, R37, R121, R119 ;  /* 0x0c00007925787389 */ /* 0x00006200000e0077 */
[----:B------:R-:W-:Y:S05]  /*3ae0*/  RET.REL.NODEC R38 `(_ZN10layer_norm13ln_fwd_kernelINS_13Kernel_traitsI6__halfS2_S2_S2_fjLj6144ELj1ELj1ELj8ELj16ENS_18Kernel_traits_baseILj6144ES2_S2_S2_S2_fjLj256EEEEELb0ELb1ELb1ELb0EEEvNS_9FwdParamsE) ;  /* 0xffffc51026007950 */ /* 0x000fea0003c3ffff */
.L_x_2830:
        /* <DEDUP_REMOVED lines=9> */
.L_x_22110:


//--------------------- .text._ZN10layer_norm13ln_fwd_kernelINS_13Kernel_traitsI6__halfS2_S2_S2_fjLj6144ELj1ELj1ELj8ELj16ENS_18Kernel_traits_baseILj6144ES2_S2_S2_S2_fjLj256EEEEELb0ELb1ELb1ELb1EEEvNS_9FwdParamsE --------------------------
	.section	.text._ZN10layer_norm13ln_fwd_kernelINS_13Kernel_traitsI6__halfS2_S2_S2_fjLj6144ELj1ELj1ELj8ELj16ENS_18Kernel_traits_baseILj6144ES2_S2_S2_S2_fjLj256EEEEELb0ELb1ELb1ELb1EEEvNS_9FwdParamsE,"ax",@progbits
	.sectioninfo	@"SHI_REGISTERS=124"
	.align	128
        .global         _ZN10layer_norm13ln_fwd_kernelINS_13Kernel_traitsI6__halfS2_S2_S2_fjLj6144ELj1ELj1ELj8ELj16ENS_18Kernel_traits_baseILj6144ES2_S2_S2_S2_fjLj256EEEEELb0ELb1ELb1ELb1EEEvNS_9FwdParamsE
        .type           _ZN10layer_norm13ln_fwd_kernelINS_13Kernel_traitsI6__halfS2_S2_S2_fjLj6144ELj1ELj1ELj8ELj16ENS_18Kernel_traits_baseILj6144ES2_S2_S2_S2_fjLj256EEEEELb0ELb1ELb1ELb1EEEvNS_9FwdParamsE,@function
        .size           _ZN10layer_norm13ln_fwd_kernelINS_13Kernel_traitsI6__halfS2_S2_S2_fjLj6144ELj1ELj1ELj8ELj16ENS_18Kernel_traits_baseILj6144ES2_S2_S2_S2_fjLj256EEEEELb0ELb1ELb1ELb1EEEvNS_9FwdParamsE,(.L_x_22111 - _ZN10layer_norm13ln_fwd_kernelINS_13Kernel_traitsI6__halfS2_S2_S2_fjLj6144ELj1ELj1ELj8ELj16ENS_18Kernel_traits_baseILj6144ES2_S2_S2_S2_fjLj256EEEEELb0ELb1ELb1ELb1EEEvNS_9FwdParamsE)
        .other          _ZN10layer_norm13ln_fwd_kernelINS_13Kernel_traitsI6__halfS2_S2_S2_fjLj6144ELj1ELj1ELj8ELj16ENS_18Kernel_traits_baseILj6144ES2_S2_S2_S2_fjLj256EEEEELb0ELb1ELb1ELb1EEEvNS_9FwdParamsE,@"STO_CUDA_ENTRY STV_DEFAULT"
_ZN10layer_norm13ln_fwd_kernelINS_13Kernel_traitsI6__halfS2_S2_S2_fjLj6144ELj1ELj1ELj8ELj16ENS_18Kernel_traits_baseILj6144ES2_S2_S2_S2_fjLj256EEEEELb0ELb1ELb1ELb1EEEvNS_9FwdParamsE:
.text._ZN10layer_norm13ln_fwd_kernelINS_13Kernel_traitsI6__halfS2_S2_S2_fjLj6144ELj1ELj1ELj8ELj16ENS_18Kernel_traits_baseILj6144ES2_S2_S2_S2_fjLj256EEEEELb0ELb1ELb1ELb1EEEvNS_9FwdParamsE:
        /* <DEDUP_REMOVED lines=13> */
[----:B------:R-:W-:Y:S02]  /*00d0*/  LOP3.LUT R44, R0, 0xff, RZ, 0xc0, !PT ;  /* 0x000000ff002c7812 */ /* 0x000fe400078ec0ff */
[----:B------:R-:W-:-:S02]  /*00e0*/  IADD3 R2, P2, R2, c[0x0][0x1b0], RZ ;  /* 0x00006c0002027a10 */ /* 0x000fc40007f5e0ff */
[----:B------:R-:W-:Y:S02]  /*00f0*/  LEA R32, P3, R44, c[0x0][0x1c8], 0x4 ;  /* 0x000072002c207a11 */ /* 0x000fe400078620ff */
[----:B------:R-:W-:Y:S02]  /*0100*/  IADD3.X R3, RZ, c[0x0][0x1b4], RZ, P2, !PT ;  /* 0x00006d00ff037a10 */ /* 0x000fe400017fe4ff */
[----:B------:R-:W-:Y:S02]  /*0110*/  IADD3.X R33, RZ, c[0x0][0x1cc], RZ, P3, !PT ;  /* 0x00007300ff217a10 */ /* 0x000fe40001ffe4ff */
[----:B-1----:R-:W-:-:S04]  /*0120*/  LEA.HI R75, R0, UR6, RZ, 0x18 ;  /* 0x00000006004b7c11 */ /* 0x002fc8000f8fc0ff */
[----:B------:R-:W-:-:S13]  /*0130*/  ISETP.GE.AND P1, PT, R75, c[0x0][0x164], PT ;  /* 0x000059004b007a0c */ /* 0x000fda0003f26270 */
        /* <DEDUP_REMOVED lines=15> */
[--C-:B------:R-:W-:Y:S01]  /*0230*/  HADD2.F32 R45, -RZ, R36.reuse.H0_H0 ;  /* 0x20000024ff2d7230 */ /* 0x100fe20000004100 */
[----:B------:R-:W-:Y:S01]  /*0240*/  LOP3.LUT R74, R0, 0x1f, RZ, 0xc0, !PT ;  /* 0x0000001f004a7812 */ /* 0x000fe200078ec0ff */
[----:B------:R-:W-:Y:S01]  /*0250*/  HADD2.F32 R46, -RZ, R36.H1_H1 ;  /* 0x30000024ff2e7230 */ /* 0x000fe20000004100 */
[----:B------:R-:W-:Y:S01]  /*0260*/  LOP3.LUT R73, R73, 0x7, RZ, 0xc0, !PT ;  /* 0x0000000749497812 */ /* 0x000fe200078ec0ff */
        /* <DEDUP_REMOVED lines=22> */
[----:B0-----:R-:W-:Y:S02]  /*03d0*/  HADD2.F32 R76, -RZ, R27.H1_H1 ;  /* 0x3000001bff4c7230 */ /* 0x001fe40000004100 */
.L_x_2908:
        /* <DEDUP_REMOVED lines=32> */
.L_x_2832:
[----:B0----5:R-:W-:Y:S02]  /*05e0*/  HADD2.F32 R2, -RZ, R28.H0_H0 ;  /* 0x2000001cff027230 */ /* 0x021fe40000004100 */
[----:B------:R-:W-:Y:S02]  /*05f0*/  HADD2.F32 R85, -RZ, R12.H0_H0 ;  /* 0x2000000cff557230 */ /* 0x000fe40000004100 */
[----:B------:R-:W-:Y:S01]  /*0600*/  @P0 HADD2.F32 R32, -RZ, R24.H0_H0 ;  /* 0x20000018ff200230 */ /* 0x000fe20000004100 */
[----:B------:R-:W-:-:S04]  /*0610*/  FMUL.FTZ R2, R2, c[0x0][0x1ec] ;  /* 0x00007b0002027a20 */ /* 0x000fc80000410000 */
[----:B------:R-:W-:-:S04]  /*0620*/  FMUL.FTZ R85, R2, R85 ;  /* 0x0000005502557220 */ /* 0x000fc80000410000 */
[----:B------:R-:W-:Y:S02]  /*0630*/  @P0 FADD.FTZ R85, R85, R32 ;  /* 0x0000002055550221 */ /* 0x000fe40000010000 */
.L_x_2833:
[----:B------:R-:W-:Y:S05]  /*0640*/  BSYNC B0 ;  /* 0x0000000000007941 */ /* 0x000fea0003800000 */
.L_x_2831:
[----:B------:R-:W-:Y:S01]  /*0650*/  BSSY B0, `(.L_x_2834) ;  /* 0x000000c000007945 */ /* 0x000fe20003800000 */
[----:B------:R-:W-:Y:S05]  /*0660*/  @P2 BRA `(.L_x_2835) ;  /* 0x0000004000002947 */ /* 0x000fea0003800000 */
[----:B------:R-:W-:Y:S01]  /*0670*/  MOV R83, RZ ;  /* 0x000000ff00537202 */ /* 0x000fe20000000f00 */
[----:B------:R-:W-:Y:S05]  /*0680*/  @!P0 BRA `(.L_x_2836) ;  /* 0x0000008000008947 */ /* 0x000fea0003800000 */
[----:B-----5:R-:W-:Y:S01]  /*0690*/  HADD2.F32 R83, -RZ, R24.H1_H1 ;  /* 0x30000018ff537230 */ /* 0x020fe20000004100 */
[----:B------:R-:W-:Y:S05]  /*06a0*/  BRA `(.L_x_2836) ;  /* 0x0000006000007947 */ /* 0x000fea0003800000 */
.L_x_2835:
[----:B-----5:R-:W-:Y:S02]  /*06b0*/  HADD2.F32 R2, -RZ, R28.H1_H1 ;  /* 0x3000001cff027230 */ /* 0x020fe40000004100 */
[----:B------:R-:W-:Y:S02]  /*06c0*/  HADD2.F32 R83, -RZ, R12.H1_H1 ;  /* 0x3000000cff537230 */ /* 0x000fe40000004100 */
[----:B------:R-:W-:Y:S01]  /*06d0*/  @P0 HADD2.F32 R32, -RZ, R24.H1_H1 ;  /* 0x30000018ff200230 */ /* 0x000fe20000004100 */
[----:B------:R-:W-:-:S04]  /*06e0*/  FMUL.FTZ R2, R2, c[0x0][0x1ec] ;  /* 0x00007b0002027a20 */ /* 0x000fc80000410000 */
[----:B------:R-:W-:-:S04]  /*06f0*/  FMUL.FTZ R83, R2, R83 ;  /* 0x0000005302537220 */ /* 0x000fc80000410000 */
[----:B------:R-:W-:Y:S02]  /*0700*/  @P0 FADD.FTZ R83, R83, R32 ;  /* 0x0000002053530221 */ /* 0x000fe40000010000 */
.L_x_2836:
[----:B------:R-:W-:Y:S05]  /*0710*/  BSYNC B0 ;  /* 0x0000000000007941 */ /* 0x000fea0003800000 */
.L_x_2834:
[----:B------:R-:W-:Y:S01]  /*0720*/  BSSY B0, `(.L_x_2837) ;  /* 0x000000c000007945 */ /* 0x000fe20003800000 */
[----:B------:R-:W-:Y:S05]  /*0730*/  @P2 BRA `(.L_x_2838) ;  /* 0x0000004000002947 */ /* 0x000fea0003800000 */
[----:B------:R-:W-:Y:S01]  /*0740*/  HFMA2.MMA R81, -RZ, RZ, 0, 0 ;  /* 0x00000000ff517435 */ /* 0x000fe200000001ff */
[----:B------:R-:W-:Y:S05]  /*0750*/  @!P0 BRA `(.L_x_2839) ;  /* 0x0000008000008947 */ /* 0x000fea0003800000 */
[----:B-----5:R-:W-:Y:S01]  /*0760*/  HADD2.F32 R81, -RZ, R25.H0_H0 ;  /* 0x20000019ff517230 */ /* 0x020fe20000004100 */
[----:B------:R-:W-:Y:S05]  /*0770*/  BRA `(.L_x_2839) ;  /* 0x0000006000007947 */ /* 0x000fea0003800000 */
.L_x_2838:
[----:B-----5:R-:W-:Y:S02]  /*0780*/  HADD2.F32 R2, -RZ, R29.H0_H0 ;  /* 0x2000001dff027230 */ /* 0x020fe40000004100 */
[----:B------:R-:W-:Y:S02]  /*0790*/  HADD2.F32 R81, -RZ, R13.H0_H0 ;  /* 0x2000000dff517230 */ /* 0x000fe40000004100 */
[----:B------:R-:W-:Y:S01]  /*07a0*/  @P0 HADD2.F32 R32, -RZ, R25.H0_H0 ;  /* 0x20000019ff200230 */ /* 0x000fe20000004100 */
[----:B------:R-:W-:-:S04]  /*07b0*/  FMUL.FTZ R2, R2, c[0x0][0x1ec] ;  /* 0x00007b0002027a20 */ /* 0x000fc80000410000 */
[----:B------:R-:W-:-:S04]  /*07c0*/  FMUL.FTZ R81, R2, R81 ;  /* 0x0000005102517220 */ /* 0x000fc80000410000 */
[----:B------:R-:W-:Y:S02]  /*07d0*/  @P0 FADD.FTZ R81, R81, R32 ;  /* 0x0000002051510221 */ /* 0x000fe40000010000 */
.L_x_2839:
[----:B------:R-:W-:Y:S05]  /*07e0*/  BSYNC B0 ;  /* 0x0000000000007941 */ /* 0x000fea0003800000 */
.L_x_2837:
[----:B------:R-:W-:Y:S01]  /*07f0*/  BSSY B0, `(.L_x_2840) ;  /* 0x000000c000007945 */ /* 0x000fe20003800000 */
[----:B------:R-:W-:Y:S05]  /*0800*/  @P2 BRA `(.L_x_2841) ;  /* 0x0000004000002947 */ /* 0x000fea0003800000 */
[----:B------:R-:W-:Y:S01]  /*0810*/  MOV R79, RZ ;  /* 0x000000ff004f7202 */ /* 0x000fe20000000f00 */
[----:B------:R-:W-:Y:S05]  /*0820*/  @!P0 BRA `(.L_x_2842) ;  /* 0x0000008000008947 */ /* 0x000fea0003800000 */
[----:B-----5:R-:W-:Y:S01]  /*0830*/  HADD2.F32 R79, -RZ, R25.H1_H1 ;  /* 0x30000019ff4f7230 */ /* 0x020fe20000004100 */
[----:B------:R-:W-:Y:S05]  /*0840*/  BRA `(.L_x_2842) ;  /* 0x0000006000007947 */ /* 0x000fea0003800000 */
.L_x_2841:
[----:B-----5:R-:W-:Y:S02]  /*0850*/  HADD2.F32 R2, -RZ, R29.H1_H1 ;  /* 0x3000001dff027230 */ /* 0x020fe40000004100 */
[----:B------:R-:W-:Y:S02]  /*0860*/  HADD2.F32 R79, -RZ, R13.H1_H1 ;  /* 0x3000000dff4f7230 */ /* 0x000fe40000004100 */
[----:B------:R-:W-:Y:S01]  /*0870*/  @P0 HADD2.F32 R32, -RZ, R25.H1_H1 ;  /* 0x30000019ff200230 */ /* 0x000fe20000004100 */
[----:B------:R-:W-:-:S04]  /*0880*/  FMUL.FTZ R2, R2, c[0x0][0x1ec] ;  /* 0x00007b0002027a20 */ /* 0x000fc80000410000 */
[----:B------:R-:W-:-:S04]  /*0890*/  FMUL.FTZ R79, R2, R79 ;  /* 0x0000004f024f7220 */ /* 0x000fc80000410000 */
[----:B------:R-:W-:Y:S02]  /*08a0*/  @P0 FADD.FTZ R79, R79, R32 ;  /* 0x000000204f4f0221 */ /* 0x000fe40000010000 */
.L_x_2842:
[----:B------:R-:W-:Y:S05]  /*08b0*/  BSYNC B0 ;  /* 0x0000000000007941 */ /* 0x000fea0003800000 */
.L_x_2840:
[----:B------:R-:W-:Y:S01]  /*08c0*/  BSSY B0, `(.L_x_2843) ;  /* 0x000000c000007945 */ /* 0x000fe20003800000 */
[----:B------:R-:W-:Y:S05]  /*08d0*/  @P2 BRA `(.L_x_2844) ;  /* 0x0000004000002947 */ /* 0x000fea0003800000 */
[----:B------:R-:W-:Y:S01]  /*08e0*/  HFMA2.MMA R77, -RZ, RZ, 0, 0 ;  /* 0x00000000ff4d7435 */ /* 0x000fe200000001ff */
[----:B------:R-:W-:Y:S05]  /*08f0*/  @!P0 BRA `(.L_x_2845) ;  /* 0x0000008000008947 */ /* 0x000fea0003800000 */
[----:B-----5:R-:W-:Y:S01]  /*0900*/  HADD2.F32 R77, -RZ, R26.H0_H0 ;  /* 0x2000001aff4d7230 */ /* 0x020fe20000004100 */
[----:B------:R-:W-:Y:S05]  /*0910*/  BRA `(.L_x_2845) ;  /* 0x0000006000007947 */ /* 0x000fea0003800000 */
.L_x_2844:
[----:B-----5:R-:W-:Y:S02]  /*0920*/  HADD2.F32 R2, -RZ, R30.H0_H0 ;  /* 0x2000001eff027230 */ /* 0x020fe40000004100 */
[----:B------:R-:W-:Y:S02]  /*0930*/  HADD2.F32 R77, -RZ, R14.H0_H0 ;  /* 0x2000000eff4d7230 */ /* 0x000fe40000004100 */
[----:B------:R-:W-:Y:S01]  /*0940*/  @P0 HADD2.F32 R32, -RZ, R26.H0_H0 ;  /* 0x2000001aff200230 */ /* 0x000fe20000004100 */
[----:B------:R-:W-:-:S04]  /*0950*/  FMUL.FTZ R2, R2, c[0x0][0x1ec] ;  /* 0x00007b0002027a20 */ /* 0x000fc80000410000 */
[----:B------:R-:W-:-:S04]  /*0960*/  FMUL.FTZ R77, R2, R77 ;  /* 0x0000004d024d7220 */ /* 0x000fc80000410000 */
[----:B------:R-:W-:Y:S02]  /*0970*/  @P0 FADD.FTZ R77, R77, R32 ;  /* 0x000000204d4d0221 */ /* 0x000fe40000010000 */
.L_x_2845:
[----:B------:R-:W-:Y:S05]  /*0980*/  BSYNC B0 ;  /* 0x0000000000007941 */ /* 0x000fea0003800000 */
.L_x_2843:
[----:B------:R-:W-:Y:S01]  /*0990*/  BSSY B0, `(.L_x_2846) ;  /* 0x000000c000007945 */ /* 0x000fe20003800000 */
[----:B------:R-:W-:Y:S05]  /*09a0*/  @P2 BRA `(.L_x_2847) ;  /* 0x0000004000002947 */ /* 0x000fea0003800000 */
[----:B------:R-:W-:Y:S01]  /*09b0*/  MOV R43, RZ ;  /* 0x000000ff002b7202 */ /* 0x000fe20000000f00 */
[----:B------:R-:W-:Y:S05]  /*09c0*/  @!P0 BRA `(.L_x_2848) ;  /* 0x0000008000008947 */ /* 0x000fea0003800000 */
[----:B-----5:R-:W-:Y:S01]  /*09d0*/  HADD2.F32 R43, -RZ, R26.H1_H1 ;  /* 0x3000001aff2b7230 */ /* 0x020fe20000004100 */
[----:B------:R-:W-:Y:S05]  /*09e0*/  BRA `(.L_x_2848) ;  /* 0x0000006000007947 */ /* 0x000fea0003800000 */
.L_x_2847:
[----:B-----5:R-:W-:Y:S02]  /*09f0*/  HADD2.F32 R2, -RZ, R30.H1_H1 ;  /* 0x3000001eff027230 */ /* 0x020fe40000004100 */
[----:B------:R-:W-:Y:S02]  /*0a00*/  HADD2.F32 R43, -RZ, R14.H1_H1 ;  /* 0x3000000eff2b7230 */ /* 0x000fe40000004100 */
[----:B------:R-:W-:Y:S01]  /*0a10*/  @P0 HADD2.F32 R32, -RZ, R26.H1_H1 ;  /* 0x3000001aff200230 */ /* 0x000fe20000004100 */
[----:B------:R-:W-:-:S04]  /*0a20*/  FMUL.FTZ R2, R2, c[0x0][0x1ec] ;  /* 0x00007b0002027a20 */ /* 0x000fc80000410000 */
[----:B------:R-:W-:-:S04]  /*0a30*/  FMUL.FTZ R43, R2, R43 ;  /* 0x0000002b022b7220 */ /* 0x000fc80000410000 */
[----:B------:R-:W-:Y:S02]  /*0a40*/  @P0 FADD.FTZ R43, R43, R32 ;  /* 0x000000202b2b0221 */ /* 0x000fe40000010000 */
.L_x_2848:
[----:B------:R-:W-:Y:S05]  /*0a50*/  BSYNC B0 ;  /* 0x0000000000007941 */ /* 0x000fea0003800000 */
.L_x_2846:
[----:B------:R-:W-:Y:S01]  /*0a60*/  BSSY B0, `(.L_x_2849) ;  /* 0x000000c000007945 */ /* 0x000fe20003800000 */
[----:B------:R-:W-:Y:S05]  /*0a70*/  @P2 BRA `(.L_x_2850) ;  /* 0x0000004000002947 */ /* 0x000fea0003800000 */
[----:B------:R-:W-:Y:S01]  /*0a80*/  HFMA2.MMA R41, -RZ, RZ, 0, 0 ;  /* 0x00000000ff297435 */ /* 0x000fe200000001ff */
[----:B------:R-:W-:Y:S05]  /*0a90*/  @!P0 BRA `(.L_x_2851) ;  /* 0x0000008000008947 */ /* 0x000fea0003800000 */
[----:B-----5:R-:W-:Y:S01]  /*0aa0*/  HADD2.F32 R41, -RZ, R27.H0_H0 ;  /* 0x2000001bff297230 */ /* 0x020fe20000004100 */
[----:B------:R-:W-:Y:S05]  /*0ab0*/  BRA `(.L_x_2851) ;  /* 0x0000006000007947 */ /* 0x000fea0003800000 */
.L_x_2850:
[----:B-----5:R-:W-:Y:S02]  /*0ac0*/  HADD2.F32 R2, -RZ, R31.H0_H0 ;  /* 0x2000001fff027230 */ /* 0x020fe40000004100 */
[----:B------:R-:W-:Y:S02]  /*0ad0*/  HADD2.F32 R41, -RZ, R15.H0_H0 ;  /* 0x2000000fff297230 */ /* 0x000fe40000004100 */
[----:B------:R-:W-:Y:S01]  /*0ae0*/  @P0 HADD2.F32 R32, -RZ, R27.H0_H0 ;  /* 0x2000001bff200230 */ /* 0x000fe20000004100 */
[----:B------:R-:W-:-:S04]  /*0af0*/  FMUL.FTZ R2, R2, c[0x0][0x1ec] ;  /* 0x00007b0002027a20 */ /* 0x000fc80000410000 */
[----:B------:R-:W-:-:S04]  /*0b00*/  FMUL.FTZ R41, R2, R41 ;  /* 0x0000002902297220 */ /* 0x000fc80000410000 */
[----:B------:R-:W-:Y:S02]  /*0b10*/  @P0 FADD.FTZ R41, R41, R32 ;  /* 0x0000002029290221 */ /* 0x000fe40000010000 */
.L_x_2851:
[----:B------:R-:W-:Y:S05]  /*0b20*/  BSYNC B0 ;  /* 0x0000000000007941 */ /* 0x000fea0003800000 */
.L_x_2849:
[----:B------:R-:W-:Y:S01]  /*0b30*/  BSSY B0, `(.L_x_2852) ;  /* 0x000000c000007945 */ /* 0x000fe20003800000 */
[----:B------:R-:W-:Y:S05]  /*0b40*/  @P2 BRA `(.L_x_2853) ;  /* 0x0000004000002947 */ /* 0x000fea0003800000 */
[----:B------:R-:W-:Y:S01]  /*0b50*/  MOV R39, RZ ;  /* 0x000000ff00277202 */ /* 0x000fe20000000f00 */
[----:B------:R-:W-:Y:S05]  /*0b60*/  @!P0 BRA `(.L_x_2854) ;  /* 0x0000008000008947 */ /* 0x000fea0003800000 */
[----:B-----5:R-:W-:Y:S01]  /*0b70*/  HADD2.F32 R39, -RZ, R27.H1_H1 ;  /* 0x3000001bff277230 */ /* 0x020fe20000004100 */
[----:B------:R-:W-:Y:S05]  /*0b80*/  BRA `(.L_x_2854) ;  /* 0x0000006000007947 */ /* 0x000fea0003800000 */
.L_x_2853:
[----:B-----5:R-:W-:Y:S02]  /*0b90*/  HADD2.F32 R2, -RZ, R31.H1_H1 ;  /* 0x3000001fff027230 */ /* 0x020fe40000004100 */
[----:B------:R-:W-:Y:S02]  /*0ba0*/  HADD2.F32 R39, -RZ, R15.H1_H1 ;  /* 0x3000000fff277230 */ /* 0x000fe40000004100 */
[----:B------:R-:W-:Y:S01]  /*0bb0*/  @P0 HADD2.F32 R32, -RZ, R27.H1_H1 ;  /* 0x3000001bff200230 */ /* 0x000fe20000004100 */
[----:B------:R-:W-:-:S04]  /*0bc0*/  FMUL.FTZ R2, R2, c[0x0][0x1ec] ;  /* 0x00007b0002027a20 */ /* 0x000fc80000410000 */
[----:B------:R-:W-:-:S04]  /*0bd0*/  FMUL.FTZ R39, R2, R39 ;  /* 0x0000002702277220 */ /* 0x000fc80000410000 */
[----:B------:R-:W-:Y:S02]  /*0be0*/  @P0 FADD.FTZ R39, R39, R32 ;  /* 0x0000002027270221 */ /* 0x000fe40000010000 */
.L_x_2854:
[----:B------:R-:W-:Y:S05]  /*0bf0*/  BSYNC B0 ;  /* 0x0000000000007941 */ /* 0x000fea0003800000 */
.L_x_2852:
[----:B------:R-:W-:Y:S01]  /*0c00*/  HFMA2.MMA R105, -RZ, RZ, 0, 9.5367431640625e-07 ;  /* 0x00000010ff697435 */ /* 0x000fe200000001ff */
[----:B------:R-:W-:Y:S02]  /*0c10*/  @P1 IADD3 R36, R42, 0x100, RZ ;  /* 0x000001002a241810 */ /* 0x000fe40007ffe0ff */
[C---:B------:R-:W-:Y:S02]  /*0c20*/  IADD3 R80, R78.reuse, 0x100, RZ ;  /* 0x000001004e507810 */ /* 0x040fe40007ffe0ff */
        /* <DEDUP_REMOVED lines=16> */
.L_x_2856:
[----:B0----5:R-:W-:Y:S02]  /*0d30*/  HADD2.F32 R2, -RZ, R28.H0_H0 ;  /* 0x2000001cff027230 */ /* 0x021fe40000004100 */
[----:B------:R-:W-:-:S02]  /*0d40*/  HADD2.F32 R87, -RZ, R8.H0_H0 ;  /* 0x20000008ff577230 */ /* 0x000fc40000004100 */
[----:B------:R-:W-:Y:S01]  /*0d50*/  @P0 HADD2.F32 R32, -RZ, R24.H0_H0 ;  /* 0x20000018ff200230 */ /* 0x000fe20000004100 */
[----:B------:R-:W-:-:S04]  /*0d60*/  FMUL.FTZ R2, R2, c[0x0][0x1ec] ;  /* 0x00007b0002027a20 */ /* 0x000fc80000410000 */
[----:B------:R-:W-:-:S04]  /*0d70*/  FMUL.FTZ R87, R2, R87 ;  /* 0x0000005702577220 */ /* 0x000fc80000410000 */
[----:B------:R-:W-:Y:S02]  /*0d80*/  @P0 FADD.FTZ R87, R32, R87 ;  /* 0x0000005720570221 */ /* 0x000fe40000010000 */
.L_x_2857:
[----:B------:R-:W-:Y:S05]  /*0d90*/  BSYNC B0 ;  /* 0x0000000000007941 */ /* 0x000fea0003800000 */
.L_x_2855:
[----:B------:R-:W-:Y:S01]  /*0da0*/  BSSY B0, `(.L_x_2858) ;  /* 0x000000c000007945 */ /* 0x000fe20003800000 */
[----:B------:R-:W-:Y:S05]  /*0db0*/  @P2 BRA `(.L_x_2859) ;  /* 0x0000004000002947 */ /* 0x000fea0003800000 */
[----:B------:R-:W-:Y:S01]  /*0dc0*/  MOV R91, RZ ;  /* 0x000000ff005b7202 */ /* 0x000fe20000000f00 */
[----:B------:R-:W-:Y:S05]  /*0dd0*/  @!P0 BRA `(.L_x_2860) ;  /* 0x0000008000008947 */ /* 0x000fea0003800000 */
[----:B-----5:R-:W-:Y:S01]  /*0de0*/  HADD2.F32 R91, -RZ, R24.H1_H1 ;  /* 0x30000018ff5b7230 */ /* 0x020fe20000004100 */
[----:B------:R-:W-:Y:S05]  /*0df0*/  BRA `(.L_x_2860) ;  /* 0x0000006000007947 */ /* 0x000fea0003800000 */
.L_x_2859:
[----:B-----5:R-:W-:Y:S02]  /*0e00*/  HADD2.F32 R2, -RZ, R28.H1_H1 ;  /* 0x3000001cff027230 */ /* 0x020fe40000004100 */
[----:B------:R-:W-:Y:S02]  /*0e10*/  HADD2.F32 R91, -RZ, R8.H1_H1 ;  /* 0x30000008ff5b7230 */ /* 0x000fe40000004100 */
[----:B------:R-:W-:Y:S01]  /*0e20*/  @P0 HADD2.F32 R32, -RZ, R24.H1_H1 ;  /* 0x30000018ff200230 */ /* 0x000fe20000004100 */
[----:B------:R-:W-:-:S04]  /*0e30*/  FMUL.FTZ R2, R2, c[0x0][0x1ec] ;  /* 0x00007b0002027a20 */ /* 0x000fc80000410000 */
[----:B------:R-:W-:-:S04]  /*0e40*/  FMUL.FTZ R91, R2, R91 ;  /* 0x0000005b025b7220 */ /* 0x000fc80000410000 */
[----:B------:R-:W-:Y:S02]  /*0e50*/  @P0 FADD.FTZ R91, R32, R91 ;  /* 0x0000005b205b0221 */ /* 0x000fe40000010000 */
.L_x_2860:
[----:B------:R-:W-:Y:S05]  /*0e60*/  BSYNC B0 ;  /* 0x0000000000007941 */ /* 0x000fea0003800000 */
.L_x_2858:
[----:B------:R-:W-:Y:S01]  /*0e70*/  BSSY B0, `(.L_x_2861) ;  /* 0x000000c000007945 */ /* 0x000fe20003800000 */
[----:B------:R-:W-:Y:S05]  /*0e80*/  @P2 BRA `(.L_x_2862) ;  /* 0x0000004000002947 */ /* 0x000fea0003800000 */
[----:B------:R-:W-:Y:S01]  /*0e90*/  HFMA2.MMA R93, -RZ, RZ, 0, 0 ;  /* 0x00000000ff5d7435 */ /* 0x000fe200000001ff */
[----:B------:R-:W-:Y:S05]  /*0ea0*/  @!P0 BRA `(.L_x_2863) ;  /* 0x0000008000008947 */ /* 0x000fea0003800000 */
[----:B-----5:R-:W-:Y:S01]  /*0eb0*/  HADD2.F32 R93, -RZ, R25.H0_H0 ;  /* 0x20000019ff5d7230 */ /* 0x020fe20000004100 */
[----:B------:R-:W-:Y:S05]  /*0ec0*/  BRA `(.L_x_2863) ;  /* 0x0000006000007947 */ /* 0x000fea0003800000 */
.L_x_2862:
[----:B-----5:R-:W-:Y:S02]  /*0ed0*/  HADD2.F32 R2, -RZ, R29.H0_H0 ;  /* 0x2000001dff027230 */ /* 0x020fe40000004100 */
[----:B------:R-:W-:Y:S02]  /*0ee0*/  HADD2.F32 R93, -RZ, R9.H0_H0 ;  /* 0x20000009ff5d7230 */ /* 0x000fe40000004100 */
[----:B------:R-:W-:Y:S01]  /*0ef0*/  @P0 HADD2.F32 R32, -RZ, R25.H0_H0 ;  /* 0x20000019ff200230 */ /* 0x000fe20000004100 */
[----:B------:R-:W-:-:S04]  /*0f00*/  FMUL.FTZ R2, R2, c[0x0][0x1ec] ;  /* 0x00007b0002027a20 */ /* 0x000fc80000410000 */
[----:B------:R-:W-:-:S04]  /*0f10*/  FMUL.FTZ R93, R2, R93 ;  /* 0x0000005d025d7220 */ /* 0x000fc80000410000 */
[----:B------:R-:W-:Y:S02]  /*0f20*/  @P0 FADD.FTZ R93, R32, R93 ;  /* 0x0000005d205d0221 */ /* 0x000fe40000010000 */
.L_x_2863:
[----:B------:R-:W-:Y:S05]  /*0f30*/  BSYNC B0 ;  /* 0x0000000000007941 */ /* 0x000fea0003800000 */
.L_x_2861:
[----:B------:R-:W-:Y:S01]  /*0f40*/  BSSY B0, `(.L_x_2864) ;  /* 0x000000c000007945 */ /* 0x000fe20003800000 */
[----:B------:R-:W-:Y:S05]  /*0f50*/  @P2 BRA `(.L_x_2865) ;  /* 0x0000004000002947 */ /* 0x000fea0003800000 */
[----:B------:R-:W-:Y:S01]  /*0f60*/  MOV R95, RZ ;  /* 0x000000ff005f7202 */ /* 0x000fe20000000f00 */
[----:B------:R-:W-:Y:S05]  /*0f70*/  @!P0 BRA `(.L_x_2866) ;  /* 0x0000008000008947 */ /* 0x000fea0003800000 */
[----:B-----5:R-:W-:Y:S01]  /*0f80*/  HADD2.F32 R95, -RZ, R25.H1_H1 ;  /* 0x30000019ff5f7230 */ /* 0x020fe20000004100 */
[----:B------:R-:W-:Y:S05]  /*0f90*/  BRA `(.L_x_2866) ;  /* 0x0000006000007947 */ /* 0x000fea0003800000 */
.L_x_2865:
[----:B-----5:R-:W-:Y:S02]  /*0fa0*/  HADD2.F32 R2, -RZ, R29.H1_H1 ;  /* 0x3000001dff027230 */ /* 0x020fe40000004100 */
[----:B------:R-:W-:Y:S02]  /*0fb0*/  HADD2.F32 R95, -RZ, R9.H1_H1 ;  /* 0x30000009ff5f7230 */ /* 0x000fe40000004100 */
[----:B------:R-:W-:Y:S01]  /*0fc0*/  @P0 HADD2.F32 R32, -RZ, R25.H1_H1 ;  /* 0x30000019ff200230 */ /* 0x000fe20000004100 */
[----:B------:R-:W-:-:S04]  /*0fd0*/  FMUL.FTZ R2, R2, c[0x0][0x1ec] ;  /* 0x00007b0002027a20 */ /* 0x000fc80000410000 */
[----:B------:R-:W-:-:S04]  /*0fe0*/  FMUL.FTZ R95, R2, R95 ;  /* 0x0000005f025f7220 */ /* 0x000fc80000410000 */
[----:B------:R-:W-:Y:S02]  /*0ff0*/  @P0 FADD.FTZ R95, R32, R95 ;  /* 0x0000005f205f0221 */ /* 0x000fe40000010000 */
.L_x_2866:
[----:B------:R-:W-:Y:S05]  /*1000*/  BSYNC B0 ;  /* 0x0000000000007941 */ /* 0x000fea0003800000 */
.L_x_2864:
[----:B------:R-:W-:Y:S01]  /*1010*/  BSSY B0, `(.L_x_2867) ;  /* 0x000000c000007945 */ /* 0x000fe20003800000 */
[----:B------:R-:W-:Y:S05]  /*1020*/  @P2 BRA `(.L_x_2868) ;  /* 0x0000004000002947 */ /* 0x000fea0003800000 */
[----:B------:R-:W-:Y:S01]  /*1030*/  HFMA2.MMA R97, -RZ, RZ, 0, 0 ;  /* 0x00000000ff617435 */ /* 0x000fe200000001ff */
[----:B------:R-:W-:Y:S05]  /*1040*/  @!P0 BRA `(.L_x_2869) ;  /* 0x0000008000008947 */ /* 0x000fea0003800000 */
[----:B-----5:R-:W-:Y:S01]  /*1050*/  HADD2.F32 R97, -RZ, R26.H0_H0 ;  /* 0x2000001aff617230 */ /* 0x020fe20000004100 */
[----:B------:R-:W-:Y:S05]  /*1060*/  BRA `(.L_x_2869) ;  /* 0x0000006000007947 */ /* 0x000fea0003800000 */
.L_x_2868:
[----:B-----5:R-:W-:Y:S02]  /*1070*/  HADD2.F32 R2, -RZ, R30.H0_H0 ;  /* 0x2000001eff027230 */ /* 0x020fe40000004100 */
[----:B------:R-:W-:Y:S02]  /*1080*/  HADD2.F32 R97, -RZ, R10.H0_H0 ;  /* 0x2000000aff617230 */ /* 0x000fe40000004100 */
[----:B------:R-:W-:Y:S01]  /*1090*/  @P0 HADD2.F32 R32, -RZ, R26.H0_H0 ;  /* 0x2000001aff200230 */ /* 0x000fe20000004100 */
[----:B------:R-:W-:-:S04]  /*10a0*/  FMUL.FTZ R2, R2, c[0x0][0x1ec] ;  /* 0x00007b0002027a20 */ /* 0x000fc80000410000 */
[----:B------:R-:W-:-:S04]  /*10b0*/  FMUL.FTZ R97, R2, R97 ;  /* 0x0000006102617220 */ /* 0x000fc80000410000 */
[----:B------:R-:W-:Y:S02]  /*10c0*/  @P0 FADD.FTZ R97, R32, R97 ;  /* 0x0000006120610221 */ /* 0x000fe40000010000 */
.L_x_2869:
[----:B------:R-:W-:Y:S05]  /*10d0*/  BSYNC B0 ;  /* 0x0000000000007941 */ /* 0x000fea0003800000 */
.L_x_2867:
[----:B------:R-:W-:Y:S01]  /*10e0*/  BSSY B0, `(.L_x_2870) ;  /* 0x000000c000007945 */ /* 0x000fe20003800000 */
[----:B------:R-:W-:Y:S05]  /*10f0*/  @P2 BRA `(.L_x_2871) ;  /* 0x0000004000002947 */ /* 0x000fea0003800000 */
[----:B------:R-:W-:Y:S01]  /*1100*/  MOV R99, RZ ;  /* 0x000000ff00637202 */ /* 0x000fe20000000f00 */
[----:B------:R-:W-:Y:S05]  /*1110*/  @!P0 BRA `(.L_x_2872) ;  /* 0x0000008000008947 */ /* 0x000fea0003800000 */
[----:B-----5:R-:W-:Y:S01]  /*1120*/  HADD2.F32 R99, -RZ, R26.H1_H1 ;  /* 0x3000001aff637230 */ /* 0x020fe20000004100 */
[----:B------:R-:W-:Y:S05]  /*1130*/  BRA `(.L_x_2872) ;  /* 0x0000006000007947 */ /* 0x000fea0003800000 */
.L_x_2871:
[----:B-----5:R-:W-:Y:S02]  /*1140*/  HADD2.F32 R2, -RZ, R30.H1_H1 ;  /* 0x3000001eff027230 */ /* 0x020fe40000004100 */
[----:B------:R-:W-:Y:S02]  /*1150*/  HADD2.F32 R99, -RZ, R10.H1_H1 ;  /* 0x3000000aff637230 */ /* 0x000fe40000004100 */
[----:B------:R-:W-:Y:S01]  /*1160*/  @P0 HADD2.F32 R32, -RZ, R26.H1_H1 ;  /* 0x3000001aff200230 */ /* 0x000fe20000004100 */
[----:B------:R-:W-:-:S04]  /*1170*/  FMUL.FTZ R2, R2, c[0x0][0x1ec] ;  /* 0x00007b0002027a20 */ /* 0x000fc80000410000 */
[----:B------:R-:W-:-:S04]  /*1180*/  FMUL.FTZ R99, R2, R99 ;  /* 0x0000006302637220 */ /* 0x000fc80000410000 */
[----:B------:R-:W-:Y:S02]  /*1190*/  @P0 FADD.FTZ R99, R32, R99 ;  /* 0x0000006320630221 */ /* 0x000fe40000010000 */
.L_x_2872:
[----:B------:R-:W-:Y:S05]  /*11a0*/  BSYNC B0 ;  /* 0x0000000000007941 */ /* 0x000fea0003800000 */
.L_x_2870:
[----:B------:R-:W-:Y:S01]  /*11b0*/  BSSY B0, `(.L_x_2873) ;  /* 0x000000c000007945 */ /* 0x000fe20003800000 */
[----:B------:R-:W-:Y:S05]  /*11c0*/  @P2 BRA `(.L_x_2874) ;  /* 0x0000004000002947 */ /* 0x000fea0003800000 */
[----:B------:R-:W-:Y:S01]  /*11d0*/  HFMA2.MMA R101, -RZ, RZ, 0, 0 ;  /* 0x00000000ff657435 */ /* 0x000fe200000001ff */
[----:B------:R-:W-:Y:S05]  /*11e0*/  @!P0 BRA `(.L_x_2875) ;  /* 0x0000008000008947 */ /* 0x000fea0003800000 */
[----:B-----5:R-:W-:Y:S01]  /*11f0*/  HADD2.F32 R101, -RZ, R27.H0_H0 ;  /* 0x2000001bff657230 */ /* 0x020fe20000004100 */
[----:B------:R-:W-:Y:S05]  /*1200*/  BRA `(.L_x_2875) ;  /* 0x0000006000007947 */ /* 0x000fea0003800000 */
.L_x_2874:
[----:B-----5:R-:W-:Y:S02]  /*1210*/  HADD2.F32 R2, -RZ, R31.H0_H0 ;  /* 0x2000001fff027230 */ /* 0x020fe40000004100 */
[----:B------:R-:W-:Y:S02]  /*1220*/  HADD2.F32 R101, -RZ, R11.H0_H0 ;  /* 0x2000000bff657230 */ /* 0x000fe40000004100 */
[----:B------:R-:W-:Y:S01]  /*1230*/  @P0 HADD2.F32 R32, -RZ, R27.H0_H0 ;  /* 0x2000001bff200230 */ /* 0x000fe20000004100 */
[----:B------:R-:W-:-:S04]  /*1240*/  FMUL.FTZ R2, R2, c[0x0][0x1ec] ;  /* 0x00007b0002027a20 */ /* 0x000fc80000410000 */
[----:B------:R-:W-:-:S04]  /*1250*/  FMUL.FTZ R101, R2, R101 ;  /* 0x0000006502657220 */ /* 0x000fc80000410000 */
[----:B------:R-:W-:Y:S02]  /*1260*/  @P0 FADD.FTZ R101, R32, R101 ;  /* 0x0000006520650221 */ /* 0x000fe40000010000 */
.L_x_2875:
[----:B------:R-:W-:Y:S05]  /*1270*/  BSYNC B0 ;  /* 0x0000000000007941 */ /* 0x000fea0003800000 */
.L_x_2873:
[----:B------:R-:W-:Y:S01]  /*1280*/  BSSY B0, `(.L_x_2876) ;  /* 0x000000c000007945 */ /* 0x000fe20003800000 */
[----:B------:R-:W-:Y:S05]  /*1290*/  @P2 BRA `(.L_x_2877) ;  /* 0x0000004000002947 */ /* 0x000fea0003800000 */
[----:B------:R-:W-:Y:S01]  /*12a0*/  MOV R103, RZ ;  /* 0x000000ff00677202 */ /* 0x000fe20000000f00 */
[----:B------:R-:W-:Y:S05]  /*12b0*/  @!P0 BRA `(.L_x_2878) ;  /* 0x0000008000008947 */ /* 0x000fea0003800000 */
[----:B-----5:R-:W-:Y:S01]  /*12c0*/  HADD2.F32 R103, -RZ, R27.H1_H1 ;  /* 0x3000001bff677230 */ /* 0x020fe20000004100 */
[----:B------:R-:W-:Y:S05]  /*12d0*/  BRA `(.L_x_2878) ;  /* 0x0000006000007947 */ /* 0x000fea0003800000 */
.L_x_2877:
[----:B-----5:R-:W-:Y:S02]  /*12e0*/  HADD2.F32 R2, -RZ, R31.H1_H1 ;  /* 0x3000001fff027230 */ /* 0x020fe40000004100 */
[----:B------:R-:W-:Y:S02]  /*12f0*/  HADD2.F32 R103, -RZ, R11.H1_H1 ;  /* 0x3000000bff677230 */ /* 0x000fe40000004100 */
[----:B------:R-:W-:Y:S01]  /*1300*/  @P0 HADD2.F32 R32, -RZ, R27.H1_H1 ;  /* 0x3000001bff200230 */ /* 0x000fe20000004100 */
[----:B------:R-:W-:-:S04]  /*1310*/  FMUL.FTZ R2, R2, c[0x0][0x1ec] ;  /* 0x00007b0002027a20 */ /* 0x000fc80000410000 */
[----:B------:R-:W-:-:S04]  /*1320*/  FMUL.FTZ R103, R2, R103 ;  /* 0x0000006702677220 */ /* 0x000fc80000410000 */
[----:B------:R-:W-:Y:S02]  /*1330*/  @P0 FADD.FTZ R103, R32, R103 ;  /* 0x0000006720670221 */ /* 0x000fe40000010000 */
.L_x_2878:
[----:B------:R-:W-:Y:S05]  /*1340*/  BSYNC B0 ;  /* 0x0000000000007941 */ /* 0x000fea0003800000 */
.L_x_2876:
[----:B------:R-:W-:Y:S01]  /*1350*/  IADD3 R78, R78, 0x200, RZ ;  /* 0x000002004e4e7810 */ /* 0x000fe20007ffe0ff */
[----:B------:R-:W-:Y:S01]  /*1360*/  IMAD.WIDE.U32 R2, R80, R105, c[0x0][0x188] ;  /* 0x0000620050027625 */ /* 0x000fe200078e0069 */
[----:B------:R-:W-:Y:S02]  /*1370*/  @P1 IADD3 R36, R42, 0x200, RZ ;  /* 0x000002002a241810 */ /* 0x000fe40007ffe0ff */
[----:B------:R-:W-:Y:S01]  /*1380*/  F2FP.PACK_AB R35, R103, R101 ;  /* 0x000000656723723e */ /* 0x000fe200000000ff */
[----:B------:R-:W-:Y:S01]  /*1390*/  @P0 IMAD.WIDE.U32 R88, R78, R105, c[0x0][0x180] ;  /* 0x000060004e580625 */ /* 0x000fe200078e0069 */
[----:B------:R-:W-:Y:S02]  /*13a0*/  F2FP.PACK_AB R34, R99, R97 ;  /* 0x000000616322723e */ /* 0x000fe400000000ff */
[----:B------:R-:W-:Y:S01]  /*13b0*/  F2FP.PACK_AB R33, R95, R93 ;  /* 0x0000005d5f21723e */ /* 0x000fe200000000ff */
[----:B------:R-:W-:Y:S01]  /*13c0*/  @P1 IMAD.WIDE.U32 R36, R36, R105, c[0x0][0x170] ;  /* 0x00005c0024241625 */ /* 0x000fe200078e0069 */
[----:B------:R-:W-:-:S05]  /*13d0*/  F2FP.PACK_AB R32, R91, R87 ;  /* 0x000000575b20723e */ /* 0x000fca00000000ff */
        /* <DEDUP_REMOVED lines=9> */
.L_x_2880:
[----:B0----5:R-:W-:Y:S02]  /*1470*/  HADD2.F32 R2, -RZ, R28.H0_H0 ;  /* 0x2000001cff027230 */ /* 0x021fe40000004100 */
[----:B------:R-:W-:-:S02]  /*1480*/  HADD2.F32 R37, -RZ, R4.H0_H0 ;  /* 0x20000004ff257230 */ /* 0x000fc40000004100 */
[----:B------:R-:W-:Y:S01]  /*1490*/  @P0 HADD2.F32 R32, -RZ, R24.H0_H0 ;  /* 0x20000018ff200230 */ /* 0x000fe20000004100 */
[----:B------:R-:W-:-:S04]  /*14a0*/  FMUL.FTZ R2, R2, c[0x0][0x1ec] ;  /* 0x00007b0002027a20 */ /* 0x000fc80000410000 */
[----:B------:R-:W-:-:S04]  /*14b0*/  FMUL.FTZ R37, R2, R37 ;  /* 0x0000002502257220 */ /* 0x000fc80000410000 */
[----:B------:R-:W-:Y:S02]  /*14c0*/  @P0 FADD.FTZ R37, R32, R37 ;  /* 0x0000002520250221 */ /* 0x000fe40000010000 */
.L_x_2881:
[----:B------:R-:W-:Y:S05]  /*14d0*/  BSYNC B0 ;  /* 0x0000000000007941 */ /* 0x000fea0003800000 */
.L_x_2879:
[----:B------:R-:W-:Y:S01]  /*14e0*/  BSSY B0, `(.L_x_2882) ;  /* 0x000000c000007945 */ /* 0x000fe20003800000 */
[----:B------:R-:W-:Y:S05]  /*14f0*/  @P2 BRA `(.L_x_2883) ;  /* 0x0000004000002947 */ /* 0x000fea0003800000 */
[----:B------:R-:W-:Y:S01]  /*1500*/  MOV R89, RZ ;  /* 0x000000ff00597202 */ /* 0x000fe20000000f00 */
[----:B------:R-:W-:Y:S05]  /*1510*/  @!P0 BRA `(.L_x_2884) ;  /* 0x0000008000008947 */ /* 0x000fea0003800000 */
[----:B-----5:R-:W-:Y:S01]  /*1520*/  HADD2.F32 R89, -RZ, R24.H1_H1 ;  /* 0x30000018ff597230 */ /* 0x020fe20000004100 */
[----:B------:R-:W-:Y:S05]  /*1530*/  BRA `(.L_x_2884) ;  /* 0x0000006000007947 */ /* 0x000fea0003800000 */
.L_x_2883:
[----:B-----5:R-:W-:Y:S02]  /*1540*/  HADD2.F32 R2, -RZ, R28.H1_H1 ;  /* 0x3000001cff027230 */ /* 0x020fe40000004100 */
[----:B------:R-:W-:Y:S02]  /*1550*/  HADD2.F32 R89, -RZ, R4.H1_H1 ;  /* 0x30000004ff597230 */ /* 0x000fe40000004100 */
[----:B------:R-:W-:Y:S01]  /*1560*/  @P0 HADD2.F32 R32, -RZ, R24.H1_H1 ;  /* 0x30000018ff200230 */ /* 0x000fe20000004100 */
[----:B------:R-:W-:-:S04]  /*1570*/  FMUL.FTZ R2, R2, c[0x0][0x1ec] ;  /* 0x00007b0002027a20 */ /* 0x000fc80000410000 */
[----:B------:R-:W-:-:S04]  /*1580*/  FMUL.FTZ R89, R2, R89 ;  /* 0x0000005902597220 */ /* 0x000fc80000410000 */
[----:B------:R-:W-:Y:S02]  /*1590*/  @P0 FADD.FTZ R89, R32, R89 ;  /* 0x0000005920590221 */ /* 0x000fe40000010000 */
.L_x_2884:
[----:B------:R-:W-:Y:S05]  /*15a0*/  BSYNC B0 ;  /* 0x0000000000007941 */ /* 0x000fea0003800000 */
.L_x_2882:
[----:B------:R-:W-:Y:S01]  /*15b0*/  BSSY B0, `(.L_x_2885) ;  /* 0x000000c000007945 */ /* 0x000fe20003800000 */
[----:B------:R-:W-:Y:S05]  /*15c0*/  @P2 BRA `(.L_x_2886) ;  /* 0x0000004000002947 */ /* 0x000fea0003800000 */
[----:B------:R-:W-:Y:S01]  /*15d0*/  HFMA2.MMA R107, -RZ, RZ, 0, 0 ;  /* 0x00000000ff6b7435 */ /* 0x000fe200000001ff */
[----:B------:R-:W-:Y:S05]  /*15e0*/  @!P0 BRA `(.L_x_2887) ;  /* 0x0000008000008947 */ /* 0x000fea0003800000 */
[----:B-----5:R-:W-:Y:S01]  /*15f0*/  HADD2.F32 R107, -RZ, R25.H0_H0 ;  /* 0x20000019ff6b7230 */ /* 0x020fe20000004100 */
[----:B------:R-:W-:Y:S05]  /*1600*/  BRA `(.L_x_2887) ;  /* 0x0000006000007947 */ /* 0x000fea0003800000 */
.L_x_2886:
[----:B-----5:R-:W-:Y:S02]  /*1610*/  HADD2.F32 R2, -RZ, R29.H0_H0 ;  /* 0x2000001dff027230 */ /* 0x020fe40000004100 */
[----:B------:R-:W-:Y:S02]  /*1620*/  HADD2.F32 R107, -RZ, R5.H0_H0 ;  /* 0x20000005ff6b7230 */ /* 0x000fe40000004100 */
[----:B------:R-:W-:Y:S01]  /*1630*/  @P0 HADD2.F32 R32, -RZ, R25.H0_H0 ;  /* 0x20000019ff200230 */ /* 0x000fe20000004100 */
[----:B------:R-:W-:-:S04]  /*1640*/  FMUL.FTZ R2, R2, c[0x0][0x1ec] ;  /* 0x00007b0002027a20 */ /* 0x000fc80000410000 */
[----:B------:R-:W-:-:S04]  /*1650*/  FMUL.FTZ R107, R2, R107 ;  /* 0x0000006b026b7220 */ /* 0x000fc80000410000 */
[----:B------:R-:W-:Y:S02]  /*1660*/  @P0 FADD.FTZ R107, R32, R107 ;  /* 0x0000006b206b0221 */ /* 0x000fe40000010000 */
.L_x_2887:
[----:B------:R-:W-:Y:S05]  /*1670*/  BSYNC B0 ;  /* 0x0000000000007941 */ /* 0x000fea0003800000 */
.L_x_2885:
[----:B------:R-:W-:Y:S01]  /*1680*/  BSSY B0, `(.L_x_2888) ;  /* 0x000000c000007945 */ /* 0x000fe20003800000 */
[----:B------:R-:W-:Y:S05]  /*1690*/  @P2 BRA `(.L_x_2889) ;  /* 0x0000004000002947 */ /* 0x000fea0003800000 */
[----:B------:R-:W-:Y:S01]  /*16a0*/  MOV R109, RZ ;  /* 0x000000ff006d7202 */ /* 0x000fe20000000f00 */
[----:B------:R-:W-:Y:S05]  /*16b0*/  @!P0 BRA `(.L_x_2890) ;  /* 0x0000008000008947 */ /* 0x000fea0003800000 */
[----:B-----5:R-:W-:Y:S01]  /*16c0*/  HADD2.F32 R109, -RZ, R25.H1_H1 ;  /* 0x30000019ff6d7230 */ /* 0x020fe20000004100 */
[----:B------:R-:W-:Y:S05]  /*16d0*/  BRA `(.L_x_2890) ;  /* 0x0000006000007947 */ /* 0x000fea0003800000 */
.L_x_2889:
[----:B-----5:R-:W-:Y:S02]  /*16e0*/  HADD2.F32 R2, -RZ, R29.H1_H1 ;  /* 0x3000001dff027230 */ /* 0x020fe40000004100 */
[----:B------:R-:W-:Y:S02]  /*16f0*/  HADD2.F32 R109, -RZ, R5.H1_H1 ;  /* 0x30000005ff6d7230 */ /* 0x000fe40000004100 */
[----:B------:R-:W-:Y:S01]  /*1700*/  @P0 HADD2.F32 R32, -RZ, R25.H1_H1 ;  /* 0x30000019ff200230 */ /* 0x000fe20000004100 */
[----:B------:R-:W-:-:S04]  /*1710*/  FMUL.FTZ R2, R2, c[0x0][0x1ec] ;  /* 0x00007b0002027a20 */ /* 0x000fc80000410000 */
[----:B------:R-:W-:-:S04]  /*1720*/  FMUL.FTZ R109, R2, R109 ;  /* 0x0000006d026d7220 */ /* 0x000fc80000410000 */
[----:B------:R-:W-:Y:S02]  /*1730*/  @P0 FADD.FTZ R109, R32, R109 ;  /* 0x0000006d206d0221 */ /* 0x000fe40000010000 */
.L_x_2890:
[----:B------:R-:W-:Y:S05]  /*1740*/  BSYNC B0 ;  /* 0x0000000000007941 */ /* 0x000fea0003800000 */
.L_x_2888:
[----:B------:R-:W-:Y:S01]  /*1750*/  BSSY B0, `(.L_x_2891) ;  /* 0x000000c000007945 */ /* 0x000fe20003800000 */
[----:B------:R-:W-:Y:S05]  /*1760*/  @P2 BRA `(.L_x_2892) ;  /* 0x0000004000002947 */ /* 0x000fea0003800000 */
[----:B------:R-:W-:Y:S01]  /*1770*/  HFMA2.MMA R111, -RZ, RZ, 0, 0 ;  /* 0x00000000ff6f7435 */ /* 0x000fe200000001ff */
[----:B------:R-:W-:Y:S05]  /*1780*/  @!P0 BRA `(.L_x_2893) ;  /* 0x0000008000008947 */ /* 0x000fea0003800000 */
[----:B-----5:R-:W-:Y:S01]  /*1790*/  HADD2.F32 R111, -RZ, R26.H0_H0 ;  /* 0x2000001aff6f7230 */ /* 0x020fe20000004100 */
[----:B------:R-:W-:Y:S05]  /*17a0*/  BRA `(.L_x_2893) ;  /* 0x0000006000007947 */ /* 0x000fea0003800000 */
.L_x_2892:
[----:B-----5:R-:W-:Y:S02]  /*17b0*/  HADD2.F32 R2, -RZ, R30.H0_H0 ;  /* 0x2000001eff027230 */ /* 0x020fe40000004100 */
[----:B------:R-:W-:Y:S02]  /*17c0*/  HADD2.F32 R111, -RZ, R6.H0_H0 ;  /* 0x20000006ff6f7230 */ /* 0x000fe40000004100 */
[----:B------:R-:W-:Y:S01]  /*17d0*/  @P0 HADD2.F32 R32, -RZ, R26.H0_H0 ;  /* 0x2000001aff200230 */ /* 0x000fe20000004100 */
[----:B------:R-:W-:-:S04]  /*17e0*/  FMUL.FTZ R2, R2, c[0x0][0x1ec] ;  /* 0x00007b0002027a20 */ /* 0x000fc80000410000 */
[----:B------:R-:W-:-:S04]  /*17f0*/  FMUL.FTZ R111, R2, R111 ;  /* 0x0000006f026f7220 */ /* 0x000fc80000410000 */
[----:B------:R-:W-:Y:S02]  /*1800*/  @P0 FADD.FTZ R111, R32, R111 ;  /* 0x0000006f206f0221 */ /* 0x000fe40000010000 */
.L_x_2893:
[----:B------:R-:W-:Y:S05]  /*1810*/  BSYNC B0 ;  /* 0x0000000000007941 */ /* 0x000fea0003800000 */
.L_x_2891:
[----:B------:R-:W-:Y:S01]  /*1820*/  BSSY B0, `(.L_x_2894) ;  /* 0x000000c000007945 */ /* 0x000fe20003800000 */
[----:B------:R-:W-:Y:S05]  /*1830*/  @P2 BRA `(.L_x_2895) ;  /* 0x0000004000002947 */ /* 0x000fea0003800000 */
[----:B------:R-:W-:Y:S01]  /*1840*/  MOV R113, RZ ;  /* 0x000000ff00717202 */ /* 0x000fe20000000f00 */
[----:B------:R-:W-:Y:S05]  /*1850*/  @!P0 BRA `(.L_x_2896) ;  /* 0x0000008000008947 */ /* 0x000fea0003800000 */
[----:B-----5:R-:W-:Y:S01]  /*1860*/  HADD2.F32 R113, -RZ, R26.H1_H1 ;  /* 0x3000001aff717230 */ /* 0x020fe20000004100 */
[----:B------:R-:W-:Y:S05]  /*1870*/  BRA `(.L_x_2896) ;  /* 0x0000006000007947 */ /* 0x000fea0003800000 */
.L_x_2895:
[----:B-----5:R-:W-:Y:S02]  /*1880*/  HADD2.F32 R2, -RZ, R30.H1_H1 ;  /* 0x3000001eff027230 */ /* 0x020fe40000004100 */
[----:B------:R-:W-:Y:S02]  /*1890*/  HADD2.F32 R113, -RZ, R6.H1_H1 ;  /* 0x30000006ff717230 */ /* 0x000fe40000004100 */
[----:B------:R-:W-:Y:S01]  /*18a0*/  @P0 HADD2.F32 R32, -RZ, R26.H1_H1 ;  /* 0x3000001aff200230 */ /* 0x000fe20000004100 */
[----:B------:R-:W-:-:S04]  /*18b0*/  FMUL.FTZ R2, R2, c[0x0][0x1ec] ;  /* 0x00007b0002027a20 */ /* 0x000fc80000410000 */
[----:B------:R-:W-:-:S04]  /*18c0*/  FMUL.FTZ R113, R2, R113 ;  /* 0x0000007102717220 */ /* 0x000fc80000410000 */
[----:B------:R-:W-:Y:S02]  /*18d0*/  @P0 FADD.FTZ R113, R32, R113 ;  /* 0x0000007120710221 */ /* 0x000fe40000010000 */
.L_x_2896:
[----:B------:R-:W-:Y:S05]  /*18e0*/  BSYNC B0 ;  /* 0x0000000000007941 */ /* 0x000fea0003800000 */
.L_x_2894:
[----:B------:R-:W-:Y:S01]  /*18f0*/  BSSY B0, `(.L_x_2897) ;  /* 0x000000c000007945 */ /* 0x000fe20003800000 */
[----:B------:R-:W-:Y:S05]  /*1900*/  @P2 BRA `(.L_x_2898) ;  /* 0x0000004000002947 */ /* 0x000fea0003800000 */
[----:B------:R-:W-:Y:S01]  /*1910*/  HFMA2.MMA R115, -RZ, RZ, 0, 0 ;  /* 0x00000000ff737435 */ /* 0x000fe200000001ff */
[----:B------:R-:W-:Y:S05]  /*1920*/  @!P0 BRA `(.L_x_2899) ;  /* 0x0000008000008947 */ /* 0x000fea0003800000 */
[----:B-----5:R-:W-:Y:S01]  /*1930*/  HADD2.F32 R115, -RZ, R27.H0_H0 ;  /* 0x2000001bff737230 */ /* 0x020fe20000004100 */
[----:B------:R-:W-:Y:S05]  /*1940*/  BRA `(.L_x_2899) ;  /* 0x0000006000007947 */ /* 0x000fea0003800000 */
.L_x_2898:
[----:B-----5:R-:W-:Y:S02]  /*1950*/  HADD2.F32 R2, -RZ, R31.H0_H0 ;  /* 0x2000001fff027230 */ /* 0x020fe40000004100 */
[----:B------:R-:W-:Y:S02]  /*1960*/  HADD2.F32 R115, -RZ, R7.H0_H0 ;  /* 0x20000007ff737230 */ /* 0x000fe40000004100 */
[----:B------:R-:W-:Y:S01]  /*1970*/  @P0 HADD2.F32 R32, -RZ, R27.H0_H0 ;  /* 0x2000001bff200230 */ /* 0x000fe20000004100 */
[----:B------:R-:W-:-:S04]  /*1980*/  FMUL.FTZ R2, R2, c[0x0][0x1ec] ;  /* 0x00007b0002027a20 */ /* 0x000fc80000410000 */
[----:B------:R-:W-:-:S04]  /*1990*/  FMUL.FTZ R115, R2, R115 ;  /* 0x0000007302737220 */ /* 0x000fc80000410000 */
[----:B------:R-:W-:Y:S02]  /*19a0*/  @P0 FADD.FTZ R115, R32, R115 ;  /* 0x0000007320730221 */ /* 0x000fe40000010000 */
.L_x_2899:
[----:B------:R-:W-:Y:S05]  /*19b0*/  BSYNC B0 ;  /* 0x0000000000007941 */ /* 0x000fea0003800000 */
.L_x_2897:
[----:B------:R-:W-:Y:S01]  /*19c0*/  BSSY B0, `(.L_x_2900) ;  /* 0x000000c000007945 */ /* 0x000fe20003800000 */
[----:B------:R-:W-:Y:S05]  /*19d0*/  @P2 BRA `(.L_x_2901) ;  /* 0x0000004000002947 */ /* 0x000fea0003800000 */
[----:B------:R-:W-:Y:S01]  /*19e0*/  MOV R117, RZ ;  /* 0x000000ff00757202 */ /* 0x000fe20000000f00 */
[----:B------:R-:W-:Y:S05]  /*19f0*/  @!P0 BRA `(.L_x_2902) ;  /* 0x0000008000008947 */ /* 0x000fea0003800000 */
[----:B-----5:R-:W-:Y:S01]  /*1a00*/  HADD2.F32 R117, -RZ, R27.H1_H1 ;  /* 0x3000001bff757230 */ /* 0x020fe20000004100 */
[----:B------:R-:W-:Y:S05]  /*1a10*/  BRA `(.L_x_2902) ;  /* 0x0000006000007947 */ /* 0x000fea0003800000 */
.L_x_2901:
[----:B-----5:R-:W-:Y:S02]  /*1a20*/  HADD2.F32 R2, -RZ, R31.H1_H1 ;  /* 0x3000001fff027230 */ /* 0x020fe40000004100 */
[----:B------:R-:W-:Y:S02]  /*1a30*/  HADD2.F32 R117, -RZ, R7.H1_H1 ;  /* 0x30000007ff757230 */ /* 0x000fe40000004100 */
[----:B------:R-:W-:Y:S01]  /*1a40*/  @P0 HADD2.F32 R32, -RZ, R27.H1_H1 ;  /* 0x3000001bff200230 */ /* 0x000fe20000004100 */
[----:B------:R-:W-:-:S04]  /*1a50*/  FMUL.FTZ R2, R2, c[0x0][0x1ec] ;  /* 0x00007b0002027a20 */ /* 0x000fc80000410000 */
[----:B------:R-:W-:-:S04]  /*1a60*/  FMUL.FTZ R117, R2, R117 ;  /* 0x0000007502757220 */ /* 0x000fc80000410000 */
[----:B------:R-:W-:Y:S02]  /*1a70*/  @P0 FADD.FTZ R117, R32, R117 ;  /* 0x0000007520750221 */ /* 0x000fe40000010000 */
.L_x_2902:
[----:B------:R-:W-:Y:S05]  /*1a80*/  BSYNC B0 ;  /* 0x0000000000007941 */ /* 0x000fea0003800000 */
.L_x_2900:
[----:B------:R-:W-:Y:S01]  /*1a90*/  FADD.FTZ R2, RZ, R85 ;  /* 0x00000055ff027221 */ /* 0x000fe20000010000 */
[----:B------:R-:W0:Y:S01]  /*1aa0*/  S2R R42, SR_TID.X ;  /* 0x00000000002a7919 */ /* 0x000e220000002100 */
[----:B------:R-:W-:Y:S02]  /*1ab0*/  F2FP.PACK_AB R35, R117, R115 ;  /* 0x000000737523723e */ /* 0x000fe400000000ff */
[----:B------:R-:W-:Y:S01]  /*1ac0*/  FADD.FTZ R2, R2, R83 ;  /* 0x0000005302027221 */ /* 0x000fe20000010000 */
[----:B------:R-:W-:Y:S02]  /*1ad0*/  F2FP.PACK_AB R34, R113, R111 ;  /* 0x0000006f7122723e */ /* 0x000fe400000000ff */
[----:B------:R-:W-:Y:S01]  /*1ae0*/  F2FP.PACK_AB R33, R109, R107 ;  /* 0x0000006b6d21723e */ /* 0x000fe200000000ff */
        /* <DEDUP_REMOVED lines=19> */
[----:B------:R-:W-:-:S03]  /*1c20*/  F2FP.PACK_AB R32, R89, R37 ;  /* 0x000000255920723e */ /* 0x000fc600000000ff */
        /* <DEDUP_REMOVED lines=11> */
.L_x_2909:
        /* <DEDUP_REMOVED lines=68> */
.L_x_2910:
        /* <DEDUP_REMOVED lines=81> */
[C---:B------:R-:W-:Y:S01]  /*2630*/  FADD.FTZ R82, -R2.reuse, R41 ;  /* 0x0000002902527221 */ /* 0x040fe20000010100 */
[----:B------:R-:W-:Y:S01]  /*2640*/  HADD2.F32 R41, -RZ, R59.H0_H0 ;  /* 0x2000003bff297230 */ /* 0x000fe20000004100 */
[C---:B------:R-:W-:Y:S02]  /*2650*/  FADD.FTZ R32, -R2.reuse, R83 ;  /* 0x0000005302207221 */ /* 0x040fe40000010100 */
[C---:B------:R-:W-:Y:S02]  /*2660*/  FADD.FTZ R34, -R2.reuse, R81 ;  /* 0x0000005102227221 */ /* 0x040fe40000010100 */
[C---:B------:R-:W-:Y:S02]  /*2670*/  FADD.FTZ R36, -R2.reuse, R79 ;  /* 0x0000004f02247221 */ /* 0x040fe40000010100 */
[C---:B------:R-:W-:Y:S01]  /*2680*/  FADD.FTZ R38, -R2.reuse, R77 ;  /* 0x0000004d02267221 */ /* 0x040fe20000010100 */
[----:B------:R-:W-:Y:S01]  /*2690*/  HADD2.F32 R77, -RZ, R57.H0_H0 ;  /* 0x20000039ff4d7230 */ /* 0x000fe20000004100 */
[----:B------:R-:W-:-:S02]  /*26a0*/  FADD.FTZ R42, -R2, R43 ;  /* 0x0000002b022a7221 */ /* 0x000fc40000010100 */
[C---:B------:R-:W-:Y:S02]  /*26b0*/  FADD.FTZ R78, -R2.reuse, R85 ;  /* 0x00000055024e7221 */ /* 0x040fe40000010100 */
[C---:B------:R-:W-:Y:S02]  /*26c0*/  FADD.FTZ R88, -R2.reuse, R39 ;  /* 0x0000002702587221 */ /* 0x040fe40000010100 */
[C---:B------:R-:W-:Y:S01]  /*26d0*/  FADD.FTZ R90, -R2.reuse, R87 ;  /* 0x00000057025a7221 */ /* 0x040fe20000010100 */
[----:B------:R-:W-:Y:S01]  /*26e0*/  HADD2.F32 R87, -RZ, R58.H1_H1 ;  /* 0x3000003aff577230 */ /* 0x000fe20000004100 */
        /* <DEDUP_REMOVED lines=22> */
[C---:B------:R-:W-:Y:S01]  /*2850*/  FMUL.FTZ R91, R35.reuse, R88 ;  /* 0x00000058235b7220 */ /* 0x040fe20000410000 */
[----:B------:R-:W-:Y:S01]  /*2860*/  HADD2.F32 R88, -RZ, R59.H1_H1 ;  /* 0x3000003bff587230 */ /* 0x000fe20000004100 */
[C---:B------:R-:W-:Y:S01]  /*2870*/  FMUL.FTZ R2, R35.reuse, R90 ;  /* 0x0000005a23027220 */ /* 0x040fe20000410000 */
[----:B------:R-:W-:Y:S01]  /*2880*/  HADD2.F32 R90, -RZ, R23.H0_H0 ;  /* 0x20000017ff5a7230 */ /* 0x000fe20000004100 */
[C---:B------:R-:W-:Y:S01]  /*2890*/  FMUL.FTZ R3, R35.reuse, R92 ;  /* 0x0000005c23037220 */ /* 0x040fe20000410000 */
[----:B------:R-:W-:Y:S01]  /*28a0*/  HADD2.F32 R92, -RZ, R19.H1_H1 ;  /* 0x30000013ff5c7230 */ /* 0x000fe20000004100 */
        /* <DEDUP_REMOVED lines=15> */
[----:B------:R-:W-:Y:S01]  /*29a0*/  HADD2.F32 R41, -RZ, R58.H0_H0 ;  /* 0x2000003aff297230 */ /* 0x000fe20000004100 */
[----:B------:R-:W-:Y:S01]  /*29b0*/  IADD3 R84, R40, -0x1, RZ ;  /* 0xffffffff28547810 */ /* 0x000fe20007ffe0ff */
[----:B------:R-:W-:Y:S02]  /*29c0*/  FFMA.FTZ R77, R86, R77, R47 ;  /* 0x0000004d564d7223 */ /* 0x000fe4000001002f */
[----:B------:R-:W-:Y:S01]  /*29d0*/  FFMA.FTZ R40, R91, R88, R52 ;  /* 0x000000585b287223 */ /* 0x000fe20000010034 */
[--C-:B------:R-:W-:Y:S01]  /*29e0*/  HADD2.F32 R88, -RZ, R56.reuse.H1_H1 ;  /* 0x30000038ff587230 */ /* 0x100fe20000004100 */
[----:B------:R-:W-:Y:S01]  /*29f0*/  FFMA.FTZ R41, R80, R41, R49 ;  /* 0x0000002950297223 */ /* 0x000fe20000010031 */
[----:B------:R-:W-:Y:S01]  /*2a00*/  HADD2.F32 R91, -RZ, R23.H1_H1 ;  /* 0x30000017ff5b7230 */ /* 0x000fe20000004100 */
[----:B------:R-:W-:Y:S01]  /*2a10*/  FFMA.FTZ R80, R85, R87, R50 ;  /* 0x0000005755507223 */ /* 0x000fe20000010032 */
[----:B------:R-:W-:Y:S01]  /*2a20*/  HADD2.F32 R87, -RZ, R56.H0_H0 ;  /* 0x20000038ff577230 */ /* 0x000fe20000004100 */
[----:B------:R-:W-:Y:S01]  /*2a30*/  IMAD R85, R84, c[0x0][0x168], RZ ;  /* 0x00005a0054557a24 */ /* 0x000fe200078e02ff */
[----:B------:R-:W-:Y:S01]  /*2a40*/  HADD2.F32 R84, -RZ, R57.H1_H1 ;  /* 0x30000039ff547230 */ /* 0x000fe20000004100 */
[----:B------:R-:W-:Y:S01]  /*2a50*/  FFMA.FTZ R39, R39, R88, R46 ;  /* 0x0000005827277223 */ /* 0x000fe2000001002e */
[--C-:B------:R-:W-:Y:S01]  /*2a60*/  HADD2.F32 R88, -RZ, R22.reuse.H0_H0 ;  /* 0x20000016ff587230 */ /* 0x100fe20000004100 */
[----:B------:R-:W-:Y:S01]  /*2a70*/  FFMA.FTZ R78, R78, R87, R45 ;  /* 0x000000574e4e7223 */ /* 0x000fe2000001002d */
[----:B------:R-:W-:Y:S01]  /*2a80*/  SHF.R.S32.HI R86, RZ, 0x1f, R85 ;  /* 0x0000001fff567819 */ /* 0x000fe20000011455 */
        /* <DEDUP_REMOVED lines=10> */
[--C-:B------:R-:W-:Y:S01]  /*2b30*/  HADD2.F32 R42, -RZ, R20.reuse.H1_H1 ;  /* 0x30000014ff2a7230 */ /* 0x100fe20000004100 */
[----:B------:R-:W-:Y:S01]  /*2b40*/  FFMA.FTZ R87, R37, R87, R60 ;  /* 0x0000005725577223 */ /* 0x000fe2000001003c */
[----:B------:R-:W-:Y:S01]  /*2b50*/  HADD2.F32 R37, -RZ, R20.H0_H0 ;  /* 0x20000014ff257230 */ /* 0x000fe20000004100 */
[----:B------:R-:W-:Y:S01]  /*2b60*/  FFMA.FTZ R93, R81, R89, R70 ;  /* 0x00000059515d7223 */ /* 0x000fe20000010046 */
[----:B------:R-:W-:Y:S01]  /*2b70*/  HADD2.F32 R88, -RZ, R18.H0_H0 ;  /* 0x20000012ff587230 */ /* 0x000fe20000004100 */
[----:B------:R-:W-:Y:S01]  /*2b80*/  FFMA.FTZ R3, R3, R42, R54 ;  /* 0x0000002a03037223 */ /* 0x000fe20000010036 */
[--C-:B------:R-:W-:Y:S01]  /*2b90*/  HADD2.F32 R81, -RZ, R17.reuse.H1_H1 ;  /* 0x30000011ff517230 */ /* 0x100fe20000004100 */
[----:B------:R-:W-:Y:S01]  /*2ba0*/  FFMA.FTZ R2, R2, R37, R53 ;  /* 0x0000002502027223 */ /* 0x000fe20000010035 */
[--C-:B------:R-:W-:Y:S01]  /*2bb0*/  HADD2.F32 R42, -RZ, R16.reuse.H1_H1 ;  /* 0x30000010ff2a7230 */ /* 0x100fe20000004100 */
[----:B------:R-:W-:Y:S01]  /*2bc0*/  FFMA.FTZ R96, R83, R92, R76 ;  /* 0x0000005c53607223 */ /* 0x000fe2000001004c */
[----:B------:R-:W-:Y:S01]  /*2bd0*/  HADD2.F32 R37, -RZ, R16.H0_H0 ;  /* 0x20000010ff257230 */ /* 0x000fe20000004100 */
[----:B------:R-:W-:Y:S01]  /*2be0*/  FFMA.FTZ R89, R43, R88, R68 ;  /* 0x000000582b597223 */ /* 0x000fe20000010044 */
[----:B------:R-:W-:Y:S01]  /*2bf0*/  HADD2.F32 R83, -RZ, R18.H1_H1 ;  /* 0x30000012ff537230 */ /* 0x000fe20000004100 */
[----:B------:R-:W-:Y:S01]  /*2c00*/  LEA.HI.SX32 R85, R85, R44, 0x1d ;  /* 0x0000002c55557211 */ /* 0x000fe200078feaff */
[----:B------:R-:W-:Y:S01]  /*2c10*/  HADD2.F32 R43, -RZ, R17.H0_H0 ;  /* 0x20000011ff2b7230 */ /* 0x000fe20000004100 */
[----:B------:R-:W-:Y:S01]  /*2c20*/  FFMA.FTZ R92, R34, R81, R69 ;  /* 0x00000051225c7223 */ /* 0x000fe20000010045 */
[----:B------:R-:W-:Y:S01]  /*2c30*/  F2FP.PACK_AB R34, R80, R41 ;  /* 0x000000295022723e */ /* 0x000fe200000000ff */
[----:B------:R-:W-:Y:S01]  /*2c40*/  FFMA.FTZ R88, R33, R42, R66 ;  /* 0x0000002a21587223 */ /* 0x000fe20000010042 */
[----:B------:R-:W-:Y:S01]  /*2c50*/  F2FP.PACK_AB R33, R84, R77 ;  /* 0x0000004d5421723e */ /* 0x000fe200000000ff */
[----:B------:R-:W-:Y:S01]  /*2c60*/  FFMA.FTZ R81, R32, R37, R65 ;  /* 0x0000002520517223 */ /* 0x000fe20000010041 */
[----:B------:R-:W-:Y:S01]  /*2c70*/  F2FP.PACK_AB R32, R39, R78 ;  /* 0x0000004e2720723e */ /* 0x000fe200000000ff */
[----:B------:R-:W-:Y:S01]  /*2c80*/  FFMA.FTZ R90, R102, R90, R63 ;  /* 0x0000005a665a7223 */ /* 0x000fe2000001003f */
[----:B------:R-:W-:Y:S01]  /*2c90*/  MOV R77, 0x10 ;  /* 0x00000010004d7802 */ /* 0x000fe20000000f00 */
[----:B------:R-:W-:Y:S01]  /*2ca0*/  FFMA.FTZ R94, R38, R83, R71 ;  /* 0x00000053265e7223 */ /* 0x000fe20000010047 */
[C---:B------:R-:W-:Y:S01]  /*2cb0*/  IADD3 R78, R85.reuse, 0x100, RZ ;  /* 0x00000100554e7810 */ /* 0x040fe20007ffe0ff */
[----:B------:R-:W-:Y:S01]  /*2cc0*/  FFMA.FTZ R83, R36, R43, R67 ;  /* 0x0000002b24537223 */ /* 0x000fe20000010043 */
[----:B------:R-:W-:-:S02]  /*2cd0*/  IADD3 R80, R85, 0x200, RZ ;  /* 0x0000020055507810 */ /* 0x000fc40007ffe0ff */
[----:B------:R-:W-:Y:S01]  /*2ce0*/  F2FP.PACK_AB R36, R3, R2 ;  /* 0x000000020324723e */ /* 0x000fe200000000ff */
[----:B------:R-:W-:Y:S01]  /*2cf0*/  IMAD.WIDE.U32 R2, R85, R77, c[0x0][0x208] ;  /* 0x0000820055027625 */ /* 0x000fe200078e004d */
[----:B------:R-:W-:Y:S02]  /*2d00*/  F2FP.PACK_AB R35, R40, R35 ;  /* 0x000000232823723e */ /* 0x000fe400000000ff */
[----:B------:R-:W-:Y:S01]  /*2d10*/  F2FP.PACK_AB R38, R79, R82 ;  /* 0x000000524f26723e */ /* 0x000fe200000000ff */
[----:B------:R-:W-:Y:S01]  /*2d20*/  IMAD.WIDE.U32 R78, R78, R77, c[0x0][0x208] ;  /* 0x000082004e4e7625 */ /* 0x000fe200078e004d */
[----:B------:R-:W-:Y:S01]  /*2d30*/  F2FP.PACK_AB R39, R91, R90 ;  /* 0x0000005a5b27723e */ /* 0x000fe200000000ff */
[----:B------:R0:W-:Y:S01]  /*2d40*/  STG.E.128 [R2.64], R32 ;  /* 0x0000002002007986 */ /* 0x0001e2000c101d04 */
[----:B------:R-:W-:Y:S02]  /*2d50*/  F2FP.PACK_AB R37, R87, R86 ;  /* 0x000000565725723e */ /* 0x000fe400000000ff */
[----:B------:R-:W-:Y:S01]  /*2d60*/  F2FP.PACK_AB R40, R88, R81 ;  /* 0x000000515828723e */ /* 0x000fe200000000ff */
[----:B------:R-:W-:Y:S01]  /*2d70*/  IMAD.WIDE.U32 R80, R80, R77, c[0x0][0x208] ;  /* 0x0000820050507625 */ /* 0x000fe200078e004d */
[----:B------:R-:W-:Y:S01]  /*2d80*/  F2FP.PACK_AB R43, R96, R93 ;  /* 0x0000005d602b723e */ /* 0x000fe200000000ff */
[----:B------:R0:W-:Y:S01]  /*2d90*/  STG.E.128 [R78.64], R36 ;  /* 0x000000244e007986 */ /* 0x0001e2000c101d04 */
[----:B------:R-:W-:-:S02]  /*2da0*/  F2FP.PACK_AB R42, R94, R89 ;  /* 0x000000595e2a723e */ /* 0x000fc400000000ff */
[----:B------:R-:W-:-:S05]  /*2db0*/  F2FP.PACK_AB R41, R92, R83 ;  /* 0x000000535c29723e */ /* 0x000fca00000000ff */
[----:B------:R0:W-:Y:S02]  /*2dc0*/  STG.E.128 [R80.64], R40 ;  /* 0x0000002850007986 */ /* 0x0001e4000c101d04 */
.L_x_2906:
[----:B-1----:R-:W-:Y:S05]  /*2dd0*/  BSYNC B0 ;  /* 0x0000000000007941 */ /* 0x002fea0003800000 */
.L_x_2905:
[----:B------:R-:W-:Y:S02]  /*2de0*/  IADD3 R75, R75, c[0x0][0x160], RZ ;  /* 0x000058004b4b7a10 */ /* 0x000fe40007ffe0ff */
[----:B------:R-:W-:Y:S02]  /*2df0*/  LOP3.LUT P1, RZ, R72, 0xff, RZ, 0xc0, !PT ;  /* 0x000000ff48ff7812 */ /* 0x000fe4000782c0ff */
[----:B------:R-:W-:Y:S02]  /*2e00*/  ISETP.GE.AND P0, PT, R75, c[0x0][0x164], PT ;  /* 0x000059004b007a0c */ /* 0x000fe40003f06270 */
[----:B------:R-:W-:-:S11]  /*2e10*/  SEL R72, RZ, 0x1, P1 ;  /* 0x00000001ff487807 */ /* 0x000fd60000800000 */
[----:B0----5:R-:W-:Y:S01]  /*2e20*/  @P0 CALL.REL.NOINC `(.L_x_2907) ;  /* 0x0000001000000944 */ /* 0x021fe20003c00000 */
[----:B------:R-:W-:Y:S05]  /*2e30*/  BRA `(.L_x_2908) ;  /* 0xffffd5a000007947 */ /* 0x000fea000383ffff */
.L_x_2907:
[----:B------:R-:W-:Y:S05]  /*2e40*/  EXIT ;  /* 0x000000000000794d */ /* 0x000fea0003800000 */
.L_x_2903:
[----:B0-----:R-:W-:Y:S01]  /*2e50*/  HFMA2.MMA R35, -RZ, RZ, 0, 5.9604644775390625e-08 ;  /* 0x00000001ff237435 */ /* 0x001fe200000001ff */
[----:B------:R-:W-:Y:S02]  /*2e60*/  MOV R3, 0x1f ;  /* 0x0000001f00037802 */ /* 0x000fe40000000f00 */
[----:B------:R-:W-:Y:S02]  /*2e70*/  MOV R34, 0xffffffff ;  /* 0xffffffff00227802 */ /* 0x000fe40000000f00 */
[----:B------:R-:W-:Y:S02]  /*2e80*/  MOV R32, 0x2ea0 ;  /* 0x00002ea000207802 */ /* 0x000fe40000000f00 */
[----:B-----5:R-:W-:Y:S05]  /*2e90*/  CALL.REL.NOINC `($__internal_23_$__cuda_sm70_shflsync_bfly_p) ;  /* 0x0000069000007944 */ /* 0x020fea0003c00000 */
[----:B-1----:R-:W-:Y:S01]  /*2ea0*/  MOV R2, R35 ;  /* 0x0000002300027202 */ /* 0x002fe20000000f00 */
[----:B0-----:R-:W-:Y:S05]  /*2eb0*/  BRA `(.L_x_2909) ;  /* 0xffffee2000007947 */ /* 0x001fea000383ffff */
.L_x_2904:
[----:B------:R-:W-:Y:S01]  /*2ec0*/  HFMA2.MMA R35, -RZ, RZ, 0, 1.1920928955078125e-07 ;  /* 0x00000002ff237435 */ /* 0x000fe200000001ff */
[----:B------:R-:W-:Y:S02]  /*2ed0*/  MOV R3, 0x1f ;  /* 0x0000001f00037802 */ /* 0x000fe40000000f00 */
[----:B------:R-:W-:Y:S02]  /*2ee0*/  MOV R34, 0xffffffff ;  /* 0xffffffff00227802 */ /* 0x000fe40000000f00 */
[----:B------:R-:W-:-:S02]  /*2ef0*/  MOV R32, 0x2f10 ;  /* 0x00002f1000207802 */ /* 0x000fc40000000f00 */
[----:B-----5:R-:W-:Y:S05]  /*2f00*/  CALL.REL.NOINC `($__internal_23_$__cuda_sm70_shflsync_bfly_p) ;  /* 0x0000062000007944 */ /* 0x020fea0003c00000 */
[----:B01----:R-:W-:Y:S01]  /*2f10*/  FADD.FTZ R42, R42, R35 ;  /* 0x000000232a2a7221 */ /* 0x003fe20000010000 */
[----:B------:R-:W-:Y:S01]  /*2f20*/  HFMA2.MMA R35, -RZ, RZ, 0, 2.384185791015625e-07 ;  /* 0x00000004ff237435 */ /* 0x000fe200000001ff */
[----:B------:R-:W-:-:S02]  /*2f30*/  MOV R3, 0x1f ;  /* 0x0000001f00037802 */ /* 0x000fc40000000f00 */
[----:B------:R-:W-:Y:S02]  /*2f40*/  MOV R34, 0xffffffff ;  /* 0xffffffff00227802 */ /* 0x000fe40000000f00 */
[----:B------:R-:W-:Y:S02]  /*2f50*/  MOV R32, 0x2f70 ;  /* 0x00002f7000207802 */ /* 0x000fe40000000f00 */
[----:B------:R-:W-:Y:S05]  /*2f60*/  CALL.REL.NOINC `($__internal_23_$__cuda_sm70_shflsync_bfly_p) ;  /* 0x000005c000007944 */ /* 0x000fea0003c00000 */
[----:B01----:R-:W-:Y:S01]  /*2f70*/  FADD.FTZ R42, R42, R35 ;  /* 0x000000232a2a7221 */ /* 0x003fe20000010000 */
[----:B------:R-:W-:Y:S01]  /*2f80*/  HFMA2.MMA R35, -RZ, RZ, 0, 4.76837158203125e-07 ;  /* 0x00000008ff237435 */ /* 0x000fe200000001ff */
[----:B------:R-:W-:Y:S02]  /*2f90*/  MOV R3, 0x1f ;  /* 0x0000001f00037802 */ /* 0x000fe40000000f00 */
[----:B------:R-:W-:Y:S02]  /*2fa0*/  MOV R34, 0xffffffff ;  /* 0xffffffff00227802 */ /* 0x000fe40000000f00 */
[----:B------:R-:W-:Y:S02]  /*2fb0*/  MOV R32, 0x2fd0 ;  /* 0x00002fd000207802 */ /* 0x000fe40000000f00 */
[----:B------:R-:W-:Y:S05]  /*2fc0*/  CALL.REL.NOINC `($__internal_23_$__cuda_sm70_shflsync_bfly_p) ;  /* 0x0000056000007944 */ /* 0x000fea0003c00000 */
[----:B01----:R-:W-:Y:S01]  /*2fd0*/  FADD.FTZ R42, R42, R35 ;  /* 0x000000232a2a7221 */ /* 0x003fe20000010000 */
[----:B------:R-:W-:Y:S01]  /*2fe0*/  HFMA2.MMA R35, -RZ, RZ, 0, 9.5367431640625e-07 ;  /* 0x00000010ff237435 */ /* 0x000fe200000001ff */
[----:B------:R-:W-:-:S02]  /*2ff0*/  MOV R3, 0x1f ;  /* 0x0000001f00037802 */ /* 0x000fc40000000f00 */
[----:B------:R-:W-:Y:S02]  /*3000*/  MOV R34, 0xffffffff ;  /* 0xffffffff00227802 */ /* 0x000fe40000000f00 */
[----:B------:R-:W-:Y:S02]  /*3010*/  MOV R32, 0x3030 ;  /* 0x0000303000207802 */ /* 0x000fe40000000f00 */
[----:B------:R-:W-:Y:S05]  /*3020*/  CALL.REL.NOINC `($__internal_23_$__cuda_sm70_shflsync_bfly_p) ;  /* 0x0000050000007944 */ /* 0x000fea0003c00000 */
        /* <DEDUP_REMOVED lines=54> */
[----:B------:R-:W-:Y:S05]  /*3390*/  CALL.REL.NOINC `($__internal_23_$__cuda_sm70_shflsync_bfly_p) ;  /* 0x0000019000007944 */ /* 0x000fea0003c00000 */
[----:B01----:R-:W-:Y:S01]  /*33a0*/  FADD.FTZ R42, R42, R35 ;  /* 0x000000232a2a7221 */ /* 0x003fe20000010000 */
[----:B------:R-:W-:Y:S01]  /*33b0*/  HFMA2.MMA R35, -RZ, RZ, 0, 1.1920928955078125e-07 ;  /* 0x00000002ff237435 */ /* 0x000fe200000001ff */
[----:B------:R-:W-:Y:S02]  /*33c0*/  MOV R3, 0x1f ;  /* 0x0000001f00037802 */ /* 0x000fe40000000f00 */
[----:B------:R-:W-:Y:S02]  /*33d0*/  MOV R34, 0xffffffff ;  /* 0xffffffff00227802 */ /* 0x000fe40000000f00 */
[----:B------:R-:W-:Y:S02]  /*33e0*/  MOV R32, 0x3400 ;  /* 0x0000340000207802 */ /* 0x000fe40000000f00 */
[----:B------:R-:W-:Y:S05]  /*33f0*/  CALL.REL.NOINC `($__internal_23_$__cuda_sm70_shflsync_bfly_p) ;  /* 0x0000013000007944 */ /* 0x000fea0003c00000 */
        /* <DEDUP_REMOVED lines=18> */
[----:B01----:R-:W-:Y:S05]  /*3520*/  BRA `(.L_x_2910) ;  /* 0xffffebf000007947 */ /* 0x003fea000383ffff */
        .weak           $__internal_23_$__cuda_sm70_shflsync_bfly_p
        .type           $__internal_23_$__cuda_sm70_shflsync_bfly_p,@function
        .size           $__internal_23_$__cuda_sm70_shflsync_bfly_p,(.L_x_22111 - $__internal_23_$__cuda_sm70_shflsync_bfly_p)
$__internal_23_$__cuda_sm70_shflsync_bfly_p:
[----:B------:R-:W-:Y:S01]  /*3530*/  HFMA2.MMA R33, -RZ, RZ, 0, 0 ;  /* 0x00000000ff217435 */ /* 0x000fe200000001ff */
[----:B------:R-:W-:Y:S04]  /*3540*/  WARPSYNC R34 ;  /* 0x0000002200007348 */ /* 0x000fe80003800000 */
[----:B------:R0:W1:Y:S01]  /*3550*/  SHFL.BFLY PT, R35, R42, R35, R3 ;  /* 0x0c0000232a237389 */ /* 0x00006200000e0003 */
[----:B------:R-:W-:Y:S05]  /*3560*/  RET.REL.NODEC R32 `(_ZN10layer_norm13ln_fwd_kernelINS_13Kernel_traitsI6__halfS2_S2_S2_fjLj6144ELj1ELj1ELj8ELj16ENS_18Kernel_traits_baseILj6144ES2_S2_S2_S2_fjLj256EEEEELb0ELb1ELb1ELb1EEEvNS_9FwdParamsE) ;  /* 0xffffca9020007950 */ /* 0x000fea0003c3ffff */
.L_x_2911:
        /* <DEDUP_REMOVED lines=9> */
.L_x_22111:


//--------------------- .text._ZN10layer_norm13ln_fwd_kernelINS_13Kernel_traitsI6__halfS2_S2_S2_fjLj6144ELj1ELj1ELj8ELj16ENS_18Kernel_traits_baseILj6144ES2_S2_S2_S2_fjLj256EEEEELb1ELb0ELb0ELb0EEEvNS_9FwdParamsE --------------------------
	.section	.text._ZN10layer_norm13ln_fwd_kernelINS_13Kernel_traitsI6__halfS2_S2_S2_fjLj6144ELj1ELj1ELj8ELj16ENS_18Kernel_traits_baseILj6144ES2_S2_S2_S2_fjLj256EEEEELb1ELb0ELb0ELb0EEEvNS_9FwdParamsE,"ax",@progbits
	.sectioninfo	@"SHI_REGISTERS=115"
	.align	128
        .global         _ZN10layer_norm13ln_fwd_kernelINS_13Kernel_traitsI6__halfS2_S2_S2_fjLj6144ELj1ELj1ELj8ELj16ENS_18Kernel_traits_baseILj6144ES2_S2_S2_S2_fjLj256EEEEELb1ELb0ELb0ELb0EEEvNS_9FwdParamsE
        .type           _ZN10layer_norm13ln_fwd_kernelINS_13Kernel_traitsI6__halfS2_S2_S2_fjLj6144ELj1ELj1ELj8ELj16ENS_18Kernel_traits_baseILj6144ES2_S2_S2_S2_fjLj256EEEEELb1ELb0ELb0ELb0EEEvNS_9FwdParamsE,@function
        .size           _ZN10layer_norm13ln_fwd_kernelINS_13Kernel_traitsI6__halfS2_S2_S2_fjLj6144ELj1ELj1ELj8ELj16ENS_18Kernel_traits_baseILj6144ES2_S2_S2_S2_fjLj256EEEEELb1ELb0ELb0ELb0EEEvNS_9FwdParamsE,(.L_x_22112 - _ZN10layer_norm13ln_fwd_kernelINS_13Kernel_traitsI6__halfS2_S2_S2_fjLj6144ELj1ELj1ELj8ELj16ENS_18Kernel_traits_baseILj6144ES2_S2_S2_S2_fjLj256EEEEELb1ELb0ELb0ELb0EEEvNS_9FwdParamsE)
        .other          _ZN10layer_norm13ln_fwd_kernelINS_13Kernel_traitsI6__halfS2_S2_S2_fjLj6144ELj1ELj1ELj8ELj16ENS_18Kernel_traits_baseILj6144ES2_S2_S2_S2_fjLj256EEEEELb1ELb0ELb0ELb0EEEvNS_9FwdParamsE,@"STO_CUDA_ENTRY STV_DEFAULT"
_ZN10layer_norm13ln_fwd_kernelINS_13Kernel_traitsI6__halfS2_S2_S2_fjLj6144ELj1ELj1ELj8ELj16ENS_18Kernel_traits_baseILj6144ES2_S2_S2_S2_fjLj256EEEEELb1ELb0ELb0ELb0EEEvNS_9FwdParamsE:
.text._ZN10layer_norm13ln_fwd_kernelINS_13Kernel_traitsI6__halfS2_S2_S2_fjLj6144ELj1ELj1ELj8ELj16ENS_18Kernel_traits_baseILj6144ES2_S2_S2_S2_fjLj256EEEEELb1ELb0ELb0ELb0EEEvNS_9FwdParamsE:
        /* <DEDUP_REMOVED lines=21> */
[----:B--2---:R-:W0:Y:S08]  /*0150*/  @P0 R2UR UR4, R2 ;  /* 0x00000000020403c2 */ /* 0x004e3000000e0000 */
[----:B------:R1:W2:Y:S01]  /*0160*/  @P0 R2UR UR5, R3 ;  /* 0x00000000030503c2 */ /* 0x0002a200000e0000 */
[----:B---3--:R-:W-:-:S04]  /*0170*/  @P0 IADD3 R74, P1, R4, c[0x0][0x240], RZ ;  /* 0x00009000044a0a10 */ /* 0x008fc80007f3e0ff */
[----:B------:R-:W-:-:S04]  /*0180*/  @P0 IADD3.X R75, RZ, R5, RZ, P1, !PT ;  /* 0x00000005ff4b0210 */ /* 0x000fc80000ffe4ff */
        /* <DEDUP_REMOVED lines=45> */
[----:B------:R-:W-:Y:S01]  /*0460*/  UIADD3 UR26, UR5, -0x695add53, URZ ;  /* 0x96a522ad051a7890 */ /* 0x000fe2000fffe03f */
[----:B------:R-:W-:-:S02]  /*0470*/  P2R R25, PR, RZ, 0x8 ;  /* 0x00000008ff197803 */ /* 0x000fc40000000000 */
[----:B------:R-:W-:Y:S01]  /*0480*/  LOP3.LUT R8, R5, UR16, R2, 0x96, !PT ;  /* 0x0000001005087c12 */ /* 0x000fe2000f8e9602 */
[----:B------:R-:W-:Y:S01]  /*0490*/  IMAD.WIDE.U32 R2, R3, -0x2daee0ad, RZ ;  /* 0xd2511f5303027825 */ /* 0x000fe200078e00ff */
[----:B------:R-:W-:-:S03]  /*04a0*/  P2R R26, PR, RZ, 0x4 ;  /* 0x00000004ff1a7803 */ /* 0x000fc60000000000 */
        /* <DEDUP_REMOVED lines=25> */
.L_x_2913:
[----:B0-----:R-:W-:Y:S05]  /*0640*/  BSYNC B0 ;  /* 0x0000000000007941 */ /* 0x001fea0003800000 */
.L_x_2912:
        /* <DEDUP_REMOVED lines=13> */
.L_x_2915:
[----:B0-----:R-:W-:Y:S05]  /*0720*/  BSYNC B0 ;  /* 0x0000000000007941 */ /* 0x001fea0003800000 */
.L_x_2914:
        /* <DEDUP_REMOVED lines=12> */
.L_x_2917:
[----:B0-----:R-:W-:Y:S05]  /*07f0*/  BSYNC B0 ;  /* 0x0000000000007941 */ /* 0x001fea0003800000 */
.L_x_2916:
[----:B------:R-:W-:Y:S02]  /*0800*/  ISETP.GE.AND P0, PT, R18, c[0x0][0x164], PT ;  /* 0x0000590012007a0c */ /* 0x000fe40003f06270 */
[----:B------:R-:W-:Y:S02]  /*0810*/  LOP3.LUT R72, R15, UR23, R8, 0x96, !PT ;  /* 0x000000170f487c12 */ /* 0x000fe4000f8e9608 */
[----:B------:R-:W-:-:S09]  /*0820*/  LOP3.LUT R73, R13, UR24, R2, 0x96, !PT ;  /* 0x000000180d497c12 */ /* 0x000fd2000f8e9602 */
        /* <DEDUP_REMOVED lines=9> */
[----:B------:R-:W-:Y:S01]  /*08c0*/  IMAD.HI.U32 R77, R73, -0x326172a9, RZ ;  /* 0xcd9e8d57494d7827 */ /* 0x000fe200078e00ff */
[--C-:B------:R-:W-:Y:S01]  /*08d0*/  HADD2.F32 R9, -RZ, R44.reuse.H0_H0 ;  /* 0x2000002cff097230 */ /* 0x100fe20000004100 */
[----:B------:R-:W-:Y:S01]  /*08e0*/  LOP3.LUT R65, R53, 0x1fffffe0, RZ, 0xc0, !PT ;  /* 0x1fffffe035417812 */ /* 0x000fe200078ec0ff */
[----:B------:R-:W-:Y:S01]  /*08f0*/  HADD2.F32 R8, -RZ, R44.H1_H1 ;  /* 0x3000002cff087230 */ /* 0x000fe20000004100 */
[----:B------:R-:W-:Y:S01]  /*0900*/  IMAD.IADD R52, R57, 0x1, -R50 ;  /* 0x0000000139347824 */ /* 0x000fe200078e0a32 */
[--C-:B------:R-:W-:Y:S01]  /*0910*/  HADD2.F32 R17, -RZ, R4.reuse.H0_H0 ;  /* 0x20000004ff117230 */ /* 0x100fe20000004100 */
[----:B------:R-:W-:Y:S01]  /*0920*/  IMAD.HI.U32 R75, R72, -0x2daee0ad, RZ ;  /* 0xd2511f53484b7827 */ /* 0x000fe200078e00ff */
[----:B------:R-:W-:Y:S01]  /*0930*/  HADD2.F32 R16, -RZ, R4.H1_H1 ;  /* 0x30000004ff107230 */ /* 0x000fe20000004100 */
[----:B------:R-:W-:Y:S01]  /*0940*/  LOP3.LUT R74, R74, 0x3, RZ, 0xc0, !PT ;  /* 0x000000034a4a7812 */ /* 0x000fe200078ec0ff */
[--C-:B------:R-:W-:Y:S01]  /*0950*/  HADD2.F32 R15, -RZ, R5.reuse.H0_H0 ;  /* 0x20000005ff0f7230 */ /* 0x100fe20000004100 */
[----:B------:R-:W-:Y:S01]  /*0960*/  IMNMX R51, RZ, R52, !PT ;  /* 0x00000034ff337217 */ /* 0x000fe20007800200 */
[----:B------:R-:W-:Y:S01]  /*0970*/  HADD2.F32 R14, -RZ, R5.H1_H1 ;  /* 0x30000005ff0e7230 */ /* 0x000fe20000004100 */
[----:B------:R-:W-:Y:S01]  /*0980*/  IMAD.MOV.U32 R70, RZ, RZ, 0x1 ;  /* 0x00000001ff467424 */ /* 0x000fe200078e00ff */
[--C-:B------:R-:W-:Y:S01]  /*0990*/  HADD2.F32 R7, -RZ, R45.reuse.H0_H0 ;  /* 0x2000002dff077230 */ /* 0x100fe20000004100 */
[----:B------:R-:W-:Y:S01]  /*09a0*/  IMAD R73, R73, -0x326172a9, RZ ;  /* 0xcd9e8d5749497824 */ /* 0x000fe200078e02ff */
[----:B------:R-:W-:Y:S01]  /*09b0*/  HADD2.F32 R6, -RZ, R45.H1_H1 ;  /* 0x3000002dff067230 */ /* 0x000fe20000004100 */
[----:B------:R-:W-:Y:S01]  /*09c0*/  IMAD R72, R72, -0x2daee0ad, RZ ;  /* 0xd2511f5348487824 */ /* 0x000fe200078e02ff */
[--C-:B------:R-:W-:Y:S01]  /*09d0*/  HADD2.F32 R27, -RZ, R37.reuse.H0_H0 ;  /* 0x20000025ff1b7230 */ /* 0x100fe20000004100 */
[----:B------:R-:W-:Y:S01]  /*09e0*/  MOV R71, RZ ;  /* 0x000000ff00477202 */ /* 0x000fe20000000f00 */
        /* <DEDUP_REMOVED lines=20> */
[----:B------:R-:W-:Y:S01]  /*0b30*/  IMNMX R28, R51, 0x20, PT ;  /* 0x00000020331c7817 */ /* 0x000fe20003800200 */
[----:B------:R-:W-:-:S02]  /*0b40*/  HADD2.F32 R51, -RZ, R29.H0_H0 ;  /* 0x2000001dff337230 */ /* 0x000fc40000004100 */
[----:B------:R-:W-:Y:S01]  /*0b50*/  HADD2.F32 R54, -RZ, R29.H1_H1 ;  /* 0x3000001dff367230 */ /* 0x000fe20000004100 */
[----:B------:R-:W-:Y:S01]  /*0b60*/  IMAD.SHL.U32 R29, R23, 0x20, RZ ;  /* 0x00000020171d7824 */ /* 0x000fe200078e00ff */
[--C-:B------:R-:W-:Y:S01]  /*0b70*/  HADD2.F32 R53, -RZ, R30.reuse.H0_H0 ;  /* 0x2000001eff357230 */ /* 0x100fe20000004100 */
[----:B------:R-:W-:Y:S01]  /*0b80*/  IMAD.IADD R28, R28, 0x1, R65 ;  /* 0x000000011c1c7824 */ /* 0x000fe200078e0241 */
[----:B------:R-:W-:Y:S02]  /*0b90*/  HADD2.F32 R56, -RZ, R30.H1_H1 ;  /* 0x3000001eff387230 */ /* 0x000fe40000004100 */
[----:B------:R-:W-:Y:S01]  /*0ba0*/  LOP3.LUT R30, R29, 0x3e0, RZ, 0xc0, !PT ;  /* 0x000003e01d1e7812 */ /* 0x000fe200078ec0ff */
[----:B------:R-:W-:Y:S01]  /*0bb0*/  HADD2.F32 R60, -RZ, R32.H1_H1 ;  /* 0x30000020ff3c7230 */ /* 0x000fe20000004100 */
[----:B------:R-:W-:Y:S01]  /*0bc0*/  SHF.L.U32 R28, R28, 0x3, RZ ;  /* 0x000000031c1c7819 */ /* 0x000fe200000006ff */
[----:B------:R-:W-:Y:S02]  /*0bd0*/  HADD2.F32 R61, -RZ, R34.H0_H0 ;  /* 0x20000022ff3d7230 */ /* 0x000fe40000004100 */
[----:B------:R-:W-:Y:S01]  /*0be0*/  IMAD.IADD R30, R57, 0x1, -R30 ;  /* 0x00000001391e7824 */ /* 0x000fe200078e0a1e */
[----:B------:R-:W-:Y:S01]  /*0bf0*/  HADD2.F32 R57, -RZ, R32.H0_H0 ;  /* 0x20000020ff397230 */ /* 0x000fe20000004100 */
[----:B------:R-:W-:Y:S01]  /*0c00*/  IMAD R32, R63, -0x2daee0ad, RZ ;  /* 0xd2511f533f207824 */ /* 0x000fe200078e02ff */
[----:B------:R-:W0:Y:S01]  /*0c10*/  I2F.U32 R28, R28 ;  /* 0x0000001c001c7306 */ /* 0x000e220000201000 */
[----:B------:R-:W-:Y:S01]  /*0c20*/  HADD2.F32 R64, -RZ, R34.H1_H1 ;  /* 0x30000022ff407230 */ /* 0x000fe20000004100 */
[----:B------:R-:W-:Y:S01]  /*0c30*/  IMNMX R30, RZ, R30, !PT ;  /* 0x0000001eff1e7217 */ /* 0x000fe20007800200 */
[----:B------:R-:W-:Y:S01]  /*0c40*/  IMAD R34, R66, -0x326172a9, RZ ;  /* 0xcd9e8d5742227824 */ /* 0x000fe200078e02ff */
[--C-:B------:R-:W-:Y:S01]  /*0c50*/  HADD2.F32 R0, -RZ, R36.reuse.H0_H0 ;  /* 0x20000024ff007230 */ /* 0x100fe20000004100 */
[----:B------:R-:W-:Y:S01]  /*0c60*/  LOP3.LUT R75, R75, UR26, R32, 0x96, !PT ;  /* 0x0000001a4b4b7c12 */ /* 0x000fe2000f8e9620 */
[----:B------:R-:W-:Y:S01]  /*0c70*/  HADD2.F32 R36, -RZ, R36.H1_H1 ;  /* 0x30000024ff247230 */ /* 0x000fe20000004100 */
[----:B------:R-:W-:Y:S01]  /*0c80*/  IMNMX R30, R30, 0x20, PT ;  /* 0x000000201e1e7817 */ /* 0x000fe20003800200 */
[--C-:B------:R-:W-:Y:S01]  /*0c90*/  HADD2.F32 R55, -RZ, R31.reuse.H0_H0 ;  /* 0x2000001fff377230 */ /* 0x100fe20000004100 */
[----:B------:R-:W-:Y:S01]  /*0ca0*/  LOP3.LUT R77, R77, UR25, R34, 0x96, !PT ;  /* 0x000000194d4d7c12 */ /* 0x000fe2000f8e9622 */
[----:B------:R-:W-:-:S02]  /*0cb0*/  HADD2.F32 R58, -RZ, R31.H1_H1 ;  /* 0x3000001fff3a7230 */ /* 0x000fc40000004100 */
[----:B------:R-:W-:Y:S01]  /*0cc0*/  IMAD.IADD R30, R65, 0x1, R30 ;  /* 0x00000001411e7824 */ /* 0x000fe200078e021e */
[--C-:B------:R-:W-:Y:S02]  /*0cd0*/  HADD2.F32 R59, -RZ, R33.reuse.H0_H0 ;  /* 0x20000021ff3b7230 */ /* 0x100fe40000004100 */
[----:B------:R-:W-:Y:S01]  /*0ce0*/  HADD2.F32 R62, -RZ, R33.H1_H1 ;  /* 0x30000021ff3e7230 */ /* 0x000fe20000004100 */
[----:B0-----:R0:W1:Y:S01]  /*0cf0*/  MUFU.RCP R76, R28 ;  /* 0x0000001c004c7308 */ /* 0x0010620000001000 */
[--C-:B------:R-:W-:Y:S01]  /*0d00*/  HADD2.F32 R63, -RZ, R35.reuse.H0_H0 ;  /* 0x20000023ff3f7230 */ /* 0x100fe20000004100 */
[----:B------:R-:W-:Y:S01]  /*0d10*/  IMAD.SHL.U32 R69, R30, 0x8, RZ ;  /* 0x000000081e457824 */ /* 0x000fe200078e00ff */
[----:B------:R-:W-:-:S05]  /*0d20*/  HADD2.F32 R78, -RZ, R35.H1_H1 ;  /* 0x30000023ff4e7230 */ /* 0x000fca0000004100 */
.L_x_3101:
[----:B------:R-:W-:Y:S02]  /*0d30*/  ISETP.NE.U32.AND P0, PT, RZ, c[0x0][0x1c0], PT ;  /* 0x00007000ff007a0c */ /* 0x000fe40003f05070 */
[----:B------:R-:W-:Y:S02]  /*0d40*/  ISETP.NE.AND P1, PT, R24, RZ, PT ;  /* 0x000000ff1800720c */ /* 0x000fe40003f25270 */
        /* <DEDUP_REMOVED lines=10> */
[----:B------:R-:W-:-:S04]  /*0df0*/  LEA.HI.SX32 R68, R35, R68, 0x1d ;  /* 0x0000004423447211 */ /* 0x000fc800078feaff */
[----:B------:R-:W-:Y:S01]  /*0e00*/  MOV R109, R68 ;  /* 0x00000044006d7202 */ /* 0x000fe20000000f00 */
[----:B--2---:R-:W-:Y:S01]  /*0e10*/  @P0 HADD2.F32 R108, -RZ, R32.H0_H0 ;  /* 0x20000020ff6c0230 */ /* 0x004fe20000004100 */
        /* <DEDUP_REMOVED lines=8> */
[----:B0-----:R0:W5:Y:S01]  /*0ea0*/  @P0 LDG.E.128 R28, [R100.64] ;  /* 0x00000006641c0981 */ /* 0x001162000c1e1d00 */
        /* <DEDUP_REMOVED lines=12> */
.L_x_2921:
[----:B0-----:R-:W-:Y:S02]  /*0f70*/  IMAD.MOV.U32 R67, RZ, RZ, R73 ;  /* 0x000000ffff437224 */ /* 0x001fe400078e0049 */
.L_x_2922:
[----:B------:R-:W-:Y:S05]  /*0f80*/  BSYNC B1 ;  /* 0x0000000000017941 */ /* 0x000fea0003800000 */
.L_x_2920:
        /* <DEDUP_REMOVED lines=16> */
.L_x_2926:
[----:B------:R-:W-:Y:S05]  /*1090*/  BSYNC B2 ;  /* 0x0000000000027941 */ /* 0x000fea0003800000 */
.L_x_2925:
        /* <DEDUP_REMOVED lines=44> */
.L_x_2924:
[----:B------:R-:W-:Y:S05]  /*1360*/  BSYNC B1 ;  /* 0x0000000000017941 */ /* 0x000fea0003800000 */
.L_x_2923:
[----:B------:R-:W0:Y:S01]  /*1370*/  I2F.U32 R67, R67 ;  /* 0x0000004300437306 */ /* 0x000e220000201000 */
[----:B------:R-:W-:Y:S01]  /*1380*/  HFMA2.MMA R102, -RZ, RZ, 0.1171875, 0 ;  /* 0x2f800000ff667435 */ /* 0x000fe200000001ff */
[----:B-----5:R-:W-:Y:S01]  /*1390*/  HADD2.F32 R79, -RZ, R32.H0_H0 ;  /* 0x20000020ff4f7230 */ /* 0x020fe20000004100 */
[C---:B------:R-:W-:Y:S01]  /*13a0*/  ISETP.NE.AND P1, PT, R80.reuse, 0x1, PT ;  /* 0x000000015000780c */ /* 0x040fe20003f25270 */
[----:B------:R-:W-:Y:S01]  /*13b0*/  BSSY B1, `(.L_x_2927) ;  /* 0x0000014000017945 */ /* 0x000fe20003800000 */
[----:B------:R-:W-:Y:S02]  /*13c0*/  IADD3 R85, R80, 0x1, RZ ;  /* 0x0000000150557810 */ /* 0x000fe40007ffe0ff */
[----:B------:R-:W-:-:S04]  /*13d0*/  FMUL.FTZ R79, R79, R108 ;  /* 0x0000006c4f4f7220 */ /* 0x000fc80000410000 */
[----:B------:R-:W-:Y:S02]  /*13e0*/  FMUL.FTZ R79, R79, c[0x0][0x1e8] ;  /* 0x00007a004f4f7a20 */ /* 0x000fe40000410000 */
[----:B0-----:R-:W-:-:S05]  /*13f0*/  FFMA.FTZ R74, R67, R102, 1.1641532182693481445e-10 ;  /* 0x2f000000434a7423 */ /* 0x001fca0000010066 */
[----:B------:R-:W-:Y:S01]  /*1400*/  FSETP.GTU.FTZ.AND P2, PT, R74, c[0x0][0x1e4], PT ;  /* 0x000079004a007a0b */ /* 0x000fe20003f5c000 */
[----:B------:R-:W-:-:S03]  /*1410*/  @P0 HADD2.F32 R74, -RZ, R28.H0_H0 ;  /* 0x2000001cff4a0230 */ /* 0x000fc60000004100 */
        /* <DEDUP_REMOVED lines=12> */
.L_x_2928:
[----:B------:R-:W-:Y:S02]  /*14e0*/  MOV R79, R73 ;  /* 0x00000049004f7202 */ /* 0x000fe40000000f00 */
.L_x_2929:
[----:B------:R-:W-:Y:S05]  /*14f0*/  BSYNC B1 ;  /* 0x0000000000017941 */ /* 0x000fea0003800000 */
.L_x_2927:
        /* <DEDUP_REMOVED lines=16> */
.L_x_2933:
[----:B------:R-:W-:Y:S05]  /*1600*/  BSYNC B2 ;  /* 0x0000000000027941 */ /* 0x000fea0003800000 */
.L_x_2932:
        /* <DEDUP_REMOVED lines=44> */
.L_x_2931:
[----:B------:R-:W-:Y:S05]  /*18d0*/  BSYNC B1 ;  /* 0x0000000000017941 */ /* 0x000fea0003800000 */
.L_x_2930:
[----:B------:R-:W0:Y:S01]  /*18e0*/  I2F.U32 R79, R79 ;  /* 0x0000004f004f7306 */ /* 0x000e220000201000 */
[----:B------:R-:W-:Y:S01]  /*18f0*/  HADD2.F32 R91, -RZ, R32.H1_H1 ;  /* 0x30000020ff5b7230 */ /* 0x000fe20000004100 */
[C---:B------:R-:W-:Y:S01]  /*1900*/  ISETP.NE.AND P1, PT, R85.reuse, 0x1, PT ;  /* 0x000000015500780c */ /* 0x040fe20003f25270 */
[----:B------:R-:W-:Y:S01]  /*1910*/  @P0 HADD2.F32 R101, -RZ, R28.H1_H1 ;  /* 0x3000001cff650230 */ /* 0x000fe20000004100 */
[----:B------:R-:W-:Y:S01]  /*1920*/  BSSY B1, `(.L_x_2934) ;  /* 0x0000013000017945 */ /* 0x000fe20003800000 */
[----:B------:R-:W-:Y:S01]  /*1930*/  IADD3 R74, R85, 0x1, RZ ;  /* 0x00000001554a7810 */ /* 0x000fe20007ffe0ff */
[----:B------:R-:W-:-:S04]  /*1940*/  FMUL.FTZ R91, R91, R108 ;  /* 0x0000006c5b5b7220 */ /* 0x000fc80000410000 */
        /* <DEDUP_REMOVED lines=15> */
.L_x_2935:
[----:B------:R-:W-:Y:S02]  /*1a40*/  IMAD.MOV.U32 R32, RZ, RZ, R73 ;  /* 0x000000ffff207224 */ /* 0x000fe400078e0049 */
.L_x_2936:
[----:B------:R-:W-:Y:S05]  /*1a50*/  BSYNC B1 ;  /* 0x0000000000017941 */ /* 0x000fea0003800000 */
.L_x_2934:
        /* <DEDUP_REMOVED lines=16> */
.L_x_2940:
[----:B------:R-:W-:Y:S05]  /*1b60*/  BSYNC B2 ;  /* 0x0000000000027941 */ /* 0x000fea0003800000 */
.L_x_2939:
        /* <DEDUP_REMOVED lines=42> */
[----:B------:R-:W-:Y:S01]  /*1e10*/  IMAD.MOV.U32 R72, RZ, RZ, R74 ;  /* 0x000000ffff487224 */ /* 0x000fe200078e004a */
[----:B------:R-:W-:-:S06]  /*1e20*/  HFMA2.MMA R74, -RZ, RZ, 0, 0 ;  /* 0x00000000ff4a7435 */ /* 0x000fcc00000001ff */
.L_x_2938:
[----:B------:R-:W-:Y:S05]  /*1e30*/  BSYNC B1 ;  /* 0x0000000000017941 */ /* 0x000fea0003800000 */
.L_x_2937:
[----:B------:R-:W0:Y:S01]  /*1e40*/  I2F.U32 R79, R32 ;  /* 0x00000020004f7306 */ /* 0x000e220000201000 */
[----:B------:R-:W-:Y:S01]  /*1e50*/  HADD2.F32 R85, -RZ, R33.H0_H0 ;  /* 0x20000021ff557230 */ /* 0x000fe20000004100 */
[C---:B------:R-:W-:Y:S01]  /*1e60*/  ISETP.NE.AND P2, PT, R74.reuse, 0x1, PT ;  /* 0x000000014a00780c */ /* 0x040fe20003f45270 */
[----:B------:R-:W-:Y:S01]  /*1e70*/  @P0 HADD2.F32 R86, -RZ, R29.H0_H0 ;  /* 0x2000001dff560230 */ /* 0x000fe20000004100 */
[----:B------:R-:W-:Y:S01]  /*1e80*/  BSSY B1, `(.L_x_2941) ;  /* 0x0000012000017945 */ /* 0x000fe20003800000 */
[----:B------:R-:W-:Y:S01]  /*1e90*/  IADD3 R91, R74, 0x1, RZ ;  /* 0x000000014a5b7810 */ /* 0x000fe20007ffe0ff */
[----:B------:R-:W-:-:S04]  /*1ea0*/  FMUL.FTZ R85, R85, R108 ;  /* 0x0000006c55557220 */ /* 0x000fc80000410000 */
        /* <DEDUP_REMOVED lines=14> */
.L_x_2942:
[----:B------:R-:W-:Y:S02]  /*1f90*/  MOV R32, R73 ;  /* 0x0000004900207202 */ /* 0x000fe40000000f00 */
.L_x_2943:
[----:B------:R-:W-:Y:S05]  /*1fa0*/  BSYNC B1 ;  /* 0x0000000000017941 */ /* 0x000fea0003800000 */
.L_x_2941:
        /* <DEDUP_REMOVED lines=16> */
.L_x_2947:
[----:B------:R-:W-:Y:S05]  /*20b0*/  BSYNC B2 ;  /* 0x0000000000027941 */ /* 0x000fea0003800000 */
.L_x_2946:
        /* <DEDUP_REMOVED lines=44> */
.L_x_2945:
[----:B------:R-:W-:Y:S05]  /*2380*/  BSYNC B1 ;  /* 0x0000000000017941 */ /* 0x000fea0003800000 */
.L_x_2944:
[----:B------:R-:W0:Y:S01]  /*2390*/  I2F.U32 R85, R32 ;  /* 0x0000002000557306 */ /* 0x000e220000201000 */
[----:B------:R-:W-:Y:S01]  /*23a0*/  HADD2.F32 R33, -RZ, R33.H1_H1 ;  /* 0x30000021ff217230 */ /* 0x000fe20000004100 */
[----:B------:R-:W-:Y:S01]  /*23b0*/  ISETP.NE.AND P3, PT, R91, 0x1, PT ;  /* 0x000000015b00780c */ /* 0x000fe20003f65270 */
[----:B------:R-:W-:Y:S01]  /*23c0*/  @P0 HADD2.F32 R101, -RZ, R29.H1_H1 ;  /* 0x3000001dff650230 */ /* 0x000fe20000004100 */
[----:B------:R-:W-:Y:S02]  /*23d0*/  BSSY B1, `(.L_x_2948) ;  /* 0x0000012000017945 */ /* 0x000fe40003800000 */
[----:B------:R-:W-:-:S04]  /*23e0*/  FMUL.FTZ R33, R33, R108 ;  /* 0x0000006c21217220 */ /* 0x000fc80000410000 */
[----:B------:R-:W-:Y:S02]  /*23f0*/  FMUL.FTZ R33, R33, c[0x0][0x1e8] ;  /* 0x00007a0021217a20 */ /* 0x000fe40000410000 */
[----:B0-----:R-:W-:-:S05]  /*2400*/  FFMA.FTZ R85, R85, R102, 1.1641532182693481445e-10 ;  /* 0x2f00000055557423 */ /* 0x001fca0000010066 */
        /* <DEDUP_REMOVED lines=13> */
.L_x_2949:
[----:B------:R-:W-:Y:S02]  /*24e0*/  IMAD.MOV.U32 R85, RZ, RZ, R73 ;  /* 0x000000ffff557224 */ /* 0x000fe400078e0049 */
.L_x_2950:
[----:B------:R-:W-:Y:S05]  /*24f0*/  BSYNC B1 ;  /* 0x0000000000017941 */ /* 0x000fea0003800000 */
.L_x_2948:
        /* <DEDUP_REMOVED lines=16> */
.L_x_2954:
[----:B------:R-:W-:Y:S05]  /*2600*/  BSYNC B2 ;  /* 0x0000000000027941 */ /* 0x000fea0003800000 */
.L_x_2953:
        /* <DEDUP_REMOVED lines=44> */
.L_x_2952:
[----:B------:R-:W-:Y:S05]  /*28d0*/  BSYNC B1 ;  /* 0x0000000000017941 */ /* 0x000fea0003800000 */
.L_x_2951:
[----:B------:R-:W0:Y:S01]  /*28e0*/  I2F.U32 R85, R85 ;  /* 0x0000005500557306 */ /* 0x000e220000201000 */
[----:B------:R-:W-:Y:S01]  /*28f0*/  HADD2.F32 R91, -RZ, R34.H0_H0 ;  /* 0x20000022ff5b7230 */ /* 0x000fe20000004100 */
[----:B------:R-:W-:Y:S01]  /*2900*/  ISETP.NE.AND P4, PT, R33, 0x1, PT ;  /* 0x000000012100780c */ /* 0x000fe20003f85270 */
[----:B------:R-:W-:Y:S01]  /*2910*/  @P0 HADD2.F32 R74, -RZ, R30.H0_H0 ;  /* 0x2000001eff4a0230 */ /* 0x000fe20000004100 */
[----:B------:R-:W-:Y:S02]  /*2920*/  BSSY B1, `(.L_x_2955) ;  /* 0x0000012000017945 */ /* 0x000fe40003800000 */
        /* <DEDUP_REMOVED lines=16> */
.L_x_2956:
[----:B------:R-:W-:Y:S02]  /*2a30*/  IMAD.MOV.U32 R91, RZ, RZ, R73 ;  /* 0x000000ffff5b7224 */ /* 0x000fe400078e0049 */
.L_x_2957:
[----:B------:R-:W-:Y:S05]  /*2a40*/  BSYNC B1 ;  /* 0x0000000000017941 */ /* 0x000fea0003800000 */
.L_x_2955:
        /* <DEDUP_REMOVED lines=16> */
.L_x_2961:
[----:B------:R-:W-:Y:S05]  /*2b50*/  BSYNC B2 ;  /* 0x0000000000027941 */ /* 0x000fea0003800000 */
.L_x_2960:
        /* <DEDUP_REMOVED lines=42> */
[----:B------:R-:W-:Y:S01]  /*2e00*/  MOV R72, R32 ;  /* 0x0000002000487202 */ /* 0x000fe20000000f00 */
[----:B------:R-:W-:Y:S02]  /*2e10*/  IMAD.MOV.U32 R32, RZ, RZ, RZ ;  /* 0x000000ffff207224 */ /* 0x000fe400078e00ff */
.L_x_2959:
[----:B------:R-:W-:Y:S05]  /*2e20*/  BSYNC B1 ;  /* 0x0000000000017941 */ /* 0x000fea0003800000 */
.L_x_2958:
        /* <DEDUP_REMOVED lines=21> */
.L_x_2963:
[----:B------:R-:W-:Y:S02]  /*2f80*/  IMAD.MOV.U32 R34, RZ, RZ, R73 ;  /* 0x000000ffff227224 */ /* 0x000fe400078e0049 */
.L_x_2964:
[----:B------:R-:W-:Y:S05]  /*2f90*/  BSYNC B1 ;  /* 0x0000000000017941 */ /* 0x000fea0003800000 */
.L_x_2962:
        /* <DEDUP_REMOVED lines=16> */
.L_x_2968:
[----:B------:R-:W-:Y:S05]  /*30a0*/  BSYNC B2 ;  /* 0x0000000000027941 */ /* 0x000fea0003800000 */
.L_x_2967:
        /* <DEDUP_REMOVED lines=43> */
[----:B------:R-:W-:Y:S02]  /*3360*/  IMAD.MOV.U32 R33, RZ, RZ, RZ ;  /* 0x000000ffff217224 */ /* 0x000fe400078e00ff */
.L_x_2966:
[----:B------:R-:W-:Y:S05]  /*3370*/  BSYNC B1 ;  /* 0x0000000000017941 */ /* 0x000fea0003800000 */
.L_x_2965:
        /* <DEDUP_REMOVED lines=21> */
.L_x_2970:
[----:B------:R-:W-:Y:S02]  /*34d0*/  MOV R34, R73 ;  /* 0x0000004900227202 */ /* 0x000fe40000000f00 */
.L_x_2971:
[----:B------:R-:W-:Y:S05]  /*34e0*/  BSYNC B1 ;  /* 0x0000000000017941 */ /* 0x000fea0003800000 */
.L_x_2969:
        /* <DEDUP_REMOVED lines=18> */
.L_x_2975:
[----:B------:R-:W-:Y:S05]  /*3610*/  BSYNC B2 ;  /* 0x0000000000027941 */ /* 0x000fea0003800000 */
.L_x_2974:
        /* <DEDUP_REMOVED lines=42> */
[----:B------:R-:W-:Y:S01]  /*38c0*/  LOP3.LUT R75, R33, UR26, R72, 0x96, !PT ;  /* 0x0000001a214b7c12 */ /* 0x000fe2000f8e9648 */
[----:B------:R-:W-:-:S04]  /*38d0*/  IMAD.MOV.U32 R72, RZ, RZ, R32 ;  /* 0x000000ffff487224 */ /* 0x000fc800078e0020 */
.L_x_2973:
[----:B------:R-:W-:Y:S05]  /*38e0*/  BSYNC B1 ;  /* 0x0000000000017941 */ /* 0x000fea0003800000 */
.L_x_2972:
[----:B------:R-:W0:Y:S01]  /*38f0*/  I2F.U32 R33, R34 ;  /* 0x0000002200217306 */ /* 0x000e220000201000 */
[----:B------:R-:W-:Y:S01]  /*3900*/  HADD2.F32 R35, -RZ, R35.H1_H1 ;  /* 0x30000023ff237230 */ /* 0x000fe20000004100 */
[----:B------:R-:W-:Y:S01]  /*3910*/  SEL R110, RZ, 0x10000, P5 ;  /* 0x00010000ff6e7807 */ /* 0x000fe20002800000 */
[----:B------:R-:W-:Y:S01]  /*3920*/  @P0 HADD2.F32 R100, -RZ, R31.H1_H1 ;  /* 0x3000001fff640230 */ /* 0x000fe20000004100 */
[----:B------:R-:W-:Y:S02]  /*3930*/  ISETP.NE.AND P5, PT, R103, RZ, PT ;  /* 0x000000ff6700720c */ /* 0x000fe40003fa5270 */
[----:B------:R-:W-:Y:S01]  /*3940*/  FMUL.FTZ R35, R35, R108 ;  /* 0x0000006c23237220 */ /* 0x000fe20000410000 */
[----:B------:R-:W-:-:S02]  /*3950*/  SEL R32, RZ, 0x1, P2 ;  /* 0x00000001ff207807 */ /* 0x000fc40001000000 */
[----:B------:R-:W-:Y:S01]  /*3960*/  SEL R106, RZ, 0x1, P1 ;  /* 0x00000001ff6a7807 */ /* 0x000fe20000800000 */
[----:B------:R-:W-:Y:S01]  /*3970*/  FMUL.FTZ R35, R35, c[0x0][0x1e8] ;  /* 0x00007a0023237a20 */ /* 0x000fe20000410000 */
[----:B------:R-:W-:Y:S02]  /*3980*/  SEL R104, RZ, 0x1, P5 ;  /* 0x00000001ff687807 */ /* 0x000fe40002800000 */
[----:B------:R-:W-:Y:S01]  /*3990*/  ISETP.NE.AND P6, PT, R97, RZ, PT ;  /* 0x000000ff6100720c */ /* 0x000fe20003fc5270 */
[----:B------:R-:W-:Y:S01]  /*39a0*/  IMAD.WIDE.U32 R106, R106, 0x10000, RZ ;  /* 0x000100006a6a7825 */ /* 0x000fe200078e00ff */
[----:B------:R-:W-:Y:S02]  /*39b0*/  SEL R103, RZ, 0x100, P4 ;  /* 0x00000100ff677807 */ /* 0x000fe40002000000 */
[----:B------:R-:W-:Y:S01]  /*39c0*/  SEL R109, RZ, 0x1, P3 ;  /* 0x00000001ff6d7807 */ /* 0x000fe20001800000 */
[----:B0-----:R-:W-:Y:S01]  /*39d0*/  FFMA.FTZ R33, R33, R102, 1.1641532182693481445e-10 ;  /* 0x2f00000021217423 */ /* 0x001fe20000010066 */
[----:B------:R-:W-:Y:S01]  /*39e0*/  SEL R101, RZ, 0x1, P6 ;  /* 0x00000001ff657807 */ /* 0x000fe20003000000 */
[----:B------:R-:W-:-:S03]  /*39f0*/  IMAD.WIDE.U32 R104, R104, 0x100, RZ ;  /* 0x0000010068687825 */ /* 0x000fc600078e00ff */
[----:B------:R-:W-:Y:S01]  /*3a00*/  FSETP.GTU.FTZ.AND P1, PT, R33, c[0x0][0x1e4], PT ;  /* 0x0000790021007a0b */ /* 0x000fe20003f3c000 */
[----:B------:R-:W-:-:S03]  /*3a10*/  IMAD.WIDE.U32 R32, R32, 0x1000000, RZ ;  /* 0x0100000020207825 */ /* 0x000fc600078e00ff */
[----:B------:R-:W-:Y:S02]  /*3a20*/  SEL R34, RZ, 0x1000000, P1 ;  /* 0x01000000ff227807 */ /* 0x000fe40000800000 */
[----:B------:R-:W-:Y:S02]  /*3a30*/  FSEL R97, R35, RZ, !P1 ;  /* 0x000000ff23617208 */ /* 0x000fe40004800000 */
[----:B------:R-:W-:Y:S02]  /*3a40*/  LOP3.LUT R104, R104, R32, R106, 0xfe, !PT ;  /* 0x0000002068687212 */ /* 0x000fe400078efe6a */
[----:B------:R-:W-:Y:S01]  /*3a50*/  LOP3.LUT R32, R103, R34, R110, 0xfe, !PT ;  /* 0x0000002267207212 */ /* 0x000fe200078efe6e */
[----:B------:R-:W-:Y:S01]  /*3a60*/  @P0 FADD.FTZ R97, R100, R97 ;  /* 0x0000006164610221 */ /* 0x000fe20000010000 */
[----:B------:R-:W-:Y:S02]  /*3a70*/  LEA R102, P0, R68, c[0x0][0x188], 0x4 ;  /* 0x0000620044667a11 */ /* 0x000fe400078020ff */
[----:B------:R-:W-:-:S02]  /*3a80*/  LOP3.LUT R109, R33, R32, R109, 0xfe, !PT ;  /* 0x00000020216d7212 */ /* 0x000fc400078efe6d */
[----:B------:R-:W-:Y:S02]  /*3a90*/  LEA R100, P1, R68, c[0x0][0x190], 0x3 ;  /* 0x0000640044647a11 */ /* 0x000fe400078218ff */
[----:B------:R-:W-:Y:S02]  /*3aa0*/  LOP3.LUT R104, R104, R101, RZ, 0xfc, !PT ;  /* 0x0000006568687212 */ /* 0x000fe400078efcff */
[----:B------:R-:W-:Y:S02]  /*3ab0*/  F2FP.PACK_AB R34, R92, R85 ;  /* 0x000000555c22723e */ /* 0x000fe400000000ff */
[----:B------:R-:W-:Y:S02]  /*3ac0*/  F2FP.PACK_AB R33, R86, R79 ;  /* 0x0000004f5621723e */ /* 0x000fe400000000ff */
[----:B------:R-:W-:Y:S02]  /*3ad0*/  F2FP.PACK_AB R32, R80, R67 ;  /* 0x000000435020723e */ /* 0x000fe400000000ff */
[----:B------:R-:W-:-:S02]  /*3ae0*/  LEA.HI.X R103, R68, c[0x0][0x18c], RZ, 0x4, P0 ;  /* 0x0000630044677a11 */ /* 0x000fc400000f24ff */
[----:B------:R-:W-:Y:S02]  /*3af0*/  F2FP.PACK_AB R35, R97, R91 ;  /* 0x0000005b6123723e */ /* 0x000fe400000000ff */
[C---:B------:R-:W-:Y:S02]  /*3b00*/  LEA.HI.X R101, R68.reuse, c[0x0][0x194], RZ, 0x3, P1 ;  /* 0x0000650044657a11 */ /* 0x040fe400008f1cff */
[----:B------:R-:W-:Y:S01]  /*3b10*/  LOP3.LUT R105, R105, R109, R107, 0xfe, !PT ;  /* 0x0000006d69697212 */ /* 0x000fe200078efe6b */
[----:B------:R0:W-:Y:S01]  /*3b20*/  STG.E.128 [R102.64], R32 ;  /* 0x0000002066007986 */ /* 0x0001e2000c101d06 */
[----:B------:R-:W-:-:S03]  /*3b30*/  IADD3 R109, R68, 0x100, RZ ;  /* 0x00000100446d7810 */ /* 0x000fc60007ffe0ff */
[----:B------:R0:W-:Y:S04]  /*3b40*/  STG.E.64 [R100.64], R104 ;  /* 0x0000006864007986 */ /* 0x0001e8000c101b06 */
.L_x_2919:
[----:B------:R-:W-:Y:S05]  /*3b50*/  BSYNC B0 ;  /* 0x0000000000007941 */ /* 0x000fea0003800000 */
.L_x_2918:
        /* <DEDUP_REMOVED lines=23> */
.L_x_2979:
[----:B0-----:R-:W-:Y:S02]  /*3cd0*/  IMAD.MOV.U32 R66, RZ, RZ, R73 ;  /* 0x000000ffff427224 */ /* 0x001fe400078e0049 */
.L_x_2980:
[----:B------:R-:W-:Y:S05]  /*3ce0*/  BSYNC B1 ;  /* 0x0000000000017941 */ /* 0x000fea0003800000 */
.L_x_2978:
        /* <DEDUP_REMOVED lines=16> */
.L_x_2984:
[----:B------:R-:W-:Y:S05]  /*3df0*/  BSYNC B2 ;  /* 0x0000000000027941 */ /* 0x000fea0003800000 */
.L_x_2983:
        /* <DEDUP_REMOVED lines=44> */
.L_x_2982:
[----:B------:R-:W-:Y:S05]  /*40c0*/  BSYNC B1 ;  /* 0x0000000000017941 */ /* 0x000fea0003800000 */
.L_x_2981:
[----:B------:R-:W0:Y:S01]  /*40d0*/  I2F.U32 R81, R66 ;  /* 0x0000004200517306 */ /* 0x000e220000201000 */
[----:B------:R-:W-:Y:S01]  /*40e0*/  HFMA2.MMA R98, -RZ, RZ, 0.1171875, 0 ;  /* 0x2f800000ff627435 */ /* 0x000fe200000001ff */
[----:B-----5:R-:W-:Y:S01]  /*40f0*/  HADD2.F32 R87, -RZ, R32.H0_H0 ;  /* 0x20000020ff577230 */ /* 0x020fe20000004100 */
[C---:B------:R-:W-:Y:S01]  /*4100*/  ISETP.NE.AND P1, PT, R82.reuse, 0x1, PT ;  /* 0x000000015200780c */ /* 0x040fe20003f25270 */
[----:B------:R-:W-:Y:S01]  /*4110*/  BSSY B1, `(.L_x_2985) ;  /* 0x0000014000017945 */ /* 0x000fe20003800000 */
[----:B------:R-:W-:-:S02]  /*4120*/  IADD3 R74, R82, 0x1, RZ ;  /* 0x00000001524a7810 */ /* 0x000fc40007ffe0ff */
        /* <DEDUP_REMOVED lines=17> */
.L_x_2986:
[----:B------:R-:W-:Y:S02]  /*4240*/  IMAD.MOV.U32 R81, RZ, RZ, R73 ;  /* 0x000000ffff517224 */ /* 0x000fe400078e0049 */
.L_x_2987:
[----:B------:R-:W-:Y:S05]  /*4250*/  BSYNC B1 ;  /* 0x0000000000017941 */ /* 0x000fea0003800000 */
.L_x_2985:
        /* <DEDUP_REMOVED lines=16> */
.L_x_2991:
[----:B------:R-:W-:Y:S05]  /*4360*/  BSYNC B2 ;  /* 0x0000000000027941 */ /* 0x000fea0003800000 */
.L_x_2990:
        /* <DEDUP_REMOVED lines=44> */
.L_x_2989:
[----:B------:R-:W-:Y:S05]  /*4630*/  BSYNC B1 ;  /* 0x0000000000017941 */ /* 0x000fea0003800000 */
.L_x_2988:
[----:B------:R-:W0:Y:S01]  /*4640*/  I2F.U32 R81, R81 ;  /* 0x0000005100517306 */ /* 0x000e220000201000 */
[----:B------:R-:W-:Y:S01]  /*4650*/  HADD2.F32 R87, -RZ, R32.H1_H1 ;  /* 0x30000020ff577230 */ /* 0x000fe20000004100 */
[----:B------:R-:W-:Y:S01]  /*4660*/  ISETP.NE.AND P1, PT, R74, 0x1, PT ;  /* 0x000000014a00780c */ /* 0x000fe20003f25270 */
[----:B------:R-:W-:Y:S03]  /*4670*/  BSSY B1, `(.L_x_2992) ;  /* 0x0000014000017945 */ /* 0x000fe60003800000 */
[----:B------:R-:W-:-:S04]  /*4680*/  FMUL.FTZ R87, R87, R108 ;  /* 0x0000006c57577220 */ /* 0x000fc80000410000 */
[----:B------:R-:W-:Y:S02]  /*4690*/  FMUL.FTZ R87, R87, c[0x0][0x1e8] ;  /* 0x00007a0057577a20 */ /* 0x000fe40000410000 */
[----:B0-----:R-:W-:-:S05]  /*46a0*/  FFMA.FTZ R32, R81, R98, 1.1641532182693481445e-10 ;  /* 0x2f00000051207423 */ /* 0x001fca0000010062 */
[----:B------:R-:W-:Y:S01]  /*46b0*/  FSETP.GTU.FTZ.AND P2, PT, R32, c[0x0][0x1e4], PT ;  /* 0x0000790020007a0b */ /* 0x000fe20003f5c000 */
[----:B------:R-:W-:-:S03]  /*46c0*/  @P0 HADD2.F32 R32, -RZ, R28.H1_H1 ;  /* 0x3000001cff200230 */ /* 0x000fc60000004100 */
        /* <DEDUP_REMOVED lines=13> */
.L_x_2993:
[----:B------:R-:W-:Y:S02]  /*47a0*/  IMAD.MOV.U32 R32, RZ, RZ, R73 ;  /* 0x000000ffff207224 */ /* 0x000fe400078e0049 */
.L_x_2994:
[----:B------:R-:W-:Y:S05]  /*47b0*/  BSYNC B1 ;  /* 0x0000000000017941 */ /* 0x000fea0003800000 */
.L_x_2992:
        /* <DEDUP_REMOVED lines=16> */
.L_x_2998:
[----:B------:R-:W-:Y:S05]  /*48c0*/  BSYNC B2 ;  /* 0x0000000000027941 */ /* 0x000fea0003800000 */
.L_x_2997:
        /* <DEDUP_REMOVED lines=44> */
.L_x_2996:
[----:B------:R-:W-:Y:S05]  /*4b90*/  BSYNC B1 ;  /* 0x0000000000017941 */ /* 0x000fea0003800000 */
.L_x_2995:
[----:B------:R-:W0:Y:S01]  /*4ba0*/  I2F.U32 R93, R32 ;  /* 0x00000020005d7306 */ /* 0x000e220000201000 */
[----:B------:R-:W-:Y:S01]  /*4bb0*/  HADD2.F32 R101, -RZ, R33.H0_H0 ;  /* 0x20000021ff657230 */ /* 0x000fe20000004100 */
        /* <DEDUP_REMOVED lines=19> */
.L_x_3000:
[----:B------:R-:W-:Y:S02]  /*4cf0*/  MOV R32, R73 ;  /* 0x0000004900207202 */ /* 0x000fe40000000f00 */
.L_x_3001:
[----:B------:R-:W-:Y:S05]  /*4d00*/  BSYNC B1 ;  /* 0x0000000000017941 */ /* 0x000fea0003800000 */
.L_x_2999:
        /* <DEDUP_REMOVED lines=16> */
.L_x_3005:
[----:B------:R-:W-:Y:S05]  /*4e10*/  BSYNC B2 ;  /* 0x0000000000027941 */ /* 0x000fea0003800000 */
.L_x_3004:
        /* <DEDUP_REMOVED lines=44> */
.L_x_3003:
[----:B------:R-:W-:Y:S05]  /*50e0*/  BSYNC B1 ;  /* 0x0000000000017941 */ /* 0x000fea0003800000 */
.L_x_3002:
        /* <DEDUP_REMOVED lines=21> */
.L_x_3007:
[----:B------:R-:W-:Y:S02]  /*5240*/  IMAD.MOV.U32 R88, RZ, RZ, R73 ;  /* 0x000000ffff587224 */ /* 0x000fe400078e0049 */
.L_x_3008:
[----:B------:R-:W-:Y:S05]  /*5250*/  BSYNC B1 ;  /* 0x0000000000017941 */ /* 0x000fea0003800000 */
.L_x_3006:
        /* <DEDUP_REMOVED lines=16> */
.L_x_3012:
[----:B------:R-:W-:Y:S05]  /*5360*/  BSYNC B2 ;  /* 0x0000000000027941 */ /* 0x000fea0003800000 */
.L_x_3011:
        /* <DEDUP_REMOVED lines=44> */
.L_x_3010:
[----:B------:R-:W-:Y:S05]  /*5630*/  BSYNC B1 ;  /* 0x0000000000017941 */ /* 0x000fea0003800000 */
.L_x_3009:
        /* <DEDUP_REMOVED lines=21> */
.L_x_3014:
[----:B------:R-:W-:Y:S02]  /*5790*/  IMAD.MOV.U32 R93, RZ, RZ, R73 ;  /* 0x000000ffff5d7224 */ /* 0x000fe400078e0049 */
.L_x_3015:
[----:B------:R-:W-:Y:S05]  /*57a0*/  BSYNC B1 ;  /* 0x0000000000017941 */ /* 0x000fea0003800000 */
.L_x_3013:
        /* <DEDUP_REMOVED lines=16> */
.L_x_3019:
[----:B------:R-:W-:Y:S05]  /*58b0*/  BSYNC B2 ;  /* 0x0000000000027941 */ /* 0x000fea0003800000 */
.L_x_3018:
        /* <DEDUP_REMOVED lines=44> */
.L_x_3017:
[----:B------:R-:W-:Y:S05]  /*5b80*/  BSYNC B1 ;  /* 0x0000000000017941 */ /* 0x000fea0003800000 */
.L_x_3016:
        /* <DEDUP_REMOVED lines=21> */
.L_x_3021:
[----:B------:R-:W-:Y:S02]  /*5ce0*/  MOV R34, R73 ;  /* 0x0000004900227202 */ /* 0x000fe40000000f00 */
.L_x_3022:
[----:B------:R-:W-:Y:S05]  /*5cf0*/  BSYNC B1 ;  /* 0x0000000000017941 */ /* 0x000fea0003800000 */
.L_x_3020:
        /* <DEDUP_REMOVED lines=16> */
.L_x_3026:
[----:B------:R-:W-:Y:S05]  /*5e00*/  BSYNC B2 ;  /* 0x0000000000027941 */ /* 0x000fea0003800000 */
.L_x_3025:
        /* <DEDUP_REMOVED lines=44> */
.L_x_3024:
[----:B------:R-:W-:Y:S05]  /*60d0*/  BSYNC B1 ;  /* 0x0000000000017941 */ /* 0x000fea0003800000 */
.L_x_3023:
        /* <DEDUP_REMOVED lines=21> */
.L_x_3028:
[----:B------:R-:W-:Y:S02]  /*6230*/  IMAD.MOV.U32 R34, RZ, RZ, R73 ;  /* 0x000000ffff227224 */ /* 0x000fe400078e0049 */
.L_x_3029:
[----:B------:R-:W-:Y:S05]  /*6240*/  BSYNC B1 ;  /* 0x0000000000017941 */ /* 0x000fea0003800000 */
.L_x_3027:
        /* <DEDUP_REMOVED lines=18> */
.L_x_3033:
[----:B------:R-:W-:Y:S05]  /*6370*/  BSYNC B2 ;  /* 0x0000000000027941 */ /* 0x000fea0003800000 */
.L_x_3032:
        /* <DEDUP_REMOVED lines=44> */
.L_x_3031:
[----:B------:R-:W-:Y:S05]  /*6640*/  BSYNC B1 ;  /* 0x0000000000017941 */ /* 0x000fea0003800000 */
.L_x_3030:
[----:B------:R-:W0:Y:S01]  /*6650*/  I2F.U32 R33, R34 ;  /* 0x0000002200217306 */ /* 0x000e220000201000 */
[----:B------:R-:W-:Y:S01]  /*6660*/  SEL R111, RZ, 0x10000, P5 ;  /* 0x00010000ff6f7807 */ /* 0x000fe20002800000 */
[----:B------:R-:W-:Y:S01]  /*6670*/  HADD2.F32 R35, -RZ, R35.H1_H1 ;  /* 0x30000023ff237230 */ /* 0x000fe20000004100 */
[----:B------:R-:W-:Y:S01]  /*6680*/  ISETP.NE.AND P5, PT, R103, RZ, PT ;  /* 0x000000ff6700720c */ /* 0x000fe20003fa5270 */
[----:B------:R-:W-:Y:S01]  /*6690*/  @P0 HADD2.F32 R103, -RZ, R31.H1_H1 ;  /* 0x3000001fff670230 */ /* 0x000fe20000004100 */
[----:B------:R-:W-:Y:S02]  /*66a0*/  SEL R32, RZ, 0x1, P2 ;  /* 0x00000001ff207807 */ /* 0x000fe40001000000 */
[----:B------:R-:W-:Y:S01]  /*66b0*/  SEL R106, RZ, 0x1, P1 ;  /* 0x00000001ff6a7807 */ /* 0x000fe20000800000 */
[----:B------:R-:W-:Y:S01]  /*66c0*/  FMUL.FTZ R35, R35, R108 ;  /* 0x0000006c23237220 */ /* 0x000fe20000410000 */
[----:B------:R-:W-:-:S02]  /*66d0*/  SEL R104, RZ, 0x1, P5 ;  /* 0x00000001ff687807 */ /* 0x000fc40002800000 */
[----:B------:R-:W-:Y:S01]  /*66e0*/  SEL R100, RZ, 0x100, P4 ;  /* 0x00000100ff647807 */ /* 0x000fe20002000000 */
[----:B------:R-:W-:Y:S01]  /*66f0*/  FMUL.FTZ R35, R35, c[0x0][0x1e8] ;  /* 0x00007a0023237a20 */ /* 0x000fe20000410000 */
[----:B------:R-:W-:Y:S01]  /*6700*/  ISETP.NE.AND P6, PT, R102, RZ, PT ;  /* 0x000000ff6600720c */ /* 0x000fe20003fc5270 */
[----:B------:R-:W-:-:S03]  /*6710*/  IMAD.WIDE.U32 R106, R106, 0x10000, RZ ;  /* 0x000100006a6a7825 */ /* 0x000fc600078e00ff */
[----:B------:R-:W-:Y:S01]  /*6720*/  SEL R101, RZ, 0x1, P6 ;  /* 0x00000001ff657807 */ /* 0x000fe20003000000 */
[----:B0-----:R-:W-:Y:S02]  /*6730*/  FFMA.FTZ R33, R33, R98, 1.1641532182693481445e-10 ;  /* 0x2f00000021217423 */ /* 0x001fe40000010062 */
        /* <DEDUP_REMOVED lines=8> */
[----:B------:R-:W-:Y:S02]  /*67c0*/  SEL R111, RZ, 0x1, P3 ;  /* 0x00000001ff6f7807 */ /* 0x000fe40001800000 */
[----:B------:R-:W-:-:S02]  /*67d0*/  LEA R102, P0, R109, c[0x0][0x188], 0x4 ;  /* 0x000062006d667a11 */ /* 0x000fc400078020ff */
[----:B------:R-:W-:Y:S02]  /*67e0*/  LOP3.LUT R111, R33, R32, R111, 0xfe, !PT ;  /* 0x00000020216f7212 */ /* 0x000fe400078efe6f */
[----:B------:R-:W-:Y:S02]  /*67f0*/  LEA R100, P1, R109, c[0x0][0x190], 0x3 ;  /* 0x000064006d647a11 */ /* 0x000fe400078218ff */
[----:B------:R-:W-:Y:S02]  /*6800*/  LOP3.LUT R104, R104, R101, RZ, 0xfc, !PT ;  /* 0x0000006568687212 */ /* 0x000fe400078efcff */
[----:B------:R-:W-:Y:S02]  /*6810*/  F2FP.PACK_AB R34, R93, R88 ;  /* 0x000000585d22723e */ /* 0x000fe400000000ff */
[----:B------:R-:W-:Y:S02]  /*6820*/  F2FP.PACK_AB R33, R87, R82 ;  /* 0x000000525721723e */ /* 0x000fe400000000ff */
[----:B------:R-:W-:-:S02]  /*6830*/  F2FP.PACK_AB R32, R81, R66 ;  /* 0x000000425120723e */ /* 0x000fc400000000ff */
[C---:B------:R-:W-:Y:S02]  /*6840*/  LEA.HI.X R103, R109.reuse, c[0x0][0x18c], RZ, 0x4, P0 ;  /* 0x000063006d677a11 */ /* 0x040fe400000f24ff */
[----:B------:R-:W-:Y:S02]  /*6850*/  F2FP.PACK_AB R35, R98, R94 ;  /* 0x0000005e6223723e */ /* 0x000fe400000000ff */
[----:B------:R-:W-:Y:S02]  /*6860*/  LEA.HI.X R101, R109, c[0x0][0x194], RZ, 0x3, P1 ;  /* 0x000065006d657a11 */ /* 0x000fe400008f1cff */
[----:B------:R-:W-:Y:S01]  /*6870*/  LOP3.LUT R105, R105, R111, R107, 0xfe, !PT ;  /* 0x0000006f69697212 */ /* 0x000fe200078efe6b */
[----:B------:R0:W-:Y:S01]  /*6880*/  STG.E.128 [R102.64], R32 ;  /* 0x0000002066007986 */ /* 0x0001e2000c101d06 */
[----:B------:R-:W-:-:S03]  /*6890*/  IADD3 R109, R109, 0x100, RZ ;  /* 0x000001006d6d7810 */ /* 0x000fc60007ffe0ff */
[----:B------:R0:W-:Y:S04]  /*68a0*/  STG.E.64 [R100.64], R104 ;  /* 0x0000006864007986 */ /* 0x0001e8000c101b06 */
.L_x_2977:
[----:B------:R-:W-:Y:S05]  /*68b0*/  BSYNC B0 ;  /* 0x0000000000007941 */ /* 0x000fea0003800000 */
.L_x_2976:
        /* <DEDUP_REMOVED lines=23> */
.L_x_3037:
[----:B0-----:R-:W-:Y:S02]  /*6a30*/  MOV R65, R73 ;  /* 0x0000004900417202 */ /* 0x001fe40000000f00 */
.L_x_3038:
[----:B------:R-:W-:Y:S05]  /*6a40*/  BSYNC B1 ;  /* 0x0000000000017941 */ /* 0x000fea0003800000 */
.L_x_3036:
        /* <DEDUP_REMOVED lines=16> */
.L_x_3042:
[----:B------:R-:W-:Y:S05]  /*6b50*/  BSYNC B2 ;  /* 0x0000000000027941 */ /* 0x000fea0003800000 */
.L_x_3041:
        /* <DEDUP_REMOVED lines=44> */
.L_x_3040:
[----:B------:R-:W-:Y:S05]  /*6e20*/  BSYNC B1 ;  /* 0x0000000000017941 */ /* 0x000fea0003800000 */
.L_x_3039:
[----:B------:R-:W0:Y:S01]  /*6e30*/  I2F.U32 R65, R65 ;  /* 0x0000004100417306 */ /* 0x000e220000201000 */
[----:B-----5:R-:W-:Y:S01]  /*6e40*/  HADD2.F32 R83, -RZ, R32.H0_H0 ;  /* 0x20000020ff537230 */ /* 0x020fe20000004100 */
[----:B------:R-:W-:Y:S01]  /*6e50*/  IMAD.MOV.U32 R102, RZ, RZ, 0x2f800000 ;  /* 0x2f800000ff667424 */ /* 0x000fe200078e00ff */
[----:B------:R-:W-:Y:S01]  /*6e60*/  ISETP.NE.AND P1, PT, R84, 0x1, PT ;  /* 0x000000015400780c */ /* 0x000fe20003f25270 */
[----:B------:R-:W-:Y:S01]  /*6e70*/  @P0 HADD2.F32 R90, -RZ, R28.H0_H0 ;  /* 0x2000001cff5a0230 */ /* 0x000fe20000004100 */
[----:B------:R-:W-:Y:S01]  /*6e80*/  BSSY B1, `(.L_x_3043) ;  /* 0x0000013000017945 */ /* 0x000fe20003800000 */
        /* <DEDUP_REMOVED lines=17> */
.L_x_3044:
[----:B------:R-:W-:Y:S02]  /*6fa0*/  IMAD.MOV.U32 R83, RZ, RZ, R73 ;  /* 0x000000ffff537224 */ /* 0x000fe400078e0049 */
.L_x_3045:
[----:B------:R-:W-:Y:S05]  /*6fb0*/  BSYNC B1 ;  /* 0x0000000000017941 */ /* 0x000fea0003800000 */
.L_x_3043:
        /* <DEDUP_REMOVED lines=16> */
.L_x_3049:
[----:B------:R-:W-:Y:S05]  /*70c0*/  BSYNC B2 ;  /* 0x0000000000027941 */ /* 0x000fea0003800000 */
.L_x_3048:
        /* <DEDUP_REMOVED lines=44> */
.L_x_3047:
[----:B------:R-:W-:Y:S05]  /*7390*/  BSYNC B1 ;  /* 0x0000000000017941 */ /* 0x000fea0003800000 */
.L_x_3046:
        /* <DEDUP_REMOVED lines=22> */
.L_x_3051:
[----:B------:R-:W-:Y:S02]  /*7500*/  MOV R32, R73 ;  /* 0x0000004900207202 */ /* 0x000fe40000000f00 */
.L_x_3052:
[----:B------:R-:W-:Y:S05]  /*7510*/  BSYNC B1 ;  /* 0x0000000000017941 */ /* 0x000fea0003800000 */
.L_x_3050:
        /* <DEDUP_REMOVED lines=16> */
.L_x_3056:
[----:B------:R-:W-:Y:S05]  /*7620*/  BSYNC B2 ;  /* 0x0000000000027941 */ /* 0x000fea0003800000 */
.L_x_3055:
        /* <DEDUP_REMOVED lines=9> */
[----:B------:R-:W-:Y:S01]  /*76c0*/  LOP3.LUT R72, R101, UR10, R89, 0x96, !PT ;  /* 0x0000000a65487c12 */ /* 0x000fe2000f8e9659 */
[----:B------:R-:W-:-:S03]  /*76d0*/  HFMA2.MMA R89, -RZ, RZ, 0, 0 ;  /* 0x00000000ff597435 */ /* 0x000fc600000001ff */
        /* <DEDUP_REMOVED lines=33> */
.L_x_3054:
[----:B------:R-:W-:Y:S05]  /*78f0*/  BSYNC B1 ;  /* 0x0000000000017941 */ /* 0x000fea0003800000 */
.L_x_3053:
[----:B------:R-:W0:Y:S01]  /*7900*/  I2F.U32 R95, R32 ;  /* 0x00000020005f7306 */ /* 0x000e220000201000 */
[----:B------:R-:W-:Y:S01]  /*7910*/  HADD2.F32 R101, -RZ, R33.H0_H0 ;  /* 0x20000021ff657230 */ /* 0x000fe20000004100 */
        /* <DEDUP_REMOVED lines=19> */
.L_x_3058:
[----:B------:R-:W-:Y:S02]  /*7a50*/  IMAD.MOV.U32 R32, RZ, RZ, R73 ;  /* 0x000000ffff207224 */ /* 0x000fe400078e0049 */
.L_x_3059:
[----:B------:R-:W-:Y:S05]  /*7a60*/  BSYNC B1 ;  /* 0x0000000000017941 */ /* 0x000fea0003800000 */
.L_x_3057:
        /* <DEDUP_REMOVED lines=16> */
.L_x_3063:
[----:B------:R-:W-:Y:S05]  /*7b70*/  BSYNC B2 ;  /* 0x0000000000027941 */ /* 0x000fea0003800000 */
.L_x_3062:
        /* <DEDUP_REMOVED lines=44> */
.L_x_3061:
[----:B------:R-:W-:Y:S05]  /*7e40*/  BSYNC B1 ;  /* 0x0000000000017941 */ /* 0x000fea0003800000 */
.L_x_3060:
        /* <DEDUP_REMOVED lines=21> */
.L_x_3065:
[----:B------:R-:W-:Y:S02]  /*7fa0*/  IMAD.MOV.U32 R90, RZ, RZ, R73 ;  /* 0x000000ffff5a7224 */ /* 0x000fe400078e0049 */
.L_x_3066:
[----:B------:R-:W-:Y:S05]  /*7fb0*/  BSYNC B1 ;  /* 0x0000000000017941 */ /* 0x000fea0003800000 */
.L_x_3064:
        /* <DEDUP_REMOVED lines=16> */
.L_x_3070:
[----:B------:R-:W-:Y:S05]  /*80c0*/  BSYNC B2 ;  /* 0x0000000000027941 */ /* 0x000fea0003800000 */
.L_x_3069:
        /* <DEDUP_REMOVED lines=44> */
.L_x_3068:
[----:B------:R-:W-:Y:S05]  /*8390*/  BSYNC B1 ;  /* 0x0000000000017941 */ /* 0x000fea0003800000 */
.L_x_3067:
        /* <DEDUP_REMOVED lines=21> */
.L_x_3072:
[----:B------:R-:W-:Y:S02]  /*84f0*/  MOV R95, R73 ;  /* 0x00000049005f7202 */ /* 0x000fe40000000f00 */
.L_x_3073:
[----:B------:R-:W-:Y:S05]  /*8500*/  BSYNC B1 ;  /* 0x0000000000017941 */ /* 0x000fea0003800000 */
.L_x_3071:
        /* <DEDUP_REMOVED lines=16> */
.L_x_3077:
[----:B------:R-:W-:Y:S05]  /*8610*/  BSYNC B2 ;  /* 0x0000000000027941 */ /* 0x000fea0003800000 */
.L_x_3076:
        /* <DEDUP_REMOVED lines=44> */
.L_x_3075:
[----:B------:R-:W-:Y:S05]  /*88e0*/  BSYNC B1 ;  /* 0x0000000000017941 */ /* 0x000fea0003800000 */
.L_x_3074:
        /* <DEDUP_REMOVED lines=21> */
.L_x_3079:
[----:B------:R-:W-:Y:S02]  /*8a40*/  IMAD.MOV.U32 R34, RZ, RZ, R73 ;  /* 0x000000ffff227224 */ /* 0x000fe400078e0049 */
.L_x_3080:
[----:B------:R-:W-:Y:S05]  /*8a50*/  BSYNC B1 ;  /* 0x0000000000017941 */ /* 0x000fea0003800000 */
.L_x_3078:
        /* <DEDUP_REMOVED lines=16> */
.L_x_3084:
[----:B------:R-:W-:Y:S05]  /*8b60*/  BSYNC B2 ;  /* 0x0000000000027941 */ /* 0x000fea0003800000 */
.L_x_3083:
        /* <DEDUP_REMOVED lines=44> */
.L_x_3082:
[----:B------:R-:W-:Y:S05]  /*8e30*/  BSYNC B1 ;  /* 0x0000000000017941 */ /* 0x000fea0003800000 */
.L_x_3081:
        /* <DEDUP_REMOVED lines=21> */
.L_x_3086:
[----:B------:R-:W-:Y:S02]  /*8f90*/  IMAD.MOV.U32 R34, RZ, RZ, R73 ;  /* 0x000000ffff227224 */ /* 0x000fe400078e0049 */
.L_x_3087:
[----:B------:R-:W-:Y:S05]  /*8fa0*/  BSYNC B1 ;  /* 0x0000000000017941 */ /* 0x000fea0003800000 */
.L_x_3085:
        /* <DEDUP_REMOVED lines=18> */
.L_x_3091:
[----:B------:R-:W-:Y:S05]  /*90d0*/  BSYNC B2 ;  /* 0x0000000000027941 */ /* 0x000fea0003800000 */
.L_x_3090:
        /* <DEDUP_REMOVED lines=41> */
[----:B------:R-:W-:Y:S01]  /*9370*/  IMAD.MOV.U32 R74, RZ, RZ, RZ ;  /* 0x000000ffff4a7224 */ /* 0x000fe200078e00ff */
[----:B------:R-:W-:Y:S01]  /*9380*/  LOP3.LUT R75, R33, UR26, R72, 0x96, !PT ;  /* 0x0000001a214b7c12 */ /* 0x000fe2000f8e9648 */
[----:B------:R-:W-:Y:S02]  /*9390*/  IMAD.MOV.U32 R72, RZ, RZ, R32 ;  /* 0x000000ffff487224 */ /* 0x000fe400078e0020 */
.L_x_3089:
[----:B------:R-:W-:Y:S05]  /*93a0*/  BSYNC B1 ;  /* 0x0000000000017941 */ /* 0x000fea0003800000 */
.L_x_3088:
[----:B------:R-:W0:Y:S01]  /*93b0*/  I2F.U32 R33, R34 ;  /* 0x0000002200217306 */ /* 0x000e220000201000 */
[----:B------:R-:W-:Y:S01]  /*93c0*/  SEL R111, RZ, 0x10000, P5 ;  /* 0x00010000ff6f7807 */ /* 0x000fe20002800000 */
[----:B------:R-:W-:Y:S01]  /*93d0*/  HADD2.F32 R35, -RZ, R35.H1_H1 ;  /* 0x30000023ff237230 */ /* 0x000fe20000004100 */
[----:B------:R-:W-:Y:S02]  /*93e0*/  ISETP.NE.AND P5, PT, R103, RZ, PT ;  /* 0x000000ff6700720c */ /* 0x000fe40003fa5270 */
[----:B------:R-:W-:-:S02]  /*93f0*/  SEL R32, RZ, 0x1, P2 ;  /* 0x00000001ff207807 */ /* 0x000fc40001000000 */
[----:B------:R-:W-:Y:S01]  /*9400*/  SEL R106, RZ, 0x1, P1 ;  /* 0x00000001ff6a7807 */ /* 0x000fe20000800000 */
[----:B------:R-:W-:Y:S01]  /*9410*/  FMUL.FTZ R35, R35, R108 ;  /* 0x0000006c23237220 */ /* 0x000fe20000410000 */
[----:B------:R-:W-:Y:S02]  /*9420*/  SEL R104, RZ, 0x1, P5 ;  /* 0x00000001ff687807 */ /* 0x000fe40002800000 */
[----:B------:R-:W-:Y:S01]  /*9430*/  SEL R100, RZ, 0x100, P4 ;  /* 0x00000100ff647807 */ /* 0x000fe20002000000 */
[----:B------:R-:W-:Y:S01]  /*9440*/  FMUL.FTZ R35, R35, c[0x0][0x1e8] ;  /* 0x00007a0023237a20 */ /* 0x000fe20000410000 */
[----:B------:R-:W-:Y:S01]  /*9450*/  ISETP.NE.AND P6, PT, R99, RZ, PT ;  /* 0x000000ff6300720c */ /* 0x000fe20003fc5270 */
[----:B------:R-:W-:-:S03]  /*9460*/  IMAD.WIDE.U32 R106, R106, 0x10000, RZ ;  /* 0x000100006a6a7825 */ /* 0x000fc600078e00ff */
[----:B------:R-:W-:Y:S01]  /*9470*/  SEL R101, RZ, 0x1, P6 ;  /* 0x00000001ff657807 */ /* 0x000fe20003000000 */
[----:B0-----:R-:W-:Y:S01]  /*9480*/  FFMA.FTZ R33, R33, R102, 1.1641532182693481445e-10 ;  /* 0x2f00000021217423 */ /* 0x001fe20000010066 */
[----:B------:R-:W-:Y:S01]  /*9490*/  @P0 HADD2.F32 R102, -RZ, R31.H1_H1 ;  /* 0x3000001fff660230 */ /* 0x000fe20000004100 */
        /* <DEDUP_REMOVED lines=16> */
[----:B------:R-:W-:Y:S02]  /*95a0*/  LEA.HI.X R103, R109, c[0x0][0x18c], RZ, 0x4, P0 ;  /* 0x000063006d677a11 */ /* 0x000fe400000f24ff */
[----:B------:R-:W-:Y:S02]  /*95b0*/  F2FP.PACK_AB R35, R99, R96 ;  /* 0x000000606323723e */ /* 0x000fe400000000ff */
[----:B------:R-:W-:Y:S02]  /*95c0*/  LEA.HI.X R101, R109, c[0x0][0x194], RZ, 0x3, P1 ;  /* 0x000065006d657a11 */ /* 0x000fe400008f1cff */
[----:B------:R-:W-:Y:S01]  /*95d0*/  LOP3.LUT R105, R105, R111, R107, 0xfe, !PT ;  /* 0x0000006f69697212 */ /* 0x000fe200078efe6b */
[----:B------:R0:W-:Y:S04]  /*95e0*/  STG.E.128 [R102.64], R32 ;  /* 0x0000002066007986 */ /* 0x0001e8000c101d06 */
[----:B------:R0:W-:Y:S02]  /*95f0*/  STG.E.64 [R100.64], R104 ;  /* 0x0000006864007986 */ /* 0x0001e4000c101b06 */
.L_x_3035:
[----:B------:R-:W-:Y:S05]  /*9600*/  BSYNC B0 ;  /* 0x0000000000007941 */ /* 0x000fea0003800000 */
.L_x_3034:
[----:B0-----:R-:W-:Y:S01]  /*9610*/  FADD.FTZ R33, RZ, R67 ;  /* 0x00000043ff217221 */ /* 0x001fe20000010000 */
[----:B------:R-:W-:-:S02]  /*9620*/  ISETP.NE.AND P0, PT, R24, RZ, PT ;  /* 0x000000ff1800720c */ /* 0x000fc40003f05270 */
[C---:B------:R-:W-:Y:S01]  /*9630*/  ISETP.GT.U32.AND P1, PT, R19.reuse, 0x1ff, PT ;  /* 0x000001ff1300780c */ /* 0x040fe20003f24070 */
        /* <DEDUP_REMOVED lines=30> */
[----:B------:R0:W2:Y:S02]  /*9820*/  SHFL.BFLY PT, R33, R32, 0x1, 0x1f ;  /* 0x0c201f0020217f89 */ /* 0x0000a400000e0000 */
.L_x_3102:
[----:B--2---:R-:W-:Y:S01]  /*9830*/  FADD.FTZ R33, R32, R33 ;  /* 0x0000002120217221 */ /* 0x004fe20000010000 */
        /* <DEDUP_REMOVED lines=10> */
[----:B-1----:R-:W-:-:S04]  /*98e0*/  FMUL.FTZ R32, R76, R101 ;  /* 0x000000654c207220 */ /* 0x002fc80000410000 */
        /* <DEDUP_REMOVED lines=58> */
.L_x_3103:
        /* <DEDUP_REMOVED lines=14> */
[----:B------:R-:W-:Y:S01]  /*9d70*/  @!P0 MOV R100, R69 ;  /* 0x0000004500648202 */ /* 0x000fe20000000f00 */
[----:B------:R-:W-:Y:S01]  /*9d80*/  BSSY B0, `(.L_x_3094) ;  /* 0x0000065000007945 */ /* 0x000fe20003800000 */
[----:B------:R-:W-:Y:S02]  /*9d90*/  ISETP.NE.AND P2, PT, R24, RZ, PT ;  /* 0x000000ff1800720c */ /* 0x000fe40003f45270 */
[----:B------:R-:W-:Y:S01]  /*9da0*/  I2F R106, R100 ;  /* 0x00000064006a7306 */ /* 0x000fe20000201400 */
[----:B------:R-:W0:Y:S04]  /*9db0*/  SHFL.DOWN PT, R103, R100, 0x4, 0x1f ;  /* 0x08801f0064677f89 */ /* 0x000e2800000e0000 */
[----:B------:R1:W-:Y:S01]  /*9dc0*/  @!P0 LDS.64 R32, [R101.X8] ;  /* 0x0000000065208984 */ /* 0x0003e20000008a00 */
[----:B------:R-:W-:Y:S01]  /*9dd0*/  LOP3.LUT P0, RZ, R34, 0x1f, R23, 0xf8, !PT ;  /* 0x0000001f22ff7812 */ /* 0x000fe2000780f817 */
[----:B0-----:R-:W-:Y:S01]  /*9de0*/  IMAD.IADD R104, R103, 0x1, R100 ;  /* 0x0000000167687824 */ /* 0x001fe200078e0264 */
[----:B------:R-:W-:Y:S04]  /*9df0*/  I2F R108, R103 ;  /* 0x00000067006c7306 */ /* 0x000fe80000201400 */
[----:B------:R-:W0:Y:S04]  /*9e00*/  SHFL.DOWN PT, R109, R104, 0x2, 0x1f ;  /* 0x08401f00686d7f89 */ /* 0x000e2800000e0000 */
[----:B------:R-:W1:Y:S08]  /*9e10*/  I2F R35, R104 ;  /* 0x0000006800237306 */ /* 0x000e700000201400 */
[----:B-1----:R-:W1:Y:S01]  /*9e20*/  MUFU.RCP R101, R35 ;  /* 0x0000002300657308 */ /* 0x002e620000001000 */
[----:B0-----:R-:W-:Y:S01]  /*9e30*/  IMAD.IADD R100, R104, 0x1, R109 ;  /* 0x0000000168647824 */ /* 0x001fe200078e026d */
[----:B------:R-:W0:Y:S04]  /*9e40*/  SHFL.DOWN PT, R105, R32, 0x4, 0x1f ;  /* 0x08801f0020697f89 */ /* 0x000e2800000e0000 */
[----:B------:R-:W2:Y:S01]  /*9e50*/  SHFL.DOWN PT, R102, R33, 0x4, 0x1f ;  /* 0x08801f0021667f89 */ /* 0x000ea200000e0000 */
[----:B0-----:R-:W-:-:S02]  /*9e60*/  FMUL.FTZ R107, R105, R108 ;  /* 0x0000006c696b7220 */ /* 0x001fc40000410000 */
[----:B------:R-:W-:Y:S02]  /*9e70*/  FADD.FTZ R105, -R105, R32 ;  /* 0x0000002069697221 */ /* 0x000fe40000010100 */
[----:B------:R-:W-:Y:S02]  /*9e80*/  FFMA.FTZ R110, R106, R32, R107 ;  /* 0x000000206a6e7223 */ /* 0x000fe4000001006b */
[----:B------:R-:W-:Y:S01]  /*9e90*/  FMUL.FTZ R105, R105, R105 ;  /* 0x0000006969697220 */ /* 0x000fe20000410000 */
[----:B------:R-:W0:Y:S01]  /*9ea0*/  I2F R32, R100 ;  /* 0x0000006400207306 */ /* 0x000e220000201400 */
[----:B-1----:R-:W-:Y:S02]  /*9eb0*/  FMUL.FTZ R110, R101, R110 ;  /* 0x0000006e656e7220 */ /* 0x002fe40000410000 */
[----:B------:R-:W-:Y:S02]  /*9ec0*/  FMUL.FTZ R105, R105, R106 ;  /* 0x0000006a69697220 */ /* 0x000fe40000410000 */
[----:B--2---:R-:W-:Y:S01]  /*9ed0*/  FADD.FTZ R102, R102, R33 ;  /* 0x0000002166667221 */ /* 0x004fe20000010000 */
[----:B------:R-:W1:Y:S01]  /*9ee0*/  SHFL.DOWN PT, R103, R110, 0x2, 0x1f ;  /* 0x08401f006e677f89 */ /* 0x000e6200000e0000 */
[----:B------:R-:W-:Y:S01]  /*9ef0*/  FMUL.FTZ R105, R105, R108 ;  /* 0x0000006c69697220 */ /* 0x000fe20000410000 */
[----:B------:R-:W1:Y:S03]  /*9f00*/  I2F R106, R109 ;  /* 0x0000006d006a7306 */ /* 0x000e660000201400 */
[----:B------:R-:W-:-:S02]  /*9f10*/  FFMA.FTZ R102, R101, R105, R102 ;  /* 0x0000006965667223 */ /* 0x000fc40000010066 */
[----:B------:R-:W2:Y:S03]  /*9f20*/  SHFL.DOWN PT, R105, R100, 0x1, 0x1f ;  /* 0x08201f0064697f89 */ /* 0x000ea600000e0000 */
[----:B0-----:R-:W0:Y:S01]  /*9f30*/  MUFU.RCP R101, R32 ;  /* 0x0000002000657308 */ /* 0x001e220000001000 */
[----:B------:R-:W3:Y:S01]  /*9f40*/  SHFL.DOWN PT, R33, R102, 0x2, 0x1f ;  /* 0x08401f0066217f89 */ /* 0x000ee200000e0000 */
[----:B-1----:R-:W-:Y:S02]  /*9f50*/  FMUL.FTZ R104, R103, R106 ;  /* 0x0000006a67687220 */ /* 0x002fe40000410000 */
[----:B------:R-:W-:Y:S02]  /*9f60*/  FADD.FTZ R103, R110, -R103 ;  /* 0x800000676e677221 */ /* 0x000fe40000010000 */
[----:B------:R-:W-:Y:S02]  /*9f70*/  FFMA.FTZ R108, R35, R110, R104 ;  /* 0x0000006e236c7223 */ /* 0x000fe40000010068 */
[----:B------:R-:W-:Y:S01]  /*9f80*/  FMUL.FTZ R104, R103, R103 ;  /* 0x0000006767687220 */ /* 0x000fe20000410000 */
[----:B--2---:R-:W-:Y:S01]  /*9f90*/  IADD3 R107, R100, R105, RZ ;  /* 0x00000069646b7210 */ /* 0x004fe20007ffe0ff */
[----:B0-----:R-:W-:Y:S01]  /*9fa0*/  FMUL.FTZ R103, R101, R108 ;  /* 0x0000006c65677220 */ /* 0x001fe20000410000 */
        /* <DEDUP_REMOVED lines=16> */
[----:B------:R-:W-:Y:S02]  /*a0b0*/  FMUL.FTZ R101, R101, R105 ;  /* 0x0000006965657220 */ /* 0x000fe40000410000 */
[----:B------:R-:W-:Y:S01]  /*a0c0*/  IMAD.MOV.U32 R35, RZ, RZ, c[0x0][0x1e0] ;  /* 0x00007800ff237624 */ /* 0x000fe200078e00ff */
[----:B------:R-:W0:Y:S01]  /*a0d0*/  SHFL.IDX PT, R105, R100, RZ, 0x1f ;  /* 0x00001fff64697589 */ /* 0x000e2200000e0000 */
[----:B------:R-:W-:-:S05]  /*a0e0*/  FFMA.FTZ R101, R33, R101, R102 ;  /* 0x0000006521657223 */ /* 0x000fca0000010066 */
[----:B------:R-:W1:Y:S01]  /*a0f0*/  SHFL.IDX PT, R102, R101, RZ, 0x1f ;  /* 0x00001fff65667589 */ /* 0x000e6200000e0000 */
[----:B0-----:R-:W-:-:S05]  /*a100*/  FMUL.FTZ R32, R105, R105 ;  /* 0x0000006969207220 */ /* 0x001fca0000410000 */
[----:B------:R-:W-:Y:S01]  /*a110*/  FSEL R33, R32, RZ, P1 ;  /* 0x000000ff20217208 */ /* 0x000fe20000800000 */
[----:B-1----:R-:W-:Y:S01]  /*a120*/  FFMA.FTZ R32, R102, R35, c[0x0][0x228] ;  /* 0x00008a0066207623 */ /* 0x002fe20000010023 */
[----:B------:R-:W-:Y:S01]  /*a130*/  FSEL R102, R105, RZ, !P1 ;  /* 0x000000ff69667208 */ /* 0x000fe20004800000 */
[----:B------:R-:W-:Y:S02]  /*a140*/  @!P0 IMAD.MOV.U32 R35, RZ, RZ, 0x4 ;  /* 0x00000004ff238424 */ /* 0x000fe400078e00ff */
[----:B------:R-:W-:Y:S01]  /*a150*/  FADD.FTZ R103, R32, R33 ;  /* 0x0000002120677221 */ /* 0x000fe20000010000 */
[----:B------:R-:W-:Y:S01]  /*a160*/  @!P0 MOV R33, 0x4 ;  /* 0x0000000400218802 */ /* 0x000fe20000000f00 */
[----:B------:R-:W-:-:S04]  /*a170*/  @!P0 IMAD.WIDE R34, R18, R35, c[0x0][0x1a0] ;  /* 0x0000680012228625 */ /* 0x000fc800078e0223 */
[----:B------:R-:W0:Y:S01]  /*a180*/  MUFU.RSQ R103, R103 ;  /* 0x0000006700677308 */ /* 0x000e220000001400 */
[----:B------:R-:W-:Y:S01]  /*a190*/  @!P0 IMAD.WIDE R32, R18, R33, c[0x0][0x1a8] ;  /* 0x00006a0012208625 */ /* 0x000fe200078e0221 */
[----:B------:R1:W-:Y:S04]  /*a1a0*/  @!P0 STG.E [R34.64], R105 ;  /* 0x0000006922008986 */ /* 0x0003e8000c101906 */
[----:B0-----:R1:W-:Y:S01]  /*a1b0*/  @!P0 STG.E [R32.64], R103 ;  /* 0x0000006720008986 */ /* 0x0013e2000c101906 */
[----:B------:R-:W-:Y:S05]  /*a1c0*/  @!P2 BRA `(.L_x_3095) ;  /* 0x000002000000a947 */ /* 0x000fea0003800000 */
[--C-:B-1----:R-:W-:Y:S02]  /*a1d0*/  FADD.FTZ R32, R67, -R102.reuse ;  /* 0x8000006643207221 */ /* 0x102fe40000010000 */
[--C-:B------:R-:W-:Y:S02]  /*a1e0*/  FADD.FTZ R34, R80, -R102.reuse ;  /* 0x8000006650227221 */ /* 0x100fe40000010000 */
[----:B------:R-:W-:-:S02]  /*a1f0*/  FADD.FTZ R100, R79, -R102 ;  /* 0x800000664f647221 */ /* 0x000fc40000010000 */
[--C-:B------:R-:W-:Y:S02]  /*a200*/  FADD.FTZ R104, R86, -R102.reuse ;  /* 0x8000006656687221 */ /* 0x100fe40000010000 */
[--C-:B------:R-:W-:Y:S02]  /*a210*/  FADD.FTZ R106, R85, -R102.reuse ;  /* 0x80000066556a7221 */ /* 0x100fe40000010000 */
[--C-:B------:R-:W-:Y:S02]  /*a220*/  FADD.FTZ R108, R92, -R102.reuse ;  /* 0x800000665c6c7221 */ /* 0x100fe40000010000 */
[--C-:B------:R-:W-:Y:S02]  /*a230*/  FADD.FTZ R110, R91, -R102.reuse ;  /* 0x800000665b6e7221 */ /* 0x100fe40000010000 */
[----:B------:R-:W-:Y:S02]  /*a240*/  FADD.FTZ R112, R97, -R102 ;  /* 0x8000006661707221 */ /* 0x000fe40000010000 */
[----:B------:R-:W-:-:S02]  /*a250*/  FMUL.FTZ R32, R103, R32 ;  /* 0x0000002067207220 */ /* 0x000fc40000410000 */
[C---:B------:R-:W-:Y:S02]  /*a260*/  FMUL.FTZ R33, R103.reuse, R34 ;  /* 0x0000002267217220 */ /* 0x040fe40000410000 */
[C---:B------:R-:W-:Y:S02]  /*a270*/  FMUL.FTZ R100, R103.reuse, R100 ;  /* 0x0000006467647220 */ /* 0x040fe40000410000 */
[C---:B------:R-:W-:Y:S02]  /*a280*/  FMUL.FTZ R35, R103.reuse, R104 ;  /* 0x0000006867237220 */ /* 0x040fe40000410000 */
[C---:B------:R-:W-:Y:S02]  /*a290*/  FMUL.FTZ R106, R103.reuse, R106 ;  /* 0x0000006a676a7220 */ /* 0x040fe40000410000 */
        /* <DEDUP_REMOVED lines=8> */
[----:B------:R-:W-:-:S02]  /*a320*/  FFMA.FTZ R34, R13, R106, R5 ;  /* 0x0000006a0d227223 */ /* 0x000fc40000010005 */
[----:B------:R-:W-:Y:S01]  /*a330*/  FFMA.FTZ R101, R12, R101, R4 ;  /* 0x000000650c657223 */ /* 0x000fe20000010004 */
[----:B------:R-:W-:Y:S01]  /*a340*/  F2FP.PACK_AB R33, R35, R100 ;  /* 0x000000642321723e */ /* 0x000fe200000000ff */
[----:B------:R-:W-:Y:S02]  /*a350*/  FFMA.FTZ R110, R11, R110, R3 ;  /* 0x0000006e0b6e7223 */ /* 0x000fe40000010003 */
[----:B------:R-:W-:Y:S01]  /*a360*/  FFMA.FTZ R105, R10, R105, R2 ;  /* 0x000000690a697223 */ /* 0x000fe20000010002 */
[----:B------:R-:W-:Y:S01]  /*a370*/  F2FP.PACK_AB R34, R101, R34 ;  /* 0x000000226522723e */ /* 0x000fe200000000ff */
[----:B------:R-:W-:-:S03]  /*a380*/  IMAD.MOV.U32 R107, RZ, RZ, 0x10 ;  /* 0x00000010ff6b7424 */ /* 0x000fc600078e00ff */
[----:B------:R-:W-:Y:S01]  /*a390*/  F2FP.PACK_AB R35, R105, R110 ;  /* 0x0000006e6923723e */ /* 0x000fe200000000ff */
[C---:B------:R-:W-:Y:S01]  /*a3a0*/  IMAD.WIDE.U32 R100, R68.reuse, R107, c[0x0][0x208] ;  /* 0x0000820044647625 */ /* 0x040fe200078e006b */
[----:B------:R-:W-:-:S04]  /*a3b0*/  IADD3 R68, R68, 0x100, RZ ;  /* 0x0000010044447810 */ /* 0x000fc80007ffe0ff */
[----:B------:R0:W-:Y:S03]  /*a3c0*/  STG.E.128 [R100.64], R32 ;  /* 0x0000002064007986 */ /* 0x0001e6000c101d06 */
.L_x_3095:
[----:B------:R-:W-:Y:S05]  /*a3d0*/  BSYNC B0 ;  /* 0x0000000000007941 */ /* 0x000fea0003800000 */
.L_x_3094:
        /* <DEDUP_REMOVED lines=35> */
.L_x_3097:
[----:B------:R-:W-:Y:S05]  /*a610*/  BSYNC B0 ;  /* 0x0000000000007941 */ /* 0x000fea0003800000 */
.L_x_3096:
[----:B------:R-:W-:Y:S01]  /*a620*/  ISETP.NE.AND P0, PT, R26, RZ, PT ;  /* 0x000000ff1a00720c */ /* 0x000fe20003f05270 */
[----:B------:R-:W-:-:S12]  /*a630*/  BSSY B0, `(.L_x_3098) ;  /* 0x0000021000007945 */ /* 0x000fd80003800000 */
        /* <DEDUP_REMOVED lines=23> */
[----:B------:R-:W-:Y:S02]  /*a7b0*/  FFMA.FTZ R101, R52, R33, R60 ;  /* 0x0000002134657223 */ /* 0x000fe4000001003c */
[----:B------:R-:W-:Y:S01]  /*a7c0*/  FFMA.FTZ R34, R53, R106, R61 ;  /* 0x0000006a35227223 */ /* 0x000fe2000001003d */
[----:B------:R-:W-:Y:S01]  /*a7d0*/  F2FP.PACK_AB R33, R103, R100 ;  /* 0x000000646721723e */ /* 0x000fe200000000ff */
[----:B------:R-:W-:Y:S01]  /*a7e0*/  FFMA.FTZ R110, R55, R110, R63 ;  /* 0x0000006e376e7223 */ /* 0x000fe2000001003f */
[----:B------:R-:W-:Y:S01]  /*a7f0*/  F2FP.PACK_AB R32, R101, R32 ;  /* 0x000000206520723e */ /* 0x000fe200000000ff */
[----:B------:R-:W-:Y:S01]  /*a800*/  IMAD.WIDE.U32 R100, R68, R109, c[0x0][0x208] ;  /* 0x0000820044647625 */ /* 0x000fe200078e006d */
[----:B------:R-:W-:-:S02]  /*a810*/  F2FP.PACK_AB R34, R105, R34 ;  /* 0x000000226922723e */ /* 0x000fc400000000ff */
[----:B------:R-:W-:-:S05]  /*a820*/  F2FP.PACK_AB R35, R107, R110 ;  /* 0x0000006e6b23723e */ /* 0x000fca00000000ff */
[----:B------:R0:W-:Y:S02]  /*a830*/  STG.E.128 [R100.64], R32 ;  /* 0x0000002064007986 */ /* 0x0001e4000c101d06 */
.L_x_3099:
[----:B------:R-:W-:Y:S05]  /*a840*/  BSYNC B0 ;  /* 0x0000000000007941 */ /* 0x000fea0003800000 */
.L_x_3098:
[----:B------:R-:W-:Y:S02]  /*a850*/  IADD3 R18, R18, c[0x0][0x160], RZ ;  /* 0x0000580012127a10 */ /* 0x000fe40007ffe0ff */
[----:B------:R-:W-:Y:S02]  /*a860*/  LOP3.LUT P1, RZ, R70, 0xff, RZ, 0xc0, !PT ;  /* 0x000000ff46ff7812 */ /* 0x000fe4000782c0ff */
[----:B------:R-:W-:Y:S02]  /*a870*/  ISETP.GE.AND P0, PT, R18, c[0x0][0x164], PT ;  /* 0x0000590012007a0c */ /* 0x000fe40003f06270 */
[----:B------:R-:W-:-:S11]  /*a880*/  SEL R70, RZ, 0x1, P1 ;  /* 0x00000001ff467807 */ /* 0x000fd60000800000 */
[----:B01----:R-:W-:Y:S01]  /*a890*/  @P0 CALL.REL.NOINC `(.L_x_3100) ;  /* 0x0000001000000944 */ /* 0x003fe20003c00000 */
[----:B------:R-:W-:Y:S05]  /*a8a0*/  BRA `(.L_x_3101) ;  /* 0xffff648000007947 */ /* 0x000fea000383ffff */
.L_x_3100:
[----:B------:R-:W-:Y:S05]  /*a8b0*/  EXIT ;  /* 0x000000000000794d */ /* 0x000fea0003800000 */
.L_x_3092:
[----:B------:R-:W-:Y:S01]  /*a8c0*/  IMAD.MOV.U32 R33, RZ, RZ, R32 ;  /* 0x000000ffff217224 */ /* 0x000fe200078e0020 */
[----:B------:R-:W-:Y:S01]  /*a8d0*/  MOV R102, 0x1f ;  /* 0x0000001f00667802 */ /* 0x000fe20000000f00 */
[----:B------:R-:W-:Y:S01]  /*a8e0*/  IMAD.MOV.U32 R104, RZ, RZ, 0x1 ;  /* 0x00000001ff687424 */ /* 0x000fe200078e00ff */
[----:B------:R-:W-:Y:S01]  /*a8f0*/  MOV R34, 0xa920 ;  /* 0x0000a92000227802 */ /* 0x000fe20000000f00 */
[----:B------:R-:W-:Y:S02]  /*a900*/  IMAD.MOV.U32 R103, RZ, RZ, -0x1 ;  /* 0xffffffffff677424 */ /* 0x000fe400078e00ff */
[----:B-1----:R-:W-:Y:S05]  /*a910*/  CALL.REL.NOINC `($__internal_24_$__cuda_sm70_shflsync_bfly_p) ;  /* 0x000006c000007944 */ /* 0x002fea0003c00000 */
[----:B01----:R-:W-:Y:S01]  /*a920*/  IMAD.MOV.U32 R33, RZ, RZ, R104 ;  /* 0x000000ffff217224 */ /* 0x003fe200078e0068 */
[----:B------:R-:W-:Y:S05]  /*a930*/  BRA `(.L_x_3102) ;  /* 0xffffeef000007947 */ /* 0x000fea000383ffff */
.L_x_3093:
[----:B------:R-:W-:Y:S01]  /*a940*/  HFMA2.MMA R104, -RZ, RZ, 0, 1.1920928955078125e-07 ;  /* 0x00000002ff687435 */ /* 0x000fe200000001ff */
[----:B------:R-:W-:Y:S01]  /*a950*/  IMAD.MOV.U32 R102, RZ, RZ, 0x1f ;  /* 0x0000001fff667424 */ /* 0x000fe200078e00ff */
[----:B------:R-:W-:Y:S01]  /*a960*/  MOV R34, 0xa990 ;  /* 0x0000a99000227802 */ /* 0x000fe20000000f00 */
[----:B------:R-:W-:-:S03]  /*a970*/  IMAD.MOV.U32 R103, RZ, RZ, -0x1 ;  /* 0xffffffffff677424 */ /* 0x000fc600078e00ff */
[----:B01----:R-:W-:Y:S05]  /*a980*/  CALL.REL.NOINC `($__internal_24_$__cuda_sm70_shflsync_bfly_p) ;  /* 0x0000065000007944 */ /* 0x003fea0003c00000 */
[----:B01----:R-:W-:Y:S01]  /*a990*/  FADD.FTZ R33, R33, R104 ;  /* 0x0000006821217221 */ /* 0x003fe20000010000 */
[----:B------:R-:W-:Y:S01]  /*a9a0*/  MOV R104, 0x4 ;  /* 0x0000000400687802 */ /* 0x000fe20000000f00 */
[----:B------:R-:W-:Y:S01]  /*a9b0*/  IMAD.MOV.U32 R102, RZ, RZ, 0x1f ;  /* 0x0000001fff667424 */ /* 0x000fe200078e00ff */
[----:B------:R-:W-:Y:S01]  /*a9c0*/  MOV R34, 0xa9f0 ;  /* 0x0000a9f000227802 */ /* 0x000fe20000000f00 */
[----:B------:R-:W-:-:S02]  /*a9d0*/  IMAD.MOV.U32 R103, RZ, RZ, -0x1 ;  /* 0xffffffffff677424 */ /* 0x000fc400078e00ff */
[----:B------:R-:W-:Y:S05]  /*a9e0*/  CALL.REL.NOINC `($__internal_24_$__cuda_sm70_shflsync_bfly_p) ;  /* 0x000005f000007944 */ /* 0x000fea0003c00000 */
[----:B01----:R-:W-:Y:S01]  /*a9f0*/  FADD.FTZ R33, R33, R104 ;  /* 0x0000006821217221 */ /* 0x003fe20000010000 */
[----:B------:R-:W-:Y:S01]  /*aa00*/  HFMA2.MMA R104, -RZ, RZ, 0, 4.76837158203125e-07 ;  /* 0x00000008ff687435 */ /* 0x000fe200000001ff */
[----:B------:R-:W-:Y:S01]  /*aa10*/  IMAD.MOV.U32 R102, RZ, RZ, 0x1f ;  /* 0x0000001fff667424 */ /* 0x000fe200078e00ff */
[----:B------:R-:W-:Y:S01]  /*aa20*/  MOV R34, 0xaa50 ;  /* 0x0000aa5000227802 */ /* 0x000fe20000000f00 */
[----:B------:R-:W-:-:S03]  /*aa30*/  IMAD.MOV.U32 R103, RZ, RZ, -0x1 ;  /* 0xffffffffff677424 */ /* 0x000fc600078e00ff */
[----:B------:R-:W-:Y:S05]  /*aa40*/  CALL.REL.NOINC `($__internal_24_$__cuda_sm70_shflsync_bfly_p) ;  /* 0x0000059000007944 */ /* 0x000fea0003c00000 */
[----:B01----:R-:W-:Y:S01]  /*aa50*/  FADD.FTZ R33, R33, R104 ;  /* 0x0000006821217221 */ /* 0x003fe20000010000 */
[----:B------:R-:W-:Y:S01]  /*aa60*/  MOV R104, 0x10 ;  /* 0x0000001000687802 */ /* 0x000fe20000000f00 */
[----:B------:R-:W-:Y:S01]  /*aa70*/  IMAD.MOV.U32 R102, RZ, RZ, 0x1f ;  /* 0x0000001fff667424 */ /* 0x000fe200078e00ff */
[----:B------:R-:W-:Y:S01]  /*aa80*/  MOV R34, 0xaab0 ;  /* 0x0000aab000227802 */ /* 0x000fe20000000f00 */
[----:B------:R-:W-:-:S02]  /*aa90*/  IMAD.MOV.U32 R103, RZ, RZ, -0x1 ;  /* 0xffffffffff677424 */ /* 0x000fc400078e00ff */
[----:B------:R-:W-:Y:S05]  /*aaa0*/  CALL.REL.NOINC `($__internal_24_$__cuda_sm70_shflsync_bfly_p) ;  /* 0x0000053000007944 */ /* 0x000fea0003c00000 */
[----:B01----:R-:W-:Y:S01]  /*aab0*/  FADD.FTZ R33, R33, R104 ;  /* 0x0000006821217221 */ /* 0x003fe20000010000 */
[----:B------:R-:W-:Y:S01]  /*aac0*/  ISETP.NE.AND P0, PT, R24, RZ, PT ;  /* 0x000000ff1800720c */ /* 0x000fe20003f05270 */
[----:B------:R-:W-:Y:S01]  /*aad0*/  HFMA2.MMA R104, -RZ, RZ, 0, 5.9604644775390625e-08 ;  /* 0x00000001ff687435 */ /* 0x000fe200000001ff */
[----:B------:R-:W-:-:S02]  /*aae0*/  IMAD.MOV.U32 R103, RZ, RZ, -0x1 ;  /* 0xffffffffff677424 */ /* 0x000fc400078e00ff */
        /* <DEDUP_REMOVED lines=52> */
[----:B------:R-:W-:Y:S05]  /*ae30*/  CALL.REL.NOINC `($__internal_24_$__cuda_sm70_shflsync_bfly_p) ;  /* 0x000001a000007944 */ /* 0x000fea0003c00000 */
[----:B01----:R-:W-:Y:S01]  /*ae40*/  FADD.FTZ R33, R33, R104 ;  /* 0x0000006821217221 */ /* 0x003fe20000010000 */
[----:B------:R-:W-:Y:S01]  /*ae50*/  MOV R104, 0x2 ;  /* 0x0000000200687802 */ /* 0x000fe20000000f00 */
[----:B------:R-:W-:Y:S01]  /*ae60*/  IMAD.MOV.U32 R102, RZ, RZ, 0x1f ;  /* 0x0000001fff667424 */ /* 0x000fe200078e00ff */
[----:B------:R-:W-:Y:S01]  /*ae70*/  MOV R34, 0xaea0 ;  /* 0x0000aea000227802 */ /* 0x000fe20000000f00 */
[----:B------:R-:W-:Y:S02]  /*ae80*/  IMAD.MOV.U32 R103, RZ, RZ, -0x1 ;  /* 0xffffffffff677424 */ /* 0x000fe400078e00ff */
[----:B------:R-:W-:Y:S05]  /*ae90*/  CALL.REL.NOINC `($__internal_24_$__cuda_sm70_shflsync_bfly_p) ;  /* 0x0000014000007944 */ /* 0x000fea0003c00000 */
[----:B01----:R-:W-:Y:S01]  /*aea0*/  FADD.FTZ R33, R33, R104 ;  /* 0x0000006821217221 */ /* 0x003fe20000010000 */
[----:B------:R-:W-:Y:S01]  /*aeb0*/  HFMA2.MMA R104, -RZ, RZ, 0, 2.384185791015625e-07 ;  /* 0x00000004ff687435 */ /* 0x000fe200000001ff */
        /* <DEDUP_REMOVED lines=10> */
[----:B-1----:R-:W-:Y:S01]  /*af60*/  FADD.FTZ R101, R33, R104 ;  /* 0x0000006821657221 */ /* 0x002fe20000010000 */
[----:B------:R-:W-:Y:S01]  /*af70*/  HFMA2.MMA R104, -RZ, RZ, 0, 9.5367431640625e-07 ;  /* 0x00000010ff687435 */ /* 0x000fe200000001ff */
[----:B0-----:R-:W-:Y:S01]  /*af80*/  IMAD.MOV.U32 R102, RZ, RZ, 0x1f ;  /* 0x0000001fff667424 */ /* 0x001fe200078e00ff */
[----:B------:R-:W-:Y:S01]  /*af90*/  MOV R34, 0xafd0 ;  /* 0x0000afd000227802 */ /* 0x000fe20000000f00 */
[----:B------:R-:W-:Y:S01]  /*afa0*/  IMAD.MOV.U32 R103, RZ, RZ, -0x1 ;  /* 0xffffffffff677424 */ /* 0x000fe200078e00ff */
[----:B------:R-:W-:-:S02]  /*afb0*/  MOV R33, R101 ;  /* 0x0000006500217202 */ /* 0x000fc40000000f00 */
[----:B------:R-:W-:Y:S05]  /*afc0*/  CALL.REL.NOINC `($__internal_24_$__cuda_sm70_shflsync_bfly_p) ;  /* 0x0000001000007944 */ /* 0x000fea0003c00000 */
[----:B01----:R-:W-:Y:S05]  /*afd0*/  BRA `(.L_x_3103) ;  /* 0xffffecb000007947 */ /* 0x003fea000383ffff */
        .weak           $__internal_24_$__cuda_sm70_shflsync_bfly_p
        .type           $__internal_24_$__cuda_sm70_shflsync_bfly_p,@function
        .size           $__internal_24_$__cuda_sm70_shflsync_bfly_p,(.L_x_22112 - $__internal_24_$__cuda_sm70_shflsync_bfly_p)
$__internal_24_$__cuda_sm70_shflsync_bfly_p:
[----:B------:R-:W-:Y:S01]  /*afe0*/  IMAD.MOV.U32 R35, RZ, RZ, 0x0 ;  /* 0x00000000ff237424 */ /* 0x000fe200078e00ff */
[----:B------:R-:W-:Y:S04]  /*aff0*/  WARPSYNC R103 ;  /* 0x0000006700007348 */ /* 0x000fe80003800000 */
[----:B------:R0:W1:Y:S01]  /*b000*/  SHFL.BFLY PT, R104, R33, R104, R102 ;  /* 0x0c00006821687389 */ /* 0x00006200000e0066 */
[----:B------:R-:W-:Y:S05]  /*b010*/  RET.REL.NODEC R34 `(_ZN10layer_norm13ln_fwd_kernelINS_13Kernel_traitsI6__halfS2_S2_S2_fjLj6144ELj1ELj1ELj8ELj16ENS_18Kernel_traits_baseILj6144ES2_S2_S2_S2_fjLj256EEEEELb1ELb0ELb0ELb0EEEvNS_9FwdParamsE) ;  /* 0xffff4fe022007950 */ /* 0x000fea0003c3ffff */
.L_x_3104:
        /* <DEDUP_REMOVED lines=14> */
.L_x_22112:


//--------------------- .text._ZN10layer_norm13ln_fwd_kernelINS_13Kernel_traitsI6__halfS2_S2_S2_fjLj6144ELj1ELj1ELj8ELj16ENS_18Kernel_traits_baseILj6144ES2_S2_S2_S2_fjLj256EEEEELb1ELb0ELb0ELb1EEEvNS_9FwdParamsE --------------------------
	.section	.text._ZN10layer_norm13ln_fwd_kernelINS_13Kernel_traitsI6__halfS2_S2_S2_fjLj6144ELj1ELj1ELj8ELj16ENS_18Kernel_traits_baseILj6144ES2_S2_S2_S2_fjLj256EEEEELb1ELb0ELb0ELb1EEEvNS_9FwdParamsE,"ax",@progbits
	.sectioninfo	@"SHI_REGISTERS=128"
	.align	128
        .global         _ZN10layer_norm13ln_fwd_kernelINS_13Kernel_traitsI6__halfS2_S2_S2_fjLj6144ELj1ELj1ELj8ELj16ENS_18Kernel_traits_baseILj6144ES2_S2_S2_S2_fjLj256EEEEELb1ELb0ELb0ELb1EEEvNS_9FwdParamsE
        .type           _ZN10layer_norm13ln_fwd_kernelINS_13Kernel_traitsI6__halfS2_S2_S2_fjLj6144ELj1ELj1ELj8ELj16ENS_18Kernel_traits_baseILj6144ES2_S2_S2_S2_fjLj256EEEEELb1ELb0ELb0ELb1EEEvNS_9FwdParamsE,@function
        .size           _ZN10layer_norm13ln_fwd_kernelINS_13Kernel_traitsI6__halfS2_S2_S2_fjLj6144ELj1ELj1ELj8ELj16ENS_18Kernel_traits_baseILj6144ES2_S2_S2_S2_fjLj256EEEEELb1ELb0ELb0ELb1EEEvNS_9FwdParamsE,(.L_x_22113 - _ZN10layer_norm13ln_fwd_kernelINS_13Kernel_traitsI6__halfS2_S2_S2_fjLj6144ELj1ELj1ELj8ELj16ENS_18Kernel_traits_baseILj6144ES2_S2_S2_S2_fjLj256EEEEELb1ELb0ELb0ELb1EEEvNS_9FwdParamsE)
        .other          _ZN10layer_norm13ln_fwd_kernelINS_13Kernel_traitsI6__halfS2_S2_S2_fjLj6144ELj1ELj1ELj8ELj16ENS_18Kernel_traits_baseILj6144ES2_S2_S2_S2_fjLj256EEEEELb1ELb0ELb0ELb1EEEvNS_9FwdParamsE,@"STO_CUDA_ENTRY STV_DEFAULT"
_ZN10layer_norm13ln_fwd_kernelINS_13Kernel_traitsI6__halfS2_S2_S2_fjLj6144ELj1ELj1ELj8ELj16ENS_18Kernel_traits_baseILj6144ES2_S2_S2_S2_fjLj256EEEEELb1ELb0ELb0ELb1EEEvNS_9FwdParamsE:
.text._ZN10layer_norm13ln_fwd_kernelINS_13Kernel_traitsI6__halfS2_S2_S2_fjLj6144ELj1ELj1ELj8ELj16ENS_18Kernel_traits_baseILj6144ES2_S2_S2_S2_fjLj256EEEEELb1ELb0ELb0ELb1EEEvNS_9FwdParamsE:
        /* <DEDUP_REMOVED lines=9> */
[----:B------:R-:W-:Y:S01]  /*0090*/  MOV R91, c[0x0][0x23c] ;  /* 0x00008f00005b7a02 */ /* 0x000fe20000000f00 */
[----:B------:R-:W-:-:S08]  /*00a0*/  ULDC.64 UR4, c[0x0][0x118] ;  /* 0x0000460000047ab9 */ /* 0x000fd00000000a00 */
        /* <DEDUP_REMOVED lines=16> */
[----:B------:R0:W5:Y:S03]  /*01b0*/  LDG.E.128 R32, [R4.64] ;  /* 0x0000000404207981 */ /* 0x000166000c1e1d00 */
[----:B------:R-:W-:Y:S01]  /*01c0*/  @P1 IADD3.X R91, RZ, R9, RZ, P2, !PT ;  /* 0x00000009ff5b1210 */ /* 0x000fe200017fe4ff */
[----:B------:R-:W-:Y:S01]  /*01d0*/  IMAD R78, R3, c[0x0][0x0], R0 ;  /* 0x00000000034e7a24 */ /* 0x000fe200078e0200 */
[----:B------:R0:W5:Y:S02]  /*01e0*/  LDG.E.128 R28, [R4.64+0x1000] ;  /* 0x00100004041c7981 */ /* 0x000164000c1e1d00 */
        /* <DEDUP_REMOVED lines=27> */
[----:B------:R-:W-:Y:S01]  /*03a0*/  HADD2.F32 R52, -RZ, R38.H1_H1 ;  /* 0x30000026ff347230 */ /* 0x000fe20000004100 */
[----:B------:R-:W-:Y:S01]  /*03b0*/  IADD3 R11, R59, -0x56f99767, RZ ;  /* 0xa90668993b0b7810 */ /* 0x000fe20007ffe0ff */
[--C-:B------:R-:W-:Y:S01]  /*03c0*/  HADD2.F32 R53, -RZ, R39.reuse.H0_H0 ;  /* 0x20000027ff357230 */ /* 0x100fe20000004100 */
[----:B------:R-:W-:Y:S01]  /*03d0*/  LOP3.LUT R18, R15, R10, R6, 0x96, !PT ;  /* 0x0000000a0f127212 */ /* 0x000fe200078e9606 */
[----:B------:R-:W-:Y:S01]  /*03e0*/  IMAD.WIDE.U32 R12, R12, -0x2daee0ad, RZ ;  /* 0xd2511f530c0c7825 */ /* 0x000fe200078e00ff */
[----:B------:R-:W-:Y:S01]  /*03f0*/  IADD3 R10, R59, -0x126145ec, RZ ;  /* 0xed9eba143b0a7810 */ /* 0x000fe20007ffe0ff */
[----:B------:R-:W-:Y:S01]  /*0400*/  HADD2.F32 R55, -RZ, R39.H1_H1 ;  /* 0x30000027ff377230 */ /* 0x000fe20000004100 */
[----:B------:R-:W-:Y:S01]  /*0410*/  IADD3 R72, R58, -0x700cb87f, RZ ;  /* 0x8ff347813a487810 */ /* 0x000fe20007ffe0ff */
[----:B------:R-:W-:Y:S01]  /*0420*/  IMAD.WIDE.U32 R18, R18, -0x326172a9, RZ ;  /* 0xcd9e8d5712127825 */ /* 0x000fe200078e00ff */
[----:B------:R-:W-:Y:S01]  /*0430*/  LOP3.LUT R17, R13, R14, R7, 0x96, !PT ;  /* 0x0000000e0d117212 */ /* 0x000fe200078e9607 */
[--C-:B------:R-:W-:Y:S01]  /*0440*/  HADD2.F32 R54, -RZ, R44.reuse.H0_H0 ;  /* 0x2000002cff367230 */ /* 0x100fe20000004100 */
[----:B------:R-:W-:Y:S01]  /*0450*/  IADD3 R13, R58, -0x4ab325aa, RZ ;  /* 0xb54cda563a0d7810 */ /* 0x000fe20007ffe0ff */
[----:B------:R-:W-:Y:S01]  /*0460*/  HADD2.F32 R57, -RZ, R44.H1_H1 ;  /* 0x3000002cff397230 */ /* 0x000fe20000004100 */
[----:B------:R-:W-:Y:S01]  /*0470*/  LOP3.LUT R14, R19, R16, R8, 0x96, !PT ;  /* 0x00000010130e7212 */ /* 0x000fe200078e9608 */
[----:B------:R-:W-:Y:S01]  /*0480*/  IMAD.WIDE.U32 R16, R17, -0x326172a9, RZ ;  /* 0xcd9e8d5711107825 */ /* 0x000fe200078e00ff */
[----:B------:R-:W-:Y:S01]  /*0490*/  IADD3 R71, R59, -0x695add53, RZ ;  /* 0x96a522ad3b477810 */ /* 0x000fe20007ffe0ff */
[--C-:B------:R-:W-:Y:S01]  /*04a0*/  HADD2.F32 R56, -RZ, R45.reuse.H0_H0 ;  /* 0x2000002dff387230 */ /* 0x100fe20000004100 */
[----:B------:R-:W-:Y:S01]  /*04b0*/  LOP3.LUT R90, R90, 0x3, RZ, 0xc0, !PT ;  /* 0x000000035a5a7812 */ /* 0x000fe200078ec0ff */
[----:B------:R-:W-:Y:S01]  /*04c0*/  IMAD.WIDE.U32 R14, R14, -0x2daee0ad, RZ ;  /* 0xd2511f530e0e7825 */ /* 0x000fe200078e00ff */
[----:B------:R-:W-:Y:S01]  /*04d0*/  LOP3.LUT R18, R17, R18, R9, 0x96, !PT ;  /* 0x0000001211127212 */ /* 0x000fe200078e9609 */
[----:B------:R-:W-:Y:S01]  /*04e0*/  HADD2.F32 R60, -RZ, R45.H1_H1 ;  /* 0x3000002dff3c7230 */ /* 0x000fe20000004100 */
[----:B------:R-:W-:Y:S01]  /*04f0*/  IADD3 R17, R58, -0xe443238, RZ ;  /* 0xf1bbcdc83a117810 */ /* 0x000fe20007ffe0ff */
[--C-:B------:R-:W-:Y:S01]  /*0500*/  HADD2.F32 R61, -RZ, R46.reuse.H0_H0 ;  /* 0x2000002eff3d7230 */ /* 0x100fe20000004100 */
[----:B------:R-:W-:Y:S01]  /*0510*/  LOP3.LUT R20, R15, R12, R10, 0x96, !PT ;  /* 0x0000000c0f147212 */ /* 0x000fe200078e960a */
[----:B------:R-:W-:Y:S01]  /*0520*/  IMAD.WIDE.U32 R18, R18, -0x2daee0ad, RZ ;  /* 0xd2511f5312127825 */ /* 0x000fe200078e00ff */
[----:B------:R-:W-:Y:S01]  /*0530*/  IADD3 R12, R58, 0x1715609d, RZ ;  /* 0x1715609d3a0c7810 */ /* 0x000fe20007ffe0ff */
[----:B------:R-:W-:Y:S01]  /*0540*/  HADD2.F32 R63, -RZ, R46.H1_H1 ;  /* 0x3000002eff3f7230 */ /* 0x000fe20000004100 */
[----:B------:R-:W-:Y:S01]  /*0550*/  IADD3 R15, R59, 0x1fd5c5a3, RZ ;  /* 0x1fd5c5a33b0f7810 */ /* 0x000fe20007ffe0ff */
[----:B------:R-:W-:Y:S01]  /*0560*/  IMAD.WIDE.U32 R20, R20, -0x326172a9, RZ ;  /* 0xcd9e8d5714147825 */ /* 0x000fe200078e00ff */
[----:B------:R-:W-:Y:S01]  /*0570*/  LOP3.LUT R48, R19, R14, R11, 0x96, !PT ;  /* 0x0000000e13307212 */ /* 0x000fe200078e960b */
[--C-:B------:R-:W-:Y:S01]  /*0580*/  HADD2.F32 R62, -RZ, R47.reuse.H0_H0 ;  /* 0x2000002fff3e7230 */ /* 0x100fe20000004100 */
[----:B------:R-:W-:Y:S01]  /*0590*/  IADD3 R14, R59, 0x646e171e, RZ ;  /* 0x646e171e3b0e7810 */ /* 0x000fe20007ffe0ff */
[----:B------:R-:W-:Y:S01]  /*05a0*/  HADD2.F32 R64, -RZ, R47.H1_H1 ;  /* 0x3000002fff407230 */ /* 0x000fe20000004100 */
[----:B------:R-:W-:Y:S01]  /*05b0*/  LOP3.LUT R22, R21, R16, R12, 0x96, !PT ;  /* 0x0000001015167212 */ /* 0x000fe200078e960c */
[----:B------:R-:W-:Y:S01]  /*05c0*/  IMAD.WIDE.U32 R48, R48, -0x326172a9, RZ ;  /* 0xcd9e8d5730307825 */ /* 0x000fe200078e00ff */
[----:B------:R-:W-:Y:S01]  /*05d0*/  IADD3 R16, R58, 0x5384540f, RZ ;  /* 0x5384540f3a107810 */ /* 0x000fe20007ffe0ff */
[--C-:B------:R-:W-:Y:S01]  /*05e0*/  HADD2.F32 R65, -RZ, R40.reuse.H0_H0 ;  /* 0x20000028ff417230 */ /* 0x100fe20000004100 */
[----:B------:R-:W-:Y:S01]  /*05f0*/  ULDC.U8 UR6, c[0x0][0x1f0] ;  /* 0x00007c0000067ab9 */ /* 0x000fe20000000000 */
[----:B------:R-:W-:Y:S01]  /*0600*/  IMAD.WIDE.U32 R22, R22, -0x2daee0ad, RZ ;  /* 0xd2511f5316167825 */ /* 0x000fe200078e00ff */
[----:B------:R-:W-:Y:S01]  /*0610*/  LOP3.LUT R20, R49, R20, R13, 0x96, !PT ;  /* 0x0000001431147212 */ /* 0x000fe200078e960d */
[----:B------:R-:W-:-:S02]  /*0620*/  HADD2.F32 R66, -RZ, R40.H1_H1 ;  /* 0x30000028ff427230 */ /* 0x000fc40000004100 */
[----:B------:R-:W-:Y:S01]  /*0630*/  HADD2.F32 R67, -RZ, R41.H0_H0 ;  /* 0x20000029ff437230 */ /* 0x000fe20000004100 */
[----:B------:R-:W-:Y:S01]  /*0640*/  LOP3.LUT R50, R23, R18, R14, 0x96, !PT ;  /* 0x0000001217327212 */ /* 0x000fe200078e960e */
[----:B------:R-:W-:Y:S01]  /*0650*/  IMAD.WIDE.U32 R20, R20, -0x2daee0ad, RZ ;  /* 0xd2511f5314147825 */ /* 0x000fe200078e00ff */
[----:B------:R-:W-:Y:S01]  /*0660*/  IADD3 R18, R59, -0x24c28bd8, RZ ;  /* 0xdb3d74283b127810 */ /* 0x000fe20007ffe0ff */
[----:B------:R-:W-:Y:S02]  /*0670*/  HADD2.F32 R23, -RZ, R38.H0_H0 ;  /* 0x20000026ff177230 */ /* 0x000fe40000004100 */
[----:B------:R-:W-:Y:S01]  /*0680*/  IMAD.WIDE.U32 R50, R50, -0x326172a9, RZ ;  /* 0xcd9e8d5732327825 */ /* 0x000fe200078e00ff */
[----:B------:R-:W-:Y:S01]  /*0690*/  LOP3.LUT R49, R21, R22, R15, 0x96, !PT ;  /* 0x0000001615317212 */ /* 0x000fe200078e960f */
[----:B------:R-:W-:Y:S02]  /*06a0*/  HADD2.F32 R22, -RZ, R37.H1_H1 ;  /* 0x30000025ff167230 */ /* 0x000fe40000004100 */
[----:B------:R-:W-:Y:S01]  /*06b0*/  HADD2.F32 R69, -RZ, R41.H1_H1 ;  /* 0x30000029ff457230 */ /* 0x000fe20000004100 */
[----:B------:R-:W-:Y:S01]  /*06c0*/  LOP3.LUT R48, R51, R48, R16, 0x96, !PT ;  /* 0x0000003033307212 */ /* 0x000fe200078e9610 */
[----:B------:R-:W-:Y:S01]  /*06d0*/  IMAD.HI.U32 R21, R49, -0x326172a9, RZ ;  /* 0xcd9e8d5731157827 */ /* 0x000fe200078e00ff */
[----:B------:R-:W-:-:S02]  /*06e0*/  HADD2.F32 R68, -RZ, R42.H0_H0 ;  /* 0x2000002aff447230 */ /* 0x000fc40000004100 */
[----:B------:R-:W-:Y:S01]  /*06f0*/  HADD2.F32 R73, -RZ, R42.H1_H1 ;  /* 0x3000002aff497230 */ /* 0x000fe20000004100 */
[C---:B------:R-:W-:Y:S01]  /*0700*/  IMAD.HI.U32 R19, R48.reuse, -0x2daee0ad, RZ ;  /* 0xd2511f5330137827 */ /* 0x040fe200078e00ff */
[----:B------:R-:W-:Y:S01]  /*0710*/  LOP3.LUT R86, R21, R50, R17, 0x96, !PT ;  /* 0x0000003215567212 */ /* 0x000fe200078e9611 */
[--C-:B------:R-:W-:Y:S02]  /*0720*/  HADD2.F32 R21, -RZ, R36.reuse.H1_H1 ;  /* 0x30000024ff157230 */ /* 0x100fe40000004100 */
[----:B------:R-:W-:Y:S01]  /*0730*/  IMAD R83, R48, -0x2daee0ad, RZ ;  /* 0xd2511f5330537824 */ /* 0x000fe200078e02ff */
[----:B------:R-:W-:Y:S01]  /*0740*/  LOP3.LUT R82, R19, R20, R18, 0x96, !PT ;  /* 0x0000001413527212 */ /* 0x000fe200078e9612 */
[----:B------:R-:W-:Y:S01]  /*0750*/  HADD2.F32 R19, -RZ, R36.H0_H0 ;  /* 0x20000024ff137230 */ /* 0x000fe20000004100 */
[----:B------:R-:W-:Y:S01]  /*0760*/  IMAD.WIDE.U32 R86, R86, -0x2daee0ad, RZ ;  /* 0xd2511f5356567825 */ /* 0x000fe200078e00ff */
[----:B------:R-:W-:Y:S02]  /*0770*/  HADD2.F32 R20, -RZ, R37.H0_H0 ;  /* 0x20000025ff147230 */ /* 0x000fe40000004100 */
[--C-:B------:R-:W-:Y:S01]  /*0780*/  HADD2.F32 R70, -RZ, R43.reuse.H0_H0 ;  /* 0x2000002bff467230 */ /* 0x100fe20000004100 */
[----:B------:R-:W-:Y:S01]  /*0790*/  IMAD R36, R49, -0x326172a9, RZ ;  /* 0xcd9e8d5731247824 */ /* 0x000fe200078e02ff */
[----:B------:R-:W-:Y:S01]  /*07a0*/  HADD2.F32 R79, -RZ, R43.H1_H1 ;  /* 0x3000002bff4f7230 */ /* 0x000fe20000004100 */
[----:B------:R-:W-:Y:S01]  /*07b0*/  IMAD.HI.U32 R81, R82, -0x326172a9, RZ ;  /* 0xcd9e8d5752517827 */ /* 0x000fe200078e00ff */
[----:B------:R-:W-:-:S03]  /*07c0*/  LOP3.LUT R83, R87, R83, R71, 0x96, !PT ;  /* 0x0000005357537212 */ /* 0x000fc600078e9647 */
[----:B------:R-:W-:Y:S01]  /*07d0*/  IMAD.MOV.U32 R74, RZ, RZ, 0x1 ;  /* 0x00000001ff4a7424 */ /* 0x000fe200078e00ff */
[----:B------:R-:W-:Y:S01]  /*07e0*/  LOP3.LUT R81, R81, R36, R72, 0x96, !PT ;  /* 0x0000002451517212 */ /* 0x000fe200078e9648 */
[----:B------:R-:W-:Y:S02]  /*07f0*/  IMAD.MOV.U32 R75, RZ, RZ, RZ ;  /* 0x000000ffff4b7224 */ /* 0x000fe400078e00ff */
[----:B------:R-:W-:Y:S02]  /*0800*/  IMAD R82, R82, -0x326172a9, RZ ;  /* 0xcd9e8d5752527824 */ /* 0x000fe400078e02ff */
.L_x_3276:
        /* <DEDUP_REMOVED lines=20> */
[----:B------:R-:W-:Y:S01]  /*0950*/  IADD3 R48, R90, 0x1, RZ ;  /* 0x000000015a307810 */ /* 0x000fe20007ffe0ff */
[----:B--2---:R-:W-:-:S09]  /*0960*/  @P1 HADD2.F32 R88, -RZ, R46.H0_H0 ;  /* 0x2000002eff581230 */ /* 0x004fd20000004100 */
        /* <DEDUP_REMOVED lines=9> */
.L_x_3106:
[----:B0-----:R-:W-:Y:S02]  /*0a00*/  MOV R84, R82 ;  /* 0x0000005200547202 */ /* 0x001fe40000000f00 */
.L_x_3107:
[----:B------:R-:W-:Y:S05]  /*0a10*/  BSYNC B0 ;  /* 0x0000000000007941 */ /* 0x000fea0003800000 */
.L_x_3105:
        /* <DEDUP_REMOVED lines=16> */
.L_x_3111:
[----:B------:R-:W-:Y:S05]  /*0b20*/  BSYNC B1 ;  /* 0x0000000000017941 */ /* 0x000fea0003800000 */
.L_x_3110:
        /* <DEDUP_REMOVED lines=41> */
[----:B------:R-:W-:Y:S02]  /*0dc0*/  LOP3.LUT R83, R87, R44, R71, 0x96, !PT ;  /* 0x0000002c57537212 */ /* 0x000fe400078e9647 */
.L_x_3109:
[----:B------:R-:W-:Y:S05]  /*0dd0*/  BSYNC B0 ;  /* 0x0000000000007941 */ /* 0x000fea0003800000 */
.L_x_3108:
        /* <DEDUP_REMOVED lines=23> */
.L_x_3113:
[----:B------:R-:W-:Y:S02]  /*0f50*/  MOV R89, R82 ;  /* 0x0000005200597202 */ /* 0x000fe40000000f00 */
.L_x_3114:
[----:B------:R-:W-:Y:S05]  /*0f60*/  BSYNC B0 ;  /* 0x0000000000007941 */ /* 0x000fea0003800000 */
.L_x_3112:
        /* <DEDUP_REMOVED lines=16> */
.L_x_3118:
[----:B------:R-:W-:Y:S05]  /*1070*/  BSYNC B1 ;  /* 0x0000000000017941 */ /* 0x000fea0003800000 */
.L_x_3117:
        /* <DEDUP_REMOVED lines=42> */
.L_x_3116:
[----:B------:R-:W-:Y:S05]  /*1320*/  BSYNC B0 ;  /* 0x0000000000007941 */ /* 0x000fea0003800000 */
.L_x_3115:
        /* <DEDUP_REMOVED lines=22> */
.L_x_3120:
[----:B------:R-:W-:Y:S02]  /*1490*/  IMAD.MOV.U32 R40, RZ, RZ, R82 ;  /* 0x000000ffff287224 */ /* 0x000fe400078e0052 */
.L_x_3121:
[----:B------:R-:W-:Y:S05]  /*14a0*/  BSYNC B0 ;  /* 0x0000000000007941 */ /* 0x000fea0003800000 */
.L_x_3119:
        /* <DEDUP_REMOVED lines=16> */
.L_x_3125:
[----:B------:R-:W-:Y:S05]  /*15b0*/  BSYNC B1 ;  /* 0x0000000000017941 */ /* 0x000fea0003800000 */
.L_x_3124:
        /* <DEDUP_REMOVED lines=41> */
[----:B------:R-:W-:-:S06]  /*1850*/  HFMA2.MMA R44, -RZ, RZ, 0, 0 ;  /* 0x00000000ff2c7435 */ /* 0x000fcc00000001ff */
.L_x_3123:
[----:B------:R-:W-:Y:S05]  /*1860*/  BSYNC B0 ;  /* 0x0000000000007941 */ /* 0x000fea0003800000 */
.L_x_3122:
        /* <DEDUP_REMOVED lines=21> */
.L_x_3127:
[----:B------:R-:W-:Y:S02]  /*19c0*/  IMAD.MOV.U32 R40, RZ, RZ, R82 ;  /* 0x000000ffff287224 */ /* 0x000fe400078e0052 */
.L_x_3128:
[----:B------:R-:W-:Y:S05]  /*19d0*/  BSYNC B0 ;  /* 0x0000000000007941 */ /* 0x000fea0003800000 */
.L_x_3126:
        /* <DEDUP_REMOVED lines=16> */
.L_x_3132:
[----:B------:R-:W-:Y:S05]  /*1ae0*/  BSYNC B1 ;  /* 0x0000000000017941 */ /* 0x000fea0003800000 */
.L_x_3131:
        /* <DEDUP_REMOVED lines=43> */
.L_x_3130:
[----:B------:R-:W-:Y:S05]  /*1da0*/  BSYNC B0 ;  /* 0x0000000000007941 */ /* 0x000fea0003800000 */
.L_x_3129:
        /* <DEDUP_REMOVED lines=21> */
.L_x_3134:
[----:B------:R-:W-:Y:S02]  /*1f00*/  IMAD.MOV.U32 R92, RZ, RZ, R82 ;  /* 0x000000ffff5c7224 */ /* 0x000fe400078e0052 */
.L_x_3135:
[----:B------:R-:W-:Y:S05]  /*1f10*/  BSYNC B0 ;  /* 0x0000000000007941 */ /* 0x000fea0003800000 */
.L_x_3133:
        /* <DEDUP_REMOVED lines=16> */
.L_x_3139:
[----:B------:R-:W-:Y:S05]  /*2020*/  BSYNC B1 ;  /* 0x0000000000017941 */ /* 0x000fea0003800000 */
.L_x_3138:
        /* <DEDUP_REMOVED lines=43> */
.L_x_3137:
[----:B------:R-:W-:Y:S05]  /*22e0*/  BSYNC B0 ;  /* 0x0000000000007941 */ /* 0x000fea0003800000 */
.L_x_3136:
        /* <DEDUP_REMOVED lines=21> */
.L_x_3141:
[----:B------:R-:W-:Y:S02]  /*2440*/  IMAD.MOV.U32 R92, RZ, RZ, R82 ;  /* 0x000000ffff5c7224 */ /* 0x000fe400078e0052 */
.L_x_3142:
[----:B------:R-:W-:Y:S05]  /*2450*/  BSYNC B0 ;  /* 0x0000000000007941 */ /* 0x000fea0003800000 */
.L_x_3140:
        /* <DEDUP_REMOVED lines=16> */
.L_x_3146:
[----:B------:R-:W-:Y:S05]  /*2560*/  BSYNC B1 ;  /* 0x0000000000017941 */ /* 0x000fea0003800000 */
.L_x_3145:
        /* <DEDUP_REMOVED lines=43> */
.L_x_3144:
[----:B------:R-:W-:Y:S05]  /*2820*/  BSYNC B0 ;  /* 0x0000000000007941 */ /* 0x000fea0003800000 */
.L_x_3143:
        /* <DEDUP_REMOVED lines=21> */
.L_x_3148:
[----:B------:R-:W-:Y:S02]  /*2980*/  IMAD.MOV.U32 R42, RZ, RZ, R82 ;  /* 0x000000ffff2a7224 */ /* 0x000fe400078e0052 */
.L_x_3149:
[----:B------:R-:W-:Y:S05]  /*2990*/  BSYNC B0 ;  /* 0x0000000000007941 */ /* 0x000fea0003800000 */
.L_x_3147:
        /* <DEDUP_REMOVED lines=16> */
.L_x_3153:
[----:B------:R-:W-:Y:S05]  /*2aa0*/  BSYNC B1 ;  /* 0x0000000000017941 */ /* 0x000fea0003800000 */
.L_x_3152:
        /* <DEDUP_REMOVED lines=43> */
.L_x_3151:
[----:B------:R-:W-:Y:S05]  /*2d60*/  BSYNC B0 ;  /* 0x0000000000007941 */ /* 0x000fea0003800000 */
.L_x_3150:
        /* <DEDUP_REMOVED lines=21> */
.L_x_3155:
[----:B------:R-:W-:Y:S02]  /*2ec0*/  IMAD.MOV.U32 R94, RZ, RZ, R82 ;  /* 0x000000ffff5e7224 */ /* 0x000fe400078e0052 */
.L_x_3156:
[----:B------:R-:W-:Y:S05]  /*2ed0*/  BSYNC B0 ;  /* 0x0000000000007941 */ /* 0x000fea0003800000 */
.L_x_3154:
        /* <DEDUP_REMOVED lines=18> */
.L_x_3160:
[----:B------:R-:W-:Y:S05]  /*3000*/  BSYNC B1 ;  /* 0x0000000000017941 */ /* 0x000fea0003800000 */
.L_x_3159:
        /* <DEDUP_REMOVED lines=43> */
.L_x_3158:
[----:B------:R-:W-:Y:S05]  /*32c0*/  BSYNC B0 ;  /* 0x0000000000007941 */ /* 0x000fea0003800000 */
.L_x_3157:
[----:B------:R-:W0:Y:S01]  /*32d0*/  I2F.U32 R41, R94 ;  /* 0x0000005e00297306 */ /* 0x000e220000201000 */
[----:B------:R-:W-:Y:S01]  /*32e0*/  SEL R44, RZ, 0x1, P2 ;  /* 0x00000001ff2c7807 */ /* 0x000fe20001000000 */
[----:B------:R-:W-:Y:S01]  /*32f0*/  HADD2.F32 R43, -RZ, R43.H1_H1 ;  /* 0x3000002bff2b7230 */ /* 0x000fe20000004100 */
[----:B------:R-:W-:Y:S01]  /*3300*/  ISETP.NE.AND P2, PT, R90, RZ, PT ;  /* 0x000000ff5a00720c */ /* 0x000fe20003f45270 */
[----:B------:R-:W-:Y:S01]  /*3310*/  IMAD.MOV.U32 R101, RZ, RZ, 0x8 ;  /* 0x00000008ff657424 */ /* 0x000fe200078e00ff */
[----:B------:R-:W-:Y:S01]  /*3320*/  SEL R42, RZ, 0x1, P1 ;  /* 0x00000001ff2a7807 */ /* 0x000fe20000800000 */
[----:B------:R-:W-:Y:S01]  /*3330*/  IMAD.WIDE.U32 R44, R44, 0x1000000, RZ ;  /* 0x010000002c2c7825 */ /* 0x000fe200078e00ff */
[----:B------:R-:W-:Y:S02]  /*3340*/  SEL R40, RZ, 0x1, P2 ;  /* 0x00000001ff287807 */ /* 0x000fe40001000000 */
[----:B------:R-:W-:Y:S01]  /*3350*/  ISETP.NE.AND P6, PT, R84, RZ, PT ;  /* 0x000000ff5400720c */ /* 0x000fe20003fc5270 */
[----:B------:R-:W-:Y:S01]  /*3360*/  FMUL.FTZ R46, R43, R88 ;  /* 0x000000582b2e7220 */ /* 0x000fe20000410000 */
[----:B------:R-:W-:Y:S01]  /*3370*/  SEL R90, RZ, 0x10000, P5 ;  /* 0x00010000ff5a7807 */ /* 0x000fe20002800000 */
[----:B------:R-:W-:Y:S01]  /*3380*/  IMAD.WIDE.U32 R42, R42, 0x10000, RZ ;  /* 0x000100002a2a7825 */ /* 0x000fe200078e00ff */
[----:B------:R-:W-:Y:S01]  /*3390*/  SEL R47, RZ, 0x100, P4 ;  /* 0x00000100ff2f7807 */ /* 0x000fe20002000000 */
[----:B------:R-:W-:Y:S01]  /*33a0*/  @P0 HADD2.F32 R84, -RZ, R39.H1_H1 ;  /* 0x30000027ff540230 */ /* 0x000fe20000004100 */
[----:B------:R-:W-:Y:S01]  /*33b0*/  SEL R49, RZ, 0x1, P6 ;  /* 0x00000001ff317807 */ /* 0x000fe20003000000 */
[----:B0-----:R-:W-:Y:S01]  /*33c0*/  FFMA.FTZ R41, R41, R50, 1.1641532182693481445e-10 ;  /* 0x2f00000029297423 */ /* 0x001fe20000010032 */
[----:B------:R-:W-:Y:S01]  /*33d0*/  IADD3 R120, R80, 0x100, RZ ;  /* 0x0000010050787810 */ /* 0x000fe20007ffe0ff */
[----:B------:R-:W-:-:S02]  /*33e0*/  FMUL.FTZ R46, R46, c[0x0][0x1e8] ;  /* 0x00007a002e2e7a20 */ /* 0x000fc40000410000 */
[----:B------:R-:W-:Y:S01]  /*33f0*/  IMAD.WIDE.U32 R106, R80, R103, c[0x0][0x188] ;  /* 0x00006200506a7625 */ /* 0x000fe200078e0067 */
[----:B------:R-:W-:-:S03]  /*3400*/  FSETP.GTU.FTZ.AND P1, PT, R41, c[0x0][0x1e4], PT ;  /* 0x0000790029007a0b */ /* 0x000fc60003f3c000 */
[----:B------:R-:W-:Y:S01]  /*3410*/  IMAD.WIDE.U32 R40, R40, 0x100, RZ ;  /* 0x0000010028287825 */ /* 0x000fe200078e00ff */
[----:B------:R-:W-:Y:S02]  /*3420*/  SEL R94, RZ, 0x1000000, P1 ;  /* 0x01000000ff5e7807 */ /* 0x000fe40000800000 */
[----:B------:R-:W-:Y:S01]  /*3430*/  FSEL R97, R46, RZ, !P1 ;  /* 0x000000ff2e617208 */ /* 0x000fe20004800000 */
[----:B------:R-:W-:Y:S01]  /*3440*/  IMAD.WIDE.U32 R104, R80, R101, c[0x0][0x190] ;  /* 0x0000640050687625 */ /* 0x000fe200078e0065 */
[----:B------:R-:W-:Y:S02]  /*3450*/  LOP3.LUT R48, R40, R44, R42, 0xfe, !PT ;  /* 0x0000002c28307212 */ /* 0x000fe400078efe2a */
[----:B------:R-:W-:Y:S01]  /*3460*/  LOP3.LUT R47, R47, R94, R90, 0xfe, !PT ;  /* 0x0000005e2f2f7212 */ /* 0x000fe200078efe5a */
[----:B------:R-:W-:Y:S01]  /*3470*/  @P0 FADD.FTZ R97, R97, R84 ;  /* 0x0000005461610221 */ /* 0x000fe20000010000 */
[----:B------:R-:W-:Y:S01]  /*3480*/  SEL R44, RZ, 0x1, P3 ;  /* 0x00000001ff2c7807 */ /* 0x000fe20001800000 */
[----:B------:R-:W-:Y:S01]  /*3490*/  @P0 IMAD.WIDE.U32 R98, R120, R103, c[0x0][0x180] ;  /* 0x0000600078620625 */ /* 0x000fe200078e0067 */
[----:B------:R-:W-:-:S02]  /*34a0*/  LOP3.LUT R48, R48, R49, RZ, 0xfc, !PT ;  /* 0x0000003130307212 */ /* 0x000fc400078efcff */
[----:B------:R-:W-:Y:S02]  /*34b0*/  LOP3.LUT R49, R45, R47, R44, 0xfe, !PT ;  /* 0x0000002f2d317212 */ /* 0x000fe400078efe2c */
[----:B------:R-:W-:Y:S02]  /*34c0*/  F2FP.PACK_AB R46, R95, R91 ;  /* 0x0000005b5f2e723e */ /* 0x000fe400000000ff */
[----:B------:R-:W-:Y:S02]  /*34d0*/  F2FP.PACK_AB R45, R89, R87 ;  /* 0x00000057592d723e */ /* 0x000fe400000000ff */
[----:B------:R-:W-:Y:S02]  /*34e0*/  F2FP.PACK_AB R44, R85, R51 ;  /* 0x00000033552c723e */ /* 0x000fe400000000ff */
[----:B------:R-:W-:Y:S02]  /*34f0*/  F2FP.PACK_AB R47, R97, R93 ;  /* 0x0000005d612f723e */ /* 0x000fe400000000ff */
        /* <DEDUP_REMOVED lines=18> */
.L_x_3162:
[----:B0-----:R-:W-:Y:S02]  /*3620*/  IMAD.MOV.U32 R84, RZ, RZ, R82 ;  /* 0x000000ffff547224 */ /* 0x001fe400078e0052 */
.L_x_3163:
[----:B------:R-:W-:Y:S05]  /*3630*/  BSYNC B0 ;  /* 0x0000000000007941 */ /* 0x000fea0003800000 */
.L_x_3161:
        /* <DEDUP_REMOVED lines=16> */
.L_x_3167:
[----:B------:R-:W-:Y:S05]  /*3740*/  BSYNC B1 ;  /* 0x0000000000017941 */ /* 0x000fea0003800000 */
.L_x_3166:
        /* <DEDUP_REMOVED lines=43> */
.L_x_3165:
[----:B------:R-:W-:Y:S05]  /*3a00*/  BSYNC B0 ;  /* 0x0000000000007941 */ /* 0x000fea0003800000 */
.L_x_3164:
[----:B------:R-:W0:Y:S01]  /*3a10*/  I2F.U32 R45, R84 ;  /* 0x00000054002d7306 */ /* 0x000e220000201000 */
[----:B-----5:R-:W-:Y:S01]  /*3a20*/  HADD2.F32 R47, -RZ, R40.H0_H0 ;  /* 0x20000028ff2f7230 */ /* 0x020fe20000004100 */
        /* <DEDUP_REMOVED lines=20> */
.L_x_3169:
[----:B------:R-:W-:Y:S02]  /*3b70*/  IMAD.MOV.U32 R90, RZ, RZ, R82 ;  /* 0x000000ffff5a7224 */ /* 0x000fe400078e0052 */
.L_x_3170:
[----:B------:R-:W-:Y:S05]  /*3b80*/  BSYNC B0 ;  /* 0x0000000000007941 */ /* 0x000fea0003800000 */
.L_x_3168:
        /* <DEDUP_REMOVED lines=16> */
.L_x_3174:
[----:B------:R-:W-:Y:S05]  /*3c90*/  BSYNC B1 ;  /* 0x0000000000017941 */ /* 0x000fea0003800000 */
.L_x_3173:
        /* <DEDUP_REMOVED lines=40> */
[----:B------:R-:W-:Y:S01]  /*3f20*/  MOV R86, R44 ;  /* 0x0000002c00567202 */ /* 0x000fe20000000f00 */
[----:B------:R-:W-:Y:S01]  /*3f30*/  IMAD.MOV.U32 R44, RZ, RZ, RZ ;  /* 0x000000ffff2c7224 */ /* 0x000fe200078e00ff */
[----:B------:R-:W-:Y:S02]  /*3f40*/  LOP3.LUT R83, R45, R46, R71, 0x96, !PT ;  /* 0x0000002e2d537212 */ /* 0x000fe400078e9647 */
.L_x_3172:
[----:B------:R-:W-:Y:S05]  /*3f50*/  BSYNC B0 ;  /* 0x0000000000007941 */ /* 0x000fea0003800000 */
.L_x_3171:
        /* <DEDUP_REMOVED lines=22> */
.L_x_3176:
[----:B------:R-:W-:Y:S02]  /*40c0*/  IMAD.MOV.U32 R40, RZ, RZ, R82 ;  /* 0x000000ffff287224 */ /* 0x000fe400078e0052 */
.L_x_3177:
[----:B------:R-:W-:Y:S05]  /*40d0*/  BSYNC B0 ;  /* 0x0000000000007941 */ /* 0x000fea0003800000 */
.L_x_3175:
        /* <DEDUP_REMOVED lines=16> */
.L_x_3181:
[----:B------:R-:W-:Y:S05]  /*41e0*/  BSYNC B1 ;  /* 0x0000000000017941 */ /* 0x000fea0003800000 */
.L_x_3180:
        /* <DEDUP_REMOVED lines=43> */
.L_x_3179:
[----:B------:R-:W-:Y:S05]  /*44a0*/  BSYNC B0 ;  /* 0x0000000000007941 */ /* 0x000fea0003800000 */
.L_x_3178:
        /* <DEDUP_REMOVED lines=21> */
.L_x_3183:
[----:B------:R-:W-:Y:S02]  /*4600*/  IMAD.MOV.U32 R40, RZ, RZ, R82 ;  /* 0x000000ffff287224 */ /* 0x000fe400078e0052 */
.L_x_3184:
[----:B------:R-:W-:Y:S05]  /*4610*/  BSYNC B0 ;  /* 0x0000000000007941 */ /* 0x000fea0003800000 */
.L_x_3182:
        /* <DEDUP_REMOVED lines=16> */
.L_x_3188:
[----:B------:R-:W-:Y:S05]  /*4720*/  BSYNC B1 ;  /* 0x0000000000017941 */ /* 0x000fea0003800000 */
.L_x_3187:
        /* <DEDUP_REMOVED lines=43> */
.L_x_3186:
[----:B------:R-:W-:Y:S05]  /*49e0*/  BSYNC B0 ;  /* 0x0000000000007941 */ /* 0x000fea0003800000 */
.L_x_3185:
        /* <DEDUP_REMOVED lines=21> */
.L_x_3190:
[----:B------:R-:W-:Y:S02]  /*4b40*/  IMAD.MOV.U32 R92, RZ, RZ, R82 ;  /* 0x000000ffff5c7224 */ /* 0x000fe400078e0052 */
.L_x_3191:
[----:B------:R-:W-:Y:S05]  /*4b50*/  BSYNC B0 ;  /* 0x0000000000007941 */ /* 0x000fea0003800000 */
.L_x_3189:
        /* <DEDUP_REMOVED lines=16> */
.L_x_3195:
[----:B------:R-:W-:Y:S05]  /*4c60*/  BSYNC B1 ;  /* 0x0000000000017941 */ /* 0x000fea0003800000 */
.L_x_3194:
        /* <DEDUP_REMOVED lines=43> */
.L_x_3193:
[----:B------:R-:W-:Y:S05]  /*4f20*/  BSYNC B0 ;  /* 0x0000000000007941 */ /* 0x000fea0003800000 */
.L_x_3192:
        /* <DEDUP_REMOVED lines=21> */
.L_x_3197:
[----:B------:R-:W-:Y:S02]  /*5080*/  IMAD.MOV.U32 R92, RZ, RZ, R82 ;  /* 0x000000ffff5c7224 */ /* 0x000fe400078e0052 */
.L_x_3198:
[----:B------:R-:W-:Y:S05]  /*5090*/  BSYNC B0 ;  /* 0x0000000000007941 */ /* 0x000fea0003800000 */
.L_x_3196:
        /* <DEDUP_REMOVED lines=16> */
.L_x_3202:
[----:B------:R-:W-:Y:S05]  /*51a0*/  BSYNC B1 ;  /* 0x0000000000017941 */ /* 0x000fea0003800000 */
.L_x_3201:
        /* <DEDUP_REMOVED lines=43> */
.L_x_3200:
[----:B------:R-:W-:Y:S05]  /*5460*/  BSYNC B0 ;  /* 0x0000000000007941 */ /* 0x000fea0003800000 */
.L_x_3199:
        /* <DEDUP_REMOVED lines=21> */
.L_x_3204:
[----:B------:R-:W-:Y:S02]  /*55c0*/  IMAD.MOV.U32 R42, RZ, RZ, R82 ;  /* 0x000000ffff2a7224 */ /* 0x000fe400078e0052 */
.L_x_3205:
[----:B------:R-:W-:Y:S05]  /*55d0*/  BSYNC B0 ;  /* 0x0000000000007941 */ /* 0x000fea0003800000 */
.L_x_3203:
        /* <DEDUP_REMOVED lines=16> */
.L_x_3209:
[----:B------:R-:W-:Y:S05]  /*56e0*/  BSYNC B1 ;  /* 0x0000000000017941 */ /* 0x000fea0003800000 */
.L_x_3208:
        /* <DEDUP_REMOVED lines=43> */
.L_x_3207:
[----:B------:R-:W-:Y:S05]  /*59a0*/  BSYNC B0 ;  /* 0x0000000000007941 */ /* 0x000fea0003800000 */
.L_x_3206:
        /* <DEDUP_REMOVED lines=21> */
.L_x_3211:
[----:B------:R-:W-:Y:S02]  /*5b00*/  IMAD.MOV.U32 R92, RZ, RZ, R82 ;  /* 0x000000ffff5c7224 */ /* 0x000fe400078e0052 */
.L_x_3212:
[----:B------:R-:W-:Y:S05]  /*5b10*/  BSYNC B0 ;  /* 0x0000000000007941 */ /* 0x000fea0003800000 */
.L_x_3210:
        /* <DEDUP_REMOVED lines=18> */
.L_x_3216:
[----:B------:R-:W-:Y:S05]  /*5c40*/  BSYNC B1 ;  /* 0x0000000000017941 */ /* 0x000fea0003800000 */
.L_x_3215:
        /* <DEDUP_REMOVED lines=43> */
.L_x_3214:
[----:B------:R-:W-:Y:S05]  /*5f00*/  BSYNC B0 ;  /* 0x0000000000007941 */ /* 0x000fea0003800000 */
.L_x_3213:
[----:B------:R-:W0:Y:S01]  /*5f10*/  I2F.U32 R41, R92 ;  /* 0x0000005c00297306 */ /* 0x000e220000201000 */
[----:B------:R-:W-:Y:S01]  /*5f20*/  SEL R44, RZ, 0x1, P2 ;  /* 0x00000001ff2c7807 */ /* 0x000fe20001000000 */
[----:B------:R-:W-:Y:S01]  /*5f30*/  HADD2.F32 R43, -RZ, R43.H1_H1 ;  /* 0x3000002bff2b7230 */ /* 0x000fe20000004100 */
[----:B------:R-:W-:Y:S01]  /*5f40*/  ISETP.NE.AND P2, PT, R90, RZ, PT ;  /* 0x000000ff5a00720c */ /* 0x000fe20003f45270 */
[----:B------:R-:W-:Y:S01]  /*5f50*/  @P0 HADD2.F32 R96, -RZ, R39.H1_H1 ;  /* 0x30000027ff600230 */ /* 0x000fe20000004100 */
[----:B------:R-:W-:Y:S01]  /*5f60*/  SEL R42, RZ, 0x1, P1 ;  /* 0x00000001ff2a7807 */ /* 0x000fe20000800000 */
[----:B------:R-:W-:Y:S01]  /*5f70*/  IMAD.WIDE.U32 R44, R44, 0x1000000, RZ ;  /* 0x010000002c2c7825 */ /* 0x000fe200078e00ff */
[----:B------:R-:W-:Y:S02]  /*5f80*/  SEL R40, RZ, 0x1, P2 ;  /* 0x00000001ff287807 */ /* 0x000fe40001000000 */
[----:B------:R-:W-:Y:S01]  /*5f90*/  ISETP.NE.AND P6, PT, R84, RZ, PT ;  /* 0x000000ff5400720c */ /* 0x000fe20003fc5270 */
[----:B------:R-:W-:Y:S01]  /*5fa0*/  FMUL.FTZ R46, R43, R88 ;  /* 0x000000582b2e7220 */ /* 0x000fe20000410000 */
[----:B------:R-:W-:Y:S01]  /*5fb0*/  SEL R84, RZ, 0x10000, P5 ;  /* 0x00010000ff547807 */ /* 0x000fe20002800000 */
[----:B------:R-:W-:Y:S01]  /*5fc0*/  IMAD.WIDE.U32 R42, R42, 0x10000, RZ ;  /* 0x000100002a2a7825 */ /* 0x000fe200078e00ff */
[----:B------:R-:W-:-:S02]  /*5fd0*/  SEL R47, RZ, 0x100, P4 ;  /* 0x00000100ff2f7807 */ /* 0x000fc40002000000 */
[----:B------:R-:W-:Y:S01]  /*5fe0*/  SEL R49, RZ, 0x1, P6 ;  /* 0x00000001ff317807 */ /* 0x000fe20003000000 */
[----:B0-----:R-:W-:Y:S02]  /*5ff0*/  FFMA.FTZ R41, R41, R50, 1.1641532182693481445e-10 ;  /* 0x2f00000029297423 */ /* 0x001fe40000010032 */
[----:B------:R-:W-:Y:S02]  /*6000*/  FMUL.FTZ R46, R46, c[0x0][0x1e8] ;  /* 0x00007a002e2e7a20 */ /* 0x000fe40000410000 */
        /* <DEDUP_REMOVED lines=9> */
[----:B------:R-:W-:Y:S02]  /*60a0*/  SEL R44, RZ, 0x1, P3 ;  /* 0x00000001ff2c7807 */ /* 0x000fe40001800000 */
[----:B------:R-:W-:-:S02]  /*60b0*/  LOP3.LUT R48, R48, R49, RZ, 0xfc, !PT ;  /* 0x0000003130307212 */ /* 0x000fc400078efcff */
[----:B------:R-:W-:Y:S02]  /*60c0*/  LOP3.LUT R49, R45, R47, R44, 0xfe, !PT ;  /* 0x0000002f2d317212 */ /* 0x000fe400078efe2c */
[----:B------:R-:W-:Y:S02]  /*60d0*/  IADD3 R84, R80, 0x200, RZ ;  /* 0x0000020050547810 */ /* 0x000fe40007ffe0ff */
[----:B------:R-:W-:Y:S02]  /*60e0*/  F2FP.PACK_AB R46, R115, R109 ;  /* 0x0000006d732e723e */ /* 0x000fe400000000ff */
[----:B------:R-:W-:Y:S01]  /*60f0*/  F2FP.PACK_AB R45, R111, R105 ;  /* 0x000000696f2d723e */ /* 0x000fe200000000ff */
[----:B------:R-:W-:Y:S01]  /*6100*/  @P0 IMAD.WIDE.U32 R118, R103, R84, c[0x0][0x180] ;  /* 0x0000600067760625 */ /* 0x000fe200078e0054 */
[----:B------:R-:W-:Y:S02]  /*6110*/  F2FP.PACK_AB R44, R107, R99 ;  /* 0x000000636b2c723e */ /* 0x000fe400000000ff */
[----:B------:R-:W-:-:S02]  /*6120*/  F2FP.PACK_AB R47, R117, R113 ;  /* 0x00000071752f723e */ /* 0x000fc400000000ff */
        /* <DEDUP_REMOVED lines=18> */
.L_x_3218:
[----:B0-----:R-:W-:Y:S02]  /*6250*/  IMAD.MOV.U32 R90, RZ, RZ, R82 ;  /* 0x000000ffff5a7224 */ /* 0x001fe400078e0052 */
.L_x_3219:
[----:B------:R-:W-:Y:S05]  /*6260*/  BSYNC B0 ;  /* 0x0000000000007941 */ /* 0x000fea0003800000 */
.L_x_3217:
        /* <DEDUP_REMOVED lines=16> */
.L_x_3223:
[----:B------:R-:W-:Y:S05]  /*6370*/  BSYNC B1 ;  /* 0x0000000000017941 */ /* 0x000fea0003800000 */
.L_x_3222:
        /* <DEDUP_REMOVED lines=43> */
.L_x_3221:
[----:B------:R-:W-:Y:S05]  /*6630*/  BSYNC B0 ;  /* 0x0000000000007941 */ /* 0x000fea0003800000 */
.L_x_3220:
        /* <DEDUP_REMOVED lines=22> */
.L_x_3225:
[----:B------:R-:W-:Y:S02]  /*67a0*/  IMAD.MOV.U32 R90, RZ, RZ, R82 ;  /* 0x000000ffff5a7224 */ /* 0x000fe400078e0052 */
.L_x_3226:
[----:B------:R-:W-:Y:S05]  /*67b0*/  BSYNC B0 ;  /* 0x0000000000007941 */ /* 0x000fea0003800000 */
.L_x_3224:
        /* <DEDUP_REMOVED lines=16> */
.L_x_3230:
[----:B------:R-:W-:Y:S05]  /*68c0*/  BSYNC B1 ;  /* 0x0000000000017941 */ /* 0x000fea0003800000 */
.L_x_3229:
        /* <DEDUP_REMOVED lines=43> */
.L_x_3228:
[----:B------:R-:W-:Y:S05]  /*6b80*/  BSYNC B0 ;  /* 0x0000000000007941 */ /* 0x000fea0003800000 */
.L_x_3227:
        /* <DEDUP_REMOVED lines=22> */
.L_x_3232:
[----:B------:R-:W-:Y:S02]  /*6cf0*/  IMAD.MOV.U32 R40, RZ, RZ, R82 ;  /* 0x000000ffff287224 */ /* 0x000fe400078e0052 */
.L_x_3233:
[----:B------:R-:W-:Y:S05]  /*6d00*/  BSYNC B0 ;  /* 0x0000000000007941 */ /* 0x000fea0003800000 */
.L_x_3231:
        /* <DEDUP_REMOVED lines=16> */
.L_x_3237:
[----:B------:R-:W-:Y:S05]  /*6e10*/  BSYNC B1 ;  /* 0x0000000000017941 */ /* 0x000fea0003800000 */
.L_x_3236:
        /* <DEDUP_REMOVED lines=43> */
.L_x_3235:
[----:B------:R-:W-:Y:S05]  /*70d0*/  BSYNC B0 ;  /* 0x0000000000007941 */ /* 0x000fea0003800000 */
.L_x_3234:
        /* <DEDUP_REMOVED lines=21> */
.L_x_3239:
[----:B------:R-:W-:Y:S02]  /*7230*/  IMAD.MOV.U32 R40, RZ, RZ, R82 ;  /* 0x000000ffff287224 */ /* 0x000fe400078e0052 */
.L_x_3240:
[----:B------:R-:W-:Y:S05]  /*7240*/  BSYNC B0 ;  /* 0x0000000000007941 */ /* 0x000fea0003800000 */
.L_x_3238:
        /* <DEDUP_REMOVED lines=16> */
.L_x_3244:
[----:B------:R-:W-:Y:S05]  /*7350*/  BSYNC B1 ;  /* 0x0000000000017941 */ /* 0x000fea0003800000 */
.L_x_3243:
        /* <DEDUP_REMOVED lines=43> */
.L_x_3242:
[----:B------:R-:W-:Y:S05]  /*7610*/  BSYNC B0 ;  /* 0x0000000000007941 */ /* 0x000fea0003800000 */
.L_x_3241:
        /* <DEDUP_REMOVED lines=21> */
.L_x_3246:
[----:B------:R-:W-:Y:S02]  /*7770*/  IMAD.MOV.U32 R90, RZ, RZ, R82 ;  /* 0x000000ffff5a7224 */ /* 0x000fe400078e0052 */
.L_x_3247:
[----:B------:R-:W-:Y:S05]  /*7780*/  BSYNC B0 ;  /* 0x0000000000007941 */ /* 0x000fea0003800000 */
.L_x_3245:
        /* <DEDUP_REMOVED lines=16> */
.L_x_3251:
[----:B------:R-:W-:Y:S05]  /*7890*/  BSYNC B1 ;  /* 0x0000000000017941 */ /* 0x000fea0003800000 */
.L_x_3250:
        /* <DEDUP_REMOVED lines=43> */
.L_x_3249:
[----:B------:R-:W-:Y:S05]  /*7b50*/  BSYNC B0 ;  /* 0x0000000000007941 */ /* 0x000fea0003800000 */
.L_x_3248:
        /* <DEDUP_REMOVED lines=21> */
.L_x_3253:
[----:B------:R-:W-:Y:S02]  /*7cb0*/  IMAD.MOV.U32 R90, RZ, RZ, R82 ;  /* 0x000000ffff5a7224 */ /* 0x000fe400078e0052 */
.L_x_3254:
[----:B------:R-:W-:Y:S05]  /*7cc0*/  BSYNC B0 ;  /* 0x0000000000007941 */ /* 0x000fea0003800000 */
.L_x_3252:
        /* <DEDUP_REMOVED lines=16> */
.L_x_3258:
[----:B------:R-:W-:Y:S05]  /*7dd0*/  BSYNC B1 ;  /* 0x0000000000017941 */ /* 0x000fea0003800000 */
.L_x_3257:
        /* <DEDUP_REMOVED lines=43> */
.L_x_3256:
[----:B------:R-:W-:Y:S05]  /*8090*/  BSYNC B0 ;  /* 0x0000000000007941 */ /* 0x000fea0003800000 */
.L_x_3255:
        /* <DEDUP_REMOVED lines=19> */
[----:B------:R-:W-:Y:S01]  /*81d0*/  MOV R42, R86 ;  /* 0x00000056002a7202 */ /* 0x000fe20000000f00 */
[----:B------:R-:W-:Y:S05]  /*81e0*/  BRA `(.L_x_3261) ;  /* 0x0000001000007947 */ /* 0x000fea0003800000 */
.L_x_3260:
[----:B------:R-:W-:Y:S02]  /*81f0*/  IMAD.MOV.U32 R42, RZ, RZ, R82 ;  /* 0x000000ffff2a7224 */ /* 0x000fe400078e0052 */
.L_x_3261:
[----:B------:R-:W-:Y:S05]  /*8200*/  BSYNC B0 ;  /* 0x0000000000007941 */ /* 0x000fea0003800000 */
.L_x_3259:
        /* <DEDUP_REMOVED lines=14> */
[----:B------:R-:W-:-:S04]  /*82f0*/  @P6 IADD3 R40, R75, RZ, RZ ;  /* 0x000000ff4b286210 */ /* 0x000fc80007ffe0ff */
[----:B------:R-:W-:Y:S02]  /*8300*/  @!P5 MOV R75, R40 ;  /* 0x00000028004bd202 */ /* 0x000fe40000000f00 */
.L_x_3265:
[----:B------:R-:W-:Y:S05]  /*8310*/  BSYNC B1 ;  /* 0x0000000000017941 */ /* 0x000fea0003800000 */
.L_x_3264:
        /* <DEDUP_REMOVED lines=43> */
.L_x_3263:
[----:B------:R-:W-:Y:S05]  /*85d0*/  BSYNC B0 ;  /* 0x0000000000007941 */ /* 0x000fea0003800000 */
.L_x_3262:
        /* <DEDUP_REMOVED lines=21> */
.L_x_3267:
[----:B------:R-:W-:Y:S02]  /*8730*/  MOV R42, R82 ;  /* 0x00000052002a7202 */ /* 0x000fe40000000f00 */
.L_x_3268:
[----:B------:R-:W-:Y:S05]  /*8740*/  BSYNC B0 ;  /* 0x0000000000007941 */ /* 0x000fea0003800000 */
.L_x_3266:
        /* <DEDUP_REMOVED lines=18> */
.L_x_3272:
[----:B------:R-:W-:Y:S05]  /*8870*/  BSYNC B1 ;  /* 0x0000000000017941 */ /* 0x000fea0003800000 */
.L_x_3271:
        /* <DEDUP_REMOVED lines=43> */
[----:B------:R-:W-:Y:S02]  /*8b30*/  LOP3.LUT R83, R49, R44, R71, 0x96, !PT ;  /* 0x0000002c31537212 */ /* 0x000fe400078e9647 */
.L_x_3270:
[----:B------:R-:W-:Y:S05]  /*8b40*/  BSYNC B0 ;  /* 0x0000000000007941 */ /* 0x000fea0003800000 */
.L_x_3269:
[----:B------:R-:W-:Y:S01]  /*8b50*/  FADD.FTZ R40, RZ, R51 ;  /* 0x00000033ff287221 */ /* 0x000fe20000010000 */
[----:B------:R-:W0:Y:S01]  /*8b60*/  I2F.U32 R41, R42 ;  /* 0x0000002a00297306 */ /* 0x000e220000201000 */
[----:B------:R-:W-:Y:S01]  /*8b70*/  SEL R48, RZ, 0x10000, P5 ;  /* 0x00010000ff307807 */ /* 0x000fe20002800000 */
[----:B------:R-:W-:Y:S01]  /*8b80*/  HADD2.F32 R43, -RZ, R43.H1_H1 ;  /* 0x3000002bff2b7230 */ /* 0x000fe20000004100 */
[----:B------:R-:W-:Y:S01]  /*8b90*/  FADD.FTZ R40, R40, R85 ;  /* 0x0000005528287221 */ /* 0x000fe20000010000 */
[----:B------:R-:W-:-:S02]  /*8ba0*/  ISETP.NE.AND P5, PT, R100, RZ, PT ;  /* 0x000000ff6400720c */ /* 0x000fc40003fa5270 */
[----:B------:R-:W-:Y:S01]  /*8bb0*/  SEL R46, RZ, 0x1, P1 ;  /* 0x00000001ff2e7807 */ /* 0x000fe20000800000 */
[----:B------:R-:W-:Y:S01]  /*8bc0*/  FADD.FTZ R40, R40, R87 ;  /* 0x0000005728287221 */ /* 0x000fe20000010000 */
[----:B------:R-:W-:Y:S01]  /*8bd0*/  ISETP.NE.AND P6, PT, R98, RZ, PT ;  /* 0x000000ff6200720c */ /* 0x000fe20003fc5270 */
[----:B------:R-:W-:Y:S01]  /*8be0*/  FMUL.FTZ R88, R43, R88 ;  /* 0x000000582b587220 */ /* 0x000fe20000410000 */
[----:B------:R-:W-:Y:S01]  /*8bf0*/  SEL R98, RZ, 0x100, P4 ;  /* 0x00000100ff627807 */ /* 0x000fe20002000000 */
[----:B------:R-:W-:Y:S01]  /*8c00*/  FADD.FTZ R40, R40, R89 ;  /* 0x0000005928287221 */ /* 0x000fe20000010000 */
[----:B------:R-:W-:Y:S01]  /*8c10*/  @P0 HADD2.F32 R43, -RZ, R39.H1_H1 ;  /* 0x30000027ff2b0230 */ /* 0x000fe20000004100 */
[----:B------:R-:W-:Y:S01]  /*8c20*/  FMUL.FTZ R88, R88, c[0x0][0x1e8] ;  /* 0x00007a0058587a20 */ /* 0x000fe20000410000 */
[----:B------:R-:W-:Y:S01]  /*8c30*/  SEL R49, RZ, 0x1, P6 ;  /* 0x00000001ff317807 */ /* 0x000fe20003000000 */
[----:B------:R-:W-:Y:S01]  /*8c40*/  FADD.FTZ R40, R40, R91 ;  /* 0x0000005b28287221 */ /* 0x000fe20000010000 */
[----:B------:R-:W-:Y:S01]  /*8c50*/  LOP3.LUT P1, RZ, R74, 0xff, RZ, 0xc0, !PT ;  /* 0x000000ff4aff7812 */ /* 0x000fe2000782c0ff */
[----:B0-----:R-:W-:-:S02]  /*8c60*/  FFMA.FTZ R41, R41, R50, 1.1641532182693481445e-10 ;  /* 0x2f00000029297423 */ /* 0x001fc40000010032 */
[----:B------:R-:W-:Y:S02]  /*8c70*/  FADD.FTZ R40, R40, R95 ;  /* 0x0000005f28287221 */ /* 0x000fe40000010000 */
[----:B------:R-:W-:-:S04]  /*8c80*/  IMAD.WIDE.U32 R46, R46, 0x10000, RZ ;  /* 0x000100002e2e7825 */ /* 0x000fc800078e00ff */
[----:B------:R-:W-:-:S04]  /*8c90*/  FADD.FTZ R40, R40, R93 ;  /* 0x0000005d28287221 */ /* 0x000fc80000010000 */
[----:B------:R-:W-:-:S04]  /*8ca0*/  FADD.FTZ R40, R40, R97 ;  /* 0x0000006128287221 */ /* 0x000fc80000010000 */
[----:B------:R-:W-:-:S04]  /*8cb0*/  FADD.FTZ R40, R40, R99 ;  /* 0x0000006328287221 */ /* 0x000fc80000010000 */
[----:B------:R-:W-:Y:S01]  /*8cc0*/  FADD.FTZ R44, R40, R107 ;  /* 0x0000006b282c7221 */ /* 0x000fe20000010000 */
[----:B------:R-:W-:Y:S02]  /*8cd0*/  SEL R40, RZ, 0x1, P2 ;  /* 0x00000001ff287807 */ /* 0x000fe40001000000 */
[----:B------:R-:W-:Y:S01]  /*8ce0*/  FSETP.GTU.FTZ.AND P2, PT, R41, c[0x0][0x1e4], PT ;  /* 0x0000790029007a0b */ /* 0x000fe20003f5c000 */
[----:B------:R-:W-:Y:S01]  /*8cf0*/  FADD.FTZ R42, R44, R105 ;  /* 0x000000692c2a7221 */ /* 0x000fe20000010000 */
[----:B------:R-:W-:Y:S01]  /*8d00*/  SEL R44, RZ, 0x1, P5 ;  /* 0x00000001ff2c7807 */ /* 0x000fe20002800000 */
[----:B------:R-:W-:Y:S01]  /*8d10*/  IMAD.WIDE.U32 R40, R40, 0x1000000, RZ ;  /* 0x0100000028287825 */ /* 0x000fe200078e00ff */
[----:B------:R-:W-:Y:S02]  /*8d20*/  SEL R100, RZ, 0x1000000, P2 ;  /* 0x01000000ff647807 */ /* 0x000fe40001000000 */
[----:B------:R-:W-:Y:S01]  /*8d30*/  FSEL R50, R88, RZ, !P2 ;  /* 0x000000ff58327208 */ /* 0x000fe20005000000 */
[----:B------:R-:W-:Y:S01]  /*8d40*/  FADD.FTZ R42, R42, R111 ;  /* 0x0000006f2a2a7221 */ /* 0x000fe20000010000 */
[----:B------:R-:W-:Y:S01]  /*8d50*/  LOP3.LUT R48, R98, R100, R48, 0xfe, !PT ;  /* 0x0000006462307212 */ /* 0x000fe200078efe30 */
[----:B------:R-:W-:Y:S01]  /*8d60*/  IMAD.WIDE.U32 R44, R44, 0x100, RZ ;  /* 0x000001002c2c7825 */ /* 0x000fe200078e00ff */
[----:B------:R-:W-:-:S03]  /*8d70*/  SEL R98, RZ, 0x1, P3 ;  /* 0x00000001ff627807 */ /* 0x000fc60001800000 */
[----:B------:R-:W-:Y:S01]  /*8d80*/  FADD.FTZ R42, R42, R109 ;  /* 0x0000006d2a2a7221 */ /* 0x000fe20000010000 */
[----:B------:R-:W-:Y:S01]  /*8d90*/  LOP3.LUT R44, R44, R40, R46, 0xfe, !PT ;  /* 0x000000282c2c7212 */ /* 0x000fe200078efe2e */
[----:B------:R-:W-:Y:S01]  /*8da0*/  @P0 FADD.FTZ R50, R43, R50 ;  /* 0x000000322b320221 */ /* 0x000fe20000010000 */
[----:B------:R-:W-:Y:S01]  /*8db0*/  LOP3.LUT R98, R41, R48, R98, 0xfe, !PT ;  /* 0x0000003029627212 */ /* 0x000fe200078efe62 */
[----:B------:R-:W-:Y:S01]  /*8dc0*/  FADD.FTZ R42, R42, R115 ;  /* 0x000000732a2a7221 */ /* 0x000fe20000010000 */
[----:B------:R-:W-:Y:S01]  /*8dd0*/  LOP3.LUT R44, R44, R49, RZ, 0xfc, !PT ;  /* 0x000000312c2c7212 */ /* 0x000fe200078efcff */
[----:B------:R-:W-:Y:S01]  /*8de0*/  IMAD.WIDE.U32 R48, R84, R103, c[0x0][0x188] ;  /* 0x0000620054307625 */ /* 0x000fe200078e0067 */
[----:B------:R-:W-:Y:S02]  /*8df0*/  F2FP.PACK_AB R41, R125, R121 ;  /* 0x000000797d29723e */ /* 0x000fe400000000ff */
[----:B------:R-:W-:Y:S01]  /*8e00*/  F2FP.PACK_AB R43, R50, R96 ;  /* 0x00000060322b723e */ /* 0x000fe200000000ff */
[----:B------:R-:W-:Y:S01]  /*8e10*/  FADD.FTZ R42, R42, R113 ;  /* 0x000000712a2a7221 */ /* 0x000fe20000010000 */
[----:B------:R-:W-:-:S02]  /*8e20*/  LOP3.LUT R45, R45, R98, R47, 0xfe, !PT ;  /* 0x000000622d2d7212 */ /* 0x000fc400078efe2f */
[----:B------:R-:W-:Y:S01]  /*8e30*/  LOP3.LUT P0, RZ, R0, 0x1f, RZ, 0xc0, !PT ;  /* 0x0000001f00ff7812 */ /* 0x000fe2000780c0ff */
[----:B------:R-:W-:Y:S01]  /*8e40*/  FADD.FTZ R40, R42, R117 ;  /* 0x000000752a287221 */ /* 0x000fe20000010000 */
[----:B------:R-:W-:-:S03]  /*8e50*/  F2FP.PACK_AB R42, R94, R92 ;  /* 0x0000005c5e2a723e */ /* 0x000fc600000000ff */
[----:B------:R-:W-:Y:S01]  /*8e60*/  FADD.FTZ R46, R40, R119 ;  /* 0x00000077282e7221 */ /* 0x000fe20000010000 */
[----:B------:R-:W-:-:S03]  /*8e70*/  F2FP.PACK_AB R40, R123, R119 ;  /* 0x000000777b28723e */ /* 0x000fc600000000ff */
        /* <DEDUP_REMOVED lines=15> */
.L_x_3277:
        /* <DEDUP_REMOVED lines=68> */
.L_x_3278:
[----:B------:R-:W-:Y:S01]  /*93b0*/  SHF.R.U32.HI R45, RZ, 0x5, R0 ;  /* 0x00000005ff2d7819 */ /* 0x000fe20000011600 */
[----:B--2---:R-:W-:Y:S01]  /*93c0*/  FADD.FTZ R41, R47, R46 ;  /* 0x0000002e2f297221 */ /* 0x004fe20000010000 */
[----:B------:R-:W-:Y:S01]  /*93d0*/  WARPSYNC 0xffffffff ;  /* 0xffffffff00007948 */ /* 0x000fe20003800000 */
[----:B------:R-:W-:Y:S01]  /*93e0*/  LOP3.LUT R43, R0, 0x1f, RZ, 0xc0, !PT ;  /* 0x0000001f002b7812 */ /* 0x000fe200078ec0ff */
[----:B------:R-:W-:Y:S01]  /*93f0*/  IMAD.MOV.U32 R47, RZ, RZ, RZ ;  /* 0x000000ffff2f7224 */ /* 0x000fe200078e00ff */
[----:B------:R-:W-:Y:S02]  /*9400*/  LOP3.LUT R45, R45, 0x7, RZ, 0xc0, !PT ;  /* 0x000000072d2d7812 */ /* 0x000fe400078ec0ff */
[----:B------:R-:W-:-:S03]  /*9410*/  ISETP.GT.U32.AND P1, PT, R43, 0x7, PT ;  /* 0x000000072b00780c */ /* 0x000fc60003f24070 */
[----:B-1----:R-:W-:-:S05]  /*9420*/  @!P0 IMAD.IADD R46, R88, 0x1, R45 ;  /* 0x00000001582e8824 */ /* 0x002fca00078e022d */
[----:B------:R-:W-:Y:S04]  /*9430*/  @!P0 STS.64 [R46.X8], R40 ;  /* 0x000000282e008388 */ /* 0x000fe80000008a00 */
[----:B------:R-:W-:Y:S01]  /*9440*/  BAR.SYNC.DEFER_BLOCKING 0x0 ;  /* 0x0000000000007b1d */ /* 0x000fe20000010000 */
[----:B------:R-:W-:Y:S02]  /*9450*/  @!P1 IADD3 R88, R88, R43, RZ ;  /* 0x0000002b58589210 */ /* 0x000fe40007ffe0ff */
[----:B------:R-:W-:Y:S01]  /*9460*/  CS2R R42, SRZ ;  /* 0x00000000002a7805 */ /* 0x000fe2000001ff00 */
[----:B------:R-:W-:Y:S02]  /*9470*/  @!P1 MOV R47, 0x300 ;  /* 0x00000300002f9802 */ /* 0x000fe40000000f00 */
[----:B------:R-:W-:-:S02]  /*9480*/  LOP3.LUT P0, RZ, R45, 0x1f, R0, 0xf8, !PT ;  /* 0x0000001f2dff7812 */ /* 0x000fc4000780f800 */
[----:B------:R-:W-:Y:S01]  /*9490*/  I2F R100, R47 ;  /* 0x0000002f00647306 */ /* 0x000fe20000201400 */
[----:B------:R-:W1:Y:S10]  /*94a0*/  SHFL.DOWN PT, R48, R47, 0x4, 0x1f ;  /* 0x08801f002f307f89 */ /* 0x000e7400000e0000 */
[----:B------:R-:W-:Y:S01]  /*94b0*/  @!P0 MOV R45, 0x4 ;  /* 0x00000004002d8802 */ /* 0x000fe20000000f00 */
[----:B------:R2:W-:Y:S01]  /*94c0*/  @!P1 LDS.64 R42, [R88.X8] ;  /* 0x00000000582a9984 */ /* 0x0005e20000008a00 */
[----:B------:R-:W-:Y:S01]  /*94d0*/  ISETP.NE.AND P1, PT, RZ, UR6, PT ;  /* 0x00000006ff007c0c */ /* 0x000fe2000bf25270 */
[----:B-1----:R-:W-:-:S02]  /*94e0*/  IMAD.IADD R98, R48, 0x1, R47 ;  /* 0x0000000130627824 */ /* 0x002fc400078e022f */
[----:B------:R-:W-:Y:S03]  /*94f0*/  I2F R48, R48 ;  /* 0x0000003000307306 */ /* 0x000fe60000201400 */
[----:B0-----:R-:W0:Y:S05]  /*9500*/  SHFL.DOWN PT, R101, R98, 0x2, 0x1f ;  /* 0x08401f0062657f89 */ /* 0x001e2a00000e0000 */
[----:B------:R-:W2:Y:S08]  /*9510*/  I2F R44, R98 ;  /* 0x00000062002c7306 */ /* 0x000eb00000201400 */
[----:B--2---:R-:W1:Y:S01]  /*9520*/  MUFU.RCP R88, R44 ;  /* 0x0000002c00587308 */ /* 0x004e620000001000 */
[----:B0-----:R-:W-:Y:S01]  /*9530*/  IADD3 R40, R98, R101, RZ ;  /* 0x0000006562287210 */ /* 0x001fe20007ffe0ff */
[----:B------:R-:W0:Y:S06]  /*9540*/  SHFL.DOWN PT, R49, R42, 0x4, 0x1f ;  /* 0x08801f002a317f89 */ /* 0x000e2c00000e0000 */
[----:B------:R-:W-:Y:S01]  /*9550*/  I2F R101, R101 ;  /* 0x0000006500657306 */ /* 0x000fe20000201400 */
[----:B------:R-:W2:Y:S04]  /*9560*/  SHFL.DOWN PT, R46, R43, 0x4, 0x1f ;  /* 0x08801f002b2e7f89 */ /* 0x000ea800000e0000 */
        /* <DEDUP_REMOVED lines=27> */
[----:B------:R-:W-:Y:S01]  /*9720*/  FFMA.FTZ R44, R48, R44, R47 ;  /* 0x0000002c302c7223 */ /* 0x000fe2000001002f */
[----:B------:R-:W-:-:S04]  /*9730*/  HADD2.F32 R48, -RZ, R34.H0_H0 ;  /* 0x20000022ff307230 */ /* 0x000fc80000004100 */
        /* <DEDUP_REMOVED lines=11> */
[----:B------:R-:W-:Y:S01]  /*97f0*/  FFMA.FTZ R46, R40, R46, R43 ;  /* 0x0000002e282e7223 */ /* 0x000fe2000001002b */
[----:B------:R-:W-:-:S04]  /*9800*/  @!P0 MOV R43, 0x4 ;  /* 0x00000004002b8802 */ /* 0x000fc80000000f00 */
[----:B------:R-:W1:Y:S01]  /*9810*/  SHFL.IDX PT, R47, R46, RZ, 0x1f ;  /* 0x00001fff2e2f7589 */ /* 0x000e6200000e0000 */
[----:B------:R-:W-:-:S04]  /*9820*/  @!P0 IMAD.WIDE R42, R2, R43, c[0x0][0x1a0] ;  /* 0x00006800022a8625 */ /* 0x000fc800078e022b */
[----:B0-----:R-:W-:Y:S01]  /*9830*/  FMUL.FTZ R40, R49, R49 ;  /* 0x0000003131287220 */ /* 0x001fe20000410000 */
[----:B------:R0:W-:Y:S04]  /*9840*/  @!P0 STG.E [R42.64], R49 ;  /* 0x000000312a008986 */ /* 0x0001e8000c101904 */
[----:B------:R-:W-:Y:S01]  /*9850*/  FSEL R41, R40, RZ, P1 ;  /* 0x000000ff28297208 */ /* 0x000fe20000800000 */
[----:B-1----:R-:W-:Y:S01]  /*9860*/  FFMA.FTZ R40, R47, R44, c[0x0][0x228] ;  /* 0x00008a002f287623 */ /* 0x002fe2000001002c */
[----:B------:R-:W-:Y:S01]  /*9870*/  FSEL R44, R49, RZ, !P1 ;  /* 0x000000ff312c7208 */ /* 0x000fe20004800000 */
[----:B------:R-:W-:Y:S02]  /*9880*/  HADD2.F32 R47, -RZ, R34.H1_H1 ;  /* 0x30000022ff2f7230 */ /* 0x000fe40000004100 */
[----:B------:R-:W-:-:S02]  /*9890*/  FADD.FTZ R46, R40, R41 ;  /* 0x00000029282e7221 */ /* 0x000fc40000010000 */
[C---:B------:R-:W-:Y:S02]  /*98a0*/  FADD.FTZ R51, -R44.reuse, R51 ;  /* 0x000000332c337221 */ /* 0x040fe40000010100 */
[----:B0-----:R-:W0:Y:S01]  /*98b0*/  MUFU.RSQ R42, R46 ;  /* 0x0000002e002a7308 */ /* 0x001e220000001400 */
[----:B------:R-:W-:Y:S02]  /*98c0*/  FADD.FTZ R97, -R44, R97 ;  /* 0x000000612c617221 */ /* 0x000fe40000010100 */
[C---:B------:R-:W-:Y:S01]  /*98d0*/  @!P0 IMAD.WIDE R40, R2.reuse, R45, c[0x0][0x1a8] ;  /* 0x00006a0002288625 */ /* 0x040fe200078e022d */
[----:B------:R-:W-:-:S03]  /*98e0*/  IADD3 R2, R2, c[0x0][0x160], RZ ;  /* 0x0000580002027a10 */ /* 0x000fc60007ffe0ff */
[C---:B------:R-:W-:Y:S02]  /*98f0*/  FADD.FTZ R93, -R44.reuse, R93 ;  /* 0x0000005d2c5d7221 */ /* 0x040fe40000010100 */
[C---:B------:R-:W-:Y:S02]  /*9900*/  FADD.FTZ R43, -R44.reuse, R105 ;  /* 0x000000692c2b7221 */ /* 0x040fe40000010100 */
[C---:B------:R-:W-:Y:S02]  /*9910*/  FADD.FTZ R85, -R44.reuse, R85 ;  /* 0x000000552c557221 */ /* 0x040fe40000010100 */
[C---:B------:R-:W-:Y:S02]  /*9920*/  FADD.FTZ R87, -R44.reuse, R87 ;  /* 0x000000572c577221 */ /* 0x040fe40000010100 */
[C---:B------:R-:W-:Y:S01]  /*9930*/  FADD.FTZ R89, -R44.reuse, R89 ;  /* 0x000000592c597221 */ /* 0x040fe20000010100 */
[----:B0-----:R0:W-:Y:S01]  /*9940*/  @!P0 STG.E [R40.64], R42 ;  /* 0x0000002a28008986 */ /* 0x0011e2000c101904 */
        /* <DEDUP_REMOVED lines=14> */
[C---:B------:R-:W-:Y:S01]  /*9a30*/  FADD.FTZ R103, -R44.reuse, R94 ;  /* 0x0000005e2c677221 */ /* 0x040fe20000010100 */
[--C-:B------:R-:W-:Y:S01]  /*9a40*/  HADD2.F32 R94, -RZ, R35.reuse.H0_H0 ;  /* 0x20000023ff5e7230 */ /* 0x100fe20000004100 */
[C---:B------:R-:W-:Y:S02]  /*9a50*/  FADD.FTZ R101, -R44.reuse, R96 ;  /* 0x000000602c657221 */ /* 0x040fe40000010100 */
[----:B------:R-:W-:Y:S01]  /*9a60*/  FADD.FTZ R105, -R44, R50 ;  /* 0x000000322c697221 */ /* 0x000fe20000010100 */
[----:B------:R-:W-:Y:S01]  /*9a70*/  HADD2.F32 R50, -RZ, R35.H1_H1 ;  /* 0x30000023ff327230 */ /* 0x000fe20000004100 */
[C---:B------:R-:W-:Y:S02]  /*9a80*/  FMUL.FTZ R44, R42.reuse, R51 ;  /* 0x000000332a2c7220 */ /* 0x040fe40000410000 */
[C---:B------:R-:W-:Y:S01]  /*9a90*/  FMUL.FTZ R51, R42.reuse, R97 ;  /* 0x000000612a337220 */ /* 0x040fe20000410000 */
[----:B------:R-:W-:Y:S01]  /*9aa0*/  HADD2.F32 R97, -RZ, R31.H1_H1 ;  /* 0x3000001fff617230 */ /* 0x000fe20000004100 */
[----:B------:R-:W-:-:S02]  /*9ab0*/  FMUL.FTZ R93, R42, R93 ;  /* 0x0000005d2a5d7220 */ /* 0x000fc40000410000 */
[C---:B------:R-:W-:Y:S02]  /*9ac0*/  FMUL.FTZ R91, R42.reuse, R91 ;  /* 0x0000005b2a5b7220 */ /* 0x040fe40000410000 */
[----:B------:R-:W-:Y:S01]  /*9ad0*/  FFMA.FTZ R51, R51, R50, R55 ;  /* 0x0000003233337223 */ /* 0x000fe20000010037 */
[--C-:B------:R-:W-:Y:S01]  /*9ae0*/  HADD2.F32 R50, -RZ, R33.reuse.H0_H0 ;  /* 0x20000021ff327230 */ /* 0x100fe20000004100 */
[C---:B------:R-:W-:Y:S01]  /*9af0*/  FMUL.FTZ R46, R42.reuse, R85 ;  /* 0x000000552a2e7220 */ /* 0x040fe20000410000 */
[--C-:B------:R-:W-:Y:S01]  /*9b00*/  HADD2.F32 R85, -RZ, R32.reuse.H0_H0 ;  /* 0x20000020ff557230 */ /* 0x100fe20000004100 */
[----:B------:R-:W-:Y:S01]  /*9b10*/  FFMA.FTZ R94, R93, R94, R53 ;  /* 0x0000005e5d5e7223 */ /* 0x000fe20000010035 */
[----:B------:R-:W-:Y:S01]  /*9b20*/  HADD2.F32 R93, -RZ, R33.H1_H1 ;  /* 0x30000021ff5d7230 */ /* 0x000fe20000004100 */
[C---:B------:R-:W-:Y:S02]  /*9b30*/  FMUL.FTZ R87, R42.reuse, R87 ;  /* 0x000000572a577220 */ /* 0x040fe40000410000 */
[----:B------:R-:W-:Y:S01]  /*9b40*/  FFMA.FTZ R48, R91, R48, R23 ;  /* 0x000000305b307223 */ /* 0x000fe20000010017 */
[----:B------:R-:W-:Y:S01]  /*9b50*/  HADD2.F32 R91, -RZ, R32.H1_H1 ;  /* 0x30000020ff5b7230 */ /* 0x000fe20000004100 */
[----:B------:R-:W-:-:S02]  /*9b60*/  FMUL.FTZ R89, R42, R89 ;  /* 0x000000592a597220 */ /* 0x000fc40000410000 */
[----:B------:R-:W-:Y:S02]  /*9b70*/  FMUL.FTZ R95, R42, R95 ;  /* 0x0000005f2a5f7220 */ /* 0x000fe40000410000 */
[----:B------:R-:W-:Y:S02]  /*9b80*/  FFMA.FTZ R87, R87, R50, R20 ;  /* 0x0000003257577223 */ /* 0x000fe40000010014 */
        /* <DEDUP_REMOVED lines=8> */
[----:B------:R-:W-:-:S02]  /*9c10*/  FMUL.FTZ R45, R42, R45 ;  /* 0x0000002d2a2d7220 */ /* 0x000fc40000410000 */
[C---:B------:R-:W-:Y:S02]  /*9c20*/  FMUL.FTZ R113, R42.reuse, R113 ;  /* 0x000000712a717220 */ /* 0x040fe40000410000 */
[C---:B------:R-:W-:Y:S02]  /*9c30*/  FMUL.FTZ R43, R42.reuse, R43 ;  /* 0x0000002b2a2b7220 */ /* 0x040fe40000410000 */
[----:B------:R-:W-:Y:S01]  /*9c40*/  FFMA.FTZ R46, R113, R95, R62 ;  /* 0x0000005f712e7223 */ /* 0x000fe2000001003e */
[----:B------:R-:W-:Y:S01]  /*9c50*/  HADD2.F32 R95, -RZ, R30.H1_H1 ;  /* 0x3000001eff5f7230 */ /* 0x000fe20000004100 */
[----:B------:R-:W-:Y:S01]  /*9c60*/  FFMA.FTZ R104, R45, R93, R60 ;  /* 0x0000005d2d687223 */ /* 0x000fe2000001003c */
[----:B------:R-:W-:Y:S01]  /*9c70*/  HADD2.F32 R45, -RZ, R28.H1_H1 ;  /* 0x3000001cff2d7230 */ /* 0x000fe20000004100 */
[C---:B0-----:R-:W-:Y:S01]  /*9c80*/  FMUL.FTZ R41, R42.reuse, R99 ;  /* 0x000000632a297220 */ /* 0x041fe20000410000 */
[----:B------:R-:W-:Y:S01]  /*9c90*/  HADD2.F32 R99, -RZ, R27.H1_H1 ;  /* 0x3000001bff637230 */ /* 0x000fe20000004100 */
[----:B------:R-:W-:-:S02]  /*9ca0*/  FMUL.FTZ R88, R42, R109 ;  /* 0x0000006d2a587220 */ /* 0x000fc40000410000 */
[----:B------:R-:W-:Y:S01]  /*9cb0*/  FFMA.FTZ R91, R43, R91, R56 ;  /* 0x0000005b2b5b7223 */ /* 0x000fe20000010038 */
[----:B------:R-:W-:Y:S01]  /*9cc0*/  HADD2.F32 R43, -RZ, R28.H0_H0 ;  /* 0x2000001cff2b7230 */ /* 0x000fe20000004100 */
        /* <DEDUP_REMOVED lines=12> */
[----:B------:R-:W-:Y:S01]  /*9d90*/  FFMA.FTZ R89, R92, R95, R63 ;  /* 0x0000005f5c597223 */ /* 0x000fe2000001003f */
[----:B------:R-:W-:Y:S01]  /*9da0*/  HADD2.F32 R95, -RZ, R26.H0_H0 ;  /* 0x2000001aff5f7230 */ /* 0x000fe20000004100 */
[----:B------:R-:W-:Y:S01]  /*9db0*/  FFMA.FTZ R93, R40, R45, R57 ;  /* 0x0000002d285d7223 */ /* 0x000fe20000010039 */
[----:B------:R-:W-:Y:S01]  /*9dc0*/  HADD2.F32 R40, -RZ, R24.H0_H0 ;  /* 0x20000018ff287230 */ /* 0x000fe20000004100 */
[----:B------:R-:W-:Y:S01]  /*9dd0*/  FFMA.FTZ R92, R41, R43, R54 ;  /* 0x0000002b295c7223 */ /* 0x000fe20000010036 */
[--C-:B------:R-:W-:Y:S01]  /*9de0*/  HADD2.F32 R43, -RZ, R25.reuse.H1_H1 ;  /* 0x30000019ff2b7230 */ /* 0x100fe20000004100 */
[----:B------:R-:W-:Y:S01]  /*9df0*/  FFMA.FTZ R106, R42, R99, R79 ;  /* 0x000000632a6a7223 */ /* 0x000fe2000001004f */
[----:B------:R-:W-:Y:S01]  /*9e00*/  HADD2.F32 R42, -RZ, R25.H0_H0 ;  /* 0x20000019ff2a7230 */ /* 0x000fe20000004100 */
[----:B------:R-:W-:Y:S01]  /*9e10*/  FFMA.FTZ R117, R117, R97, R64 ;  /* 0x0000006175757223 */ /* 0x000fe20000010040 */
[----:B------:R-:W-:Y:S01]  /*9e20*/  HADD2.F32 R45, -RZ, R26.H1_H1 ;  /* 0x3000001aff2d7230 */ /* 0x000fe20000004100 */
        /* <DEDUP_REMOVED lines=14> */
[----:B------:R-:W-:Y:S01]  /*9f10*/  IMAD.MOV.U32 R85, RZ, RZ, 0x10 ;  /* 0x00000010ff557424 */ /* 0x000fe200078e00ff */
[----:B------:R-:W-:-:S02]  /*9f20*/  IADD3 R94, R80, 0x100, RZ ;  /* 0x00000100505e7810 */ /* 0x000fc40007ffe0ff */
[----:B------:R-:W-:Y:S02]  /*9f30*/  LEA R92, P0, R80, c[0x0][0x208], 0x4 ;  /* 0x00008200505c7a11 */ /* 0x000fe400078020ff */
[----:B------:R-:W-:Y:S02]  /*9f40*/  F2FP.PACK_AB R46, R89, R88 ;  /* 0x00000058592e723e */ /* 0x000fe400000000ff */
[----:B------:R-:W-:Y:S02]  /*9f50*/  LEA R88, P1, R84, c[0x0][0x208], 0x4 ;  /* 0x0000820054587a11 */ /* 0x000fe400078220ff */
[----:B------:R-:W-:Y:S02]  /*9f60*/  F2FP.PACK_AB R41, R50, R87 ;  /* 0x000000573229723e */ /* 0x000fe400000000ff */
[----:B------:R-:W-:Y:S01]  /*9f70*/  F2FP.PACK_AB R50, R102, R95 ;  /* 0x0000005f6632723e */ /* 0x000fe200000000ff */
[----:B------:R-:W-:Y:S01]  /*9f80*/  IMAD.WIDE.U32 R94, R94, R85, c[0x0][0x208] ;  /* 0x000082005e5e7625 */ /* 0x000fe200078e0055 */
[----:B------:R-:W-:-:S02]  /*9f90*/  LEA.HI.X R93, R80, c[0x0][0x20c], RZ, 0x4, P0 ;  /* 0x00008300505d7a11 */ /* 0x000fc400000f24ff */
[----:B------:R-:W-:Y:S02]  /*9fa0*/  F2FP.PACK_AB R45, R104, R91 ;  /* 0x0000005b682d723e */ /* 0x000fe400000000ff */
[----:B------:R-:W-:Y:S01]  /*9fb0*/  F2FP.PACK_AB R51, R106, R97 ;  /* 0x000000616a33723e */ /* 0x000fe200000000ff */
[----:B------:R0:W-:Y:S01]  /*9fc0*/  STG.E.128 [R92.64], R40 ;  /* 0x000000285c007986 */ /* 0x0001e2000c101d04 */
[----:B------:R-:W-:Y:S02]  /*9fd0*/  F2FP.PACK_AB R49, R100, R49 ;  /* 0x000000316431723e */ /* 0x000fe400000000ff */
[----:B------:R-:W-:Y:S01]  /*9fe0*/  LEA.HI.X R89, R84, c[0x0][0x20c], RZ, 0x4, P1 ;  /* 0x0000830054597a11 */ /* 0x000fe200008f24ff */
[----:B------:R0:W-:Y:S01]  /*9ff0*/  STG.E.128 [R94.64], R44 ;  /* 0x0000002c5e007986 */ /* 0x0001e2000c101d04 */
[----:B------:R-:W-:Y:S02]  /*a000*/  F2FP.PACK_AB R48, R123, R96 ;  /* 0x000000607b30723e */ /* 0x000fe400000000ff */
[----:B------:R-:W-:-:S02]  /*a010*/  ISETP.GE.AND P0, PT, R2, c[0x0][0x164], PT ;  /* 0x0000590002007a0c */ /* 0x000fc40003f06270 */
[----:B------:R-:W-:Y:S01]  /*a020*/  LOP3.LUT P1, RZ, R74, 0xff, RZ, 0xc0, !PT ;  /* 0x000000ff4aff7812 */ /* 0x000fe2000782c0ff */
[----:B------:R0:W-:Y:S03]  /*a030*/  STG.E.128 [R88.64], R48 ;  /* 0x0000003058007986 */ /* 0x0001e6000c101d04 */
[----:B------:R-:W-:-:S07]  /*a040*/  SEL R74, RZ, 0x1, P1 ;  /* 0x00000001ff4a7807 */ /* 0x000fce0000800000 */
[----:B0-----:R-:W-:Y:S01]  /*a050*/  @P0 CALL.REL.NOINC `(.L_x_3275) ;  /* 0x0000001000000944 */ /* 0x001fe20003c00000 */
[----:B------:R-:W-:Y:S05]  /*a060*/  BRA `(.L_x_3276) ;  /* 0xffff67a000007947 */ /* 0x000fea000383ffff */
.L_x_3275:
[----:B------:R-:W-:Y:S05]  /*a070*/  EXIT ;  /* 0x000000000000794d */ /* 0x000fea0003800000 */
.L_x_3273:
[----:B0-----:R-:W-:Y:S01]  /*a080*/  HFMA2.MMA R41, -RZ, RZ, 0, 1.847743988037109375e-06 ;  /* 0x0000001fff297435 */ /* 0x001fe200000001ff */
[----:B------:R-:W-:Y:S01]  /*a090*/  MOV R46, R101 ;  /* 0x00000065002e7202 */ /* 0x000fe20000000f00 */
[----:B------:R-:W-:Y:S01]  /*a0a0*/  IMAD.MOV.U32 R47, RZ, RZ, 0x1 ;  /* 0x00000001ff2f7424 */ /* 0x000fe200078e00ff */
[----:B------:R-:W-:Y:S01]  /*a0b0*/  MOV R42, 0xa0e0 ;  /* 0x0000a0e0002a7802 */ /* 0x000fe20000000f00 */
[----:B------:R-:W-:Y:S02]  /*a0c0*/  IMAD.MOV.U32 R44, RZ, RZ, -0x1 ;  /* 0xffffffffff2c7424 */ /* 0x000fe400078e00ff */
[----:B------:R-:W-:Y:S05]  /*a0d0*/  CALL.REL.NOINC `($__internal_25_$__cuda_sm70_shflsync_bfly_p) ;  /* 0x0000069000007944 */ /* 0x000fea0003c00000 */
[----:B-1----:R-:W-:Y:S01]  /*a0e0*/  MOV R40, R47 ;  /* 0x0000002f00287202 */ /* 0x002fe20000000f00 */
[----:B0-----:R-:W-:Y:S05]  /*a0f0*/  BRA `(.L_x_3277) ;  /* 0xffffee7000007947 */ /* 0x001fea000383ffff */
.L_x_3274:
[----:B------:R-:W-:Y:S01]  /*a100*/  HFMA2.MMA R41, -RZ, RZ, 0, 1.847743988037109375e-06 ;  /* 0x0000001fff297435 */ /* 0x000fe200000001ff */
[----:B------:R-:W-:Y:S01]  /*a110*/  IMAD.MOV.U32 R47, RZ, RZ, 0x2 ;  /* 0x00000002ff2f7424 */ /* 0x000fe200078e00ff */
[----:B------:R-:W-:Y:S01]  /*a120*/  MOV R42, 0xa150 ;  /* 0x0000a150002a7802 */ /* 0x000fe20000000f00 */
[----:B------:R-:W-:-:S03]  /*a130*/  IMAD.MOV.U32 R44, RZ, RZ, -0x1 ;  /* 0xffffffffff2c7424 */ /* 0x000fc600078e00ff */
[----:B0-----:R-:W-:Y:S05]  /*a140*/  CALL.REL.NOINC `($__internal_25_$__cuda_sm70_shflsync_bfly_p) ;  /* 0x0000062000007944 */ /* 0x001fea0003c00000 */
[----:B01----:R-:W-:Y:S01]  /*a150*/  FADD.FTZ R46, R46, R47 ;  /* 0x0000002f2e2e7221 */ /* 0x003fe20000010000 */
[----:B------:R-:W-:Y:S01]  /*a160*/  MOV R47, 0x4 ;  /* 0x00000004002f7802 */ /* 0x000fe20000000f00 */
[----:B------:R-:W-:Y:S01]  /*a170*/  IMAD.MOV.U32 R41, RZ, RZ, 0x1f ;  /* 0x0000001fff297424 */ /* 0x000fe200078e00ff */
[----:B------:R-:W-:-:S02]  /*a180*/  MOV R44, 0xffffffff ;  /* 0xffffffff002c7802 */ /* 0x000fc40000000f00 */
[----:B------:R-:W-:Y:S02]  /*a190*/  MOV R42, 0xa1b0 ;  /* 0x0000a1b0002a7802 */ /* 0x000fe40000000f00 */
[----:B------:R-:W-:Y:S05]  /*a1a0*/  CALL.REL.NOINC `($__internal_25_$__cuda_sm70_shflsync_bfly_p) ;  /* 0x000005c000007944 */ /* 0x000fea0003c00000 */
[----:B0-----:R-:W-:Y:S01]  /*a1b0*/  HFMA2.MMA R41, -RZ, RZ, 0, 1.847743988037109375e-06 ;  /* 0x0000001fff297435 */ /* 0x001fe200000001ff */
[----:B-1----:R-:W-:Y:S01]  /*a1c0*/  FADD.FTZ R46, R46, R47 ;  /* 0x0000002f2e2e7221 */ /* 0x002fe20000010000 */
[----:B------:R-:W-:Y:S01]  /*a1d0*/  MOV R42, 0xa210 ;  /* 0x0000a210002a7802 */ /* 0x000fe20000000f00 */
[----:B------:R-:W-:Y:S02]  /*a1e0*/  IMAD.MOV.U32 R47, RZ, RZ, 0x8 ;  /* 0x00000008ff2f7424 */ /* 0x000fe400078e00ff */
[----:B------:R-:W-:Y:S02]  /*a1f0*/  IMAD.MOV.U32 R44, RZ, RZ, -0x1 ;  /* 0xffffffffff2c7424 */ /* 0x000fe400078e00ff */
[----:B------:R-:W-:Y:S05]  /*a200*/  CALL.REL.NOINC `($__internal_25_$__cuda_sm70_shflsync_bfly_p) ;  /* 0x0000056000007944 */ /* 0x000fea0003c00000 */
[----:B01----:R-:W-:Y:S01]  /*a210*/  FADD.FTZ R46, R46, R47 ;  /* 0x0000002f2e2e7221 */ /* 0x003fe20000010000 */
[----:B------:R-:W-:Y:S01]  /*a220*/  MOV R47, 0x10 ;  /* 0x00000010002f7802 */ /* 0x000fe20000000f00 */
[----:B------:R-:W-:Y:S01]  /*a230*/  IMAD.MOV.U32 R41, RZ, RZ, 0x1f ;  /* 0x0000001fff297424 */ /* 0x000fe200078e00ff */
[----:B------:R-:W-:Y:S02]  /*a240*/  MOV R44, 0xffffffff ;  /* 0xffffffff002c7802 */ /* 0x000fe40000000f00 */
[----:B------:R-:W-:-:S02]  /*a250*/  MOV R42, 0xa270 ;  /* 0x0000a270002a7802 */ /* 0x000fc40000000f00 */
[----:B------:R-:W-:Y:S05]  /*a260*/  CALL.REL.NOINC `($__internal_25_$__cuda_sm70_shflsync_bfly_p) ;  /* 0x0000050000007944 */ /* 0x000fea0003c00000 */
        /* <DEDUP_REMOVED lines=52> */
[----:B------:R-:W-:Y:S01]  /*a5b0*/  HFMA2.MMA R41, -RZ, RZ, 0, 1.847743988037109375e-06 ;  /* 0x0000001fff297435 */ /* 0x000fe200000001ff */
[----:B------:R-:W-:-:S05]  /*a5c0*/  MOV R42, 0xa5e0 ;  /* 0x0000a5e0002a7802 */ /* 0x000fca0000000f00 */
[----:B------:R-:W-:Y:S05]  /*a5d0*/  CALL.REL.NOINC `($__internal_25_$__cuda_sm70_shflsync_bfly_p) ;  /* 0x0000019000007944 */ /* 0x000fea0003c00000 */
[----:B01----:R-:W-:Y:S01]  /*a5e0*/  FADD.FTZ R46, R46, R47 ;  /* 0x0000002f2e2e7221 */ /* 0x003fe20000010000 */
[----:B------:R-:W-:Y:S01]  /*a5f0*/  MOV R47, 0x2 ;  /* 0x00000002002f7802 */ /* 0x000fe20000000f00 */
[----:B------:R-:W-:Y:S01]  /*a600*/  IMAD.MOV.U32 R41, RZ, RZ, 0x1f ;  /* 0x0000001fff297424 */ /* 0x000fe200078e00ff */
[----:B------:R-:W-:Y:S02]  /*a610*/  MOV R44, 0xffffffff ;  /* 0xffffffff002c7802 */ /* 0x000fe40000000f00 */
[----:B------:R-:W-:Y:S02]  /*a620*/  MOV R42, 0xa640 ;  /* 0x0000a640002a7802 */ /* 0x000fe40000000f00 */
[----:B------:R-:W-:Y:S05]  /*a630*/  CALL.REL.NOINC `($__internal_25_$__cuda_sm70_shflsync_bfly_p) ;  /* 0x0000013000007944 */ /* 0x000fea0003c00000 */
[----:B0-----:R-:W-:Y:S01]  /*a640*/  HFMA2.MMA R41, -RZ, RZ, 0, 1.847743988037109375e-06 ;  /* 0x0000001fff297435 */ /* 0x001fe200000001ff */
[----:B-1----:R-:W-:Y:S01]  /*a650*/  FADD.FTZ R46, R46, R47 ;  /* 0x0000002f2e2e7221 */ /* 0x002fe20000010000 */
[----:B------:R-:W-:Y:S01]  /*a660*/  MOV R42, 0xa6a0 ;  /* 0x0000a6a0002a7802 */ /* 0x000fe20000000f00 */
[----:B------:R-:W-:-:S02]  /*a670*/  IMAD.MOV.U32 R47, RZ, RZ, 0x4 ;  /* 0x00000004ff2f7424 */ /* 0x000fc400078e00ff */
[----:B------:R-:W-:Y:S02]  /*a680*/  IMAD.MOV.U32 R44, RZ, RZ, -0x1 ;  /* 0xffffffffff2c7424 */ /* 0x000fe400078e00ff */
        /* <DEDUP_REMOVED lines=10> */
[----:B------:R-:W-:Y:S02]  /*a730*/  IMAD.MOV.U32 R47, RZ, RZ, 0x10 ;  /* 0x00000010ff2f7424 */ /* 0x000fe400078e00ff */
[----:B------:R-:W-:-:S02]  /*a740*/  IMAD.MOV.U32 R44, RZ, RZ, -0x1 ;  /* 0xffffffffff2c7424 */ /* 0x000fc400078e00ff */
[----:B------:R-:W-:Y:S05]  /*a750*/  CALL.REL.NOINC `($__internal_25_$__cuda_sm70_shflsync_bfly_p) ;  /* 0x0000001000007944 */ /* 0x000fea0003c00000 */
[----:B01----:R-:W-:Y:S05]  /*a760*/  BRA `(.L_x_3278) ;  /* 0xffffec4000007947 */ /* 0x003fea000383ffff */
        .weak           $__internal_25_$__cuda_sm70_shflsync_bfly_p
        .type           $__internal_25_$__cuda_sm70_shflsync_bfly_p,@function
        .size           $__internal_25_$__cuda_sm70_shflsync_bfly_p,(.L_x_22113 - $__internal_25_$__cuda_sm70_shflsync_bfly_p)
$__internal_25_$__cuda_sm70_shflsync_bfly_p:
[----:B------:R-:W-:Y:S01]  /*a770*/  MOV R43, 0x0 ;  /* 0x00000000002b7802 */ /* 0x000fe20000000f00 */
[----:B------:R-:W-:Y:S04]  /*a780*/  WARPSYNC R44 ;  /* 0x0000002c00007348 */ /* 0x000fe80003800000 */
[----:B------:R0:W1:Y:S01]  /*a790*/  SHFL.BFLY PT, R47, R46, R47, R41 ;  /* 0x0c00002f2e2f7389 */ /* 0x00006200000e0029 */
[----:B------:R-:W-:Y:S05]  /*a7a0*/  RET.REL.NODEC R42 `(_ZN10layer_norm13ln_fwd_kernelINS_13Kernel_traitsI6__halfS2_S2_S2_fjLj6144ELj1ELj1ELj8ELj16ENS_18Kernel_traits_baseILj6144ES2_S2_S2_S2_fjLj256EEEEELb1ELb0ELb0ELb1EEEvNS_9FwdParamsE) ;  /* 0xffff58502a007950 */ /* 0x000fea0003c3ffff */
.L_x_3279:
        /* <DEDUP_REMOVED lines=13> */
.L_x_22113:


//--------------------- .text._ZN10layer_norm13ln_fwd_kernelINS_13Kernel_traitsI6__halfS2_S2_S2_fjLj6144ELj1ELj1ELj8ELj16ENS_18Kernel_traits_baseILj6144ES2_S2_S2_S2_fjLj256EEEEELb1ELb0ELb1ELb0EEEvNS_9FwdParamsE --------------------------
	.section	.text._ZN10layer_norm13ln_fwd_kernelINS_13Kernel_traitsI6__halfS2_S2_S2_fjLj6144ELj1ELj1ELj8ELj16ENS_18Kernel_traits_baseILj6144ES2_S2_S2_S2_fjLj256EEEEELb1ELb0ELb1ELb0EEEvNS_9FwdParamsE,"ax",@progbits
	.sectioninfo	@"SHI_REGISTERS=128"
	.align	128
        .global         _ZN10layer_norm13ln_fwd_kernelINS_13Kernel_traitsI6__halfS2_S2_S2_fjLj6144ELj1ELj1ELj8ELj16ENS_18Kernel_traits_baseILj6144ES2_S2_S2_S2_fjLj256EEEEELb1ELb0ELb1ELb0EEEvNS_9FwdParamsE
        .type           _ZN10layer_norm13ln_fwd_kernelINS_13Kernel_traitsI6__halfS2_S2_S2_fjLj6144ELj1ELj1ELj8ELj16ENS_18Kernel_traits_baseILj6144ES2_S2_S2_S2_fjLj256EEEEELb1ELb0ELb1ELb0EEEvNS_9FwdParamsE,@function
        .size           _ZN10layer_norm13ln_fwd_kernelINS_13Kernel_traitsI6__halfS2_S2_S2_fjLj6144ELj1ELj1ELj8ELj16ENS_18Kernel_traits_baseILj6144ES2_S2_S2_S2_fjLj256EEEEELb1ELb0ELb1ELb0EEEvNS_9FwdParamsE,(.L_x_22114 - _ZN10layer_norm13ln_fwd_kernelINS_13Kernel_traitsI6__halfS2_S2_S2_fjLj6144ELj1ELj1ELj8ELj16ENS_18Kernel_traits_baseILj6144ES2_S2_S2_S2_fjLj256EEEEELb1ELb0ELb1ELb0EEEvNS_9FwdParamsE)
        .other          _ZN10layer_norm13ln_fwd_kernelINS_13Kernel_traitsI6__halfS2_S2_S2_fjLj6144ELj1ELj1ELj8ELj16ENS_18Kernel_traits_baseILj6144ES2_S2_S2_S2_fjLj256EEEEELb1ELb0ELb1ELb0EEEvNS_9FwdParamsE,@"STO_CUDA_ENTRY STV_DEFAULT"
_ZN10layer_norm13ln_fwd_kernelINS_13Kernel_traitsI6__halfS2_S2_S2_fjLj6144ELj1ELj1ELj8ELj16ENS_18Kernel_traits_baseILj6144ES2_S2_S2_S2_fjLj256EEEEELb1ELb0ELb1ELb0EEEvNS_9FwdParamsE:
.text._ZN10layer_norm13ln_fwd_kernelINS_13Kernel_traitsI6__halfS2_S2_S2_fjLj6144ELj1ELj1ELj8ELj16ENS_18Kernel_traits_baseILj6144ES2_S2_S2_S2_fjLj256EEEEELb1ELb0ELb1ELb0EEEvNS_9FwdParamsE:
[----:B------:R-:W-:Y:S02]  /*0000*/  IMAD.MOV.U32 R1, RZ, RZ, c[0x0][0x28] ;  /* 0x00000a00ff017624 */ /* 0x000fe400078e00ff */
[----:B------:R-:W-:Y:S02]  /*0010*/  ULDC.U8 UR4, c[0x0][0x244] ;  /* 0x0000910000047ab9 */ /* 0x000fe40000000000 */
[----:B------:R-:W-:Y:S01]  /*0020*/  ISETP.NE.AND P0, PT, RZ, UR4, PT ;  /* 0x00000004ff007c0c */ /* 0x000fe2000bf05270 */
[----:B------:R-:W-:Y:S01]  /*0030*/  ULDC.64 UR4, c[0x0][0x230] ;  /* 0x00008c0000047ab9 */ /* 0x000fe20000000a00 */
[----:B------:R-:W-:Y:S01]  /*0040*/  IMAD.MOV.U32 R90, RZ, RZ, c[0x0][0x238] ;  /* 0x00008e00ff5a7624 */ /* 0x000fe200078e00ff */
[----:B------:R-:W-:Y:S01]  /*0050*/  MOV R3, UR5 ;  /* 0x0000000500037c02 */ /* 0x000fe20008000f00 */
[----:B------:R-:W-:Y:S01]  /*0060*/  IMAD.U32 R2, RZ, RZ, UR4 ;  /* 0x00000004ff027e24 */ /* 0x000fe2000f8e00ff */
[----:B------:R-:W-:Y:S01]  /*0070*/  ULDC.64 UR6, c[0x0][0x118] ;  /* 0x0000460000067ab9 */ /* 0x000fe20000000a00 */
[----:B------:R-:W-:-:S07]  /*0080*/  IMAD.MOV.U32 R91, RZ, RZ, c[0x0][0x23c] ;  /* 0x00008f00ff5b7624 */ /* 0x000fce00078e00ff */
        /* <DEDUP_REMOVED lines=24> */
[----:B------:R-:W-:Y:S01]  /*0210*/  MOV R0, c[0x0][0x168] ;  /* 0x00005a0000007a02 */ /* 0x000fe20000000f00 */
[----:B--2---:R-:W-:Y:S01]  /*0220*/  UIADD3 UR10, UR5, -0x4498517b, URZ ;  /* 0xbb67ae85050a7890 */ /* 0x004fe2000fffe03f */
[----:B------:R-:W-:Y:S01]  /*0230*/  LOP3.LUT R8, R5, UR5, RZ, 0x3c, !PT ;  /* 0x0000000505087c12 */ /* 0x000fe2000f8e3cff */
[----:B------:R-:W-:Y:S01]  /*0240*/  UIADD3 UR12, UR5, 0x76cf5d0a, URZ ;  /* 0x76cf5d0a050c7890 */ /* 0x000fe2000fffe03f */
[----:B------:R-:W-:Y:S01]  /*0250*/  SHF.R.S32.HI R0, RZ, 0x1f, R0 ;  /* 0x0000001fff007819 */ /* 0x000fe20000011400 */
[----:B------:R-:W-:-:S02]  /*0260*/  UIADD3 UR14, UR5, 0x32370b8f, URZ ;  /* 0x32370b8f050e7890 */ /* 0x000fc4000fffe03f */
[----:B------:R-:W-:Y:S01]  /*0270*/  IMAD.WIDE.U32 R8, R8, -0x326172a9, RZ ;  /* 0xcd9e8d5708087825 */ /* 0x000fe200078e00ff */
[----:B------:R-:W-:Y:S01]  /*0280*/  LOP3.LUT R7, R3, UR10, R4, 0x96, !PT ;  /* 0x0000000a03077c12 */ /* 0x000fe2000f8e9604 */
[----:B------:R-:W-:Y:S01]  /*0290*/  UIADD3 UR15, UR4, 0x78dde6e4, URZ ;  /* 0x78dde6e4040f7890 */ /* 0x000fe2000fffe03f */
[----:B------:R-:W-:Y:S01]  /*02a0*/  LEA.HI R49, R0, c[0x0][0x168], RZ, 0x3 ;  /* 0x00005a0000317a11 */ /* 0x000fe200078f18ff */
[----:B------:R-:W-:Y:S01]  /*02b0*/  UIADD3 UR16, UR5, -0x126145ec, URZ ;  /* 0xed9eba1405107890 */ /* 0x000fe2000fffe03f */
[----:B------:R-:W-:Y:S01]  /*02c0*/  LOP3.LUT R4, R9, UR9, R6, 0x96, !PT ;  /* 0x0000000909047c12 */ /* 0x000fe2000f8e9606 */
[----:B------:R-:W-:Y:S01]  /*02d0*/  IMAD.WIDE.U32 R6, R7, -0x326172a9, RZ ;  /* 0xcd9e8d5707067825 */ /* 0x000fe200078e00ff */
[----:B------:R-:W-:Y:S01]  /*02e0*/  UIADD3 UR18, UR5, -0x56f99767, URZ ;  /* 0xa906689905127890 */ /* 0x000fe2000fffe03f */
[----:B------:R-:W-:Y:S01]  /*02f0*/  LEA.HI.SX32 R20, R49, R20, 0x1d ;  /* 0x0000001431147211 */ /* 0x000fe200078feaff */
[----:B------:R-:W-:Y:S01]  /*0300*/  UIADD3 UR17, UR4, 0x1715609d, URZ ;  /* 0x1715609d04117890 */ /* 0x000fe2000fffe03f */
[----:B------:R-:W-:Y:S01]  /*0310*/  IMAD.WIDE.U32 R4, R4, -0x2daee0ad, RZ ;  /* 0xd2511f5304047825 */ /* 0x000fe200078e00ff */
[----:B------:R-:W-:Y:S01]  /*0320*/  LOP3.LUT R3, R7, UR11, R8, 0x96, !PT ;  /* 0x0000000b07037c12 */ /* 0x000fe2000f8e9608 */
[----:B------:R-:W-:Y:S01]  /*0330*/  UIADD3 UR19, UR4, -0x4ab325aa, URZ ;  /* 0xb54cda5604137890 */ /* 0x000fe2000fffe03f */
[C---:B------:R-:W-:Y:S01]  /*0340*/  LOP3.LUT P0, RZ, R20.reuse, 0xffffff00, RZ, 0xc0, !PT ;  /* 0xffffff0014ff7812 */ /* 0x040fe2000780c0ff */
[----:B------:R-:W-:Y:S01]  /*0350*/  UIADD3 UR20, UR5, 0x646e171e, URZ ;  /* 0x646e171e05147890 */ /* 0x000fe2000fffe03f */
[----:B------:R-:W-:Y:S01]  /*0360*/  LOP3.LUT R8, R5, UR12, R2, 0x96, !PT ;  /* 0x0000000c05087c12 */ /* 0x000fe2000f8e9602 */
[----:B------:R-:W-:Y:S01]  /*0370*/  IMAD.WIDE.U32 R2, R3, -0x2daee0ad, RZ ;  /* 0xd2511f5303027825 */ /* 0x000fe200078e00ff */
[----:B------:R-:W-:Y:S01]  /*0380*/  UIADD3 UR21, UR4, 0x5384540f, URZ ;  /* 0x5384540f04157890 */ /* 0x000fe2000fffe03f */
[----:B------:R-:W-:Y:S01]  /*0390*/  ISETP.GE.U32.AND P4, PT, R20, 0x200, PT ;  /* 0x000002001400780c */ /* 0x000fe20003f86070 */
[----:B------:R-:W-:Y:S01]  /*03a0*/  UIADD3 UR22, UR5, 0x1fd5c5a3, URZ ;  /* 0x1fd5c5a305167890 */ /* 0x000fe2000fffe03f */
[----:B------:R-:W-:Y:S01]  /*03b0*/  IMAD.WIDE.U32 R8, R8, -0x326172a9, RZ ;  /* 0xcd9e8d5708087825 */ /* 0x000fe200078e00ff */
[----:B------:R-:W-:Y:S01]  /*03c0*/  LOP3.LUT R7, R3, UR14, R4, 0x96, !PT ;  /* 0x0000000e03077c12 */ /* 0x000fe2000f8e9604 */
[----:B------:R-:W-:Y:S01]  /*03d0*/  UIADD3 UR23, UR4, -0xe443238, URZ ;  /* 0xf1bbcdc804177890 */ /* 0x000fe2000fffe03f */
        /* <DEDUP_REMOVED lines=36> */
.L_x_3281:
[----:B0-----:R-:W-:Y:S05]  /*0620*/  BSYNC B0 ;  /* 0x0000000000007941 */ /* 0x001fea0003800000 */
.L_x_3280:
        /* <DEDUP_REMOVED lines=13> */
.L_x_3283:
[----:B0-----:R-:W-:Y:S05]  /*0700*/  BSYNC B0 ;  /* 0x0000000000007941 */ /* 0x001fea0003800000 */
.L_x_3282:
        /* <DEDUP_REMOVED lines=12> */
.L_x_3285:
[----:B0-----:R-:W-:Y:S05]  /*07d0*/  BSYNC B0 ;  /* 0x0000000000007941 */ /* 0x001fea0003800000 */
.L_x_3284:
[----:B------:R-:W-:Y:S02]  /*07e0*/  ISETP.GE.AND P2, PT, R19, c[0x0][0x164], PT ;  /* 0x0000590013007a0c */ /* 0x000fe40003f46270 */
[----:B------:R-:W-:Y:S02]  /*07f0*/  LOP3.LUT R92, R15, UR23, R8, 0x96, !PT ;  /* 0x000000170f5c7c12 */ /* 0x000fe4000f8e9608 */
[----:B------:R-:W-:-:S09]  /*0800*/  LOP3.LUT R94, R13, UR24, R2, 0x96, !PT ;  /* 0x000000180d5e7c12 */ /* 0x000fd2000f8e9602 */
[----:B------:R-:W-:Y:S05]  /*0810*/  @P2 EXIT ;  /* 0x000000000000294d */ /* 0x000fea0003800000 */
[--C-:B-----5:R-:W-:Y:S01]  /*0820*/  HADD2.F32 R2, -RZ, R36.reuse.H0_H0 ;  /* 0x20000024ff027230 */ /* 0x120fe20000004100 */
[----:B------:R-:W-:Y:S01]  /*0830*/  IMAD.HI.U32 R86, R92, -0x2daee0ad, RZ ;  /* 0xd2511f535c567827 */ /* 0x000fe200078e00ff */
[----:B------:R-:W-:Y:S01]  /*0840*/  HADD2.F32 R26, -RZ, R36.H1_H1 ;  /* 0x30000024ff1a7230 */ /* 0x000fe20000004100 */
[----:B------:R-:W-:Y:S01]  /*0850*/  SHF.R.S32.HI R36, RZ, 0x3, R49 ;  /* 0x00000003ff247819 */ /* 0x000fe20000011431 */
[--C-:B------:R-:W-:Y:S01]  /*0860*/  HADD2.F32 R15, -RZ, R5.reuse.H0_H0 ;  /* 0x20000005ff0f7230 */ /* 0x100fe20000004100 */
[----:B------:R-:W-:Y:S01]  /*0870*/  LOP3.LUT R90, R90, 0x3, RZ, 0xc0, !PT ;  /* 0x000000035a5a7812 */ /* 0x000fe200078ec0ff */
[----:B------:R-:W-:Y:S01]  /*0880*/  HADD2.F32 R16, -RZ, R5.H1_H1 ;  /* 0x30000005ff107230 */ /* 0x000fe20000004100 */
[----:B------:R-:W-:Y:S01]  /*0890*/  IMAD.MOV.U32 R69, RZ, RZ, 0x1 ;  /* 0x00000001ff457424 */ /* 0x000fe200078e00ff */
[--C-:B------:R-:W-:Y:S01]  /*08a0*/  HADD2.F32 R13, -RZ, R6.reuse.H0_H0 ;  /* 0x20000006ff0d7230 */ /* 0x100fe20000004100 */
[----:B------:R-:W-:Y:S01]  /*08b0*/  IMAD R92, R92, -0x2daee0ad, RZ ;  /* 0xd2511f535c5c7824 */ /* 0x000fe200078e02ff */
[----:B------:R-:W-:Y:S01]  /*08c0*/  HADD2.F32 R14, -RZ, R6.H1_H1 ;  /* 0x30000006ff0e7230 */ /* 0x000fe20000004100 */
[----:B------:R-:W-:Y:S01]  /*08d0*/  IMAD.MOV.U32 R88, RZ, RZ, RZ ;  /* 0x000000ffff587224 */ /* 0x000fe200078e00ff */
[--C-:B------:R-:W-:Y:S01]  /*08e0*/  HADD2.F32 R10, -RZ, R44.reuse.H0_H0 ;  /* 0x2000002cff0a7230 */ /* 0x100fe20000004100 */
[----:B------:R-:W-:Y:S01]  /*08f0*/  ULDC.U8 UR8, c[0x0][0x1f0] ;  /* 0x00007c0000087ab9 */ /* 0x000fe20000000000 */
[----:B------:R-:W-:-:S02]  /*0900*/  HADD2.F32 R9, -RZ, R44.H1_H1 ;  /* 0x3000002cff097230 */ /* 0x000fc40000004100 */
[--C-:B------:R-:W-:Y:S02]  /*0910*/  HADD2.F32 R6, -RZ, R46.reuse.H0_H0 ;  /* 0x2000002eff067230 */ /* 0x100fe40000004100 */
[----:B------:R-:W-:Y:S02]  /*0920*/  HADD2.F32 R5, -RZ, R46.H1_H1 ;  /* 0x3000002eff057230 */ /* 0x000fe40000004100 */
[--C-:B------:R-:W-:Y:S02]  /*0930*/  HADD2.F32 R25, -RZ, R37.reuse.H0_H0 ;  /* 0x20000025ff197230 */ /* 0x100fe40000004100 */
[----:B------:R-:W-:Y:S01]  /*0940*/  HADD2.F32 R44, -RZ, R37.H1_H1 ;  /* 0x30000025ff2c7230 */ /* 0x000fe20000004100 */
[----:B------:R-:W-:Y:S01]  /*0950*/  LOP3.LUT R37, R36, 0xff, RZ, 0xc0, !PT ;  /* 0x000000ff24257812 */ /* 0x000fe200078ec0ff */
[--C-:B------:R-:W-:Y:S01]  /*0960*/  HADD2.F32 R27, -RZ, R38.reuse.H0_H0 ;  /* 0x20000026ff1b7230 */ /* 0x100fe20000004100 */
[----:B------:R-:W-:Y:S01]  /*0970*/  SHF.R.U32.HI R36, RZ, 0x3, R36 ;  /* 0x00000003ff247819 */ /* 0x000fe20000011624 */
[----:B------:R-:W-:Y:S01]  /*0980*/  HADD2.F32 R46, -RZ, R38.H1_H1 ;  /* 0x30000026ff2e7230 */ /* 0x000fe20000004100 */
[----:B------:R-:W-:Y:S01]  /*0990*/  LOP3.LUT R38, R24, 0xe0, RZ, 0xc0, !PT ;  /* 0x000000e018267812 */ /* 0x000fe200078ec0ff */
[----:B------:R-:W-:-:S02]  /*09a0*/  HADD2.F32 R11, -RZ, R7.H0_H0 ;  /* 0x20000007ff0b7230 */ /* 0x000fc40000004100 */
[----:B------:R-:W-:Y:S02]  /*09b0*/  HADD2.F32 R12, -RZ, R7.H1_H1 ;  /* 0x30000007ff0c7230 */ /* 0x000fe40000004100 */
[----:B------:R-:W-:Y:S01]  /*09c0*/  IMAD.IADD R38, R37, 0x1, -R38 ;  /* 0x0000000125267824 */ /* 0x000fe200078e0a26 */
[--C-:B------:R-:W-:Y:S02]  /*09d0*/  HADD2.F32 R8, -RZ, R45.reuse.H0_H0 ;  /* 0x2000002dff087230 */ /* 0x100fe40000004100 */
[----:B------:R-:W-:Y:S02]  /*09e0*/  HADD2.F32 R7, -RZ, R45.H1_H1 ;  /* 0x3000002dff077230 */ /* 0x000fe40000004100 */
[----:B------:R-:W-:Y:S01]  /*09f0*/  IMNMX R38, RZ, R38, !PT ;  /* 0x00000026ff267217 */ /* 0x000fe20007800200 */
[--C-:B------:R-:W-:Y:S02]  /*0a00*/  HADD2.F32 R45, -RZ, R39.reuse.H0_H0 ;  /* 0x20000027ff2d7230 */ /* 0x100fe40000004100 */
[----:B------:R-:W-:Y:S01]  /*0a10*/  HADD2.F32 R48, -RZ, R39.H1_H1 ;  /* 0x30000027ff307230 */ /* 0x000fe20000004100 */
[----:B------:R-:W-:Y:S01]  /*0a20*/  LOP3.LUT R39, R36, 0x1fffffe0, RZ, 0xc0, !PT ;  /* 0x1fffffe024277812 */ /* 0x000fe200078ec0ff */
[--C-:B------:R-:W-:Y:S01]  /*0a30*/  HADD2.F32 R50, -RZ, R42.reuse.H0_H0 ;  /* 0x2000002aff327230 */ /* 0x100fe20000004100 */
[----:B------:R-:W-:Y:S01]  /*0a40*/  IMNMX R38, R38, 0x20, PT ;  /* 0x0000002026267817 */ /* 0x000fe20003800200 */
[----:B------:R-:W-:-:S02]  /*0a50*/  HADD2.F32 R51, -RZ, R42.H1_H1 ;  /* 0x3000002aff337230 */ /* 0x000fc40000004100 */
[--C-:B------:R-:W-:Y:S01]  /*0a60*/  HADD2.F32 R42, -RZ, R43.reuse.H0_H0 ;  /* 0x2000002bff2a7230 */ /* 0x100fe20000004100 */
[----:B------:R-:W-:Y:S01]  /*0a70*/  IADD3 R38, R38, R39, RZ ;  /* 0x0000002726267210 */ /* 0x000fe20007ffe0ff */
[----:B------:R-:W-:Y:S02]  /*0a80*/  HADD2.F32 R53, -RZ, R43.H1_H1 ;  /* 0x3000002bff357230 */ /* 0x000fe40000004100 */
[--C-:B------:R-:W-:Y:S02]  /*0a90*/  HADD2.F32 R43, -RZ, R28.reuse.H0_H0 ;  /* 0x2000001cff2b7230 */ /* 0x100fe40000004100 */
[----:B------:R-:W-:Y:S01]  /*0aa0*/  IMAD.SHL.U32 R38, R38, 0x8, RZ ;  /* 0x0000000826267824 */ /* 0x000fe200078e00ff */
[----:B------:R-:W-:Y:S01]  /*0ab0*/  HADD2.F32 R54, -RZ, R28.H1_H1 ;  /* 0x3000001cff367230 */ /* 0x000fe20000004100 */
[----:B------:R-:W-:Y:S01]  /*0ac0*/  IMAD.SHL.U32 R28, R24, 0x20, RZ ;  /* 0x00000020181c7824 */ /* 0x000fe200078e00ff */
[--C-:B------:R-:W-:Y:S02]  /*0ad0*/  HADD2.F32 R57, -RZ, R31.reuse.H0_H0 ;  /* 0x2000001fff397230 */ /* 0x100fe40000004100 */
[----:B------:R-:W-:Y:S01]  /*0ae0*/  HADD2.F32 R59, -RZ, R31.H1_H1 ;  /* 0x3000001fff3b7230 */ /* 0x000fe20000004100 */
[----:B------:R-:W0:Y:S01]  /*0af0*/  I2F.U32 R38, R38 ;  /* 0x0000002600267306 */ /* 0x000e220000201000 */
[----:B------:R-:W-:Y:S01]  /*0b00*/  LOP3.LUT R28, R28, 0x3e0, RZ, 0xc0, !PT ;  /* 0x000003e01c1c7812 */ /* 0x000fe200078ec0ff */
[--C-:B------:R-:W-:Y:S01]  /*0b10*/  HADD2.F32 R52, -RZ, R29.reuse.H0_H0 ;  /* 0x2000001dff347230 */ /* 0x100fe20000004100 */
[----:B------:R-:W-:Y:S01]  /*0b20*/  IMAD R31, R66, -0x326172a9, RZ ;  /* 0xcd9e8d57421f7824 */ /* 0x000fe200078e02ff */
[----:B------:R-:W-:Y:S01]  /*0b30*/  HADD2.F32 R56, -RZ, R29.H1_H1 ;  /* 0x3000001dff387230 */ /* 0x000fe20000004100 */
[----:B------:R-:W-:Y:S01]  /*0b40*/  IMAD R29, R64, -0x2daee0ad, RZ ;  /* 0xd2511f53401d7824 */ /* 0x000fe200078e02ff */
[--C-:B------:R-:W-:Y:S01]  /*0b50*/  HADD2.F32 R17, -RZ, R4.reuse.H0_H0 ;  /* 0x20000004ff117230 */ /* 0x100fe20000004100 */
[----:B------:R-:W-:Y:S01]  /*0b60*/  IMAD.IADD R28, R37, 0x1, -R28 ;  /* 0x00000001251c7824 */ /* 0x000fe200078e0a1c */
[----:B------:R-:W-:Y:S01]  /*0b70*/  HADD2.F32 R18, -RZ, R4.H1_H1 ;  /* 0x30000004ff127230 */ /* 0x000fe20000004100 */
[----:B------:R-:W-:Y:S01]  /*0b80*/  IMAD.HI.U32 R66, R94, -0x326172a9, RZ ;  /* 0xcd9e8d575e427827 */ /* 0x000fe200078e00ff */
[--C-:B------:R-:W-:Y:S01]  /*0b90*/  HADD2.F32 R4, -RZ, R47.reuse.H0_H0 ;  /* 0x2000002fff047230 */ /* 0x100fe20000004100 */
[----:B------:R-:W-:Y:S01]  /*0ba0*/  LOP3.LUT R86, R86, UR26, R29, 0x96, !PT ;  /* 0x0000001a56567c12 */ /* 0x000fe2000f8e961d */
[----:B------:R-:W-:Y:S01]  /*0bb0*/  HADD2.F32 R3, -RZ, R47.H1_H1 ;  /* 0x3000002fff037230 */ /* 0x000fe20000004100 */
[----:B------:R-:W-:Y:S01]  /*0bc0*/  IMNMX R28, RZ, R28, !PT ;  /* 0x0000001cff1c7217 */ /* 0x000fe20007800200 */
[--C-:B------:R-:W-:Y:S01]  /*0bd0*/  HADD2.F32 R47, -RZ, R40.reuse.H0_H0 ;  /* 0x20000028ff2f7230 */ /* 0x100fe20000004100 */
[----:B------:R-:W-:Y:S01]  /*0be0*/  LOP3.LUT R66, R66, UR25, R31, 0x96, !PT ;  /* 0x0000001942427c12 */ /* 0x000fe2000f8e961f */
[----:B0-----:R0:W1:Y:S01]  /*0bf0*/  MUFU.RCP R98, R38 ;  /* 0x0000002600627308 */ /* 0x0010620000001000 */
[----:B------:R-:W-:Y:S01]  /*0c00*/  IMNMX R28, R28, 0x20, PT ;  /* 0x000000201c1c7817 */ /* 0x000fe20003800200 */
[----:B------:R-:W-:Y:S01]  /*0c10*/  HADD2.F32 R49, -RZ, R40.H1_H1 ;  /* 0x30000028ff317230 */ /* 0x000fe20000004100 */
[----:B------:R-:W-:Y:S01]  /*0c20*/  IMAD R94, R94, -0x326172a9, RZ ;  /* 0xcd9e8d575e5e7824 */ /* 0x000fe200078e02ff */
[--C-:B------:R-:W-:Y:S01]  /*0c30*/  HADD2.F32 R40, -RZ, R41.reuse.H0_H0 ;  /* 0x20000029ff287230 */ /* 0x100fe20000004100 */
[----:B------:R-:W-:Y:S01]  /*0c40*/  IADD3 R28, R39, R28, RZ ;  /* 0x0000001c271c7210 */ /* 0x000fe20007ffe0ff */
[----:B------:R-:W-:-:S02]  /*0c50*/  HADD2.F32 R41, -RZ, R41.H1_H1 ;  /* 0x30000029ff297230 */ /* 0x000fc40000004100 */
[--C-:B------:R-:W-:Y:S01]  /*0c60*/  HADD2.F32 R55, -RZ, R30.reuse.H0_H0 ;  /* 0x2000001eff377230 */ /* 0x100fe20000004100 */
[----:B------:R-:W-:Y:S01]  /*0c70*/  SHF.L.U32 R96, R28, 0x3, RZ ;  /* 0x000000031c607819 */ /* 0x000fe200000006ff */
        /* <DEDUP_REMOVED lines=9> */
.L_x_3545:
        /* <DEDUP_REMOVED lines=10> */
[----:B------:R-:W-:Y:S02]  /*0db0*/  SHF.R.S32.HI R102, RZ, 0x1f, R19 ;  /* 0x0000001fff667819 */ /* 0x000fe40000011413 */
[----:B------:R-:W-:Y:S02]  /*0dc0*/  LEA.HI.SX32 R106, R119, R38, 0x1d ;  /* 0x00000026776a7211 */ /* 0x000fe400078feaff */
[----:B--2---:R-:W-:-:S13]  /*0dd0*/  ISETP.GE.AND P2, PT, R108, 0x1, PT ;  /* 0x000000016c00780c */ /* 0x004fda0003f46270 */
[----:B------:R-:W-:-:S05]  /*0de0*/  @P2 IADD3 R104, R108, -0x1, RZ ;  /* 0xffffffff6c682810 */ /* 0x000fca0007ffe0ff */
[----:B------:R-:W-:-:S05]  /*0df0*/  @P2 IMAD R104, R104, c[0x0][0x168], RZ ;  /* 0x00005a0068682a24 */ /* 0x000fca00078e02ff */
[----:B------:R-:W-:-:S04]  /*0e00*/  @P2 SHF.R.S32.HI R121, RZ, 0x1f, R104 ;  /* 0x0000001fff792819 */ /* 0x000fc80000011468 */
[----:B------:R-:W-:Y:S01]  /*0e10*/  @P2 LEA.HI R121, R121, R104, RZ, 0x3 ;  /* 0x0000006879792211 */ /* 0x000fe200078f18ff */
[----:B------:R-:W-:-:S03]  /*0e20*/  IMAD.MOV.U32 R104, RZ, RZ, RZ ;  /* 0x000000ffff687224 */ /* 0x000fc600078e00ff */
[----:B------:R-:W-:Y:S01]  /*0e30*/  @P2 LEA.HI.SX32 R104, R121, R38, 0x1d ;  /* 0x0000002679682211 */ /* 0x000fe200078feaff */
        /* <DEDUP_REMOVED lines=16> */
[----:B-----5:R-:W-:Y:S01]  /*0f40*/  HADD2.F32 R71, -RZ, R32.H0_H0 ;  /* 0x20000020ff477230 */ /* 0x020fe20000004100 */
[----:B------:R-:W-:Y:S05]  /*0f50*/  BRA `(.L_x_3290) ;  /* 0x0000057000007947 */ /* 0x000fea0003800000 */
.L_x_3289:
        /* <DEDUP_REMOVED lines=12> */
.L_x_3292:
[----:B------:R-:W-:Y:S02]  /*1020*/  IMAD.MOV.U32 R73, RZ, RZ, R94 ;  /* 0x000000ffff497224 */ /* 0x000fe400078e005e */
.L_x_3293:
[----:B------:R-:W-:Y:S05]  /*1030*/  BSYNC B2 ;  /* 0x0000000000027941 */ /* 0x000fea0003800000 */
.L_x_3291:
        /* <DEDUP_REMOVED lines=16> */
.L_x_3297:
[----:B------:R-:W-:Y:S05]  /*1140*/  BSYNC B3 ;  /* 0x0000000000037941 */ /* 0x000fea0003800000 */
.L_x_3296:
        /* <DEDUP_REMOVED lines=44> */
.L_x_3295:
[----:B------:R-:W-:Y:S05]  /*1410*/  BSYNC B2 ;  /* 0x0000000000027941 */ /* 0x000fea0003800000 */
.L_x_3294:
[----:B------:R-:W0:Y:S01]  /*1420*/  I2F.U32 R37, R73 ;  /* 0x0000004900257306 */ /* 0x000e220000201000 */
[----:B------:R-:W-:Y:S01]  /*1430*/  HFMA2.MMA R70, -RZ, RZ, 0.1171875, 0 ;  /* 0x2f800000ff467435 */ /* 0x000fe200000001ff */
[----:B-----5:R-:W-:Y:S02]  /*1440*/  HADD2.F32 R38, -RZ, R28.H0_H0 ;  /* 0x2000001cff267230 */ /* 0x020fe40000004100 */
[----:B------:R-:W-:-:S03]  /*1450*/  @P3 HADD2.F32 R90, -RZ, R32.H0_H0 ;  /* 0x20000020ff5a3230 */ /* 0x000fc60000004100 */
[----:B------:R-:W-:-:S04]  /*1460*/  FMUL.FTZ R38, R38, c[0x0][0x1ec] ;  /* 0x00007b0026267a20 */ /* 0x000fc80000410000 */
[----:B------:R-:W-:Y:S02]  /*1470*/  FMUL.FTZ R38, R38, c[0x0][0x1e8] ;  /* 0x00007a0026267a20 */ /* 0x000fe40000410000 */
[----:B0-----:R-:W-:-:S05]  /*1480*/  FFMA.FTZ R37, R37, R70, 1.1641532182693481445e-10 ;  /* 0x2f00000025257423 */ /* 0x001fca0000010046 */
[----:B------:R-:W-:-:S04]  /*1490*/  FSETP.GTU.FTZ.AND P5, PT, R37, c[0x0][0x1e4], PT ;  /* 0x0000790025007a0b */ /* 0x000fc80003fbc000 */
[----:B------:R-:W-:Y:S02]  /*14a0*/  FSEL R71, R38, RZ, !P5 ;  /* 0x000000ff26477208 */ /* 0x000fe40006800000 */
[----:B------:R-:W-:-:S03]  /*14b0*/  SEL R70, RZ, 0x1, P5 ;  /* 0x00000001ff467807 */ /* 0x000fc60002800000 */
[----:B------:R-:W-:Y:S02]  /*14c0*/  @P3 FADD.FTZ R71, R90, R71 ;  /* 0x000000475a473221 */ /* 0x000fe40000010000 */
.L_x_3290:
[----:B------:R-:W-:Y:S05]  /*14d0*/  BSYNC B1 ;  /* 0x0000000000017941 */ /* 0x000fea0003800000 */
.L_x_3288:
[----:B------:R-:W-:Y:S01]  /*14e0*/  BSSY B1, `(.L_x_3298) ;  /* 0x000005f000017945 */ /* 0x000fe20003800000 */
[----:B------:R-:W-:Y:S05]  /*14f0*/  @P4 BRA `(.L_x_3299) ;  /* 0x0000006000004947 */ /* 0x000fea0003800000 */
[----:B------:R-:W-:Y:S02]  /*1500*/  IMAD.MOV.U32 R73, RZ, RZ, RZ ;  /* 0x000000ffff497224 */ /* 0x000fe400078e00ff */
[----:B------:R-:W-:Y:S01]  /*1510*/  IMAD.MOV.U32 R37, RZ, RZ, R36 ;  /* 0x000000ffff257224 */ /* 0x000fe200078e0024 */
[----:B------:R-:W-:Y:S05]  /*1520*/  @!P3 BRA `(.L_x_3300) ;  /* 0x000005a00000b947 */ /* 0x000fea0003800000 */
[----:B------:R-:W-:Y:S01]  /*1530*/  MOV R37, R36 ;  /* 0x0000002400257202 */ /* 0x000fe20000000f00 */
[----:B-----5:R-:W-:Y:S01]  /*1540*/  HADD2.F32 R73, -RZ, R32.H1_H1 ;  /* 0x30000020ff497230 */ /* 0x020fe20000004100 */
[----:B------:R-:W-:Y:S05]  /*1550*/  BRA `(.L_x_3300) ;  /* 0x0000057000007947 */ /* 0x000fea0003800000 */
.L_x_3299:
        /* <DEDUP_REMOVED lines=12> */
.L_x_3302:
[----:B------:R-:W-:Y:S02]  /*1620*/  IMAD.MOV.U32 R75, RZ, RZ, R94 ;  /* 0x000000ffff4b7224 */ /* 0x000fe400078e005e */
.L_x_3303:
[----:B------:R-:W-:Y:S05]  /*1630*/  BSYNC B2 ;  /* 0x0000000000027941 */ /* 0x000fea0003800000 */
.L_x_3301:
        /* <DEDUP_REMOVED lines=16> */
.L_x_3307:
[----:B------:R-:W-:Y:S05]  /*1740*/  BSYNC B3 ;  /* 0x0000000000037941 */ /* 0x000fea0003800000 */
.L_x_3306:
        /* <DEDUP_REMOVED lines=44> */
.L_x_3305:
[----:B------:R-:W-:Y:S05]  /*1a10*/  BSYNC B2 ;  /* 0x0000000000027941 */ /* 0x000fea0003800000 */
.L_x_3304:
[----:B------:R-:W0:Y:S01]  /*1a20*/  I2F.U32 R36, R75 ;  /* 0x0000004b00247306 */ /* 0x000e220000201000 */
[----:B-----5:R-:W-:Y:S01]  /*1a30*/  HADD2.F32 R38, -RZ, R28.H1_H1 ;  /* 0x3000001cff267230 */ /* 0x020fe20000004100 */
[----:B------:R-:W-:-:S04]  /*1a40*/  IMAD.MOV.U32 R39, RZ, RZ, 0x2f800000 ;  /* 0x2f800000ff277424 */ /* 0x000fc800078e00ff */
[----:B------:R-:W-:-:S04]  /*1a50*/  FMUL.FTZ R38, R38, c[0x0][0x1ec] ;  /* 0x00007b0026267a20 */ /* 0x000fc80000410000 */
[----:B------:R-:W-:Y:S02]  /*1a60*/  FMUL.FTZ R38, R38, c[0x0][0x1e8] ;  /* 0x00007a0026267a20 */ /* 0x000fe40000410000 */
[----:B0-----:R-:W-:-:S05]  /*1a70*/  FFMA.FTZ R36, R36, R39, 1.1641532182693481445e-10 ;  /* 0x2f00000024247423 */ /* 0x001fca0000010027 */
[----:B------:R-:W-:Y:S01]  /*1a80*/  FSETP.GTU.FTZ.AND P5, PT, R36, c[0x0][0x1e4], PT ;  /* 0x0000790024007a0b */ /* 0x000fe20003fbc000 */
[----:B------:R-:W-:-:S03]  /*1a90*/  @P3 HADD2.F32 R36, -RZ, R32.H1_H1 ;  /* 0x30000020ff243230 */ /* 0x000fc60000004100 */
[----:B------:R-:W-:Y:S02]  /*1aa0*/  FSEL R73, R38, RZ, !P5 ;  /* 0x000000ff26497208 */ /* 0x000fe40006800000 */
[----:B------:R-:W-:-:S03]  /*1ab0*/  SEL R72, RZ, 0x1, P5 ;  /* 0x00000001ff487807 */ /* 0x000fc60002800000 */
[----:B------:R-:W-:Y:S02]  /*1ac0*/  @P3 FADD.FTZ R73, R36, R73 ;  /* 0x0000004924493221 */ /* 0x000fe40000010000 */
.L_x_3300:
[----:B------:R-:W-:Y:S05]  /*1ad0*/  BSYNC B1 ;  /* 0x0000000000017941 */ /* 0x000fea0003800000 */
.L_x_3298:
[----:B------:R-:W-:Y:S01]  /*1ae0*/  BSSY B1, `(.L_x_3308) ;  /* 0x000005f000017945 */ /* 0x000fe20003800000 */
[----:B------:R-:W-:Y:S05]  /*1af0*/  @P4 BRA `(.L_x_3309) ;  /* 0x0000006000004947 */ /* 0x000fea0003800000 */
[----:B------:R-:W-:Y:S01]  /*1b00*/  HFMA2.MMA R75, -RZ, RZ, 0, 0 ;  /* 0x00000000ff4b7435 */ /* 0x000fe200000001ff */
[----:B------:R-:W-:Y:S01]  /*1b10*/  IMAD.MOV.U32 R36, RZ, RZ, R37 ;  /* 0x000000ffff247224 */ /* 0x000fe200078e0025 */
[----:B------:R-:W-:Y:S05]  /*1b20*/  @!P3 BRA `(.L_x_3310) ;  /* 0x000005a00000b947 */ /* 0x000fea0003800000 */
[----:B------:R-:W-:Y:S01]  /*1b30*/  IMAD.MOV.U32 R36, RZ, RZ, R37 ;  /* 0x000000ffff247224 */ /* 0x000fe200078e0025 */
[----:B-----5:R-:W-:Y:S01]  /*1b40*/  HADD2.F32 R75, -RZ, R33.H0_H0 ;  /* 0x20000021ff4b7230 */ /* 0x020fe20000004100 */
[----:B------:R-:W-:Y:S05]  /*1b50*/  BRA `(.L_x_3310) ;  /* 0x0000057000007947 */ /* 0x000fea0003800000 */
.L_x_3309:
        /* <DEDUP_REMOVED lines=12> */
.L_x_3312:
[----:B------:R-:W-:Y:S02]  /*1c20*/  MOV R77, R94 ;  /* 0x0000005e004d7202 */ /* 0x000fe40000000f00 */
.L_x_3313:
[----:B------:R-:W-:Y:S05]  /*1c30*/  BSYNC B2 ;  /* 0x0000000000027941 */ /* 0x000fea0003800000 */
.L_x_3311:
        /* <DEDUP_REMOVED lines=16> */
.L_x_3317:
[----:B------:R-:W-:Y:S05]  /*1d40*/  BSYNC B3 ;  /* 0x0000000000037941 */ /* 0x000fea0003800000 */
.L_x_3316:
        /* <DEDUP_REMOVED lines=44> */
.L_x_3315:
[----:B------:R-:W-:Y:S05]  /*2010*/  BSYNC B2 ;  /* 0x0000000000027941 */ /* 0x000fea0003800000 */
.L_x_3314:
[----:B------:R-:W0:Y:S01]  /*2020*/  I2F.U32 R37, R77 ;  /* 0x0000004d00257306 */ /* 0x000e220000201000 */
[----:B-----5:R-:W-:Y:S01]  /*2030*/  HADD2.F32 R38, -RZ, R29.H0_H0 ;  /* 0x2000001dff267230 */ /* 0x020fe20000004100 */
[----:B------:R-:W-:Y:S01]  /*2040*/  IMAD.MOV.U32 R74, RZ, RZ, 0x2f800000 ;  /* 0x2f800000ff4a7424 */ /* 0x000fe200078e00ff */
        /* <DEDUP_REMOVED lines=8> */
.L_x_3310:
[----:B------:R-:W-:Y:S05]  /*20d0*/  BSYNC B1 ;  /* 0x0000000000017941 */ /* 0x000fea0003800000 */
.L_x_3308:
[----:B------:R-:W-:Y:S01]  /*20e0*/  BSSY B1, `(.L_x_3318) ;  /* 0x000005f000017945 */ /* 0x000fe20003800000 */
[----:B------:R-:W-:Y:S05]  /*20f0*/  @P4 BRA `(.L_x_3319) ;  /* 0x0000006000004947 */ /* 0x000fea0003800000 */
[----:B------:R-:W-:Y:S01]  /*2100*/  IMAD.MOV.U32 R77, RZ, RZ, RZ ;  /* 0x000000ffff4d7224 */ /* 0x000fe200078e00ff */
[----:B------:R-:W-:Y:S01]  /*2110*/  MOV R37, R36 ;  /* 0x0000002400257202 */ /* 0x000fe20000000f00 */
[----:B------:R-:W-:Y:S05]  /*2120*/  @!P3 BRA `(.L_x_3320) ;  /* 0x000005a00000b947 */ /* 0x000fea0003800000 */
[----:B------:R-:W-:Y:S01]  /*2130*/  IMAD.MOV.U32 R37, RZ, RZ, R36 ;  /* 0x000000ffff257224 */ /* 0x000fe200078e0024 */
[----:B-----5:R-:W-:Y:S01]  /*2140*/  HADD2.F32 R77, -RZ, R33.H1_H1 ;  /* 0x30000021ff4d7230 */ /* 0x020fe20000004100 */
[----:B------:R-:W-:Y:S05]  /*2150*/  BRA `(.L_x_3320) ;  /* 0x0000057000007947 */ /* 0x000fea0003800000 */
.L_x_3319:
        /* <DEDUP_REMOVED lines=12> */
.L_x_3322:
[----:B------:R-:W-:Y:S02]  /*2220*/  IMAD.MOV.U32 R79, RZ, RZ, R94 ;  /* 0x000000ffff4f7224 */ /* 0x000fe400078e005e */
.L_x_3323:
[----:B------:R-:W-:Y:S05]  /*2230*/  BSYNC B2 ;  /* 0x0000000000027941 */ /* 0x000fea0003800000 */
.L_x_3321:
        /* <DEDUP_REMOVED lines=16> */
.L_x_3327:
[----:B------:R-:W-:Y:S05]  /*2340*/  BSYNC B3 ;  /* 0x0000000000037941 */ /* 0x000fea0003800000 */
.L_x_3326:
        /* <DEDUP_REMOVED lines=44> */
.L_x_3325:
[----:B------:R-:W-:Y:S05]  /*2610*/  BSYNC B2 ;  /* 0x0000000000027941 */ /* 0x000fea0003800000 */
.L_x_3324:
[----:B------:R-:W0:Y:S01]  /*2620*/  I2F.U32 R36, R79 ;  /* 0x0000004f00247306 */ /* 0x000e220000201000 */
[----:B------:R-:W-:Y:S01]  /*2630*/  HFMA2.MMA R39, -RZ, RZ, 0.1171875, 0 ;  /* 0x2f800000ff277435 */ /* 0x000fe200000001ff */
[----:B-----5:R-:W-:-:S05]  /*2640*/  HADD2.F32 R38, -RZ, R29.H1_H1 ;  /* 0x3000001dff267230 */ /* 0x020fca0000004100 */
        /* <DEDUP_REMOVED lines=8> */
.L_x_3320:
[----:B------:R-:W-:Y:S05]  /*26d0*/  BSYNC B1 ;  /* 0x0000000000017941 */ /* 0x000fea0003800000 */
.L_x_3318:
[----:B------:R-:W-:Y:S01]  /*26e0*/  BSSY B1, `(.L_x_3328) ;  /* 0x000005f000017945 */ /* 0x000fe20003800000 */
[----:B------:R-:W-:Y:S05]  /*26f0*/  @P4 BRA `(.L_x_3329) ;  /* 0x0000006000004947 */ /* 0x000fea0003800000 */
[----:B------:R-:W-:Y:S02]  /*2700*/  IMAD.MOV.U32 R79, RZ, RZ, RZ ;  /* 0x000000ffff4f7224 */ /* 0x000fe400078e00ff */
[----:B------:R-:W-:Y:S01]  /*2710*/  IMAD.MOV.U32 R36, RZ, RZ, R37 ;  /* 0x000000ffff247224 */ /* 0x000fe200078e0025 */
[----:B------:R-:W-:Y:S05]  /*2720*/  @!P3 BRA `(.L_x_3330) ;  /* 0x000005a00000b947 */ /* 0x000fea0003800000 */
[----:B------:R-:W-:Y:S01]  /*2730*/  MOV R36, R37 ;  /* 0x0000002500247202 */ /* 0x000fe20000000f00 */
[----:B-----5:R-:W-:Y:S01]  /*2740*/  HADD2.F32 R79, -RZ, R34.H0_H0 ;  /* 0x20000022ff4f7230 */ /* 0x020fe20000004100 */
[----:B------:R-:W-:Y:S05]  /*2750*/  BRA `(.L_x_3330) ;  /* 0x0000057000007947 */ /* 0x000fea0003800000 */
.L_x_3329:
        /* <DEDUP_REMOVED lines=12> */
.L_x_3332:
[----:B------:R-:W-:Y:S02]  /*2820*/  IMAD.MOV.U32 R81, RZ, RZ, R94 ;  /* 0x000000ffff517224 */ /* 0x000fe400078e005e */
.L_x_3333:
[----:B------:R-:W-:Y:S05]  /*2830*/  BSYNC B2 ;  /* 0x0000000000027941 */ /* 0x000fea0003800000 */
.L_x_3331:
        /* <DEDUP_REMOVED lines=16> */
.L_x_3337:
[----:B------:R-:W-:Y:S05]  /*2940*/  BSYNC B3 ;  /* 0x0000000000037941 */ /* 0x000fea0003800000 */
.L_x_3336:
        /* <DEDUP_REMOVED lines=41> */
[----:B------:R-:W-:Y:S01]  /*2be0*/  MOV R92, R36 ;  /* 0x00000024005c7202 */ /* 0x000fe20000000f00 */
[----:B------:R-:W-:Y:S01]  /*2bf0*/  IMAD.MOV.U32 R36, RZ, RZ, RZ ;  /* 0x000000ffff247224 */ /* 0x000fe200078e00ff */
[----:B------:R-:W-:Y:S02]  /*2c00*/  LOP3.LUT R86, R37, UR26, R38, 0x96, !PT ;  /* 0x0000001a25567c12 */ /* 0x000fe4000f8e9626 */
.L_x_3335:
[----:B------:R-:W-:Y:S05]  /*2c10*/  BSYNC B2 ;  /* 0x0000000000027941 */ /* 0x000fea0003800000 */
.L_x_3334:
        /* <DEDUP_REMOVED lines=11> */
.L_x_3330:
[----:B------:R-:W-:Y:S05]  /*2cd0*/  BSYNC B1 ;  /* 0x0000000000017941 */ /* 0x000fea0003800000 */
.L_x_3328:
[----:B------:R-:W-:Y:S01]  /*2ce0*/  BSSY B1, `(.L_x_3338) ;  /* 0x000005f000017945 */ /* 0x000fe20003800000 */
[----:B------:R-:W-:Y:S05]  /*2cf0*/  @P4 BRA `(.L_x_3339) ;  /* 0x0000006000004947 */ /* 0x000fea0003800000 */
[----:B------:R-:W-:Y:S01]  /*2d00*/  HFMA2.MMA R81, -RZ, RZ, 0, 0 ;  /* 0x00000000ff517435 */ /* 0x000fe200000001ff */
[----:B------:R-:W-:Y:S01]  /*2d10*/  IMAD.MOV.U32 R37, RZ, RZ, R36 ;  /* 0x000000ffff257224 */ /* 0x000fe200078e0024 */
[----:B------:R-:W-:Y:S05]  /*2d20*/  @!P3 BRA `(.L_x_3340) ;  /* 0x000005a00000b947 */ /* 0x000fea0003800000 */
[----:B------:R-:W-:Y:S01]  /*2d30*/  IMAD.MOV.U32 R37, RZ, RZ, R36 ;  /* 0x000000ffff257224 */ /* 0x000fe200078e0024 */
[----:B-----5:R-:W-:Y:S01]  /*2d40*/  HADD2.F32 R81, -RZ, R34.H1_H1 ;  /* 0x30000022ff517230 */ /* 0x020fe20000004100 */
[----:B------:R-:W-:Y:S05]  /*2d50*/  BRA `(.L_x_3340) ;  /* 0x0000057000007947 */ /* 0x000fea0003800000 */
.L_x_3339:
        /* <DEDUP_REMOVED lines=12> */
.L_x_3342:
[----:B------:R-:W-:Y:S02]  /*2e20*/  MOV R83, R94 ;  /* 0x0000005e00537202 */ /* 0x000fe40000000f00 */
.L_x_3343:
[----:B------:R-:W-:Y:S05]  /*2e30*/  BSYNC B2 ;  /* 0x0000000000027941 */ /* 0x000fea0003800000 */
.L_x_3341:
        /* <DEDUP_REMOVED lines=16> */
.L_x_3347:
[----:B------:R-:W-:Y:S05]  /*2f40*/  BSYNC B3 ;  /* 0x0000000000037941 */ /* 0x000fea0003800000 */
.L_x_3346:
        /* <DEDUP_REMOVED lines=44> */
.L_x_3345:
[----:B------:R-:W-:Y:S05]  /*3210*/  BSYNC B2 ;  /* 0x0000000000027941 */ /* 0x000fea0003800000 */
.L_x_3344:
        /* <DEDUP_REMOVED lines=11> */
.L_x_3340:
[----:B------:R-:W-:Y:S05]  /*32d0*/  BSYNC B1 ;  /* 0x0000000000017941 */ /* 0x000fea0003800000 */
.L_x_3338:
[----:B------:R-:W-:Y:S01]  /*32e0*/  BSSY B1, `(.L_x_3348) ;  /* 0x000005f000017945 */ /* 0x000fe20003800000 */
[----:B------:R-:W-:Y:S05]  /*32f0*/  @P4 BRA `(.L_x_3349) ;  /* 0x0000006000004947 */ /* 0x000fea0003800000 */
[----:B------:R-:W-:Y:S01]  /*3300*/  IMAD.MOV.U32 R83, RZ, RZ, RZ ;  /* 0x000000ffff537224 */ /* 0x000fe200078e00ff */
[----:B------:R-:W-:Y:S01]  /*3310*/  MOV R36, R37 ;  /* 0x0000002500247202 */ /* 0x000fe20000000f00 */
[----:B------:R-:W-:Y:S05]  /*3320*/  @!P3 BRA `(.L_x_3350) ;  /* 0x000005a00000b947 */ /* 0x000fea0003800000 */
[----:B------:R-:W-:Y:S01]  /*3330*/  IMAD.MOV.U32 R36, RZ, RZ, R37 ;  /* 0x000000ffff247224 */ /* 0x000fe200078e0025 */
[----:B-----5:R-:W-:Y:S01]  /*3340*/  HADD2.F32 R83, -RZ, R35.H0_H0 ;  /* 0x20000023ff537230 */ /* 0x020fe20000004100 */
[----:B------:R-:W-:Y:S05]  /*3350*/  BRA `(.L_x_3350) ;  /* 0x0000057000007947 */ /* 0x000fea0003800000 */
.L_x_3349:
        /* <DEDUP_REMOVED lines=12> */
.L_x_3352:
[----:B------:R-:W-:Y:S02]  /*3420*/  IMAD.MOV.U32 R85, RZ, RZ, R94 ;  /* 0x000000ffff557224 */ /* 0x000fe400078e005e */
.L_x_3353:
[----:B------:R-:W-:Y:S05]  /*3430*/  BSYNC B2 ;  /* 0x0000000000027941 */ /* 0x000fea0003800000 */
.L_x_3351:
        /* <DEDUP_REMOVED lines=16> */
.L_x_3357:
[----:B------:R-:W-:Y:S05]  /*3540*/  BSYNC B3 ;  /* 0x0000000000037941 */ /* 0x000fea0003800000 */
.L_x_3356:
        /* <DEDUP_REMOVED lines=44> */
.L_x_3355:
[----:B------:R-:W-:Y:S05]  /*3810*/  BSYNC B2 ;  /* 0x0000000000027941 */ /* 0x000fea0003800000 */
.L_x_3354:
        /* <DEDUP_REMOVED lines=11> */
.L_x_3350:
[----:B------:R-:W-:Y:S05]  /*38d0*/  BSYNC B1 ;  /* 0x0000000000017941 */ /* 0x000fea0003800000 */
.L_x_3348:
        /* <DEDUP_REMOVED lines=8> */
.L_x_3359:
        /* <DEDUP_REMOVED lines=12> */
.L_x_3362:
[----:B------:R-:W-:Y:S02]  /*3a20*/  IMAD.MOV.U32 R110, RZ, RZ, R94 ;  /* 0x000000ffff6e7224 */ /* 0x000fe400078e005e */
.L_x_3363:
[----:B------:R-:W-:Y:S05]  /*3a30*/  BSYNC B2 ;  /* 0x0000000000027941 */ /* 0x000fea0003800000 */
.L_x_3361:
        /* <DEDUP_REMOVED lines=16> */
.L_x_3367:
[----:B------:R-:W-:Y:S05]  /*3b40*/  BSYNC B3 ;  /* 0x0000000000037941 */ /* 0x000fea0003800000 */
.L_x_3366:
        /* <DEDUP_REMOVED lines=44> */
.L_x_3365:
[----:B------:R-:W-:Y:S05]  /*3e10*/  BSYNC B2 ;  /* 0x0000000000027941 */ /* 0x000fea0003800000 */
.L_x_3364:
        /* <DEDUP_REMOVED lines=11> */
.L_x_3360:
[----:B------:R-:W-:Y:S05]  /*3ed0*/  BSYNC B1 ;  /* 0x0000000000017941 */ /* 0x000fea0003800000 */
.L_x_3358:
[----:B------:R-:W-:Y:S01]  /*3ee0*/  HFMA2.MMA R119, -RZ, RZ, 0, 9.5367431640625e-07 ;  /* 0x00000010ff777435 */ /* 0x000fe200000001ff */
[----:B------:R-:W-:Y:S01]  /*3ef0*/  F2FP.PACK_AB R39, R85, R83 ;  /* 0x000000535527723e */ /* 0x000fe200000000ff */
[----:B------:R-:W-:Y:S01]  /*3f00*/  BSSY B1, `(.L_x_3368) ;  /* 0x000001b000017945 */ /* 0x000fe20003800000 */
[----:B------:R-:W-:Y:S02]  /*3f10*/  F2FP.PACK_AB R38, R81, R79 ;  /* 0x0000004f5126723e */ /* 0x000fe400000000ff */
[----:B------:R-:W-:Y:S02]  /*3f20*/  F2FP.PACK_AB R37, R77, R75 ;  /* 0x0000004b4d25723e */ /* 0x000fe400000000ff */
[----:B------:R-:W-:-:S03]  /*3f30*/  F2FP.PACK_AB R36, R73, R71 ;  /* 0x000000474924723e */ /* 0x000fc600000000ff */
[----:B------:R-:W-:-:S05]  /*3f40*/  IMAD.WIDE.U32 R118, R106, R119, c[0x0][0x188] ;  /* 0x000062006a767625 */ /* 0x000fca00078e0077 */
        /* <DEDUP_REMOVED lines=15> */
[----:B------:R-:W-:-:S03]  /*4040*/  LOP3.LUT R119, R39, R121, R119, 0xfe, !PT ;  /* 0x0000007927777212 */ /* 0x000fc600078efe77 */
[----:B------:R-:W-:Y:S01]  /*4050*/  IMAD.MOV.U32 R121, RZ, RZ, 0x8 ;  /* 0x00000008ff797424 */ /* 0x000fe200078e00ff */
[----:B------:R-:W-:Y:S02]  /*4060*/  LOP3.LUT R39, R36, R118, R38, 0xfe, !PT ;  /* 0x0000007624277212 */ /* 0x000fe400078efe26 */
[----:B------:R-:W-:Y:S02]  /*4070*/  LOP3.LUT R37, R119, R37, RZ, 0xfc, !PT ;  /* 0x0000002577257212 */ /* 0x000fe400078efcff */
[----:B------:R-:W-:Y:S01]  /*4080*/  LOP3.LUT R36, R39, 0xff, R70, 0xf8, !PT ;  /* 0x000000ff27247812 */ /* 0x000fe200078ef846 */
[----:B------:R-:W-:-:S05]  /*4090*/  IMAD.WIDE.U32 R38, R104, R121, c[0x0][0x190] ;  /* 0x0000640068267625 */ /* 0x000fca00078e0079 */
[----:B------:R0:W-:Y:S02]  /*40a0*/  STG.E.64 [R38.64], R36 ;  /* 0x0000002426007986 */ /* 0x0001e4000c101b06 */
.L_x_3369:
[----:B------:R-:W-:Y:S05]  /*40b0*/  BSYNC B1 ;  /* 0x0000000000017941 */ /* 0x000fea0003800000 */
.L_x_3368:
[----:B------:R-:W-:Y:S02]  /*40c0*/  IADD3 R106, R106, 0x100, RZ ;  /* 0x000001006a6a7810 */ /* 0x000fe40007ffe0ff */
[----:B------:R-:W-:Y:S02]  /*40d0*/  IADD3 R104, R104, 0x100, RZ ;  /* 0x0000010068687810 */ /* 0x000fe40007ffe0ff */
.L_x_3287:
[----:B-1----:R-:W-:Y:S05]  /*40e0*/  BSYNC B0 ;  /* 0x0000000000007941 */ /* 0x002fea0003800000 */
.L_x_3286:
[----:B------:R-:W-:Y:S01]  /*40f0*/  ISETP.NE.AND P3, PT, R0, RZ, PT ;  /* 0x000000ff0000720c */ /* 0x000fe20003f65270 */
[----:B------:R-:W-:-:S12]  /*4100*/  BSSY B0, `(.L_x_3370) ;  /* 0x000032a000007945 */ /* 0x000fd80003800000 */
        /* <DEDUP_REMOVED lines=18> */
.L_x_3373:
        /* <DEDUP_REMOVED lines=12> */
.L_x_3376:
[----:B------:R-:W-:Y:S02]  /*42f0*/  IMAD.MOV.U32 R70, RZ, RZ, R94 ;  /* 0x000000ffff467224 */ /* 0x000fe400078e005e */
.L_x_3377:
[----:B------:R-:W-:Y:S05]  /*4300*/  BSYNC B2 ;  /* 0x0000000000027941 */ /* 0x000fea0003800000 */
.L_x_3375:
        /* <DEDUP_REMOVED lines=16> */
.L_x_3381:
[----:B------:R-:W-:Y:S05]  /*4410*/  BSYNC B3 ;  /* 0x0000000000037941 */ /* 0x000fea0003800000 */
.L_x_3380:
        /* <DEDUP_REMOVED lines=41> */
[----:B------:R-:W-:-:S03]  /*46b0*/  LOP3.LUT R86, R93, UR26, R86, 0x96, !PT ;  /* 0x0000001a5d567c12 */ /* 0x000fc6000f8e9656 */
.L_x_3379:
[----:B------:R-:W-:Y:S05]  /*46c0*/  BSYNC B2 ;  /* 0x0000000000027941 */ /* 0x000fea0003800000 */
.L_x_3378:
[----:B------:R-:W0:Y:S01]  /*46d0*/  I2F.U32 R37, R70 ;  /* 0x0000004600257306 */ /* 0x000e220000201000 */
[----:B-----5:R-:W-:Y:S01]  /*46e0*/  HADD2.F32 R39, -RZ, R28.H0_H0 ;  /* 0x2000001cff277230 */ /* 0x020fe20000004100 */
[----:B------:R-:W-:-:S04]  /*46f0*/  IMAD.MOV.U32 R38, RZ, RZ, 0x2f800000 ;  /* 0x2f800000ff267424 */ /* 0x000fc800078e00ff */
[----:B------:R-:W-:-:S04]  /*4700*/  FMUL.FTZ R39, R39, c[0x0][0x1ec] ;  /* 0x00007b0027277a20 */ /* 0x000fc80000410000 */
[----:B------:R-:W-:Y:S02]  /*4710*/  FMUL.FTZ R39, R39, c[0x0][0x1e8] ;  /* 0x00007a0027277a20 */ /* 0x000fe40000410000 */
[----:B0-----:R-:W-:Y:S01]  /*4720*/  FFMA.FTZ R37, R37, R38, 1.1641532182693481445e-10 ;  /* 0x2f00000025257423 */ /* 0x001fe20000010026 */
[----:B------:R-:W-:-:S04]  /*4730*/  @P3 HADD2.F32 R38, -RZ, R32.H0_H0 ;  /* 0x20000020ff263230 */ /* 0x000fc80000004100 */
[----:B------:R-:W-:-:S04]  /*4740*/  FSETP.GTU.FTZ.AND P5, PT, R37, c[0x0][0x1e4], PT ;  /* 0x0000790025007a0b */ /* 0x000fc80003fbc000 */
[----:B------:R-:W-:Y:S02]  /*4750*/  FSEL R87, R39, RZ, !P5 ;  /* 0x000000ff27577208 */ /* 0x000fe40006800000 */
[----:B------:R-:W-:-:S03]  /*4760*/  SEL R37, RZ, 0x1, P5 ;  /* 0x00000001ff257807 */ /* 0x000fc60002800000 */
[----:B------:R-:W-:Y:S01]  /*4770*/  @P3 FADD.FTZ R87, R38, R87 ;  /* 0x0000005726573221 */ /* 0x000fe20000010000 */
[----:B------:R-:W-:Y:S02]  /*4780*/  PRMT R70, R37, 0x7610, R70 ;  /* 0x0000761025467816 */ /* 0x000fe40000000046 */
.L_x_3374:
[----:B------:R-:W-:Y:S05]  /*4790*/  BSYNC B1 ;  /* 0x0000000000017941 */ /* 0x000fea0003800000 */
.L_x_3372:
        /* <DEDUP_REMOVED lines=8> */
.L_x_3383:
        /* <DEDUP_REMOVED lines=12> */
.L_x_3386:
[----:B------:R-:W-:Y:S02]  /*48e0*/  IMAD.MOV.U32 R72, RZ, RZ, R94 ;  /* 0x000000ffff487224 */ /* 0x000fe400078e005e */
.L_x_3387:
[----:B------:R-:W-:Y:S05]  /*48f0*/  BSYNC B2 ;  /* 0x0000000000027941 */ /* 0x000fea0003800000 */
.L_x_3385:
        /* <DEDUP_REMOVED lines=16> */
.L_x_3391:
[----:B------:R-:W-:Y:S05]  /*4a00*/  BSYNC B3 ;  /* 0x0000000000037941 */ /* 0x000fea0003800000 */
.L_x_3390:
        /* <DEDUP_REMOVED lines=40> */
[----:B------:R-:W-:-:S04]  /*4c90*/  LOP3.LUT R66, R95, UR25, R38, 0x96, !PT ;  /* 0x000000195f427c12 */ /* 0x000fc8000f8e9626 */
[----:B------:R-:W-:Y:S02]  /*4ca0*/  LOP3.LUT R86, R93, UR26, R36, 0x96, !PT ;  /* 0x0000001a5d567c12 */ /* 0x000fe4000f8e9624 */
.L_x_3389:
[----:B------:R-:W-:Y:S05]  /*4cb0*/  BSYNC B2 ;  /* 0x0000000000027941 */ /* 0x000fea0003800000 */
.L_x_3388:
[----:B------:R-:W0:Y:S01]  /*4cc0*/  I2F.U32 R36, R72 ;  /* 0x0000004800247306 */ /* 0x000e220000201000 */
[----:B-----5:R-:W-:Y:S01]  /*4cd0*/  HADD2.F32 R38, -RZ, R28.H1_H1 ;  /* 0x3000001cff267230 */ /* 0x020fe20000004100 */
[----:B------:R-:W-:Y:S01]  /*4ce0*/  IMAD.MOV.U32 R39, RZ, RZ, 0x2f800000 ;  /* 0x2f800000ff277424 */ /* 0x000fe200078e00ff */
[----:B------:R-:W-:-:S03]  /*4cf0*/  @P3 HADD2.F32 R90, -RZ, R32.H1_H1 ;  /* 0x30000020ff5a3230 */ /* 0x000fc60000004100 */
        /* <DEDUP_REMOVED lines=8> */
.L_x_3384:
[----:B------:R-:W-:Y:S05]  /*4d80*/  BSYNC B1 ;  /* 0x0000000000017941 */ /* 0x000fea0003800000 */
.L_x_3382:
        /* <DEDUP_REMOVED lines=8> */
.L_x_3393:
        /* <DEDUP_REMOVED lines=12> */
.L_x_3396:
[----:B------:R-:W-:Y:S02]  /*4ed0*/  IMAD.MOV.U32 R74, RZ, RZ, R94 ;  /* 0x000000ffff4a7224 */ /* 0x000fe400078e005e */
.L_x_3397:
[----:B------:R-:W-:Y:S05]  /*4ee0*/  BSYNC B2 ;  /* 0x0000000000027941 */ /* 0x000fea0003800000 */
.L_x_3395:
        /* <DEDUP_REMOVED lines=16> */
.L_x_3401:
[----:B------:R-:W-:Y:S05]  /*4ff0*/  BSYNC B3 ;  /* 0x0000000000037941 */ /* 0x000fea0003800000 */
.L_x_3400:
        /* <DEDUP_REMOVED lines=41> */
[----:B------:R-:W-:-:S06]  /*5290*/  HFMA2.MMA R36, -RZ, RZ, 0, 0 ;  /* 0x00000000ff247435 */ /* 0x000fcc00000001ff */
.L_x_3399:
[----:B------:R-:W-:Y:S05]  /*52a0*/  BSYNC B2 ;  /* 0x0000000000027941 */ /* 0x000fea0003800000 */
.L_x_3398:
        /* <DEDUP_REMOVED lines=12> */
.L_x_3394:
[----:B------:R-:W-:Y:S05]  /*5370*/  BSYNC B1 ;  /* 0x0000000000017941 */ /* 0x000fea0003800000 */
.L_x_3392:
        /* <DEDUP_REMOVED lines=8> */
.L_x_3403:
        /* <DEDUP_REMOVED lines=12> */
.L_x_3406:
[----:B------:R-:W-:Y:S02]  /*54c0*/  IMAD.MOV.U32 R76, RZ, RZ, R94 ;  /* 0x000000ffff4c7224 */ /* 0x000fe400078e005e */
.L_x_3407:
[----:B------:R-:W-:Y:S05]  /*54d0*/  BSYNC B2 ;  /* 0x0000000000027941 */ /* 0x000fea0003800000 */
.L_x_3405:
        /* <DEDUP_REMOVED lines=16> */
.L_x_3411:
[----:B------:R-:W-:Y:S05]  /*55e0*/  BSYNC B3 ;  /* 0x0000000000037941 */ /* 0x000fea0003800000 */
.L_x_3410:
        /* <DEDUP_REMOVED lines=42> */
.L_x_3409:
[----:B------:R-:W-:Y:S05]  /*5890*/  BSYNC B2 ;  /* 0x0000000000027941 */ /* 0x000fea0003800000 */
.L_x_3408:
        /* <DEDUP_REMOVED lines=12> */
.L_x_3404:
[----:B------:R-:W-:Y:S05]  /*5960*/  BSYNC B1 ;  /* 0x0000000000017941 */ /* 0x000fea0003800000 */
.L_x_3402:
        /* <DEDUP_REMOVED lines=8> */
.L_x_3413:
        /* <DEDUP_REMOVED lines=12> */
.L_x_3416:
[----:B------:R-:W-:Y:S02]  /*5ab0*/  IMAD.MOV.U32 R78, RZ, RZ, R94 ;  /* 0x000000ffff4e7224 */ /* 0x000fe400078e005e */
.L_x_3417:
[----:B------:R-:W-:Y:S05]  /*5ac0*/  BSYNC B2 ;  /* 0x0000000000027941 */ /* 0x000fea0003800000 */
.L_x_3415:
        /* <DEDUP_REMOVED lines=16> */
.L_x_3421:
[----:B------:R-:W-:Y:S05]  /*5bd0*/  BSYNC B3 ;  /* 0x0000000000037941 */ /* 0x000fea0003800000 */
.L_x_3420:
        /* <DEDUP_REMOVED lines=43> */
.L_x_3419:
[----:B------:R-:W-:Y:S05]  /*5e90*/  BSYNC B2 ;  /* 0x0000000000027941 */ /* 0x000fea0003800000 */
.L_x_3418:
        /* <DEDUP_REMOVED lines=12> */
.L_x_3414:
[----:B------:R-:W-:Y:S05]  /*5f60*/  BSYNC B1 ;  /* 0x0000000000017941 */ /* 0x000fea0003800000 */
.L_x_3412:
        /* <DEDUP_REMOVED lines=8> */
.L_x_3423:
        /* <DEDUP_REMOVED lines=12> */
.L_x_3426:
[----:B------:R-:W-:Y:S02]  /*60b0*/  MOV R80, R94 ;  /* 0x0000005e00507202 */ /* 0x000fe40000000f00 */
.L_x_3427:
[----:B------:R-:W-:Y:S05]  /*60c0*/  BSYNC B2 ;  /* 0x0000000000027941 */ /* 0x000fea0003800000 */
.L_x_3425:
        /* <DEDUP_REMOVED lines=16> */
.L_x_3431:
[----:B------:R-:W-:Y:S05]  /*61d0*/  BSYNC B3 ;  /* 0x0000000000037941 */ /* 0x000fea0003800000 */
.L_x_3430:
        /* <DEDUP_REMOVED lines=44> */
.L_x_3429:
[----:B------:R-:W-:Y:S05]  /*64a0*/  BSYNC B2 ;  /* 0x0000000000027941 */ /* 0x000fea0003800000 */
.L_x_3428:
        /* <DEDUP_REMOVED lines=12> */
.L_x_3424:
[----:B------:R-:W-:Y:S05]  /*6570*/  BSYNC B1 ;  /* 0x0000000000017941 */ /* 0x000fea0003800000 */
.L_x_3422:
        /* <DEDUP_REMOVED lines=8> */
.L_x_3433:
        /* <DEDUP_REMOVED lines=12> */
.L_x_3436:
[----:B------:R-:W-:Y:S02]  /*66c0*/  IMAD.MOV.U32 R82, RZ, RZ, R94 ;  /* 0x000000ffff527224 */ /* 0x000fe400078e005e */
.L_x_3437:
[----:B------:R-:W-:Y:S05]  /*66d0*/  BSYNC B2 ;  /* 0x0000000000027941 */ /* 0x000fea0003800000 */
.L_x_3435:
        /* <DEDUP_REMOVED lines=16> */
.L_x_3441:
[----:B------:R-:W-:Y:S05]  /*67e0*/  BSYNC B3 ;  /* 0x0000000000037941 */ /* 0x000fea0003800000 */
.L_x_3440:
        /* <DEDUP_REMOVED lines=44> */
.L_x_3439:
[----:B------:R-:W-:Y:S05]  /*6ab0*/  BSYNC B2 ;  /* 0x0000000000027941 */ /* 0x000fea0003800000 */
.L_x_3438:
[----:B------:R-:W0:Y:S01]  /*6ac0*/  I2F.U32 R37, R82 ;  /* 0x0000005200257306 */ /* 0x000e220000201000 */
[----:B------:R-:W-:Y:S01]  /*6ad0*/  HFMA2.MMA R38, -RZ, RZ, 0.1171875, 0 ;  /* 0x2f800000ff267435 */ /* 0x000fe200000001ff */
[----:B-----5:R-:W-:-:S05]  /*6ae0*/  HADD2.F32 R39, -RZ, R31.H0_H0 ;  /* 0x2000001fff277230 */ /* 0x020fca0000004100 */
        /* <DEDUP_REMOVED lines=9> */
.L_x_3434:
[----:B------:R-:W-:Y:S05]  /*6b80*/  BSYNC B1 ;  /* 0x0000000000017941 */ /* 0x000fea0003800000 */
.L_x_3432:
        /* <DEDUP_REMOVED lines=8> */
.L_x_3443:
        /* <DEDUP_REMOVED lines=12> */
.L_x_3446:
[----:B------:R-:W-:Y:S02]  /*6cd0*/  IMAD.MOV.U32 R84, RZ, RZ, R94 ;  /* 0x000000ffff547224 */ /* 0x000fe400078e005e */
.L_x_3447:
[----:B------:R-:W-:Y:S05]  /*6ce0*/  BSYNC B2 ;  /* 0x0000000000027941 */ /* 0x000fea0003800000 */
.L_x_3445:
        /* <DEDUP_REMOVED lines=16> */
.L_x_3451:
[----:B------:R-:W-:Y:S05]  /*6df0*/  BSYNC B3 ;  /* 0x0000000000037941 */ /* 0x000fea0003800000 */
.L_x_3450:
        /* <DEDUP_REMOVED lines=44> */
.L_x_3449:
[----:B------:R-:W-:Y:S05]  /*70c0*/  BSYNC B2 ;  /* 0x0000000000027941 */ /* 0x000fea0003800000 */
.L_x_3448:
        /* <DEDUP_REMOVED lines=12> */
.L_x_3444:
[----:B------:R-:W-:Y:S05]  /*7190*/  BSYNC B1 ;  /* 0x0000000000017941 */ /* 0x000fea0003800000 */
.L_x_3442:
        /* <DEDUP_REMOVED lines=29> */
.L_x_3453:
[----:B------:R-:W-:Y:S05]  /*7370*/  BSYNC B1 ;  /* 0x0000000000017941 */ /* 0x000fea0003800000 */
.L_x_3452:
[----:B------:R-:W-:Y:S02]  /*7380*/  IADD3 R106, R106, 0x100, RZ ;  /* 0x000001006a6a7810 */ /* 0x000fe40007ffe0ff */
[----:B------:R-:W-:Y:S02]  /*7390*/  IADD3 R104, R104, 0x100, RZ ;  /* 0x0000010068687810 */ /* 0x000fe40007ffe0ff */
.L_x_3371:
[----:B------:R-:W-:Y:S05]  /*73a0*/  BSYNC B0 ;  /* 0x0000000000007941 */ /* 0x000fea0003800000 */
.L_x_3370:
        /* <DEDUP_REMOVED lines=19> */
.L_x_3457:
        /* <DEDUP_REMOVED lines=12> */
.L_x_3460:
[----:B------:R-:W-:Y:S02]  /*75a0*/  IMAD.MOV.U32 R70, RZ, RZ, R94 ;  /* 0x000000ffff467224 */ /* 0x000fe400078e005e */
.L_x_3461:
[----:B------:R-:W-:Y:S05]  /*75b0*/  BSYNC B2 ;  /* 0x0000000000027941 */ /* 0x000fea0003800000 */
.L_x_3459:
        /* <DEDUP_REMOVED lines=16> */
.L_x_3465:
[----:B------:R-:W-:Y:S05]  /*76c0*/  BSYNC B3 ;  /* 0x0000000000037941 */ /* 0x000fea0003800000 */
.L_x_3464:
        /* <DEDUP_REMOVED lines=44> */
.L_x_3463:
[----:B------:R-:W-:Y:S05]  /*7990*/  BSYNC B2 ;  /* 0x0000000000027941 */ /* 0x000fea0003800000 */
.L_x_3462:
        /* <DEDUP_REMOVED lines=12> */
.L_x_3458:
[----:B------:R-:W-:Y:S05]  /*7a60*/  BSYNC B1 ;  /* 0x0000000000017941 */ /* 0x000fea0003800000 */
.L_x_3456:
        /* <DEDUP_REMOVED lines=8> */
.L_x_3467:
        /* <DEDUP_REMOVED lines=12> */
.L_x_3470:
[----:B------:R-:W-:Y:S02]  /*7bb0*/  IMAD.MOV.U32 R72, RZ, RZ, R94 ;  /* 0x000000ffff487224 */ /* 0x000fe400078e005e */
.L_x_3471:
[----:B------:R-:W-:Y:S05]  /*7bc0*/  BSYNC B2 ;  /* 0x0000000000027941 */ /* 0x000fea0003800000 */
.L_x_3469:
        /* <DEDUP_REMOVED lines=16> */
.L_x_3475:
[----:B------:R-:W-:Y:S05]  /*7cd0*/  BSYNC B3 ;  /* 0x0000000000037941 */ /* 0x000fea0003800000 */
.L_x_3474:
        /* <DEDUP_REMOVED lines=44> */
.L_x_3473:
[----:B------:R-:W-:Y:S05]  /*7fa0*/  BSYNC B2 ;  /* 0x0000000000027941 */ /* 0x000fea0003800000 */
.L_x_3472:
        /* <DEDUP_REMOVED lines=12> */
.L_x_3468:
[----:B------:R-:W-:Y:S05]  /*8070*/  BSYNC B1 ;  /* 0x0000000000017941 */ /* 0x000fea0003800000 */
.L_x_3466:
        /* <DEDUP_REMOVED lines=8> */
.L_x_3477:
        /* <DEDUP_REMOVED lines=12> */
.L_x_3480:
[----:B------:R-:W-:Y:S02]  /*81c0*/  MOV R74, R94 ;  /* 0x0000005e004a7202 */ /* 0x000fe40000000f00 */
.L_x_3481:
[----:B------:R-:W-:Y:S05]  /*81d0*/  BSYNC B2 ;  /* 0x0000000000027941 */ /* 0x000fea0003800000 */
.L_x_3479:
        /* <DEDUP_REMOVED lines=16> */
.L_x_3485:
[----:B------:R-:W-:Y:S05]  /*82e0*/  BSYNC B3 ;  /* 0x0000000000037941 */ /* 0x000fea0003800000 */
.L_x_3484:
        /* <DEDUP_REMOVED lines=44> */
.L_x_3483:
[----:B------:R-:W-:Y:S05]  /*85b0*/  BSYNC B2 ;  /* 0x0000000000027941 */ /* 0x000fea0003800000 */
.L_x_3482:
        /* <DEDUP_REMOVED lines=12> */
.L_x_3478:
[----:B------:R-:W-:Y:S05]  /*8680*/  BSYNC B1 ;  /* 0x0000000000017941 */ /* 0x000fea0003800000 */
.L_x_3476:
        /* <DEDUP_REMOVED lines=8> */
.L_x_3487:
        /* <DEDUP_REMOVED lines=12> */
.L_x_3490:
[----:B------:R-:W-:Y:S02]  /*87d0*/  IMAD.MOV.U32 R76, RZ, RZ, R94 ;  /* 0x000000ffff4c7224 */ /* 0x000fe400078e005e */
.L_x_3491:
[----:B------:R-:W-:Y:S05]  /*87e0*/  BSYNC B2 ;  /* 0x0000000000027941 */ /* 0x000fea0003800000 */
.L_x_3489:
        /* <DEDUP_REMOVED lines=16> */
.L_x_3495:
[----:B------:R-:W-:Y:S05]  /*88f0*/  BSYNC B3 ;  /* 0x0000000000037941 */ /* 0x000fea0003800000 */
.L_x_3494:
        /* <DEDUP_REMOVED lines=44> */
.L_x_3493:
[----:B------:R-:W-:Y:S05]  /*8bc0*/  BSYNC B2 ;  /* 0x0000000000027941 */ /* 0x000fea0003800000 */
.L_x_3492:
[----:B------:R-:W0:Y:S01]  /*8bd0*/  I2F.U32 R36, R76 ;  /* 0x0000004c00247306 */ /* 0x000e220000201000 */
[----:B------:R-:W-:Y:S01]  /*8be0*/  HFMA2.MMA R39, -RZ, RZ, 0.1171875, 0 ;  /* 0x2f800000ff277435 */ /* 0x000fe200000001ff */
[----:B-----5:R-:W-:Y:S02]  /*8bf0*/  HADD2.F32 R38, -RZ, R29.H1_H1 ;  /* 0x3000001dff267230 */ /* 0x020fe40000004100 */
        /* <DEDUP_REMOVED lines=9> */
.L_x_3488:
[----:B------:R-:W-:Y:S05]  /*8c90*/  BSYNC B1 ;  /* 0x0000000000017941 */ /* 0x000fea0003800000 */
.L_x_3486:
        /* <DEDUP_REMOVED lines=8> */
.L_x_3497:
        /* <DEDUP_REMOVED lines=12> */
.L_x_3500:
[----:B------:R-:W-:Y:S02]  /*8de0*/  IMAD.MOV.U32 R78, RZ, RZ, R94 ;  /* 0x000000ffff4e7224 */ /* 0x000fe400078e005e */
.L_x_3501:
[----:B------:R-:W-:Y:S05]  /*8df0*/  BSYNC B2 ;  /* 0x0000000000027941 */ /* 0x000fea0003800000 */
.L_x_3499:
        /* <DEDUP_REMOVED lines=16> */
.L_x_3505:
[----:B------:R-:W-:Y:S05]  /*8f00*/  BSYNC B3 ;  /* 0x0000000000037941 */ /* 0x000fea0003800000 */
.L_x_3504:
        /* <DEDUP_REMOVED lines=44> */
.L_x_3503:
[----:B------:R-:W-:Y:S05]  /*91d0*/  BSYNC B2 ;  /* 0x0000000000027941 */ /* 0x000fea0003800000 */
.L_x_3502:
        /* <DEDUP_REMOVED lines=12> */
.L_x_3498:
[----:B------:R-:W-:Y:S05]  /*92a0*/  BSYNC B1 ;  /* 0x0000000000017941 */ /* 0x000fea0003800000 */
.L_x_3496:
        /* <DEDUP_REMOVED lines=8> */
.L_x_3507:
        /* <DEDUP_REMOVED lines=12> */
.L_x_3510:
[----:B------:R-:W-:Y:S02]  /*93f0*/  MOV R80, R94 ;  /* 0x0000005e00507202 */ /* 0x000fe40000000f00 */
.L_x_3511:
[----:B------:R-:W-:Y:S05]  /*9400*/  BSYNC B2 ;  /* 0x0000000000027941 */ /* 0x000fea0003800000 */
.L_x_3509:
        /* <DEDUP_REMOVED lines=16> */
.L_x_3515:
[----:B------:R-:W-:Y:S05]  /*9510*/  BSYNC B3 ;  /* 0x0000000000037941 */ /* 0x000fea0003800000 */
.L_x_3514:
        /* <DEDUP_REMOVED lines=44> */
.L_x_3513:
[----:B------:R-:W-:Y:S05]  /*97e0*/  BSYNC B2 ;  /* 0x0000000000027941 */ /* 0x000fea0003800000 */
.L_x_3512:
        /* <DEDUP_REMOVED lines=12> */
.L_x_3508:
[----:B------:R-:W-:Y:S05]  /*98b0*/  BSYNC B1 ;  /* 0x0000000000017941 */ /* 0x000fea0003800000 */
.L_x_3506:
        /* <DEDUP_REMOVED lines=8> */
.L_x_3517:
        /* <DEDUP_REMOVED lines=12> */
.L_x_3520:
[----:B------:R-:W-:Y:S02]  /*9a00*/  IMAD.MOV.U32 R82, RZ, RZ, R94 ;  /* 0x000000ffff527224 */ /* 0x000fe400078e005e */
.L_x_3521:
[----:B------:R-:W-:Y:S05]  /*9a10*/  BSYNC B2 ;  /* 0x0000000000027941 */ /* 0x000fea0003800000 */
.L_x_3519:
        /* <DEDUP_REMOVED lines=16> */
.L_x_3525:
[----:B------:R-:W-:Y:S05]  /*9b20*/  BSYNC B3 ;  /* 0x0000000000037941 */ /* 0x000fea0003800000 */
.L_x_3524:
        /* <DEDUP_REMOVED lines=44> */
.L_x_3523:
[----:B------:R-:W-:Y:S05]  /*9df0*/  BSYNC B2 ;  /* 0x0000000000027941 */ /* 0x000fea0003800000 */
.L_x_3522:
        /* <DEDUP_REMOVED lines=12> */
.L_x_3518:
[----:B------:R-:W-:Y:S05]  /*9ec0*/  BSYNC B1 ;  /* 0x0000000000017941 */ /* 0x000fea0003800000 */
.L_x_3516:
        /* <DEDUP_REMOVED lines=8> */
.L_x_3527:
        /* <DEDUP_REMOVED lines=12> */
.L_x_3530:
[----:B------:R-:W-:Y:S02]  /*a010*/  IMAD.MOV.U32 R84, RZ, RZ, R94 ;  /* 0x000000ffff547224 */ /* 0x000fe400078e005e */
.L_x_3531:
[----:B------:R-:W-:Y:S05]  /*a020*/  BSYNC B2 ;  /* 0x0000000000027941 */ /* 0x000fea0003800000 */
.L_x_3529:
        /* <DEDUP_REMOVED lines=16> */
.L_x_3535:
[----:B------:R-:W-:Y:S05]  /*a130*/  BSYNC B3 ;  /* 0x0000000000037941 */ /* 0x000fea0003800000 */
.L_x_3534:
        /* <DEDUP_REMOVED lines=44> */
.L_x_3533:
[----:B------:R-:W-:Y:S05]  /*a400*/  BSYNC B2 ;  /* 0x0000000000027941 */ /* 0x000fea0003800000 */
.L_x_3532:
        /* <DEDUP_REMOVED lines=12> */
.L_x_3528:
[----:B------:R-:W-:Y:S05]  /*a4d0*/  BSYNC B1 ;  /* 0x0000000000017941 */ /* 0x000fea0003800000 */
.L_x_3526:
[----:B------:R-:W-:Y:S01]  /*a4e0*/  HFMA2.MMA R119, -RZ, RZ, 0, 9.5367431640625e-07 ;  /* 0x00000010ff777435 */ /* 0x000fe200000001ff */
[----:B------:R-:W-:Y:S02]  /*a4f0*/  F2FP.PACK_AB R39, R117, R115 ;  /* 0x000000737527723e */ /* 0x000fe400000000ff */
        /* <DEDUP_REMOVED lines=19> */
[----:B------:R-:W-:Y:S01]  /*a630*/  LOP3.LUT R121, R39, R121, R119, 0xfe, !PT ;  /* 0x0000007927797212 */ /* 0x000fe200078efe77 */
[----:B------:R-:W-:Y:S01]  /*a640*/  IMAD.MOV.U32 R119, RZ, RZ, 0x8 ;  /* 0x00000008ff777424 */ /* 0x000fe200078e00ff */
[----:B------:R-:W-:Y:S02]  /*a650*/  LOP3.LUT R39, R36, R118, R38, 0xfe, !PT ;  /* 0x0000007624277212 */ /* 0x000fe400078efe26 */
[----:B------:R-:W-:Y:S02]  /*a660*/  LOP3.LUT R37, R121, R37, RZ, 0xfc, !PT ;  /* 0x0000002579257212 */ /* 0x000fe400078efcff */
[----:B------:R-:W-:Y:S01]  /*a670*/  LOP3.LUT R36, R39, 0xff, R70, 0xf8, !PT ;  /* 0x000000ff27247812 */ /* 0x000fe200078ef846 */
[----:B------:R-:W-:-:S05]  /*a680*/  IMAD.WIDE.U32 R38, R104, R119, c[0x0][0x190] ;  /* 0x0000640068267625 */ /* 0x000fca00078e0077 */
[----:B------:R0:W-:Y:S02]  /*a690*/  STG.E.64 [R38.64], R36 ;  /* 0x0000002426007986 */ /* 0x0001e4000c101b06 */
.L_x_3455:
[----:B------:R-:W-:Y:S05]  /*a6a0*/  BSYNC B0 ;  /* 0x0000000000007941 */ /* 0x000fea0003800000 */
.L_x_3454:
        /* <DEDUP_REMOVED lines=33> */
.L_x_3546:
        /* <DEDUP_REMOVED lines=69> */
.L_x_3547:
        /* <DEDUP_REMOVED lines=12> */
[----:B------:R-:W-:Y:S01]  /*add0*/  MOV R110, RZ ;  /* 0x000000ff006e7202 */ /* 0x000fe20000000f00 */
[----:B------:R-:W-:Y:S01]  /*ade0*/  @!P2 IMAD.MOV.U32 R110, RZ, RZ, R96 ;  /* 0x000000ffff6ea224 */ /* 0x000fe200078e0060 */
[----:B------:R-:W-:Y:S01]  /*adf0*/  LOP3.LUT P3, RZ, R39, 0x1f, R24, 0xf8, !PT ;  /* 0x0000001f27ff7812 */ /* 0x000fe2000786f818 */
[----:B------:R-:W-:Y:S02]  /*ae00*/  BSSY B0, `(.L_x_3538) ;  /* 0x00000b2000007945 */ /* 0x000fe40003800000 */
[----:B------:R-:W-:Y:S01]  /*ae10*/  I2F R112, R110 ;  /* 0x0000006e00707306 */ /* 0x000fe20000201400 */
[----:B------:R-:W0:Y:S04]  /*ae20*/  SHFL.DOWN PT, R123, R110, 0x4, 0x1f ;  /* 0x08801f006e7b7f89 */ /* 0x000e2800000e0000 */
[----:B------:R-:W1:Y:S01]  /*ae30*/  @!P2 LDS.64 R36, [R108.X8] ;  /* 0x000000006c24a984 */ /* 0x000e620000008a00 */
[----:B------:R-:W-:-:S02]  /*ae40*/  ISETP.NE.AND P2, PT, RZ, UR8, PT ;  /* 0x00000008ff007c0c */ /* 0x000fc4000bf45270 */
[----:B0-----:R-:W-:Y:S02]  /*ae50*/  IADD3 R119, R123, R110, RZ ;  /* 0x0000006e7b777210 */ /* 0x001fe40007ffe0ff */
[----:B------:R-:W-:Y:S03]  /*ae60*/  I2F R123, R123 ;  /* 0x0000007b007b7306 */ /* 0x000fe60000201400 */
[----:B------:R-:W-:Y:S05]  /*ae70*/  SHFL.DOWN PT, R104, R119, 0x2, 0x1f ;  /* 0x08401f0077687f89 */ /* 0x000fea00000e0000 */
[----:B------:R-:W0:Y:S08]  /*ae80*/  I2F R38, R119 ;  /* 0x0000007700267306 */ /* 0x000e300000201400 */
[----:B0-----:R-:W0:Y:S01]  /*ae90*/  MUFU.RCP R106, R38 ;  /* 0x00000026006a7308 */ /* 0x001e220000001000 */
[----:B-1----:R-:W1:Y:S04]  /*aea0*/  SHFL.DOWN PT, R121, R36, 0x4, 0x1f ;  /* 0x08801f0024797f89 */ /* 0x002e6800000e0000 */
[----:B------:R-:W2:Y:S01]  /*aeb0*/  SHFL.DOWN PT, R108, R37, 0x4, 0x1f ;  /* 0x08801f00256c7f89 */ /* 0x000ea200000e0000 */
[----:B-1----:R-:W-:-:S02]  /*aec0*/  FMUL.FTZ R125, R121, R123 ;  /* 0x0000007b797d7220 */ /* 0x002fc40000410000 */
[----:B------:R-:W-:Y:S02]  /*aed0*/  FADD.FTZ R121, -R121, R36 ;  /* 0x0000002479797221 */ /* 0x000fe40000010100 */
[----:B------:R-:W-:Y:S02]  /*aee0*/  FFMA.FTZ R125, R112, R36, R125 ;  /* 0x00000024707d7223 */ /* 0x000fe4000001007d */
[----:B------:R-:W-:Y:S02]  /*aef0*/  FMUL.FTZ R121, R121, R121 ;  /* 0x0000007979797220 */ /* 0x000fe40000410000 */
[----:B------:R-:W-:Y:S02]  /*af00*/  IMAD.IADD R36, R119, 0x1, R104 ;  /* 0x0000000177247824 */ /* 0x000fe400078e0268 */
[----:B------:R-:W-:Y:S01]  /*af10*/  FMUL.FTZ R112, R121, R112 ;  /* 0x0000007079707220 */ /* 0x000fe20000410000 */
[----:B------:R-:W-:Y:S01]  /*af20*/  I2F R104, R104 ;  /* 0x0000006800687306 */ /* 0x000fe20000201400 */
[----:B0-----:R-:W-:-:S02]  /*af30*/  FMUL.FTZ R121, R106, R125 ;  /* 0x0000007d6a797220 */ /* 0x001fc40000410000 */
[----:B--2---:R-:W-:Y:S02]  /*af40*/  FADD.FTZ R119, R108, R37 ;  /* 0x000000256c777221 */ /* 0x004fe40000010000 */
[----:B------:R-:W-:Y:S01]  /*af50*/  FMUL.FTZ R112, R112, R123 ;  /* 0x0000007b70707220 */ /* 0x000fe20000410000 */
[----:B------:R-:W0:Y:S02]  /*af60*/  SHFL.DOWN PT, R110, R121, 0x2, 0x1f ;  /* 0x08401f00796e7f89 */ /* 0x000e2400000e0000 */
[----:B------:R-:W1:Y:S01]  /*af70*/  I2F R37, R36 ;  /* 0x0000002400257306 */ /* 0x000e620000201400 */
[----:B------:R-:W-:Y:S02]  /*af80*/  FFMA.FTZ R108, R106, R112, R119 ;  /* 0x000000706a6c7223 */ /* 0x000fe40000010077 */
[----:B------:R-:W2:Y:S04]  /*af90*/  SHFL.DOWN PT, R119, R36, 0x1, 0x1f ;  /* 0x08201f0024777f89 */ /* 0x000ea800000e0000 */
[----:B------:R-:W3:Y:S01]  /*afa0*/  SHFL.DOWN PT, R123, R108, 0x2, 0x1f ;  /* 0x08401f006c7b7f89 */ /* 0x000ee200000e0000 */
[----:B-1----:R-:W1:Y:S01]  /*afb0*/  MUFU.RCP R106, R37 ;  /* 0x00000025006a7308 */ /* 0x002e620000001000 */
[----:B0-----:R-:W-:-:S02]  /*afc0*/  FADD.FTZ R112, R121, -R110 ;  /* 0x8000006e79707221 */ /* 0x001fc40000010000 */
[----:B------:R-:W-:Y:S02]  /*afd0*/  FMUL.FTZ R110, R110, R104 ;  /* 0x000000686e6e7220 */ /* 0x000fe40000410000 */
[----:B------:R-:W-:Y:S02]  /*afe0*/  FMUL.FTZ R125, R112, R112 ;  /* 0x00000070707d7220 */ /* 0x000fe40000410000 */
[C---:B------:R-:W-:Y:S02]  /*aff0*/  FFMA.FTZ R121, R38.reuse, R121, R110 ;  /* 0x0000007926797223 */ /* 0x040fe4000001006e */
[----:B------:R-:W-:Y:S02]  /*b000*/  FMUL.FTZ R125, R38, R125 ;  /* 0x0000007d267d7220 */ /* 0x000fe40000410000 */
[----:B-1----:R-:W-:Y:S02]  /*b010*/  FMUL.FTZ R38, R106, R121 ;  /* 0x000000796a267220 */ /* 0x002fe40000410000 */
[----:B------:R-:W-:Y:S01]  /*b020*/  FMUL.FTZ R125, R125, R104 ;  /* 0x000000687d7d7220 */ /* 0x000fe20000410000 */
[----:B--2---:R-:W-:Y:S01]  /*b030*/  IADD3 R104, R36, R119, RZ ;  /* 0x0000007724687210 */ /* 0x004fe20007ffe0ff */
[----:B---3--:R-:W-:Y:S01]  /*b040*/  FADD.FTZ R123, R108, R123 ;  /* 0x0000007b6c7b7221 */ /* 0x008fe20000010000 */
[----:B------:R-:W0:Y:S01]  /*b050*/  SHFL.DOWN PT, R121, R38, 0x1, 0x1f ;  /* 0x08201f0026797f89 */ /* 0x000e2200000e0000 */
[----:B------:R-:W-:Y:S02]  /*b060*/  I2F R119, R119 ;  /* 0x0000007700777306 */ /* 0x000fe40000201400 */
[----:B------:R-:W-:-:S05]  /*b070*/  FFMA.FTZ R123, R106, R125, R123 ;  /* 0x0000007d6a7b7223 */ /* 0x000fca000001007b */
[----:B------:R-:W1:Y:S01]  /*b080*/  SHFL.DOWN PT, R36, R123, 0x1, 0x1f ;  /* 0x08201f007b247f89 */ /* 0x000e6200000e0000 */
[----:B------:R-:W2:Y:S01]  /*b090*/  I2F R104, R104 ;  /* 0x0000006800687306 */ /* 0x000ea20000201400 */
[----:B0-----:R-:W-:-:S07]  /*b0a0*/  FADD.FTZ R108, R38, -R121 ;  /* 0x80000079266c7221 */ /* 0x001fce0000010000 */
[----:B--2---:R0:W2:Y:S01]  /*b0b0*/  MUFU.RCP R106, R104 ;  /* 0x00000068006a7308 */ /* 0x0040a20000001000 */
[-C--:B------:R-:W-:Y:S02]  /*b0c0*/  FMUL.FTZ R121, R121, R119.reuse ;  /* 0x0000007779797220 */ /* 0x080fe40000410000 */
[----:B------:R-:W-:Y:S02]  /*b0d0*/  FMUL.FTZ R108, R108, R108 ;  /* 0x0000006c6c6c7220 */ /* 0x000fe40000410000 */
[C---:B------:R-:W-:Y:S02]  /*b0e0*/  FFMA.FTZ R121, R37.reuse, R38, R121 ;  /* 0x0000002625797223 */ /* 0x040fe40000010079 */
[----:B------:R-:W-:Y:S02]  /*b0f0*/  FMUL.FTZ R108, R37, R108 ;  /* 0x0000006c256c7220 */ /* 0x000fe40000410000 */
[----:B-1----:R-:W-:Y:S02]  /*b100*/  FADD.FTZ R37, R123, R36 ;  /* 0x000000247b257221 */ /* 0x002fe40000010000 */
[----:B------:R-:W-:-:S02]  /*b110*/  FMUL.FTZ R108, R108, R119 ;  /* 0x000000776c6c7220 */ /* 0x000fc40000410000 */
[----:B0-----:R-:W-:Y:S02]  /*b120*/  IMAD.MOV.U32 R104, RZ, RZ, c[0x0][0x1e0] ;  /* 0x00007800ff687624 */ /* 0x001fe400078e00ff */
[C---:B--2---:R-:W-:Y:S02]  /*b130*/  FMUL.FTZ R38, R106.reuse, R121 ;  /* 0x000000796a267220 */ /* 0x044fe40000410000 */
[----:B------:R-:W-:-:S03]  /*b140*/  FFMA.FTZ R108, R106, R108, R37 ;  /* 0x0000006c6a6c7223 */ /* 0x000fc60000010025 */
[----:B------:R0:W1:Y:S04]  /*b150*/  SHFL.IDX PT, R119, R38, RZ, 0x1f ;  /* 0x00001fff26777589 */ /* 0x00006800000e0000 */
[----:B------:R-:W2:Y:S01]  /*b160*/  SHFL.IDX PT, R121, R108, RZ, 0x1f ;  /* 0x00001fff6c797589 */ /* 0x000ea200000e0000 */
[----:B0-----:R-:W-:-:S04]  /*b170*/  @!P3 LEA R38, P4, R19, c[0x0][0x1a0], 0x2 ;  /* 0x000068001326ba11 */ /* 0x001fc800078810ff */
[----:B------:R-:W-:Y:S01]  /*b180*/  @!P3 LEA.HI.X R39, R19, c[0x0][0x1a4], R102, 0x2, P4 ;  /* 0x000069001327ba11 */ /* 0x000fe200020f1466 */
[----:B-1----:R-:W-:-:S04]  /*b190*/  FMUL.FTZ R36, R119, R119 ;  /* 0x0000007777247220 */ /* 0x002fc80000410000 */
[----:B------:R0:W-:Y:S01]  /*b1a0*/  @!P3 STG.E [R38.64], R119 ;  /* 0x000000772600b986 */ /* 0x0001e2000c101906 */
[----:B------:R-:W-:Y:S01]  /*b1b0*/  FSEL R37, R36, RZ, P2 ;  /* 0x000000ff24257208 */ /* 0x000fe20001000000 */
[----:B--2---:R-:W-:-:S04]  /*b1c0*/  FFMA.FTZ R36, R121, R104, c[0x0][0x228] ;  /* 0x00008a0079247623 */ /* 0x004fc80000010068 */
[----:B------:R-:W-:Y:S01]  /*b1d0*/  FADD.FTZ R121, R36, R37 ;  /* 0x0000002524797221 */ /* 0x000fe20000010000 */
[----:B------:R-:W-:-:S04]  /*b1e0*/  @!P3 LEA R36, P5, R19, c[0x0][0x1a8], 0x2 ;  /* 0x00006a001324ba11 */ /* 0x000fc800078a10ff */
        /* <DEDUP_REMOVED lines=17> */
[C---:B------:R-:W-:Y:S02]  /*b300*/  FMUL.FTZ R38, R121.reuse, R38 ;  /* 0x0000002679267220 */ /* 0x040fe40000410000 */
[----:B------:R-:W-:Y:S02]  /*b310*/  FMUL.FTZ R36, R121, R36 ;  /* 0x0000002479247220 */ /* 0x000fe40000410000 */
[----:B------:R-:W-:Y:S02]  /*b320*/  FFMA.FTZ R37, R18, R38, R9 ;  /* 0x0000002612257223 */ /* 0x000fe40000010009 */
[----:B------:R-:W-:-:S02]  /*b330*/  FADD.FTZ R38, R75, -R102 ;  /* 0x800000664b267221 */ /* 0x000fc40000010000 */
[--C-:B------:R-:W-:Y:S02]  /*b340*/  FADD.FTZ R106, R79, -R102.reuse ;  /* 0x800000664f6a7221 */ /* 0x100fe40000010000 */
[----:B------:R-:W-:Y:S02]  /*b350*/  FADD.FTZ R108, R81, -R102 ;  /* 0x80000066516c7221 */ /* 0x000fe40000010000 */
[----:B------:R-:W-:Y:S02]  /*b360*/  FFMA.FTZ R36, R17, R36, R10 ;  /* 0x0000002411247223 */ /* 0x000fe4000001000a */
[--C-:B------:R-:W-:Y:S02]  /*b370*/  FADD.FTZ R110, R83, -R102.reuse ;  /* 0x80000066536e7221 */ /* 0x100fe40000010000 */
[--C-:B------:R-:W-:Y:S01]  /*b380*/  FADD.FTZ R112, R85, -R102.reuse ;  /* 0x8000006655707221 */ /* 0x100fe20000010000 */
[----:B------:R-:W-:Y:S01]  /*b390*/  F2FP.PACK_AB R36, R37, R36 ;  /* 0x000000242524723e */ /* 0x000fe200000000ff */
        /* <DEDUP_REMOVED lines=12> */
[----:B------:R-:W-:Y:S01]  /*b460*/  F2FP.PACK_AB R38, R39, R38 ;  /* 0x000000262726723e */ /* 0x000fe200000000ff */
[----:B------:R-:W-:-:S03]  /*b470*/  FFMA.FTZ R104, R16, R104, R7 ;  /* 0x0000006810687223 */ /* 0x000fc60000010007 */
[----:B------:R-:W-:Y:S01]  /*b480*/  F2FP.PACK_AB R39, R119, R110 ;  /* 0x0000006e7727723e */ /* 0x000fe200000000ff */
[----:B------:R-:W-:Y:S01]  /*b490*/  IMAD.WIDE.U32 R118, R100, R123, c[0x0][0x208] ;  /* 0x0000820064767625 */ /* 0x000fe200078e007b */
[----:B------:R-:W-:Y:S02]  /*b4a0*/  F2FP.PACK_AB R37, R104, R37 ;  /* 0x000000256825723e */ /* 0x000fe400000000ff */
[----:B------:R-:W-:-:S03]  /*b4b0*/  IADD3 R100, R100, 0x100, RZ ;  /* 0x0000010064647810 */ /* 0x000fc60007ffe0ff */
[----:B------:R0:W-:Y:S04]  /*b4c0*/  STG.E.128 [R118.64], R36 ;  /* 0x0000002476007986 */ /* 0x0001e8000c101d06 */
.L_x_3541:
[----:B------:R-:W-:Y:S05]  /*b4d0*/  BSYNC B1 ;  /* 0x0000000000017941 */ /* 0x000fea0003800000 */
.L_x_3540:
[----:B------:R-:W-:Y:S01]  /*b4e0*/  ISETP.NE.AND P2, PT, R0, RZ, PT ;  /* 0x000000ff0000720c */ /* 0x000fe20003f45270 */
[----:B------:R-:W-:-:S12]  /*b4f0*/  BSSY B1, `(.L_x_3542) ;  /* 0x0000022000017945 */ /* 0x000fd80003800000 */
[----:B------:R-:W-:Y:S05]  /*b500*/  @!P2 BRA `(.L_x_3543) ;  /* 0x000002000000a947 */ /* 0x000fea0003800000 */
[--C-:B0-----:R-:W-:Y:S02]  /*b510*/  FADD.FTZ R38, R89, -R102.reuse ;  /* 0x8000006659267221 */ /* 0x101fe40000010000 */
[--C-:B------:R-:W-:Y:S02]  /*b520*/  FADD.FTZ R36, R87, -R102.reuse ;  /* 0x8000006657247221 */ /* 0x100fe40000010000 */
[C---:B------:R-:W-:Y:S02]  /*b530*/  FMUL.FTZ R38, R121.reuse, R38 ;  /* 0x0000002679267220 */ /* 0x040fe40000410000 */
[----:B------:R-:W-:Y:S02]  /*b540*/  FMUL.FTZ R36, R121, R36 ;  /* 0x0000002479247220 */ /* 0x000fe40000410000 */
[----:B------:R-:W-:Y:S02]  /*b550*/  FFMA.FTZ R37, R26, R38, R49 ;  /* 0x000000261a257223 */ /* 0x000fe40000010031 */
[----:B------:R-:W-:-:S02]  /*b560*/  FADD.FTZ R38, R91, -R102 ;  /* 0x800000665b267221 */ /* 0x000fc40000010000 */
[--C-:B------:R-:W-:Y:S02]  /*b570*/  FADD.FTZ R106, R95, -R102.reuse ;  /* 0x800000665f6a7221 */ /* 0x100fe40000010000 */
[--C-:B------:R-:W-:Y:S02]  /*b580*/  FADD.FTZ R108, R97, -R102.reuse ;  /* 0x80000066616c7221 */ /* 0x100fe40000010000 */
        /* <DEDUP_REMOVED lines=17> */
[----:B------:R-:W-:-:S02]  /*b6a0*/  FFMA.FTZ R104, R44, R104, R41 ;  /* 0x000000682c687223 */ /* 0x000fc40000010029 */
[----:B------:R-:W-:Y:S01]  /*b6b0*/  IMAD.MOV.U32 R123, RZ, RZ, 0x10 ;  /* 0x00000010ff7b7424 */ /* 0x000fe200078e00ff */
[----:B------:R-:W-:Y:S02]  /*b6c0*/  F2FP.PACK_AB R39, R119, R110 ;  /* 0x0000006e7727723e */ /* 0x000fe400000000ff */
[----:B------:R-:W-:Y:S01]  /*b6d0*/  F2FP.PACK_AB R37, R104, R37 ;  /* 0x000000256825723e */ /* 0x000fe200000000ff */
[C---:B------:R-:W-:Y:S01]  /*b6e0*/  IMAD.WIDE.U32 R118, R100.reuse, R123, c[0x0][0x208] ;  /* 0x0000820064767625 */ /* 0x040fe200078e007b */
[----:B------:R-:W-:-:S04]  /*b6f0*/  IADD3 R100, R100, 0x100, RZ ;  /* 0x0000010064647810 */ /* 0x000fc80007ffe0ff */
[----:B------:R0:W-:Y:S03]  /*b700*/  STG.E.128 [R118.64], R36 ;  /* 0x0000002476007986 */ /* 0x0001e6000c101d06 */
.L_x_3543:
[----:B------:R-:W-:Y:S05]  /*b710*/  BSYNC B1 ;  /* 0x0000000000017941 */ /* 0x000fea0003800000 */
.L_x_3542:
        /* <DEDUP_REMOVED lines=28> */
[----:B------:R-:W-:Y:S01]  /*b8e0*/  IMAD.WIDE.U32 R118, R100, R123, c[0x0][0x208] ;  /* 0x0000820064767625 */ /* 0x000fe200078e007b */
[----:B------:R-:W-:-:S02]  /*b8f0*/  F2FP.PACK_AB R38, R121, R38 ;  /* 0x000000267926723e */ /* 0x000fc400000000ff */
[----:B------:R-:W-:-:S05]  /*b900*/  F2FP.PACK_AB R37, R106, R37 ;  /* 0x000000256a25723e */ /* 0x000fca00000000ff */
[----:B------:R0:W-:Y:S02]  /*b910*/  STG.E.128 [R118.64], R36 ;  /* 0x0000002476007986 */ /* 0x0001e4000c101d06 */
.L_x_3539:
[----:B0-----:R-:W-:Y:S05]  /*b920*/  BSYNC B0 ;  /* 0x0000000000007941 */ /* 0x001fea0003800000 */
.L_x_3538:
[----:B------:R-:W-:Y:S02]  /*b930*/  IADD3 R19, R19, c[0x0][0x160], RZ ;  /* 0x0000580013137a10 */ /* 0x000fe40007ffe0ff */
[----:B------:R-:W-:Y:S02]  /*b940*/  LOP3.LUT P3, RZ, R69, 0xff, RZ, 0xc0, !PT ;  /* 0x000000ff45ff7812 */ /* 0x000fe4000786c0ff */
[----:B------:R-:W-:Y:S02]  /*b950*/  ISETP.GE.AND P2, PT, R19, c[0x0][0x164], PT ;  /* 0x0000590013007a0c */ /* 0x000fe40003f46270 */
[----:B------:R-:W-:-:S11]  /*b960*/  SEL R69, RZ, 0x1, P3 ;  /* 0x00000001ff457807 */ /* 0x000fd60001800000 */
[----:B------:R-:W-:Y:S01]  /*b970*/  @P2 CALL.REL.NOINC `(.L_x_3544) ;  /* 0x0000001000002944 */ /* 0x000fe20003c00000 */
[----:B------:R-:W-:Y:S05]  /*b980*/  BRA `(.L_x_3545) ;  /* 0xffff538000007947 */ /* 0x000fea000383ffff */
.L_x_3544:
[----:B------:R-:W-:Y:S05]  /*b990*/  EXIT ;  /* 0x000000000000794d */ /* 0x000fea0003800000 */
.L_x_3536:
[----:B------:R-:W-:Y:S01]  /*b9a0*/  HFMA2.MMA R108, -RZ, RZ, 0, 5.9604644775390625e-08 ;  /* 0x00000001ff6c7435 */ /* 0x000fe200000001ff */
[----:B------:R-:W-:Y:S01]  /*b9b0*/  IMAD.MOV.U32 R37, RZ, RZ, R36 ;  /* 0x000000ffff257224 */ /* 0x000fe200078e0024 */
[----:B------:R-:W-:Y:S01]  /*b9c0*/  MOV R121, 0xffffffff ;  /* 0xffffffff00797802 */ /* 0x000fe20000000f00 */
[----:B------:R-:W-:Y:S01]  /*b9d0*/  IMAD.MOV.U32 R106, RZ, RZ, 0x1f ;  /* 0x0000001fff6a7424 */ /* 0x000fe200078e00ff */
[----:B------:R-:W-:Y:S02]  /*b9e0*/  MOV R38, 0xba00 ;  /* 0x0000ba0000267802 */ /* 0x000fe40000000f00 */
[----:B-----5:R-:W-:Y:S05]  /*b9f0*/  CALL.REL.NOINC `($__internal_26_$__cuda_sm70_shflsync_bfly_p) ;  /* 0x000006b000007944 */ /* 0x020fea0003c00000 */
[----:B01----:R-:W-:Y:S01]  /*ba00*/  IMAD.MOV.U32 R37, RZ, RZ, R108 ;  /* 0x000000ffff257224 */ /* 0x003fe200078e006c */
[----:B------:R-:W-:Y:S05]  /*ba10*/  BRA `(.L_x_3546) ;  /* 0xffffeea000007947 */ /* 0x000fea000383ffff */
.L_x_3537:
[----:B------:R-:W-:Y:S01]  /*ba20*/  HFMA2.MMA R108, -RZ, RZ, 0, 1.1920928955078125e-07 ;  /* 0x00000002ff6c7435 */ /* 0x000fe200000001ff */
[----:B------:R-:W-:Y:S01]  /*ba30*/  IMAD.MOV.U32 R106, RZ, RZ, 0x1f ;  /* 0x0000001fff6a7424 */ /* 0x000fe200078e00ff */
[----:B------:R-:W-:Y:S02]  /*ba40*/  MOV R121, 0xffffffff ;  /* 0xffffffff00797802 */ /* 0x000fe40000000f00 */
[----:B------:R-:W-:Y:S02]  /*ba50*/  MOV R38, 0xba70 ;  /* 0x0000ba7000267802 */ /* 0x000fe40000000f00 */
[----:B0----5:R-:W-:Y:S05]  /*ba60*/  CALL.REL.NOINC `($__internal_26_$__cuda_sm70_shflsync_bfly_p) ;  /* 0x0000064000007944 */ /* 0x021fea0003c00000 */
[----:B0-----:R-:W-:Y:S01]  /*ba70*/  HFMA2.MMA R106, -RZ, RZ, 0, 1.847743988037109375e-06 ;  /* 0x0000001fff6a7435 */ /* 0x001fe200000001ff */
[----:B-1----:R-:W-:Y:S01]  /*ba80*/  FADD.FTZ R37, R37, R108 ;  /* 0x0000006c25257221 */ /* 0x002fe20000010000 */
[----:B------:R-:W-:Y:S01]  /*ba90*/  MOV R38, 0xbad0 ;  /* 0x0000bad000267802 */ /* 0x000fe20000000f00 */
[----:B------:R-:W-:-:S02]  /*baa0*/  IMAD.MOV.U32 R108, RZ, RZ, 0x4 ;  /* 0x00000004ff6c7424 */ /* 0x000fc400078e00ff */
[----:B------:R-:W-:Y:S02]  /*bab0*/  IMAD.MOV.U32 R121, RZ, RZ, -0x1 ;  /* 0xffffffffff797424 */ /* 0x000fe400078e00ff */
[----:B------:R-:W-:Y:S05]  /*bac0*/  CALL.REL.NOINC `($__internal_26_$__cuda_sm70_shflsync_bfly_p) ;  /* 0x000005e000007944 */ /* 0x000fea0003c00000 */
[----:B01----:R-:W-:Y:S01]  /*bad0*/  FADD.FTZ R37, R37, R108 ;  /* 0x0000006c25257221 */ /* 0x003fe20000010000 */
[----:B------:R-:W-:Y:S01]  /*bae0*/  MOV R108, 0x8 ;  /* 0x00000008006c7802 */ /* 0x000fe20000000f00 */
[----:B------:R-:W-:Y:S01]  /*baf0*/  IMAD.MOV.U32 R106, RZ, RZ, 0x1f ;  /* 0x0000001fff6a7424 */ /* 0x000fe200078e00ff */
[----:B------:R-:W-:Y:S02]  /*bb00*/  MOV R121, 0xffffffff ;  /* 0xffffffff00797802 */ /* 0x000fe40000000f00 */
[----:B------:R-:W-:Y:S02]  /*bb10*/  MOV R38, 0xbb30 ;  /* 0x0000bb3000267802 */ /* 0x000fe40000000f00 */
[----:B------:R-:W-:Y:S05]  /*bb20*/  CALL.REL.NOINC `($__internal_26_$__cuda_sm70_shflsync_bfly_p) ;  /* 0x0000058000007944 */ /* 0x000fea0003c00000 */
[----:B0-----:R-:W-:Y:S01]  /*bb30*/  HFMA2.MMA R106, -RZ, RZ, 0, 1.847743988037109375e-06 ;  /* 0x0000001fff6a7435 */ /* 0x001fe200000001ff */
[----:B-1----:R-:W-:Y:S01]  /*bb40*/  FADD.FTZ R37, R37, R108 ;  /* 0x0000006c25257221 */ /* 0x002fe20000010000 */
[----:B------:R-:W-:Y:S01]  /*bb50*/  MOV R38, 0xbb90 ;  /* 0x0000bb9000267802 */ /* 0x000fe20000000f00 */
[----:B------:R-:W-:Y:S02]  /*bb60*/  IMAD.MOV.U32 R108, RZ, RZ, 0x10 ;  /* 0x00000010ff6c7424 */ /* 0x000fe400078e00ff */
[----:B------:R-:W-:-:S02]  /*bb70*/  IMAD.MOV.U32 R121, RZ, RZ, -0x1 ;  /* 0xffffffffff797424 */ /* 0x000fc400078e00ff */
[----:B------:R-:W-:Y:S05]  /*bb80*/  CALL.REL.NOINC `($__internal_26_$__cuda_sm70_shflsync_bfly_p) ;  /* 0x0000052000007944 */ /* 0x000fea0003c00000 */
[----:B01----:R-:W-:Y:S01]  /*bb90*/  FADD.FTZ R37, R37, R108 ;  /* 0x0000006c25257221 */ /* 0x003fe20000010000 */
[----:B------:R-:W-:-:S02]  /*bba0*/  MOV R108, 0x1 ;  /* 0x00000001006c7802 */ /* 0x000fc40000000f00 */
        /* <DEDUP_REMOVED lines=53> */
[----:B------:R-:W-:Y:S05]  /*bf00*/  CALL.REL.NOINC `($__internal_26_$__cuda_sm70_shflsync_bfly_p) ;  /* 0x000001a000007944 */ /* 0x000fea0003c00000 */
[----:B0-----:R-:W-:Y:S01]  /*bf10*/  HFMA2.MMA R106, -RZ, RZ, 0, 1.847743988037109375e-06 ;  /* 0x0000001fff6a7435 */ /* 0x001fe200000001ff */
[----:B-1----:R-:W-:Y:S01]  /*bf20*/  FADD.FTZ R37, R37, R108 ;  /* 0x0000006c25257221 */ /* 0x002fe20000010000 */
[----:B------:R-:W-:Y:S01]  /*bf30*/  MOV R38, 0xbf70 ;  /* 0x0000bf7000267802 */ /* 0x000fe20000000f00 */
[----:B------:R-:W-:Y:S02]  /*bf40*/  IMAD.MOV.U32 R108, RZ, RZ, 0x2 ;  /* 0x00000002ff6c7424 */ /* 0x000fe400078e00ff */
[----:B------:R-:W-:Y:S02]  /*bf50*/  IMAD.MOV.U32 R121, RZ, RZ, -0x1 ;  /* 0xffffffffff797424 */ /* 0x000fe400078e00ff */
[----:B------:R-:W-:Y:S05]  /*bf60*/  CALL.REL.NOINC `($__internal_26_$__cuda_sm70_shflsync_bfly_p) ;  /* 0x0000014000007944 */ /* 0x000fea0003c00000 */
[----:B01----:R-:W-:Y:S01]  /*bf70*/  FADD.FTZ R37, R37, R108 ;  /* 0x0000006c25257221 */ /* 0x003fe20000010000 */
[----:B------:R-:W-:Y:S01]  /*bf80*/  MOV R108, 0x4 ;  /* 0x00000004006c7802 */ /* 0x000fe20000000f00 */
[----:B------:R-:W-:Y:S01]  /*bf90*/  IMAD.MOV.U32 R106, RZ, RZ, 0x1f ;  /* 0x0000001fff6a7424 */ /* 0x000fe200078e00ff */
[----:B------:R-:W-:-:S02]  /*bfa0*/  MOV R121, 0xffffffff ;  /* 0xffffffff00797802 */ /* 0x000fc40000000f00 */
[----:B------:R-:W-:Y:S02]  /*bfb0*/  MOV R38, 0xbfd0 ;  /* 0x0000bfd000267802 */ /* 0x000fe40000000f00 */
[----:B------:R-:W-:Y:S05]  /*bfc0*/  CALL.REL.NOINC `($__internal_26_$__cuda_sm70_shflsync_bfly_p) ;  /* 0x000000e000007944 */ /* 0x000fea0003c00000 */
[----:B0-----:R-:W-:Y:S01]  /*bfd0*/  HFMA2.MMA R106, -RZ, RZ, 0, 1.847743988037109375e-06 ;  /* 0x0000001fff6a7435 */ /* 0x001fe200000001ff */
[----:B-1----:R-:W-:Y:S01]  /*bfe0*/  FADD.FTZ R37, R37, R108 ;  /* 0x0000006c25257221 */ /* 0x002fe20000010000 */
[----:B------:R-:W-:Y:S01]  /*bff0*/  MOV R38, 0xc030 ;  /* 0x0000c03000267802 */ /* 0x000fe20000000f00 */
[----:B------:R-:W-:Y:S02]  /*c000*/  IMAD.MOV.U32 R108, RZ, RZ, 0x8 ;  /* 0x00000008ff6c7424 */ /* 0x000fe400078e00ff */
[----:B------:R-:W-:Y:S02]  /*c010*/  IMAD.MOV.U32 R121, RZ, RZ, -0x1 ;  /* 0xffffffffff797424 */ /* 0x000fe400078e00ff */
[----:B------:R-:W-:Y:S05]  /*c020*/  CALL.REL.NOINC `($__internal_26_$__cuda_sm70_shflsync_bfly_p) ;  /* 0x0000008000007944 */ /* 0x000fea0003c00000 */
[----:B-1----:R-:W-:Y:S01]  /*c030*/  FADD.FTZ R119, R37, R108 ;  /* 0x0000006c25777221 */ /* 0x002fe20000010000 */
[----:B------:R-:W-:Y:S01]  /*c040*/  MOV R108, 0x10 ;  /* 0x00000010006c7802 */ /* 0x000fe20000000f00 */
[----:B0-----:R-:W-:Y:S01]  /*c050*/  IMAD.MOV.U32 R106, RZ, RZ, 0x1f ;  /* 0x0000001fff6a7424 */ /* 0x001fe200078e00ff */
[----:B------:R-:W-:Y:S01]  /*c060*/  MOV R121, 0xffffffff ;  /* 0xffffffff00797802 */ /* 0x000fe20000000f00 */
[----:B------:R-:W-:Y:S01]  /*c070*/  IMAD.MOV.U32 R37, RZ, RZ, R119 ;  /* 0x000000ffff257224 */ /* 0x000fe200078e0077 */
[----:B------:R-:W-:-:S02]  /*c080*/  MOV R38, 0xc0a0 ;  /* 0x0000c0a000267802 */ /* 0x000fc40000000f00 */
[----:B------:R-:W-:Y:S05]  /*c090*/  CALL.REL.NOINC `($__internal_26_$__cuda_sm70_shflsync_bfly_p) ;  /* 0x0000001000007944 */ /* 0x000fea0003c00000 */
[----:B01----:R-:W-:Y:S05]  /*c0a0*/  BRA `(.L_x_3547) ;  /* 0xffffec6000007947 */ /* 0x003fea000383ffff */
        .weak           $__internal_26_$__cuda_sm70_shflsync_bfly_p
        .type           $__internal_26_$__cuda_sm70_shflsync_bfly_p,@function
        .size           $__internal_26_$__cuda_sm70_shflsync_bfly_p,(.L_x_22114 - $__internal_26_$__cuda_sm70_shflsync_bfly_p)
$__internal_26_$__cuda_sm70_shflsync_bfly_p:
[----:B------:R-:W-:Y:S01]  /*c0b0*/  HFMA2.MMA R39, -RZ, RZ, 0, 0 ;  /* 0x00000000ff277435 */ /* 0x000fe200000001ff */
[----:B------:R-:W-:Y:S04]  /*c0c0*/  WARPSYNC R121 ;  /* 0x0000007900007348 */ /* 0x000fe80003800000 */
[----:B------:R0:W1:Y:S01]  /*c0d0*/  SHFL.BFLY PT, R108, R37, R108, R106 ;  /* 0x0c00006c256c7389 */ /* 0x00006200000e006a */
[----:B------:R-:W-:Y:S05]  /*c0e0*/  RET.REL.NODEC R38 `(_ZN10layer_norm13ln_fwd_kernelINS_13Kernel_traitsI6__halfS2_S2_S2_fjLj6144ELj1ELj1ELj8ELj16ENS_18Kernel_traits_baseILj6144ES2_S2_S2_S2_fjLj256EEEEELb1ELb0ELb1ELb0EEEvNS_9FwdParamsE) ;  /* 0xffff3f1026007950 */ /* 0x000fea0003c3ffff */
.L_x_3548:
        /* <DEDUP_REMOVED lines=9> */
.L_x_22114:


//--------------------- .text._ZN10layer_norm13ln_fwd_kernelINS_13Kernel_traitsI6__halfS2_S2_S2_fjLj6144ELj1ELj1ELj8ELj16ENS_18Kernel_traits_baseILj6144ES2_S2_S2_S2_fjLj256EEEEELb1ELb0ELb1ELb1EEEvNS_9FwdParamsE --------------------------
	.section	.text._ZN10layer_norm13ln_fwd_kernelINS_13Kernel_traitsI6__halfS2_S2_S2_fjLj6144ELj1ELj1ELj8ELj16ENS_18Kernel_traits_baseILj6144ES2_S2_S2_S2_fjLj256EEEEELb1ELb0ELb1ELb1EEEvNS_9FwdParamsE,"ax",@progbits
	.sectioninfo	@"SHI_REGISTERS=127"
	.align	128
        .global         _ZN10layer_norm13ln_fwd_kernelINS_13Kernel_traitsI6__halfS2_S2_S2_fjLj6144ELj1ELj1ELj8ELj16ENS_18Kernel_traits_baseILj6144ES2_S2_S2_S2_fjLj256EEEEELb1ELb0ELb1ELb1EEEvNS_9FwdParamsE
        .type           _ZN10layer_norm13ln_fwd_kernelINS_13Kernel_traitsI6__halfS2_S2_S2_fjLj6144ELj1ELj1ELj8ELj16ENS_18Kernel_traits_baseILj6144ES2_S2_S2_S2_fjLj256EEEEELb1ELb0ELb1ELb1EEEvNS_9FwdParamsE,@function
        .size           _ZN10layer_norm13ln_fwd_kernelINS_13Kernel_traitsI6__halfS2_S2_S2_fjLj6144ELj1ELj1ELj8ELj16ENS_18Kernel_traits_baseILj6144ES2_S2_S2_S2_fjLj256EEEEELb1ELb0ELb1ELb1EEEvNS_9FwdParamsE,(.L_x_22115 - _ZN10layer_norm13ln_fwd_kernelINS_13Kernel_traitsI6__halfS2_S2_S2_fjLj6144ELj1ELj1ELj8ELj16ENS_18Kernel_traits_baseILj6144ES2_S2_S2_S2_fjLj256EEEEELb1ELb0ELb1ELb1EEEvNS_9FwdParamsE)
        .other          _ZN10layer_norm13ln_fwd_kernelINS_13Kernel_traitsI6__halfS2_S2_S2_fjLj6144ELj1ELj1ELj8ELj16ENS_18Kernel_traits_baseILj6144ES2_S2_S2_S2_fjLj256EEEEELb1ELb0ELb1ELb1EEEvNS_9FwdParamsE,@"STO_CUDA_ENTRY STV_DEFAULT"
_ZN10layer_norm13ln_fwd_kernelINS_13Kernel_traitsI6__halfS2_S2_S2_fjLj6144ELj1ELj1ELj8ELj16ENS_18Kernel_traits_baseILj6144ES2_S2_S2_S2_fjLj256EEEEELb1ELb0ELb1ELb1EEEvNS_9FwdParamsE:
.text._ZN10layer_norm13ln_fwd_kernelINS_13Kernel_traitsI6__halfS2_S2_S2_fjLj6144ELj1ELj1ELj8ELj16ENS_18Kernel_traits_baseILj6144ES2_S2_S2_S2_fjLj256EEEEELb1ELb0ELb1ELb1EEEvNS_9FwdParamsE:
        /* <DEDUP_REMOVED lines=12> */
[----:B------:R-:W3:Y:S04]  /*00c0*/  @P0 LDG.E.64 R4, [R8.64] ;  /* 0x0000000608040981 */ /* 0x000ee8000c1e1b00 */
[----:B------:R-:W0:Y:S04]  /*00d0*/  S2R R0, SR_TID.X ;  /* 0x0000000000007919 */ /* 0x000e280000002100 */
[----:B------:R-:W0:Y:S02]  /*00e0*/  S2R R23, SR_CTAID.X ;  /* 0x0000000000177919 */ /* 0x000e240000002500 */
[----:B0-----:R-:W-:-:S04]  /*00f0*/  IMAD R59, R23, c[0x0][0x0], R0 ;  /* 0x00000000173b7a24 */ /* 0x001fc800078e0200 */
[----:B------:R-:W-:Y:S01]  /*0100*/  IMAD.WIDE.U32 R6, R59, -0x326172a9, RZ ;  /* 0xcd9e8d573b067825 */ /* 0x000fe200078e00ff */
[----:B--2---:R-:W0:Y:S01]  /*0110*/  @P0 R2UR UR4, R2 ;  /* 0x00000000020403c2 */ /* 0x004e2200000e0000 */
[----:B---3--:R-:W-:-:S07]  /*0120*/  @P0 IADD3 R90, P1, R4, c[0x0][0x240], RZ ;  /* 0x00009000045a0a10 */ /* 0x008fce0007f3e0ff */
[----:B------:R1:W2:Y:S01]  /*0130*/  @P0 R2UR UR5, R3 ;  /* 0x00000000030503c2 */ /* 0x0002a200000e0000 */
        /* <DEDUP_REMOVED lines=17> */
[----:B------:R-:W-:Y:S01]  /*0250*/  UIADD3 UR15, UR4, 0x78dde6e4, URZ ;  /* 0x78dde6e4040f7890 */ /* 0x000fe2000fffe03f */
[----:B------:R-:W-:Y:S02]  /*0260*/  SHF.L.U32 R3, R0, 0x4, RZ ;  /* 0x0000000400037819 */ /* 0x000fe400000006ff */
[----:B------:R-:W-:Y:S01]  /*0270*/  LOP3.LUT R4, R9, UR9, R6, 0x96, !PT ;  /* 0x0000000909047c12 */ /* 0x000fe2000f8e9606 */
[----:B------:R-:W-:Y:S01]  /*0280*/  IMAD.WIDE.U32 R6, R7, -0x326172a9, RZ ;  /* 0xcd9e8d5707067825 */ /* 0x000fe200078e00ff */
[----:B------:R-:W-:Y:S01]  /*0290*/  UIADD3 UR16, UR5, -0x126145ec, URZ ;  /* 0xed9eba1405107890 */ /* 0x000fe2000fffe03f */
[----:B------:R-:W-:-:S02]  /*02a0*/  LOP3.LUT R22, R3, 0xff0, RZ, 0xc0, !PT ;  /* 0x00000ff003167812 */ /* 0x000fc400078ec0ff */
        /* <DEDUP_REMOVED lines=8> */
[----:B------:R-:W-:Y:S02]  /*0330*/  UIADD3 UR17, UR4, 0x1715609d, URZ ;  /* 0x1715609d04117890 */ /* 0x000fe4000fffe03f */
[----:B------:R-:W-:Y:S01]  /*0340*/  UIADD3 UR19, UR4, -0x4ab325aa, URZ ;  /* 0xb54cda5604137890 */ /* 0x000fe2000fffe03f */
[----:B------:R-:W-:Y:S01]  /*0350*/  LOP3.LUT R4, R15, UR13, R6, 0x96, !PT ;  /* 0x0000000d0f047c12 */ /* 0x000fe2000f8e9606 */
[----:B------:R-:W-:-:S04]  /*0360*/  IMAD.WIDE.U32 R6, R7, -0x326172a9, RZ ;  /* 0xcd9e8d5707067825 */ /* 0x000fc800078e00ff */
[----:B------:R-:W-:Y:S01]  /*0370*/  IMAD.WIDE.U32 R4, R4, -0x2daee0ad, RZ ;  /* 0xd2511f5304047825 */ /* 0x000fe200078e00ff */
[----:B------:R-:W-:Y:S01]  /*0380*/  LOP3.LUT R13, R7, UR15, R14, 0x96, !PT ;  /* 0x0000000f070d7c12 */ /* 0x000fe2000f8e960e */
[----:B------:R-:W-:Y:S02]  /*0390*/  UIADD3 UR20, UR5, 0x646e171e, URZ ;  /* 0x646e171e05147890 */ /* 0x000fe4000fffe03f */
[----:B------:R-:W-:Y:S01]  /*03a0*/  IMAD.X R3, RZ, RZ, c[0x0][0x21c], P1 ;  /* 0x00008700ff037624 */ /* 0x000fe200008e06ff */
[----:B------:R-:W-:Y:S01]  /*03b0*/  LOP3.LUT R14, R5, UR16, R12, 0x96, !PT ;  /* 0x00000010050e7c12 */ /* 0x000fe2000f8e960c */
[----:B------:R-:W-:-:S03]  /*03c0*/  IMAD.WIDE.U32 R12, R13, -0x2daee0ad, RZ ;  /* 0xd2511f530d0c7825 */ /* 0x000fc600078e00ff */
[----:B------:R0:W5:Y:S01]  /*03d0*/  @P0 LDG.E.128 R8, [R2.64] ;  /* 0x0000000602080981 */ /* 0x000162000c1e1d00 */
[----:B------:R-:W-:Y:S01]  /*03e0*/  IMAD.WIDE.U32 R14, R14, -0x326172a9, RZ ;  /* 0xcd9e8d570e0e7825 */ /* 0x000fe200078e00ff */
[----:B------:R-:W-:Y:S02]  /*03f0*/  LOP3.LUT R7, R13, UR18, R4, 0x96, !PT ;  /* 0x000000120d077c12 */ /* 0x000fe4000f8e9604 */
[----:B------:R0:W5:Y:S02]  /*0400*/  @P0 LDG.E.128 R16, [R2.64+0x1000] ;  /* 0x0010000602100981 */ /* 0x000164000c1e1d00 */
[----:B------:R-:W-:Y:S01]  /*0410*/  LOP3.LUT R4, R15, UR17, R6, 0x96, !PT ;  /* 0x000000110f047c12 */ /* 0x000fe2000f8e9606 */
[----:B------:R-:W-:Y:S01]  /*0420*/  IMAD.WIDE.U32 R6, R7, -0x326172a9, RZ ;  /* 0xcd9e8d5707067825 */ /* 0x000fe200078e00ff */
[----:B------:R0:W5:Y:S01]  /*0430*/  @P0 LDG.E.128 R36, [R2.64+0x2000] ;  /* 0x0020000602240981 */ /* 0x000162000c1e1d00 */
[----:B------:R-:W-:Y:S02]  /*0440*/  UIADD3 UR21, UR4, 0x5384540f, URZ ;  /* 0x5384540f04157890 */ /* 0x000fe4000fffe03f */
[----:B------:R-:W-:Y:S01]  /*0450*/  IMAD.WIDE.U32 R4, R4, -0x2daee0ad, RZ ;  /* 0xd2511f5304047825 */ /* 0x000fe200078e00ff */
[----:B------:R-:W-:Y:S01]  /*0460*/  LOP3.LUT R14, R7, UR19, R14, 0x96, !PT ;  /* 0x00000013070e7c12 */ /* 0x000fe2000f8e960e */
[----:B------:R-:W-:-:S02]  /*0470*/  UIADD3 UR22, UR5, 0x1fd5c5a3, URZ ;  /* 0x1fd5c5a305167890 */ /* 0x000fc4000fffe03f */
[----:B------:R-:W-:Y:S01]  /*0480*/  UIADD3 UR23, UR4, -0xe443238, URZ ;  /* 0xf1bbcdc804177890 */ /* 0x000fe2000fffe03f */
[----:B------:R-:W-:Y:S01]  /*0490*/  LOP3.LUT R20, R5, UR20, R12, 0x96, !PT ;  /* 0x0000001405147c12 */ /* 0x000fe2000f8e960c */
[----:B------:R-:W-:Y:S01]  /*04a0*/  IMAD.WIDE.U32 R14, R14, -0x2daee0ad, RZ ;  /* 0xd2511f530e0e7825 */ /* 0x000fe200078e00ff */
[----:B0-----:R-:W-:Y:S01]  /*04b0*/  LEA.HI R2, R0, R23, RZ, 0x18 ;  /* 0x0000001700027211 */ /* 0x001fe200078fc0ff */
[----:B------:R-:W-:Y:S01]  /*04c0*/  UIADD3 UR24, UR5, -0x24c28bd8, URZ ;  /* 0xdb3d742805187890 */ /* 0x000fe2000fffe03f */
[----:B------:R-:W-:Y:S01]  /*04d0*/  IADD3 R12, P2, R22, c[0x0][0x1b0], RZ ;  /* 0x00006c00160c7a10 */ /* 0x000fe20007f5e0ff */
[----:B------:R-:W-:Y:S01]  /*04e0*/  IMAD.WIDE.U32 R20, R20, -0x326172a9, RZ ;  /* 0xcd9e8d5714147825 */ /* 0x000fe200078e00ff */
[----:B------:R-:W-:Y:S02]  /*04f0*/  ISETP.GE.AND P1, PT, R2, c[0x0][0x164], PT ;  /* 0x0000590002007a0c */ /* 0x000fe40003f26270 */
[----:B------:R-:W-:Y:S01]  /*0500*/  LOP3.LUT R40, R15, UR22, R4, 0x96, !PT ;  /* 0x000000160f287c12 */ /* 0x000fe2000f8e9604 */
[----:B------:R-:W-:Y:S01]  /*0510*/  IMAD.X R13, RZ, RZ, c[0x0][0x1b4], P2 ;  /* 0x00006d00ff0d7624 */ /* 0x000fe200010e06ff */
[----:B------:R-:W-:-:S03]  /*0520*/  LOP3.LUT R23, R21, UR21, R6, 0x96, !PT ;  /* 0x0000001515177c12 */ /* 0x000fc6000f8e9606 */
[----:B------:R-:W-:-:S04]  /*0530*/  IMAD.HI.U32 R5, R40, -0x326172a9, RZ ;  /* 0xcd9e8d5728057827 */ /* 0x000fc800078e00ff */
[----:B------:R-:W-:Y:S01]  /*0540*/  IMAD.HI.U32 R3, R23, -0x2daee0ad, RZ ;  /* 0xd2511f5317037827 */ /* 0x000fe200078e00ff */
[----:B------:R-:W-:-:S04]  /*0550*/  LOP3.LUT R86, R5, UR23, R20, 0x96, !PT ;  /* 0x0000001705567c12 */ /* 0x000fc8000f8e9614 */
[----:B------:R-:W-:Y:S01]  /*0560*/  LOP3.LUT R80, R3, UR24, R14, 0x96, !PT ;  /* 0x0000001803507c12 */ /* 0x000fe2000f8e960e */
[----:B------:R-:W-:Y:S06]  /*0570*/  @P1 EXIT ;  /* 0x000000000000194d */ /* 0x000fec0003800000 */
[----:B-----5:R-:W-:Y:S01]  /*0580*/  @!P0 CS2R R8, SRZ ;  /* 0x0000000000088805 */ /* 0x020fe2000001ff00 */
[----:B------:R-:W-:Y:S01]  /*0590*/  @!P0 CS2R R10, SRZ ;  /* 0x00000000000a8805 */ /* 0x000fe2000001ff00 */
[----:B------:R-:W-:Y:S01]  /*05a0*/  @!P0 CS2R R16, SRZ ;  /* 0x0000000000108805 */ /* 0x000fe2000001ff00 */
[----:B------:R-:W-:Y:S01]  /*05b0*/  @!P0 CS2R R18, SRZ ;  /* 0x0000000000128805 */ /* 0x000fe2000001ff00 */
[----:B------:R-:W-:Y:S01]  /*05c0*/  @!P0 CS2R R36, SRZ ;  /* 0x0000000000248805 */ /* 0x000fe2000001ff00 */
[----:B------:R0:W5:Y:S01]  /*05d0*/  LDG.E.128 R32, [R12.64] ;  /* 0x000000060c207981 */ /* 0x000162000c1e1d00 */
[--C-:B------:R-:W-:Y:S02]  /*05e0*/  HADD2.F32 R3, -RZ, R8.reuse.H0_H0 ;  /* 0x20000008ff037230 */ /* 0x100fe40000004100 */
[----:B------:R-:W-:Y:S01]  /*05f0*/  HADD2.F32 R4, -RZ, R8.H1_H1 ;  /* 0x30000008ff047230 */ /* 0x000fe20000004100 */
[----:B------:R0:W5:Y:S01]  /*0600*/  LDG.E.128 R28, [R12.64+0x1000] ;  /* 0x001000060c1c7981 */ /* 0x000162000c1e1d00 */
[----:B------:R-:W-:-:S02]  /*0610*/  HADD2.F32 R5, -RZ, R9.H0_H0 ;  /* 0x20000009ff057230 */ /* 0x000fc40000004100 */
[----:B------:R-:W-:Y:S01]  /*0620*/  HADD2.F32 R6, -RZ, R9.H1_H1 ;  /* 0x30000009ff067230 */ /* 0x000fe20000004100 */
[----:B------:R0:W5:Y:S01]  /*0630*/  LDG.E.128 R24, [R12.64+0x2000] ;  /* 0x002000060c187981 */ /* 0x000162000c1e1d00 */
[--C-:B------:R-:W-:Y:S01]  /*0640*/  HADD2.F32 R7, -RZ, R10.reuse.H0_H0 ;  /* 0x2000000aff077230 */ /* 0x100fe20000004100 */
[----:B------:R-:W-:Y:S01]  /*0650*/  @!P0 CS2R R38, SRZ ;  /* 0x0000000000268805 */ /* 0x000fe2000001ff00 */
[----:B------:R-:W-:Y:S01]  /*0660*/  HADD2.F32 R8, -RZ, R10.H1_H1 ;  /* 0x3000000aff087230 */ /* 0x000fe20000004100 */
[----:B------:R-:W-:Y:S01]  /*0670*/  UIADD3 UR25, UR4, -0x700cb87f, URZ ;  /* 0x8ff3478104197890 */ /* 0x000fe2000fffe03f */
[--C-:B------:R-:W-:Y:S01]  /*0680*/  HADD2.F32 R9, -RZ, R11.reuse.H0_H0 ;  /* 0x2000000bff097230 */ /* 0x100fe20000004100 */
[----:B------:R-:W-:Y:S01]  /*0690*/  UIADD3 UR26, UR5, -0x695add53, URZ ;  /* 0x96a522ad051a7890 */ /* 0x000fe2000fffe03f */
[----:B------:R-:W-:Y:S01]  /*06a0*/  HADD2.F32 R10, -RZ, R11.H1_H1 ;  /* 0x3000000bff0a7230 */ /* 0x000fe20000004100 */
[----:B------:R-:W-:Y:S01]  /*06b0*/  IMAD.HI.U32 R77, R80, -0x326172a9, RZ ;  /* 0xcd9e8d57504d7827 */ /* 0x000fe200078e00ff */
[--C-:B------:R-:W-:Y:S01]  /*06c0*/  HADD2.F32 R11, -RZ, R16.reuse.H0_H0 ;  /* 0x20000010ff0b7230 */ /* 0x100fe20000004100 */
[----:B------:R-:W-:Y:S01]  /*06d0*/  HFMA2.MMA R63, -RZ, RZ, 0, 5.9604644775390625e-08 ;  /* 0x00000001ff3f7435 */ /* 0x000fe200000001ff */
[----:B0-----:R-:W-:Y:S01]  /*06e0*/  HADD2.F32 R12, -RZ, R16.H1_H1 ;  /* 0x30000010ff0c7230 */ /* 0x001fe20000004100 */
[----:B------:R-:W-:Y:S01]  /*06f0*/  IMAD.WIDE.U32 R86, R86, -0x2daee0ad, RZ ;  /* 0xd2511f5356567825 */ /* 0x000fe200078e00ff */
[--C-:B------:R-:W-:Y:S01]  /*0700*/  HADD2.F32 R13, -RZ, R17.reuse.H0_H0 ;  /* 0x20000011ff0d7230 */ /* 0x100fe20000004100 */
[----:B------:R-:W-:Y:S01]  /*0710*/  LOP3.LUT R90, R90, 0x3, RZ, 0xc0, !PT ;  /* 0x000000035a5a7812 */ /* 0x000fe200078ec0ff */
[----:B------:R-:W-:Y:S01]  /*0720*/  HADD2.F32 R14, -RZ, R17.H1_H1 ;  /* 0x30000011ff0e7230 */ /* 0x000fe20000004100 */
[----:B------:R-:W-:Y:S01]  /*0730*/  IMAD R80, R80, -0x326172a9, RZ ;  /* 0xcd9e8d5750507824 */ /* 0x000fe200078e02ff */
[--C-:B------:R-:W-:Y:S01]  /*0740*/  HADD2.F32 R15, -RZ, R18.reuse.H0_H0 ;  /* 0x20000012ff0f7230 */ /* 0x100fe20000004100 */
[----:B------:R-:W-:Y:S01]  /*0750*/  IMAD.MOV.U32 R62, RZ, RZ, RZ ;  /* 0x000000ffff3e7224 */ /* 0x000fe200078e00ff */
[----:B------:R-:W-:Y:S01]  /*0760*/  HADD2.F32 R16, -RZ, R18.H1_H1 ;  /* 0x30000012ff107230 */ /* 0x000fe20000004100 */
[----:B------:R-:W-:Y:S01]  /*0770*/  ULDC.U8 UR8, c[0x0][0x1f0] ;  /* 0x00007c0000087ab9 */ /* 0x000fe20000000000 */
[----:B------:R-:W-:-:S02]  /*0780*/  HADD2.F32 R17, -RZ, R19.H0_H0 ;  /* 0x20000013ff117230 */ /* 0x000fc40000004100 */
[----:B------:R-:W-:Y:S02]  /*0790*/  HADD2.F32 R18, -RZ, R19.H1_H1 ;  /* 0x30000013ff127230 */ /* 0x000fe40000004100 */
[--C-:B------:R-:W-:Y:S02]  /*07a0*/  HADD2.F32 R19, -RZ, R36.reuse.H0_H0 ;  /* 0x20000024ff137230 */ /* 0x100fe40000004100 */
[----:B------:R-:W-:Y:S01]  /*07b0*/  HADD2.F32 R20, -RZ, R36.H1_H1 ;  /* 0x30000024ff147230 */ /* 0x000fe20000004100 */
[----:B------:R-:W-:Y:S01]  /*07c0*/  IMAD R36, R40, -0x326172a9, RZ ;  /* 0xcd9e8d5728247824 */ /* 0x000fe200078e02ff */
[--C-:B------:R-:W-:Y:S02]  /*07d0*/  HADD2.F32 R21, -RZ, R37.reuse.H0_H0 ;  /* 0x20000025ff157230 */ /* 0x100fe40000004100 */
[----:B------:R-:W-:Y:S01]  /*07e0*/  HADD2.F32 R22, -RZ, R37.H1_H1 ;  /* 0x30000025ff167230 */ /* 0x000fe20000004100 */
[----:B------:R-:W-:Y:S01]  /*07f0*/  IMAD R37, R23, -0x2daee0ad, RZ ;  /* 0xd2511f5317257824 */ /* 0x000fe200078e02ff */
[--C-:B------:R-:W-:Y:S01]  /*0800*/  HADD2.F32 R23, -RZ, R38.reuse.H0_H0 ;  /* 0x20000026ff177230 */ /* 0x100fe20000004100 */
[----:B------:R-:W-:Y:S01]  /*0810*/  LOP3.LUT R77, R77, UR25, R36, 0x96, !PT ;  /* 0x000000194d4d7c12 */ /* 0x000fe2000f8e9624 */
[----:B------:R-:W-:-:S02]  /*0820*/  HADD2.F32 R56, -RZ, R38.H1_H1 ;  /* 0x30000026ff387230 */ /* 0x000fc40000004100 */
[--C-:B------:R-:W-:Y:S01]  /*0830*/  HADD2.F32 R57, -RZ, R39.reuse.H0_H0 ;  /* 0x20000027ff397230 */ /* 0x100fe20000004100 */
[----:B------:R-:W-:Y:S01]  /*0840*/  LOP3.LUT R76, R87, UR26, R37, 0x96, !PT ;  /* 0x0000001a574c7c12 */ /* 0x000fe2000f8e9625 */
[----:B------:R-:W-:Y:S02]  /*0850*/  HADD2.F32 R58, -RZ, R39.H1_H1 ;  /* 0x30000027ff3a7230 */ /* 0x000fe40000004100 */
.L_x_3800:
[----:B------:R-:W-:-:S04]  /*0860*/  IMAD.MOV.U32 R73, RZ, RZ, 0x4 ;  /* 0x00000004ff497424 */ /* 0x000fc800078e00ff */
[----:B------:R-:W-:-:S05]  /*0870*/  IMAD.WIDE R44, R2, R73, c[0x0][0x1d0] ;  /* 0x00007400022c7625 */ /* 0x000fca00078e0249 */
[----:B------:R0:W2:Y:S01]  /*0880*/  LDG.E R50, [R44.64] ;  /* 0x000000062c327981 */ /* 0x0000a2000c1e1900 */
[----:B------:R-:W-:Y:S01]  /*0890*/  ISETP.NE.U32.AND P0, PT, RZ, c[0x0][0x180], PT ;  /* 0x00006000ff007a0c */ /* 0x000fe20003f05070 */
[C---:B------:R-:W-:Y:S01]  /*08a0*/  IMAD R46, R2.reuse, c[0x0][0x168], RZ ;  /* 0x00005a00022e7a24 */ /* 0x040fe200078e02ff */
[----:B------:R-:W-:Y:S01]  /*08b0*/  MOV R82, RZ ;  /* 0x000000ff00527202 */ /* 0x000fe20000000f00 */
[----:B------:R-:W-:Y:S01]  /*08c0*/  IMAD.WIDE R72, R2, R73, c[0x0][0x1d8] ;  /* 0x0000760002487625 */ /* 0x000fe200078e0249 */
[----:B------:R-:W-:Y:S02]  /*08d0*/  ISETP.NE.AND.EX P0, PT, RZ, c[0x0][0x184], PT, P0 ;  /* 0x00006100ff007a0c */ /* 0x000fe40003f05300 */
[----:B0-----:R-:W-:-:S03]  /*08e0*/  LOP3.LUT R44, R0, 0xff, RZ, 0xc0, !PT ;  /* 0x000000ff002c7812 */ /* 0x001fc600078ec0ff */
[----:B-----5:R0:W5:Y:S08]  /*08f0*/  LDG.E R72, [R72.64] ;  /* 0x0000000648487981 */ /* 0x020170000c1e1900 */
        /* <DEDUP_REMOVED lines=20> */
[----:B------:R-:W-:Y:S01]  /*0a40*/  IMAD.MOV.U32 R44, RZ, RZ, R90 ;  /* 0x000000ffff2c7224 */ /* 0x000fe200078e005a */
[----:B------:R-:W-:Y:S05]  /*0a50*/  @!P0 BRA `(.L_x_3551) ;  /* 0x0000058000008947 */ /* 0x000fea0003800000 */
[----:B------:R-:W-:Y:S01]  /*0a60*/  IMAD.MOV.U32 R44, RZ, RZ, R90 ;  /* 0x000000ffff2c7224 */ /* 0x000fe200078e005a */
[----:B-----5:R-:W-:Y:S01]  /*0a70*/  HADD2.F32 R55, -RZ, R36.H0_H0 ;  /* 0x20000024ff377230 */ /* 0x020fe20000004100 */
[----:B------:R-:W-:Y:S05]  /*0a80*/  BRA `(.L_x_3551) ;  /* 0x0000055000007947 */ /* 0x000fea0003800000 */
.L_x_3550:
        /* <DEDUP_REMOVED lines=12> */
.L_x_3553:
[----:B------:R-:W-:Y:S02]  /*0b50*/  MOV R48, R80 ;  /* 0x0000005000307202 */ /* 0x000fe40000000f00 */
.L_x_3554:
[----:B------:R-:W-:Y:S05]  /*0b60*/  BSYNC B1 ;  /* 0x0000000000017941 */ /* 0x000fea0003800000 */
.L_x_3552:
        /* <DEDUP_REMOVED lines=16> */
.L_x_3558:
[----:B------:R-:W-:Y:S05]  /*0c70*/  BSYNC B2 ;  /* 0x0000000000027941 */ /* 0x000fea0003800000 */
.L_x_3557:
        /* <DEDUP_REMOVED lines=42> */
.L_x_3556:
[----:B------:R-:W-:Y:S05]  /*0f20*/  BSYNC B1 ;  /* 0x0000000000017941 */ /* 0x000fea0003800000 */
.L_x_3555:
        /* <DEDUP_REMOVED lines=10> */
[----:B------:R-:W-:Y:S02]  /*0fd0*/  @P0 FADD.FTZ R55, R55, R50 ;  /* 0x0000003237370221 */ /* 0x000fe40000010000 */
.L_x_3551:
[----:B------:R-:W-:Y:S05]  /*0fe0*/  BSYNC B0 ;  /* 0x0000000000007941 */ /* 0x000fea0003800000 */
.L_x_3549:
        /* <DEDUP_REMOVED lines=8> */
.L_x_3560:
        /* <DEDUP_REMOVED lines=12> */
.L_x_3563:
[----:B------:R-:W-:Y:S02]  /*1130*/  MOV R48, R80 ;  /* 0x0000005000307202 */ /* 0x000fe40000000f00 */
.L_x_3564:
[----:B------:R-:W-:Y:S05]  /*1140*/  BSYNC B1 ;  /* 0x0000000000017941 */ /* 0x000fea0003800000 */
.L_x_3562:
        /* <DEDUP_REMOVED lines=16> */
.L_x_3568:
[----:B------:R-:W-:Y:S05]  /*1250*/  BSYNC B2 ;  /* 0x0000000000027941 */ /* 0x000fea0003800000 */
.L_x_3567:
        /* <DEDUP_REMOVED lines=41> */
[----:B------:R-:W-:Y:S02]  /*14f0*/  LOP3.LUT R76, R87, UR26, R76, 0x96, !PT ;  /* 0x0000001a574c7c12 */ /* 0x000fe4000f8e964c */
.L_x_3566:
[----:B------:R-:W-:Y:S05]  /*1500*/  BSYNC B1 ;  /* 0x0000000000017941 */ /* 0x000fea0003800000 */
.L_x_3565:
[----:B------:R-:W0:Y:S01]  /*1510*/  I2F.U32 R44, R48 ;  /* 0x00000030002c7306 */ /* 0x000e220000201000 */
[----:B-----5:R-:W-:Y:S01]  /*1520*/  HADD2.F32 R46, -RZ, R40.H1_H1 ;  /* 0x30000028ff2e7230 */ /* 0x020fe20000004100 */
[----:B------:R-:W-:-:S04]  /*1530*/  IMAD.MOV.U32 R47, RZ, RZ, 0x2f800000 ;  /* 0x2f800000ff2f7424 */ /* 0x000fc800078e00ff */
[----:B------:R-:W-:-:S04]  /*1540*/  FMUL.FTZ R46, R46, c[0x0][0x1ec] ;  /* 0x00007b002e2e7a20 */ /* 0x000fc80000410000 */
[----:B------:R-:W-:Y:S02]  /*1550*/  FMUL.FTZ R46, R46, c[0x0][0x1e8] ;  /* 0x00007a002e2e7a20 */ /* 0x000fe40000410000 */
[----:B0-----:R-:W-:Y:S01]  /*1560*/  FFMA.FTZ R44, R44, R47, 1.1641532182693481445e-10 ;  /* 0x2f0000002c2c7423 */ /* 0x001fe2000001002f */
[----:B------:R-:W-:-:S04]  /*1570*/  @P0 HADD2.F32 R47, -RZ, R36.H1_H1 ;  /* 0x30000024ff2f0230 */ /* 0x000fc80000004100 */
[----:B------:R-:W-:-:S04]  /*1580*/  FSETP.GTU.FTZ.AND P3, PT, R44, c[0x0][0x1e4], PT ;  /* 0x000079002c007a0b */ /* 0x000fc80003f7c000 */
[----:B------:R-:W-:Y:S02]  /*1590*/  FSEL R54, R46, RZ, !P3 ;  /* 0x000000ff2e367208 */ /* 0x000fe40005800000 */
[----:B------:R-:W-:-:S03]  /*15a0*/  SEL R65, RZ, 0x1, P3 ;  /* 0x00000001ff417807 */ /* 0x000fc60001800000 */
[----:B------:R-:W-:Y:S02]  /*15b0*/  @P0 FADD.FTZ R54, R54, R47 ;  /* 0x0000002f36360221 */ /* 0x000fe40000010000 */
.L_x_3561:
[----:B------:R-:W-:Y:S05]  /*15c0*/  BSYNC B0 ;  /* 0x0000000000007941 */ /* 0x000fea0003800000 */
.L_x_3559:
        /* <DEDUP_REMOVED lines=8> */
.L_x_3570:
        /* <DEDUP_REMOVED lines=12> */
.L_x_3573:
[----:B------:R-:W-:Y:S02]  /*1710*/  MOV R52, R80 ;  /* 0x0000005000347202 */ /* 0x000fe40000000f00 */
.L_x_3574:
[----:B------:R-:W-:Y:S05]  /*1720*/  BSYNC B1 ;  /* 0x0000000000017941 */ /* 0x000fea0003800000 */
.L_x_3572:
        /* <DEDUP_REMOVED lines=16> */
.L_x_3578:
[----:B------:R-:W-:Y:S05]  /*1830*/  BSYNC B2 ;  /* 0x0000000000027941 */ /* 0x000fea0003800000 */
.L_x_3577:
        /* <DEDUP_REMOVED lines=42> */
.L_x_3576:
[----:B------:R-:W-:Y:S05]  /*1ae0*/  BSYNC B1 ;  /* 0x0000000000017941 */ /* 0x000fea0003800000 */
.L_x_3575:
        /* <DEDUP_REMOVED lines=11> */
.L_x_3571:
[----:B------:R-:W-:Y:S05]  /*1ba0*/  BSYNC B0 ;  /* 0x0000000000007941 */ /* 0x000fea0003800000 */
.L_x_3569:
        /* <DEDUP_REMOVED lines=8> */
.L_x_3580:
        /* <DEDUP_REMOVED lines=12> */
.L_x_3583:
[----:B------:R-:W-:Y:S02]  /*1cf0*/  MOV R67, R80 ;  /* 0x0000005000437202 */ /* 0x000fe40000000f00 */
.L_x_3584:
[----:B------:R-:W-:Y:S05]  /*1d00*/  BSYNC B1 ;  /* 0x0000000000017941 */ /* 0x000fea0003800000 */
.L_x_3582:
        /* <DEDUP_REMOVED lines=16> */
.L_x_3588:
[----:B------:R-:W-:Y:S05]  /*1e10*/  BSYNC B2 ;  /* 0x0000000000027941 */ /* 0x000fea0003800000 */
.L_x_3587:
        /* <DEDUP_REMOVED lines=42> */
.L_x_3586:
[----:B------:R-:W-:Y:S05]  /*20c0*/  BSYNC B1 ;  /* 0x0000000000017941 */ /* 0x000fea0003800000 */
.L_x_3585:
        /* <DEDUP_REMOVED lines=10> */
[----:B------:R-:W-:Y:S01]  /*2170*/  @P0 FADD.FTZ R52, R52, R47 ;  /* 0x0000002f34340221 */ /* 0x000fe20000010000 */
[----:B------:R-:W-:Y:S02]  /*2180*/  PRMT R67, R44, 0x7610, R67 ;  /* 0x000076102c437816 */ /* 0x000fe40000000043 */
.L_x_3581:
[----:B------:R-:W-:Y:S05]  /*2190*/  BSYNC B0 ;  /* 0x0000000000007941 */ /* 0x000fea0003800000 */
.L_x_3579:
        /* <DEDUP_REMOVED lines=8> */
.L_x_3590:
        /* <DEDUP_REMOVED lines=12> */
.L_x_3593:
[----:B------:R-:W-:Y:S02]  /*22e0*/  MOV R68, R80 ;  /* 0x0000005000447202 */ /* 0x000fe40000000f00 */
.L_x_3594:
[----:B------:R-:W-:Y:S05]  /*22f0*/  BSYNC B1 ;  /* 0x0000000000017941 */ /* 0x000fea0003800000 */
.L_x_3592:
        /* <DEDUP_REMOVED lines=16> */
.L_x_3598:
[----:B------:R-:W-:Y:S05]  /*2400*/  BSYNC B2 ;  /* 0x0000000000027941 */ /* 0x000fea0003800000 */
.L_x_3597:
        /* <DEDUP_REMOVED lines=42> */
.L_x_3596:
[----:B------:R-:W-:Y:S05]  /*26b0*/  BSYNC B1 ;  /* 0x0000000000017941 */ /* 0x000fea0003800000 */
.L_x_3595:
        /* <DEDUP_REMOVED lines=12> */
.L_x_3591:
[----:B------:R-:W-:Y:S05]  /*2780*/  BSYNC B0 ;  /* 0x0000000000007941 */ /* 0x000fea0003800000 */
.L_x_3589:
        /* <DEDUP_REMOVED lines=8> */
.L_x_3600:
        /* <DEDUP_REMOVED lines=12> */
.L_x_3603:
[----:B------:R-:W-:Y:S02]  /*28d0*/  MOV R69, R80 ;  /* 0x0000005000457202 */ /* 0x000fe40000000f00 */
.L_x_3604:
[----:B------:R-:W-:Y:S05]  /*28e0*/  BSYNC B1 ;  /* 0x0000000000017941 */ /* 0x000fea0003800000 */
.L_x_3602:
        /* <DEDUP_REMOVED lines=16> */
.L_x_3608:
[----:B------:R-:W-:Y:S05]  /*29f0*/  BSYNC B2 ;  /* 0x0000000000027941 */ /* 0x000fea0003800000 */
.L_x_3607:
        /* <DEDUP_REMOVED lines=42> */
.L_x_3606:
[----:B------:R-:W-:Y:S05]  /*2ca0*/  BSYNC B1 ;  /* 0x0000000000017941 */ /* 0x000fea0003800000 */
.L_x_3605:
        /* <DEDUP_REMOVED lines=12> */
.L_x_3601:
[----:B------:R-:W-:Y:S05]  /*2d70*/  BSYNC B0 ;  /* 0x0000000000007941 */ /* 0x000fea0003800000 */
.L_x_3599:
        /* <DEDUP_REMOVED lines=8> */
.L_x_3610:
        /* <DEDUP_REMOVED lines=12> */
.L_x_3613:
[----:B------:R-:W-:Y:S02]  /*2ec0*/  MOV R70, R80 ;  /* 0x0000005000467202 */ /* 0x000fe40000000f00 */
.L_x_3614:
[----:B------:R-:W-:Y:S05]  /*2ed0*/  BSYNC B1 ;  /* 0x0000000000017941 */ /* 0x000fea0003800000 */
.L_x_3612:
        /* <DEDUP_REMOVED lines=16> */
.L_x_3618:
[----:B------:R-:W-:Y:S05]  /*2fe0*/  BSYNC B2 ;  /* 0x0000000000027941 */ /* 0x000fea0003800000 */
.L_x_3617:
        /* <DEDUP_REMOVED lines=42> */
.L_x_3616:
[----:B------:R-:W-:Y:S05]  /*3290*/  BSYNC B1 ;  /* 0x0000000000017941 */ /* 0x000fea0003800000 */
.L_x_3615:
        /* <DEDUP_REMOVED lines=12> */
.L_x_3611:
[----:B------:R-:W-:Y:S05]  /*3360*/  BSYNC B0 ;  /* 0x0000000000007941 */ /* 0x000fea0003800000 */
.L_x_3609:
        /* <DEDUP_REMOVED lines=8> */
.L_x_3620:
        /* <DEDUP_REMOVED lines=12> */
.L_x_3623:
[----:B------:R-:W-:Y:S02]  /*34b0*/  MOV R73, R80 ;  /* 0x0000005000497202 */ /* 0x000fe40000000f00 */
.L_x_3624:
[----:B------:R-:W-:Y:S05]  /*34c0*/  BSYNC B1 ;  /* 0x0000000000017941 */ /* 0x000fea0003800000 */
.L_x_3622:
        /* <DEDUP_REMOVED lines=16> */
.L_x_3628:
[----:B------:R-:W-:Y:S05]  /*35d0*/  BSYNC B2 ;  /* 0x0000000000027941 */ /* 0x000fea0003800000 */
.L_x_3627:
        /* <DEDUP_REMOVED lines=42> */
.L_x_3626:
[----:B------:R-:W-:Y:S05]  /*3880*/  BSYNC B1 ;  /* 0x0000000000017941 */ /* 0x000fea0003800000 */
.L_x_3625:
        /* <DEDUP_REMOVED lines=11> */
.L_x_3621:
[----:B------:R-:W-:Y:S05]  /*3940*/  BSYNC B0 ;  /* 0x0000000000007941 */ /* 0x000fea0003800000 */
.L_x_3619:
[----:B------:R-:W-:Y:S01]  /*3950*/  HFMA2.MMA R105, -RZ, RZ, 0, 9.5367431640625e-07 ;  /* 0x00000010ff697435 */ /* 0x000fe200000001ff */
[----:B------:R-:W-:Y:S01]  /*3960*/  F2FP.PACK_AB R47, R48, R49 ;  /* 0x00000031302f723e */ /* 0x000fe200000000ff */
[----:B------:R-:W-:Y:S01]  /*3970*/  BSSY B0, `(.L_x_3629) ;  /* 0x000001f000007945 */ /* 0x000fe20003800000 */
[----:B------:R-:W-:Y:S02]  /*3980*/  F2FP.PACK_AB R46, R50, R51 ;  /* 0x00000033322e723e */ /* 0x000fe400000000ff */
[----:B------:R-:W-:Y:S02]  /*3990*/  F2FP.PACK_AB R45, R52, R53 ;  /* 0x00000035342d723e */ /* 0x000fe400000000ff */
[----:B------:R-:W-:Y:S02]  /*39a0*/  F2FP.PACK_AB R44, R54, R55 ;  /* 0x00000037362c723e */ /* 0x000fe400000000ff */
[----:B------:R-:W-:Y:S01]  /*39b0*/  IADD3 R94, R82, 0x100, RZ ;  /* 0x00000100525e7810 */ /* 0x000fe20007ffe0ff */
[C---:B------:R-:W-:Y:S01]  /*39c0*/  IMAD.WIDE.U32 R90, R88.reuse, R105, c[0x0][0x188] ;  /* 0x00006200585a7625 */ /* 0x040fe200078e0069 */
[----:B------:R-:W-:-:S03]  /*39d0*/  IADD3 R92, R88, 0x100, RZ ;  /* 0x00000100585c7810 */ /* 0x000fc60007ffe0ff */
[-C--:B------:R-:W-:Y:S01]  /*39e0*/  @P1 IMAD.WIDE.U32 R78, R94, R105.reuse, c[0x0][0x170] ;  /* 0x00005c005e4e1625 */ /* 0x080fe200078e0069 */
[----:B------:R0:W-:Y:S03]  /*39f0*/  STG.E.128 [R90.64], R44 ;  /* 0x0000002c5a007986 */ /* 0x0001e6000c101d06 */
[----:B------:R-:W-:Y:S01]  /*3a00*/  @P0 IMAD.WIDE.U32 R74, R92, R105, c[0x0][0x180] ;  /* 0x000060005c4a0625 */ /* 0x000fe200078e0069 */
[----:B------:R-:W-:Y:S05]  /*3a10*/  @!P1 BRA `(.L_x_3630) ;  /* 0x0000014000009947 */ /* 0x000fea0003800000 */
[----:B0-----:R-:W-:Y:S01]  /*3a20*/  IMAD.U32 R45, R70, 0x10000, RZ ;  /* 0x00010000462d7824 */ /* 0x001fe200078e00ff */
[----:B------:R-:W-:Y:S01]  /*3a30*/  LOP3.LUT R44, R84, 0xffff, RZ, 0xc0, !PT ;  /* 0x0000ffff542c7812 */ /* 0x000fe200078ec0ff */
[----:B------:R-:W-:Y:S01]  /*3a40*/  IMAD.MOV.U32 R85, RZ, RZ, 0x8 ;  /* 0x00000008ff557424 */ /* 0x000fe200078e00ff */
[----:B------:R-:W-:Y:S02]  /*3a50*/  LOP3.LUT R90, R67, 0xff, RZ, 0xc0, !PT ;  /* 0x000000ff435a7812 */ /* 0x000fe400078ec0ff */
[----:B------:R-:W-:-:S02]  /*3a60*/  LOP3.LUT R47, R45, 0xff0000, RZ, 0xc0, !PT ;  /* 0x00ff00002d2f7812 */ /* 0x000fc400078ec0ff */
[----:B------:R-:W-:Y:S01]  /*3a70*/  PRMT R45, R69, 0x7104, RZ ;  /* 0x00007104452d7816 */ /* 0x000fe200000000ff */
[----:B------:R-:W-:Y:S01]  /*3a80*/  IMAD.WIDE.U32 R90, R90, 0x1000000, RZ ;  /* 0x010000005a5a7825 */ /* 0x000fe200078e00ff */
[----:B------:R-:W-:Y:S02]  /*3a90*/  PRMT R96, R47, 0x4210, R44 ;  /* 0x000042102f607816 */ /* 0x000fe4000000002c */
[----:B------:R-:W-:Y:S02]  /*3aa0*/  LOP3.LUT R46, R66, 0xff, RZ, 0xc0, !PT ;  /* 0x000000ff422e7812 */ /* 0x000fe400078ec0ff */
[----:B------:R-:W-:Y:S02]  /*3ab0*/  LOP3.LUT R44, R65, 0xff, RZ, 0xc0, !PT ;  /* 0x000000ff412c7812 */ /* 0x000fe400078ec0ff */
[----:B------:R-:W-:Y:S01]  /*3ac0*/  LOP3.LUT R83, R96, 0xff00, R45, 0xf8, !PT ;  /* 0x0000ff0060537812 */ /* 0x000fe200078ef82d */
[----:B------:R-:W-:-:S03]  /*3ad0*/  IMAD.WIDE.U32 R46, R46, 0x10000, RZ ;  /* 0x000100002e2e7825 */ /* 0x000fc600078e00ff */
[----:B------:R-:W-:Y:S01]  /*3ae0*/  LOP3.LUT R83, R83, 0xff, R68, 0xf8, !PT ;  /* 0x000000ff53537812 */ /* 0x000fe200078ef844 */
[----:B------:R-:W-:-:S03]  /*3af0*/  IMAD.WIDE.U32 R44, R44, 0x100, RZ ;  /* 0x000001002c2c7825 */ /* 0x000fc600078e00ff */
[----:B------:R-:W-:Y:S02]  /*3b00*/  LOP3.LUT R47, R47, R83, R91, 0xfe, !PT ;  /* 0x000000532f2f7212 */ /* 0x000fe400078efe5b */
[----:B------:R-:W-:Y:S02]  /*3b10*/  LOP3.LUT R73, R44, R90, R46, 0xfe, !PT ;  /* 0x0000005a2c497212 */ /* 0x000fe400078efe2e */
[----:B------:R-:W-:Y:S01]  /*3b20*/  LOP3.LUT R45, R47, R45, RZ, 0xfc, !PT ;  /* 0x0000002d2f2d7212 */ /* 0x000fe200078efcff */
[----:B------:R-:W-:Y:S01]  /*3b30*/  IMAD.WIDE.U32 R46, R82, R85, c[0x0][0x190] ;  /* 0x00006400522e7625 */ /* 0x000fe200078e0055 */
[----:B------:R-:W-:-:S05]  /*3b40*/  LOP3.LUT R44, R73, 0xff, R64, 0xf8, !PT ;  /* 0x000000ff492c7812 */ /* 0x000fca00078ef840 */
[----:B------:R0:W-:Y:S02]  /*3b50*/  STG.E.64 [R46.64], R44 ;  /* 0x0000002c2e007986 */ /* 0x0001e4000c101b06 */
.L_x_3630:
[----:B------:R-:W-:Y:S05]  /*3b60*/  BSYNC B0 ;  /* 0x0000000000007941 */ /* 0x000fea0003800000 */
.L_x_3629:
[----:B-----5:R1:W5:Y:S04]  /*3b70*/  @P1 LDG.E.128 R40, [R78.64] ;  /* 0x000000064e281981 */ /* 0x020368000c1e1d00 */
[----:B------:R1:W5:Y:S01]  /*3b80*/  @P0 LDG.E.128 R36, [R74.64] ;  /* 0x000000064a240981 */ /* 0x000362000c1e1d00 */
[----:B------:R-:W-:Y:S01]  /*3b90*/  BSSY B0, `(.L_x_3631) ;  /* 0x000005e000007945 */ /* 0x000fe20003800000 */
[----:B------:R-:W-:Y:S05]  /*3ba0*/  @P2 BRA `(.L_x_3632) ;  /* 0x0000006000002947 */ /* 0x000fea0003800000 */
[----:B------:R-:W-:Y:S01]  /*3bb0*/  MOV R89, RZ ;  /* 0x000000ff00597202 */ /* 0x000fe20000000f00 */
[----:B0-----:R-:W-:Y:S01]  /*3bc0*/  IMAD.MOV.U32 R44, RZ, RZ, R81 ;  /* 0x000000ffff2c7224 */ /* 0x001fe200078e0051 */
[----:B------:R-:W-:Y:S05]  /*3bd0*/  @!P0 BRA `(.L_x_3633) ;  /* 0x0000059000008947 */ /* 0x000fea0003800000 */
[----:B------:R-:W-:Y:S01]  /*3be0*/  IMAD.MOV.U32 R44, RZ, RZ, R81 ;  /* 0x000000ffff2c7224 */ /* 0x000fe200078e0051 */
[----:B-----5:R-:W-:Y:S01]  /*3bf0*/  HADD2.F32 R89, -RZ, R36.H0_H0 ;  /* 0x20000024ff597230 */ /* 0x020fe20000004100 */
[----:B------:R-:W-:Y:S05]  /*3c00*/  BRA `(.L_x_3633) ;  /* 0x0000056000007947 */ /* 0x000fea0003800000 */
.L_x_3632:
[C---:B------:R-:W-:Y:S01]  /*3c10*/  ISETP.NE.AND P3, PT, R81.reuse, 0x1, PT ;  /* 0x000000015100780c */ /* 0x040fe20003f65270 */
[----:B------:R-:W-:Y:S01]  /*3c20*/  BSSY B1, `(.L_x_3634) ;  /* 0x000000c000017945 */ /* 0x000fe20003800000 */
[----:B0-----:R-:W-:-:S11]  /*3c30*/  IADD3 R44, R81, 0x1, RZ ;  /* 0x00000001512c7810 */ /* 0x001fd60007ffe0ff */
        /* <DEDUP_REMOVED lines=9> */
.L_x_3635:
[----:B------:R-:W-:Y:S02]  /*3cd0*/  MOV R64, R80 ;  /* 0x0000005000407202 */ /* 0x000fe40000000f00 */
.L_x_3636:
[----:B------:R-:W-:Y:S05]  /*3ce0*/  BSYNC B1 ;  /* 0x0000000000017941 */ /* 0x000fea0003800000 */
.L_x_3634:
        /* <DEDUP_REMOVED lines=16> */
.L_x_3640:
[----:B------:R-:W-:Y:S05]  /*3df0*/  BSYNC B2 ;  /* 0x0000000000027941 */ /* 0x000fea0003800000 */
.L_x_3639:
[----:B------:R-:W-:Y:S01]  /*3e00*/  IMAD.HI.U32 R44, R59, -0x326172a9, RZ ;  /* 0xcd9e8d573b2c7827 */ /* 0x000fe200078e00ff */
[----:B------:R-:W-:-:S03]  /*3e10*/  LOP3.LUT R45, R45, UR5, R62, 0x96, !PT ;  /* 0x000000052d2d7c12 */ /* 0x000fc6000f8e963e */
[----:B------:R-:W-:Y:S01]  /*3e20*/  IMAD R73, R59, -0x326172a9, RZ ;  /* 0xcd9e8d573b497824 */ /* 0x000fe200078e02ff */
[----:B------:R-:W-:Y:S01]  /*3e30*/  LOP3.LUT R44, R44, UR4, R61, 0x96, !PT ;  /* 0x000000042c2c7c12 */ /* 0x000fe2000f8e963d */
[----:B------:R-:W-:-:S04]  /*3e40*/  IMAD.WIDE.U32 R46, R45, -0x326172a9, RZ ;  /* 0xcd9e8d572d2e7825 */ /* 0x000fc800078e00ff */
[----:B------:R-:W-:Y:S01]  /*3e50*/  IMAD R45, R60, -0x2daee0ad, RZ ;  /* 0xd2511f533c2d7824 */ /* 0x000fe200078e02ff */
[----:B------:R-:W-:Y:S01]  /*3e60*/  LOP3.LUT R73, R47, UR9, R73, 0x96, !PT ;  /* 0x000000092f497c12 */ /* 0x000fe2000f8e9649 */
[----:B-1----:R-:W-:-:S04]  /*3e70*/  IMAD.WIDE.U32 R74, R44, -0x2daee0ad, RZ ;  /* 0xd2511f532c4a7825 */ /* 0x002fc800078e00ff */
        /* <DEDUP_REMOVED lines=34> */
.L_x_3638:
[----:B------:R-:W-:Y:S05]  /*40a0*/  BSYNC B1 ;  /* 0x0000000000017941 */ /* 0x000fea0003800000 */
.L_x_3637:
        /* <DEDUP_REMOVED lines=12> */
.L_x_3633:
[----:B------:R-:W-:Y:S05]  /*4170*/  BSYNC B0 ;  /* 0x0000000000007941 */ /* 0x000fea0003800000 */
.L_x_3631:
        /* <DEDUP_REMOVED lines=8> */
.L_x_3642:
        /* <DEDUP_REMOVED lines=12> */
.L_x_3645:
[----:B------:R-:W-:Y:S02]  /*42c0*/  MOV R65, R80 ;  /* 0x0000005000417202 */ /* 0x000fe40000000f00 */
.L_x_3646:
[----:B------:R-:W-:Y:S05]  /*42d0*/  BSYNC B1 ;  /* 0x0000000000017941 */ /* 0x000fea0003800000 */
.L_x_3644:
        /* <DEDUP_REMOVED lines=16> */
.L_x_3650:
[----:B------:R-:W-:Y:S05]  /*43e0*/  BSYNC B2 ;  /* 0x0000000000027941 */ /* 0x000fea0003800000 */
.L_x_3649:
        /* <DEDUP_REMOVED lines=42> */
.L_x_3648:
[----:B------:R-:W-:Y:S05]  /*4690*/  BSYNC B1 ;  /* 0x0000000000017941 */ /* 0x000fea0003800000 */
.L_x_3647:
[----:B------:R-:W0:Y:S01]  /*46a0*/  I2F.U32 R44, R65 ;  /* 0x00000041002c7306 */ /* 0x000e220000201000 */
[----:B-----5:R-:W-:Y:S01]  /*46b0*/  HADD2.F32 R46, -RZ, R40.H1_H1 ;  /* 0x30000028ff2e7230 */ /* 0x020fe20000004100 */
[----:B------:R-:W-:Y:S01]  /*46c0*/  IMAD.MOV.U32 R47, RZ, RZ, 0x2f800000 ;  /* 0x2f800000ff2f7424 */ /* 0x000fe200078e00ff */
[----:B-1----:R-:W-:-:S03]  /*46d0*/  @P0 HADD2.F32 R74, -RZ, R36.H1_H1 ;  /* 0x30000024ff4a0230 */ /* 0x002fc60000004100 */
        /* <DEDUP_REMOVED lines=8> */
.L_x_3643:
[----:B------:R-:W-:Y:S05]  /*4760*/  BSYNC B0 ;  /* 0x0000000000007941 */ /* 0x000fea0003800000 */
.L_x_3641:
        /* <DEDUP_REMOVED lines=8> */
.L_x_3652:
        /* <DEDUP_REMOVED lines=12> */
.L_x_3655:
[----:B------:R-:W-:Y:S02]  /*48b0*/  MOV R66, R80 ;  /* 0x0000005000427202 */ /* 0x000fe40000000f00 */
.L_x_3656:
[----:B------:R-:W-:Y:S05]  /*48c0*/  BSYNC B1 ;  /* 0x0000000000017941 */ /* 0x000fea0003800000 */
.L_x_3654:
        /* <DEDUP_REMOVED lines=16> */
.L_x_3660:
[----:B------:R-:W-:Y:S05]  /*49d0*/  BSYNC B2 ;  /* 0x0000000000027941 */ /* 0x000fea0003800000 */
.L_x_3659:
[----:B------:R-:W-:Y:S01]  /*49e0*/  IMAD.HI.U32 R44, R59, -0x326172a9, RZ ;  /* 0xcd9e8d573b2c7827 */ /* 0x000fe200078e00ff */
[----:B------:R-:W-:-:S03]  /*49f0*/  LOP3.LUT R45, R45, UR5, R62, 0x96, !PT ;  /* 0x000000052d2d7c12 */ /* 0x000fc6000f8e963e */
[----:B------:R-:W-:Y:S01]  /*4a00*/  IMAD R47, R59, -0x326172a9, RZ ;  /* 0xcd9e8d573b2f7824 */ /* 0x000fe200078e02ff */
[----:B-1----:R-:W-:Y:S01]  /*4a10*/  LOP3.LUT R74, R44, UR4, R61, 0x96, !PT ;  /* 0x000000042c4a7c12 */ /* 0x002fe2000f8e963d */
        /* <DEDUP_REMOVED lines=39> */
.L_x_3658:
[----:B------:R-:W-:Y:S05]  /*4c90*/  BSYNC B1 ;  /* 0x0000000000017941 */ /* 0x000fea0003800000 */
.L_x_3657:
        /* <DEDUP_REMOVED lines=12> */
.L_x_3653:
[----:B------:R-:W-:Y:S05]  /*4d60*/  BSYNC B0 ;  /* 0x0000000000007941 */ /* 0x000fea0003800000 */
.L_x_3651:
        /* <DEDUP_REMOVED lines=8> */
.L_x_3662:
        /* <DEDUP_REMOVED lines=12> */
.L_x_3665:
[----:B------:R-:W-:Y:S02]  /*4eb0*/  IMAD.MOV.U32 R67, RZ, RZ, R80 ;  /* 0x000000ffff437224 */ /* 0x000fe400078e0050 */
.L_x_3666:
[----:B------:R-:W-:Y:S05]  /*4ec0*/  BSYNC B1 ;  /* 0x0000000000017941 */ /* 0x000fea0003800000 */
.L_x_3664:
        /* <DEDUP_REMOVED lines=16> */
.L_x_3670:
[----:B------:R-:W-:Y:S05]  /*4fd0*/  BSYNC B2 ;  /* 0x0000000000027941 */ /* 0x000fea0003800000 */
.L_x_3669:
        /* <DEDUP_REMOVED lines=43> */
.L_x_3668:
[----:B------:R-:W-:Y:S05]  /*5290*/  BSYNC B1 ;  /* 0x0000000000017941 */ /* 0x000fea0003800000 */
.L_x_3667:
        /* <DEDUP_REMOVED lines=12> */
.L_x_3663:
[----:B------:R-:W-:Y:S05]  /*5360*/  BSYNC B0 ;  /* 0x0000000000007941 */ /* 0x000fea0003800000 */
.L_x_3661:
        /* <DEDUP_REMOVED lines=8> */
.L_x_3672:
        /* <DEDUP_REMOVED lines=12> */
.L_x_3675:
[----:B------:R-:W-:Y:S02]  /*54b0*/  IMAD.MOV.U32 R68, RZ, RZ, R80 ;  /* 0x000000ffff447224 */ /* 0x000fe400078e0050 */
.L_x_3676:
[----:B------:R-:W-:Y:S05]  /*54c0*/  BSYNC B1 ;  /* 0x0000000000017941 */ /* 0x000fea0003800000 */
.L_x_3674:
        /* <DEDUP_REMOVED lines=16> */
.L_x_3680:
[----:B------:R-:W-:Y:S05]  /*55d0*/  BSYNC B2 ;  /* 0x0000000000027941 */ /* 0x000fea0003800000 */
.L_x_3679:
        /* <DEDUP_REMOVED lines=43> */
.L_x_3678:
[----:B------:R-:W-:Y:S05]  /*5890*/  BSYNC B1 ;  /* 0x0000000000017941 */ /* 0x000fea0003800000 */
.L_x_3677:
        /* <DEDUP_REMOVED lines=12> */
.L_x_3673:
[----:B------:R-:W-:Y:S05]  /*5960*/  BSYNC B0 ;  /* 0x0000000000007941 */ /* 0x000fea0003800000 */
.L_x_3671:
[----:B------:R-:W-:Y:S01]  /*5970*/  BSSY B0, `(.L_x_3681) ;  /* 0x0000060000007945 */ /* 0x000fe20003800000 */
[----:B------:R-:W-:Y:S05]  /*5980*/  @P2 BRA `(.L_x_3682) ;  /* 0x0000006000002947 */ /* 0x000fea0003800000 */
[----:B-1----:R-:W-:Y:S01]  /*5990*/  HFMA2.MMA R79, -RZ, RZ, 0, 0 ;  /* 0x00000000ff4f7435 */ /* 0x002fe200000001ff */
[----:B------:R-:W-:Y:S01]  /*59a0*/  IMAD.MOV.U32 R45, RZ, RZ, R44 ;  /* 0x000000ffff2d7224 */ /* 0x000fe200078e002c */
[----:B------:R-:W-:Y:S05]  /*59b0*/  @!P0 BRA `(.L_x_3683) ;  /* 0x000005b000008947 */ /* 0x000fea0003800000 */
[----:B------:R-:W-:Y:S01]  /*59c0*/  IMAD.MOV.U32 R45, RZ, RZ, R44 ;  /* 0x000000ffff2d7224 */ /* 0x000fe200078e002c */
[----:B-----5:R-:W-:Y:S01]  /*59d0*/  HADD2.F32 R79, -RZ, R38.H1_H1 ;  /* 0x30000026ff4f7230 */ /* 0x020fe20000004100 */
[----:B------:R-:W-:Y:S05]  /*59e0*/  BRA `(.L_x_3683) ;  /* 0x0000058000007947 */ /* 0x000fea0003800000 */
.L_x_3682:
        /* <DEDUP_REMOVED lines=12> */
.L_x_3685:
[----:B------:R-:W-:Y:S02]  /*5ab0*/  MOV R69, R80 ;  /* 0x0000005000457202 */ /* 0x000fe40000000f00 */
.L_x_3686:
[----:B------:R-:W-:Y:S05]  /*5ac0*/  BSYNC B1 ;  /* 0x0000000000017941 */ /* 0x000fea0003800000 */
.L_x_3684:
        /* <DEDUP_REMOVED lines=16> */
.L_x_3690:
[----:B------:R-:W-:Y:S05]  /*5bd0*/  BSYNC B2 ;  /* 0x0000000000027941 */ /* 0x000fea0003800000 */
.L_x_3689:
[----:B------:R-:W-:Y:S01]  /*5be0*/  IMAD.HI.U32 R44, R59, -0x326172a9, RZ ;  /* 0xcd9e8d573b2c7827 */ /* 0x000fe200078e00ff */
[----:B------:R-:W-:-:S03]  /*5bf0*/  LOP3.LUT R45, R45, UR5, R62, 0x96, !PT ;  /* 0x000000052d2d7c12 */ /* 0x000fc6000f8e963e */
[----:B------:R-:W-:Y:S01]  /*5c00*/  IMAD R73, R59, -0x326172a9, RZ ;  /* 0xcd9e8d573b497824 */ /* 0x000fe200078e02ff */
[----:B------:R-:W-:Y:S01]  /*5c10*/  LOP3.LUT R46, R44, UR4, R61, 0x96, !PT ;  /* 0x000000042c2e7c12 */ /* 0x000fe2000f8e963d */
[----:B------:R-:W-:-:S04]  /*5c20*/  IMAD.WIDE.U32 R44, R45, -0x326172a9, RZ ;  /* 0xcd9e8d572d2c7825 */ /* 0x000fc800078e00ff */
[----:B-1----:R-:W-:Y:S01]  /*5c30*/  IMAD R75, R60, -0x2daee0ad, RZ ;  /* 0xd2511f533c4b7824 */ /* 0x002fe200078e02ff */
        /* <DEDUP_REMOVED lines=38> */
.L_x_3688:
[----:B------:R-:W-:Y:S05]  /*5ea0*/  BSYNC B1 ;  /* 0x0000000000017941 */ /* 0x000fea0003800000 */
.L_x_3687:
        /* <DEDUP_REMOVED lines=12> */
.L_x_3683:
[----:B------:R-:W-:Y:S05]  /*5f70*/  BSYNC B0 ;  /* 0x0000000000007941 */ /* 0x000fea0003800000 */
.L_x_3681:
        /* <DEDUP_REMOVED lines=8> */
.L_x_3692:
        /* <DEDUP_REMOVED lines=12> */
.L_x_3695:
[----:B------:R-:W-:Y:S02]  /*60c0*/  IMAD.MOV.U32 R70, RZ, RZ, R80 ;  /* 0x000000ffff467224 */ /* 0x000fe400078e0050 */
.L_x_3696:
[----:B------:R-:W-:Y:S05]  /*60d0*/  BSYNC B1 ;  /* 0x0000000000017941 */ /* 0x000fea0003800000 */
.L_x_3694:
        /* <DEDUP_REMOVED lines=16> */
.L_x_3700:
[----:B------:R-:W-:Y:S05]  /*61e0*/  BSYNC B2 ;  /* 0x0000000000027941 */ /* 0x000fea0003800000 */
.L_x_3699:
        /* <DEDUP_REMOVED lines=44> */
.L_x_3698:
[----:B------:R-:W-:Y:S05]  /*64b0*/  BSYNC B1 ;  /* 0x0000000000017941 */ /* 0x000fea0003800000 */
.L_x_3697:
        /* <DEDUP_REMOVED lines=12> */
.L_x_3693:
[----:B------:R-:W-:Y:S05]  /*6580*/  BSYNC B0 ;  /* 0x0000000000007941 */ /* 0x000fea0003800000 */
.L_x_3691:
        /* <DEDUP_REMOVED lines=8> */
.L_x_3702:
        /* <DEDUP_REMOVED lines=12> */
.L_x_3705:
[----:B------:R-:W-:Y:S02]  /*66d0*/  IMAD.MOV.U32 R84, RZ, RZ, R80 ;  /* 0x000000ffff547224 */ /* 0x000fe400078e0050 */
.L_x_3706:
[----:B------:R-:W-:Y:S05]  /*66e0*/  BSYNC B1 ;  /* 0x0000000000017941 */ /* 0x000fea0003800000 */
.L_x_3704:
        /* <DEDUP_REMOVED lines=16> */
.L_x_3710:
[----:B------:R-:W-:Y:S05]  /*67f0*/  BSYNC B2 ;  /* 0x0000000000027941 */ /* 0x000fea0003800000 */
.L_x_3709:
        /* <DEDUP_REMOVED lines=44> */
.L_x_3708:
[----:B------:R-:W-:Y:S05]  /*6ac0*/  BSYNC B1 ;  /* 0x0000000000017941 */ /* 0x000fea0003800000 */
.L_x_3707:
        /* <DEDUP_REMOVED lines=12> */
.L_x_3703:
[----:B------:R-:W-:Y:S05]  /*6b90*/  BSYNC B0 ;  /* 0x0000000000007941 */ /* 0x000fea0003800000 */
.L_x_3701:
[----:B------:R-:W-:Y:S01]  /*6ba0*/  IMAD.WIDE.U32 R92, R92, R105, c[0x0][0x188] ;  /* 0x000062005c5c7625 */ /* 0x000fe200078e0069 */
[----:B------:R-:W-:Y:S01]  /*6bb0*/  F2FP.PACK_AB R47, R73, R78 ;  /* 0x0000004e492f723e */ /* 0x000fe200000000ff */
[----:B------:R-:W-:Y:S01]  /*6bc0*/  BSSY B0, `(.L_x_3711) ;  /* 0x000001e000007945 */ /* 0x000fe20003800000 */
[----:B------:R-:W-:Y:S02]  /*6bd0*/  F2FP.PACK_AB R46, R79, R81 ;  /* 0x000000514f2e723e */ /* 0x000fe400000000ff */
[----:B------:R-:W-:Y:S02]  /*6be0*/  F2FP.PACK_AB R45, R83, R85 ;  /* 0x00000055532d723e */ /* 0x000fe400000000ff */
[----:B------:R-:W-:Y:S02]  /*6bf0*/  F2FP.PACK_AB R44, R87, R89 ;  /* 0x00000059572c723e */ /* 0x000fe400000000ff */
[----:B------:R-:W-:-:S02]  /*6c00*/  IADD3 R88, R88, 0x200, RZ ;  /* 0x0000020058587810 */ /* 0x000fc40007ffe0ff */
        /* <DEDUP_REMOVED lines=20> */
[----:B------:R-:W-:Y:S01]  /*6d50*/  LOP3.LUT R99, R44, R92, R46, 0xfe, !PT ;  /* 0x0000005c2c637212 */ /* 0x000fe200078efe2e */
[----:B------:R-:W-:Y:S01]  /*6d60*/  IMAD.WIDE.U32 R46, R94, R101, c[0x0][0x190] ;  /* 0x000064005e2e7625 */ /* 0x000fe200078e0065 */
[----:B------:R-:W-:Y:S02]  /*6d70*/  LOP3.LUT R45, R97, R45, RZ, 0xfc, !PT ;  /* 0x0000002d612d7212 */ /* 0x000fe400078efcff */
[----:B------:R-:W-:-:S05]  /*6d80*/  LOP3.LUT R44, R99, 0xff, R64, 0xf8, !PT ;  /* 0x000000ff632c7812 */ /* 0x000fca00078ef840 */
[----:B------:R0:W-:Y:S02]  /*6d90*/  STG.E.64 [R46.64], R44 ;  /* 0x0000002c2e007986 */ /* 0x0001e4000c101b06 */
.L_x_3712:
[----:B------:R-:W-:Y:S05]  /*6da0*/  BSYNC B0 ;  /* 0x0000000000007941 */ /* 0x000fea0003800000 */
.L_x_3711:
[----:B-----5:R1:W5:Y:S04]  /*6db0*/  @P1 LDG.E.128 R40, [R90.64] ;  /* 0x000000065a281981 */ /* 0x020368000c1e1d00 */
[----:B------:R1:W5:Y:S01]  /*6dc0*/  @P0 LDG.E.128 R36, [R74.64] ;  /* 0x000000064a240981 */ /* 0x000362000c1e1d00 */
[----:B------:R-:W-:Y:S01]  /*6dd0*/  BSSY B0, `(.L_x_3713) ;  /* 0x0000060000007945 */ /* 0x000fe20003800000 */
[----:B------:R-:W-:Y:S05]  /*6de0*/  @P2 BRA `(.L_x_3714) ;  /* 0x0000006000002947 */ /* 0x000fea0003800000 */
[----:B0-----:R-:W-:Y:S01]  /*6df0*/  IMAD.MOV.U32 R93, RZ, RZ, RZ ;  /* 0x000000ffff5d7224 */ /* 0x001fe200078e00ff */
[----:B------:R-:W-:Y:S01]  /*6e00*/  MOV R44, R95 ;  /* 0x0000005f002c7202 */ /* 0x000fe20000000f00 */
[----:B------:R-:W-:Y:S05]  /*6e10*/  @!P0 BRA `(.L_x_3715) ;  /* 0x000005b000008947 */ /* 0x000fea0003800000 */
[----:B------:R-:W-:Y:S01]  /*6e20*/  IMAD.MOV.U32 R44, RZ, RZ, R95 ;  /* 0x000000ffff2c7224 */ /* 0x000fe200078e005f */
[----:B-----5:R-:W-:Y:S01]  /*6e30*/  HADD2.F32 R93, -RZ, R36.H0_H0 ;  /* 0x20000024ff5d7230 */ /* 0x020fe20000004100 */
[----:B------:R-:W-:Y:S05]  /*6e40*/  BRA `(.L_x_3715) ;  /* 0x0000058000007947 */ /* 0x000fea0003800000 */
.L_x_3714:
        /* <DEDUP_REMOVED lines=12> */
.L_x_3717:
[----:B------:R-:W-:Y:S02]  /*6f10*/  IMAD.MOV.U32 R64, RZ, RZ, R80 ;  /* 0x000000ffff407224 */ /* 0x000fe400078e0050 */
.L_x_3718:
[----:B------:R-:W-:Y:S05]  /*6f20*/  BSYNC B1 ;  /* 0x0000000000017941 */ /* 0x000fea0003800000 */
.L_x_3716:
        /* <DEDUP_REMOVED lines=16> */
.L_x_3722:
[----:B------:R-:W-:Y:S05]  /*7030*/  BSYNC B2 ;  /* 0x0000000000027941 */ /* 0x000fea0003800000 */
.L_x_3721:
[----:B------:R-:W-:Y:S01]  /*7040*/  IMAD.HI.U32 R44, R59, -0x326172a9, RZ ;  /* 0xcd9e8d573b2c7827 */ /* 0x000fe200078e00ff */
[----:B------:R-:W-:-:S03]  /*7050*/  LOP3.LUT R45, R45, UR5, R62, 0x96, !PT ;  /* 0x000000052d2d7c12 */ /* 0x000fc6000f8e963e */
[----:B-1----:R-:W-:Y:S01]  /*7060*/  IMAD R75, R59, -0x326172a9, RZ ;  /* 0xcd9e8d573b4b7824 */ /* 0x002fe200078e02ff */
        /* <DEDUP_REMOVED lines=41> */
.L_x_3720:
[----:B------:R-:W-:Y:S05]  /*7300*/  BSYNC B1 ;  /* 0x0000000000017941 */ /* 0x000fea0003800000 */
.L_x_3719:
        /* <DEDUP_REMOVED lines=12> */
.L_x_3715:
[----:B------:R-:W-:Y:S05]  /*73d0*/  BSYNC B0 ;  /* 0x0000000000007941 */ /* 0x000fea0003800000 */
.L_x_3713:
        /* <DEDUP_REMOVED lines=8> */
.L_x_3724:
        /* <DEDUP_REMOVED lines=12> */
.L_x_3727:
[----:B------:R-:W-:Y:S02]  /*7520*/  IMAD.MOV.U32 R65, RZ, RZ, R80 ;  /* 0x000000ffff417224 */ /* 0x000fe400078e0050 */
.L_x_3728:
[----:B------:R-:W-:Y:S05]  /*7530*/  BSYNC B1 ;  /* 0x0000000000017941 */ /* 0x000fea0003800000 */
.L_x_3726:
        /* <DEDUP_REMOVED lines=16> */
.L_x_3732:
[----:B------:R-:W-:Y:S05]  /*7640*/  BSYNC B2 ;  /* 0x0000000000027941 */ /* 0x000fea0003800000 */
.L_x_3731:
        /* <DEDUP_REMOVED lines=44> */
.L_x_3730:
[----:B------:R-:W-:Y:S05]  /*7910*/  BSYNC B1 ;  /* 0x0000000000017941 */ /* 0x000fea0003800000 */
.L_x_3729:
        /* <DEDUP_REMOVED lines=12> */
.L_x_3725:
[----:B------:R-:W-:Y:S05]  /*79e0*/  BSYNC B0 ;  /* 0x0000000000007941 */ /* 0x000fea0003800000 */
.L_x_3723:
        /* <DEDUP_REMOVED lines=8> */
.L_x_3734:
        /* <DEDUP_REMOVED lines=12> */
.L_x_3737:
[----:B------:R-:W-:Y:S02]  /*7b30*/  MOV R66, R80 ;  /* 0x0000005000427202 */ /* 0x000fe40000000f00 */
.L_x_3738:
[----:B------:R-:W-:Y:S05]  /*7b40*/  BSYNC B1 ;  /* 0x0000000000017941 */ /* 0x000fea0003800000 */
.L_x_3736:
        /* <DEDUP_REMOVED lines=16> */
.L_x_3742:
[----:B------:R-:W-:Y:S05]  /*7c50*/  BSYNC B2 ;  /* 0x0000000000027941 */ /* 0x000fea0003800000 */
.L_x_3741:
        /* <DEDUP_REMOVED lines=44> */
.L_x_3740:
[----:B------:R-:W-:Y:S05]  /*7f20*/  BSYNC B1 ;  /* 0x0000000000017941 */ /* 0x000fea0003800000 */
.L_x_3739:
        /* <DEDUP_REMOVED lines=12> */
.L_x_3735:
[----:B------:R-:W-:Y:S05]  /*7ff0*/  BSYNC B0 ;  /* 0x0000000000007941 */ /* 0x000fea0003800000 */
.L_x_3733:
        /* <DEDUP_REMOVED lines=8> */
.L_x_3744:
        /* <DEDUP_REMOVED lines=12> */
.L_x_3747:
[----:B------:R-:W-:Y:S02]  /*8140*/  MOV R67, R80 ;  /* 0x0000005000437202 */ /* 0x000fe40000000f00 */
.L_x_3748:
[----:B------:R-:W-:Y:S05]  /*8150*/  BSYNC B1 ;  /* 0x0000000000017941 */ /* 0x000fea0003800000 */
.L_x_3746:
        /* <DEDUP_REMOVED lines=16> */
.L_x_3752:
[----:B------:R-:W-:Y:S05]  /*8260*/  BSYNC B2 ;  /* 0x0000000000027941 */ /* 0x000fea0003800000 */
.L_x_3751:
        /* <DEDUP_REMOVED lines=43> */
[----:B------:R-:W-:-:S06]  /*8520*/  HFMA2.MMA R45, -RZ, RZ, 0, 0 ;  /* 0x00000000ff2d7435 */ /* 0x000fcc00000001ff */
.L_x_3750:
[----:B------:R-:W-:Y:S05]  /*8530*/  BSYNC B1 ;  /* 0x0000000000017941 */ /* 0x000fea0003800000 */
.L_x_3749:
        /* <DEDUP_REMOVED lines=12> */
.L_x_3745:
[----:B------:R-:W-:Y:S05]  /*8600*/  BSYNC B0 ;  /* 0x0000000000007941 */ /* 0x000fea0003800000 */
.L_x_3743:
[----:B------:R-:W-:Y:S01]  /*8610*/  BSSY B0, `(.L_x_3753) ;  /* 0x0000060000007945 */ /* 0x000fe20003800000 */
[----:B------:R-:W-:Y:S05]  /*8620*/  @P2 BRA `(.L_x_3754) ;  /* 0x0000006000002947 */ /* 0x000fea0003800000 */
[----:B------:R-:W-:Y:S01]  /*8630*/  MOV R101, RZ ;  /* 0x000000ff00657202 */ /* 0x000fe20000000f00 */
[----:B------:R-:W-:Y:S01]  /*8640*/  IMAD.MOV.U32 R44, RZ, RZ, R45 ;  /* 0x000000ffff2c7224 */ /* 0x000fe200078e002d */
[----:B------:R-:W-:Y:S05]  /*8650*/  @!P0 BRA `(.L_x_3755) ;  /* 0x000005b000008947 */ /* 0x000fea0003800000 */
[----:B------:R-:W-:Y:S01]  /*8660*/  MOV R44, R45 ;  /* 0x0000002d002c7202 */ /* 0x000fe20000000f00 */
[----:B-----5:R-:W-:Y:S01]  /*8670*/  HADD2.F32 R101, -RZ, R38.H0_H0 ;  /* 0x20000026ff657230 */ /* 0x020fe20000004100 */
[----:B------:R-:W-:Y:S05]  /*8680*/  BRA `(.L_x_3755) ;  /* 0x0000058000007947 */ /* 0x000fea0003800000 */
.L_x_3754:
        /* <DEDUP_REMOVED lines=12> */
.L_x_3757:
[----:B------:R-:W-:Y:S02]  /*8750*/  MOV R68, R80 ;  /* 0x0000005000447202 */ /* 0x000fe40000000f00 */
.L_x_3758:
[----:B------:R-:W-:Y:S05]  /*8760*/  BSYNC B1 ;  /* 0x0000000000017941 */ /* 0x000fea0003800000 */
.L_x_3756:
        /* <DEDUP_REMOVED lines=16> */
.L_x_3762:
[----:B------:R-:W-:Y:S05]  /*8870*/  BSYNC B2 ;  /* 0x0000000000027941 */ /* 0x000fea0003800000 */
.L_x_3761:
        /* <DEDUP_REMOVED lines=42> */
[----:B------:R-:W-:Y:S01]  /*8b20*/  HFMA2.MMA R44, -RZ, RZ, 0, 0 ;  /* 0x00000000ff2c7435 */ /* 0x000fe200000001ff */
[----:B------:R-:W-:-:S05]  /*8b30*/  LOP3.LUT R76, R45, UR26, R76, 0x96, !PT ;  /* 0x0000001a2d4c7c12 */ /* 0x000fca000f8e964c */
.L_x_3760:
[----:B------:R-:W-:Y:S05]  /*8b40*/  BSYNC B1 ;  /* 0x0000000000017941 */ /* 0x000fea0003800000 */
.L_x_3759:
        /* <DEDUP_REMOVED lines=12> */
.L_x_3755:
[----:B------:R-:W-:Y:S05]  /*8c10*/  BSYNC B0 ;  /* 0x0000000000007941 */ /* 0x000fea0003800000 */
.L_x_3753:
[----:B------:R-:W-:Y:S01]  /*8c20*/  BSSY B0, `(.L_x_3763) ;  /* 0x0000060000007945 */ /* 0x000fe20003800000 */
[----:B------:R-:W-:Y:S05]  /*8c30*/  @P2 BRA `(.L_x_3764) ;  /* 0x0000006000002947 */ /* 0x000fea0003800000 */
[----:B------:R-:W-:Y:S01]  /*8c40*/  MOV R103, RZ ;  /* 0x000000ff00677202 */ /* 0x000fe20000000f00 */
[----:B------:R-:W-:Y:S01]  /*8c50*/  IMAD.MOV.U32 R45, RZ, RZ, R44 ;  /* 0x000000ffff2d7224 */ /* 0x000fe200078e002c */
[----:B------:R-:W-:Y:S05]  /*8c60*/  @!P0 BRA `(.L_x_3765) ;  /* 0x000005b000008947 */ /* 0x000fea0003800000 */
[----:B------:R-:W-:Y:S01]  /*8c70*/  MOV R45, R44 ;  /* 0x0000002c002d7202 */ /* 0x000fe20000000f00 */
[----:B-----5:R-:W-:Y:S01]  /*8c80*/  HADD2.F32 R103, -RZ, R38.H1_H1 ;  /* 0x30000026ff677230 */ /* 0x020fe20000004100 */
[----:B------:R-:W-:Y:S05]  /*8c90*/  BRA `(.L_x_3765) ;  /* 0x0000058000007947 */ /* 0x000fea0003800000 */
.L_x_3764:
        /* <DEDUP_REMOVED lines=12> */
.L_x_3767:
[----:B------:R-:W-:Y:S02]  /*8d60*/  MOV R69, R80 ;  /* 0x0000005000457202 */ /* 0x000fe40000000f00 */
.L_x_3768:
[----:B------:R-:W-:Y:S05]  /*8d70*/  BSYNC B1 ;  /* 0x0000000000017941 */ /* 0x000fea0003800000 */
.L_x_3766:
        /* <DEDUP_REMOVED lines=16> */
.L_x_3772:
[----:B------:R-:W-:Y:S05]  /*8e80*/  BSYNC B2 ;  /* 0x0000000000027941 */ /* 0x000fea0003800000 */
.L_x_3771:
        /* <DEDUP_REMOVED lines=44> */
.L_x_3770:
[----:B------:R-:W-:Y:S05]  /*9150*/  BSYNC B1 ;  /* 0x0000000000017941 */ /* 0x000fea0003800000 */
.L_x_3769:
        /* <DEDUP_REMOVED lines=12> */
.L_x_3765:
[----:B------:R-:W-:Y:S05]  /*9220*/  BSYNC B0 ;  /* 0x0000000000007941 */ /* 0x000fea0003800000 */
.L_x_3763:
[----:B------:R-:W-:Y:S01]  /*9230*/  BSSY B0, `(.L_x_3773) ;  /* 0x0000060000007945 */ /* 0x000fe20003800000 */
[----:B------:R-:W-:Y:S05]  /*9240*/  @P2 BRA `(.L_x_3774) ;  /* 0x0000006000002947 */ /* 0x000fea0003800000 */
[----:B-1----:R-:W-:Y:S01]  /*9250*/  MOV R91, RZ ;  /* 0x000000ff005b7202 */ /* 0x002fe20000000f00 */
[----:B------:R-:W-:Y:S01]  /*9260*/  IMAD.MOV.U32 R44, RZ, RZ, R45 ;  /* 0x000000ffff2c7224 */ /* 0x000fe200078e002d */
[----:B------:R-:W-:Y:S05]  /*9270*/  @!P0 BRA `(.L_x_3775) ;  /* 0x000005b000008947 */ /* 0x000fea0003800000 */
[----:B------:R-:W-:Y:S01]  /*9280*/  MOV R44, R45 ;  /* 0x0000002d002c7202 */ /* 0x000fe20000000f00 */
[----:B-----5:R-:W-:Y:S01]  /*9290*/  HADD2.F32 R91, -RZ, R39.H0_H0 ;  /* 0x20000027ff5b7230 */ /* 0x020fe20000004100 */
[----:B------:R-:W-:Y:S05]  /*92a0*/  BRA `(.L_x_3775) ;  /* 0x0000058000007947 */ /* 0x000fea0003800000 */
.L_x_3774:
        /* <DEDUP_REMOVED lines=12> */
.L_x_3777:
[----:B------:R-:W-:Y:S02]  /*9370*/  MOV R70, R80 ;  /* 0x0000005000467202 */ /* 0x000fe40000000f00 */
.L_x_3778:
[----:B------:R-:W-:Y:S05]  /*9380*/  BSYNC B1 ;  /* 0x0000000000017941 */ /* 0x000fea0003800000 */
.L_x_3776:
        /* <DEDUP_REMOVED lines=16> */
.L_x_3782:
[----:B------:R-:W-:Y:S05]  /*9490*/  BSYNC B2 ;  /* 0x0000000000027941 */ /* 0x000fea0003800000 */
.L_x_3781:
        /* <DEDUP_REMOVED lines=44> */
.L_x_3780:
[----:B------:R-:W-:Y:S05]  /*9760*/  BSYNC B1 ;  /* 0x0000000000017941 */ /* 0x000fea0003800000 */
.L_x_3779:
        /* <DEDUP_REMOVED lines=8> */
[----:B-1----:R-:W-:Y:S02]  /*97f0*/  FSEL R91, R47, RZ, !P3 ;  /* 0x000000ff2f5b7208 */ /* 0x002fe40005800000 */
[----:B------:R-:W-:-:S03]  /*9800*/  SEL R45, RZ, 0x1, P3 ;  /* 0x00000001ff2d7807 */ /* 0x000fc60001800000 */
[----:B------:R-:W-:Y:S01]  /*9810*/  @P0 FADD.FTZ R91, R46, R91 ;  /* 0x0000005b2e5b0221 */ /* 0x000fe20000010000 */
[----:B------:R-:W-:Y:S02]  /*9820*/  PRMT R70, R45, 0x7610, R70 ;  /* 0x000076102d467816 */ /* 0x000fe40000000046 */
.L_x_3775:
[----:B------:R-:W-:Y:S05]  /*9830*/  BSYNC B0 ;  /* 0x0000000000007941 */ /* 0x000fea0003800000 */
.L_x_3773:
        /* <DEDUP_REMOVED lines=8> */
.L_x_3784:
        /* <DEDUP_REMOVED lines=12> */
.L_x_3787:
[----:B------:R-:W-:Y:S02]  /*9980*/  MOV R84, R80 ;  /* 0x0000005000547202 */ /* 0x000fe40000000f00 */
.L_x_3788:
[----:B------:R-:W-:Y:S05]  /*9990*/  BSYNC B1 ;  /* 0x0000000000017941 */ /* 0x000fea0003800000 */
.L_x_3786:
        /* <DEDUP_REMOVED lines=16> */
.L_x_3792:
[----:B------:R-:W-:Y:S05]  /*9aa0*/  BSYNC B2 ;  /* 0x0000000000027941 */ /* 0x000fea0003800000 */
.L_x_3791:
        /* <DEDUP_REMOVED lines=44> */
.L_x_3790:
[----:B------:R-:W-:Y:S05]  /*9d70*/  BSYNC B1 ;  /* 0x0000000000017941 */ /* 0x000fea0003800000 */
.L_x_3789:
        /* <DEDUP_REMOVED lines=12> */
.L_x_3785:
[----:B------:R-:W-:Y:S05]  /*9e40*/  BSYNC B0 ;  /* 0x0000000000007941 */ /* 0x000fea0003800000 */
.L_x_3783:
[----:B------:R-:W-:Y:S01]  /*9e50*/  FADD.FTZ R45, RZ, R55 ;  /* 0x00000037ff2d7221 */ /* 0x000fe20000010000 */
[----:B------:R-:W-:Y:S01]  /*9e60*/  F2FP.PACK_AB R47, R107, R91 ;  /* 0x0000005b6b2f723e */ /* 0x000fe200000000ff */
[----:B------:R-:W-:Y:S01]  /*9e70*/  IMAD.WIDE.U32 R74, R88, R105, c[0x0][0x188] ;  /* 0x00006200584a7625 */ /* 0x000fe200078e0069 */
[----:B------:R-:W-:Y:S01]  /*9e80*/  F2FP.PACK_AB R46, R103, R101 ;  /* 0x00000065672e723e */ /* 0x000fe200000000ff */
        /* <DEDUP_REMOVED lines=17> */
[----:B------:R-:W-:-:S03]  /*9fa0*/  F2FP.PACK_AB R45, R99, R97 ;  /* 0x00000061632d723e */ /* 0x000fc600000000ff */
[----:B------:R-:W-:-:S04]  /*9fb0*/  FADD.FTZ R44, R44, R73 ;  /* 0x000000492c2c7221 */ /* 0x000fc80000010000 */
[----:B------:R-:W-:-:S04]  /*9fc0*/  FADD.FTZ R44, R44, R93 ;  /* 0x0000005d2c2c7221 */ /* 0x000fc80000010000 */
[----:B------:R-:W-:-:S04]  /*9fd0*/  FADD.FTZ R44, R44, R95 ;  /* 0x0000005f2c2c7221 */ /* 0x000fc80000010000 */
[----:B------:R-:W-:Y:S01]  /*9fe0*/  FADD.FTZ R88, R44, R97 ;  /* 0x000000612c587221 */ /* 0x000fe20000010000 */
[----:B------:R-:W-:-:S03]  /*9ff0*/  F2FP.PACK_AB R44, R95, R93 ;  /* 0x0000005d5f2c723e */ /* 0x000fc600000000ff */
        /* <DEDUP_REMOVED lines=28> */
.L_x_3794:
[----:B------:R-:W-:Y:S05]  /*a1c0*/  BSYNC B0 ;  /* 0x0000000000007941 */ /* 0x000fea0003800000 */
.L_x_3793:
[----:B------:R-:W-:Y:S01]  /*a1d0*/  @!P2 IADD3 R88, R88, 0x8, RZ ;  /* 0x000000085858a810 */ /* 0x000fe20007ffe0ff */
[----:B------:R-:W-:Y:S01]  /*a1e0*/  FADD.FTZ R82, R92, R107 ;  /* 0x0000006b5c527221 */ /* 0x000fe20000010000 */
[----:B------:R-:W-:Y:S05]  /*a1f0*/  BRA.DIV ~URZ, `(.L_x_3795) ;  /* 0x000011b27f007947 */ /* 0x000fea000b800000 */
[----:B0-----:R0:W1:Y:S02]  /*a200*/  SHFL.BFLY PT, R44, R82, 0x1, 0x1f ;  /* 0x0c201f00522c7f89 */ /* 0x00106400000e0000 */
.L_x_3801:
        /* <DEDUP_REMOVED lines=68> */
.L_x_3802:
[----:B------:R-:W-:Y:S01]  /*a650*/  SHF.R.U32.HI R47, RZ, 0x5, R0 ;  /* 0x00000005ff2f7819 */ /* 0x000fe20000011600 */
[----:B-1----:R-:W-:Y:S01]  /*a660*/  FADD.FTZ R45, R75, R82 ;  /* 0x000000524b2d7221 */ /* 0x002fe20000010000 */
[----:B------:R-:W-:Y:S01]  /*a670*/  LOP3.LUT R75, R0, 0x1f, RZ, 0xc0, !PT ;  /* 0x0000001f004b7812 */ /* 0x000fe200078ec0ff */
[----:B------:R-:W-:Y:S01]  /*a680*/  WARPSYNC 0xffffffff ;  /* 0xffffffff00007948 */ /* 0x000fe20003800000 */
[----:B------:R-:W-:-:S04]  /*a690*/  LOP3.LUT R47, R47, 0x7, RZ, 0xc0, !PT ;  /* 0x000000072f2f7812 */ /* 0x000fc800078ec0ff */
[----:B------:R-:W-:-:S05]  /*a6a0*/  @!P0 IADD3 R46, R88, R47, RZ ;  /* 0x0000002f582e8210 */ /* 0x000fca0007ffe0ff */
[----:B------:R1:W-:Y:S01]  /*a6b0*/  @!P0 STS.64 [R46.X8], R44 ;  /* 0x0000002c2e008388 */ /* 0x0003e20000008a00 */
[----:B------:R-:W-:-:S11]  /*a6c0*/  ISETP.GT.U32.AND P0, PT, R75, 0x7, PT ;  /* 0x000000074b00780c */ /* 0x000fd60003f04070 */
[----:B------:R-:W-:Y:S01]  /*a6d0*/  BAR.SYNC.DEFER_BLOCKING 0x0 ;  /* 0x0000000000007b1d */ /* 0x000fe20000010000 */
[----:B-1----:R-:W-:Y:S01]  /*a6e0*/  CS2R R44, SRZ ;  /* 0x00000000002c7805 */ /* 0x002fe2000001ff00 */
[----:B------:R-:W-:Y:S01]  /*a6f0*/  @!P0 IMAD.IADD R75, R88, 0x1, R75 ;  /* 0x00000001584b8824 */ /* 0x000fe200078e024b */
[----:B------:R-:W-:Y:S01]  /*a700*/  MOV R46, RZ ;  /* 0x000000ff002e7202 */ /* 0x000fe20000000f00 */
[----:B------:R-:W-:Y:S01]  /*a710*/  @!P0 IMAD.MOV.U32 R46, RZ, RZ, 0x300 ;  /* 0x00000300ff2e8424 */ /* 0x000fe200078e00ff */
[----:B------:R-:W-:Y:S01]  /*a720*/  ISETP.NE.AND P1, PT, RZ, UR8, PT ;  /* 0x00000008ff007c0c */ /* 0x000fe2000bf25270 */
[----:B------:R-:W-:Y:S02]  /*a730*/  BSSY B0, `(.L_x_3797) ;  /* 0x00000c0000007945 */ /* 0x000fe40003800000 */
[----:B------:R-:W-:Y:S01]  /*a740*/  I2F R92, R46 ;  /* 0x0000002e005c7306 */ /* 0x000fe20000201400 */
[----:B------:R-:W1:Y:S04]  /*a750*/  SHFL.DOWN PT, R105, R46, 0x4, 0x1f ;  /* 0x08801f002e697f89 */ /* 0x000e6800000e0000 */
[----:B------:R2:W-:Y:S01]  /*a760*/  @!P0 LDS.64 R44, [R75.X8] ;  /* 0x000000004b2c8984 */ /* 0x0005e20000008a00 */
[----:B------:R-:W-:-:S02]  /*a770*/  LOP3.LUT P0, RZ, R47, 0x1f, R0, 0xf8, !PT ;  /* 0x0000001f2fff7812 */ /* 0x000fc4000780f800 */
[----:B01----:R-:W-:Y:S01]  /*a780*/  IADD3 R82, R105, R46, RZ ;  /* 0x0000002e69527210 */ /* 0x003fe20007ffe0ff */
[----:B------:R-:W-:Y:S04]  /*a790*/  I2F R94, R105 ;  /* 0x00000069005e7306 */ /* 0x000fe80000201400 */
[----:B------:R-:W0:Y:S04]  /*a7a0*/  SHFL.DOWN PT, R113, R82, 0x2, 0x1f ;  /* 0x08401f0052717f89 */ /* 0x000e2800000e0000 */
[----:B------:R-:W2:Y:S08]  /*a7b0*/  I2F R88, R82 ;  /* 0x0000005200587306 */ /* 0x000eb00000201400 */
[----:B--2---:R-:W1:Y:S01]  /*a7c0*/  MUFU.RCP R75, R88 ;  /* 0x00000058004b7308 */ /* 0x004e620000001000 */
[----:B0-----:R-:W-:Y:S01]  /*a7d0*/  IMAD.IADD R98, R82, 0x1, R113 ;  /* 0x0000000152627824 */ /* 0x001fe200078e0271 */
[----:B------:R-:W0:Y:S06]  /*a7e0*/  SHFL.DOWN PT, R109, R44, 0x4, 0x1f ;  /* 0x08801f002c6d7f89 */ /* 0x000e2c00000e0000 */
[----:B------:R-:W-:Y:S01]  /*a7f0*/  I2F R113, R113 ;  /* 0x0000007100717306 */ /* 0x000fe20000201400 */
[----:B------:R-:W2:Y:S04]  /*a800*/  SHFL.DOWN PT, R74, R45, 0x4, 0x1f ;  /* 0x08801f002d4a7f89 */ /* 0x000ea800000e0000 */
[----:B------:R-:W-:Y:S01]  /*a810*/  SHFL.DOWN PT, R115, R98, 0x1, 0x1f ;  /* 0x08201f0062737f89 */ /* 0x000fe200000e0000 */
        /* <DEDUP_REMOVED lines=17> */
[----:B0-----:R-:W-:-:S02]  /*a930*/  FMUL.FTZ R109, R75, R82 ;  /* 0x000000524b6d7220 */ /* 0x001fc40000410000 */
[----:B------:R-:W-:Y:S01]  /*a940*/  FMUL.FTZ R105, R88, R105 ;  /* 0x0000006958697220 */ /* 0x000fe20000410000 */
[----:B------:R-:W-:Y:S01]  /*a950*/  IADD3 R88, R98, R115, RZ ;  /* 0x0000007362587210 */ /* 0x000fe20007ffe0ff */
[----:B--2---:R-:W-:Y:S01]  /*a960*/  FADD.FTZ R46, R74, R45 ;  /* 0x0000002d4a2e7221 */ /* 0x004fe20000010000 */
        /* <DEDUP_REMOVED lines=34> */
[C---:B------:R-:W-:Y:S01]  /*ab90*/  FADD.FTZ R102, -R44.reuse, R83 ;  /* 0x000000532c667221 */ /* 0x040fe20000010100 */
[----:B------:R-:W-:Y:S01]  /*aba0*/  HADD2.F32 R83, -RZ, R35.H1_H1 ;  /* 0x30000023ff537230 */ /* 0x000fe20000004100 */
[C---:B------:R-:W-:Y:S02]  /*abb0*/  FADD.FTZ R74, -R44.reuse, R53 ;  /* 0x000000352c4a7221 */ /* 0x040fe40000010100 */
[C---:B------:R-:W-:Y:S02]  /*abc0*/  FADD.FTZ R106, -R44.reuse, R79 ;  /* 0x0000004f2c6a7221 */ /* 0x040fe40000010100 */
[----:B------:R-:W-:Y:S02]  /*abd0*/  FMUL.FTZ R79, R75, R48 ;  /* 0x000000304b4f7220 */ /* 0x000fe40000410000 */
[----:B------:R-:W-:-:S02]  /*abe0*/  FADD.FTZ R52, -R44, R52 ;  /* 0x000000342c347221 */ /* 0x000fc40000010100 */
[----:B------:R-:W-:Y:S02]  /*abf0*/  FMUL.FTZ R88, R75, R74 ;  /* 0x0000004a4b587220 */ /* 0x000fe40000410000 */
[----:B------:R-:W-:Y:S01]  /*ac00*/  FFMA.FTZ R74, R79, R83, R10 ;  /* 0x000000534f4a7223 */ /* 0x000fe2000001000a */
[----:B------:R-:W-:Y:S01]  /*ac10*/  HADD2.F32 R79, -RZ, R33.H0_H0 ;  /* 0x20000021ff4f7230 */ /* 0x000fe20000004100 */
[----:B------:R-:W-:Y:S01]  /*ac20*/  FADD.FTZ R46, -R44, R55 ;  /* 0x000000372c2e7221 */ /* 0x000fe20000010100 */
[----:B------:R-:W-:Y:S01]  /*ac30*/  IADD3 R83, R72, -0x1, RZ ;  /* 0xffffffff48537810 */ /* 0x000fe20007ffe0ff */
[C---:B------:R-:W-:Y:S01]  /*ac40*/  FADD.FTZ R54, -R44.reuse, R54 ;  /* 0x000000362c367221 */ /* 0x040fe20000010100 */
[----:B------:R-:W-:Y:S01]  /*ac50*/  HADD2.F32 R55, -RZ, R35.H0_H0 ;  /* 0x20000023ff377230 */ /* 0x000fe20000004100 */
[C---:B------:R-:W-:Y:S02]  /*ac60*/  FADD.FTZ R82, -R44.reuse, R51 ;  /* 0x000000332c527221 */ /* 0x040fe40000010100 */
[----:B------:R-:W-:-:S02]  /*ac70*/  FADD.FTZ R50, -R44, R50 ;  /* 0x000000322c327221 */ /* 0x000fc40000010100 */
[C---:B------:R-:W-:Y:S01]  /*ac80*/  FADD.FTZ R96, -R44.reuse, R89 ;  /* 0x000000592c607221 */ /* 0x040fe20000010100 */
[----:B------:R-:W-:Y:S01]  /*ac90*/  HADD2.F32 R89, -RZ, R33.H1_H1 ;  /* 0x30000021ff597230 */ /* 0x000fe20000004100 */
        /* <DEDUP_REMOVED lines=13> */
[----:B------:R-:W-:Y:S01]  /*ad70*/  HADD2.F32 R91, -RZ, R34.H1_H1 ;  /* 0x30000022ff5b7230 */ /* 0x000fe20000004100 */
        /* <DEDUP_REMOVED lines=23> */
[----:B------:R-:W-:Y:S01]  /*aef0*/  HADD2.F32 R75, -RZ, R34.H0_H0 ;  /* 0x20000022ff4b7230 */ /* 0x000fe20000004100 */
[----:B------:R-:W-:Y:S02]  /*af00*/  FFMA.FTZ R79, R88, R79, R5 ;  /* 0x0000004f584f7223 */ /* 0x000fe40000010005 */
[----:B------:R-:W-:Y:S01]  /*af10*/  FFMA.FTZ R88, R87, R89, R6 ;  /* 0x0000005957587223 */ /* 0x000fe20000010006 */
[--C-:B------:R-:W-:Y:S01]  /*af20*/  HADD2.F32 R87, -RZ, R32.reuse.H1_H1 ;  /* 0x30000020ff577230 */ /* 0x100fe20000004100 */
[----:B------:R-:W-:Y:S01]  /*af30*/  IMAD R83, R83, c[0x0][0x168], RZ ;  /* 0x00005a0053537a24 */ /* 0x000fe200078e02ff */
[--C-:B------:R-:W-:Y:S01]  /*af40*/  HADD2.F32 R89, -RZ, R31.reuse.H0_H0 ;  /* 0x2000001fff597230 */ /* 0x100fe20000004100 */
[----:B------:R-:W-:Y:S02]  /*af50*/  FFMA.FTZ R72, R92, R75, R7 ;  /* 0x0000004b5c487223 */ /* 0x000fe40000010007 */
[----:B------:R-:W-:Y:S01]  /*af60*/  FFMA.FTZ R75, R85, R91, R8 ;  /* 0x0000005b554b7223 */ /* 0x000fe20000010008 */
[----:B------:R-:W-:Y:S01]  /*af70*/  HADD2.F32 R85, -RZ, R32.H0_H0 ;  /* 0x20000020ff557230 */ /* 0x000fe20000004100 */
[----:B------:R-:W-:Y:S01]  /*af80*/  FFMA.FTZ R71, R71, R87, R4 ;  /* 0x0000005747477223 */ /* 0x000fe20000010004 */
[--C-:B------:R-:W-:Y:S01]  /*af90*/  HADD2.F32 R87, -RZ, R30.reuse.H0_H0 ;  /* 0x2000001eff577230 */ /* 0x100fe20000004100 */
[----:B------:R-:W-:Y:S01]  /*afa0*/  SHF.R.S32.HI R92, RZ, 0x1f, R83 ;  /* 0x0000001fff5c7819 */ /* 0x000fe20000011453 */
[----:B------:R-:W-:Y:S01]  /*afb0*/  FFMA.FTZ R108, R108, R89, R17 ;  /* 0x000000596c6c7223 */ /* 0x000fe20000010011 */
[----:B------:R-:W-:Y:S01]  /*afc0*/  HADD2.F32 R89, -RZ, R30.H1_H1 ;  /* 0x3000001eff597230 */ /* 0x000fe20000004100 */
[----:B------:R-:W-:Y:S01]  /*afd0*/  FFMA.FTZ R78, R78, R85, R3 ;  /* 0x000000554e4e7223 */ /* 0x000fe20000010003 */
[----:B------:R-:W-:Y:S01]  /*afe0*/  HADD2.F32 R85, -RZ, R31.H1_H1 ;  /* 0x3000001fff557230 */ /* 0x000fe20000004100 */
[----:B------:R-:W-:Y:S01]  /*aff0*/  FFMA.FTZ R87, R82, R87, R15 ;  /* 0x0000005752577223 */ /* 0x000fe2000001000f */
[----:B------:R-:W-:Y:S01]  /*b000*/  LEA.HI R92, R92, R83, RZ, 0x3 ;  /* 0x000000535c5c7211 */ /* 0x000fe200078f18ff */
[----:B------:R-:W-:Y:S01]  /*b010*/  HADD2.F32 R82, -RZ, R28.H0_H0 ;  /* 0x2000001cff527230 */ /* 0x000fe20000004100 */
[----:B------:R-:W-:Y:S01]  /*b020*/  FFMA.FTZ R55, R94, R55, R9 ;  /* 0x000000375e377223 */ /* 0x000fe20000010009 */
[--C-:B------:R-:W-:Y:S01]  /*b030*/  HADD2.F32 R83, -RZ, R29.reuse.H0_H0 ;  /* 0x2000001dff537230 */ /* 0x100fe20000004100 */
[----:B------:R-:W-:Y:S01]  /*b040*/  FFMA.FTZ R93, R93, R85, R18 ;  /* 0x000000555d5d7223 */ /* 0x000fe20000010012 */
[----:B------:R-:W-:Y:S01]  /*b050*/  HADD2.F32 R85, -RZ, R29.H1_H1 ;  /* 0x3000001dff557230 */ /* 0x000fe20000004100 */
[----:B------:R-:W-:Y:S01]  /*b060*/  FFMA.FTZ R82, R44, R82, R11 ;  /* 0x000000522c527223 */ /* 0x000fe2000001000b */
[----:B------:R-:W-:Y:S01]  /*b070*/  HADD2.F32 R44, -RZ, R26.H0_H0 ;  /* 0x2000001aff2c7230 */ /* 0x000fe20000004100 */
[----:B------:R-:W-:Y:S01]  /*b080*/  FFMA.FTZ R83, R50, R83, R13 ;  /* 0x0000005332537223 */ /* 0x000fe2000001000d */
[----:B------:R-:W-:Y:S01]  /*b090*/  HADD2.F32 R50, -RZ, R28.H1_H1 ;  /* 0x3000001cff327230 */ /* 0x000fe20000004100 */
        /* <DEDUP_REMOVED lines=9> */
[----:B------:R-:W-:Y:S01]  /*b130*/  LOP3.LUT R91, R0, 0xff, RZ, 0xc0, !PT ;  /* 0x000000ff005b7812 */ /* 0x000fe200078ec0ff */
[----:B------:R-:W-:Y:S01]  /*b140*/  FFMA.FTZ R100, R81, R85, R58 ;  /* 0x0000005551647223 */ /* 0x000fe2000001003a */
[--C-:B------:R-:W-:Y:S01]  /*b150*/  HADD2.F32 R50, -RZ, R25.reuse.H0_H0 ;  /* 0x20000019ff327230 */ /* 0x100fe20000004100 */
[----:B------:R-:W-:Y:S01]  /*b160*/  FFMA.FTZ R52, R46, R44, R19 ;  /* 0x0000002c2e347223 */ /* 0x000fe20000010013 */
[----:B------:R-:W-:Y:S01]  /*b170*/  F2FP.PACK_AB R46, R75, R72 ;  /* 0x000000484b2e723e */ /* 0x000fe200000000ff */
[----:B------:R-:W-:Y:S01]  /*b180*/  FFMA.FTZ R85, R51, R45, R56 ;  /* 0x0000002d33557223 */ /* 0x000fe20000010038 */
[----:B------:R-:W-:Y:S01]  /*b190*/  HADD2.F32 R45, -RZ, R24.H1_H1 ;  /* 0x30000018ff2d7230 */ /* 0x000fe20000004100 */
[----:B------:R-:W-:Y:S01]  /*b1a0*/  HFMA2.MMA R75, -RZ, RZ, 0, 9.5367431640625e-07 ;  /* 0x00000010ff4b7435 */ /* 0x000fe200000001ff */
[----:B------:R-:W-:Y:S01]  /*b1b0*/  HADD2.F32 R51, -RZ, R25.H1_H1 ;  /* 0x30000019ff337230 */ /* 0x000fe20000004100 */
[----:B------:R-:W-:Y:S01]  /*b1c0*/  LEA.HI.SX32 R92, R92, R91, 0x1d ;  /* 0x0000005b5c5c7211 */ /* 0x000fe200078feaff */
[----:B------:R-:W-:Y:S01]  /*b1d0*/  FFMA.FTZ R81, R48, R50, R21 ;  /* 0x0000003230517223 */ /* 0x000fe20000010015 */
[----:B------:R-:W-:Y:S01]  /*b1e0*/  F2FP.PACK_AB R44, R71, R78 ;  /* 0x0000004e472c723e */ /* 0x000fe200000000ff */
[----:B------:R-:W-:Y:S01]  /*b1f0*/  FFMA.FTZ R73, R47, R45, R20 ;  /* 0x0000002d2f497223 */ /* 0x000fe20000010014 */
[----:B------:R-:W-:Y:S01]  /*b200*/  F2FP.PACK_AB R47, R74, R55 ;  /* 0x000000374a2f723e */ /* 0x000fe200000000ff */
[----:B------:R-:W-:Y:S01]  /*b210*/  FFMA.FTZ R98, R49, R51, R22 ;  /* 0x0000003331627223 */ /* 0x000fe20000010016 */
[----:B------:R-:W-:-:S02]  /*b220*/  IADD3 R72, R92, 0x100, RZ ;  /* 0x000001005c487810 */ /* 0x000fc40007ffe0ff */
[----:B------:R-:W-:Y:S02]  /*b230*/  IADD3 R74, R92, 0x200, RZ ;  /* 0x000002005c4a7810 */ /* 0x000fe40007ffe0ff */
[----:B------:R-:W-:Y:S01]  /*b240*/  F2FP.PACK_AB R45, R88, R79 ;  /* 0x0000004f582d723e */ /* 0x000fe200000000ff */
[-C--:B------:R-:W-:Y:S01]  /*b250*/  IMAD.WIDE.U32 R78, R92, R75.reuse, c[0x0][0x208] ;  /* 0x000082005c4e7625 */ /* 0x080fe200078e004b */
[----:B------:R-:W-:Y:S02]  /*b260*/  F2FP.PACK_AB R52, R73, R52 ;  /* 0x000000344934723e */ /* 0x000fe400000000ff */
[----:B------:R-:W-:Y:S01]  /*b270*/  F2FP.PACK_AB R51, R93, R108 ;  /* 0x0000006c5d33723e */ /* 0x000fe200000000ff */
[----:B------:R-:W-:Y:S01]  /*b280*/  IMAD.WIDE.U32 R72, R72, R75, c[0x0][0x208] ;  /* 0x0000820048487625 */ /* 0x000fe200078e004b */
[----:B------:R-:W-:Y:S01]  /*b290*/  F2FP.PACK_AB R50, R96, R87 ;  /* 0x000000576032723e */ /* 0x000fe200000000ff */
[----:B------:R0:W-:Y:S01]  /*b2a0*/  STG.E.128 [R78.64], R44 ;  /* 0x0000002c4e007986 */ /* 0x0001e2000c101d06 */
[----:B------:R-:W-:Y:S01]  /*b2b0*/  F2FP.PACK_AB R49, R94, R83 ;  /* 0x000000535e31723e */ /* 0x000fe200000000ff */
[----:B------:R-:W-:Y:S01]  /*b2c0*/  IMAD.WIDE.U32 R74, R74, R75, c[0x0][0x208] ;  /* 0x000082004a4a7625 */ /* 0x000fe200078e004b */
[----:B------:R-:W-:-:S02]  /*b2d0*/  F2FP.PACK_AB R48, R53, R82 ;  /* 0x000000523530723e */ /* 0x000fc400000000ff */
[----:B------:R-:W-:Y:S02]  /*b2e0*/  F2FP.PACK_AB R55, R100, R89 ;  /* 0x000000596437723e */ /* 0x000fe400000000ff */
[----:B------:R-:W-:Y:S01]  /*b2f0*/  F2FP.PACK_AB R54, R85, R54 ;  /* 0x000000365536723e */ /* 0x000fe200000000ff */
[----:B------:R0:W-:Y:S01]  /*b300*/  STG.E.128 [R72.64], R48 ;  /* 0x0000003048007986 */ /* 0x0001e2000c101d06 */
[----:B------:R-:W-:-:S05]  /*b310*/  F2FP.PACK_AB R53, R98, R81 ;  /* 0x000000516235723e */ /* 0x000fca00000000ff */
[----:B------:R0:W-:Y:S02]  /*b320*/  STG.E.128 [R74.64], R52 ;  /* 0x000000344a007986 */ /* 0x0001e4000c101d06 */
.L_x_3798:
[----:B-1----:R-:W-:Y:S05]  /*b330*/  BSYNC B0 ;  /* 0x0000000000007941 */ /* 0x002fea0003800000 */
.L_x_3797:
[----:B------:R-:W-:Y:S02]  /*b340*/  IADD3 R2, R2, c[0x0][0x160], RZ ;  /* 0x0000580002027a10 */ /* 0x000fe40007ffe0ff */
[----:B------:R-:W-:Y:S02]  /*b350*/  LOP3.LUT P1, RZ, R63, 0xff, RZ, 0xc0, !PT ;  /* 0x000000ff3fff7812 */ /* 0x000fe4000782c0ff */
[----:B------:R-:W-:Y:S02]  /*b360*/  ISETP.GE.AND P0, PT, R2, c[0x0][0x164], PT ;  /* 0x0000590002007a0c */ /* 0x000fe40003f06270 */
[----:B------:R-:W-:-:S11]  /*b370*/  SEL R63, RZ, 0x1, P1 ;  /* 0x00000001ff3f7807 */ /* 0x000fd60000800000 */
[----:B0----5:R-:W-:Y:S01]  /*b380*/  @P0 CALL.REL.NOINC `(.L_x_3799) ;  /* 0x0000001000000944 */ /* 0x021fe20003c00000 */
[----:B------:R-:W-:Y:S05]  /*b390*/  BRA `(.L_x_3800) ;  /* 0xffff54c000007947 */ /* 0x000fea000383ffff */
.L_x_3799:
[----:B------:R-:W-:Y:S05]  /*b3a0*/  EXIT ;  /* 0x000000000000794d */ /* 0x000fea0003800000 */
.L_x_3795:
[----:B0-----:R-:W-:Y:S01]  /*b3b0*/  IMAD.MOV.U32 R75, RZ, RZ, 0x1 ;  /* 0x00000001ff4b7424 */ /* 0x001fe200078e00ff */
[----:B------:R-:W-:Y:S01]  /*b3c0*/  MOV R45, 0x1f ;  /* 0x0000001f002d7802 */ /* 0x000fe20000000f00 */
[----:B------:R-:W-:Y:S01]  /*b3d0*/  IMAD.MOV.U32 R74, RZ, RZ, -0x1 ;  /* 0xffffffffff4a7424 */ /* 0x000fe200078e00ff */
[----:B------:R-:W-:Y:S02]  /*b3e0*/  MOV R46, 0xb400 ;  /* 0x0000b400002e7802 */ /* 0x000fe40000000f00 */
[----:B-----5:R-:W-:Y:S05]  /*b3f0*/  CALL.REL.NOINC `($__internal_27_$__cuda_sm70_shflsync_bfly_p) ;  /* 0x0000069000007944 */ /* 0x020fea0003c00000 */
[----:B-1----:R-:W-:Y:S01]  /*b400*/  MOV R44, R75 ;  /* 0x0000004b002c7202 */ /* 0x002fe20000000f00 */
[----:B0-----:R-:W-:Y:S05]  /*b410*/  BRA `(.L_x_3801) ;  /* 0xffffedf000007947 */ /* 0x001fea000383ffff */
.L_x_3796:
[----:B------:R-:W-:Y:S01]  /*b420*/  HFMA2.MMA R45, -RZ, RZ, 0, 1.847743988037109375e-06 ;  /* 0x0000001fff2d7435 */ /* 0x000fe200000001ff */
[----:B------:R-:W-:Y:S01]  /*b430*/  IMAD.MOV.U32 R75, RZ, RZ, 0x2 ;  /* 0x00000002ff4b7424 */ /* 0x000fe200078e00ff */
[----:B------:R-:W-:Y:S01]  /*b440*/  MOV R46, 0xb470 ;  /* 0x0000b470002e7802 */ /* 0x000fe20000000f00 */
[----:B------:R-:W-:-:S03]  /*b450*/  IMAD.MOV.U32 R74, RZ, RZ, -0x1 ;  /* 0xffffffffff4a7424 */ /* 0x000fc600078e00ff */
[----:B-----5:R-:W-:Y:S05]  /*b460*/  CALL.REL.NOINC `($__internal_27_$__cuda_sm70_shflsync_bfly_p) ;  /* 0x0000062000007944 */ /* 0x020fea0003c00000 */
[----:B01----:R-:W-:Y:S01]  /*b470*/  FADD.FTZ R82, R82, R75 ;  /* 0x0000004b52527221 */ /* 0x003fe20000010000 */
[----:B------:R-:W-:Y:S01]  /*b480*/  MOV R75, 0x4 ;  /* 0x00000004004b7802 */ /* 0x000fe20000000f00 */
[----:B------:R-:W-:Y:S01]  /*b490*/  IMAD.MOV.U32 R45, RZ, RZ, 0x1f ;  /* 0x0000001fff2d7424 */ /* 0x000fe200078e00ff */
[----:B------:R-:W-:-:S02]  /*b4a0*/  MOV R74, 0xffffffff ;  /* 0xffffffff004a7802 */ /* 0x000fc40000000f00 */
[----:B------:R-:W-:Y:S02]  /*b4b0*/  MOV R46, 0xb4d0 ;  /* 0x0000b4d0002e7802 */ /* 0x000fe40000000f00 */
[----:B------:R-:W-:Y:S05]  /*b4c0*/  CALL.REL.NOINC `($__internal_27_$__cuda_sm70_shflsync_bfly_p) ;  /* 0x000005c000007944 */ /* 0x000fea0003c00000 */
[----:B0-----:R-:W-:Y:S01]  /*b4d0*/  HFMA2.MMA R45, -RZ, RZ, 0, 1.847743988037109375e-06 ;  /* 0x0000001fff2d7435 */ /* 0x001fe200000001ff */
[----:B-1----:R-:W-:Y:S01]  /*b4e0*/  FADD.FTZ R82, R82, R75 ;  /* 0x0000004b52527221 */ /* 0x002fe20000010000 */
[----:B------:R-:W-:Y:S01]  /*b4f0*/  MOV R46, 0xb530 ;  /* 0x0000b530002e7802 */ /* 0x000fe20000000f00 */
[----:B------:R-:W-:Y:S02]  /*b500*/  IMAD.MOV.U32 R75, RZ, RZ, 0x8 ;  /* 0x00000008ff4b7424 */ /* 0x000fe400078e00ff */
[----:B------:R-:W-:Y:S02]  /*b510*/  IMAD.MOV.U32 R74, RZ, RZ, -0x1 ;  /* 0xffffffffff4a7424 */ /* 0x000fe400078e00ff */
[----:B------:R-:W-:Y:S05]  /*b520*/  CALL.REL.NOINC `($__internal_27_$__cuda_sm70_shflsync_bfly_p) ;  /* 0x0000056000007944 */ /* 0x000fea0003c00000 */
[----:B01----:R-:W-:Y:S01]  /*b530*/  FADD.FTZ R82, R82, R75 ;  /* 0x0000004b52527221 */ /* 0x003fe20000010000 */
[----:B------:R-:W-:Y:S01]  /*b540*/  MOV R75, 0x10 ;  /* 0x00000010004b7802 */ /* 0x000fe20000000f00 */
[----:B------:R-:W-:Y:S01]  /*b550*/  IMAD.MOV.U32 R45, RZ, RZ, 0x1f ;  /* 0x0000001fff2d7424 */ /* 0x000fe200078e00ff */
[----:B------:R-:W-:Y:S02]  /*b560*/  MOV R74, 0xffffffff ;  /* 0xffffffff004a7802 */ /* 0x000fe40000000f00 */
[----:B------:R-:W-:-:S02]  /*b570*/  MOV R46, 0xb590 ;  /* 0x0000b590002e7802 */ /* 0x000fc40000000f00 */
[----:B------:R-:W-:Y:S05]  /*b580*/  CALL.REL.NOINC `($__internal_27_$__cuda_sm70_shflsync_bfly_p) ;  /* 0x0000050000007944 */ /* 0x000fea0003c00000 */
        /* <DEDUP_REMOVED lines=54> */
[----:B------:R-:W-:Y:S05]  /*b8f0*/  CALL.REL.NOINC `($__internal_27_$__cuda_sm70_shflsync_bfly_p) ;  /* 0x0000019000007944 */ /* 0x000fea0003c00000 */
[----:B01----:R-:W-:Y:S01]  /*b900*/  FADD.FTZ R82, R82, R75 ;  /* 0x0000004b52527221 */ /* 0x003fe20000010000 */
[----:B------:R-:W-:Y:S01]  /*b910*/  MOV R75, 0x2 ;  /* 0x00000002004b7802 */ /* 0x000fe20000000f00 */
[----:B------:R-:W-:Y:S01]  /*b920*/  IMAD.MOV.U32 R45, RZ, RZ, 0x1f ;  /* 0x0000001fff2d7424 */ /* 0x000fe200078e00ff */
[----:B------:R-:W-:Y:S02]  /*b930*/  MOV R74, 0xffffffff ;  /* 0xffffffff004a7802 */ /* 0x000fe40000000f00 */
[----:B------:R-:W-:Y:S02]  /*b940*/  MOV R46, 0xb960 ;  /* 0x0000b960002e7802 */ /* 0x000fe40000000f00 */
[----:B------:R-:W-:Y:S05]  /*b950*/  CALL.REL.NOINC `($__internal_27_$__cuda_sm70_shflsync_bfly_p) ;  /* 0x0000013000007944 */ /* 0x000fea0003c00000 */
[----:B0-----:R-:W-:Y:S01]  /*b960*/  HFMA2.MMA R45, -RZ, RZ, 0, 1.847743988037109375e-06 ;  /* 0x0000001fff2d7435 */ /* 0x001fe200000001ff */
[----:B-1----:R-:W-:Y:S01]  /*b970*/  FADD.FTZ R82, R82, R75 ;  /* 0x0000004b52527221 */ /* 0x002fe20000010000 */
[----:B------:R-:W-:Y:S01]  /*b980*/  MOV R46, 0xb9c0 ;  /* 0x0000b9c0002e7802 */ /* 0x000fe20000000f00 */
[----:B------:R-:W-:-:S02]  /*b990*/  IMAD.MOV.U32 R75, RZ, RZ, 0x4 ;  /* 0x00000004ff4b7424 */ /* 0x000fc400078e00ff */
[----:B------:R-:W-:Y:S02]  /*b9a0*/  IMAD.MOV.U32 R74, RZ, RZ, -0x1 ;  /* 0xffffffffff4a7424 */ /* 0x000fe400078e00ff */
        /* <DEDUP_REMOVED lines=10> */
[----:B------:R-:W-:Y:S02]  /*ba50*/  IMAD.MOV.U32 R75, RZ, RZ, 0x10 ;  /* 0x00000010ff4b7424 */ /* 0x000fe400078e00ff */
[----:B------:R-:W-:-:S02]  /*ba60*/  IMAD.MOV.U32 R74, RZ, RZ, -0x1 ;  /* 0xffffffffff4a7424 */ /* 0x000fc400078e00ff */
[----:B------:R-:W-:Y:S05]  /*ba70*/  CALL.REL.NOINC `($__internal_27_$__cuda_sm70_shflsync_bfly_p) ;  /* 0x0000001000007944 */ /* 0x000fea0003c00000 */
[----:B01----:R-:W-:Y:S05]  /*ba80*/  BRA `(.L_x_3802) ;  /* 0xffffebc000007947 */ /* 0x003fea000383ffff */
        .weak           $__internal_27_$__cuda_sm70_shflsync_bfly_p
        .type           $__internal_27_$__cuda_sm70_shflsync_bfly_p,@function
        .size           $__internal_27_$__cuda_sm70_shflsync_bfly_p,(.L_x_22115 - $__internal_27_$__cuda_sm70_shflsync_bfly_p)
$__internal_27_$__cuda_sm70_shflsync_bfly_p:
[----:B------:R-:W-:Y:S01]  /*ba90*/  MOV R47, 0x0 ;  /* 0x00000000002f7802 */ /* 0x000fe20000000f00 */
[----:B------:R-:W-:Y:S04]  /*baa0*/  WARPSYNC R74 ;  /* 0x0000004a00007348 */ /* 0x000fe80003800000 */
[----:B------:R0:W1:Y:S01]  /*bab0*/  SHFL.BFLY PT, R75, R82, R75, R45 ;  /* 0x0c00004b524b7389 */ /* 0x00006200000e002d */
[----:B------:R-:W-:Y:S05]  /*bac0*/  RET.REL.NODEC R46 `(_ZN10layer_norm13ln_fwd_kernelINS_13Kernel_traitsI6__halfS2_S2_S2_fjLj6144ELj1ELj1ELj8ELj16ENS_18Kernel_traits_baseILj6144ES2_S2_S2_S2_fjLj256EEEEELb1ELb0ELb1ELb1EEEvNS_9FwdParamsE) ;  /* 0xffff45302e007950 */ /* 0x000fea0003c3ffff */
.L_x_3803:
        /* <DEDUP_REMOVED lines=11> */
.L_x_22115:


//--------------------- .text._ZN10layer_norm13ln_fwd_kernelINS_13Kernel_traitsI6__halfS2_S2_S2_fjLj6144ELj1ELj1ELj8ELj16ENS_18Kernel_traits_baseILj6144ES2_S2_S2_S2_fjLj256EEEEELb1ELb1ELb0ELb0EEEvNS_9FwdParamsE --------------------------
	.section	.text._ZN10layer_norm13ln_fwd_kernelINS_13Kernel_traitsI6__halfS2_S2_S2_fjLj6144ELj1ELj1ELj8ELj16ENS_18Kernel_traits_baseILj6144ES2_S2_S2_S2_fjLj256EEEEELb1ELb1ELb0ELb0EEEvNS_9FwdParamsE,"ax",@progbits
	.sectioninfo	@"SHI_REGISTERS=135"
	.align	128
        .global         _ZN10layer_norm13ln_fwd_kernelINS_13Kernel_traitsI6__halfS2_S2_S2_fjLj6144ELj1ELj1ELj8ELj16ENS_18Kernel_traits_baseILj6144ES2_S2_S2_S2_fjLj256EEEEELb1ELb1ELb0ELb0EEEvNS_9FwdParamsE
        .type           _ZN10layer_norm13ln_fwd_kernelINS_13Kernel_traitsI6__halfS2_S2_S2_fjLj6144ELj1ELj1ELj8ELj16ENS_18Kernel_traits_baseILj6144ES2_S2_S2_S2_fjLj256EEEEELb1ELb1ELb0ELb0EEEvNS_9FwdParamsE,@function
        .size           _ZN10layer_norm13ln_fwd_kernelINS_13Kernel_traitsI6__halfS2_S2_S2_fjLj6144ELj1ELj1ELj8ELj16ENS_18Kernel_traits_baseILj6144ES2_S2_S2_S2_fjLj256EEEEELb1ELb1ELb0ELb0EEEvNS_9FwdParamsE,(.L_x_22116 - _ZN10layer_norm13ln_fwd_kernelINS_13Kernel_traitsI6__halfS2_S2_S2_fjLj6144ELj1ELj1ELj8ELj16ENS_18Kernel_traits_baseILj6144ES2_S2_S2_S2_fjLj256EEEEELb1ELb1ELb0ELb0EEEvNS_9FwdParamsE)
        .other          _ZN10layer_norm13ln_fwd_kernelINS_13Kernel_traitsI6__halfS2_S2_S2_fjLj6144ELj1ELj1ELj8ELj16ENS_18Kernel_traits_baseILj6144ES2_S2_S2_S2_fjLj256EEEEELb1ELb1ELb0ELb0EEEvNS_9FwdParamsE,@"STO_CUDA_ENTRY STV_DEFAULT"
_ZN10layer_norm13ln_fwd_kernelINS_13Kernel_traitsI6__halfS2_S2_S2_fjLj6144ELj1ELj1ELj8ELj16ENS_18Kernel_traits_baseILj6144ES2_S2_S2_S2_fjLj256EEEEELb1ELb1ELb0ELb0EEEvNS_9FwdParamsE:
.text._ZN10layer_norm13ln_fwd_kernelINS_13Kernel_traitsI6__halfS2_S2_S2_fjLj6144ELj1ELj1ELj8ELj16ENS_18Kernel_traits_baseILj6144ES2_S2_S2_S2_fjLj256EEEEELb1ELb1ELb0ELb0EEEvNS_9FwdParamsE:
        /* <DEDUP_REMOVED lines=16> */
[----:B0-----:R-:W-:-:S04]  /*0100*/  LOP3.LUT R19, R0, 0xff, RZ, 0xc0, !PT ;  /* 0x000000ff00137812 */ /* 0x001fc800078ec0ff */
[----:B------:R-:W-:Y:S02]  /*0110*/  LOP3.LUT R17, R19, 0xff, RZ, 0x3c, !PT ;  /* 0x000000ff13117812 */ /* 0x000fe400078e3cff */
[----:B-1----:R-:W-:Y:S01]  /*0120*/  LEA.HI R18, R0, R13, RZ, 0x18 ;  /* 0x0000000d00127211 */ /* 0x002fe200078fc0ff */
[----:B--2---:R-:W0:Y:S08]  /*0130*/  @P0 R2UR UR4, R4 ;  /* 0x00000000040403c2 */ /* 0x004e3000000e0000 */
[----:B------:R1:W2:Y:S01]  /*0140*/  @P0 R2UR UR5, R5 ;  /* 0x00000000050503c2 */ /* 0x0002a200000e0000 */
[----:B---3--:R-:W-:Y:S01]  /*0150*/  @P0 IADD3 R121, P1, R2, c[0x0][0x240], RZ ;  /* 0x0000900002790a10 */ /* 0x008fe20007f3e0ff */
[----:B------:R-:W-:-:S03]  /*0160*/  IMAD R2, R13, c[0x0][0x0], R0 ;  /* 0x000000000d027a24 */ /* 0x000fc600078e0200 */
[----:B------:R-:W-:Y:S01]  /*0170*/  @P0 IADD3.X R16, RZ, R3, RZ, P1, !PT ;  /* 0x00000003ff100210 */ /* 0x000fe20000ffe4ff */
        /* <DEDUP_REMOVED lines=23> */
[----:B------:R-:W-:-:S02]  /*02f0*/  UIADD3 UR19, UR4, -0x4ab325aa, URZ ;  /* 0xb54cda5604137890 */ /* 0x000fc4000fffe03f */
[----:B------:R-:W-:Y:S01]  /*0300*/  UIADD3 UR20, UR5, 0x646e171e, URZ ;  /* 0x646e171e05147890 */ /* 0x000fe2000fffe03f */
        /* <DEDUP_REMOVED lines=17> */
[----:B------:R-:W-:-:S03]  /*0420*/  LOP3.LUT R9, R5, UR18, R6, 0x96, !PT ;  /* 0x0000001205097c12 */ /* 0x000fc6000f8e9606 */
[----:B------:R-:W-:Y:S01]  /*0430*/  IMAD.MOV.U32 R5, RZ, RZ, c[0x0][0x168] ;  /* 0x00005a00ff057624 */ /* 0x000fe200078e00ff */
[----:B------:R-:W-:Y:S01]  /*0440*/  LOP3.LUT R6, R11, UR17, R8, 0x96, !PT ;  /* 0x000000110b067c12 */ /* 0x000fe2000f8e9608 */
[----:B------:R-:W-:-:S03]  /*0450*/  IMAD.WIDE.U32 R8, R9, -0x326172a9, RZ ;  /* 0xcd9e8d5709087825 */ /* 0x000fc600078e00ff */
[----:B------:R-:W-:Y:S01]  /*0460*/  SHF.R.S32.HI R5, RZ, 0x1f, R5 ;  /* 0x0000001fff057819 */ /* 0x000fe20000011405 */
[----:B------:R-:W-:Y:S01]  /*0470*/  IMAD.WIDE.U32 R6, R6, -0x2daee0ad, RZ ;  /* 0xd2511f5306067825 */ /* 0x000fe200078e00ff */
[----:B------:R-:W-:Y:S02]  /*0480*/  LOP3.LUT R20, R9, UR19, R10, 0x96, !PT ;  /* 0x0000001309147c12 */ /* 0x000fe4000f8e960a */
[----:B------:R-:W-:Y:S02]  /*0490*/  LEA.HI R68, R5, c[0x0][0x168], RZ, 0x3 ;  /* 0x00005a0005447a11 */ /* 0x000fe400078f18ff */
[----:B------:R-:W-:Y:S01]  /*04a0*/  LOP3.LUT R22, R7, UR20, R4, 0x96, !PT ;  /* 0x0000001407167c12 */ /* 0x000fe2000f8e9604 */
[----:B------:R-:W-:Y:S01]  /*04b0*/  IMAD.WIDE.U32 R20, R20, -0x2daee0ad, RZ ;  /* 0xd2511f5314147825 */ /* 0x000fe200078e00ff */
[----:B------:R-:W-:-:S03]  /*04c0*/  LEA.HI.SX32 R17, R68, R17, 0x1d ;  /* 0x0000001144117211 */ /* 0x000fc600078feaff */
[----:B------:R-:W-:Y:S01]  /*04d0*/  IMAD.WIDE.U32 R22, R22, -0x326172a9, RZ ;  /* 0xcd9e8d5716167825 */ /* 0x000fe200078e00ff */
[----:B------:R-:W-:Y:S02]  /*04e0*/  LOP3.LUT P4, RZ, R17, 0xffffff00, RZ, 0xc0, !PT ;  /* 0xffffff0011ff7812 */ /* 0x000fe4000788c0ff */
[----:B------:R-:W-:Y:S02]  /*04f0*/  LOP3.LUT R86, R21, UR22, R6, 0x96, !PT ;  /* 0x0000001615567c12 */ /* 0x000fe4000f8e9606 */
[----:B------:R-:W-:Y:S02]  /*0500*/  LOP3.LUT R85, R23, UR21, R8, 0x96, !PT ;  /* 0x0000001517557c12 */ /* 0x000fe4000f8e9608 */
[C---:B------:R-:W-:Y:S01]  /*0510*/  ISETP.GE.U32.AND P3, PT, R17.reuse, 0x200, PT ;  /* 0x000002001100780c */ /* 0x040fe20003f66070 */
[----:B------:R-:W-:Y:S01]  /*0520*/  IMAD.HI.U32 R31, R86, -0x326172a9, RZ ;  /* 0xcd9e8d57561f7827 */ /* 0x000fe200078e00ff */
[----:B------:R-:W-:Y:S02]  /*0530*/  ISETP.GE.U32.AND P2, PT, R17, 0x300, PT ;  /* 0x000003001100780c */ /* 0x000fe40003f46070 */
[----:B------:R-:W-:Y:S01]  /*0540*/  P2R R126, PR, RZ, 0x10 ;  /* 0x00000010ff7e7803 */ /* 0x000fe20000000000 */
[----:B------:R-:W-:Y:S01]  /*0550*/  IMAD.HI.U32 R29, R85, -0x2daee0ad, RZ ;  /* 0xd2511f53551d7827 */ /* 0x000fe200078e00ff */
[----:B------:R-:W-:-:S02]  /*0560*/  P2R R127, PR, RZ, 0x8 ;  /* 0x00000008ff7f7803 */ /* 0x000fc40000000000 */
        /* <DEDUP_REMOVED lines=16> */
.L_x_3805:
[----:B0-----:R-:W-:Y:S05]  /*0670*/  BSYNC B0 ;  /* 0x0000000000007941 */ /* 0x001fea0003800000 */
.L_x_3804:
        /* <DEDUP_REMOVED lines=16> */
.L_x_3807:
[----:B0-----:R-:W-:Y:S05]  /*0780*/  BSYNC B0 ;  /* 0x0000000000007941 */ /* 0x001fea0003800000 */
.L_x_3806:
[----:B------:R-:W-:Y:S01]  /*0790*/  BSSY B0, `(.L_x_3808) ;  /* 0x000000f000007945 */ /* 0x000fe20003800000 */
        /* <DEDUP_REMOVED lines=11> */
[----:B------:R0:W5:Y:S01]  /*0850*/  LDG.E.128 R40, [R26.64] ;  /* 0x000000061a287981 */ /* 0x000162000c1e1d00 */
[----:B------:R-:W-:Y:S01]  /*0860*/  @!P0 CS2R R8, SRZ ;  /* 0x0000000000088805 */ /* 0x000fe2000001ff00 */
[----:B------:R-:W-:Y:S02]  /*0870*/  @!P0 CS2R R10, SRZ ;  /* 0x00000000000a8805 */ /* 0x000fe4000001ff00 */
.L_x_3809:
[----:B0-----:R-:W-:Y:S05]  /*0880*/  BSYNC B0 ;  /* 0x0000000000007941 */ /* 0x001fea0003800000 */
.L_x_3808:
        /* <DEDUP_REMOVED lines=9> */
[----:B------:R-:W-:Y:S01]  /*0920*/  HADD2.F32 R19, -RZ, R32.H0_H0 ;  /* 0x20000020ff137230 */ /* 0x000fe20000004100 */
[----:B------:R-:W-:Y:S01]  /*0930*/  SHF.R.U32.HI R74, RZ, 0x3, R71 ;  /* 0x00000003ff4a7819 */ /* 0x000fe20000011647 */
[----:B------:R-:W-:Y:S01]  /*0940*/  HADD2.F32 R71, -RZ, R4.H0_H0 ;  /* 0x20000004ff477230 */ /* 0x000fe20000004100 */
[----:B------:R-:W-:Y:S01]  /*0950*/  IMAD.HI.U32 R118, R120, -0x326172a9, RZ ;  /* 0xcd9e8d5778767827 */ /* 0x000fe200078e00ff */
[----:B------:R-:W-:Y:S01]  /*0960*/  HADD2.F32 R20, -RZ, R32.H1_H1 ;  /* 0x30000020ff147230 */ /* 0x000fe20000004100 */
[----:B------:R-:W-:Y:S01]  /*0970*/  LOP3.LUT R89, R74, 0x1fffffe0, RZ, 0xc0, !PT ;  /* 0x1fffffe04a597812 */ /* 0x000fe200078ec0ff */
[----:B------:R-:W-:Y:S01]  /*0980*/  HADD2.F32 R74, -RZ, R5.H1_H1 ;  /* 0x30000005ff4a7230 */ /* 0x000fe20000004100 */
[----:B------:R-:W-:Y:S01]  /*0990*/  IMAD.IADD R72, R79, 0x1, -R72 ;  /* 0x000000014f487824 */ /* 0x000fe200078e0a48 */
[--C-:B------:R-:W-:Y:S01]  /*09a0*/  HADD2.F32 R21, -RZ, R33.reuse.H0_H0 ;  /* 0x20000021ff157230 */ /* 0x100fe20000004100 */
[----:B------:R-:W-:Y:S01]  /*09b0*/  IMAD.HI.U32 R119, R122, -0x2daee0ad, RZ ;  /* 0xd2511f537a777827 */ /* 0x000fe200078e00ff */
[----:B------:R-:W-:Y:S01]  /*09c0*/  HADD2.F32 R22, -RZ, R33.H1_H1 ;  /* 0x30000021ff167230 */ /* 0x000fe20000004100 */
[----:B------:R-:W-:Y:S01]  /*09d0*/  LOP3.LUT R121, R121, 0x3, RZ, 0xc0, !PT ;  /* 0x0000000379797812 */ /* 0x000fe200078ec0ff */
[----:B------:R-:W-:Y:S01]  /*09e0*/  HADD2.F32 R23, -RZ, R34.H0_H0 ;  /* 0x20000022ff177230 */ /* 0x000fe20000004100 */
[----:B------:R-:W-:Y:S01]  /*09f0*/  IMNMX R73, RZ, R72, !PT ;  /* 0x00000048ff497217 */ /* 0x000fe20007800200 */
[----:B------:R-:W-:Y:S01]  /*0a00*/  HADD2.F32 R72, -RZ, R4.H1_H1 ;  /* 0x30000004ff487230 */ /* 0x000fe20000004100 */
[----:B------:R-:W-:Y:S01]  /*0a10*/  IMAD R120, R120, -0x326172a9, RZ ;  /* 0xcd9e8d5778787824 */ /* 0x000fe200078e02ff */
[----:B------:R-:W-:Y:S01]  /*0a20*/  HADD2.F32 R24, -RZ, R34.H1_H1 ;  /* 0x30000022ff187230 */ /* 0x000fe20000004100 */
[----:B------:R-:W-:Y:S01]  /*0a30*/  IMNMX R4, R73, 0x20, PT ;  /* 0x0000002049047817 */ /* 0x000fe20003800200 */
[----:B------:R-:W-:Y:S01]  /*0a40*/  HADD2.F32 R73, -RZ, R5.H0_H0 ;  /* 0x20000005ff497230 */ /* 0x000fe20000004100 */
[----:B------:R-:W-:Y:S01]  /*0a50*/  IMAD.SHL.U32 R5, R0, 0x20, RZ ;  /* 0x0000002000057824 */ /* 0x000fe200078e00ff */
[--C-:B------:R-:W-:Y:S01]  /*0a60*/  HADD2.F32 R25, -RZ, R35.reuse.H0_H0 ;  /* 0x20000023ff197230 */ /* 0x100fe20000004100 */
[----:B------:R-:W-:Y:S01]  /*0a70*/  IMAD R122, R122, -0x2daee0ad, RZ ;  /* 0xd2511f537a7a7824 */ /* 0x000fe200078e02ff */
[----:B------:R-:W-:Y:S01]  /*0a80*/  HADD2.F32 R26, -RZ, R35.H1_H1 ;  /* 0x30000023ff1a7230 */ /* 0x000fe20000004100 */
[----:B------:R-:W-:Y:S01]  /*0a90*/  IMAD.IADD R4, R4, 0x1, R89 ;  /* 0x0000000104047824 */ /* 0x000fe200078e0259 */
[----:B------:R-:W-:Y:S01]  /*0aa0*/  LOP3.LUT R6, R5, 0x3e0, RZ, 0xc0, !PT ;  /* 0x000003e005067812 */ /* 0x000fe200078ec0ff */
[--C-:B------:R-:W-:Y:S01]  /*0ab0*/  HADD2.F32 R27, -RZ, R36.reuse.H0_H0 ;  /* 0x20000024ff1b7230 */ /* 0x100fe20000004100 */
[----:B------:R-:W-:Y:S01]  /*0ac0*/  IMAD R5, R86, -0x326172a9, RZ ;  /* 0xcd9e8d5756057824 */ /* 0x000fe200078e02ff */
[----:B------:R-:W-:Y:S01]  /*0ad0*/  HADD2.F32 R28, -RZ, R36.H1_H1 ;  /* 0x30000024ff1c7230 */ /* 0x000fe20000004100 */
[----:B------:R-:W-:Y:S01]  /*0ae0*/  SHF.L.U32 R4, R4, 0x3, RZ ;  /* 0x0000000304047819 */ /* 0x000fe200000006ff */
[----:B------:R-:W-:Y:S01]  /*0af0*/  IMAD.IADD R6, R79, 0x1, -R6 ;  /* 0x000000014f067824 */ /* 0x000fe200078e0a06 */
[--C-:B------:R-:W-:Y:S01]  /*0b00*/  HADD2.F32 R29, -RZ, R37.reuse.H0_H0 ;  /* 0x20000025ff1d7230 */ /* 0x100fe20000004100 */
[----:B------:R-:W-:Y:S01]  /*0b10*/  LOP3.LUT R118, R118, UR25, R5, 0x96, !PT ;  /* 0x0000001976767c12 */ /* 0x000fe2000f8e9605 */
[----:B------:R-:W-:Y:S01]  /*0b20*/  HADD2.F32 R30, -RZ, R37.H1_H1 ;  /* 0x30000025ff1e7230 */ /* 0x000fe20000004100 */
[----:B------:R-:W-:Y:S01]  /*0b30*/  MOV R88, RZ ;  /* 0x000000ff00587202 */ /* 0x000fe20000000f00 */
[----:B------:R-:W0:Y:S01]  /*0b40*/  I2F.U32 R4, R4 ;  /* 0x0000000400047306 */ /* 0x000e220000201000 */
[--C-:B------:R-:W-:Y:S01]  /*0b50*/  HADD2.F32 R31, -RZ, R38.reuse.H0_H0 ;  /* 0x20000026ff1f7230 */ /* 0x100fe20000004100 */
[----:B------:R-:W-:Y:S01]  /*0b60*/  IMNMX R6, RZ, R6, !PT ;  /* 0x00000006ff067217 */ /* 0x000fe20007800200 */
[----:B------:R-:W-:Y:S01]  /*0b70*/  HADD2.F32 R32, -RZ, R38.H1_H1 ;  /* 0x30000026ff207230 */ /* 0x000fe20000004100 */
[----:B------:R-:W-:Y:S01]  /*0b80*/  ULDC.U8 UR8, c[0x0][0x1f0] ;  /* 0x00007c0000087ab9 */ /* 0x000fe20000000000 */
[--C-:B------:R-:W-:Y:S01]  /*0b90*/  HADD2.F32 R33, -RZ, R39.reuse.H0_H0 ;  /* 0x20000027ff217230 */ /* 0x100fe20000004100 */
[----:B------:R-:W-:Y:S01]  /*0ba0*/  IMNMX R6, R6, 0x20, PT ;  /* 0x0000002006067817 */ /* 0x000fe20003800200 */
[----:B------:R-:W-:-:S02]  /*0bb0*/  HADD2.F32 R34, -RZ, R39.H1_H1 ;  /* 0x30000027ff227230 */ /* 0x000fc40000004100 */
[--C-:B------:R-:W-:Y:S02]  /*0bc0*/  HADD2.F32 R35, -RZ, R40.reuse.H0_H0 ;  /* 0x20000028ff237230 */ /* 0x100fe40000004100 */
[----:B------:R-:W-:Y:S01]  /*0bd0*/  HADD2.F32 R36, -RZ, R40.H1_H1 ;  /* 0x30000028ff247230 */ /* 0x000fe20000004100 */
[----:B------:R-:W-:Y:S01]  /*0be0*/  IMAD.IADD R6, R89, 0x1, R6 ;  /* 0x0000000159067824 */ /* 0x000fe200078e0206 */
[--C-:B------:R-:W-:Y:S01]  /*0bf0*/  HADD2.F32 R37, -RZ, R41.reuse.H0_H0 ;  /* 0x20000029ff257230 */ /* 0x100fe20000004100 */
[----:B------:R-:W-:Y:S01]  /*0c00*/  IMAD.MOV.U32 R89, RZ, RZ, 0x1 ;  /* 0x00000001ff597424 */ /* 0x000fe200078e00ff */
[----:B------:R-:W-:Y:S01]  /*0c10*/  HADD2.F32 R38, -RZ, R41.H1_H1 ;  /* 0x30000029ff267230 */ /* 0x000fe20000004100 */
[----:B0-----:R0:W1:Y:S01]  /*0c20*/  MUFU.RCP R87, R4 ;  /* 0x0000000400577308 */ /* 0x0010620000001000 */
[--C-:B------:R-:W-:Y:S01]  /*0c30*/  HADD2.F32 R39, -RZ, R42.reuse.H0_H0 ;  /* 0x2000002aff277230 */ /* 0x100fe20000004100 */
[----:B------:R-:W-:Y:S01]  /*0c40*/  IMAD.SHL.U32 R90, R6, 0x8, RZ ;  /* 0x00000008065a7824 */ /* 0x000fe200078e00ff */
        /* <DEDUP_REMOVED lines=20> */
[----:B------:R-:W-:Y:S01]  /*0d90*/  HADD2.F32 R79, -RZ, R8.H1_H1 ;  /* 0x30000008ff4f7230 */ /* 0x000fe20000004100 */
[----:B------:R-:W-:Y:S01]  /*0da0*/  IMAD R8, R85, -0x2daee0ad, RZ ;  /* 0xd2511f5355087824 */ /* 0x000fe200078e02ff */
[--C-:B------:R-:W-:Y:S02]  /*0db0*/  HADD2.F32 R59, -RZ, R64.reuse.H0_H0 ;  /* 0x20000040ff3b7230 */ /* 0x100fe40000004100 */
[----:B------:R-:W-:Y:S02]  /*0dc0*/  HADD2.F32 R60, -RZ, R64.H1_H1 ;  /* 0x30000040ff3c7230 */ /* 0x000fe40000004100 */
[--C-:B------:R-:W-:Y:S01]  /*0dd0*/  HADD2.F32 R61, -RZ, R65.reuse.H0_H0 ;  /* 0x20000041ff3d7230 */ /* 0x100fe20000004100 */
[----:B------:R-:W-:Y:S01]  /*0de0*/  LOP3.LUT R119, R119, UR26, R8, 0x96, !PT ;  /* 0x0000001a77777c12 */ /* 0x000fe2000f8e9608 */
        /* <DEDUP_REMOVED lines=9> */
[----:B------:R-:W-:Y:S02]  /*0e80*/  HADD2.F32 R12, -RZ, R13.H0_H0 ;  /* 0x2000000dff0c7230 */ /* 0x000fe40000004100 */
[----:B------:R-:W-:Y:S02]  /*0e90*/  HADD2.F32 R14, -RZ, R15.H0_H0 ;  /* 0x2000000fff0e7230 */ /* 0x000fe40000004100 */
        /* <DEDUP_REMOVED lines=9> */
[----:B01----:R-:W-:Y:S02]  /*0f30*/  HADD2.F32 R85, -RZ, R11.H1_H1 ;  /* 0x3000000bff557230 */ /* 0x003fe40000004100 */
.L_x_3993:
        /* <DEDUP_REMOVED lines=36> */
.L_x_3813:
[----:B0-----:R-:W-:Y:S02]  /*1180*/  IMAD.MOV.U32 R98, RZ, RZ, R120 ;  /* 0x000000ffff627224 */ /* 0x001fe400078e0078 */
.L_x_3814:
[----:B------:R-:W-:Y:S05]  /*1190*/  BSYNC B1 ;  /* 0x0000000000017941 */ /* 0x000fea0003800000 */
.L_x_3812:
        /* <DEDUP_REMOVED lines=16> */
.L_x_3818:
[----:B------:R-:W-:Y:S05]  /*12a0*/  BSYNC B2 ;  /* 0x0000000000027941 */ /* 0x000fea0003800000 */
.L_x_3817:
        /* <DEDUP_REMOVED lines=43> */
.L_x_3816:
[----:B------:R-:W-:Y:S05]  /*1560*/  BSYNC B1 ;  /* 0x0000000000017941 */ /* 0x000fea0003800000 */
.L_x_3815:
[----:B------:R-:W0:Y:S01]  /*1570*/  I2F.U32 R92, R98 ;  /* 0x00000062005c7306 */ /* 0x000e220000201000 */
[----:B------:R-:W-:Y:S01]  /*1580*/  HFMA2.MMA R115, -RZ, RZ, 0.1171875, 0 ;  /* 0x2f800000ff737435 */ /* 0x000fe200000001ff */
[----:B-----5:R-:W-:Y:S01]  /*1590*/  HADD2.F32 R96, -RZ, R4.H0_H0 ;  /* 0x20000004ff607230 */ /* 0x020fe20000004100 */
[----:B------:R-:W-:Y:S01]  /*15a0*/  BSSY B1, `(.L_x_3819) ;  /* 0x0000016000017945 */ /* 0x000fe20003800000 */
[----:B------:R-:W-:-:S03]  /*15b0*/  @P0 HADD2.F32 R97, -RZ, R8.H0_H0 ;  /* 0x20000008ff610230 */ /* 0x000fc60000004100 */
        /* <DEDUP_REMOVED lines=19> */
.L_x_3820:
[----:B------:R-:W-:Y:S02]  /*16f0*/  IMAD.MOV.U32 R98, RZ, RZ, R120 ;  /* 0x000000ffff627224 */ /* 0x000fe400078e0078 */
.L_x_3821:
[----:B------:R-:W-:Y:S05]  /*1700*/  BSYNC B1 ;  /* 0x0000000000017941 */ /* 0x000fea0003800000 */
.L_x_3819:
        /* <DEDUP_REMOVED lines=16> */
.L_x_3825:
[----:B------:R-:W-:Y:S05]  /*1810*/  BSYNC B2 ;  /* 0x0000000000027941 */ /* 0x000fea0003800000 */
.L_x_3824:
        /* <DEDUP_REMOVED lines=41> */
[----:B------:R-:W-:Y:S01]  /*1ab0*/  HFMA2.MMA R97, -RZ, RZ, 0, 0 ;  /* 0x00000000ff617435 */ /* 0x000fe200000001ff */
[----:B------:R-:W-:-:S05]  /*1ac0*/  IMAD.MOV.U32 R122, RZ, RZ, R96 ;  /* 0x000000ffff7a7224 */ /* 0x000fca00078e0060 */
.L_x_3823:
[----:B------:R-:W-:Y:S05]  /*1ad0*/  BSYNC B1 ;  /* 0x0000000000017941 */ /* 0x000fea0003800000 */
.L_x_3822:
[----:B------:R-:W0:Y:S01]  /*1ae0*/  I2F.U32 R96, R98 ;  /* 0x0000006200607306 */ /* 0x000e220000201000 */
[----:B------:R-:W-:Y:S01]  /*1af0*/  HADD2.F32 R4, -RZ, R4.H1_H1 ;  /* 0x30000004ff047230 */ /* 0x000fe20000004100 */
[----:B------:R-:W-:Y:S01]  /*1b00*/  BSSY B1, `(.L_x_3826) ;  /* 0x0000016000017945 */ /* 0x000fe20003800000 */
[----:B------:R-:W-:-:S03]  /*1b10*/  IADD3 R105, R97, 0x1, RZ ;  /* 0x0000000161697810 */ /* 0x000fc60007ffe0ff */
[----:B------:R-:W-:-:S04]  /*1b20*/  FMUL.FTZ R4, R4, R113 ;  /* 0x0000007104047220 */ /* 0x000fc80000410000 */
[----:B------:R-:W-:Y:S02]  /*1b30*/  FMUL.FTZ R4, R4, c[0x0][0x1e8] ;  /* 0x00007a0004047a20 */ /* 0x000fe40000410000 */
[----:B0-----:R-:W-:-:S05]  /*1b40*/  FFMA.FTZ R96, R96, R115, 1.1641532182693481445e-10 ;  /* 0x2f00000060607423 */ /* 0x001fca0000010073 */
[----:B------:R-:W-:-:S04]  /*1b50*/  FSETP.GTU.FTZ.AND P1, PT, R96, c[0x0][0x1e4], PT ;  /* 0x0000790060007a0b */ /* 0x000fc80003f3c000 */
[----:B------:R-:W-:Y:S02]  /*1b60*/  P2R R129, PR, RZ, 0x2 ;  /* 0x00000002ff817803 */ /* 0x000fe40000000000 */
[----:B------:R-:W-:Y:S01]  /*1b70*/  FSEL R95, R4, RZ, !P1 ;  /* 0x000000ff045f7208 */ /* 0x000fe20004800000 */
[----:B------:R-:W-:Y:S01]  /*1b80*/  @P0 HADD2.F32 R4, -RZ, R8.H1_H1 ;  /* 0x30000008ff040230 */ /* 0x000fe20000004100 */
        /* <DEDUP_REMOVED lines=12> */
.L_x_3827:
[----:B------:R-:W-:Y:S02]  /*1c50*/  IMAD.MOV.U32 R4, RZ, RZ, R120 ;  /* 0x000000ffff047224 */ /* 0x000fe400078e0078 */
.L_x_3828:
[----:B------:R-:W-:Y:S05]  /*1c60*/  BSYNC B1 ;  /* 0x0000000000017941 */ /* 0x000fea0003800000 */
.L_x_3826:
        /* <DEDUP_REMOVED lines=16> */
.L_x_3832:
[----:B------:R-:W-:Y:S05]  /*1d70*/  BSYNC B2 ;  /* 0x0000000000027941 */ /* 0x000fea0003800000 */
.L_x_3831:
        /* <DEDUP_REMOVED lines=8> */
[----:B------:R-:W-:Y:S01]  /*1e00*/  IMAD.WIDE.U32 R120, R105, -0x2daee0ad, RZ ;  /* 0xd2511f5369787825 */ /* 0x000fe200078e00ff */
[----:B------:R-:W-:Y:S02]  /*1e10*/  HFMA2.MMA R105, -RZ, RZ, 0, 0 ;  /* 0x00000000ff697435 */ /* 0x000fe400000001ff */
        /* <DEDUP_REMOVED lines=33> */
.L_x_3830:
[----:B------:R-:W-:Y:S05]  /*2030*/  BSYNC B1 ;  /* 0x0000000000017941 */ /* 0x000fea0003800000 */
.L_x_3829:
        /* <DEDUP_REMOVED lines=22> */
.L_x_3834:
[----:B------:R-:W-:Y:S02]  /*21a0*/  IMAD.MOV.U32 R4, RZ, RZ, R120 ;  /* 0x000000ffff047224 */ /* 0x000fe400078e0078 */
.L_x_3835:
[----:B------:R-:W-:Y:S05]  /*21b0*/  BSYNC B1 ;  /* 0x0000000000017941 */ /* 0x000fea0003800000 */
.L_x_3833:
        /* <DEDUP_REMOVED lines=16> */
.L_x_3839:
[----:B------:R-:W-:Y:S05]  /*22c0*/  BSYNC B2 ;  /* 0x0000000000027941 */ /* 0x000fea0003800000 */
.L_x_3838:
[----:B------:R-:W-:Y:S01]  /*22d0*/  LOP3.LUT R120, R97, UR5, R88, 0x96, !PT ;  /* 0x0000000561787c12 */ /* 0x000fe2000f8e9658 */
[----:B------:R-:W-:Y:S01]  /*22e0*/  IMAD.HI.U32 R97, R2, -0x326172a9, RZ ;  /* 0xcd9e8d5702617827 */ /* 0x000fe200078e00ff */
[----:B------:R-:W-:-:S03]  /*22f0*/  HFMA2.MMA R98, -RZ, RZ, 0, 0 ;  /* 0x00000000ff627435 */ /* 0x000fc600000001ff */
        /* <DEDUP_REMOVED lines=40> */
.L_x_3837:
[----:B------:R-:W-:Y:S05]  /*2580*/  BSYNC B1 ;  /* 0x0000000000017941 */ /* 0x000fea0003800000 */
.L_x_3836:
[----:B------:R-:W0:Y:S01]  /*2590*/  I2F.U32 R4, R4 ;  /* 0x0000000400047306 */ /* 0x000e220000201000 */
[----:B------:R-:W-:Y:S01]  /*25a0*/  HADD2.F32 R112, -RZ, R5.H1_H1 ;  /* 0x30000005ff707230 */ /* 0x000fe20000004100 */
[----:B------:R-:W-:Y:S01]  /*25b0*/  ISETP.NE.AND P3, PT, R98, 0x1, PT ;  /* 0x000000016200780c */ /* 0x000fe20003f65270 */
[----:B------:R-:W-:Y:S03]  /*25c0*/  BSSY B1, `(.L_x_3840) ;  /* 0x0000014000017945 */ /* 0x000fe60003800000 */
[----:B------:R-:W-:-:S04]  /*25d0*/  FMUL.FTZ R112, R112, R113 ;  /* 0x0000007170707220 */ /* 0x000fc80000410000 */
[----:B------:R-:W-:Y:S02]  /*25e0*/  FMUL.FTZ R112, R112, c[0x0][0x1e8] ;  /* 0x00007a0070707a20 */ /* 0x000fe40000410000 */
[----:B0-----:R-:W-:-:S05]  /*25f0*/  FFMA.FTZ R5, R4, R115, 1.1641532182693481445e-10 ;  /* 0x2f00000004057423 */ /* 0x001fca0000010073 */
[----:B------:R-:W-:Y:S02]  /*2600*/  FSETP.GTU.FTZ.AND P2, PT, R5, c[0x0][0x1e4], PT ;  /* 0x0000790005007a0b */ /* 0x000fe40003f5c000 */
[----:B------:R-:W-:Y:S02]  /*2610*/  IADD3 R5, R98, 0x1, RZ ;  /* 0x0000000162057810 */ /* 0x000fe40007ffe0ff */
[----:B------:R-:W-:Y:S01]  /*2620*/  FSEL R97, R112, RZ, !P2 ;  /* 0x000000ff70617208 */ /* 0x000fe20005000000 */
[----:B------:R-:W-:-:S04]  /*2630*/  @P0 HADD2.F32 R112, -RZ, R9.H1_H1 ;  /* 0x30000009ff700230 */ /* 0x000fc80000004100 */
        /* <DEDUP_REMOVED lines=11> */
.L_x_3841:
[----:B------:R-:W-:Y:S02]  /*26f0*/  IMAD.MOV.U32 R105, RZ, RZ, R120 ;  /* 0x000000ffff697224 */ /* 0x000fe400078e0078 */
.L_x_3842:
[----:B------:R-:W-:Y:S05]  /*2700*/  BSYNC B1 ;  /* 0x0000000000017941 */ /* 0x000fea0003800000 */
.L_x_3840:
        /* <DEDUP_REMOVED lines=16> */
.L_x_3846:
[----:B------:R-:W-:Y:S05]  /*2810*/  BSYNC B2 ;  /* 0x0000000000027941 */ /* 0x000fea0003800000 */
.L_x_3845:
        /* <DEDUP_REMOVED lines=43> */
.L_x_3844:
[----:B------:R-:W-:Y:S05]  /*2ad0*/  BSYNC B1 ;  /* 0x0000000000017941 */ /* 0x000fea0003800000 */
.L_x_3843:
        /* <DEDUP_REMOVED lines=22> */
.L_x_3848:
[----:B------:R-:W-:Y:S02]  /*2c40*/  IMAD.MOV.U32 R112, RZ, RZ, R120 ;  /* 0x000000ffff707224 */ /* 0x000fe400078e0078 */
.L_x_3849:
[----:B------:R-:W-:Y:S05]  /*2c50*/  BSYNC B1 ;  /* 0x0000000000017941 */ /* 0x000fea0003800000 */
.L_x_3847:
        /* <DEDUP_REMOVED lines=16> */
.L_x_3853:
[----:B------:R-:W-:Y:S05]  /*2d60*/  BSYNC B2 ;  /* 0x0000000000027941 */ /* 0x000fea0003800000 */
.L_x_3852:
        /* <DEDUP_REMOVED lines=42> */
.L_x_3851:
[----:B------:R-:W-:Y:S05]  /*3010*/  BSYNC B1 ;  /* 0x0000000000017941 */ /* 0x000fea0003800000 */
.L_x_3850:
        /* <DEDUP_REMOVED lines=22> */
.L_x_3855:
[----:B------:R-:W-:Y:S02]  /*3180*/  MOV R6, R120 ;  /* 0x0000007800067202 */ /* 0x000fe40000000f00 */
.L_x_3856:
[----:B------:R-:W-:Y:S05]  /*3190*/  BSYNC B1 ;  /* 0x0000000000017941 */ /* 0x000fea0003800000 */
.L_x_3854:
        /* <DEDUP_REMOVED lines=16> */
.L_x_3860:
[----:B------:R-:W-:Y:S05]  /*32a0*/  BSYNC B2 ;  /* 0x0000000000027941 */ /* 0x000fea0003800000 */
.L_x_3859:
        /* <DEDUP_REMOVED lines=42> */
.L_x_3858:
[----:B------:R-:W-:Y:S05]  /*3550*/  BSYNC B1 ;  /* 0x0000000000017941 */ /* 0x000fea0003800000 */
.L_x_3857:
        /* <DEDUP_REMOVED lines=22> */
.L_x_3862:
[----:B------:R-:W-:Y:S02]  /*36c0*/  IMAD.MOV.U32 R6, RZ, RZ, R120 ;  /* 0x000000ffff067224 */ /* 0x000fe400078e0078 */
.L_x_3863:
[----:B------:R-:W-:Y:S05]  /*36d0*/  BSYNC B1 ;  /* 0x0000000000017941 */ /* 0x000fea0003800000 */
.L_x_3861:
        /* <DEDUP_REMOVED lines=18> */
.L_x_3867:
[----:B------:R-:W-:Y:S05]  /*3800*/  BSYNC B2 ;  /* 0x0000000000027941 */ /* 0x000fea0003800000 */
.L_x_3866:
        /* <DEDUP_REMOVED lines=41> */
[----:B------:R-:W-:-:S06]  /*3aa0*/  HFMA2.MMA R121, -RZ, RZ, 0, 0 ;  /* 0x00000000ff797435 */ /* 0x000fcc00000001ff */
.L_x_3865:
[----:B------:R-:W-:Y:S05]  /*3ab0*/  BSYNC B1 ;  /* 0x0000000000017941 */ /* 0x000fea0003800000 */
.L_x_3864:
[----:B------:R0:W1:Y:S01]  /*3ac0*/  I2F.U32 R4, R6 ;  /* 0x0000000600047306 */ /* 0x0000620000201000 */
[----:B------:R-:W-:Y:S01]  /*3ad0*/  HADD2.F32 R124, -RZ, R7.H1_H1 ;  /* 0x30000007ff7c7230 */ /* 0x000fe20000004100 */
[----:B------:R-:W-:Y:S02]  /*3ae0*/  SEL R123, RZ, 0x10000, P5 ;  /* 0x00010000ff7b7807 */ /* 0x000fe40002800000 */
[----:B------:R-:W-:Y:S02]  /*3af0*/  ISETP.NE.AND P5, PT, R129, RZ, PT ;  /* 0x000000ff8100720c */ /* 0x000fe40003fa5270 */
[----:B------:R-:W-:Y:S01]  /*3b00*/  FMUL.FTZ R124, R124, R113 ;  /* 0x000000717c7c7220 */ /* 0x000fe20000410000 */
[----:B------:R-:W-:Y:S02]  /*3b10*/  F2FP.PACK_AB R5, R97, R96 ;  /* 0x000000606105723e */ /* 0x000fe400000000ff */
[----:B0-----:R-:W-:Y:S01]  /*3b20*/  F2FP.PACK_AB R6, R105, R98 ;  /* 0x000000626906723e */ /* 0x001fe200000000ff */
[----:B------:R-:W-:-:S02]  /*3b30*/  FMUL.FTZ R124, R124, c[0x0][0x1e8] ;  /* 0x00007a007c7c7a20 */ /* 0x000fc40000410000 */
[----:B-1----:R-:W-:-:S05]  /*3b40*/  FFMA.FTZ R4, R4, R115, 1.1641532182693481445e-10 ;  /* 0x2f00000004047423 */ /* 0x002fca0000010073 */
[----:B------:R-:W-:Y:S01]  /*3b50*/  FSETP.GTU.FTZ.AND P6, PT, R4, c[0x0][0x1e4], PT ;  /* 0x0000790004007a0b */ /* 0x000fe20003fdc000 */
[----:B------:R-:W-:-:S03]  /*3b60*/  @P0 HADD2.F32 R4, -RZ, R11.H1_H1 ;  /* 0x3000000bff040230 */ /* 0x000fc60000004100 */
[----:B------:R-:W-:Y:S02]  /*3b70*/  FSEL R115, R124, RZ, !P6 ;  /* 0x000000ff7c737208 */ /* 0x000fe40007000000 */
[----:B------:R-:W-:Y:S02]  /*3b80*/  SEL R124, RZ, 0x1, P2 ;  /* 0x00000001ff7c7807 */ /* 0x000fe40001000000 */
[----:B------:R-:W-:Y:S01]  /*3b90*/  SEL R125, RZ, 0x1000000, P6 ;  /* 0x01000000ff7d7807 */ /* 0x000fe20003000000 */
[----:B------:R-:W-:-:S04]  /*3ba0*/  FMUL.FTZ R115, R26, R115 ;  /* 0x000000731a737220 */ /* 0x000fc80000410000 */
[----:B------:R-:W-:Y:S01]  /*3bb0*/  @P0 FADD.FTZ R115, R4, R115 ;  /* 0x0000007304730221 */ /* 0x000fe20000010000 */
[----:B------:R-:W-:Y:S02]  /*3bc0*/  LEA R130, P0, R91, c[0x0][0x188], 0x4 ;  /* 0x000062005b827a11 */ /* 0x000fe400078020ff */
[----:B------:R-:W-:Y:S02]  /*3bd0*/  F2FP.PACK_AB R4, R95, R92 ;  /* 0x0000005c5f04723e */ /* 0x000fe400000000ff */
[----:B------:R-:W-:Y:S02]  /*3be0*/  LEA.HI.X R131, R91, c[0x0][0x18c], RZ, 0x4, P0 ;  /* 0x000063005b837a11 */ /* 0x000fe400000f24ff */
[----:B------:R-:W-:Y:S02]  /*3bf0*/  ISETP.NE.AND P0, PT, R116, RZ, PT ;  /* 0x000000ff7400720c */ /* 0x000fe40003f05270 */
[----:B------:R-:W-:Y:S02]  /*3c00*/  SEL R116, RZ, 0x100, P4 ;  /* 0x00000100ff747807 */ /* 0x000fe40002000000 */
[----:B------:R-:W-:-:S02]  /*3c10*/  F2FP.PACK_AB R7, R115, R112 ;  /* 0x000000707307723e */ /* 0x000fc400000000ff */
        /* <DEDUP_REMOVED lines=17> */
.L_x_3811:
[----:B------:R-:W-:Y:S05]  /*3d30*/  BSYNC B0 ;  /* 0x0000000000007941 */ /* 0x000fea0003800000 */
.L_x_3810:
        /* <DEDUP_REMOVED lines=23> */
.L_x_3871:
[----:B0-----:R-:W-:Y:S02]  /*3eb0*/  IMAD.MOV.U32 R100, RZ, RZ, R120 ;  /* 0x000000ffff647224 */ /* 0x001fe400078e0078 */
.L_x_3872:
[----:B------:R-:W-:Y:S05]  /*3ec0*/  BSYNC B1 ;  /* 0x0000000000017941 */ /* 0x000fea0003800000 */
.L_x_3870:
        /* <DEDUP_REMOVED lines=16> */
.L_x_3876:
[----:B------:R-:W-:Y:S05]  /*3fd0*/  BSYNC B2 ;  /* 0x0000000000027941 */ /* 0x000fea0003800000 */
.L_x_3875:
        /* <DEDUP_REMOVED lines=41> */
[----:B------:R-:W-:Y:S02]  /*4270*/  LOP3.LUT R119, R125, UR26, R122, 0x96, !PT ;  /* 0x0000001a7d777c12 */ /* 0x000fe4000f8e967a */
[----:B------:R-:W-:Y:S02]  /*4280*/  MOV R122, R124 ;  /* 0x0000007c007a7202 */ /* 0x000fe40000000f00 */
.L_x_3874:
[----:B------:R-:W-:Y:S05]  /*4290*/  BSYNC B1 ;  /* 0x0000000000017941 */ /* 0x000fea0003800000 */
.L_x_3873:
[----:B------:R-:W0:Y:S01]  /*42a0*/  I2F.U32 R100, R100 ;  /* 0x0000006400647306 */ /* 0x000e220000201000 */
[----:B-----5:R-:W-:Y:S01]  /*42b0*/  HADD2.F32 R104, -RZ, R4.H0_H0 ;  /* 0x20000004ff687230 */ /* 0x020fe20000004100 */
[----:B------:R-:W-:Y:S01]  /*42c0*/  IMAD.MOV.U32 R117, RZ, RZ, 0x2f800000 ;  /* 0x2f800000ff757424 */ /* 0x000fe200078e00ff */
[----:B------:R-:W-:Y:S01]  /*42d0*/  BSSY B1, `(.L_x_3877) ;  /* 0x0000016000017945 */ /* 0x000fe20003800000 */
[----:B------:R-:W-:Y:S02]  /*42e0*/  IADD3 R106, R99, 0x1, RZ ;  /* 0x00000001636a7810 */ /* 0x000fe40007ffe0ff */
        /* <DEDUP_REMOVED lines=8> */
[----:B------:R-:W-:-:S05]  /*4370*/  @P0 HADD2.F32 R104, -RZ, R8.H0_H0 ;  /* 0x20000008ff680230 */ /* 0x000fca0000004100 */
        /* <DEDUP_REMOVED lines=10> */
.L_x_3878:
[----:B------:R-:W-:Y:S02]  /*4420*/  MOV R104, R120 ;  /* 0x0000007800687202 */ /* 0x000fe40000000f00 */
.L_x_3879:
[----:B------:R-:W-:Y:S05]  /*4430*/  BSYNC B1 ;  /* 0x0000000000017941 */ /* 0x000fea0003800000 */
.L_x_3877:
        /* <DEDUP_REMOVED lines=16> */
.L_x_3883:
[----:B------:R-:W-:Y:S05]  /*4540*/  BSYNC B2 ;  /* 0x0000000000027941 */ /* 0x000fea0003800000 */
.L_x_3882:
        /* <DEDUP_REMOVED lines=43> */
.L_x_3881:
[----:B------:R-:W-:Y:S05]  /*4800*/  BSYNC B1 ;  /* 0x0000000000017941 */ /* 0x000fea0003800000 */
.L_x_3880:
        /* <DEDUP_REMOVED lines=12> */
[----:B------:R-:W-:-:S05]  /*48d0*/  @P0 HADD2.F32 R99, -RZ, R8.H1_H1 ;  /* 0x30000008ff630230 */ /* 0x000fca0000004100 */
        /* <DEDUP_REMOVED lines=10> */
.L_x_3885:
[----:B------:R-:W-:Y:S02]  /*4980*/  MOV R4, R120 ;  /* 0x0000007800047202 */ /* 0x000fe40000000f00 */
.L_x_3886:
[----:B------:R-:W-:Y:S05]  /*4990*/  BSYNC B1 ;  /* 0x0000000000017941 */ /* 0x000fea0003800000 */
.L_x_3884:
        /* <DEDUP_REMOVED lines=16> */
.L_x_3890:
[----:B------:R-:W-:Y:S05]  /*4aa0*/  BSYNC B2 ;  /* 0x0000000000027941 */ /* 0x000fea0003800000 */
.L_x_3889:
        /* <DEDUP_REMOVED lines=43> */
.L_x_3888:
[----:B------:R-:W-:Y:S05]  /*4d60*/  BSYNC B1 ;  /* 0x0000000000017941 */ /* 0x000fea0003800000 */
.L_x_3887:
        /* <DEDUP_REMOVED lines=8> */
[----:B------:R-:W-:-:S04]  /*4df0*/  FSETP.GTU.FTZ.AND P1, PT, R99, c[0x0][0x1e4], PT ;  /* 0x0000790063007a0b */ /* 0x000fc80003f3c000 */
[----:B------:R-:W-:-:S05]  /*4e00*/  FSEL R104, R104, RZ, !P1 ;  /* 0x000000ff68687208 */ /* 0x000fca0004800000 */
[----:B------:R-:W-:Y:S01]  /*4e10*/  FMUL.FTZ R99, R29, R104 ;  /* 0x000000681d637220 */ /* 0x000fe20000410000 */
[----:B------:R-:W-:-:S05]  /*4e20*/  @P0 HADD2.F32 R104, -RZ, R9.H0_H0 ;  /* 0x20000009ff680230 */ /* 0x000fca0000004100 */
        /* <DEDUP_REMOVED lines=10> */
.L_x_3892:
[----:B------:R-:W-:Y:S02]  /*4ed0*/  MOV R4, R120 ;  /* 0x0000007800047202 */ /* 0x000fe40000000f00 */
.L_x_3893:
[----:B------:R-:W-:Y:S05]  /*4ee0*/  BSYNC B1 ;  /* 0x0000000000017941 */ /* 0x000fea0003800000 */
.L_x_3891:
        /* <DEDUP_REMOVED lines=16> */
.L_x_3897:
[----:B------:R-:W-:Y:S05]  /*4ff0*/  BSYNC B2 ;  /* 0x0000000000027941 */ /* 0x000fea0003800000 */
.L_x_3896:
        /* <DEDUP_REMOVED lines=43> */
.L_x_3895:
[----:B------:R-:W-:Y:S05]  /*52b0*/  BSYNC B1 ;  /* 0x0000000000017941 */ /* 0x000fea0003800000 */
.L_x_3894:
[----:B------:R-:W0:Y:S01]  /*52c0*/  I2F.U32 R4, R4 ;  /* 0x0000000400047306 */ /* 0x000e220000201000 */
[----:B------:R-:W-:Y:S01]  /*52d0*/  HADD2.F32 R104, -RZ, R5.H1_H1 ;  /* 0x30000005ff687230 */ /* 0x000fe20000004100 */
[----:B------:R-:W-:Y:S01]  /*52e0*/  ISETP.NE.AND P3, PT, R106, 0x1, PT ;  /* 0x000000016a00780c */ /* 0x000fe20003f65270 */
[----:B------:R-:W-:Y:S03]  /*52f0*/  BSSY B1, `(.L_x_3898) ;  /* 0x0000014000017945 */ /* 0x000fe60003800000 */
[----:B------:R-:W-:-:S04]  /*5300*/  FMUL.FTZ R104, R104, R113 ;  /* 0x0000007168687220 */ /* 0x000fc80000410000 */
[----:B------:R-:W-:Y:S02]  /*5310*/  FMUL.FTZ R104, R104, c[0x0][0x1e8] ;  /* 0x00007a0068687a20 */ /* 0x000fe40000410000 */
[----:B0-----:R-:W-:-:S05]  /*5320*/  FFMA.FTZ R5, R4, R117, 1.1641532182693481445e-10 ;  /* 0x2f00000004057423 */ /* 0x001fca0000010075 */
[----:B------:R-:W-:-:S04]  /*5330*/  FSETP.GTU.FTZ.AND P2, PT, R5, c[0x0][0x1e4], PT ;  /* 0x0000790005007a0b */ /* 0x000fc80003f5c000 */
[----:B------:R-:W-:-:S05]  /*5340*/  FSEL R5, R104, RZ, !P2 ;  /* 0x000000ff68057208 */ /* 0x000fca0005000000 */
[----:B------:R-:W-:Y:S01]  /*5350*/  FMUL.FTZ R104, R30, R5 ;  /* 0x000000051e687220 */ /* 0x000fe20000410000 */
[----:B------:R-:W-:-:S05]  /*5360*/  @P0 HADD2.F32 R5, -RZ, R9.H1_H1 ;  /* 0x30000009ff050230 */ /* 0x000fca0000004100 */
[----:B------:R-:W-:Y:S01]  /*5370*/  @P0 FADD.FTZ R104, R5, R104 ;  /* 0x0000006805680221 */ /* 0x000fe20000010000 */
[----:B------:R-:W-:Y:S01]  /*5380*/  IADD3 R5, R106, 0x1, RZ ;  /* 0x000000016a057810 */ /* 0x000fe20007ffe0ff */
        /* <DEDUP_REMOVED lines=9> */
.L_x_3899:
[----:B------:R-:W-:Y:S02]  /*5420*/  MOV R109, R120 ;  /* 0x00000078006d7202 */ /* 0x000fe40000000f00 */
.L_x_3900:
[----:B------:R-:W-:Y:S05]  /*5430*/  BSYNC B1 ;  /* 0x0000000000017941 */ /* 0x000fea0003800000 */
.L_x_3898:
        /* <DEDUP_REMOVED lines=16> */
.L_x_3904:
[----:B------:R-:W-:Y:S05]  /*5540*/  BSYNC B2 ;  /* 0x0000000000027941 */ /* 0x000fea0003800000 */
.L_x_3903:
        /* <DEDUP_REMOVED lines=42> */
.L_x_3902:
[----:B------:R-:W-:Y:S05]  /*57f0*/  BSYNC B1 ;  /* 0x0000000000017941 */ /* 0x000fea0003800000 */
.L_x_3901:
        /* <DEDUP_REMOVED lines=22> */
.L_x_3906:
[----:B------:R-:W-:Y:S02]  /*5960*/  IMAD.MOV.U32 R110, RZ, RZ, R120 ;  /* 0x000000ffff6e7224 */ /* 0x000fe400078e0078 */
.L_x_3907:
[----:B------:R-:W-:Y:S05]  /*5970*/  BSYNC B1 ;  /* 0x0000000000017941 */ /* 0x000fea0003800000 */
.L_x_3905:
        /* <DEDUP_REMOVED lines=16> */
.L_x_3911:
[----:B------:R-:W-:Y:S05]  /*5a80*/  BSYNC B2 ;  /* 0x0000000000027941 */ /* 0x000fea0003800000 */
.L_x_3910:
        /* <DEDUP_REMOVED lines=37> */
[----:B------:R-:W-:-:S04]  /*5ce0*/  HFMA2.MMA R4, -RZ, RZ, 0, 0 ;  /* 0x00000000ff047435 */ /* 0x000fc800000001ff */
[----:B------:R-:W-:-:S05]  /*5cf0*/  IMAD.WIDE.U32 R122, R122, -0x2daee0ad, RZ ;  /* 0xd2511f537a7a7825 */ /* 0x000fca00078e00ff */
[----:B------:R-:W-:Y:S01]  /*5d00*/  LOP3.LUT R119, R123, UR26, R120, 0x96, !PT ;  /* 0x0000001a7b777c12 */ /* 0x000fe2000f8e9678 */
[----:B------:R-:W-:-:S05]  /*5d10*/  IMAD.WIDE.U32 R120, R121, -0x326172a9, RZ ;  /* 0xcd9e8d5779787825 */ /* 0x000fca00078e00ff */
[----:B------:R-:W-:Y:S02]  /*5d20*/  LOP3.LUT R118, R121, UR25, R118, 0x96, !PT ;  /* 0x0000001979767c12 */ /* 0x000fe4000f8e9676 */
.L_x_3909:
[----:B------:R-:W-:Y:S05]  /*5d30*/  BSYNC B1 ;  /* 0x0000000000017941 */ /* 0x000fea0003800000 */
.L_x_3908:
        /* <DEDUP_REMOVED lines=22> */
.L_x_3913:
[----:B------:R-:W-:Y:S02]  /*5ea0*/  IMAD.MOV.U32 R6, RZ, RZ, R120 ;  /* 0x000000ffff067224 */ /* 0x000fe400078e0078 */
.L_x_3914:
[----:B------:R-:W-:Y:S05]  /*5eb0*/  BSYNC B1 ;  /* 0x0000000000017941 */ /* 0x000fea0003800000 */
.L_x_3912:
        /* <DEDUP_REMOVED lines=16> */
.L_x_3918:
[----:B------:R-:W-:Y:S05]  /*5fc0*/  BSYNC B2 ;  /* 0x0000000000027941 */ /* 0x000fea0003800000 */
.L_x_3917:
        /* <DEDUP_REMOVED lines=42> */
.L_x_3916:
[----:B------:R-:W-:Y:S05]  /*6270*/  BSYNC B1 ;  /* 0x0000000000017941 */ /* 0x000fea0003800000 */
.L_x_3915:
        /* <DEDUP_REMOVED lines=22> */
.L_x_3920:
[----:B------:R-:W-:Y:S02]  /*63e0*/  MOV R6, R120 ;  /* 0x0000007800067202 */ /* 0x000fe40000000f00 */
.L_x_3921:
[----:B------:R-:W-:Y:S05]  /*63f0*/  BSYNC B1 ;  /* 0x0000000000017941 */ /* 0x000fea0003800000 */
.L_x_3919:
        /* <DEDUP_REMOVED lines=18> */
.L_x_3925:
[----:B------:R-:W-:Y:S05]  /*6520*/  BSYNC B2 ;  /* 0x0000000000027941 */ /* 0x000fea0003800000 */
.L_x_3924:
        /* <DEDUP_REMOVED lines=43> */
.L_x_3923:
[----:B------:R-:W-:Y:S05]  /*67e0*/  BSYNC B1 ;  /* 0x0000000000017941 */ /* 0x000fea0003800000 */
.L_x_3922:
[----:B------:R0:W1:Y:S01]  /*67f0*/  I2F.U32 R4, R6 ;  /* 0x0000000600047306 */ /* 0x0000620000201000 */
[----:B------:R-:W-:Y:S01]  /*6800*/  HADD2.F32 R124, -RZ, R7.H1_H1 ;  /* 0x30000007ff7c7230 */ /* 0x000fe20000004100 */
[----:B------:R-:W-:Y:S02]  /*6810*/  SEL R123, RZ, 0x100, P4 ;  /* 0x00000100ff7b7807 */ /* 0x000fe40002000000 */
[----:B------:R-:W-:Y:S02]  /*6820*/  F2FP.PACK_AB R5, R104, R99 ;  /* 0x000000636805723e */ /* 0x000fe400000000ff */
[----:B------:R-:W-:Y:S01]  /*6830*/  FMUL.FTZ R124, R124, R113 ;  /* 0x000000717c7c7220 */ /* 0x000fe20000410000 */
[----:B0-----:R-:W-:-:S03]  /*6840*/  F2FP.PACK_AB R6, R109, R106 ;  /* 0x0000006a6d06723e */ /* 0x001fc600000000ff */
[----:B------:R-:W-:Y:S02]  /*6850*/  FMUL.FTZ R124, R124, c[0x0][0x1e8] ;  /* 0x00007a007c7c7a20 */ /* 0x000fe40000410000 */
[----:B-1----:R-:W-:-:S05]  /*6860*/  FFMA.FTZ R4, R4, R117, 1.1641532182693481445e-10 ;  /* 0x2f00000004047423 */ /* 0x002fca0000010075 */
[----:B------:R-:W-:Y:S01]  /*6870*/  FSETP.GTU.FTZ.AND P6, PT, R4, c[0x0][0x1e4], PT ;  /* 0x0000790004007a0b */ /* 0x000fe20003fdc000 */
[----:B------:R-:W-:-:S03]  /*6880*/  @P0 HADD2.F32 R4, -RZ, R11.H1_H1 ;  /* 0x3000000bff040230 */ /* 0x000fc60000004100 */
[----:B------:R-:W-:Y:S02]  /*6890*/  FSEL R117, R124, RZ, !P6 ;  /* 0x000000ff7c757208 */ /* 0x000fe40007000000 */
[----:B------:R-:W-:Y:S02]  /*68a0*/  SEL R124, RZ, 0x10000, P5 ;  /* 0x00010000ff7c7807 */ /* 0x000fe40002800000 */
[----:B------:R-:W-:Y:S01]  /*68b0*/  SEL R125, RZ, 0x1000000, P6 ;  /* 0x01000000ff7d7807 */ /* 0x000fe20003000000 */
[----:B------:R-:W-:Y:S01]  /*68c0*/  FMUL.FTZ R117, R34, R117 ;  /* 0x0000007522757220 */ /* 0x000fe20000410000 */
[----:B------:R-:W-:Y:S02]  /*68d0*/  ISETP.NE.AND P5, PT, R132, RZ, PT ;  /* 0x000000ff8400720c */ /* 0x000fe40003fa5270 */
[----:B------:R-:W-:Y:S01]  /*68e0*/  LOP3.LUT R123, R123, R125, R124, 0xfe, !PT ;  /* 0x0000007d7b7b7212 */ /* 0x000fe200078efe7c */
[----:B------:R-:W-:Y:S01]  /*68f0*/  @P0 FADD.FTZ R117, R4, R117 ;  /* 0x0000007504750221 */ /* 0x000fe20000010000 */
[----:B------:R-:W-:-:S02]  /*6900*/  LEA R130, P0, R116, c[0x0][0x188], 0x4 ;  /* 0x0000620074827a11 */ /* 0x000fc400078020ff */
[----:B------:R-:W-:Y:S02]  /*6910*/  SEL R124, RZ, 0x1, P2 ;  /* 0x00000001ff7c7807 */ /* 0x000fe40001000000 */
[----:B------:R-:W-:Y:S02]  /*6920*/  LEA.HI.X R131, R116, c[0x0][0x18c], RZ, 0x4, P0 ;  /* 0x0000630074837a11 */ /* 0x000fe400000f24ff */
[----:B------:R-:W-:Y:S01]  /*6930*/  ISETP.NE.AND P0, PT, R129, RZ, PT ;  /* 0x000000ff8100720c */ /* 0x000fe20003f05270 */
[----:B------:R-:W-:Y:S01]  /*6940*/  IMAD.WIDE.U32 R124, R124, 0x1000000, RZ ;  /* 0x010000007c7c7825 */ /* 0x000fe200078e00ff */
[----:B------:R-:W-:Y:S02]  /*6950*/  SEL R129, RZ, 0x1, P3 ;  /* 0x00000001ff817807 */ /* 0x000fe40001800000 */
[----:B------:R-:W-:Y:S02]  /*6960*/  F2FP.PACK_AB R4, R100, R93 ;  /* 0x0000005d6404723e */ /* 0x000fe400000000ff */
[----:B------:R-:W-:-:S02]  /*6970*/  F2FP.PACK_AB R7, R117, R110 ;  /* 0x0000006e7507723e */ /* 0x000fc400000000ff */
        /* <DEDUP_REMOVED lines=14> */
.L_x_3869:
[----:B------:R-:W-:Y:S05]  /*6a60*/  BSYNC B0 ;  /* 0x0000000000007941 */ /* 0x000fea0003800000 */
.L_x_3868:
[----:B------:R-:W-:Y:S01]  /*6a70*/  ISETP.NE.AND P0, PT, R128, RZ, PT ;  /* 0x000000ff8000720c */ /* 0x000fe20003f05270 */
[----:B------:R-:W-:-:S12]  /*6a80*/  BSSY B0, `(.L_x_3926) ;  /* 0x00002d0000007945 */ /* 0x000fd80003800000 */
[----:B------:R-:W-:Y:S05]  /*6a90*/  @!P0 BRA `(.L_x_3927) ;  /* 0x00002ce000008947 */ /* 0x000fea0003800000 */
[----:B------:R-:W-:Y:S01]  /*6aa0*/  ISETP.NE.U32.AND P0, PT, RZ, c[0x0][0x180], PT ;  /* 0x00006000ff007a0c */ /* 0x000fe20003f05070 */
[----:B0-----:R-:W-:-:S03]  /*6ab0*/  HFMA2.MMA R5, -RZ, RZ, 0, 9.5367431640625e-07 ;  /* 0x00000010ff057435 */ /* 0x001fc600000001ff */
[----:B------:R-:W-:-:S07]  /*6ac0*/  ISETP.NE.AND.EX P0, PT, RZ, c[0x0][0x184], PT, P0 ;  /* 0x00006100ff007a0c */ /* 0x000fce0003f05300 */
[----:B------:R-:W-:-:S06]  /*6ad0*/  IMAD.WIDE.U32 R4, R116, R5, c[0x0][0x170] ;  /* 0x00005c0074047625 */ /* 0x000fcc00078e0005 */
[C---:B------:R-:W-:Y:S01]  /*6ae0*/  @P0 LEA R102, P1, R116.reuse, c[0x0][0x180], 0x4 ;  /* 0x0000600074660a11 */ /* 0x040fe200078220ff */
[----:B------:R-:W5:Y:S03]  /*6af0*/  LDG.E.128 R4, [R4.64] ;  /* 0x0000000604047981 */ /* 0x000f66000c1e1d00 */
        /* <DEDUP_REMOVED lines=14> */
.L_x_3929:
[----:B0-----:R-:W-:Y:S02]  /*6be0*/  IMAD.MOV.U32 R107, RZ, RZ, R120 ;  /* 0x000000ffff6b7224 */ /* 0x001fe400078e0078 */
.L_x_3930:
[----:B------:R-:W-:Y:S05]  /*6bf0*/  BSYNC B1 ;  /* 0x0000000000017941 */ /* 0x000fea0003800000 */
.L_x_3928:
        /* <DEDUP_REMOVED lines=16> */
.L_x_3934:
[----:B------:R-:W-:Y:S05]  /*6d00*/  BSYNC B2 ;  /* 0x0000000000027941 */ /* 0x000fea0003800000 */
.L_x_3933:
[----:B------:R-:W-:Y:S01]  /*6d10*/  LOP3.LUT R118, R101, UR5, R88, 0x96, !PT ;  /* 0x0000000565767c12 */ /* 0x000fe2000f8e9658 */
[----:B------:R-:W-:-:S04]  /*6d20*/  IMAD.HI.U32 R101, R2, -0x326172a9, RZ ;  /* 0xcd9e8d5702657827 */ /* 0x000fc800078e00ff */
[----:B------:R-:W-:Y:S01]  /*6d30*/  IMAD R103, R2, -0x326172a9, RZ ;  /* 0xcd9e8d5702677824 */ /* 0x000fe200078e02ff */
[----:B------:R-:W-:Y:S01]  /*6d40*/  LOP3.LUT R101, R101, UR4, R16, 0x96, !PT ;  /* 0x0000000465657c12 */ /* 0x000fe2000f8e9610 */
[----:B------:R-:W-:-:S04]  /*6d50*/  IMAD.WIDE.U32 R118, R118, -0x326172a9, RZ ;  /* 0xcd9e8d5776767825 */ /* 0x000fc800078e00ff */
[----:B------:R-:W-:Y:S01]  /*6d60*/  IMAD R111, R3, -0x2daee0ad, RZ ;  /* 0xd2511f53036f7824 */ /* 0x000fe200078e02ff */
[----:B------:R-:W-:Y:S01]  /*6d70*/  LOP3.LUT R120, R119, UR9, R103, 0x96, !PT ;  /* 0x0000000977787c12 */ /* 0x000fe2000f8e9667 */
[----:B------:R-:W-:Y:S01]  /*6d80*/  IMAD.WIDE.U32 R102, R101, -0x2daee0ad, RZ ;  /* 0xd2511f5365667825 */ /* 0x000fe200078e00ff */
[----:B------:R-:W-:-:S03]  /*6d90*/  HFMA2.MMA R101, -RZ, RZ, 0, 0 ;  /* 0x00000000ff657435 */ /* 0x000fc600000001ff */
        /* <DEDUP_REMOVED lines=34> */
.L_x_3932:
[----:B------:R-:W-:Y:S05]  /*6fc0*/  BSYNC B1 ;  /* 0x0000000000017941 */ /* 0x000fea0003800000 */
.L_x_3931:
        /* <DEDUP_REMOVED lines=8> */
[----:B------:R-:W-:Y:S01]  /*7050*/  FSETP.GTU.FTZ.AND P1, PT, R103, c[0x0][0x1e4], PT ;  /* 0x0000790067007a0b */ /* 0x000fe20003f3c000 */
[----:B------:R-:W-:-:S03]  /*7060*/  @P0 HADD2.F32 R103, -RZ, R8.H0_H0 ;  /* 0x20000008ff670230 */ /* 0x000fc60000004100 */
        /* <DEDUP_REMOVED lines=14> */
.L_x_3936:
[----:B------:R-:W-:Y:S02]  /*7150*/  IMAD.MOV.U32 R107, RZ, RZ, R120 ;  /* 0x000000ffff6b7224 */ /* 0x000fe400078e0078 */
.L_x_3937:
[----:B------:R-:W-:Y:S05]  /*7160*/  BSYNC B1 ;  /* 0x0000000000017941 */ /* 0x000fea0003800000 */
.L_x_3935:
        /* <DEDUP_REMOVED lines=16> */
.L_x_3941:
[----:B------:R-:W-:Y:S05]  /*7270*/  BSYNC B2 ;  /* 0x0000000000027941 */ /* 0x000fea0003800000 */
.L_x_3940:
        /* <DEDUP_REMOVED lines=40> */
[----:B------:R-:W-:Y:S02]  /*7500*/  LOP3.LUT R119, R103, UR26, R122, 0x96, !PT ;  /* 0x0000001a67777c12 */ /* 0x000fe4000f8e967a */
[----:B------:R-:W-:Y:S01]  /*7510*/  MOV R122, R102 ;  /* 0x00000066007a7202 */ /* 0x000fe20000000f00 */
[----:B------:R-:W-:Y:S02]  /*7520*/  IMAD.MOV.U32 R102, RZ, RZ, RZ ;  /* 0x000000ffff667224 */ /* 0x000fe400078e00ff */
.L_x_3939:
[----:B------:R-:W-:Y:S05]  /*7530*/  BSYNC B1 ;  /* 0x0000000000017941 */ /* 0x000fea0003800000 */
.L_x_3938:
        /* <DEDUP_REMOVED lines=23> */
.L_x_3943:
[----:B------:R-:W-:Y:S02]  /*76b0*/  IMAD.MOV.U32 R4, RZ, RZ, R120 ;  /* 0x000000ffff047224 */ /* 0x000fe400078e0078 */
.L_x_3944:
[----:B------:R-:W-:Y:S05]  /*76c0*/  BSYNC B1 ;  /* 0x0000000000017941 */ /* 0x000fea0003800000 */
.L_x_3942:
        /* <DEDUP_REMOVED lines=16> */
.L_x_3948:
[----:B------:R-:W-:Y:S05]  /*77d0*/  BSYNC B2 ;  /* 0x0000000000027941 */ /* 0x000fea0003800000 */
.L_x_3947:
        /* <DEDUP_REMOVED lines=42> */
[----:B------:R-:W-:Y:S02]  /*7a80*/  MOV R122, R102 ;  /* 0x00000066007a7202 */ /* 0x000fe40000000f00 */
.L_x_3946:
[----:B------:R-:W-:Y:S05]  /*7a90*/  BSYNC B1 ;  /* 0x0000000000017941 */ /* 0x000fea0003800000 */
.L_x_3945:
        /* <DEDUP_REMOVED lines=22> */
.L_x_3950:
[----:B------:R-:W-:Y:S02]  /*7c00*/  IMAD.MOV.U32 R4, RZ, RZ, R120 ;  /* 0x000000ffff047224 */ /* 0x000fe400078e0078 */
.L_x_3951:
[----:B------:R-:W-:Y:S05]  /*7c10*/  BSYNC B1 ;  /* 0x0000000000017941 */ /* 0x000fea0003800000 */
.L_x_3949:
        /* <DEDUP_REMOVED lines=16> */
.L_x_3955:
[----:B------:R-:W-:Y:S05]  /*7d20*/  BSYNC B2 ;  /* 0x0000000000027941 */ /* 0x000fea0003800000 */
.L_x_3954:
        /* <DEDUP_REMOVED lines=43> */
.L_x_3953:
[----:B------:R-:W-:Y:S05]  /*7fe0*/  BSYNC B1 ;  /* 0x0000000000017941 */ /* 0x000fea0003800000 */
.L_x_3952:
[----:B------:R-:W0:Y:S01]  /*7ff0*/  I2F.U32 R103, R4 ;  /* 0x0000000400677306 */ /* 0x000e220000201000 */
[----:B------:R-:W-:Y:S01]  /*8000*/  HADD2.F32 R108, -RZ, R5.H1_H1 ;  /* 0x30000005ff6c7230 */ /* 0x000fe20000004100 */
[C---:B------:R-:W-:Y:S01]  /*8010*/  ISETP.NE.AND P3, PT, R107.reuse, 0x1, PT ;  /* 0x000000016b00780c */ /* 0x040fe20003f65270 */
[----:B------:R-:W-:Y:S01]  /*8020*/  BSSY B1, `(.L_x_3956) ;  /* 0x0000014000017945 */ /* 0x000fe20003800000 */
[----:B------:R-:W-:Y:S02]  /*8030*/  IADD3 R5, R107, 0x1, RZ ;  /* 0x000000016b057810 */ /* 0x000fe40007ffe0ff */
[----:B------:R-:W-:-:S04]  /*8040*/  FMUL.FTZ R108, R108, R113 ;  /* 0x000000716c6c7220 */ /* 0x000fc80000410000 */
[----:B------:R-:W-:Y:S02]  /*8050*/  FMUL.FTZ R108, R108, c[0x0][0x1e8] ;  /* 0x00007a006c6c7a20 */ /* 0x000fe40000410000 */
[----:B0-----:R-:W-:-:S05]  /*8060*/  FFMA.FTZ R103, R103, R114, 1.1641532182693481445e-10 ;  /* 0x2f00000067677423 */ /* 0x001fca0000010072 */
[----:B------:R-:W-:-:S04]  /*8070*/  FSETP.GTU.FTZ.AND P2, PT, R103, c[0x0][0x1e4], PT ;  /* 0x0000790067007a0b */ /* 0x000fc80003f5c000 */
        /* <DEDUP_REMOVED lines=13> */
.L_x_3957:
[----:B------:R-:W-:Y:S02]  /*8150*/  IMAD.MOV.U32 R108, RZ, RZ, R120 ;  /* 0x000000ffff6c7224 */ /* 0x000fe400078e0078 */
.L_x_3958:
[----:B------:R-:W-:Y:S05]  /*8160*/  BSYNC B1 ;  /* 0x0000000000017941 */ /* 0x000fea0003800000 */
.L_x_3956:
        /* <DEDUP_REMOVED lines=16> */
.L_x_3962:
[----:B------:R-:W-:Y:S05]  /*8270*/  BSYNC B2 ;  /* 0x0000000000027941 */ /* 0x000fea0003800000 */
.L_x_3961:
        /* <DEDUP_REMOVED lines=35> */
[----:B------:R-:W-:Y:S01]  /*84b0*/  IMAD.WIDE.U32 R118, R118, -0x326172a9, RZ ;  /* 0xcd9e8d5776767825 */ /* 0x000fe200078e00ff */
[----:B------:R-:W-:-:S03]  /*84c0*/  HFMA2.MMA R5, -RZ, RZ, 0, 0 ;  /* 0x00000000ff057435 */ /* 0x000fc600000001ff */
[----:B------:R-:W-:Y:S01]  /*84d0*/  IMAD.WIDE.U32 R120, R120, -0x326172a9, RZ ;  /* 0xcd9e8d5778787825 */ /* 0x000fe200078e00ff */
[----:B------:R-:W-:-:S04]  /*84e0*/  LOP3.LUT R122, R119, UR23, R122, 0x96, !PT ;  /* 0x00000017777a7c12 */ /* 0x000fc8000f8e967a */
[----:B------:R-:W-:Y:S01]  /*84f0*/  LOP3.LUT R118, R121, UR25, R118, 0x96, !PT ;  /* 0x0000001979767c12 */ /* 0x000fe2000f8e9676 */
[----:B------:R-:W-:-:S05]  /*8500*/  IMAD.WIDE.U32 R122, R122, -0x2daee0ad, RZ ;  /* 0xd2511f537a7a7825 */ /* 0x000fca00078e00ff */
[----:B------:R-:W-:Y:S02]  /*8510*/  LOP3.LUT R119, R123, UR26, R4, 0x96, !PT ;  /* 0x0000001a7b777c12 */ /* 0x000fe4000f8e9604 */
.L_x_3960:
[----:B------:R-:W-:Y:S05]  /*8520*/  BSYNC B1 ;  /* 0x0000000000017941 */ /* 0x000fea0003800000 */
.L_x_3959:
[----:B------:R-:W0:Y:S01]  /*8530*/  I2F.U32 R107, R108 ;  /* 0x0000006c006b7306 */ /* 0x000e220000201000 */
[----:B------:R-:W-:Y:S01]  /*8540*/  HADD2.F32 R4, -RZ, R6.H0_H0 ;  /* 0x20000006ff047230 */ /* 0x000fe20000004100 */
        /* <DEDUP_REMOVED lines=20> */
.L_x_3964:
[----:B------:R-:W-:Y:S02]  /*8690*/  IMAD.MOV.U32 R111, RZ, RZ, R120 ;  /* 0x000000ffff6f7224 */ /* 0x000fe400078e0078 */
.L_x_3965:
[----:B------:R-:W-:Y:S05]  /*86a0*/  BSYNC B1 ;  /* 0x0000000000017941 */ /* 0x000fea0003800000 */
.L_x_3963:
        /* <DEDUP_REMOVED lines=16> */
.L_x_3969:
[----:B------:R-:W-:Y:S05]  /*87b0*/  BSYNC B2 ;  /* 0x0000000000027941 */ /* 0x000fea0003800000 */
.L_x_3968:
        /* <DEDUP_REMOVED lines=42> */
.L_x_3967:
[----:B------:R-:W-:Y:S05]  /*8a60*/  BSYNC B1 ;  /* 0x0000000000017941 */ /* 0x000fea0003800000 */
.L_x_3966:
        /* <DEDUP_REMOVED lines=22> */
.L_x_3971:
[----:B------:R-:W-:Y:S02]  /*8bd0*/  MOV R6, R120 ;  /* 0x0000007800067202 */ /* 0x000fe40000000f00 */
.L_x_3972:
[----:B------:R-:W-:Y:S05]  /*8be0*/  BSYNC B1 ;  /* 0x0000000000017941 */ /* 0x000fea0003800000 */
.L_x_3970:
        /* <DEDUP_REMOVED lines=16> */
.L_x_3976:
[----:B------:R-:W-:Y:S05]  /*8cf0*/  BSYNC B2 ;  /* 0x0000000000027941 */ /* 0x000fea0003800000 */
.L_x_3975:
        /* <DEDUP_REMOVED lines=42> */
.L_x_3974:
[----:B------:R-:W-:Y:S05]  /*8fa0*/  BSYNC B1 ;  /* 0x0000000000017941 */ /* 0x000fea0003800000 */
.L_x_3973:
        /* <DEDUP_REMOVED lines=22> */
.L_x_3978:
[----:B------:R-:W-:Y:S02]  /*9110*/  IMAD.MOV.U32 R6, RZ, RZ, R120 ;  /* 0x000000ffff067224 */ /* 0x000fe400078e0078 */
.L_x_3979:
[----:B------:R-:W-:Y:S05]  /*9120*/  BSYNC B1 ;  /* 0x0000000000017941 */ /* 0x000fea0003800000 */
.L_x_3977:
        /* <DEDUP_REMOVED lines=18> */
.L_x_3983:
[----:B------:R-:W-:Y:S05]  /*9250*/  BSYNC B2 ;  /* 0x0000000000027941 */ /* 0x000fea0003800000 */
.L_x_3982:
        /* <DEDUP_REMOVED lines=43> */
.L_x_3981:
[----:B------:R-:W-:Y:S05]  /*9510*/  BSYNC B1 ;  /* 0x0000000000017941 */ /* 0x000fea0003800000 */
.L_x_3980:
[----:B------:R0:W1:Y:S01]  /*9520*/  I2F.U32 R5, R6 ;  /* 0x0000000600057306 */ /* 0x0000620000201000 */
[----:B------:R-:W-:Y:S01]  /*9530*/  HADD2.F32 R4, -RZ, R7.H1_H1 ;  /* 0x30000007ff047230 */ /* 0x000fe20000004100 */
[----:B------:R-:W-:Y:S02]  /*9540*/  SEL R132, RZ, 0x10000, P5 ;  /* 0x00010000ff847807 */ /* 0x000fe40002800000 */
[----:B------:R-:W-:-:S02]  /*9550*/  SEL R123, RZ, 0x100, P4 ;  /* 0x00000100ff7b7807 */ /* 0x000fc40002000000 */
[----:B------:R-:W-:Y:S01]  /*9560*/  FMUL.FTZ R4, R4, R113 ;  /* 0x0000007104047220 */ /* 0x000fe20000410000 */
[----:B------:R-:W-:Y:S02]  /*9570*/  ISETP.NE.AND P5, PT, R125, RZ, PT ;  /* 0x000000ff7d00720c */ /* 0x000fe40003fa5270 */
[----:B0-----:R-:W-:Y:S01]  /*9580*/  F2FP.PACK_AB R6, R108, R107 ;  /* 0x0000006b6c06723e */ /* 0x001fe200000000ff */
[----:B------:R-:W-:Y:S02]  /*9590*/  FMUL.FTZ R4, R4, c[0x0][0x1e8] ;  /* 0x00007a0004047a20 */ /* 0x000fe40000410000 */
[----:B-1----:R-:W-:-:S05]  /*95a0*/  FFMA.FTZ R5, R5, R114, 1.1641532182693481445e-10 ;  /* 0x2f00000005057423 */ /* 0x002fca0000010072 */
[----:B------:R-:W-:-:S04]  /*95b0*/  FSETP.GTU.FTZ.AND P6, PT, R5, c[0x0][0x1e4], PT ;  /* 0x0000790005007a0b */ /* 0x000fc80003fdc000 */
[----:B------:R-:W-:Y:S02]  /*95c0*/  FSEL R5, R4, RZ, !P6 ;  /* 0x000000ff04057208 */ /* 0x000fe40007000000 */
[----:B------:R-:W-:Y:S02]  /*95d0*/  SEL R113, RZ, 0x1000000, P6 ;  /* 0x01000000ff717807 */ /* 0x000fe40003000000 */
[----:B------:R-:W-:Y:S01]  /*95e0*/  F2FP.PACK_AB R4, R101, R94 ;  /* 0x0000005e6504723e */ /* 0x000fe200000000ff */
[----:B------:R-:W-:Y:S01]  /*95f0*/  FMUL.FTZ R114, R42, R5 ;  /* 0x000000052a727220 */ /* 0x000fe20000410000 */
[----:B------:R-:W-:Y:S01]  /*9600*/  @P0 HADD2.F32 R5, -RZ, R11.H1_H1 ;  /* 0x3000000bff050230 */ /* 0x000fe20000004100 */
[----:B------:R-:W-:Y:S02]  /*9610*/  LOP3.LUT R123, R123, R113, R132, 0xfe, !PT ;  /* 0x000000717b7b7212 */ /* 0x000fe400078efe84 */
[----:B------:R-:W-:Y:S02]  /*9620*/  SEL R113, RZ, 0x1, P3 ;  /* 0x00000001ff717807 */ /* 0x000fe40001800000 */
[----:B------:R-:W-:Y:S01]  /*9630*/  @P0 FADD.FTZ R114, R5, R114 ;  /* 0x0000007205720221 */ /* 0x000fe20000010000 */
[----:B------:R-:W-:-:S02]  /*9640*/  LEA R130, P0, R116, c[0x0][0x188], 0x4 ;  /* 0x0000620074827a11 */ /* 0x000fc400078020ff */
[----:B------:R-:W-:Y:S02]  /*9650*/  F2FP.PACK_AB R5, R103, R102 ;  /* 0x000000666705723e */ /* 0x000fe400000000ff */
[----:B------:R-:W-:Y:S02]  /*9660*/  LEA.HI.X R131, R116, c[0x0][0x18c], RZ, 0x4, P0 ;  /* 0x0000630074837a11 */ /* 0x000fe400000f24ff */
[----:B------:R-:W-:Y:S02]  /*9670*/  ISETP.NE.AND P0, PT, R124, RZ, PT ;  /* 0x000000ff7c00720c */ /* 0x000fe40003f05270 */
[----:B------:R-:W-:Y:S02]  /*9680*/  SEL R124, RZ, 0x1, P2 ;  /* 0x00000001ff7c7807 */ /* 0x000fe40001000000 */
[----:B------:R-:W-:-:S03]  /*9690*/  F2FP.PACK_AB R7, R114, R111 ;  /* 0x0000006f7207723e */ /* 0x000fc600000000ff */
        /* <DEDUP_REMOVED lines=14> */
.L_x_3927:
[----:B------:R-:W-:Y:S05]  /*9780*/  BSYNC B0 ;  /* 0x0000000000007941 */ /* 0x000fea0003800000 */
.L_x_3926:
        /* <DEDUP_REMOVED lines=34> */
.L_x_3994:
        /* <DEDUP_REMOVED lines=70> */
.L_x_3995:
        /* <DEDUP_REMOVED lines=21> */
[----:B01----:R-:W-:Y:S02]  /*9f60*/  IADD3 R124, R6, R7, RZ ;  /* 0x00000007067c7210 */ /* 0x003fe40007ffe0ff */
        /* <DEDUP_REMOVED lines=43> */
[----:B------:R-:W-:Y:S02]  /*a220*/  FMUL.FTZ R125, R125, R7 ;  /* 0x000000077d7d7220 */ /* 0x000fe40000410000 */
[----:B------:R-:W-:-:S04]  /*a230*/  @!P0 IMAD.MOV.U32 R7, RZ, RZ, 0x4 ;  /* 0x00000004ff078424 */ /* 0x000fc800078e00ff */
[----:B------:R-:W-:-:S04]  /*a240*/  @!P0 IMAD.WIDE R6, R18, R7, c[0x0][0x1a8] ;  /* 0x00006a0012068625 */ /* 0x000fc800078e0207 */
[C---:B0-----:R-:W-:Y:S02]  /*a250*/  FMUL.FTZ R129, R4.reuse, R129 ;  /* 0x0000008104817220 */ /* 0x041fe40000410000 */
[----:B------:R-:W-:Y:S01]  /*a260*/  FFMA.FTZ R113, R4, R125, R113 ;  /* 0x0000007d04717223 */ /* 0x000fe20000010071 */
[----:B------:R-:W-:-:S03]  /*a270*/  MOV R4, c[0x0][0x1e0] ;  /* 0x0000780000047a02 */ /* 0x000fc60000000f00 */
        /* <DEDUP_REMOVED lines=13> */
[--C-:B-1----:R-:W-:Y:S01]  /*a350*/  FADD.FTZ R4, R92, -R131.reuse ;  /* 0x800000835c047221 */ /* 0x102fe20000010000 */
[----:B------:R-:W-:Y:S01]  /*a360*/  HFMA2.MMA R124, -RZ, RZ, 0, 9.5367431640625e-07 ;  /* 0x00000010ff7c7435 */ /* 0x000fe200000001ff */
[----:B------:R-:W-:Y:S02]  /*a370*/  FADD.FTZ R5, R95, -R131 ;  /* 0x800000835f057221 */ /* 0x000fe40000010000 */
[C---:B------:R-:W-:Y:S02]  /*a380*/  FMUL.FTZ R4, R130.reuse, R4 ;  /* 0x0000000482047220 */ /* 0x040fe40000410000 */
[----:B------:R-:W-:-:S02]  /*a390*/  FMUL.FTZ R5, R130, R5 ;  /* 0x0000000582057220 */ /* 0x000fc40000410000 */
[----:B------:R-:W-:Y:S02]  /*a3a0*/  FFMA.FTZ R4, R43, R4, R52 ;  /* 0x000000042b047223 */ /* 0x000fe40000010034 */
[----:B------:R-:W-:Y:S02]  /*a3b0*/  FFMA.FTZ R5, R44, R5, R51 ;  /* 0x000000052c057223 */ /* 0x000fe40000010033 */
[--C-:B------:R-:W-:Y:S02]  /*a3c0*/  FADD.FTZ R6, R97, -R131.reuse ;  /* 0x8000008361067221 */ /* 0x100fe40000010000 */
[--C-:B------:R-:W-:Y:S01]  /*a3d0*/  FADD.FTZ R7, R105, -R131.reuse ;  /* 0x8000008369077221 */ /* 0x100fe20000010000 */
[----:B------:R-:W-:Y:S01]  /*a3e0*/  F2FP.PACK_AB R4, R5, R4 ;  /* 0x000000040504723e */ /* 0x000fe200000000ff */
[----:B------:R-:W-:Y:S02]  /*a3f0*/  FADD.FTZ R5, R96, -R131 ;  /* 0x8000008360057221 */ /* 0x000fe40000010000 */
[----:B------:R-:W-:-:S02]  /*a400*/  FMUL.FTZ R6, R130, R6 ;  /* 0x0000000682067220 */ /* 0x000fc40000410000 */
[----:B------:R-:W-:Y:S02]  /*a410*/  FMUL.FTZ R5, R130, R5 ;  /* 0x0000000582057220 */ /* 0x000fe40000410000 */
[----:B------:R-:W-:Y:S02]  /*a420*/  FFMA.FTZ R6, R46, R6, R53 ;  /* 0x000000062e067223 */ /* 0x000fe40000010035 */
[----:B------:R-:W-:Y:S02]  /*a430*/  FFMA.FTZ R5, R45, R5, R54 ;  /* 0x000000052d057223 */ /* 0x000fe40000010036 */
[----:B------:R-:W-:Y:S02]  /*a440*/  FMUL.FTZ R7, R130, R7 ;  /* 0x0000000782077220 */ /* 0x000fe40000410000 */
[--C-:B------:R-:W-:Y:S01]  /*a450*/  FADD.FTZ R113, R115, -R131.reuse ;  /* 0x8000008373717221 */ /* 0x100fe20000010000 */
[----:B------:R-:W-:Y:S01]  /*a460*/  F2FP.PACK_AB R5, R6, R5 ;  /* 0x000000050605723e */ /* 0x000fe200000000ff */
[----:B------:R-:W-:-:S02]  /*a470*/  FADD.FTZ R6, R98, -R131 ;  /* 0x8000008362067221 */ /* 0x000fc40000010000 */
[----:B------:R-:W-:Y:S02]  /*a480*/  FFMA.FTZ R7, R48, R7, R55 ;  /* 0x0000000730077223 */ /* 0x000fe40000010037 */
[C---:B------:R-:W-:Y:S02]  /*a490*/  FMUL.FTZ R6, R130.reuse, R6 ;  /* 0x0000000682067220 */ /* 0x040fe40000410000 */
[----:B------:R-:W-:Y:S02]  /*a4a0*/  FMUL.FTZ R113, R130, R113 ;  /* 0x0000007182717220 */ /* 0x000fe40000410000 */
[----:B------:R-:W-:Y:S02]  /*a4b0*/  FFMA.FTZ R6, R47, R6, R56 ;  /* 0x000000062f067223 */ /* 0x000fe40000010038 */
[----:B------:R-:W-:Y:S02]  /*a4c0*/  FFMA.FTZ R116, R50, R113, R57 ;  /* 0x0000007132747223 */ /* 0x000fe40000010039 */
[----:B------:R-:W-:Y:S01]  /*a4d0*/  IMAD.WIDE.U32 R124, R91, R124, c[0x0][0x208] ;  /* 0x000082005b7c7625 */ /* 0x000fe200078e007c */
[----:B------:R-:W-:-:S02]  /*a4e0*/  F2FP.PACK_AB R6, R7, R6 ;  /* 0x000000060706723e */ /* 0x000fc400000000ff */
[----:B------:R-:W-:Y:S01]  /*a4f0*/  IADD3 R91, R91, 0x100, RZ ;  /* 0x000001005b5b7810 */ /* 0x000fe20007ffe0ff */
[----:B------:R-:W-:-:S04]  /*a500*/  FADD.FTZ R7, R112, -R131 ;  /* 0x8000008370077221 */ /* 0x000fc80000010000 */
[----:B------:R-:W-:-:S04]  /*a510*/  FMUL.FTZ R7, R130, R7 ;  /* 0x0000000782077220 */ /* 0x000fc80000410000 */
[----:B------:R-:W-:-:S05]  /*a520*/  FFMA.FTZ R7, R49, R7, R58 ;  /* 0x0000000731077223 */ /* 0x000fca000001003a */
[----:B------:R-:W-:-:S05]  /*a530*/  F2FP.PACK_AB R7, R116, R7 ;  /* 0x000000077407723e */ /* 0x000fca00000000ff */
[----:B------:R0:W-:Y:S02]  /*a540*/  STG.E.128 [R124.64], R4 ;  /* 0x000000047c007986 */ /* 0x0001e4000c101d06 */
.L_x_3987:
[----:B------:R-:W-:Y:S05]  /*a550*/  BSYNC B0 ;  /* 0x0000000000007941 */ /* 0x000fea0003800000 */
.L_x_3986:
        /* <DEDUP_REMOVED lines=12> */
[----:B------:R-:W-:Y:S02]  /*a620*/  FADD.FTZ R5, R99, -R131 ;  /* 0x8000008363057221 */ /* 0x000fe40000010000 */
[C---:B------:R-:W-:Y:S02]  /*a630*/  FMUL.FTZ R6, R130.reuse, R6 ;  /* 0x0000000682067220 */ /* 0x040fe40000410000 */
[----:B------:R-:W-:Y:S02]  /*a640*/  FMUL.FTZ R5, R130, R5 ;  /* 0x0000000582057220 */ /* 0x000fe40000410000 */
[----:B------:R-:W-:-:S02]  /*a650*/  FFMA.FTZ R6, R62, R6, R13 ;  /* 0x000000063e067223 */ /* 0x000fc4000001000d */
[----:B------:R-:W-:Y:S02]  /*a660*/  FFMA.FTZ R5, R61, R5, R12 ;  /* 0x000000053d057223 */ /* 0x000fe4000001000c */
[----:B------:R-:W-:Y:S02]  /*a670*/  FMUL.FTZ R7, R130, R7 ;  /* 0x0000000782077220 */ /* 0x000fe40000410000 */
[--C-:B------:R-:W-:Y:S01]  /*a680*/  FADD.FTZ R113, R117, -R131.reuse ;  /* 0x8000008375717221 */ /* 0x100fe20000010000 */
[----:B------:R-:W-:Y:S01]  /*a690*/  F2FP.PACK_AB R5, R6, R5 ;  /* 0x000000050605723e */ /* 0x000fe200000000ff */
[----:B------:R-:W-:Y:S02]  /*a6a0*/  FADD.FTZ R6, R106, -R131 ;  /* 0x800000836a067221 */ /* 0x000fe40000010000 */
[----:B------:R-:W-:Y:S02]  /*a6b0*/  FFMA.FTZ R7, R64, R7, R69 ;  /* 0x0000000740077223 */ /* 0x000fe40000010045 */
[----:B------:R-:W-:-:S02]  /*a6c0*/  FMUL.FTZ R6, R130, R6 ;  /* 0x0000000682067220 */ /* 0x000fc40000410000 */
[----:B------:R-:W-:Y:S02]  /*a6d0*/  FMUL.FTZ R113, R130, R113 ;  /* 0x0000007182717220 */ /* 0x000fe40000410000 */
[----:B------:R-:W-:Y:S02]  /*a6e0*/  FFMA.FTZ R6, R63, R6, R70 ;  /* 0x000000063f067223 */ /* 0x000fe40000010046 */
[----:B------:R-:W-:Y:S02]  /*a6f0*/  FFMA.FTZ R116, R66, R113, R15 ;  /* 0x0000007142747223 */ /* 0x000fe4000001000f */
[----:B------:R-:W-:Y:S01]  /*a700*/  IMAD.MOV.U32 R124, RZ, RZ, 0x10 ;  /* 0x00000010ff7c7424 */ /* 0x000fe200078e00ff */
[----:B------:R-:W-:Y:S01]  /*a710*/  F2FP.PACK_AB R6, R7, R6 ;  /* 0x000000060706723e */ /* 0x000fe200000000ff */
[----:B------:R-:W-:Y:S02]  /*a720*/  FADD.FTZ R7, R110, -R131 ;  /* 0x800000836e077221 */ /* 0x000fe40000010000 */
[C---:B------:R-:W-:Y:S01]  /*a730*/  IMAD.WIDE.U32 R124, R91.reuse, R124, c[0x0][0x208] ;  /* 0x000082005b7c7625 */ /* 0x040fe200078e007c */
[----:B------:R-:W-:-:S03]  /*a740*/  IADD3 R91, R91, 0x100, RZ ;  /* 0x000001005b5b7810 */ /* 0x000fc60007ffe0ff */
[----:B------:R-:W-:-:S04]  /*a750*/  FMUL.FTZ R7, R130, R7 ;  /* 0x0000000782077220 */ /* 0x000fc80000410000 */
[----:B------:R-:W-:-:S05]  /*a760*/  FFMA.FTZ R7, R65, R7, R14 ;  /* 0x0000000741077223 */ /* 0x000fca000001000e */
[----:B------:R-:W-:-:S05]  /*a770*/  F2FP.PACK_AB R7, R116, R7 ;  /* 0x000000077407723e */ /* 0x000fca00000000ff */
[----:B------:R0:W-:Y:S02]  /*a780*/  STG.E.128 [R124.64], R4 ;  /* 0x000000047c007986 */ /* 0x0001e4000c101d06 */
.L_x_3989:
[----:B------:R-:W-:Y:S05]  /*a790*/  BSYNC B0 ;  /* 0x0000000000007941 */ /* 0x000fea0003800000 */
.L_x_3988:
        /* <DEDUP_REMOVED lines=17> */
[----:B------:R-:W-:Y:S01]  /*a8b0*/  F2FP.PACK_AB R7, R116, R7 ;  /* 0x000000077407723e */ /* 0x000fe200000000ff */
        /* <DEDUP_REMOVED lines=12> */
[----:B------:R-:W-:-:S03]  /*a980*/  IMAD.MOV.U32 R124, RZ, RZ, 0x10 ;  /* 0x00000010ff7c7424 */ /* 0x000fc600078e00ff */
[----:B------:R-:W-:Y:S01]  /*a990*/  F2FP.PACK_AB R4, R113, R4 ;  /* 0x000000047104723e */ /* 0x000fe200000000ff */
[----:B------:R-:W-:-:S05]  /*a9a0*/  IMAD.WIDE.U32 R124, R91, R124, c[0x0][0x208] ;  /* 0x000082005b7c7625 */ /* 0x000fca00078e007c */
[----:B------:R0:W-:Y:S02]  /*a9b0*/  STG.E.128 [R124.64], R4 ;  /* 0x000000047c007986 */ /* 0x0001e4000c101d06 */
.L_x_3991:
[----:B------:R-:W-:Y:S05]  /*a9c0*/  BSYNC B0 ;  /* 0x0000000000007941 */ /* 0x000fea0003800000 */
.L_x_3990:
[----:B------:R-:W-:Y:S02]  /*a9d0*/  IADD3 R18, R18, c[0x0][0x160], RZ ;  /* 0x0000580012127a10 */ /* 0x000fe40007ffe0ff */
[----:B------:R-:W-:Y:S02]  /*a9e0*/  LOP3.LUT P1, RZ, R89, 0xff, RZ, 0xc0, !PT ;  /* 0x000000ff59ff7812 */ /* 0x000fe4000782c0ff */
[----:B------:R-:W-:Y:S02]  /*a9f0*/  ISETP.GE.AND P0, PT, R18, c[0x0][0x164], PT ;  /* 0x0000590012007a0c */ /* 0x000fe40003f06270 */
[----:B------:R-:W-:-:S11]  /*aa00*/  SEL R89, RZ, 0x1, P1 ;  /* 0x00000001ff597807 */ /* 0x000fd60000800000 */
[----:B01----:R-:W-:Y:S01]  /*aa10*/  @P0 CALL.REL.NOINC `(.L_x_3992) ;  /* 0x0000001000000944 */ /* 0x003fe20003c00000 */
[----:B------:R-:W-:Y:S05]  /*aa20*/  BRA `(.L_x_3993) ;  /* 0xffff651000007947 */ /* 0x000fea000383ffff */
.L_x_3992:
[----:B------:R-:W-:Y:S05]  /*aa30*/  EXIT ;  /* 0x000000000000794d */ /* 0x000fea0003800000 */
.L_x_3984:
[----:B------:R-:W-:Y:S01]  /*aa40*/  MOV R116, R4 ;  /* 0x0000000400747202 */ /* 0x000fe20000000f00 */
[----:B------:R-:W-:Y:S01]  /*aa50*/  IMAD.MOV.U32 R5, RZ, RZ, 0x1 ;  /* 0x00000001ff057424 */ /* 0x000fe200078e00ff */
[----:B------:R-:W-:Y:S01]  /*aa60*/  MOV R130, 0xffffffff ;  /* 0xffffffff00827802 */ /* 0x000fe20000000f00 */
[----:B------:R-:W-:Y:S01]  /*aa70*/  IMAD.MOV.U32 R123, RZ, RZ, 0x1f ;  /* 0x0000001fff7b7424 */ /* 0x000fe200078e00ff */
[----:B------:R-:W-:Y:S02]  /*aa80*/  MOV R6, 0xaaa0 ;  /* 0x0000aaa000067802 */ /* 0x000fe40000000f00 */
[----:B------:R-:W-:Y:S05]  /*aa90*/  CALL.REL.NOINC `($__internal_28_$__cuda_sm70_shflsync_bfly_p) ;  /* 0x000006d000007944 */ /* 0x000fea0003c00000 */
[----:B01----:R-:W-:Y:S05]  /*aaa0*/  BRA `(.L_x_3994) ;  /* 0xffffef0000007947 */ /* 0x003fea000383ffff */
.L_x_3985:
[----:B------:R-:W-:Y:S01]  /*aab0*/  HFMA2.MMA R123, -RZ, RZ, 0, 1.847743988037109375e-06 ;  /* 0x0000001fff7b7435 */ /* 0x000fe200000001ff */
[----:B------:R-:W-:Y:S01]  /*aac0*/  IMAD.MOV.U32 R116, RZ, RZ, R124 ;  /* 0x000000ffff747224 */ /* 0x000fe200078e007c */
[----:B------:R-:W-:Y:S01]  /*aad0*/  MOV R6, 0xab10 ;  /* 0x0000ab1000067802 */ /* 0x000fe20000000f00 */
[----:B------:R-:W-:Y:S02]  /*aae0*/  IMAD.MOV.U32 R5, RZ, RZ, 0x2 ;  /* 0x00000002ff057424 */ /* 0x000fe400078e00ff */
[----:B------:R-:W-:Y:S02]  /*aaf0*/  IMAD.MOV.U32 R130, RZ, RZ, -0x1 ;  /* 0xffffffffff827424 */ /* 0x000fe400078e00ff */
[----:B0-----:R-:W-:Y:S05]  /*ab00*/  CALL.REL.NOINC `($__internal_28_$__cuda_sm70_shflsync_bfly_p) ;  /* 0x0000066000007944 */ /* 0x001fea0003c00000 */
[----:B01----:R-:W-:Y:S01]  /*ab10*/  FADD.FTZ R116, R124, R5 ;  /* 0x000000057c747221 */ /* 0x003fe20000010000 */
[----:B------:R-:W-:Y:S01]  /*ab20*/  MOV R123, 0x1f ;  /* 0x0000001f007b7802 */ /* 0x000fe20000000f00 */
[----:B------:R-:W-:Y:S01]  /*ab30*/  IMAD.MOV.U32 R5, RZ, RZ, 0x4 ;  /* 0x00000004ff057424 */ /* 0x000fe200078e00ff */
[----:B------:R-:W-:Y:S01]  /*ab40*/  MOV R6, 0xab70 ;  /* 0x0000ab7000067802 */ /* 0x000fe20000000f00 */
[----:B------:R-:W-:-:S02]  /*ab50*/  IMAD.MOV.U32 R130, RZ, RZ, -0x1 ;  /* 0xffffffffff827424 */ /* 0x000fc400078e00ff */
[----:B------:R-:W-:Y:S05]  /*ab60*/  CALL.REL.NOINC `($__internal_28_$__cuda_sm70_shflsync_bfly_p) ;  /* 0x0000060000007944 */ /* 0x000fea0003c00000 */
[----:B0-----:R-:W-:Y:S01]  /*ab70*/  HFMA2.MMA R123, -RZ, RZ, 0, 1.847743988037109375e-06 ;  /* 0x0000001fff7b7435 */ /* 0x001fe200000001ff */
[----:B-1----:R-:W-:Y:S01]  /*ab80*/  FADD.FTZ R116, R116, R5 ;  /* 0x0000000574747221 */ /* 0x002fe20000010000 */
[----:B------:R-:W-:Y:S01]  /*ab90*/  MOV R6, 0xabd0 ;  /* 0x0000abd000067802 */ /* 0x000fe20000000f00 */
[----:B------:R-:W-:-:S02]  /*aba0*/  IMAD.MOV.U32 R5, RZ, RZ, 0x8 ;  /* 0x00000008ff057424 */ /* 0x000fc400078e00ff */
[----:B------:R-:W-:Y:S02]  /*abb0*/  IMAD.MOV.U32 R130, RZ, RZ, -0x1 ;  /* 0xffffffffff827424 */ /* 0x000fe400078e00ff */
[----:B------:R-:W-:Y:S05]  /*abc0*/  CALL.REL.NOINC `($__internal_28_$__cuda_sm70_shflsync_bfly_p) ;  /* 0x000005a000007944 */ /* 0x000fea0003c00000 */
[----:B01----:R-:W-:Y:S01]  /*abd0*/  FADD.FTZ R116, R116, R5 ;  /* 0x0000000574747221 */ /* 0x003fe20000010000 */
[----:B------:R-:W-:Y:S01]  /*abe0*/  MOV R123, 0x1f ;  /* 0x0000001f007b7802 */ /* 0x000fe20000000f00 */
[----:B------:R-:W-:Y:S01]  /*abf0*/  IMAD.MOV.U32 R5, RZ, RZ, 0x10 ;  /* 0x00000010ff057424 */ /* 0x000fe200078e00ff */
[----:B------:R-:W-:Y:S01]  /*ac00*/  MOV R6, 0xac30 ;  /* 0x0000ac3000067802 */ /* 0x000fe20000000f00 */
[----:B------:R-:W-:Y:S02]  /*ac10*/  IMAD.MOV.U32 R130, RZ, RZ, -0x1 ;  /* 0xffffffffff827424 */ /* 0x000fe400078e00ff */
[----:B------:R-:W-:Y:S05]  /*ac20*/  CALL.REL.NOINC `($__internal_28_$__cuda_sm70_shflsync_bfly_p) ;  /* 0x0000054000007944 */ /* 0x000fea0003c00000 */
[----:B-1----:R-:W-:Y:S01]  /*ac30*/  FADD.FTZ R4, R116, R5 ;  /* 0x0000000574047221 */ /* 0x002fe20000010000 */
[----:B------:R-:W-:Y:S01]  /*ac40*/  ISETP.NE.AND P0, PT, R126, RZ, PT ;  /* 0x000000ff7e00720c */ /* 0x000fe20003f05270 */
[----:B0-----:R-:W-:Y:S01]  /*ac50*/  HFMA2.MMA R123, -RZ, RZ, 0, 1.847743988037109375e-06 ;  /* 0x0000001fff7b7435 */ /* 0x001fe200000001ff */
[----:B------:R-:W-:Y:S02]  /*ac60*/  IMAD.MOV.U32 R130, RZ, RZ, -0x1 ;  /* 0xffffffffff827424 */ /* 0x000fe400078e00ff */
[----:B------:R-:W-:-:S04]  /*ac70*/  FMUL.FTZ R4, R87, R4 ;  /* 0x0000000457047220 */ /* 0x000fc80000410000 */
        /* <DEDUP_REMOVED lines=51> */
[----:B------:R-:W-:Y:S05]  /*afb0*/  CALL.REL.NOINC `($__internal_28_$__cuda_sm70_shflsync_bfly_p) ;  /* 0x000001b000007944 */ /* 0x000fea0003c00000 */
[----:B01----:R-:W-:Y:S01]  /*afc0*/  FADD.FTZ R116, R116, R5 ;  /* 0x0000000574747221 */ /* 0x003fe20000010000 */
[----:B------:R-:W-:Y:S01]  /*afd0*/  MOV R123, 0x1f ;  /* 0x0000001f007b7802 */ /* 0x000fe20000000f00 */
[----:B------:R-:W-:Y:S01]  /*afe0*/  IMAD.MOV.U32 R5, RZ, RZ, 0x2 ;  /* 0x00000002ff057424 */ /* 0x000fe200078e00ff */
[----:B------:R-:W-:Y:S01]  /*aff0*/  MOV R6, 0xb020 ;  /* 0x0000b02000067802 */ /* 0x000fe20000000f00 */
[----:B------:R-:W-:Y:S02]  /*b000*/  IMAD.MOV.U32 R130, RZ, RZ, -0x1 ;  /* 0xffffffffff827424 */ /* 0x000fe400078e00ff */
[----:B------:R-:W-:Y:S05]  /*b010*/  CALL.REL.NOINC `($__internal_28_$__cuda_sm70_shflsync_bfly_p) ;  /* 0x0000015000007944 */ /* 0x000fea0003c00000 */
[----:B0-----:R-:W-:Y:S01]  /*b020*/  HFMA2.MMA R123, -RZ, RZ, 0, 1.847743988037109375e-06 ;  /* 0x0000001fff7b7435 */ /* 0x001fe200000001ff */
[----:B-1----:R-:W-:Y:S01]  /*b030*/  FADD.FTZ R116, R116, R5 ;  /* 0x0000000574747221 */ /* 0x002fe20000010000 */
[----:B------:R-:W-:Y:S01]  /*b040*/  MOV R6, 0xb080 ;  /* 0x0000b08000067802 */ /* 0x000fe20000000f00 */
[----:B------:R-:W-:Y:S02]  /*b050*/  IMAD.MOV.U32 R5, RZ, RZ, 0x4 ;  /* 0x00000004ff057424 */ /* 0x000fe400078e00ff */
[----:B------:R-:W-:-:S02]  /*b060*/  IMAD.MOV.U32 R130, RZ, RZ, -0x1 ;  /* 0xffffffffff827424 */ /* 0x000fc400078e00ff */
[----:B------:R-:W-:Y:S05]  /*b070*/  CALL.REL.NOINC `($__internal_28_$__cuda_sm70_shflsync_bfly_p) ;  /* 0x000000f000007944 */ /* 0x000fea0003c00000 */
[----:B01----:R-:W-:Y:S01]  /*b080*/  FADD.FTZ R116, R116, R5 ;  /* 0x0000000574747221 */ /* 0x003fe20000010000 */
[----:B------:R-:W-:Y:S01]  /*b090*/  MOV R123, 0x1f ;  /* 0x0000001f007b7802 */ /* 0x000fe20000000f00 */
[----:B------:R-:W-:Y:S01]  /*b0a0*/  IMAD.MOV.U32 R5, RZ, RZ, 0x8 ;  /* 0x00000008ff057424 */ /* 0x000fe200078e00ff */
[----:B------:R-:W-:Y:S01]  /*b0b0*/  MOV R6, 0xb0e0 ;  /* 0x0000b0e000067802 */ /* 0x000fe20000000f00 */
[----:B------:R-:W-:-:S02]  /*b0c0*/  IMAD.MOV.U32 R130, RZ, RZ, -0x1 ;  /* 0xffffffffff827424 */ /* 0x000fc400078e00ff */
[----:B------:R-:W-:Y:S05]  /*b0d0*/  CALL.REL.NOINC `($__internal_28_$__cuda_sm70_shflsync_bfly_p) ;  /* 0x0000009000007944 */ /* 0x000fea0003c00000 */
[----:B-1----:R-:W-:Y:S01]  /*b0e0*/  FADD.FTZ R124, R116, R5 ;  /* 0x00000005747c7221 */ /* 0x002fe20000010000 */
[----:B0-----:R-:W-:Y:S01]  /*b0f0*/  HFMA2.MMA R123, -RZ, RZ, 0, 1.847743988037109375e-06 ;  /* 0x0000001fff7b7435 */ /* 0x001fe200000001ff */
[----:B------:R-:W-:Y:S01]  /*b100*/  IMAD.MOV.U32 R5, RZ, RZ, 0x10 ;  /* 0x00000010ff057424 */ /* 0x000fe200078e00ff */
[----:B------:R-:W-:Y:S01]  /*b110*/  MOV R6, 0xb150 ;  /* 0x0000b15000067802 */ /* 0x000fe20000000f00 */
[----:B------:R-:W-:-:S02]  /*b120*/  IMAD.MOV.U32 R130, RZ, RZ, -0x1 ;  /* 0xffffffffff827424 */ /* 0x000fc400078e00ff */
[----:B------:R-:W-:Y:S02]  /*b130*/  IMAD.MOV.U32 R116, RZ, RZ, R124 ;  /* 0x000000ffff747224 */ /* 0x000fe400078e007c */
[----:B------:R-:W-:Y:S05]  /*b140*/  CALL.REL.NOINC `($__internal_28_$__cuda_sm70_shflsync_bfly_p) ;  /* 0x0000002000007944 */ /* 0x000fea0003c00000 */
[----:B01----:R-:W-:Y:S01]  /*b150*/  MOV R123, R5 ;  /* 0x00000005007b7202 */ /* 0x003fe20000000f00 */
[----:B------:R-:W-:Y:S05]  /*b160*/  BRA `(.L_x_3995) ;  /* 0xffffeca000007947 */ /* 0x000fea000383ffff */
        .weak           $__internal_28_$__cuda_sm70_shflsync_bfly_p
        .type           $__internal_28_$__cuda_sm70_shflsync_bfly_p,@function
        .size           $__internal_28_$__cuda_sm70_shflsync_bfly_p,(.L_x_22116 - $__internal_28_$__cuda_sm70_shflsync_bfly_p)
$__internal_28_$__cuda_sm70_shflsync_bfly_p:
[----:B------:R-:W-:Y:S01]  /*b170*/  IMAD.MOV.U32 R7, RZ, RZ, 0x0 ;  /* 0x00000000ff077424 */ /* 0x000fe200078e00ff */
[----:B------:R-:W-:Y:S04]  /*b180*/  WARPSYNC R130 ;  /* 0x0000008200007348 */ /* 0x000fe80003800000 */
[----:B------:R0:W1:Y:S01]  /*b190*/  SHFL.BFLY PT, R5, R116, R5, R123 ;  /* 0x0c00000574057389 */ /* 0x00006200000e007b */
[----:B------:R-:W-:Y:S05]  /*b1a0*/  RET.REL.NODEC R6 `(_ZN10layer_norm13ln_fwd_kernelINS_13Kernel_traitsI6__halfS2_S2_S2_fjLj6144ELj1ELj1ELj8ELj16ENS_18Kernel_traits_baseILj6144ES2_S2_S2_S2_fjLj256EEEEELb1ELb1ELb0ELb0EEEvNS_9FwdParamsE) ;  /* 0xffff4e5006007950 */ /* 0x000fea0003c3ffff */
.L_x_3996:
        /* <DEDUP_REMOVED lines=13> */
.L_x_22116:


//--------------------- .text._ZN10layer_norm13ln_fwd_kernelINS_13Kernel_traitsI6__halfS2_S2_S2_fjLj6144ELj1ELj1ELj8ELj16ENS_18Kernel_traits_baseILj6144ES2_S2_S2_S2_fjLj256EEEEELb1ELb1ELb0ELb1EEEvNS_9FwdParamsE --------------------------
	.section	.text._ZN10layer_norm13ln_fwd_kernelINS_13Kernel_traitsI6__halfS2_S2_S2_fjLj6144ELj1ELj1ELj8ELj16ENS_18Kernel_traits_baseILj6144ES2_S2_S2_S2_fjLj256EEEEELb1ELb1ELb0ELb1EEEvNS_9FwdParamsE,"ax",@progbits
	.sectioninfo	@"SHI_REGISTERS=127"
	.align	128
        .global         _ZN10layer_norm13ln_fwd_kernelINS_13Kernel_traitsI6__halfS2_S2_S2_fjLj6144ELj1ELj1ELj8ELj16ENS_18Kernel_traits_baseILj6144ES2_S2_S2_S2_fjLj256EEEEELb1ELb1ELb0ELb1EEEvNS_9FwdParamsE
        .type           _ZN10layer_norm13ln_fwd_kernelINS_13Kernel_traitsI6__halfS2_S2_S2_fjLj6144ELj1ELj1ELj8ELj16ENS_18Kernel_traits_baseILj6144ES2_S2_S2_S2_fjLj256EEEEELb1ELb1ELb0ELb1EEEvNS_9FwdParamsE,@function
        .size           _ZN10layer_norm13ln_fwd_kernelINS_13Kernel_traitsI6__halfS2_S2_S2_fjLj6144ELj1ELj1ELj8ELj16ENS_18Kernel_traits_baseILj6144ES2_S2_S2_S2_fjLj256EEEEELb1ELb1ELb0ELb1EEEvNS_9FwdParamsE,(.L_x_22117 - _ZN10layer_norm13ln_fwd_kernelINS_13Kernel_traitsI6__halfS2_S2_S2_fjLj6144ELj1ELj1ELj8ELj16ENS_18Kernel_traits_baseILj6144ES2_S2_S2_S2_fjLj256EEEEELb1ELb1ELb0ELb1EEEvNS_9FwdParamsE)
        .other          _ZN10layer_norm13ln_fwd_kernelINS_13Kernel_traitsI6__halfS2_S2_S2_fjLj6144ELj1ELj1ELj8ELj16ENS_18Kernel_traits_baseILj6144ES2_S2_S2_S2_fjLj256EEEEELb1ELb1ELb0ELb1EEEvNS_9FwdParamsE,@"STO_CUDA_ENTRY STV_DEFAULT"
_ZN10layer_norm13ln_fwd_kernelINS_13Kernel_traitsI6__halfS2_S2_S2_fjLj6144ELj1ELj1ELj8ELj16ENS_18Kernel_traits_baseILj6144ES2_S2_S2_S2_fjLj256EEEEELb1ELb1ELb0ELb1EEEvNS_9FwdParamsE:
.text._ZN10layer_norm13ln_fwd_kernelINS_13Kernel_traitsI6__halfS2_S2_S2_fjLj6144ELj1ELj1ELj8ELj16ENS_18Kernel_traits_baseILj6144ES2_S2_S2_S2_fjLj256EEEEELb1ELb1ELb0ELb1EEEvNS_9FwdParamsE:
[----:B------:R-:W-:Y:S02]  /*0000*/  IMAD.MOV.U32 R1, RZ, RZ, c[0x0][0x28] ;  /* 0x00000a00ff017624 */ /* 0x000fe400078e00ff */
[----:B------:R-:W-:Y:S01]  /*0010*/  ULDC.U8 UR4, c[0x0][0x244] ;  /* 0x0000910000047ab9 */ /* 0x000fe20000000000 */
[----:B------:R-:W-:Y:S01]  /*0020*/  IMAD.MOV.U32 R96, RZ, RZ, c[0x0][0x238] ;  /* 0x00008e00ff607624 */ /* 0x000fe200078e00ff */
[----:B------:R-:W-:Y:S01]  /*0030*/  ISETP.NE.AND P0, PT, RZ, UR4, PT ;  /* 0x00000004ff007c0c */ /* 0x000fe2000bf05270 */
[----:B------:R-:W-:Y:S02]  /*0040*/  ULDC.64 UR4, c[0x0][0x230] ;  /* 0x00008c0000047ab9 */ /* 0x000fe40000000a00 */
[----:B------:R-:W-:Y:S01]  /*0050*/  IMAD.U32 R2, RZ, RZ, UR4 ;  /* 0x00000004ff027e24 */ /* 0x000fe2000f8e00ff */
[----:B------:R-:W-:Y:S01]  /*0060*/  MOV R3, UR5 ;  /* 0x0000000500037c02 */ /* 0x000fe20008000f00 */
[----:B------:R-:W-:Y:S01]  /*0070*/  IMAD.MOV.U32 R97, RZ, RZ, c[0x0][0x23c] ;  /* 0x00008f00ff617624 */ /* 0x000fe200078e00ff */
[----:B------:R-:W-:-:S07]  /*0080*/  ULDC.64 UR6, c[0x0][0x118] ;  /* 0x0000460000067ab9 */ /* 0x000fce0000000a00 */
        /* <DEDUP_REMOVED lines=22> */
[----:B------:R-:W-:Y:S01]  /*01f0*/  SHF.L.U32 R0, R22, 0x4, RZ ;  /* 0x0000000416007819 */ /* 0x000fe200000006ff */
[----:B--2---:R-:W-:Y:S01]  /*0200*/  UIADD3 UR10, UR5, -0x4498517b, URZ ;  /* 0xbb67ae85050a7890 */ /* 0x004fe2000fffe03f */
[----:B------:R-:W-:Y:S01]  /*0210*/  LOP3.LUT R8, R5, UR5, RZ, 0x3c, !PT ;  /* 0x0000000505087c12 */ /* 0x000fe2000f8e3cff */
[----:B------:R-:W-:Y:S01]  /*0220*/  UIADD3 UR12, UR5, 0x76cf5d0a, URZ ;  /* 0x76cf5d0a050c7890 */ /* 0x000fe2000fffe03f */
[----:B------:R-:W-:Y:S01]  /*0230*/  LOP3.LUT R24, R0, 0xff0, RZ, 0xc0, !PT ;  /* 0x00000ff000187812 */ /* 0x000fe200078ec0ff */
[----:B------:R-:W-:-:S02]  /*0240*/  UIADD3 UR14, UR5, 0x32370b8f, URZ ;  /* 0x32370b8f050e7890 */ /* 0x000fc4000fffe03f */
[----:B------:R-:W-:Y:S01]  /*0250*/  IMAD.WIDE.U32 R8, R8, -0x326172a9, RZ ;  /* 0xcd9e8d5708087825 */ /* 0x000fe200078e00ff */
[----:B------:R-:W-:Y:S01]  /*0260*/  LOP3.LUT R7, R3, UR10, R4, 0x96, !PT ;  /* 0x0000000a03077c12 */ /* 0x000fe2000f8e9604 */
[----:B------:R-:W-:Y:S02]  /*0270*/  UIADD3 UR15, UR4, 0x78dde6e4, URZ ;  /* 0x78dde6e4040f7890 */ /* 0x000fe4000fffe03f */
[----:B------:R-:W-:Y:S01]  /*0280*/  UIADD3 UR16, UR5, -0x126145ec, URZ ;  /* 0xed9eba1405107890 */ /* 0x000fe2000fffe03f */
[----:B------:R-:W-:Y:S01]  /*0290*/  LOP3.LUT R4, R9, UR9, R6, 0x96, !PT ;  /* 0x0000000909047c12 */ /* 0x000fe2000f8e9606 */
[----:B------:R-:W-:Y:S01]  /*02a0*/  IMAD.WIDE.U32 R6, R7, -0x326172a9, RZ ;  /* 0xcd9e8d5707067825 */ /* 0x000fe200078e00ff */
[----:B------:R-:W-:Y:S02]  /*02b0*/  UIADD3 UR18, UR5, -0x56f99767, URZ ;  /* 0xa906689905127890 */ /* 0x000fe4000fffe03f */
[----:B------:R-:W-:Y:S01]  /*02c0*/  UIADD3 UR17, UR4, 0x1715609d, URZ ;  /* 0x1715609d04117890 */ /* 0x000fe2000fffe03f */
[----:B------:R-:W-:Y:S01]  /*02d0*/  IMAD.WIDE.U32 R4, R4, -0x2daee0ad, RZ ;  /* 0xd2511f5304047825 */ /* 0x000fe200078e00ff */
[----:B------:R-:W-:-:S04]  /*02e0*/  LOP3.LUT R3, R7, UR11, R8, 0x96, !PT ;  /* 0x0000000b07037c12 */ /* 0x000fc8000f8e9608 */
[----:B------:R-:W-:Y:S01]  /*02f0*/  LOP3.LUT R8, R5, UR12, R2, 0x96, !PT ;  /* 0x0000000c05087c12 */ /* 0x000fe2000f8e9602 */
[----:B------:R-:W-:-:S04]  /*0300*/  IMAD.WIDE.U32 R2, R3, -0x2daee0ad, RZ ;  /* 0xd2511f5303027825 */ /* 0x000fc800078e00ff */
[----:B------:R-:W-:Y:S01]  /*0310*/  IMAD.WIDE.U32 R8, R8, -0x326172a9, RZ ;  /* 0xcd9e8d5708087825 */ /* 0x000fe200078e00ff */
[----:B------:R-:W-:Y:S01]  /*0320*/  LOP3.LUT R12, R3, UR14, R4, 0x96, !PT ;  /* 0x0000000e030c7c12 */ /* 0x000fe2000f8e9604 */
[----:B------:R-:W-:Y:S01]  /*0330*/  UIADD3 UR19, UR4, -0x4ab325aa, URZ ;  /* 0xb54cda5604137890 */ /* 0x000fe2000fffe03f */
[----:B------:R-:W-:Y:S02]  /*0340*/  IADD3 R4, P1, R24, c[0x0][0x218], RZ ;  /* 0x0000860018047a10 */ /* 0x000fe40007f3e0ff */
[----:B------:R-:W-:Y:S01]  /*0350*/  LOP3.LUT R6, R9, UR13, R6, 0x96, !PT ;  /* 0x0000000d09067c12 */ /* 0x000fe2000f8e9606 */
[----:B------:R-:W-:-:S04]  /*0360*/  IMAD.WIDE.U32 R12, R12, -0x326172a9, RZ ;  /* 0xcd9e8d570c0c7825 */ /* 0x000fc800078e00ff */
[----:B------:R-:W-:Y:S01]  /*0370*/  IMAD.WIDE.U32 R6, R6, -0x2daee0ad, RZ ;  /* 0xd2511f5306067825 */ /* 0x000fe200078e00ff */
[----:B------:R-:W-:Y:S01]  /*0380*/  LOP3.LUT R3, R13, UR15, R8, 0x96, !PT ;  /* 0x0000000f0d037c12 */ /* 0x000fe2000f8e9608 */
[----:B------:R-:W-:Y:S01]  /*0390*/  UIADD3 UR20, UR5, 0x646e171e, URZ ;  /* 0x646e171e05147890 */ /* 0x000fe2000fffe03f */
[----:B------:R-:W-:Y:S01]  /*03a0*/  LEA.HI R0, R22, R23, RZ, 0x18 ;  /* 0x0000001716007211 */ /* 0x000fe200078fc0ff */
[----:B------:R-:W-:Y:S01]  /*03b0*/  IMAD.X R5, RZ, RZ, c[0x0][0x21c], P1 ;  /* 0x00008700ff057624 */ /* 0x000fe200008e06ff */
[----:B------:R-:W-:Y:S01]  /*03c0*/  LOP3.LUT R14, R7, UR16, R2, 0x96, !PT ;  /* 0x00000010070e7c12 */ /* 0x000fe2000f8e9602 */
[----:B------:R-:W-:Y:S01]  /*03d0*/  IMAD.WIDE.U32 R2, R3, -0x2daee0ad, RZ ;  /* 0xd2511f5303027825 */ /* 0x000fe200078e00ff */
[----:B------:R-:W-:Y:S01]  /*03e0*/  UIADD3 UR22, UR5, 0x1fd5c5a3, URZ ;  /* 0x1fd5c5a305167890 */ /* 0x000fe2000fffe03f */
[----:B------:R-:W-:Y:S01]  /*03f0*/  ISETP.GE.AND P1, PT, R0, c[0x0][0x164], PT ;  /* 0x0000590000007a0c */ /* 0x000fe20003f26270 */
[----:B------:R-:W-:Y:S01]  /*0400*/  UIADD3 UR21, UR4, 0x5384540f, URZ ;  /* 0x5384540f04157890 */ /* 0x000fe2000fffe03f */
[----:B------:R-:W-:Y:S01]  /*0410*/  IMAD.WIDE.U32 R14, R14, -0x326172a9, RZ ;  /* 0xcd9e8d570e0e7825 */ /* 0x000fe200078e00ff */
[----:B------:R-:W-:Y:S01]  /*0420*/  LOP3.LUT R13, R3, UR18, R6, 0x96, !PT ;  /* 0x00000012030d7c12 */ /* 0x000fe2000f8e9606 */
[----:B------:R0:W5:Y:S03]  /*0430*/  @P0 LDG.E.128 R8, [R4.64] ;  /* 0x0000000604080981 */ /* 0x000166000c1e1d00 */
[----:B------:R-:W-:Y:S01]  /*0440*/  LOP3.LUT R6, R15, UR17, R12, 0x96, !PT ;  /* 0x000000110f067c12 */ /* 0x000fe2000f8e960c */
[----:B------:R-:W-:Y:S01]  /*0450*/  IMAD.WIDE.U32 R12, R13, -0x326172a9, RZ ;  /* 0xcd9e8d570d0c7825 */ /* 0x000fe200078e00ff */
[----:B------:R0:W5:Y:S03]  /*0460*/  @P0 LDG.E.128 R16, [R4.64+0x1000] ;  /* 0x0010000604100981 */ /* 0x000166000c1e1d00 */
[----:B------:R-:W-:Y:S01]  /*0470*/  IMAD.WIDE.U32 R6, R6, -0x2daee0ad, RZ ;  /* 0xd2511f5306067825 */ /* 0x000fe200078e00ff */
[----:B------:R-:W-:Y:S01]  /*0480*/  LOP3.LUT R14, R13, UR19, R14, 0x96, !PT ;  /* 0x000000130d0e7c12 */ /* 0x000fe2000f8e960e */
[----:B------:R0:W5:Y:S03]  /*0490*/  @P0 LDG.E.128 R44, [R4.64+0x2000] ;  /* 0x00200006042c0981 */ /* 0x000166000c1e1d00 */
[----:B------:R-:W-:Y:S01]  /*04a0*/  LOP3.LUT R20, R7, UR20, R2, 0x96, !PT ;  /* 0x0000001407147c12 */ /* 0x000fe2000f8e9602 */
[----:B------:R-:W-:-:S04]  /*04b0*/  IMAD.WIDE.U32 R14, R14, -0x2daee0ad, RZ ;  /* 0xd2511f530e0e7825 */ /* 0x000fc800078e00ff */
[----:B------:R-:W-:Y:S01]  /*04c0*/  IMAD.WIDE.U32 R20, R20, -0x326172a9, RZ ;  /* 0xcd9e8d5714147825 */ /* 0x000fe200078e00ff */
[----:B------:R-:W-:Y:S02]  /*04d0*/  LOP3.LUT R23, R15, UR22, R6, 0x96, !PT ;  /* 0x000000160f177c12 */ /* 0x000fe4000f8e9606 */
[----:B------:R-:W-:Y:S02]  /*04e0*/  LOP3.LUT R2, R22, 0xff, RZ, 0xc0, !PT ;  /* 0x000000ff16027812 */ /* 0x000fe400078ec0ff */
[----:B------:R-:W-:Y:S01]  /*04f0*/  LOP3.LUT R65, R21, UR21, R12, 0x96, !PT ;  /* 0x0000001515417c12 */ /* 0x000fe2000f8e960c */
[----:B------:R-:W-:Y:S01]  /*0500*/  UIADD3 UR23, UR4, -0xe443238, URZ ;  /* 0xf1bbcdc804177890 */ /* 0x000fe2000fffe03f */
[----:B------:R-:W-:Y:S01]  /*0510*/  LEA R6, P2, R2, c[0x0][0x1c8], 0x4 ;  /* 0x0000720002067a11 */ /* 0x000fe200078420ff */
[----:B------:R-:W-:Y:S01]  /*0520*/  UIADD3 UR24, UR5, -0x24c28bd8, URZ ;  /* 0xdb3d742805187890 */ /* 0x000fe2000fffe03f */
[----:B0-----:R-:W-:-:S04]  /*0530*/  IMAD.HI.U32 R5, R23, -0x326172a9, RZ ;  /* 0xcd9e8d5717057827 */ /* 0x001fc800078e00ff */
[----:B------:R-:W-:Y:S01]  /*0540*/  IMAD.HI.U32 R3, R65, -0x2daee0ad, RZ ;  /* 0xd2511f5341037827 */ /* 0x000fe200078e00ff */
[----:B------:R-:W-:-:S03]  /*0550*/  LOP3.LUT R84, R5, UR23, R20, 0x96, !PT ;  /* 0x0000001705547c12 */ /* 0x000fc6000f8e9614 */
[----:B------:R-:W-:Y:S01]  /*0560*/  IMAD.X R7, RZ, RZ, c[0x0][0x1cc], P2 ;  /* 0x00007300ff077624 */ /* 0x000fe200010e06ff */
[----:B------:R-:W-:Y:S01]  /*0570*/  LOP3.LUT R82, R3, UR24, R14, 0x96, !PT ;  /* 0x0000001803527c12 */ /* 0x000fe2000f8e960e */
[----:B------:R-:W-:Y:S06]  /*0580*/  @P1 EXIT ;  /* 0x000000000000194d */ /* 0x000fec0003800000 */
[----:B------:R0:W2:Y:S01]  /*0590*/  LDG.E.128 R48, [R6.64+0x2000] ;  /* 0x0020000606307981 */ /* 0x0000a2000c1e1d00 */
[----:B------:R-:W-:Y:S01]  /*05a0*/  IADD3 R12, P1, R24, c[0x0][0x1b0], RZ ;  /* 0x00006c00180c7a10 */ /* 0x000fe20007f3e0ff */
[----:B-----5:R-:W-:Y:S01]  /*05b0*/  @!P0 CS2R R8, SRZ ;  /* 0x0000000000088805 */ /* 0x020fe2000001ff00 */
[----:B------:R-:W-:Y:S01]  /*05c0*/  @!P0 CS2R R44, SRZ ;  /* 0x00000000002c8805 */ /* 0x000fe2000001ff00 */
[----:B------:R-:W-:Y:S01]  /*05d0*/  @!P0 CS2R R10, SRZ ;  /* 0x00000000000a8805 */ /* 0x000fe2000001ff00 */
[----:B------:R-:W-:Y:S01]  /*05e0*/  IADD3.X R13, RZ, c[0x0][0x1b4], RZ, P1, !PT ;  /* 0x00006d00ff0d7a10 */ /* 0x000fe20000ffe4ff */
[----:B------:R-:W-:Y:S01]  /*05f0*/  @!P0 CS2R R16, SRZ ;  /* 0x0000000000108805 */ /* 0x000fe2000001ff00 */
[----:B------:R-:W-:Y:S01]  /*0600*/  @!P0 CS2R R18, SRZ ;  /* 0x0000000000128805 */ /* 0x000fe2000001ff00 */
[----:B------:R0:W5:Y:S01]  /*0610*/  LDG.E.128 R40, [R6.64] ;  /* 0x0000000606287981 */ /* 0x000162000c1e1d00 */
[--C-:B------:R-:W-:Y:S01]  /*0620*/  HADD2.F32 R3, -RZ, R8.reuse.H0_H0 ;  /* 0x20000008ff037230 */ /* 0x100fe20000004100 */
[----:B------:R-:W-:Y:S01]  /*0630*/  @!P0 CS2R R46, SRZ ;  /* 0x00000000002e8805 */ /* 0x000fe2000001ff00 */
[----:B------:R-:W-:Y:S01]  /*0640*/  HADD2.F32 R4, -RZ, R8.H1_H1 ;  /* 0x30000008ff047230 */ /* 0x000fe20000004100 */
[----:B------:R0:W5:Y:S01]  /*0650*/  LDG.E.128 R36, [R6.64+0x1000] ;  /* 0x0010000606247981 */ /* 0x000162000c1e1d00 */
[----:B------:R-:W-:Y:S01]  /*0660*/  UIADD3 UR25, UR4, -0x700cb87f, URZ ;  /* 0x8ff3478104197890 */ /* 0x000fe2000fffe03f */
[--C-:B------:R-:W-:Y:S01]  /*0670*/  HADD2.F32 R21, -RZ, R45.reuse.H0_H0 ;  /* 0x2000002dff157230 */ /* 0x100fe20000004100 */
[----:B------:R-:W-:Y:S01]  /*0680*/  UIADD3 UR26, UR5, -0x695add53, URZ ;  /* 0x96a522ad051a7890 */ /* 0x000fe2000fffe03f */
[----:B------:R-:W-:Y:S01]  /*0690*/  HADD2.F32 R22, -RZ, R45.H1_H1 ;  /* 0x3000002dff167230 */ /* 0x000fe20000004100 */
[----:B------:R-:W-:Y:S01]  /*06a0*/  IMAD R65, R65, -0x2daee0ad, RZ ;  /* 0xd2511f5341417824 */ /* 0x000fe200078e02ff */
[--C-:B------:R-:W-:Y:S01]  /*06b0*/  HADD2.F32 R5, -RZ, R9.reuse.H0_H0 ;  /* 0x20000009ff057230 */ /* 0x100fe20000004100 */
[----:B------:R-:W-:Y:S01]  /*06c0*/  IMAD R45, R23, -0x326172a9, RZ ;  /* 0xcd9e8d57172d7824 */ /* 0x000fe200078e02ff */
[--C-:B------:R-:W-:Y:S01]  /*06d0*/  HADD2.F32 R8, -RZ, R10.reuse.H1_H1 ;  /* 0x3000000aff087230 */ /* 0x100fe20000004100 */
[----:B------:R-:W-:Y:S01]  /*06e0*/  IMAD.HI.U32 R64, R82, -0x326172a9, RZ ;  /* 0xcd9e8d5752407827 */ /* 0x000fe200078e00ff */
[----:B0-----:R-:W-:Y:S01]  /*06f0*/  HADD2.F32 R6, -RZ, R9.H1_H1 ;  /* 0x30000009ff067230 */ /* 0x001fe20000004100 */
[----:B------:R0:W5:Y:S01]  /*0700*/  LDG.E.128 R32, [R12.64] ;  /* 0x000000060c207981 */ /* 0x000162000c1e1d00 */
[----:B------:R-:W-:Y:S01]  /*0710*/  HADD2.F32 R7, -RZ, R10.H0_H0 ;  /* 0x2000000aff077230 */ /* 0x000fe20000004100 */
[----:B------:R-:W-:Y:S01]  /*0720*/  IMAD.WIDE.U32 R84, R84, -0x2daee0ad, RZ ;  /* 0xd2511f5354547825 */ /* 0x000fe200078e00ff */
[--C-:B------:R-:W-:Y:S01]  /*0730*/  HADD2.F32 R9, -RZ, R11.reuse.H0_H0 ;  /* 0x2000000bff097230 */ /* 0x100fe20000004100 */
[----:B------:R0:W5:Y:S01]  /*0740*/  LDG.E.128 R28, [R12.64+0x1000] ;  /* 0x001000060c1c7981 */ /* 0x000162000c1e1d00 */
[----:B------:R-:W-:-:S02]  /*0750*/  HADD2.F32 R10, -RZ, R11.H1_H1 ;  /* 0x3000000bff0a7230 */ /* 0x000fc40000004100 */
[----:B------:R-:W-:Y:S01]  /*0760*/  HADD2.F32 R11, -RZ, R16.H0_H0 ;  /* 0x20000010ff0b7230 */ /* 0x000fe20000004100 */
[----:B------:R0:W5:Y:S01]  /*0770*/  LDG.E.128 R24, [R12.64+0x2000] ;  /* 0x002000060c187981 */ /* 0x000162000c1e1d00 */
[--C-:B------:R-:W-:Y:S01]  /*0780*/  HADD2.F32 R14, -RZ, R17.reuse.H1_H1 ;  /* 0x30000011ff0e7230 */ /* 0x100fe20000004100 */
[----:B------:R-:W-:Y:S01]  /*0790*/  LOP3.LUT R64, R64, UR25, R45, 0x96, !PT ;  /* 0x0000001940407c12 */ /* 0x000fe2000f8e962d */
[----:B------:R-:W-:Y:S01]  /*07a0*/  HADD2.F32 R15, -RZ, R18.H0_H0 ;  /* 0x20000012ff0f7230 */ /* 0x000fe20000004100 */
[----:B------:R-:W-:Y:S01]  /*07b0*/  LOP3.LUT R65, R85, UR26, R65, 0x96, !PT ;  /* 0x0000001a55417c12 */ /* 0x000fe2000f8e9641 */
[----:B------:R-:W-:Y:S01]  /*07c0*/  HADD2.F32 R20, -RZ, R44.H1_H1 ;  /* 0x3000002cff147230 */ /* 0x000fe20000004100 */
[----:B------:R-:W-:Y:S01]  /*07d0*/  IMAD.MOV.U32 R77, RZ, RZ, 0x1 ;  /* 0x00000001ff4d7424 */ /* 0x000fe200078e00ff */
[--C-:B------:R-:W-:Y:S01]  /*07e0*/  HADD2.F32 R23, -RZ, R46.reuse.H0_H0 ;  /* 0x2000002eff177230 */ /* 0x100fe20000004100 */
[----:B------:R-:W-:Y:S01]  /*07f0*/  LOP3.LUT R96, R96, 0x3, RZ, 0xc0, !PT ;  /* 0x0000000360607812 */ /* 0x000fe200078ec0ff */
[----:B------:R-:W-:Y:S01]  /*0800*/  HADD2.F32 R60, -RZ, R46.H1_H1 ;  /* 0x3000002eff3c7230 */ /* 0x000fe20000004100 */
[----:B------:R-:W-:Y:S01]  /*0810*/  IMAD R82, R82, -0x326172a9, RZ ;  /* 0xcd9e8d5752527824 */ /* 0x000fe200078e02ff */
[----:B0-----:R-:W-:Y:S01]  /*0820*/  HADD2.F32 R12, -RZ, R16.H1_H1 ;  /* 0x30000010ff0c7230 */ /* 0x001fe20000004100 */
[----:B------:R-:W-:Y:S01]  /*0830*/  IMAD.MOV.U32 R76, RZ, RZ, RZ ;  /* 0x000000ffff4c7224 */ /* 0x000fe200078e00ff */
[----:B------:R-:W-:Y:S01]  /*0840*/  HADD2.F32 R13, -RZ, R17.H0_H0 ;  /* 0x20000011ff0d7230 */ /* 0x000fe20000004100 */
[----:B------:R-:W-:Y:S01]  /*0850*/  ULDC.U8 UR8, c[0x0][0x1f0] ;  /* 0x00007c0000087ab9 */ /* 0x000fe20000000000 */
[----:B------:R-:W-:-:S02]  /*0860*/  HADD2.F32 R16, -RZ, R18.H1_H1 ;  /* 0x30000012ff107230 */ /* 0x000fc40000004100 */
[--C-:B------:R-:W-:Y:S02]  /*0870*/  HADD2.F32 R17, -RZ, R19.reuse.H0_H0 ;  /* 0x20000013ff117230 */ /* 0x100fe40000004100 */
[----:B------:R-:W-:Y:S02]  /*0880*/  HADD2.F32 R18, -RZ, R19.H1_H1 ;  /* 0x30000013ff127230 */ /* 0x000fe40000004100 */
[----:B------:R-:W-:Y:S02]  /*0890*/  HADD2.F32 R19, -RZ, R44.H0_H0 ;  /* 0x2000002cff137230 */ /* 0x000fe40000004100 */
[--C-:B------:R-:W-:Y:S02]  /*08a0*/  HADD2.F32 R61, -RZ, R47.reuse.H0_H0 ;  /* 0x2000002fff3d7230 */ /* 0x100fe40000004100 */
[----:B------:R-:W-:Y:S02]  /*08b0*/  HADD2.F32 R62, -RZ, R47.H1_H1 ;  /* 0x3000002fff3e7230 */ /* 0x000fe40000004100 */
[----:B--2---:R-:W-:-:S02]  /*08c0*/  HADD2.F32 R63, -RZ, R48.H0_H0 ;  /* 0x20000030ff3f7230 */ /* 0x004fc40000004100 */
[----:B------:R-:W-:Y:S02]  /*08d0*/  HADD2.F32 R66, -RZ, R48.H1_H1 ;  /* 0x30000030ff427230 */ /* 0x000fe40000004100 */
[--C-:B------:R-:W-:Y:S02]  /*08e0*/  HADD2.F32 R67, -RZ, R49.reuse.H0_H0 ;  /* 0x20000031ff437230 */ /* 0x100fe40000004100 */
[----:B------:R-:W-:Y:S02]  /*08f0*/  HADD2.F32 R68, -RZ, R49.H1_H1 ;  /* 0x30000031ff447230 */ /* 0x000fe40000004100 */
[--C-:B------:R-:W-:Y:S02]  /*0900*/  HADD2.F32 R69, -RZ, R50.reuse.H0_H0 ;  /* 0x20000032ff457230 */ /* 0x100fe40000004100 */
[----:B------:R-:W-:Y:S02]  /*0910*/  HADD2.F32 R70, -RZ, R50.H1_H1 ;  /* 0x30000032ff467230 */ /* 0x000fe40000004100 */
[----:B------:R-:W-:-:S02]  /*0920*/  HADD2.F32 R71, -RZ, R51.H0_H0 ;  /* 0x20000033ff477230 */ /* 0x000fc40000004100 */
[----:B------:R-:W-:Y:S02]  /*0930*/  HADD2.F32 R72, -RZ, R51.H1_H1 ;  /* 0x30000033ff487230 */ /* 0x000fe40000004100 */
.L_x_4168:
[----:B------:R-:W-:Y:S01]  /*0940*/  ISETP.NE.U32.AND P1, PT, RZ, c[0x0][0x1c0], PT ;  /* 0x00007000ff007a0c */ /* 0x000fe20003f25070 */
[----:B------:R-:W-:Y:S01]  /*0950*/  IMAD R48, R0, c[0x0][0x168], RZ ;  /* 0x00005a0000307a24 */ /* 0x000fe200078e02ff */
[----:B------:R-:W-:Y:S01]  /*0960*/  ISETP.NE.U32.AND P0, PT, RZ, c[0x0][0x180], PT ;  /* 0x00006000ff007a0c */ /* 0x000fe20003f05070 */
[----:B------:R-:W-:Y:S01]  /*0970*/  IMAD.MOV.U32 R90, RZ, RZ, 0x10 ;  /* 0x00000010ff5a7424 */ /* 0x000fe200078e00ff */
[----:B------:R-:W-:Y:S02]  /*0980*/  ISETP.NE.AND.EX P1, PT, RZ, c[0x0][0x1c4], PT, P1 ;  /* 0x00007100ff007a0c */ /* 0x000fe40003f25310 */
        /* <DEDUP_REMOVED lines=25> */
.L_x_3998:
[----:B0-----:R-:W-:Y:S02]  /*0b20*/  MOV R57, R82 ;  /* 0x0000005200397202 */ /* 0x001fe40000000f00 */
.L_x_3999:
[----:B------:R-:W-:Y:S05]  /*0b30*/  BSYNC B0 ;  /* 0x0000000000007941 */ /* 0x000fea0003800000 */
.L_x_3997:
        /* <DEDUP_REMOVED lines=16> */
.L_x_4003:
[----:B------:R-:W-:Y:S05]  /*0c40*/  BSYNC B1 ;  /* 0x0000000000017941 */ /* 0x000fea0003800000 */
.L_x_4002:
        /* <DEDUP_REMOVED lines=42> */
.L_x_4001:
[----:B------:R-:W-:Y:S05]  /*0ef0*/  BSYNC B0 ;  /* 0x0000000000007941 */ /* 0x000fea0003800000 */
.L_x_4000:
[----:B------:R-:W0:Y:S01]  /*0f00*/  I2F.U32 R53, R57 ;  /* 0x0000003900357306 */ /* 0x000e220000201000 */
[----:B-----5:R-:W-:Y:S01]  /*0f10*/  HADD2.F32 R52, -RZ, R48.H0_H0 ;  /* 0x20000030ff347230 */ /* 0x020fe20000004100 */
[----:B------:R-:W-:Y:S01]  /*0f20*/  IMAD.MOV.U32 R88, RZ, RZ, 0x2f800000 ;  /* 0x2f800000ff587424 */ /* 0x000fe200078e00ff */
[----:B------:R-:W-:Y:S01]  /*0f30*/  @P0 HADD2.F32 R54, -RZ, R44.H0_H0 ;  /* 0x2000002cff360230 */ /* 0x000fe20000004100 */
[----:B------:R-:W-:Y:S02]  /*0f40*/  BSSY B0, `(.L_x_4004) ;  /* 0x0000016000007945 */ /* 0x000fe40003800000 */
[----:B------:R-:W-:-:S04]  /*0f50*/  FMUL.FTZ R52, R52, R89 ;  /* 0x0000005934347220 */ /* 0x000fc80000410000 */
[----:B------:R-:W-:Y:S02]  /*0f60*/  FMUL.FTZ R52, R52, c[0x0][0x1e8] ;  /* 0x00007a0034347a20 */ /* 0x000fe40000410000 */
[----:B0-----:R-:W-:-:S05]  /*0f70*/  FFMA.FTZ R53, R53, R88, 1.1641532182693481445e-10 ;  /* 0x2f00000035357423 */ /* 0x001fca0000010058 */
[----:B------:R-:W-:Y:S01]  /*0f80*/  FSETP.GTU.FTZ.AND P1, PT, R53, c[0x0][0x1e4], PT ;  /* 0x0000790035007a0b */ /* 0x000fe20003f3c000 */
[----:B------:R-:W-:-:S03]  /*0f90*/  HADD2.F32 R53, -RZ, R40.H0_H0 ;  /* 0x20000028ff357230 */ /* 0x000fc60000004100 */
[----:B------:R-:W-:Y:S02]  /*0fa0*/  P2R R79, PR, RZ, 0x2 ;  /* 0x00000002ff4f7803 */ /* 0x000fe40000000000 */
[----:B------:R-:W-:Y:S02]  /*0fb0*/  FSEL R52, R52, RZ, !P1 ;  /* 0x000000ff34347208 */ /* 0x000fe40004800000 */
[----:B------:R-:W-:-:S03]  /*0fc0*/  ISETP.NE.AND P1, PT, R58, 0x1, PT ;  /* 0x000000013a00780c */ /* 0x000fc60003f25270 */
[----:B------:R-:W-:Y:S01]  /*0fd0*/  FMUL.FTZ R57, R52, R53 ;  /* 0x0000003534397220 */ /* 0x000fe20000410000 */
[----:B------:R-:W-:-:S03]  /*0fe0*/  IADD3 R52, R58, 0x1, RZ ;  /* 0x000000013a347810 */ /* 0x000fc60007ffe0ff */
        /* <DEDUP_REMOVED lines=10> */
.L_x_4005:
[----:B------:R-:W-:Y:S02]  /*1090*/  MOV R80, R82 ;  /* 0x0000005200507202 */ /* 0x000fe40000000f00 */
.L_x_4006:
[----:B------:R-:W-:Y:S05]  /*10a0*/  BSYNC B0 ;  /* 0x0000000000007941 */ /* 0x000fea0003800000 */
.L_x_4004:
        /* <DEDUP_REMOVED lines=16> */
.L_x_4010:
[----:B------:R-:W-:Y:S05]  /*11b0*/  BSYNC B1 ;  /* 0x0000000000017941 */ /* 0x000fea0003800000 */
.L_x_4009:
        /* <DEDUP_REMOVED lines=41> */
[----:B------:R-:W-:Y:S02]  /*1450*/  IMAD.MOV.U32 R52, RZ, RZ, RZ ;  /* 0x000000ffff347224 */ /* 0x000fe400078e00ff */
.L_x_4008:
[----:B------:R-:W-:Y:S05]  /*1460*/  BSYNC B0 ;  /* 0x0000000000007941 */ /* 0x000fea0003800000 */
.L_x_4007:
[----:B------:R-:W0:Y:S01]  /*1470*/  I2F.U32 R53, R80 ;  /* 0x0000005000357306 */ /* 0x000e220000201000 */
[----:B------:R-:W-:Y:S01]  /*1480*/  HADD2.F32 R48, -RZ, R48.H1_H1 ;  /* 0x30000030ff307230 */ /* 0x000fe20000004100 */
[----:B------:R-:W-:Y:S01]  /*1490*/  BSSY B0, `(.L_x_4011) ;  /* 0x0000017000007945 */ /* 0x000fe20003800000 */
[----:B------:R-:W-:Y:S01]  /*14a0*/  @P0 HADD2.F32 R55, -RZ, R44.H1_H1 ;  /* 0x3000002cff370230 */ /* 0x000fe20000004100 */
[----:B------:R-:W-:Y:S02]  /*14b0*/  IADD3 R54, R52, 0x1, RZ ;  /* 0x0000000134367810 */ /* 0x000fe40007ffe0ff */
[----:B------:R-:W-:-:S04]  /*14c0*/  FMUL.FTZ R48, R48, R89 ;  /* 0x0000005930307220 */ /* 0x000fc80000410000 */
[----:B------:R-:W-:Y:S02]  /*14d0*/  FMUL.FTZ R48, R48, c[0x0][0x1e8] ;  /* 0x00007a0030307a20 */ /* 0x000fe40000410000 */
[----:B0-----:R-:W-:-:S05]  /*14e0*/  FFMA.FTZ R53, R53, R88, 1.1641532182693481445e-10 ;  /* 0x2f00000035357423 */ /* 0x001fca0000010058 */
[----:B------:R-:W-:Y:S01]  /*14f0*/  FSETP.GTU.FTZ.AND P1, PT, R53, c[0x0][0x1e4], PT ;  /* 0x0000790035007a0b */ /* 0x000fe20003f3c000 */
[----:B------:R-:W-:-:S03]  /*1500*/  HADD2.F32 R53, -RZ, R40.H1_H1 ;  /* 0x30000028ff357230 */ /* 0x000fc60000004100 */
        /* <DEDUP_REMOVED lines=14> */
.L_x_4012:
[----:B------:R-:W-:Y:S02]  /*15f0*/  IMAD.MOV.U32 R48, RZ, RZ, R82 ;  /* 0x000000ffff307224 */ /* 0x000fe400078e0052 */
.L_x_4013:
[----:B------:R-:W-:Y:S05]  /*1600*/  BSYNC B0 ;  /* 0x0000000000007941 */ /* 0x000fea0003800000 */
.L_x_4011:
        /* <DEDUP_REMOVED lines=16> */
.L_x_4017:
[----:B------:R-:W-:Y:S05]  /*1710*/  BSYNC B1 ;  /* 0x0000000000017941 */ /* 0x000fea0003800000 */
.L_x_4016:
        /* <DEDUP_REMOVED lines=41> */
[----:B------:R-:W-:Y:S02]  /*19b0*/  LOP3.LUT R65, R85, UR26, R52, 0x96, !PT ;  /* 0x0000001a55417c12 */ /* 0x000fe4000f8e9634 */
.L_x_4015:
[----:B------:R-:W-:Y:S05]  /*19c0*/  BSYNC B0 ;  /* 0x0000000000007941 */ /* 0x000fea0003800000 */
.L_x_4014:
        /* <DEDUP_REMOVED lines=9> */
[----:B------:R-:W-:Y:S01]  /*1a60*/  FSETP.GTU.FTZ.AND P1, PT, R53, c[0x0][0x1e4], PT ;  /* 0x0000790035007a0b */ /* 0x000fe20003f3c000 */
[----:B------:R-:W-:-:S03]  /*1a70*/  HADD2.F32 R53, -RZ, R41.H0_H0 ;  /* 0x20000029ff357230 */ /* 0x000fc60000004100 */
        /* <DEDUP_REMOVED lines=12> */
.L_x_4019:
[----:B------:R-:W-:Y:S02]  /*1b40*/  IMAD.MOV.U32 R48, RZ, RZ, R82 ;  /* 0x000000ffff307224 */ /* 0x000fe400078e0052 */
.L_x_4020:
[----:B------:R-:W-:Y:S05]  /*1b50*/  BSYNC B0 ;  /* 0x0000000000007941 */ /* 0x000fea0003800000 */
.L_x_4018:
        /* <DEDUP_REMOVED lines=16> */
.L_x_4024:
[----:B------:R-:W-:Y:S05]  /*1c60*/  BSYNC B1 ;  /* 0x0000000000017941 */ /* 0x000fea0003800000 */
.L_x_4023:
        /* <DEDUP_REMOVED lines=41> */
[----:B------:R-:W-:Y:S02]  /*1f00*/  LOP3.LUT R65, R85, UR26, R52, 0x96, !PT ;  /* 0x0000001a55417c12 */ /* 0x000fe4000f8e9634 */
.L_x_4022:
[----:B------:R-:W-:Y:S05]  /*1f10*/  BSYNC B0 ;  /* 0x0000000000007941 */ /* 0x000fea0003800000 */
.L_x_4021:
[----:B------:R-:W0:Y:S01]  /*1f20*/  I2F.U32 R53, R48 ;  /* 0x0000003000357306 */ /* 0x000e220000201000 */
[----:B------:R-:W-:Y:S01]  /*1f30*/  HADD2.F32 R52, -RZ, R49.H1_H1 ;  /* 0x30000031ff347230 */ /* 0x000fe20000004100 */
[----:B------:R-:W-:Y:S01]  /*1f40*/  ISETP.NE.AND P3, PT, R80, 0x1, PT ;  /* 0x000000015000780c */ /* 0x000fe20003f65270 */
[----:B------:R-:W-:Y:S01]  /*1f50*/  HADD2.F32 R59, -RZ, R41.H1_H1 ;  /* 0x30000029ff3b7230 */ /* 0x000fe20000004100 */
[----:B------:R-:W-:Y:S01]  /*1f60*/  BSSY B0, `(.L_x_4025) ;  /* 0x0000014000007945 */ /* 0x000fe20003800000 */
[----:B------:R-:W-:Y:S01]  /*1f70*/  @P0 HADD2.F32 R54, -RZ, R45.H1_H1 ;  /* 0x3000002dff360230 */ /* 0x000fe20000004100 */
        /* <DEDUP_REMOVED lines=17> */
.L_x_4026:
[----:B------:R-:W-:Y:S02]  /*2090*/  MOV R81, R82 ;  /* 0x0000005200517202 */ /* 0x000fe40000000f00 */
.L_x_4027:
[----:B------:R-:W-:Y:S05]  /*20a0*/  BSYNC B0 ;  /* 0x0000000000007941 */ /* 0x000fea0003800000 */
.L_x_4025:
        /* <DEDUP_REMOVED lines=16> */
.L_x_4031:
[----:B------:R-:W-:Y:S05]  /*21b0*/  BSYNC B1 ;  /* 0x0000000000017941 */ /* 0x000fea0003800000 */
.L_x_4030:
        /* <DEDUP_REMOVED lines=42> */
.L_x_4029:
[----:B------:R-:W-:Y:S05]  /*2460*/  BSYNC B0 ;  /* 0x0000000000007941 */ /* 0x000fea0003800000 */
.L_x_4028:
        /* <DEDUP_REMOVED lines=23> */
.L_x_4033:
[----:B------:R-:W-:Y:S02]  /*25e0*/  IMAD.MOV.U32 R87, RZ, RZ, R82 ;  /* 0x000000ffff577224 */ /* 0x000fe400078e0052 */
.L_x_4034:
[----:B------:R-:W-:Y:S05]  /*25f0*/  BSYNC B0 ;  /* 0x0000000000007941 */ /* 0x000fea0003800000 */
.L_x_4032:
        /* <DEDUP_REMOVED lines=16> */
.L_x_4038:
[----:B------:R-:W-:Y:S05]  /*2700*/  BSYNC B1 ;  /* 0x0000000000017941 */ /* 0x000fea0003800000 */
.L_x_4037:
        /* <DEDUP_REMOVED lines=42> */
.L_x_4036:
[----:B------:R-:W-:Y:S05]  /*29b0*/  BSYNC B0 ;  /* 0x0000000000007941 */ /* 0x000fea0003800000 */
.L_x_4035:
        /* <DEDUP_REMOVED lines=23> */
.L_x_4040:
[----:B------:R-:W-:Y:S02]  /*2b30*/  IMAD.MOV.U32 R50, RZ, RZ, R82 ;  /* 0x000000ffff327224 */ /* 0x000fe400078e0052 */
.L_x_4041:
[----:B------:R-:W-:Y:S05]  /*2b40*/  BSYNC B0 ;  /* 0x0000000000007941 */ /* 0x000fea0003800000 */
.L_x_4039:
        /* <DEDUP_REMOVED lines=16> */
.L_x_4045:
[----:B------:R-:W-:Y:S05]  /*2c50*/  BSYNC B1 ;  /* 0x0000000000017941 */ /* 0x000fea0003800000 */
.L_x_4044:
        /* <DEDUP_REMOVED lines=42> */
.L_x_4043:
[----:B------:R-:W-:Y:S05]  /*2f00*/  BSYNC B0 ;  /* 0x0000000000007941 */ /* 0x000fea0003800000 */
.L_x_4042:
[----:B------:R-:W0:Y:S01]  /*2f10*/  I2F.U32 R53, R50 ;  /* 0x0000003200357306 */ /* 0x000e220000201000 */
[----:B------:R-:W-:Y:S01]  /*2f20*/  HADD2.F32 R48, -RZ, R51.H0_H0 ;  /* 0x20000033ff307230 */ /* 0x000fe20000004100 */
[C---:B------:R-:W-:Y:S01]  /*2f30*/  ISETP.NE.AND P6, PT, R49.reuse, 0x1, PT ;  /* 0x000000013100780c */ /* 0x040fe20003fc5270 */
[----:B------:R-:W-:Y:S01]  /*2f40*/  HADD2.F32 R83, -RZ, R43.H0_H0 ;  /* 0x2000002bff537230 */ /* 0x000fe20000004100 */
[----:B------:R-:W-:Y:S01]  /*2f50*/  BSSY B0, `(.L_x_4046) ;  /* 0x0000014000007945 */ /* 0x000fe20003800000 */
[----:B------:R-:W-:Y:S01]  /*2f60*/  @P0 HADD2.F32 R52, -RZ, R47.H0_H0 ;  /* 0x2000002fff340230 */ /* 0x000fe20000004100 */
        /* <DEDUP_REMOVED lines=17> */
.L_x_4047:
[----:B------:R-:W-:Y:S02]  /*3080*/  MOV R50, R82 ;  /* 0x0000005200327202 */ /* 0x000fe40000000f00 */
.L_x_4048:
[----:B------:R-:W-:Y:S05]  /*3090*/  BSYNC B0 ;  /* 0x0000000000007941 */ /* 0x000fea0003800000 */
.L_x_4046:
        /* <DEDUP_REMOVED lines=18> */
.L_x_4052:
[----:B------:R-:W-:Y:S05]  /*31c0*/  BSYNC B1 ;  /* 0x0000000000017941 */ /* 0x000fea0003800000 */
.L_x_4051:
        /* <DEDUP_REMOVED lines=43> */
.L_x_4050:
[----:B------:R-:W-:Y:S05]  /*3480*/  BSYNC B0 ;  /* 0x0000000000007941 */ /* 0x000fea0003800000 */
.L_x_4049:
[----:B------:R0:W1:Y:S01]  /*3490*/  I2F.U32 R49, R50 ;  /* 0x0000003200317306 */ /* 0x0000620000201000 */
[----:B------:R-:W-:Y:S01]  /*34a0*/  SEL R55, RZ, 0x100, P4 ;  /* 0x00000100ff377807 */ /* 0x000fe20002000000 */
[----:B------:R-:W-:Y:S01]  /*34b0*/  HADD2.F32 R48, -RZ, R51.H1_H1 ;  /* 0x30000033ff307230 */ /* 0x000fe20000004100 */
[----:B------:R-:W-:Y:S01]  /*34c0*/  SEL R54, RZ, 0x10000, P5 ;  /* 0x00010000ff367807 */ /* 0x000fe20002800000 */
[----:B------:R-:W-:Y:S01]  /*34d0*/  HADD2.F32 R85, -RZ, R43.H1_H1 ;  /* 0x3000002bff557230 */ /* 0x000fe20000004100 */
[----:B------:R-:W-:Y:S01]  /*34e0*/  ISETP.NE.AND P5, PT, R86, RZ, PT ;  /* 0x000000ff5600720c */ /* 0x000fe20003fa5270 */
[----:B------:R-:W-:Y:S01]  /*34f0*/  @P0 HADD2.F32 R86, -RZ, R47.H1_H1 ;  /* 0x3000002fff560230 */ /* 0x000fe20000004100 */
[----:B------:R-:W-:Y:S01]  /*3500*/  FMUL.FTZ R48, R48, R89 ;  /* 0x0000005930307220 */ /* 0x000fe20000410000 */
[----:B------:R-:W-:Y:S01]  /*3510*/  SEL R52, RZ, 0x1, P2 ;  /* 0x00000001ff347807 */ /* 0x000fe20001000000 */
[----:B------:R-:W-:Y:S01]  /*3520*/  IMAD.WIDE.U32 R98, R56, R90, c[0x0][0x188] ;  /* 0x0000620038627625 */ /* 0x000fe200078e005a */
[----:B------:R-:W-:-:S02]  /*3530*/  SEL R51, RZ, 0x1, P1 ;  /* 0x00000001ff337807 */ /* 0x000fc40000800000 */
[----:B------:R-:W-:Y:S02]  /*3540*/  ISETP.NE.AND P6, PT, R79, RZ, PT ;  /* 0x000000ff4f00720c */ /* 0x000fe40003fc5270 */
[----:B------:R-:W-:Y:S01]  /*3550*/  SEL R79, RZ, 0x1, P3 ;  /* 0x00000001ff4f7807 */ /* 0x000fe20001800000 */
[----:B0-----:R-:W-:Y:S01]  /*3560*/  IMAD.WIDE.U32 R50, R51, 0x10000, RZ ;  /* 0x0001000033327825 */ /* 0x001fe200078e00ff */
[----:B------:R-:W-:Y:S02]  /*3570*/  SEL R93, RZ, 0x1, P6 ;  /* 0x00000001ff5d7807 */ /* 0x000fe40003000000 */
[----:B------:R-:W-:Y:S01]  /*3580*/  IADD3 R109, R56, 0x100, RZ ;  /* 0x00000100386d7810 */ /* 0x000fe20007ffe0ff */
[----:B-1----:R-:W-:-:S04]  /*3590*/  FFMA.FTZ R49, R49, R88, 1.1641532182693481445e-10 ;  /* 0x2f00000031317423 */ /* 0x002fc80000010058 */
[----:B------:R-:W-:Y:S01]  /*35a0*/  @P0 IMAD.WIDE.U32 R94, R109, R90, c[0x0][0x180] ;  /* 0x000060006d5e0625 */ /* 0x000fe200078e005a */
[----:B------:R-:W-:Y:S02]  /*35b0*/  FSETP.GTU.FTZ.AND P4, PT, R49, c[0x0][0x1e4], PT ;  /* 0x0000790031007a0b */ /* 0x000fe40003f9c000 */
[----:B------:R-:W-:Y:S02]  /*35c0*/  SEL R49, RZ, 0x1, P5 ;  /* 0x00000001ff317807 */ /* 0x000fe40002800000 */
[----:B------:R-:W-:-:S04]  /*35d0*/  SEL R53, RZ, 0x1000000, P4 ;  /* 0x01000000ff357807 */ /* 0x000fc80002000000 */
[----:B------:R-:W-:Y:S01]  /*35e0*/  LOP3.LUT R55, R55, R53, R54, 0xfe, !PT ;  /* 0x0000003537377212 */ /* 0x000fe200078efe36 */
[----:B------:R-:W-:Y:S02]  /*35f0*/  FMUL.FTZ R54, R48, c[0x0][0x1e8] ;  /* 0x00007a0030367a20 */ /* 0x000fe40000410000 */
[----:B------:R-:W-:-:S03]  /*3600*/  IMAD.WIDE.U32 R52, R52, 0x1000000, RZ ;  /* 0x0100000034347825 */ /* 0x000fc600078e00ff */
[----:B------:R-:W-:Y:S01]  /*3610*/  FSEL R54, R54, RZ, !P4 ;  /* 0x000000ff36367208 */ /* 0x000fe20006000000 */
[----:B------:R-:W-:Y:S01]  /*3620*/  IMAD.WIDE.U32 R48, R49, 0x100, RZ ;  /* 0x0000010031307825 */ /* 0x000fe200078e00ff */
[----:B------:R-:W-:Y:S02]  /*3630*/  LOP3.LUT R79, R53, R55, R79, 0xfe, !PT ;  /* 0x00000037354f7212 */ /* 0x000fe400078efe4f */
[----:B------:R-:W-:Y:S01]  /*3640*/  F2FP.PACK_AB R53, R59, R58 ;  /* 0x0000003a3b35723e */ /* 0x000fe200000000ff */
[----:B------:R-:W-:Y:S01]  /*3650*/  FMUL.FTZ R85, R54, R85 ;  /* 0x0000005536557220 */ /* 0x000fe20000410000 */
[----:B------:R-:W-:Y:S02]  /*3660*/  LOP3.LUT R92, R48, R52, R50, 0xfe, !PT ;  /* 0x00000034305c7212 */ /* 0x000fe400078efe32 */
[----:B------:R-:W-:Y:S01]  /*3670*/  F2FP.PACK_AB R54, R81, R80 ;  /* 0x000000505136723e */ /* 0x000fe200000000ff */
[----:B------:R-:W-:Y:S01]  /*3680*/  @P0 FADD.FTZ R85, R85, R86 ;  /* 0x0000005655550221 */ /* 0x000fe20000010000 */
[----:B------:R-:W-:Y:S01]  /*3690*/  HFMA2.MMA R86, -RZ, RZ, 0, 4.76837158203125e-07 ;  /* 0x00000008ff567435 */ /* 0x000fe200000001ff */
[----:B------:R-:W-:-:S02]  /*36a0*/  LOP3.LUT R92, R92, R93, RZ, 0xfc, !PT ;  /* 0x0000005d5c5c7212 */ /* 0x000fc400078efcff */
[----:B------:R-:W-:Y:S02]  /*36b0*/  F2FP.PACK_AB R52, R78, R57 ;  /* 0x000000394e34723e */ /* 0x000fe400000000ff */
[----:B------:R-:W-:Y:S02]  /*36c0*/  F2FP.PACK_AB R55, R85, R83 ;  /* 0x000000535537723e */ /* 0x000fe400000000ff */
[----:B------:R-:W-:Y:S01]  /*36d0*/  LOP3.LUT R93, R49, R79, R51, 0xfe, !PT ;  /* 0x0000004f315d7212 */ /* 0x000fe200078efe33 */
[----:B------:R-:W-:Y:S02]  /*36e0*/  IMAD.WIDE.U32 R48, R109, R90, c[0x0][0x170] ;  /* 0x00005c006d307625 */ /* 0x000fe400078e005a */
[----:B------:R0:W-:Y:S02]  /*36f0*/  STG.E.128 [R98.64], R52 ;  /* 0x0000003462007986 */ /* 0x0001e4000c101d06 */
[----:B------:R-:W-:-:S05]  /*3700*/  IMAD.WIDE.U32 R96, R56, R86, c[0x0][0x190] ;  /* 0x0000640038607625 */ /* 0x000fca00078e0056 */
        /* <DEDUP_REMOVED lines=15> */
.L_x_4054:
[----:B0-----:R-:W-:Y:S02]  /*3800*/  IMAD.MOV.U32 R79, RZ, RZ, R82 ;  /* 0x000000ffff4f7224 */ /* 0x001fe400078e0052 */
.L_x_4055:
[----:B------:R-:W-:Y:S05]  /*3810*/  BSYNC B0 ;  /* 0x0000000000007941 */ /* 0x000fea0003800000 */
.L_x_4053:
        /* <DEDUP_REMOVED lines=16> */
.L_x_4059:
[----:B------:R-:W-:Y:S05]  /*3920*/  BSYNC B1 ;  /* 0x0000000000017941 */ /* 0x000fea0003800000 */
.L_x_4058:
        /* <DEDUP_REMOVED lines=44> */
.L_x_4057:
[----:B------:R-:W-:Y:S05]  /*3bf0*/  BSYNC B0 ;  /* 0x0000000000007941 */ /* 0x000fea0003800000 */
.L_x_4056:
[----:B------:R-:W0:Y:S01]  /*3c00*/  I2F.U32 R53, R79 ;  /* 0x0000004f00357306 */ /* 0x000e220000201000 */
[----:B-----5:R-:W-:Y:S01]  /*3c10*/  HADD2.F32 R52, -RZ, R48.H0_H0 ;  /* 0x20000030ff347230 */ /* 0x020fe20000004100 */
[----:B------:R-:W-:Y:S01]  /*3c20*/  BSSY B0, `(.L_x_4060) ;  /* 0x0000017000007945 */ /* 0x000fe20003800000 */
[----:B------:R-:W-:Y:S01]  /*3c30*/  HADD2.F32 R87, -RZ, R36.H0_H0 ;  /* 0x20000024ff577230 */ /* 0x000fe20000004100 */
[----:B------:R-:W-:Y:S01]  /*3c40*/  IADD3 R55, R100, 0x1, RZ ;  /* 0x0000000164377810 */ /* 0x000fe20007ffe0ff */
[----:B------:R-:W-:Y:S01]  /*3c50*/  @P0 HADD2.F32 R54, -RZ, R44.H0_H0 ;  /* 0x2000002cff360230 */ /* 0x000fe20000004100 */
        /* <DEDUP_REMOVED lines=18> */
.L_x_4061:
[----:B------:R-:W-:Y:S02]  /*3d80*/  MOV R91, R82 ;  /* 0x00000052005b7202 */ /* 0x000fe40000000f00 */
.L_x_4062:
[----:B------:R-:W-:Y:S05]  /*3d90*/  BSYNC B0 ;  /* 0x0000000000007941 */ /* 0x000fea0003800000 */
.L_x_4060:
        /* <DEDUP_REMOVED lines=16> */
.L_x_4066:
[----:B------:R-:W-:Y:S05]  /*3ea0*/  BSYNC B1 ;  /* 0x0000000000017941 */ /* 0x000fea0003800000 */
.L_x_4065:
        /* <DEDUP_REMOVED lines=40> */
[----:B------:R-:W-:Y:S02]  /*4130*/  LOP3.LUT R64, R93, UR25, R64, 0x96, !PT ;  /* 0x000000195d407c12 */ /* 0x000fe4000f8e9640 */
[----:B------:R-:W-:Y:S01]  /*4140*/  MOV R82, R92 ;  /* 0x0000005c00527202 */ /* 0x000fe20000000f00 */
[----:B------:R-:W-:Y:S01]  /*4150*/  IMAD.MOV.U32 R84, RZ, RZ, R52 ;  /* 0x000000ffff547224 */ /* 0x000fe200078e0034 */
[----:B------:R-:W-:Y:S02]  /*4160*/  LOP3.LUT R65, R53, UR26, R54, 0x96, !PT ;  /* 0x0000001a35417c12 */ /* 0x000fe4000f8e9636 */
.L_x_4064:
[----:B------:R-:W-:Y:S05]  /*4170*/  BSYNC B0 ;  /* 0x0000000000007941 */ /* 0x000fea0003800000 */
.L_x_4063:
[----:B------:R-:W0:Y:S01]  /*4180*/  I2F.U32 R53, R91 ;  /* 0x0000005b00357306 */ /* 0x000e220000201000 */
[----:B------:R-:W-:Y:S01]  /*4190*/  HADD2.F32 R48, -RZ, R48.H1_H1 ;  /* 0x30000030ff307230 */ /* 0x000fe20000004100 */
[----:B------:R-:W-:Y:S01]  /*41a0*/  BSSY B0, `(.L_x_4067) ;  /* 0x0000017000007945 */ /* 0x000fe20003800000 */
[----:B------:R-:W-:Y:S01]  /*41b0*/  HADD2.F32 R93, -RZ, R36.H1_H1 ;  /* 0x30000024ff5d7230 */ /* 0x000fe20000004100 */
[----:B------:R-:W-:Y:S01]  /*41c0*/  IADD3 R94, R55, 0x1, RZ ;  /* 0x00000001375e7810 */ /* 0x000fe20007ffe0ff */
[----:B------:R-:W-:Y:S01]  /*41d0*/  @P0 HADD2.F32 R52, -RZ, R44.H1_H1 ;  /* 0x3000002cff340230 */ /* 0x000fe20000004100 */
        /* <DEDUP_REMOVED lines=18> */
.L_x_4068:
[----:B------:R-:W-:Y:S02]  /*4300*/  MOV R48, R82 ;  /* 0x0000005200307202 */ /* 0x000fe40000000f00 */
.L_x_4069:
[----:B------:R-:W-:Y:S05]  /*4310*/  BSYNC B0 ;  /* 0x0000000000007941 */ /* 0x000fea0003800000 */
.L_x_4067:
        /* <DEDUP_REMOVED lines=16> */
.L_x_4073:
[----:B------:R-:W-:Y:S05]  /*4420*/  BSYNC B1 ;  /* 0x0000000000017941 */ /* 0x000fea0003800000 */
.L_x_4072:
        /* <DEDUP_REMOVED lines=39> */
[----:B------:R-:W-:Y:S01]  /*46a0*/  MOV R82, R94 ;  /* 0x0000005e00527202 */ /* 0x000fe20000000f00 */
[----:B------:R-:W-:Y:S01]  /*46b0*/  HFMA2.MMA R94, -RZ, RZ, 0, 0 ;  /* 0x00000000ff5e7435 */ /* 0x000fe200000001ff */
[----:B------:R-:W-:Y:S01]  /*46c0*/  LOP3.LUT R64, R95, UR25, R64, 0x96, !PT ;  /* 0x000000195f407c12 */ /* 0x000fe2000f8e9640 */
[----:B------:R-:W-:Y:S01]  /*46d0*/  IMAD.MOV.U32 R84, RZ, RZ, R52 ;  /* 0x000000ffff547224 */ /* 0x000fe200078e0034 */
[----:B------:R-:W-:-:S03]  /*46e0*/  LOP3.LUT R65, R53, UR26, R54, 0x96, !PT ;  /* 0x0000001a35417c12 */ /* 0x000fc6000f8e9636 */
.L_x_4071:
[----:B------:R-:W-:Y:S05]  /*46f0*/  BSYNC B0 ;  /* 0x0000000000007941 */ /* 0x000fea0003800000 */
.L_x_4070:
[----:B------:R-:W0:Y:S01]  /*4700*/  I2F.U32 R53, R48 ;  /* 0x0000003000357306 */ /* 0x000e220000201000 */
[----:B------:R-:W-:Y:S01]  /*4710*/  HADD2.F32 R52, -RZ, R49.H0_H0 ;  /* 0x20000031ff347230 */ /* 0x000fe20000004100 */
[----:B------:R-:W-:Y:S01]  /*4720*/  ISETP.NE.AND P2, PT, R94, 0x1, PT ;  /* 0x000000015e00780c */ /* 0x000fe20003f45270 */
        /* <DEDUP_REMOVED lines=20> */
.L_x_4075:
[----:B------:R-:W-:Y:S02]  /*4870*/  MOV R48, R82 ;  /* 0x0000005200307202 */ /* 0x000fe40000000f00 */
.L_x_4076:
[----:B------:R-:W-:Y:S05]  /*4880*/  BSYNC B0 ;  /* 0x0000000000007941 */ /* 0x000fea0003800000 */
.L_x_4074:
        /* <DEDUP_REMOVED lines=16> */
.L_x_4080:
[----:B------:R-:W-:Y:S05]  /*4990*/  BSYNC B1 ;  /* 0x0000000000017941 */ /* 0x000fea0003800000 */
.L_x_4079:
        /* <DEDUP_REMOVED lines=44> */
.L_x_4078:
[----:B------:R-:W-:Y:S05]  /*4c60*/  BSYNC B0 ;  /* 0x0000000000007941 */ /* 0x000fea0003800000 */
.L_x_4077:
        /* <DEDUP_REMOVED lines=23> */
.L_x_4082:
[----:B------:R-:W-:Y:S02]  /*4de0*/  MOV R94, R82 ;  /* 0x00000052005e7202 */ /* 0x000fe40000000f00 */
.L_x_4083:
[----:B------:R-:W-:Y:S05]  /*4df0*/  BSYNC B0 ;  /* 0x0000000000007941 */ /* 0x000fea0003800000 */
.L_x_4081:
        /* <DEDUP_REMOVED lines=16> */
.L_x_4087:
[----:B------:R-:W-:Y:S05]  /*4f00*/  BSYNC B1 ;  /* 0x0000000000017941 */ /* 0x000fea0003800000 */
.L_x_4086:
        /* <DEDUP_REMOVED lines=44> */
.L_x_4085:
[----:B------:R-:W-:Y:S05]  /*51d0*/  BSYNC B0 ;  /* 0x0000000000007941 */ /* 0x000fea0003800000 */
.L_x_4084:
        /* <DEDUP_REMOVED lines=23> */
.L_x_4089:
[----:B------:R-:W-:Y:S02]  /*5350*/  MOV R94, R82 ;  /* 0x00000052005e7202 */ /* 0x000fe40000000f00 */
.L_x_4090:
[----:B------:R-:W-:Y:S05]  /*5360*/  BSYNC B0 ;  /* 0x0000000000007941 */ /* 0x000fea0003800000 */
.L_x_4088:
        /* <DEDUP_REMOVED lines=16> */
.L_x_4094:
[----:B------:R-:W-:Y:S05]  /*5470*/  BSYNC B1 ;  /* 0x0000000000017941 */ /* 0x000fea0003800000 */
.L_x_4093:
        /* <DEDUP_REMOVED lines=44> */
.L_x_4092:
[----:B------:R-:W-:Y:S05]  /*5740*/  BSYNC B0 ;  /* 0x0000000000007941 */ /* 0x000fea0003800000 */
.L_x_4091:
[----:B------:R-:W0:Y:S01]  /*5750*/  I2F.U32 R49, R94 ;  /* 0x0000005e00317306 */ /* 0x000e220000201000 */
[----:B------:R-:W-:Y:S01]  /*5760*/  HADD2.F32 R50, -RZ, R50.H1_H1 ;  /* 0x30000032ff327230 */ /* 0x000fe20000004100 */
[----:B------:R-:W-:Y:S01]  /*5770*/  ISETP.NE.AND P5, PT, R54, 0x1, PT ;  /* 0x000000013600780c */ /* 0x000fe20003fa5270 */
[----:B------:R-:W-:Y:S01]  /*5780*/  HADD2.F32 R101, -RZ, R38.H1_H1 ;  /* 0x30000026ff657230 */ /* 0x000fe20000004100 */
[----:B------:R-:W-:Y:S01]  /*5790*/  BSSY B0, `(.L_x_4095) ;  /* 0x0000014000007945 */ /* 0x000fe20003800000 */
[----:B------:R-:W-:Y:S01]  /*57a0*/  @P0 HADD2.F32 R52, -RZ, R46.H1_H1 ;  /* 0x3000002eff340230 */ /* 0x000fe20000004100 */
        /* <DEDUP_REMOVED lines=17> */
.L_x_4096:
[----:B------:R-:W-:Y:S02]  /*58c0*/  MOV R50, R82 ;  /* 0x0000005200327202 */ /* 0x000fe40000000f00 */
.L_x_4097:
[----:B------:R-:W-:Y:S05]  /*58d0*/  BSYNC B0 ;  /* 0x0000000000007941 */ /* 0x000fea0003800000 */
.L_x_4095:
        /* <DEDUP_REMOVED lines=16> */
.L_x_4101:
[----:B------:R-:W-:Y:S05]  /*59e0*/  BSYNC B1 ;  /* 0x0000000000017941 */ /* 0x000fea0003800000 */
.L_x_4100:
        /* <DEDUP_REMOVED lines=44> */
.L_x_4099:
[----:B------:R-:W-:Y:S05]  /*5cb0*/  BSYNC B0 ;  /* 0x0000000000007941 */ /* 0x000fea0003800000 */
.L_x_4098:
        /* <DEDUP_REMOVED lines=23> */
.L_x_4103:
[----:B------:R-:W-:Y:S02]  /*5e30*/  MOV R50, R82 ;  /* 0x0000005200327202 */ /* 0x000fe40000000f00 */
.L_x_4104:
[----:B------:R-:W-:Y:S05]  /*5e40*/  BSYNC B0 ;  /* 0x0000000000007941 */ /* 0x000fea0003800000 */
.L_x_4102:
        /* <DEDUP_REMOVED lines=18> */
.L_x_4108:
[----:B------:R-:W-:Y:S05]  /*5f70*/  BSYNC B1 ;  /* 0x0000000000017941 */ /* 0x000fea0003800000 */
.L_x_4107:
        /* <DEDUP_REMOVED lines=44> */
.L_x_4106:
[----:B------:R-:W-:Y:S05]  /*6240*/  BSYNC B0 ;  /* 0x0000000000007941 */ /* 0x000fea0003800000 */
.L_x_4105:
[----:B------:R-:W0:Y:S01]  /*6250*/  I2F.U32 R49, R50 ;  /* 0x0000003200317306 */ /* 0x000e220000201000 */
        /* <DEDUP_REMOVED lines=10> */
[----:B------:R-:W-:Y:S01]  /*6300*/  ISETP.NE.AND P6, PT, R79, RZ, PT ;  /* 0x000000ff4f00720c */ /* 0x000fe20003fc5270 */
[----:B------:R-:W-:Y:S01]  /*6310*/  IMAD.WIDE.U32 R108, R109, R86, c[0x0][0x190] ;  /* 0x000064006d6c7625 */ /* 0x000fe200078e0056 */
[----:B------:R-:W-:Y:S02]  /*6320*/  IADD3 R79, R56, 0x200, RZ ;  /* 0x00000200384f7810 */ /* 0x000fe40007ffe0ff */
[----:B------:R-:W-:Y:S01]  /*6330*/  SEL R105, RZ, 0x1, P6 ;  /* 0x00000001ff697807 */ /* 0x000fe20003000000 */
[----:B0-----:R-:W-:Y:S02]  /*6340*/  FFMA.FTZ R49, R49, R88, 1.1641532182693481445e-10 ;  /* 0x2f00000031317423 */ /* 0x001fe40000010058 */
[----:B------:R-:W-:-:S03]  /*6350*/  IMAD.WIDE.U32 R50, R51, 0x10000, RZ ;  /* 0x0001000033327825 */ /* 0x000fc600078e00ff */
[----:B------:R-:W-:Y:S01]  /*6360*/  FSETP.GTU.FTZ.AND P4, PT, R49, c[0x0][0x1e4], PT ;  /* 0x0000790031007a0b */ /* 0x000fe20003f9c000 */
[----:B------:R-:W-:Y:S01]  /*6370*/  @P0 IMAD.WIDE.U32 R106, R90, R79, c[0x0][0x180] ;  /* 0x000060005a6a0625 */ /* 0x000fe200078e004f */
[----:B------:R-:W-:Y:S02]  /*6380*/  SEL R49, RZ, 0x1, P5 ;  /* 0x00000001ff317807 */ /* 0x000fe40002800000 */
[----:B------:R-:W-:-:S04]  /*6390*/  SEL R53, RZ, 0x1000000, P4 ;  /* 0x01000000ff357807 */ /* 0x000fc80002000000 */
[----:B------:R-:W-:Y:S01]  /*63a0*/  LOP3.LUT R55, R55, R53, R54, 0xfe, !PT ;  /* 0x0000003537377212 */ /* 0x000fe200078efe36 */
[----:B------:R-:W-:Y:S02]  /*63b0*/  FMUL.FTZ R54, R48, c[0x0][0x1e8] ;  /* 0x00007a0030367a20 */ /* 0x000fe40000410000 */
[----:B------:R-:W-:-:S03]  /*63c0*/  IMAD.WIDE.U32 R52, R52, 0x1000000, RZ ;  /* 0x0100000034347825 */ /* 0x000fc600078e00ff */
[----:B------:R-:W-:Y:S01]  /*63d0*/  FSEL R54, R54, RZ, !P4 ;  /* 0x000000ff36367208 */ /* 0x000fe20006000000 */
[----:B------:R-:W-:-:S04]  /*63e0*/  IMAD.WIDE.U32 R48, R49, 0x100, RZ ;  /* 0x0000010031307825 */ /* 0x000fc800078e00ff */
[----:B------:R-:W-:Y:S01]  /*63f0*/  FMUL.FTZ R103, R54, R103 ;  /* 0x0000006736677220 */ /* 0x000fe20000410000 */
[----:B------:R-:W-:Y:S02]  /*6400*/  LOP3.LUT R104, R48, R52, R50, 0xfe, !PT ;  /* 0x0000003430687212 */ /* 0x000fe400078efe32 */
[----:B------:R-:W-:Y:S01]  /*6410*/  SEL R52, RZ, 0x1, P3 ;  /* 0x00000001ff347807 */ /* 0x000fe20001800000 */
[----:B------:R-:W-:Y:S01]  /*6420*/  @P0 FADD.FTZ R103, R92, R103 ;  /* 0x000000675c670221 */ /* 0x000fe20000010000 */
[----:B------:R-:W-:Y:S02]  /*6430*/  LOP3.LUT R104, R104, R105, RZ, 0xfc, !PT ;  /* 0x0000006968687212 */ /* 0x000fe400078efcff */
[----:B------:R-:W-:Y:S02]  /*6440*/  LOP3.LUT R105, R53, R55, R52, 0xfe, !PT ;  /* 0x0000003735697212 */ /* 0x000fe400078efe34 */
[----:B------:R-:W-:Y:S02]  /*6450*/  F2FP.PACK_AB R54, R101, R95 ;  /* 0x0000005f6536723e */ /* 0x000fe400000000ff */
[----:B------:R-:W-:-:S02]  /*6460*/  F2FP.PACK_AB R53, R97, R91 ;  /* 0x0000005b6135723e */ /* 0x000fc400000000ff */
[----:B------:R-:W-:Y:S02]  /*6470*/  F2FP.PACK_AB R52, R93, R87 ;  /* 0x000000575d34723e */ /* 0x000fe400000000ff */
[----:B------:R-:W-:Y:S02]  /*6480*/  F2FP.PACK_AB R55, R103, R99 ;  /* 0x000000636737723e */ /* 0x000fe400000000ff */
        /* <DEDUP_REMOVED lines=18> */
.L_x_4110:
[----:B0-----:R-:W-:Y:S02]  /*65b0*/  MOV R92, R82 ;  /* 0x00000052005c7202 */ /* 0x001fe40000000f00 */
.L_x_4111:
[----:B------:R-:W-:Y:S05]  /*65c0*/  BSYNC B0 ;  /* 0x0000000000007941 */ /* 0x000fea0003800000 */
.L_x_4109:
        /* <DEDUP_REMOVED lines=16> */
.L_x_4115:
[----:B------:R-:W-:Y:S05]  /*66d0*/  BSYNC B1 ;  /* 0x0000000000017941 */ /* 0x000fea0003800000 */
.L_x_4114:
        /* <DEDUP_REMOVED lines=44> */
.L_x_4113:
[----:B------:R-:W-:Y:S05]  /*69a0*/  BSYNC B0 ;  /* 0x0000000000007941 */ /* 0x000fea0003800000 */
.L_x_4112:
[----:B------:R-:W0:Y:S01]  /*69b0*/  I2F.U32 R53, R92 ;  /* 0x0000005c00357306 */ /* 0x000e220000201000 */
        /* <DEDUP_REMOVED lines=11> */
[----:B------:R-:W-:-:S03]  /*6a70*/  IADD3 R52, R96, 0x1, RZ ;  /* 0x0000000160347810 */ /* 0x000fc60007ffe0ff */
        /* <DEDUP_REMOVED lines=10> */
.L_x_4117:
[----:B------:R-:W-:Y:S02]  /*6b20*/  MOV R94, R82 ;  /* 0x00000052005e7202 */ /* 0x000fe40000000f00 */
.L_x_4118:
[----:B------:R-:W-:Y:S05]  /*6b30*/  BSYNC B0 ;  /* 0x0000000000007941 */ /* 0x000fea0003800000 */
.L_x_4116:
        /* <DEDUP_REMOVED lines=16> */
.L_x_4122:
[----:B------:R-:W-:Y:S05]  /*6c40*/  BSYNC B1 ;  /* 0x0000000000017941 */ /* 0x000fea0003800000 */
.L_x_4121:
        /* <DEDUP_REMOVED lines=44> */
.L_x_4120:
[----:B------:R-:W-:Y:S05]  /*6f10*/  BSYNC B0 ;  /* 0x0000000000007941 */ /* 0x000fea0003800000 */
.L_x_4119:
[----:B------:R-:W0:Y:S01]  /*6f20*/  I2F.U32 R53, R94 ;  /* 0x0000005e00357306 */ /* 0x000e220000201000 */
[----:B------:R-:W-:Y:S01]  /*6f30*/  HADD2.F32 R48, -RZ, R48.H1_H1 ;  /* 0x30000030ff307230 */ /* 0x000fe20000004100 */
[----:B------:R-:W-:Y:S04]  /*6f40*/  BSSY B0, `(.L_x_4123) ;  /* 0x0000016000007945 */ /* 0x000fe80003800000 */
[----:B------:R-:W-:-:S04]  /*6f50*/  FMUL.FTZ R48, R48, R89 ;  /* 0x0000005930307220 */ /* 0x000fc80000410000 */
[----:B------:R-:W-:Y:S02]  /*6f60*/  FMUL.FTZ R48, R48, c[0x0][0x1e8] ;  /* 0x00007a0030307a20 */ /* 0x000fe40000410000 */
[----:B0-----:R-:W-:-:S05]  /*6f70*/  FFMA.FTZ R53, R53, R88, 1.1641532182693481445e-10 ;  /* 0x2f00000035357423 */ /* 0x001fca0000010058 */
[----:B------:R-:W-:Y:S02]  /*6f80*/  FSETP.GTU.FTZ.AND P1, PT, R53, c[0x0][0x1e4], PT ;  /* 0x0000790035007a0b */ /* 0x000fe40003f3c000 */
[----:B------:R-:W-:Y:S02]  /*6f90*/  IADD3 R53, R52, 0x1, RZ ;  /* 0x0000000134357810 */ /* 0x000fe40007ffe0ff */
        /* <DEDUP_REMOVED lines=15> */
.L_x_4124:
[----:B------:R-:W-:Y:S02]  /*7090*/  MOV R48, R82 ;  /* 0x0000005200307202 */ /* 0x000fe40000000f00 */
.L_x_4125:
[----:B------:R-:W-:Y:S05]  /*70a0*/  BSYNC B0 ;  /* 0x0000000000007941 */ /* 0x000fea0003800000 */
.L_x_4123:
        /* <DEDUP_REMOVED lines=16> */
.L_x_4129:
[----:B------:R-:W-:Y:S05]  /*71b0*/  BSYNC B1 ;  /* 0x0000000000017941 */ /* 0x000fea0003800000 */
.L_x_4128:
        /* <DEDUP_REMOVED lines=44> */
.L_x_4127:
[----:B------:R-:W-:Y:S05]  /*7480*/  BSYNC B0 ;  /* 0x0000000000007941 */ /* 0x000fea0003800000 */
.L_x_4126:
        /* <DEDUP_REMOVED lines=22> */
.L_x_4131:
[----:B------:R-:W-:Y:S02]  /*75f0*/  MOV R48, R82 ;  /* 0x0000005200307202 */ /* 0x000fe40000000f00 */
.L_x_4132:
[----:B------:R-:W-:Y:S05]  /*7600*/  BSYNC B0 ;  /* 0x0000000000007941 */ /* 0x000fea0003800000 */
.L_x_4130:
        /* <DEDUP_REMOVED lines=16> */
.L_x_4136:
[----:B------:R-:W-:Y:S05]  /*7710*/  BSYNC B1 ;  /* 0x0000000000017941 */ /* 0x000fea0003800000 */
.L_x_4135:
        /* <DEDUP_REMOVED lines=44> */
.L_x_4134:
[----:B------:R-:W-:Y:S05]  /*79e0*/  BSYNC B0 ;  /* 0x0000000000007941 */ /* 0x000fea0003800000 */
.L_x_4133:
[----:B------:R-:W0:Y:S01]  /*79f0*/  I2F.U32 R53, R48 ;  /* 0x0000003000357306 */ /* 0x000e220000201000 */
[----:B------:R-:W-:Y:S01]  /*7a00*/  HADD2.F32 R54, -RZ, R49.H1_H1 ;  /* 0x30000031ff367230 */ /* 0x000fe20000004100 */
[C---:B------:R-:W-:Y:S01]  /*7a10*/  ISETP.NE.AND P3, PT, R52.reuse, 0x1, PT ;  /* 0x000000013400780c */ /* 0x040fe20003f65270 */
[----:B------:R-:W-:Y:S01]  /*7a20*/  BSSY B0, `(.L_x_4137) ;  /* 0x0000014000007945 */ /* 0x000fe20003800000 */
[----:B------:R-:W-:-:S02]  /*7a30*/  IADD3 R49, R52, 0x1, RZ ;  /* 0x0000000134317810 */ /* 0x000fc40007ffe0ff */
        /* <DEDUP_REMOVED lines=17> */
.L_x_4138:
[----:B------:R-:W-:Y:S02]  /*7b50*/  MOV R96, R82 ;  /* 0x0000005200607202 */ /* 0x000fe40000000f00 */
.L_x_4139:
[----:B------:R-:W-:Y:S05]  /*7b60*/  BSYNC B0 ;  /* 0x0000000000007941 */ /* 0x000fea0003800000 */
.L_x_4137:
        /* <DEDUP_REMOVED lines=16> */
.L_x_4143:
[----:B------:R-:W-:Y:S05]  /*7c70*/  BSYNC B1 ;  /* 0x0000000000017941 */ /* 0x000fea0003800000 */
.L_x_4142:
        /* <DEDUP_REMOVED lines=44> */
.L_x_4141:
[----:B------:R-:W-:Y:S05]  /*7f40*/  BSYNC B0 ;  /* 0x0000000000007941 */ /* 0x000fea0003800000 */
.L_x_4140:
        /* <DEDUP_REMOVED lines=22> */
.L_x_4145:
[----:B------:R-:W-:Y:S02]  /*80b0*/  MOV R96, R82 ;  /* 0x0000005200607202 */ /* 0x000fe40000000f00 */
.L_x_4146:
[----:B------:R-:W-:Y:S05]  /*80c0*/  BSYNC B0 ;  /* 0x0000000000007941 */ /* 0x000fea0003800000 */
.L_x_4144:
        /* <DEDUP_REMOVED lines=16> */
.L_x_4150:
[----:B------:R-:W-:Y:S05]  /*81d0*/  BSYNC B1 ;  /* 0x0000000000017941 */ /* 0x000fea0003800000 */
.L_x_4149:
        /* <DEDUP_REMOVED lines=44> */
.L_x_4148:
[----:B------:R-:W-:Y:S05]  /*84a0*/  BSYNC B0 ;  /* 0x0000000000007941 */ /* 0x000fea0003800000 */
.L_x_4147:
        /* <DEDUP_REMOVED lines=22> */
.L_x_4152:
[----:B------:R-:W-:Y:S02]  /*8610*/  MOV R50, R82 ;  /* 0x0000005200327202 */ /* 0x000fe40000000f00 */
.L_x_4153:
[----:B------:R-:W-:Y:S05]  /*8620*/  BSYNC B0 ;  /* 0x0000000000007941 */ /* 0x000fea0003800000 */
.L_x_4151:
        /* <DEDUP_REMOVED lines=16> */
.L_x_4157:
[----:B------:R-:W-:Y:S05]  /*8730*/  BSYNC B1 ;  /* 0x0000000000017941 */ /* 0x000fea0003800000 */
.L_x_4156:
        /* <DEDUP_REMOVED lines=44> */
.L_x_4155:
[----:B------:R-:W-:Y:S05]  /*8a00*/  BSYNC B0 ;  /* 0x0000000000007941 */ /* 0x000fea0003800000 */
.L_x_4154:
        /* <DEDUP_REMOVED lines=22> */
.L_x_4159:
[----:B------:R-:W-:Y:S02]  /*8b70*/  MOV R50, R82 ;  /* 0x0000005200327202 */ /* 0x000fe40000000f00 */
.L_x_4160:
[----:B------:R-:W-:Y:S05]  /*8b80*/  BSYNC B0 ;  /* 0x0000000000007941 */ /* 0x000fea0003800000 */
.L_x_4158:
        /* <DEDUP_REMOVED lines=18> */
.L_x_4164:
[----:B------:R-:W-:Y:S05]  /*8cb0*/  BSYNC B1 ;  /* 0x0000000000017941 */ /* 0x000fea0003800000 */
.L_x_4163:
        /* <DEDUP_REMOVED lines=44> */
.L_x_4162:
[----:B------:R-:W-:Y:S05]  /*8f80*/  BSYNC B0 ;  /* 0x0000000000007941 */ /* 0x000fea0003800000 */
.L_x_4161:
[----:B------:R-:W-:Y:S01]  /*8f90*/  FADD.FTZ R49, RZ, R57 ;  /* 0x00000039ff317221 */ /* 0x000fe20000010000 */
[----:B------:R-:W-:Y:S02]  /*8fa0*/  SEL R52, RZ, 0x1, P2 ;  /* 0x00000001ff347807 */ /* 0x000fe40001000000 */
[----:B------:R-:W-:Y:S01]  /*8fb0*/  ISETP.NE.AND P2, PT, R94, RZ, PT ;  /* 0x000000ff5e00720c */ /* 0x000fe20003f45270 */
[----:B------:R-:W-:Y:S01]  /*8fc0*/  FADD.FTZ R49, R49, R78 ;  /* 0x0000004e31317221 */ /* 0x000fe20000010000 */
[----:B------:R-:W-:-:S02]  /*8fd0*/  SEL R119, RZ, 0x10000, P5 ;  /* 0x00010000ff777807 */ /* 0x000fc40002800000 */
[----:B------:R-:W-:Y:S01]  /*8fe0*/  SEL R121, RZ, 0x1, P3 ;  /* 0x00000001ff797807 */ /* 0x000fe20001800000 */
[----:B------:R-:W-:Y:S01]  /*8ff0*/  FADD.FTZ R48, R49, R58 ;  /* 0x0000003a31307221 */ /* 0x000fe20000010000 */
[----:B------:R-:W-:Y:S01]  /*9000*/  ISETP.NE.AND P6, PT, R92, RZ, PT ;  /* 0x000000ff5c00720c */ /* 0x000fe20003fc5270 */
[----:B------:R-:W0:Y:S01]  /*9010*/  I2F.U32 R49, R50 ;  /* 0x0000003200317306 */ /* 0x000e220000201000 */
[----:B------:R-:W1:Y:S01]  /*9020*/  S2R R92, SR_TID.X ;  /* 0x00000000005c7919 */ /* 0x000e620000002100 */
[----:B------:R-:W-:-:S04]  /*9030*/  FADD.FTZ R53, R48, R59 ;  /* 0x0000003b30357221 */ /* 0x000fc80000010000 */
[----:B------:R-:W-:Y:S01]  /*9040*/  FADD.FTZ R48, R53, R80 ;  /* 0x0000005035307221 */ /* 0x000fe20000010000 */
[----:B------:R-:W-:-:S03]  /*9050*/  SEL R53, RZ, 0x1, P2 ;  /* 0x00000001ff357807 */ /* 0x000fc60001000000 */
[----:B------:R-:W-:-:S04]  /*9060*/  FADD.FTZ R48, R48, R81 ;  /* 0x0000005130307221 */ /* 0x000fc80000010000 */
[----:B------:R-:W-:Y:S01]  /*9070*/  FADD.FTZ R54, R48, R83 ;  /* 0x0000005330367221 */ /* 0x000fe20000010000 */
[----:B------:R-:W-:Y:S01]  /*9080*/  HADD2.F32 R48, -RZ, R51.H1_H1 ;  /* 0x30000033ff307230 */ /* 0x000fe20000004100 */
[----:B0-----:R-:W-:Y:S01]  /*9090*/  FFMA.FTZ R49, R49, R88, 1.1641532182693481445e-10 ;  /* 0x2f00000031317423 */ /* 0x001fe20000010058 */
[----:B------:R-:W-:Y:S01]  /*90a0*/  SEL R51, RZ, 0x1, P6 ;  /* 0x00000001ff337807 */ /* 0x000fe20003000000 */
[----:B------:R-:W-:Y:S02]  /*90b0*/  FADD.FTZ R54, R54, R85 ;  /* 0x0000005536367221 */ /* 0x000fe40000010000 */
[----:B------:R-:W-:Y:S02]  /*90c0*/  FMUL.FTZ R89, R48, R89 ;  /* 0x0000005930597220 */ /* 0x000fe40000410000 */
[----:B------:R-:W-:Y:S01]  /*90d0*/  FADD.FTZ R88, R54, R87 ;  /* 0x0000005736587221 */ /* 0x000fe20000010000 */
[----:B------:R-:W-:Y:S01]  /*90e0*/  SEL R54, RZ, 0x1, P1 ;  /* 0x00000001ff367807 */ /* 0x000fe20000800000 */
[----:B------:R-:W-:Y:S01]  /*90f0*/  FMUL.FTZ R89, R89, c[0x0][0x1e8] ;  /* 0x00007a0059597a20 */ /* 0x000fe20000410000 */
[----:B------:R-:W-:Y:S01]  /*9100*/  FSETP.GTU.FTZ.AND P1, PT, R49, c[0x0][0x1e4], PT ;  /* 0x0000790031007a0b */ /* 0x000fe20003f3c000 */
[----:B------:R-:W-:-:S02]  /*9110*/  FADD.FTZ R88, R88, R93 ;  /* 0x0000005d58587221 */ /* 0x000fc40000010000 */
[----:B------:R-:W-:Y:S01]  /*9120*/  IMAD.WIDE.U32 R48, R52, 0x1000000, RZ ;  /* 0x0100000034307825 */ /* 0x000fe200078e00ff */
[----:B------:R-:W-:Y:S02]  /*9130*/  SEL R50, RZ, 0x1000000, P1 ;  /* 0x01000000ff327807 */ /* 0x000fe40000800000 */
[----:B------:R-:W-:Y:S01]  /*9140*/  FSEL R89, R89, RZ, !P1 ;  /* 0x000000ff59597208 */ /* 0x000fe20004800000 */
[----:B------:R-:W-:Y:S01]  /*9150*/  FADD.FTZ R88, R88, R91 ;  /* 0x0000005b58587221 */ /* 0x000fe20000010000 */
[----:B------:R-:W-:Y:S01]  /*9160*/  LOP3.LUT P1, RZ, R77, 0xff, RZ, 0xc0, !PT ;  /* 0x000000ff4dff7812 */ /* 0x000fe2000782c0ff */
[----:B------:R-:W-:-:S04]  /*9170*/  IMAD.WIDE.U32 R54, R54, 0x10000, RZ ;  /* 0x0001000036367825 */ /* 0x000fc800078e00ff */
[----:B------:R-:W-:Y:S02]  /*9180*/  FADD.FTZ R88, R88, R97 ;  /* 0x0000006158587221 */ /* 0x000fe40000010000 */
[----:B------:R-:W-:-:S04]  /*9190*/  IMAD.WIDE.U32 R52, R53, 0x100, RZ ;  /* 0x0000010035347825 */ /* 0x000fc800078e00ff */
[----:B------:R-:W-:Y:S01]  /*91a0*/  FADD.FTZ R88, R88, R95 ;  /* 0x0000005f58587221 */ /* 0x000fe20000010000 */
[----:B------:R-:W-:Y:S02]  /*91b0*/  LOP3.LUT R52, R52, R48, R54, 0xfe, !PT ;  /* 0x0000003034347212 */ /* 0x000fe400078efe36 */
[----:B------:R-:W-:Y:S01]  /*91c0*/  SEL R48, RZ, 0x100, P4 ;  /* 0x00000100ff307807 */ /* 0x000fe20002000000 */
[----:B------:R-:W-:Y:S01]  /*91d0*/  FADD.FTZ R88, R88, R101 ;  /* 0x0000006558587221 */ /* 0x000fe20000010000 */
[----:B------:R-:W-:Y:S02]  /*91e0*/  LOP3.LUT R52, R52, R51, RZ, 0xfc, !PT ;  /* 0x0000003334347212 */ /* 0x000fe400078efcff */
[----:B------:R-:W-:Y:S01]  /*91f0*/  LOP3.LUT R48, R48, R50, R119, 0xfe, !PT ;  /* 0x0000003230307212 */ /* 0x000fe200078efe77 */
[----:B------:R-:W-:Y:S01]  /*9200*/  FADD.FTZ R88, R88, R99 ;  /* 0x0000006358587221 */ /* 0x000fe20000010000 */
[----:B------:R-:W-:Y:S01]  /*9210*/  @P0 HADD2.F32 R50, -RZ, R47.H1_H1 ;  /* 0x3000002fff320230 */ /* 0x000fe20000004100 */
[----:B------:R-:W-:Y:S01]  /*9220*/  FMUL.FTZ R119, R72, R89 ;  /* 0x0000005948777220 */ /* 0x000fe20000410000 */
[----:B------:R-:W-:Y:S01]  /*9230*/  LOP3.LUT R121, R49, R48, R121, 0xfe, !PT ;  /* 0x0000003031797212 */ /* 0x000fe200078efe79 */
[----:B------:R-:W-:Y:S01]  /*9240*/  FADD.FTZ R48, R88, R103 ;  /* 0x0000006758307221 */ /* 0x000fe20000010000 */
[----:B------:R-:W-:Y:S01]  /*9250*/  F2FP.PACK_AB R49, R113, R107 ;  /* 0x0000006b7131723e */ /* 0x000fe200000000ff */
[----:B------:R-:W-:Y:S01]  /*9260*/  @P0 FADD.FTZ R119, R50, R119 ;  /* 0x0000007732770221 */ /* 0x000fe20000010000 */
[----:B------:R-:W-:Y:S01]  /*9270*/  F2FP.PACK_AB R50, R115, R111 ;  /* 0x0000006f7332723e */ /* 0x000fe200000000ff */
[----:B------:R-:W-:Y:S01]  /*9280*/  FADD.FTZ R54, R48, R105 ;  /* 0x0000006930367221 */ /* 0x000fe20000010000 */
[----:B------:R-:W-:Y:S01]  /*9290*/  F2FP.PACK_AB R48, R109, R105 ;  /* 0x000000696d30723e */ /* 0x000fe200000000ff */
[----:B------:R-:W-:Y:S01]  /*92a0*/  IMAD.WIDE.U32 R88, R79, R90, c[0x0][0x188] ;  /* 0x000062004f587625 */ /* 0x000fe200078e005a */
[----:B------:R-:W-:-:S02]  /*92b0*/  F2FP.PACK_AB R51, R119, R117 ;  /* 0x000000757733723e */ /* 0x000fc400000000ff */
[----:B------:R-:W-:Y:S01]  /*92c0*/  LOP3.LUT R53, R53, R121, R55, 0xfe, !PT ;  /* 0x0000007935357212 */ /* 0x000fe200078efe37 */
[----:B------:R-:W-:Y:S01]  /*92d0*/  FADD.FTZ R90, R54, R109 ;  /* 0x0000006d365a7221 */ /* 0x000fe20000010000 */
[----:B-1----:R-:W-:Y:S01]  /*92e0*/  LOP3.LUT P0, RZ, R92, 0x1f, RZ, 0xc0, !PT ;  /* 0x0000001f5cff7812 */ /* 0x002fe2000780c0ff */
[----:B------:R-:W-:Y:S01]  /*92f0*/  IMAD.WIDE.U32 R54, R79, R86, c[0x0][0x190] ;  /* 0x000064004f367625 */ /* 0x000fe200078e0056 */
[----:B------:R0:W-:Y:S01]  /*9300*/  STG.E.128 [R88.64], R48 ;  /* 0x0000003058007986 */ /* 0x0001e2000c101d06 */
[----:B------:R-:W-:Y:S02]  /*9310*/  SHF.R.U32.HI R86, RZ, 0x5, R92 ;  /* 0x00000005ff567819 */ /* 0x000fe4000001165c */
[----:B------:R-:W-:Y:S01]  /*9320*/  FADD.FTZ R90, R90, R107 ;  /* 0x0000006b5a5a7221 */ /* 0x000fe20000010000 */
[----:B------:R1:W-:Y:S01]  /*9330*/  STG.E.64 [R54.64], R52 ;  /* 0x0000003436007986 */ /* 0x0003e2000c101b06 */
[----:B------:R-:W-:Y:S02]  /*9340*/  LOP3.LUT R86, R86, 0x7fffff8, RZ, 0xc0, !PT ;  /* 0x07fffff856567812 */ /* 0x000fe400078ec0ff */
[----:B------:R-:W-:-:S02]  /*9350*/  FADD.FTZ R90, R90, R113 ;  /* 0x000000715a5a7221 */ /* 0x000fc40000010000 */
[----:B------:R-:W-:Y:S02]  /*9360*/  @!P1 IADD3 R86, R86, 0x8, RZ ;  /* 0x0000000856569810 */ /* 0x000fe40007ffe0ff */
[----:B------:R-:W-:-:S04]  /*9370*/  FADD.FTZ R90, R90, R111 ;  /* 0x0000006f5a5a7221 */ /* 0x000fc80000010000 */
[----:B------:R-:W-:-:S04]  /*9380*/  FADD.FTZ R90, R90, R115 ;  /* 0x000000735a5a7221 */ /* 0x000fc80000010000 */
[----:B------:R-:W-:-:S04]  /*9390*/  FADD.FTZ R90, R90, R117 ;  /* 0x000000755a5a7221 */ /* 0x000fc80000010000 */
[----:B0-----:R-:W-:Y:S01]  /*93a0*/  FADD.FTZ R89, R90, R119 ;  /* 0x000000775a597221 */ /* 0x001fe20000010000 */
[----:B------:R-:W-:Y:S05]  /*93b0*/  BRA.DIV ~URZ, `(.L_x_4165) ;  /* 0x000011527f007947 */ /* 0x000fea000b800000 */
[----:B-1----:R0:W1:Y:S02]  /*93c0*/  SHFL.BFLY PT, R48, R89, 0x1, 0x1f ;  /* 0x0c201f0059307f89 */ /* 0x00206400000e0000 */
.L_x_4169:
        /* <DEDUP_REMOVED lines=68> */
.L_x_4170:
        /* <DEDUP_REMOVED lines=12> */
[----:B------:R-:W-:Y:S01]  /*98d0*/  IMAD.MOV.U32 R55, RZ, RZ, RZ ;  /* 0x000000ffff377224 */ /* 0x000fe200078e00ff */
[----:B------:R-:W-:-:S04]  /*98e0*/  @!P1 MOV R55, 0x300 ;  /* 0x0000030000379802 */ /* 0x000fc80000000f00 */
[----:B------:R-:W-:Y:S01]  /*98f0*/  I2F R92, R55 ;  /* 0x00000037005c7306 */ /* 0x000fe20000201400 */
[----:B------:R-:W1:Y:S04]  /*9900*/  SHFL.DOWN PT, R88, R55, 0x4, 0x1f ;  /* 0x08801f0037587f89 */ /* 0x000e6800000e0000 */
[----:B------:R-:W2:Y:S01]  /*9910*/  @!P1 LDS.64 R50, [R86.X8] ;  /* 0x0000000056329984 */ /* 0x000ea20000008a00 */
[----:B------:R-:W-:Y:S01]  /*9920*/  ISETP.NE.AND P1, PT, RZ, UR8, PT ;  /* 0x00000008ff007c0c */ /* 0x000fe2000bf25270 */
[----:B-1----:R-:W-:Y:S02]  /*9930*/  IMAD.IADD R90, R88, 0x1, R55 ;  /* 0x00000001585a7824 */ /* 0x002fe400078e0237 */
[----:B------:R-:W-:Y:S03]  /*9940*/  I2F R88, R88 ;  /* 0x0000005800587306 */ /* 0x000fe60000201400 */
[----:B------:R-:W1:Y:S05]  /*9950*/  SHFL.DOWN PT, R123, R90, 0x2, 0x1f ;  /* 0x08401f005a7b7f89 */ /* 0x000e6a00000e0000 */
[----:B------:R-:W3:Y:S01]  /*9960*/  I2F R53, R90 ;  /* 0x0000005a00357306 */ /* 0x000ee20000201400 */
[----:B0-2---:R-:W0:Y:S04]  /*9970*/  SHFL.DOWN PT, R89, R50, 0x4, 0x1f ;  /* 0x08801f0032597f89 */ /* 0x005e2800000e0000 */
[----:B------:R-:W2:Y:S03]  /*9980*/  SHFL.DOWN PT, R54, R51, 0x4, 0x1f ;  /* 0x08801f0033367f89 */ /* 0x000ea600000e0000 */
[----:B---3--:R-:W3:Y:S01]  /*9990*/  MUFU.RCP R49, R53 ;  /* 0x0000003500317308 */ /* 0x008ee20000001000 */
[----:B-1----:R-:W-:-:S07]  /*99a0*/  IADD3 R94, R90, R123, RZ ;  /* 0x0000007b5a5e7210 */ /* 0x002fce0007ffe0ff */
[----:B------:R-:W-:Y:S01]  /*99b0*/  I2F R123, R123 ;  /* 0x0000007b007b7306 */ /* 0x000fe20000201400 */
[C---:B0-----:R-:W-:Y:S02]  /*99c0*/  FMUL.FTZ R121, R89.reuse, R88 ;  /* 0x0000005859797220 */ /* 0x041fe40000410000 */
[----:B------:R-:W-:Y:S02]  /*99d0*/  FADD.FTZ R89, -R89, R50 ;  /* 0x0000003259597221 */ /* 0x000fe40000010100 */
[----:B------:R-:W-:Y:S02]  /*99e0*/  FFMA.FTZ R48, R92, R50, R121 ;  /* 0x000000325c307223 */ /* 0x000fe40000010079 */
[----:B------:R-:W-:Y:S02]  /*99f0*/  FMUL.FTZ R89, R89, R89 ;  /* 0x0000005959597220 */ /* 0x000fe40000410000 */
[----:B---3--:R-:W-:Y:S02]  /*9a00*/  FMUL.FTZ R86, R49, R48 ;  /* 0x0000003031567220 */ /* 0x008fe40000410000 */
[----:B------:R-:W-:Y:S01]  /*9a10*/  FMUL.FTZ R89, R89, R92 ;  /* 0x0000005c59597220 */ /* 0x000fe20000410000 */
[----:B------:R-:W0:Y:S01]  /*9a20*/  I2F R48, R94 ;  /* 0x0000005e00307306 */ /* 0x000e220000201400 */
[----:B--2---:R-:W-:Y:S01]  /*9a30*/  FADD.FTZ R54, R54, R51 ;  /* 0x0000003336367221 */ /* 0x004fe20000010000 */
        /* <DEDUP_REMOVED lines=36> */
[----:B------:R-:W-:-:S02]  /*9c80*/  @!P0 MOV R51, 0x4 ;  /* 0x0000000400338802 */ /* 0x000fc40000000f00 */
[----:B------:R-:W-:-:S03]  /*9c90*/  @!P0 MOV R89, 0x4 ;  /* 0x0000000400598802 */ /* 0x000fc60000000f00 */
[----:B------:R-:W-:-:S04]  /*9ca0*/  @!P0 IMAD.WIDE R50, R0, R51, c[0x0][0x1a0] ;  /* 0x0000680000328625 */ /* 0x000fc800078e0233 */
[----:B0-----:R-:W-:Y:S01]  /*9cb0*/  FMUL.FTZ R48, R121, R121 ;  /* 0x0000007979307220 */ /* 0x001fe20000410000 */
[----:B------:R0:W-:Y:S04]  /*9cc0*/  @!P0 STG.E [R50.64], R121 ;  /* 0x0000007932008986 */ /* 0x0001e8000c101906 */
[----:B------:R-:W-:Y:S01]  /*9cd0*/  FSEL R49, R48, RZ, P1 ;  /* 0x000000ff30317208 */ /* 0x000fe20000800000 */
[----:B-1----:R-:W-:Y:S01]  /*9ce0*/  FFMA.FTZ R48, R55, R52, c[0x0][0x228] ;  /* 0x00008a0037307623 */ /* 0x002fe20000010034 */
[----:B------:R-:W-:-:S03]  /*9cf0*/  FSEL R52, R121, RZ, !P1 ;  /* 0x000000ff79347208 */ /* 0x000fc60004800000 */
[----:B------:R-:W-:Y:S02]  /*9d00*/  FADD.FTZ R53, R48, R49 ;  /* 0x0000003130357221 */ /* 0x000fe40000010000 */
[C---:B------:R-:W-:Y:S01]  /*9d10*/  FADD.FTZ R90, -R52.reuse, R83 ;  /* 0x00000053345a7221 */ /* 0x040fe20000010100 */
[----:B------:R-:W-:Y:S01]  /*9d20*/  HADD2.F32 R83, -RZ, R35.H0_H0 ;  /* 0x20000023ff537230 */ /* 0x000fe20000004100 */
[----:B0-----:R-:W0:Y:S01]  /*9d30*/  MUFU.RSQ R51, R53 ;  /* 0x0000003500337308 */ /* 0x001e220000001400 */
[C---:B------:R-:W-:Y:S02]  /*9d40*/  FADD.FTZ R94, -R52.reuse, R81 ;  /* 0x00000051345e7221 */ /* 0x040fe40000010100 */
[----:B------:R-:W-:Y:S01]  /*9d50*/  FADD.FTZ R88, -R52, R85 ;  /* 0x0000005534587221 */ /* 0x000fe20000010100 */
[--C-:B------:R-:W-:Y:S01]  /*9d60*/  HADD2.F32 R85, -RZ, R34.reuse.H0_H0 ;  /* 0x20000022ff557230 */ /* 0x100fe20000004100 */
[C---:B------:R-:W-:Y:S01]  /*9d70*/  @!P0 IMAD.WIDE R48, R0.reuse, R89, c[0x0][0x1a8] ;  /* 0x00006a0000308625 */ /* 0x040fe200078e0259 */
[----:B------:R-:W-:Y:S01]  /*9d80*/  HADD2.F32 R89, -RZ, R34.H1_H1 ;  /* 0x30000022ff597230 */ /* 0x000fe20000004100 */
[----:B------:R-:W-:-:S02]  /*9d90*/  IADD3 R0, R0, c[0x0][0x160], RZ ;  /* 0x0000580000007a10 */ /* 0x000fc40007ffe0ff */
[C---:B------:R-:W-:Y:S02]  /*9da0*/  FADD.FTZ R54, -R52.reuse, R80 ;  /* 0x0000005034367221 */ /* 0x040fe40000010100 */
[C---:B------:R-:W-:Y:S01]  /*9db0*/  FADD.FTZ R104, -R52.reuse, R97 ;  /* 0x0000006134687221 */ /* 0x040fe20000010100 */
[----:B------:R-:W-:Y:S01]  /*9dc0*/  HADD2.F32 R97, -RZ, R35.H1_H1 ;  /* 0x30000023ff617230 */ /* 0x000fe20000004100 */
[C---:B------:R-:W-:Y:S02]  /*9dd0*/  FADD.FTZ R86, -R52.reuse, R57 ;  /* 0x0000003934567221 */ /* 0x040fe40000010100 */
[----:B------:R-:W-:Y:S01]  /*9de0*/  FADD.FTZ R106, -R52, R95 ;  /* 0x0000005f346a7221 */ /* 0x000fe20000010100 */
[----:B0-----:R0:W-:Y:S01]  /*9df0*/  @!P0 STG.E [R48.64], R51 ;  /* 0x0000003330008986 */ /* 0x0011e2000c101906 */
[C---:B------:R-:W-:Y:S02]  /*9e00*/  FMUL.FTZ R90, R51.reuse, R90 ;  /* 0x0000005a335a7220 */ /* 0x040fe40000410000 */
[----:B------:R-:W-:-:S02]  /*9e10*/  FMUL.FTZ R94, R51, R94 ;  /* 0x0000005e335e7220 */ /* 0x000fc40000410000 */
[C---:B------:R-:W-:Y:S02]  /*9e20*/  FMUL.FTZ R95, R51.reuse, R88 ;  /* 0x00000058335f7220 */ /* 0x040fe40000410000 */
[C---:B------:R-:W-:Y:S02]  /*9e30*/  FADD.FTZ R92, -R52.reuse, R58 ;  /* 0x0000003a345c7221 */ /* 0x040fe40000010100 */
[C---:B------:R-:W-:Y:S02]  /*9e40*/  FMUL.FTZ R98, R51.reuse, R54 ;  /* 0x0000003633627220 */ /* 0x040fe40000410000 */
[----:B------:R-:W-:Y:S02]  /*9e50*/  FADD.FTZ R58, -R52, R59 ;  /* 0x0000003b343a7221 */ /* 0x000fe40000010100 */
[----:B------:R-:W-:Y:S02]  /*9e60*/  FFMA.FTZ R83, R90, R83, R9 ;  /* 0x000000535a537223 */ /* 0x000fe40000010009 */
[----:B------:R-:W-:Y:S01]  /*9e70*/  FADD.FTZ R110, -R52, R99 ;  /* 0x00000063346e7221 */ /* 0x000fe20000010100 */
[----:B------:R-:W-:Y:S01]  /*9e80*/  HADD2.F32 R99, -RZ, R30.H1_H1 ;  /* 0x3000001eff637230 */ /* 0x000fe20000004100 */
[----:B------:R-:W-:-:S02]  /*9e90*/  FMUL.FTZ R80, R51, R86 ;  /* 0x0000005633507220 */ /* 0x000fc40000410000 */
[----:B------:R-:W-:Y:S01]  /*9ea0*/  FFMA.FTZ R90, R94, R89, R8 ;  /* 0x000000595e5a7223 */ /* 0x000fe20000010008 */
[--C-:B------:R-:W-:Y:S01]  /*9eb0*/  HADD2.F32 R89, -RZ, R33.reuse.H0_H0 ;  /* 0x20000021ff597230 */ /* 0x100fe20000004100 */
[----:B------:R-:W-:Y:S01]  /*9ec0*/  FFMA.FTZ R86, R95, R97, R10 ;  /* 0x000000615f567223 */ /* 0x000fe2000001000a */
[----:B------:R-:W-:Y:S01]  /*9ed0*/  HADD2.F32 R97, -RZ, R33.H1_H1 ;  /* 0x30000021ff617230 */ /* 0x000fe20000004100 */
[----:B------:R-:W-:Y:S01]  /*9ee0*/  FADD.FTZ R102, -R52, R91 ;  /* 0x0000005b34667221 */ /* 0x000fe20000010100 */
[--C-:B------:R-:W-:Y:S01]  /*9ef0*/  HADD2.F32 R94, -RZ, R32.reuse.H0_H0 ;  /* 0x20000020ff5e7230 */ /* 0x100fe20000004100 */
[C---:B------:R-:W-:Y:S01]  /*9f00*/  FMUL.FTZ R92, R51.reuse, R92 ;  /* 0x0000005c335c7220 */ /* 0x040fe20000410000 */
[----:B------:R-:W-:Y:S01]  /*9f10*/  HADD2.F32 R95, -RZ, R32.H1_H1 ;  /* 0x30000020ff5f7230 */ /* 0x000fe20000004100 */
[----:B------:R-:W-:Y:S01]  /*9f20*/  FFMA.FTZ R85, R98, R85, R7 ;  /* 0x0000005562557223 */ /* 0x000fe20000010007 */
[----:B------:R-:W-:Y:S01]  /*9f30*/  HADD2.F32 R98, -RZ, R31.H0_H0 ;  /* 0x2000001fff627230 */ /* 0x000fe20000004100 */
[----:B------:R-:W-:-:S02]  /*9f40*/  FMUL.FTZ R91, R51, R58 ;  /* 0x0000003a335b7220 */ /* 0x000fc40000410000 */
[----:B------:R-:W-:Y:S02]  /*9f50*/  FMUL.FTZ R110, R51, R110 ;  /* 0x0000006e336e7220 */ /* 0x000fe40000410000 */
[----:B------:R-:W-:Y:S02]  /*9f60*/  FADD.FTZ R78, -R52, R78 ;  /* 0x0000004e344e7221 */ /* 0x000fe40000010100 */
[----:B------:R-:W-:Y:S02]  /*9f70*/  FFMA.FTZ R89, R92, R89, R5 ;  /* 0x000000595c597223 */ /* 0x000fe40000010005 */
[----:B------:R-:W-:Y:S01]  /*9f80*/  FFMA.FTZ R92, R91, R97, R6 ;  /* 0x000000615b5c7223 */ /* 0x000fe20000010006 */
[----:B------:R-:W-:Y:S01]  /*9f90*/  HADD2.F32 R97, -RZ, R29.H1_H1 ;  /* 0x3000001dff617230 */ /* 0x000fe20000004100 */
[----:B------:R-:W-:Y:S02]  /*9fa0*/  FADD.FTZ R112, -R52, R103 ;  /* 0x0000006734707221 */ /* 0x000fe40000010100 */
[----:B------:R-:W-:Y:S01]  /*9fb0*/  FFMA.FTZ R91, R110, R98, R17 ;  /* 0x000000626e5b7223 */ /* 0x000fe20000010011 */
[----:B------:R-:W-:Y:S01]  /*9fc0*/  HADD2.F32 R98, -RZ, R30.H0_H0 ;  /* 0x2000001eff627230 */ /* 0x000fe20000004100 */
[----:B------:R-:W-:-:S02]  /*9fd0*/  FMUL.FTZ R81, R51, R78 ;  /* 0x0000004e33517220 */ /* 0x000fc40000410000 */
[C---:B------:R-:W-:Y:S02]  /*9fe0*/  FMUL.FTZ R88, R51.reuse, R106 ;  /* 0x0000006a33587220 */ /* 0x040fe40000410000 */
[----:B------:R-:W-:Y:S01]  /*9ff0*/  FFMA.FTZ R80, R80, R94, R3 ;  /* 0x0000005e50507223 */ /* 0x000fe20000010003 */
[----:B------:R-:W-:Y:S01]  /*a000*/  HADD2.F32 R94, -RZ, R31.H1_H1 ;  /* 0x3000001fff5e7230 */ /* 0x000fe20000004100 */
[C---:B------:R-:W-:Y:S02]  /*a010*/  FADD.FTZ R100, -R52.reuse, R93 ;  /* 0x0000005d34647221 */ /* 0x040fe40000010100 */
[C---:B------:R-:W-:Y:S02]  /*a020*/  FMUL.FTZ R59, R51.reuse, R104 ;  /* 0x00000068333b7220 */ /* 0x040fe40000410000 */
[----:B------:R-:W-:Y:S02]  /*a030*/  FADD.FTZ R108, -R52, R101 ;  /* 0x00000065346c7221 */ /* 0x000fe40000010100 */
[----:B------:R-:W-:-:S02]  /*a040*/  FMUL.FTZ R93, R51, R112 ;  /* 0x00000070335d7220 */ /* 0x000fc40000410000 */
[C---:B------:R-:W-:Y:S02]  /*a050*/  FADD.FTZ R50, -R52.reuse, R87 ;  /* 0x0000005734327221 */ /* 0x040fe40000010100 */
[C---:B------:R-:W-:Y:S02]  /*a060*/  FADD.FTZ R117, -R52.reuse, R117 ;  /* 0x0000007534757221 */ /* 0x040fe40000010100 */
[C---:B------:R-:W-:Y:S02]  /*a070*/  FADD.FTZ R114, -R52.reuse, R105 ;  /* 0x0000006934727221 */ /* 0x040fe40000010100 */
[C---:B------:R-:W-:Y:S02]  /*a080*/  FADD.FTZ R116, -R52.reuse, R109 ;  /* 0x0000006d34747221 */ /* 0x040fe40000010100 */
[C---:B------:R-:W-:Y:S02]  /*a090*/  FADD.FTZ R118, -R52.reuse, R107 ;  /* 0x0000006b34767221 */ /* 0x040fe40000010100 */
[----:B------:R-:W-:-:S02]  /*a0a0*/  FADD.FTZ R120, -R52, R113 ;  /* 0x0000007134787221 */ /* 0x000fc40000010100 */
[C---:B------:R-:W-:Y:S02]  /*a0b0*/  FADD.FTZ R122, -R52.reuse, R111 ;  /* 0x0000006f347a7221 */ /* 0x040fe40000010100 */
[----:B------:R-:W-:Y:S02]  /*a0c0*/  FADD.FTZ R124, -R52, R115 ;  /* 0x00000073347c7221 */ /* 0x000fe40000010100 */
[----:B------:R-:W-:Y:S01]  /*a0d0*/  FFMA.FTZ R81, R81, R95, R4 ;  /* 0x0000005f51517223 */ /* 0x000fe20000010004 */
[----:B------:R-:W-:Y:S01]  /*a0e0*/  HADD2.F32 R95, -RZ, R29.H0_H0 ;  /* 0x2000001dff5f7230 */ /* 0x000fe20000004100 */
[----:B------:R-:W-:Y:S02]  /*a0f0*/  FFMA.FTZ R98, R88, R98, R15 ;  /* 0x0000006258627223 */ /* 0x000fe4000001000f */
[----:B------:R-:W-:Y:S02]  /*a100*/  FADD.FTZ R119, -R52, R119 ;  /* 0x0000007734777221 */ /* 0x000fe40000010100 */
[----:B------:R-:W-:Y:S01]  /*a110*/  FFMA.FTZ R88, R59, R97, R14 ;  /* 0x000000613b587223 */ /* 0x000fe2000001000e */
[----:B------:R-:W-:Y:S01]  /*a120*/  HADD2.F32 R97, -RZ, R27.H0_H0 ;  /* 0x2000001bff617230 */ /* 0x000fe20000004100 */
[C---:B------:R-:W-:Y:S01]  /*a130*/  FMUL.FTZ R78, R51.reuse, R102 ;  /* 0x00000066334e7220 */ /* 0x040fe20000410000 */
[----:B------:R-:W-:Y:S01]  /*a140*/  HADD2.F32 R59, -RZ, R28.H0_H0 ;  /* 0x2000001cff3b7230 */ /* 0x000fe20000004100 */
[----:B------:R-:W-:-:S02]  /*a150*/  FMUL.FTZ R87, R51, R108 ;  /* 0x0000006c33577220 */ /* 0x000fc40000410000 */
[----:B------:R-:W-:Y:S01]  /*a160*/  FFMA.FTZ R94, R93, R94, R18 ;  /* 0x0000005e5d5e7223 */ /* 0x000fe20000010012 */
[----:B------:R-:W-:Y:S01]  /*a170*/  HADD2.F32 R93, -RZ, R26.H0_H0 ;  /* 0x2000001aff5d7230 */ /* 0x000fe20000004100 */
[C---:B0-----:R-:W-:Y:S02]  /*a180*/  FMUL.FTZ R48, R51.reuse, R50 ;  /* 0x0000003233307220 */ /* 0x041fe40000410000 */
[C---:B------:R-:W-:Y:S01]  /*a190*/  FMUL.FTZ R49, R51.reuse, R100 ;  /* 0x0000006433317220 */ /* 0x040fe20000410000 */
[----:B------:R-:W-:Y:S01]  /*a1a0*/  HADD2.F32 R100, -RZ, R27.H1_H1 ;  /* 0x3000001bff647230 */ /* 0x000fe20000004100 */
[C---:B------:R-:W-:Y:S02]  /*a1b0*/  FMUL.FTZ R58, R51.reuse, R117 ;  /* 0x00000075333a7220 */ /* 0x040fe40000410000 */
        /* <DEDUP_REMOVED lines=8> */
[----:B------:R-:W-:Y:S01]  /*a240*/  FFMA.FTZ R95, R78, R95, R13 ;  /* 0x0000005f4e5f7223 */ /* 0x000fe2000001000d */
[----:B------:R-:W-:Y:S01]  /*a250*/  HADD2.F32 R78, -RZ, R28.H1_H1 ;  /* 0x3000001cff4e7230 */ /* 0x000fe20000004100 */
[----:B------:R-:W-:Y:S02]  /*a260*/  FFMA.FTZ R99, R58, R97, R61 ;  /* 0x000000613a637223 */ /* 0x000fe4000001003d */
[----:B------:R-:W-:Y:S01]  /*a270*/  FFMA.FTZ R58, R52, R93, R23 ;  /* 0x0000005d343a7223 */ /* 0x000fe20000010017 */
[----:B------:R-:W-:Y:S01]  /*a280*/  HADD2.F32 R93, -RZ, R26.H1_H1 ;  /* 0x3000001aff5d7230 */ /* 0x000fe20000004100 */
[----:B------:R-:W-:Y:S01]  /*a290*/  FFMA.FTZ R59, R48, R59, R11 ;  /* 0x0000003b303b7223 */ /* 0x000fe2000001000b */
[--C-:B------:R-:W-:Y:S01]  /*a2a0*/  HADD2.F32 R48, -RZ, R24.reuse.H0_H0 ;  /* 0x20000018ff307230 */ /* 0x100fe20000004100 */
[----:B------:R-:W-:Y:S01]  /*a2b0*/  FFMA.FTZ R104, R51, R100, R62 ;  /* 0x0000006433687223 */ /* 0x000fe2000001003e */
[--C-:B------:R-:W-:Y:S01]  /*a2c0*/  HADD2.F32 R51, -RZ, R25.reuse.H0_H0 ;  /* 0x20000019ff337230 */ /* 0x100fe20000004100 */
[----:B------:R-:W-:Y:S01]  /*a2d0*/  FFMA.FTZ R78, R49, R78, R12 ;  /* 0x0000004e314e7223 */ /* 0x000fe2000001000c */
[----:B------:R-:W-:Y:S01]  /*a2e0*/  HADD2.F32 R52, -RZ, R25.H1_H1 ;  /* 0x30000019ff347230 */ /* 0x000fe20000004100 */
        /* <DEDUP_REMOVED lines=9> */
[C---:B------:R-:W-:Y:S01]  /*a380*/  IADD3 R86, R56.reuse, 0x100, RZ ;  /* 0x0000010038567810 */ /* 0x040fe20007ffe0ff */
[----:B------:R-:W-:Y:S01]  /*a390*/  IMAD.MOV.U32 R87, RZ, RZ, 0x10 ;  /* 0x00000010ff577424 */ /* 0x000fe200078e00ff */
[----:B------:R-:W-:-:S02]  /*a3a0*/  LEA R80, P0, R56, c[0x0][0x208], 0x4 ;  /* 0x0000820038507a11 */ /* 0x000fc400078020ff */
[----:B------:R-:W-:Y:S01]  /*a3b0*/  F2FP.PACK_AB R52, R78, R59 ;  /* 0x0000003b4e34723e */ /* 0x000fe200000000ff */
[----:B------:R-:W-:Y:S01]  /*a3c0*/  IMAD.WIDE.U32 R86, R86, R87, c[0x0][0x208] ;  /* 0x0000820056567625 */ /* 0x000fe200078e0057 */
[----:B------:R-:W-:Y:S02]  /*a3d0*/  LEA R78, P1, R79, c[0x0][0x208], 0x4 ;  /* 0x000082004f4e7a11 */ /* 0x000fe400078220ff */
[----:B------:R-:W-:Y:S02]  /*a3e0*/  F2FP.PACK_AB R50, R90, R85 ;  /* 0x000000555a32723e */ /* 0x000fe400000000ff */
[----:B------:R-:W-:Y:S02]  /*a3f0*/  F2FP.PACK_AB R49, R92, R89 ;  /* 0x000000595c31723e */ /* 0x000fe400000000ff */
[----:B------:R-:W-:Y:S02]  /*a400*/  LEA.HI.X R81, R56, c[0x0][0x20c], RZ, 0x4, P0 ;  /* 0x0000830038517a11 */ /* 0x000fe400000f24ff */
[----:B------:R-:W-:-:S02]  /*a410*/  F2FP.PACK_AB R55, R94, R91 ;  /* 0x0000005b5e37723e */ /* 0x000fc400000000ff */
[----:B------:R-:W-:Y:S01]  /*a420*/  F2FP.PACK_AB R53, R88, R95 ;  /* 0x0000005f5835723e */ /* 0x000fe200000000ff */
[----:B------:R0:W-:Y:S01]  /*a430*/  STG.E.128 [R80.64], R48 ;  /* 0x0000003050007986 */ /* 0x0001e2000c101d06 */
[----:B------:R-:W-:Y:S02]  /*a440*/  F2FP.PACK_AB R59, R104, R99 ;  /* 0x00000063683b723e */ /* 0x000fe400000000ff */
[----:B------:R-:W-:Y:S01]  /*a450*/  F2FP.PACK_AB R58, R97, R58 ;  /* 0x0000003a613a723e */ /* 0x000fe200000000ff */
[----:B------:R0:W-:Y:S01]  /*a460*/  STG.E.128 [R86.64], R52 ;  /* 0x0000003456007986 */ /* 0x0001e2000c101d06 */
[----:B------:R-:W-:Y:S02]  /*a470*/  F2FP.PACK_AB R57, R102, R57 ;  /* 0x000000396639723e */ /* 0x000fe400000000ff */
[----:B------:R-:W-:Y:S02]  /*a480*/  LEA.HI.X R79, R79, c[0x0][0x20c], RZ, 0x4, P1 ;  /* 0x000083004f4f7a11 */ /* 0x000fe400008f24ff */
[----:B------:R-:W-:-:S02]  /*a490*/  F2FP.PACK_AB R56, R100, R93 ;  /* 0x0000005d6438723e */ /* 0x000fc400000000ff */
[----:B------:R-:W-:Y:S02]  /*a4a0*/  ISETP.GE.AND P0, PT, R0, c[0x0][0x164], PT ;  /* 0x0000590000007a0c */ /* 0x000fe40003f06270 */
[----:B------:R-:W-:Y:S01]  /*a4b0*/  LOP3.LUT P1, RZ, R77, 0xff, RZ, 0xc0, !PT ;  /* 0x000000ff4dff7812 */ /* 0x000fe2000782c0ff */
[----:B------:R0:W-:Y:S03]  /*a4c0*/  STG.E.128 [R78.64], R56 ;  /* 0x000000384e007986 */ /* 0x0001e6000c101d06 */
[----:B------:R-:W-:-:S07]  /*a4d0*/  SEL R77, RZ, 0x1, P1 ;  /* 0x00000001ff4d7807 */ /* 0x000fce0000800000 */
[----:B0-----:R-:W-:Y:S01]  /*a4e0*/  @P0 CALL.REL.NOINC `(.L_x_4167) ;  /* 0x0000001000000944 */ /* 0x001fe20003c00000 */
[----:B------:R-:W-:Y:S05]  /*a4f0*/  BRA `(.L_x_4168) ;  /* 0xffff644000007947 */ /* 0x000fea000383ffff */
.L_x_4167:
[----:B------:R-:W-:Y:S05]  /*a500*/  EXIT ;  /* 0x000000000000794d */ /* 0x000fea0003800000 */
.L_x_4165:
[----:B-1----:R-:W-:Y:S01]  /*a510*/  HFMA2.MMA R49, -RZ, RZ, 0, 1.847743988037109375e-06 ;  /* 0x0000001fff317435 */ /* 0x002fe200000001ff */
[----:B------:R-:W-:Y:S01]  /*a520*/  MOV R54, R89 ;  /* 0x0000005900367202 */ /* 0x000fe20000000f00 */
[----:B------:R-:W-:Y:S01]  /*a530*/  IMAD.MOV.U32 R53, RZ, RZ, 0x1 ;  /* 0x00000001ff357424 */ /* 0x000fe200078e00ff */
[----:B------:R-:W-:Y:S01]  /*a540*/  MOV R50, 0xa570 ;  /* 0x0000a57000327802 */ /* 0x000fe20000000f00 */
[----:B------:R-:W-:Y:S02]  /*a550*/  IMAD.MOV.U32 R52, RZ, RZ, -0x1 ;  /* 0xffffffffff347424 */ /* 0x000fe400078e00ff */
[----:B------:R-:W-:Y:S05]  /*a560*/  CALL.REL.NOINC `($__internal_29_$__cuda_sm70_shflsync_bfly_p) ;  /* 0x0000069000007944 */ /* 0x000fea0003c00000 */
[----:B-1----:R-:W-:Y:S01]  /*a570*/  MOV R48, R53 ;  /* 0x0000003500307202 */ /* 0x002fe20000000f00 */
[----:B0-----:R-:W-:Y:S05]  /*a580*/  BRA `(.L_x_4169) ;  /* 0xffffee4000007947 */ /* 0x001fea000383ffff */
.L_x_4166:
[----:B------:R-:W-:Y:S01]  /*a590*/  HFMA2.MMA R49, -RZ, RZ, 0, 1.847743988037109375e-06 ;  /* 0x0000001fff317435 */ /* 0x000fe200000001ff */
[----:B------:R-:W-:Y:S01]  /*a5a0*/  IMAD.MOV.U32 R53, RZ, RZ, 0x2 ;  /* 0x00000002ff357424 */ /* 0x000fe200078e00ff */
[----:B------:R-:W-:Y:S01]  /*a5b0*/  MOV R50, 0xa5e0 ;  /* 0x0000a5e000327802 */ /* 0x000fe20000000f00 */
[----:B------:R-:W-:-:S03]  /*a5c0*/  IMAD.MOV.U32 R52, RZ, RZ, -0x1 ;  /* 0xffffffffff347424 */ /* 0x000fc600078e00ff */
[----:B0-----:R-:W-:Y:S05]  /*a5d0*/  CALL.REL.NOINC `($__internal_29_$__cuda_sm70_shflsync_bfly_p) ;  /* 0x0000062000007944 */ /* 0x001fea0003c00000 */
[----:B01----:R-:W-:Y:S01]  /*a5e0*/  FADD.FTZ R54, R54, R53 ;  /* 0x0000003536367221 */ /* 0x003fe20000010000 */
[----:B------:R-:W-:Y:S01]  /*a5f0*/  MOV R53, 0x4 ;  /* 0x0000000400357802 */ /* 0x000fe20000000f00 */
[----:B------:R-:W-:Y:S01]  /*a600*/  IMAD.MOV.U32 R49, RZ, RZ, 0x1f ;  /* 0x0000001fff317424 */ /* 0x000fe200078e00ff */
[----:B------:R-:W-:-:S02]  /*a610*/  MOV R52, 0xffffffff ;  /* 0xffffffff00347802 */ /* 0x000fc40000000f00 */
[----:B------:R-:W-:Y:S02]  /*a620*/  MOV R50, 0xa640 ;  /* 0x0000a64000327802 */ /* 0x000fe40000000f00 */
[----:B------:R-:W-:Y:S05]  /*a630*/  CALL.REL.NOINC `($__internal_29_$__cuda_sm70_shflsync_bfly_p) ;  /* 0x000005c000007944 */ /* 0x000fea0003c00000 */
[----:B0-----:R-:W-:Y:S01]  /*a640*/  HFMA2.MMA R49, -RZ, RZ, 0, 1.847743988037109375e-06 ;  /* 0x0000001fff317435 */ /* 0x001fe200000001ff */
[----:B-1----:R-:W-:Y:S01]  /*a650*/  FADD.FTZ R54, R54, R53 ;  /* 0x0000003536367221 */ /* 0x002fe20000010000 */
[----:B------:R-:W-:Y:S01]  /*a660*/  MOV R50, 0xa6a0 ;  /* 0x0000a6a000327802 */ /* 0x000fe20000000f00 */
[----:B------:R-:W-:Y:S02]  /*a670*/  IMAD.MOV.U32 R53, RZ, RZ, 0x8 ;  /* 0x00000008ff357424 */ /* 0x000fe400078e00ff */
[----:B------:R-:W-:Y:S02]  /*a680*/  IMAD.MOV.U32 R52, RZ, RZ, -0x1 ;  /* 0xffffffffff347424 */ /* 0x000fe400078e00ff */
[----:B------:R-:W-:Y:S05]  /*a690*/  CALL.REL.NOINC `($__internal_29_$__cuda_sm70_shflsync_bfly_p) ;  /* 0x0000056000007944 */ /* 0x000fea0003c00000 */
[----:B01----:R-:W-:Y:S01]  /*a6a0*/  FADD.FTZ R54, R54, R53 ;  /* 0x0000003536367221 */ /* 0x003fe20000010000 */
[----:B------:R-:W-:Y:S01]  /*a6b0*/  MOV R53, 0x10 ;  /* 0x0000001000357802 */ /* 0x000fe20000000f00 */
[----:B------:R-:W-:Y:S01]  /*a6c0*/  IMAD.MOV.U32 R49, RZ, RZ, 0x1f ;  /* 0x0000001fff317424 */ /* 0x000fe200078e00ff */
[----:B------:R-:W-:Y:S02]  /*a6d0*/  MOV R52, 0xffffffff ;  /* 0xffffffff00347802 */ /* 0x000fe40000000f00 */
[----:B------:R-:W-:-:S02]  /*a6e0*/  MOV R50, 0xa700 ;  /* 0x0000a70000327802 */ /* 0x000fc40000000f00 */
[----:B------:R-:W-:Y:S05]  /*a6f0*/  CALL.REL.NOINC `($__internal_29_$__cuda_sm70_shflsync_bfly_p) ;  /* 0x0000050000007944 */ /* 0x000fea0003c00000 */
        /* <DEDUP_REMOVED lines=54> */
[----:B------:R-:W-:Y:S05]  /*aa60*/  CALL.REL.NOINC `($__internal_29_$__cuda_sm70_shflsync_bfly_p) ;  /* 0x0000019000007944 */ /* 0x000fea0003c00000 */
[----:B01----:R-:W-:Y:S01]  /*aa70*/  FADD.FTZ R54, R54, R53 ;  /* 0x0000003536367221 */ /* 0x003fe20000010000 */
[----:B------:R-:W-:Y:S01]  /*aa80*/  MOV R53, 0x2 ;  /* 0x0000000200357802 */ /* 0x000fe20000000f00 */
[----:B------:R-:W-:Y:S01]  /*aa90*/  IMAD.MOV.U32 R49, RZ, RZ, 0x1f ;  /* 0x0000001fff317424 */ /* 0x000fe200078e00ff */
[----:B------:R-:W-:Y:S02]  /*aaa0*/  MOV R52, 0xffffffff ;  /* 0xffffffff00347802 */ /* 0x000fe40000000f00 */
[----:B------:R-:W-:Y:S02]  /*aab0*/  MOV R50, 0xaad0 ;  /* 0x0000aad000327802 */ /* 0x000fe40000000f00 */
[----:B------:R-:W-:Y:S05]  /*aac0*/  CALL.REL.NOINC `($__internal_29_$__cuda_sm70_shflsync_bfly_p) ;  /* 0x0000013000007944 */ /* 0x000fea0003c00000 */
[----:B0-----:R-:W-:Y:S01]  /*aad0*/  HFMA2.MMA R49, -RZ, RZ, 0, 1.847743988037109375e-06 ;  /* 0x0000001fff317435 */ /* 0x001fe200000001ff */
[----:B-1----:R-:W-:Y:S01]  /*aae0*/  FADD.FTZ R54, R54, R53 ;  /* 0x0000003536367221 */ /* 0x002fe20000010000 */
[----:B------:R-:W-:Y:S01]  /*aaf0*/  MOV R50, 0xab30 ;  /* 0x0000ab3000327802 */ /* 0x000fe20000000f00 */
[----:B------:R-:W-:-:S02]  /*ab00*/  IMAD.MOV.U32 R53, RZ, RZ, 0x4 ;  /* 0x00000004ff357424 */ /* 0x000fc400078e00ff */
[----:B------:R-:W-:Y:S02]  /*ab10*/  IMAD.MOV.U32 R52, RZ, RZ, -0x1 ;  /* 0xffffffffff347424 */ /* 0x000fe400078e00ff */
        /* <DEDUP_REMOVED lines=10> */
[----:B------:R-:W-:Y:S02]  /*abc0*/  IMAD.MOV.U32 R53, RZ, RZ, 0x10 ;  /* 0x00000010ff357424 */ /* 0x000fe400078e00ff */
[----:B------:R-:W-:-:S02]  /*abd0*/  IMAD.MOV.U32 R52, RZ, RZ, -0x1 ;  /* 0xffffffffff347424 */ /* 0x000fc400078e00ff */
[----:B------:R-:W-:Y:S05]  /*abe0*/  CALL.REL.NOINC `($__internal_29_$__cuda_sm70_shflsync_bfly_p) ;  /* 0x0000001000007944 */ /* 0x000fea0003c00000 */
[----:B01----:R-:W-:Y:S05]  /*abf0*/  BRA `(.L_x_4170) ;  /* 0xffffec1000007947 */ /* 0x003fea000383ffff */
        .weak           $__internal_29_$__cuda_sm70_shflsync_bfly_p
        .type           $__internal_29_$__cuda_sm70_shflsync_bfly_p,@function
        .size           $__internal_29_$__cuda_sm70_shflsync_bfly_p,(.L_x_22117 - $__internal_29_$__cuda_sm70_shflsync_bfly_p)
$__internal_29_$__cuda_sm70_shflsync_bfly_p:
[----:B------:R-:W-:Y:S01]  /*ac00*/  MOV R51, 0x0 ;  /* 0x0000000000337802 */ /* 0x000fe20000000f00 */
[----:B------:R-:W-:Y:S04]  /*ac10*/  WARPSYNC R52 ;  /* 0x0000003400007348 */ /* 0x000fe80003800000 */
[----:B------:R0:W1:Y:S01]  /*ac20*/  SHFL.BFLY PT, R53, R54, R53, R49 ;  /* 0x0c00003536357389 */ /* 0x00006200000e0031 */
[----:B------:R-:W-:Y:S05]  /*ac30*/  RET.REL.NODEC R50 `(_ZN10layer_norm13ln_fwd_kernelINS_13Kernel_traitsI6__halfS2_S2_S2_fjLj6144ELj1ELj1ELj8ELj16ENS_18Kernel_traits_baseILj6144ES2_S2_S2_S2_fjLj256EEEEELb1ELb1ELb0ELb1EEEvNS_9FwdParamsE) ;  /* 0xffff53c032007950 */ /* 0x000fea0003c3ffff */
.L_x_4171:
        /* <DEDUP_REMOVED lines=12> */
.L_x_22117:


//--------------------- .text._ZN10layer_norm13ln_fwd_kernelINS_13Kernel_traitsI6__halfS2_S2_S2_fjLj6144ELj1ELj1ELj8ELj16ENS_18Kernel_traits_baseILj6144ES2_S2_S2_S2_fjLj256EEEEELb1ELb1ELb1ELb0EEEvNS_9FwdParamsE --------------------------
	.section	.text._ZN10layer_norm13ln_fwd_kernelINS_13Kernel_traitsI6__halfS2_S2_S2_fjLj6144ELj1ELj1ELj8ELj16ENS_18Kernel_traits_baseILj6144ES2_S2_S2_S2_fjLj256EEEEELb1ELb1ELb1ELb0EEEvNS_9FwdParamsE,"ax",@progbits
	.sectioninfo	@"SHI_REGISTERS=172"
	.align	128
        .global         _ZN10layer_norm13ln_fwd_kernelINS_13Kernel_traitsI6__halfS2_S2_S2_fjLj6144ELj1ELj1ELj8ELj16ENS_18Kernel_traits_baseILj6144ES2_S2_S2_S2_fjLj256EEEEELb1ELb1ELb1ELb0EEEvNS_9FwdParamsE
        .type           _ZN10layer_norm13ln_fwd_kernelINS_13Kernel_traitsI6__halfS2_S2_S2_fjLj6144ELj1ELj1ELj8ELj16ENS_18Kernel_traits_baseILj6144ES2_S2_S2_S2_fjLj256EEEEELb1ELb1ELb1ELb0EEEvNS_9FwdParamsE,@function
        .size           _ZN10layer_norm13ln_fwd_kernelINS_13Kernel_traitsI6__halfS2_S2_S2_fjLj6144ELj1ELj1ELj8ELj16ENS_18Kernel_traits_baseILj6144ES2_S2_S2_S2_fjLj256EEEEELb1ELb1ELb1ELb0EEEvNS_9FwdParamsE,(.L_x_22118 - _ZN10layer_norm13ln_fwd_kernelINS_13Kernel_traitsI6__halfS2_S2_S2_fjLj6144ELj1ELj1ELj8ELj16ENS_18Kernel_traits_baseILj6144ES2_S2_S2_S2_fjLj256EEEEELb1ELb1ELb1ELb0EEEvNS_9FwdParamsE)
        .other          _ZN10layer_norm13ln_fwd_kernelINS_13Kernel_traitsI6__halfS2_S2_S2_fjLj6144ELj1ELj1ELj8ELj16ENS_18Kernel_traits_baseILj6144ES2_S2_S2_S2_fjLj256EEEEELb1ELb1ELb1ELb0EEEvNS_9FwdParamsE,@"STO_CUDA_ENTRY STV_DEFAULT"
_ZN10layer_norm13ln_fwd_kernelINS_13Kernel_traitsI6__halfS2_S2_S2_fjLj6144ELj1ELj1ELj8ELj16ENS_18Kernel_traits_baseILj6144ES2_S2_S2_S2_fjLj256EEEEELb1ELb1ELb1ELb0EEEvNS_9FwdParamsE:
.text._ZN10layer_norm13ln_fwd_kernelINS_13Kernel_traitsI6__halfS2_S2_S2_fjLj6144ELj1ELj1ELj8ELj16ENS_18Kernel_traits_baseILj6144ES2_S2_S2_S2_fjLj256EEEEELb1ELb1ELb1ELb0EEEvNS_9FwdParamsE:
[----:B------:R-:W-:Y:S02]  /*0000*/  IMAD.MOV.U32 R1, RZ, RZ, c[0x0][0x28] ;  /* 0x00000a00ff017624 */ /* 0x000fe400078e00ff */
[----:B------:R-:W-:Y:S01]  /*0010*/  ULDC.U8 UR4, c[0x0][0x244] ;  /* 0x0000910000047ab9 */ /* 0x000fe20000000000 */
[----:B------:R-:W-:Y:S01]  /*0020*/  MOV R155, c[0x0][0x23c] ;  /* 0x00008f00009b7a02 */ /* 0x000fe20000000f00 */
[----:B------:R-:W-:Y:S01]  /*0030*/  IMAD.MOV.U32 R154, RZ, RZ, c[0x0][0x238] ;  /* 0x00008e00ff9a7624 */ /* 0x000fe200078e00ff */
[----:B------:R-:W-:Y:S01]  /*0040*/  ISETP.NE.AND P0, PT, RZ, UR4, PT ;  /* 0x00000004ff007c0c */ /* 0x000fe2000bf05270 */
[----:B------:R-:W-:-:S12]  /*0050*/  ULDC.64 UR4, c[0x0][0x118] ;  /* 0x0000460000047ab9 */ /* 0x000fd80000000a00 */
[----:B------:R-:W-:Y:S02]  /*0060*/  @P0 IMAD.MOV.U32 R6, RZ, RZ, R154 ;  /* 0x000000ffff060224 */ /* 0x000fe400078e009a */
[----:B------:R-:W-:-:S05]  /*0070*/  @P0 IMAD.MOV.U32 R7, RZ, RZ, R155 ;  /* 0x000000ffff070224 */ /* 0x000fca00078e009b */
[----:B------:R0:W2:Y:S01]  /*0080*/  @P0 LDG.E.64 R2, [R6.64] ;  /* 0x0000000406020981 */ /* 0x0000a2000c1e1b00 */
[----:B------:R-:W-:Y:S01]  /*0090*/  MOV R114, c[0x0][0x230] ;  /* 0x00008c0000727a02 */ /* 0x000fe20000000f00 */
[----:B------:R-:W-:-:S06]  /*00a0*/  IMAD.MOV.U32 R115, RZ, RZ, c[0x0][0x234] ;  /* 0x00008d00ff737624 */ /* 0x000fcc00078e00ff */
[----:B------:R-:W3:Y:S01]  /*00b0*/  @P0 LDG.E.64 R114, [R114.64] ;  /* 0x0000000472720981 */ /* 0x000ee2000c1e1b00 */
[----:B------:R-:W-:Y:S01]  /*00c0*/  BSSY B0, `(.L_x_4172) ;  /* 0x0000035000007945 */ /* 0x000fe20003800000 */
[----:B0-----:R-:W-:Y:S02]  /*00d0*/  MOV R6, c[0x0][0x168] ;  /* 0x00005a0000067a02 */ /* 0x001fe40000000f00 */
[----:B------:R-:W0:Y:S04]  /*00e0*/  S2R R0, SR_TID.X ;  /* 0x0000000000007919 */ /* 0x000e280000002100 */
[----:B------:R-:W1:Y:S01]  /*00f0*/  S2R R5, SR_CTAID.X ;  /* 0x0000000000057919 */ /* 0x000e620000002500 */
[----:B0-----:R-:W-:-:S04]  /*0100*/  LOP3.LUT R60, R0, 0xff, RZ, 0xc0, !PT ;  /* 0x000000ff003c7812 */ /* 0x001fc800078ec0ff */
[----:B------:R-:W-:Y:S02]  /*0110*/  LOP3.LUT R20, R60, 0xff, RZ, 0x3c, !PT ;  /* 0x000000ff3c147812 */ /* 0x000fe400078e3cff */
        /* <DEDUP_REMOVED lines=47> */
.L_x_4173:
[----:B0-----:R-:W-:Y:S05]  /*0410*/  BSYNC B0 ;  /* 0x0000000000007941 */ /* 0x001fea0003800000 */
.L_x_4172:
        /* <DEDUP_REMOVED lines=16> */
.L_x_4175:
[----:B0-----:R-:W-:Y:S05]  /*0520*/  BSYNC B0 ;  /* 0x0000000000007941 */ /* 0x001fea0003800000 */
.L_x_4174:
        /* <DEDUP_REMOVED lines=15> */
.L_x_4177:
[----:B0-----:R-:W-:Y:S05]  /*0620*/  BSYNC B0 ;  /* 0x0000000000007941 */ /* 0x001fea0003800000 */
.L_x_4176:
[----:B------:R-:W-:Y:S01]  /*0630*/  LOP3.LUT R94, R85, R16, R11, 0x96, !PT ;  /* 0x00000010555e7212 */ /* 0x000fe200078e960b */
[----:B------:R-:W-:Y:S01]  /*0640*/  IMAD.WIDE.U32 R88, R88, -0x326172a9, RZ ;  /* 0xcd9e8d5758587825 */ /* 0x000fe200078e00ff */
[----:B------:R-:W-:Y:S01]  /*0650*/  IADD3 R12, R114, -0x255992d5, RZ ;  /* 0xdaa66d2b720c7810 */ /* 0x000fe20007ffe0ff */
[----:B------:R-:W-:Y:S06]  /*0660*/  @P3 EXIT ;  /* 0x000000000000394d */ /* 0x000fec0003800000 */
[--C-:B-----5:R-:W-:Y:S01]  /*0670*/  HADD2.F32 R13, -RZ, R20.reuse.H0_H0 ;  /* 0x20000014ff0d7230 */ /* 0x120fe20000004100 */
[----:B------:R-:W-:Y:S01]  /*0680*/  LOP3.LUT R81, R89, R18, R12, 0x96, !PT ;  /* 0x0000001259517212 */ /* 0x000fe200078e960c */
[----:B------:R-:W-:Y:S01]  /*0690*/  HADD2.F32 R14, -RZ, R20.H1_H1 ;  /* 0x30000014ff0e7230 */ /* 0x000fe20000004100 */
[----:B------:R-:W-:Y:S01]  /*06a0*/  IMAD.WIDE.U32 R94, R94, -0x326172a9, RZ ;  /* 0xcd9e8d575e5e7825 */ /* 0x000fe200078e00ff */
[--C-:B------:R-:W-:Y:S01]  /*06b0*/  HADD2.F32 R19, -RZ, R23.reuse.H0_H0 ;  /* 0x20000017ff137230 */ /* 0x100fe20000004100 */
[C---:B------:R-:W-:Y:S01]  /*06c0*/  IADD3 R85, R115.reuse, -0x56f99767, RZ ;  /* 0xa906689973557810 */ /* 0x040fe20007ffe0ff */
[----:B------:R-:W-:Y:S01]  /*06d0*/  HADD2.F32 R20, -RZ, R23.H1_H1 ;  /* 0x30000017ff147230 */ /* 0x000fe20000004100 */
[----:B------:R-:W-:Y:S01]  /*06e0*/  SHF.R.S32.HI R93, RZ, 0x3, R93 ;  /* 0x00000003ff5d7819 */ /* 0x000fe2000001145d */
[--C-:B------:R-:W-:Y:S01]  /*06f0*/  HADD2.F32 R23, -RZ, R29.reuse.H0_H0 ;  /* 0x2000001dff177230 */ /* 0x100fe20000004100 */
[----:B------:R-:W-:Y:S01]  /*0700*/  IADD3 R99, R114, -0x4ab325aa, RZ ;  /* 0xb54cda5672637810 */ /* 0x000fe20007ffe0ff */
[----:B------:R-:W-:Y:S01]  /*0710*/  HADD2.F32 R24, -RZ, R29.H1_H1 ;  /* 0x3000001dff187230 */ /* 0x000fe20000004100 */
[C---:B------:R-:W-:Y:S01]  /*0720*/  IADD3 R98, R115.reuse, 0x646e171e, RZ ;  /* 0x646e171e73627810 */ /* 0x040fe20007ffe0ff */
[--C-:B------:R-:W-:Y:S01]  /*0730*/  HADD2.F32 R25, -RZ, R30.reuse.H0_H0 ;  /* 0x2000001eff197230 */ /* 0x100fe20000004100 */
[C---:B------:R-:W-:Y:S01]  /*0740*/  IADD3 R97, R115.reuse, 0x1fd5c5a3, RZ ;  /* 0x1fd5c5a373617810 */ /* 0x040fe20007ffe0ff */
[----:B------:R-:W-:Y:S01]  /*0750*/  HADD2.F32 R26, -RZ, R30.H1_H1 ;  /* 0x3000001eff1a7230 */ /* 0x000fe20000004100 */
[----:B------:R-:W-:Y:S01]  /*0760*/  IADD3 R108, R115, -0x695add53, RZ ;  /* 0x96a522ad736c7810 */ /* 0x000fe20007ffe0ff */
[--C-:B------:R-:W-:Y:S01]  /*0770*/  HADD2.F32 R29, -RZ, R36.reuse.H0_H0 ;  /* 0x20000024ff1d7230 */ /* 0x100fe20000004100 */
[----:B------:R-:W-:Y:S01]  /*0780*/  IMAD.MOV.U32 R112, RZ, RZ, 0x1 ;  /* 0x00000001ff707424 */ /* 0x000fe200078e00ff */
[----:B------:R-:W-:Y:S01]  /*0790*/  HADD2.F32 R30, -RZ, R36.H1_H1 ;  /* 0x30000024ff1e7230 */ /* 0x000fe20000004100 */
[----:B------:R-:W-:Y:S01]  /*07a0*/  LOP3.LUT R154, R154, 0x3, RZ, 0xc0, !PT ;  /* 0x000000039a9a7812 */ /* 0x000fe200078ec0ff */
[--C-:B------:R-:W-:Y:S01]  /*07b0*/  HADD2.F32 R35, -RZ, R39.reuse.H0_H0 ;  /* 0x20000027ff237230 */ /* 0x100fe20000004100 */
[----:B------:R-:W-:Y:S01]  /*07c0*/  IMAD.MOV.U32 R111, RZ, RZ, RZ ;  /* 0x000000ffff6f7224 */ /* 0x000fe200078e00ff */
        /* <DEDUP_REMOVED lines=11> */
[----:B------:R-:W-:Y:S01]  /*0880*/  HADD2.F32 R58, -RZ, R69.H1_H1 ;  /* 0x30000045ff3a7230 */ /* 0x000fe20000004100 */
[----:B------:R-:W-:Y:S01]  /*0890*/  IADD3 R69, R114, 0x78dde6e4, RZ ;  /* 0x78dde6e472457810 */ /* 0x000fe20007ffe0ff */
[--C-:B------:R-:W-:Y:S02]  /*08a0*/  HADD2.F32 R76, -RZ, R72.reuse.H0_H0 ;  /* 0x20000048ff4c7230 */ /* 0x100fe40000004100 */
[----:B------:R-:W-:Y:S02]  /*08b0*/  HADD2.F32 R78, -RZ, R72.H1_H1 ;  /* 0x30000048ff4e7230 */ /* 0x000fe40000004100 */
[----:B------:R-:W-:-:S02]  /*08c0*/  HADD2.F32 R77, -RZ, R73.H0_H0 ;  /* 0x20000049ff4d7230 */ /* 0x000fc40000004100 */
[----:B------:R-:W-:Y:S01]  /*08d0*/  HADD2.F32 R79, -RZ, R73.H1_H1 ;  /* 0x30000049ff4f7230 */ /* 0x000fe20000004100 */
[----:B------:R-:W-:Y:S01]  /*08e0*/  IMAD.WIDE.U32 R72, R81, -0x2daee0ad, RZ ;  /* 0xd2511f5351487825 */ /* 0x000fe200078e00ff */
[--C-:B------:R-:W-:Y:S02]  /*08f0*/  HADD2.F32 R53, -RZ, R68.reuse.H0_H0 ;  /* 0x20000044ff357230 */ /* 0x100fe40000004100 */
[----:B------:R-:W-:Y:S01]  /*0900*/  HADD2.F32 R55, -RZ, R68.H1_H1 ;  /* 0x30000044ff377230 */ /* 0x000fe20000004100 */
[----:B------:R-:W-:Y:S01]  /*0910*/  IADD3 R68, R115, -0x126145ec, RZ ;  /* 0xed9eba1473447810 */ /* 0x000fe20007ffe0ff */
[--C-:B------:R-:W-:Y:S02]  /*0920*/  HADD2.F32 R80, -RZ, R74.reuse.H0_H0 ;  /* 0x2000004aff507230 */ /* 0x100fe40000004100 */
[----:B------:R-:W-:Y:S01]  /*0930*/  HADD2.F32 R81, -RZ, R74.H1_H1 ;  /* 0x3000004aff517230 */ /* 0x000fe20000004100 */
[----:B------:R-:W-:Y:S01]  /*0940*/  LOP3.LUT R74, R95, R88, R69, 0x96, !PT ;  /* 0x000000585f4a7212 */ /* 0x000fe200078e9645 */
[--C-:B------:R-:W-:Y:S01]  /*0950*/  HADD2.F32 R82, -RZ, R75.reuse.H0_H0 ;  /* 0x2000004bff527230 */ /* 0x100fe20000004100 */
[----:B------:R-:W-:Y:S01]  /*0960*/  IADD3 R95, R115, -0x24c28bd8, RZ ;  /* 0xdb3d7428735f7810 */ /* 0x000fe20007ffe0ff */
[----:B------:R-:W-:Y:S01]  /*0970*/  HADD2.F32 R86, -RZ, R75.H1_H1 ;  /* 0x3000004bff567230 */ /* 0x000fe20000004100 */
[----:B------:R-:W-:Y:S01]  /*0980*/  LOP3.LUT R75, R73, R84, R68, 0x96, !PT ;  /* 0x00000054494b7212 */ /* 0x000fe200078e9644 */
[--C-:B------:R-:W-:Y:S01]  /*0990*/  HADD2.F32 R83, -RZ, R60.reuse.H0_H0 ;  /* 0x2000003cff537230 */ /* 0x100fe20000004100 */
[----:B------:R-:W-:Y:S01]  /*09a0*/  IADD3 R84, R114, 0x1715609d, RZ ;  /* 0x1715609d72547810 */ /* 0x000fe20007ffe0ff */
[----:B------:R-:W-:-:S02]  /*09b0*/  HADD2.F32 R88, -RZ, R60.H1_H1 ;  /* 0x3000003cff587230 */ /* 0x000fc40000004100 */
[--C-:B------:R-:W-:Y:S02]  /*09c0*/  HADD2.F32 R87, -RZ, R61.reuse.H0_H0 ;  /* 0x2000003dff577230 */ /* 0x100fe40000004100 */
[----:B------:R-:W-:Y:S01]  /*09d0*/  HADD2.F32 R90, -RZ, R61.H1_H1 ;  /* 0x3000003dff5a7230 */ /* 0x000fe20000004100 */
[----:B------:R-:W-:Y:S01]  /*09e0*/  IMAD.WIDE.U32 R60, R74, -0x2daee0ad, RZ ;  /* 0xd2511f534a3c7825 */ /* 0x000fe200078e00ff */
[--C-:B------:R-:W-:Y:S02]  /*09f0*/  HADD2.F32 R89, -RZ, R62.reuse.H0_H0 ;  /* 0x2000003eff597230 */ /* 0x100fe40000004100 */
[----:B------:R-:W-:Y:S01]  /*0a00*/  HADD2.F32 R92, -RZ, R62.H1_H1 ;  /* 0x3000003eff5c7230 */ /* 0x000fe20000004100 */
[----:B------:R-:W-:Y:S01]  /*0a10*/  IMAD.WIDE.U32 R74, R75, -0x326172a9, RZ ;  /* 0xcd9e8d574b4a7825 */ /* 0x000fe200078e00ff */
[----:B------:R-:W-:Y:S01]  /*0a20*/  LOP3.LUT R72, R61, R72, R85, 0x96, !PT ;  /* 0x000000483d487212 */ /* 0x000fe200078e9655 */
[--C-:B------:R-:W-:Y:S02]  /*0a30*/  HADD2.F32 R91, -RZ, R63.reuse.H0_H0 ;  /* 0x2000003fff5b7230 */ /* 0x100fe40000004100 */
[----:B------:R-:W-:Y:S01]  /*0a40*/  IMAD.SHL.U32 R61, R0, 0x20, RZ ;  /* 0x00000020003d7824 */ /* 0x000fe200078e00ff */
[----:B------:R-:W-:Y:S01]  /*0a50*/  LOP3.LUT R62, R75, R94, R84, 0x96, !PT ;  /* 0x0000005e4b3e7212 */ /* 0x000fe200078e9654 */
[----:B------:R-:W-:Y:S01]  /*0a60*/  IMAD.WIDE.U32 R72, R72, -0x326172a9, RZ ;  /* 0xcd9e8d5748487825 */ /* 0x000fe200078e00ff */
[----:B------:R-:W-:Y:S01]  /*0a70*/  LOP3.LUT R94, R0, 0xe0, RZ, 0xc0, !PT ;  /* 0x000000e0005e7812 */ /* 0x000fe200078ec0ff */
[----:B------:R-:W-:Y:S01]  /*0a80*/  HADD2.F32 R100, -RZ, R63.H1_H1 ;  /* 0x3000003fff647230 */ /* 0x000fe20000004100 */
[----:B------:R-:W-:Y:S01]  /*0a90*/  LOP3.LUT R75, R93, 0xff, RZ, 0xc0, !PT ;  /* 0x000000ff5d4b7812 */ /* 0x000fe200078ec0ff */
[----:B------:R-:W-:Y:S01]  /*0aa0*/  IMAD.WIDE.U32 R62, R62, -0x2daee0ad, RZ ;  /* 0xd2511f533e3e7825 */ /* 0x000fe200078e00ff */
[----:B------:R-:W-:Y:S01]  /*0ab0*/  LOP3.LUT R96, R61, 0x3e0, RZ, 0xc0, !PT ;  /* 0x000003e03d607812 */ /* 0x000fe200078ec0ff */
[----:B------:R-:W-:Y:S01]  /*0ac0*/  HADD2.F32 R101, -RZ, R64.H1_H1 ;  /* 0x30000040ff657230 */ /* 0x000fe20000004100 */
[----:B------:R-:W-:Y:S01]  /*0ad0*/  LOP3.LUT R61, R73, R74, R99, 0x96, !PT ;  /* 0x0000004a493d7212 */ /* 0x000fe200078e9663 */
[----:B------:R-:W-:Y:S01]  /*0ae0*/  IMAD.IADD R94, R75, 0x1, -R94 ;  /* 0x000000014b5e7824 */ /* 0x000fe200078e0a5e */
[----:B------:R-:W-:Y:S01]  /*0af0*/  SHF.R.U32.HI R93, RZ, 0x3, R93 ;  /* 0x00000003ff5d7819 */ /* 0x000fe2000001165d */
[--C-:B------:R-:W-:Y:S01]  /*0b00*/  HADD2.F32 R104, -RZ, R66.reuse.H0_H0 ;  /* 0x20000042ff687230 */ /* 0x100fe20000004100 */
[----:B------:R-:W-:Y:S01]  /*0b10*/  LOP3.LUT R74, R63, R60, R98, 0x96, !PT ;  /* 0x0000003c3f4a7212 */ /* 0x000fe200078e9662 */
[----:B------:R-:W-:Y:S01]  /*0b20*/  IMAD.WIDE.U32 R60, R61, -0x2daee0ad, RZ ;  /* 0xd2511f533d3c7825 */ /* 0x000fe200078e00ff */
[----:B------:R-:W-:Y:S01]  /*0b30*/  IMNMX R94, RZ, R94, !PT ;  /* 0x0000005eff5e7217 */ /* 0x000fe20007800200 */
[----:B------:R-:W-:Y:S01]  /*0b40*/  HADD2.F32 R105, -RZ, R66.H1_H1 ;  /* 0x30000042ff697230 */ /* 0x000fe20000004100 */
[----:B------:R-:W-:Y:S01]  /*0b50*/  LOP3.LUT R63, R93, 0x1fffffe0, RZ, 0xc0, !PT ;  /* 0x1fffffe05d3f7812 */ /* 0x000fe200078ec0ff */
[--C-:B------:R-:W-:Y:S01]  /*0b60*/  HADD2.F32 R15, -RZ, R21.reuse.H0_H0 ;  /* 0x20000015ff0f7230 */ /* 0x100fe20000004100 */
[----:B------:R-:W-:Y:S01]  /*0b70*/  IMNMX R94, R94, 0x20, PT ;  /* 0x000000205e5e7817 */ /* 0x000fe20003800200 */
[----:B------:R-:W-:Y:S01]  /*0b80*/  HADD2.F32 R16, -RZ, R21.H1_H1 ;  /* 0x30000015ff107230 */ /* 0x000fe20000004100 */
[----:B------:R-:W-:Y:S01]  /*0b90*/  LOP3.LUT R109, R61, R62, R97, 0x96, !PT ;  /* 0x0000003e3d6d7212 */ /* 0x000fe200078e9661 */
[----:B------:R-:W-:Y:S01]  /*0ba0*/  HADD2.F32 R17, -RZ, R22.H0_H0 ;  /* 0x20000016ff117230 */ /* 0x000fe20000004100 */
[----:B------:R-:W-:Y:S01]  /*0bb0*/  IADD3 R73, R75, -R96, RZ ;  /* 0x800000604b497210 */ /* 0x000fe20007ffe0ff */
[----:B------:R-:W-:Y:S01]  /*0bc0*/  IMAD.IADD R61, R94, 0x1, R63 ;  /* 0x000000015e3d7824 */ /* 0x000fe200078e023f */
[----:B------:R-:W-:Y:S01]  /*0bd0*/  HADD2.F32 R94, -RZ, R64.H0_H0 ;  /* 0x20000040ff5e7230 */ /* 0x000fe20000004100 */
[----:B------:R-:W-:Y:S01]  /*0be0*/  IMAD.WIDE.U32 R74, R74, -0x326172a9, RZ ;  /* 0xcd9e8d574a4a7825 */ /* 0x000fe200078e00ff */
[C---:B------:R-:W-:Y:S01]  /*0bf0*/  IADD3 R96, R114.reuse, 0x5384540f, RZ ;  /* 0x5384540f72607810 */ /* 0x040fe20007ffe0ff */
[----:B------:R-:W-:Y:S01]  /*0c00*/  HADD2.F32 R18, -RZ, R22.H1_H1 ;  /* 0x30000016ff127230 */ /* 0x000fe20000004100 */
[----:B------:R-:W-:Y:S01]  /*0c10*/  IADD3 R93, R114, -0xe443238, RZ ;  /* 0xf1bbcdc8725d7810 */ /* 0x000fe20007ffe0ff */
[----:B------:R-:W-:Y:S01]  /*0c20*/  IMAD.SHL.U32 R64, R61, 0x8, RZ ;  /* 0x000000083d407824 */ /* 0x000fe200078e00ff */
[----:B------:R-:W-:Y:S01]  /*0c30*/  LOP3.LUT R72, R75, R72, R96, 0x96, !PT ;  /* 0x000000484b487212 */ /* 0x000fe200078e9660 */
[----:B------:R-:W-:Y:S01]  /*0c40*/  IMAD.HI.U32 R62, R109, -0x326172a9, RZ ;  /* 0xcd9e8d576d3e7827 */ /* 0x000fe200078e00ff */
[----:B------:R-:W-:Y:S01]  /*0c50*/  IMNMX R73, RZ, R73, !PT ;  /* 0x00000049ff497217 */ /* 0x000fe20007800200 */
[----:B------:R-:W-:-:S02]  /*0c60*/  HADD2.F32 R21, -RZ, R28.H0_H0 ;  /* 0x2000001cff157230 */ /* 0x000fc40000004100 */
[----:B------:R-:W0:Y:S01]  /*0c70*/  I2F.U32 R64, R64 ;  /* 0x0000004000407306 */ /* 0x000e220000201000 */
[----:B------:R-:W-:Y:S01]  /*0c80*/  IMAD.HI.U32 R61, R72, -0x2daee0ad, RZ ;  /* 0xd2511f53483d7827 */ /* 0x000fe200078e00ff */
[----:B------:R-:W-:Y:S01]  /*0c90*/  LOP3.LUT R62, R62, R74, R93, 0x96, !PT ;  /* 0x0000004a3e3e7212 */ /* 0x000fe200078e965d */
[----:B------:R-:W-:Y:S01]  /*0ca0*/  HADD2.F32 R22, -RZ, R28.H1_H1 ;  /* 0x3000001cff167230 */ /* 0x000fe20000004100 */
[----:B------:R-:W-:Y:S01]  /*0cb0*/  IMNMX R66, R73, 0x20, PT ;  /* 0x0000002049427817 */ /* 0x000fe20003800200 */
[--C-:B------:R-:W-:Y:S01]  /*0cc0*/  HADD2.F32 R27, -RZ, R31.reuse.H0_H0 ;  /* 0x2000001fff1b7230 */ /* 0x100fe20000004100 */
[----:B------:R-:W-:Y:S01]  /*0cd0*/  LOP3.LUT R150, R61, R60, R95, 0x96, !PT ;  /* 0x0000003c3d967212 */ /* 0x000fe200078e965f */
[----:B------:R-:W-:Y:S01]  /*0ce0*/  HADD2.F32 R28, -RZ, R31.H1_H1 ;  /* 0x3000001fff1c7230 */ /* 0x000fe20000004100 */
[----:B------:R-:W-:Y:S01]  /*0cf0*/  IMAD R152, R72, -0x2daee0ad, RZ ;  /* 0xd2511f5348987824 */ /* 0x000fe200078e02ff */
[--C-:B------:R-:W-:Y:S01]  /*0d00*/  HADD2.F32 R31, -RZ, R37.reuse.H0_H0 ;  /* 0x20000025ff1f7230 */ /* 0x100fe20000004100 */
[----:B------:R-:W-:Y:S01]  /*0d10*/  IMAD.HI.U32 R61, R62, -0x2daee0ad, RZ ;  /* 0xd2511f533e3d7827 */ /* 0x000fe200078e00ff */
[----:B------:R-:W-:Y:S01]  /*0d20*/  HADD2.F32 R32, -RZ, R37.H1_H1 ;  /* 0x30000025ff207230 */ /* 0x000fe20000004100 */
[----:B------:R-:W-:Y:S01]  /*0d30*/  IADD3 R66, R63, R66, RZ ;  /* 0x000000423f427210 */ /* 0x000fe20007ffe0ff */
[--C-:B------:R-:W-:Y:S01]  /*0d40*/  HADD2.F32 R33, -RZ, R38.reuse.H0_H0 ;  /* 0x20000026ff217230 */ /* 0x100fe20000004100 */
[----:B------:R-:W-:Y:S01]  /*0d50*/  IMAD R60, R109, -0x326172a9, RZ ;  /* 0xcd9e8d576d3c7824 */ /* 0x000fe200078e02ff */
[----:B------:R-:W-:Y:S01]  /*0d60*/  HADD2.F32 R34, -RZ, R38.H1_H1 ;  /* 0x30000026ff227230 */ /* 0x000fe20000004100 */
[----:B0-----:R0:W1:Y:S01]  /*0d70*/  MUFU.RCP R110, R64 ;  /* 0x00000040006e7308 */ /* 0x0010620000001000 */
[----:B------:R-:W-:Y:S01]  /*0d80*/  IMAD.HI.U32 R148, R150, -0x326172a9, RZ ;  /* 0xcd9e8d5796947827 */ /* 0x000fe200078e00ff */
[--C-:B------:R-:W-:Y:S01]  /*0d90*/  HADD2.F32 R37, -RZ, R44.reuse.H0_H0 ;  /* 0x2000002cff257230 */ /* 0x100fe20000004100 */
[----:B------:R-:W-:Y:S01]  /*0da0*/  IADD3 R109, R114, -0x700cb87f, RZ ;  /* 0x8ff34781726d7810 */ /* 0x000fe20007ffe0ff */
[----:B------:R-:W-:Y:S01]  /*0db0*/  HADD2.F32 R38, -RZ, R44.H1_H1 ;  /* 0x3000002cff267230 */ /* 0x000fe20000004100 */
[----:B------:R-:W-:Y:S01]  /*0dc0*/  LOP3.LUT R152, R61, R152, R108, 0x96, !PT ;  /* 0x000000983d987212 */ /* 0x000fe200078e966c */
[--C-:B------:R-:W-:Y:S01]  /*0dd0*/  HADD2.F32 R43, -RZ, R47.reuse.H0_H0 ;  /* 0x2000002fff2b7230 */ /* 0x100fe20000004100 */
[----:B------:R-:W-:Y:S01]  /*0de0*/  LOP3.LUT R148, R148, R60, R109, 0x96, !PT ;  /* 0x0000003c94947212 */ /* 0x000fe200078e966d */
[----:B------:R-:W-:Y:S01]  /*0df0*/  HADD2.F32 R44, -RZ, R47.H1_H1 ;  /* 0x3000002fff2c7230 */ /* 0x000fe20000004100 */
[----:B------:R-:W-:Y:S01]  /*0e00*/  SHF.L.U32 R113, R66, 0x3, RZ ;  /* 0x0000000342717819 */ /* 0x000fe200000006ff */
[--C-:B------:R-:W-:Y:S01]  /*0e10*/  HADD2.F32 R48, -RZ, R57.reuse.H0_H0 ;  /* 0x20000039ff307230 */ /* 0x100fe20000004100 */
[----:B------:R-:W-:Y:S01]  /*0e20*/  IMAD R156, R62, -0x2daee0ad, RZ ;  /* 0xd2511f533e9c7824 */ /* 0x000fe200078e02ff */
[----:B------:R-:W-:Y:S01]  /*0e30*/  HADD2.F32 R47, -RZ, R57.H1_H1 ;  /* 0x30000039ff2f7230 */ /* 0x000fe20000004100 */
[----:B------:R-:W-:Y:S01]  /*0e40*/  IMAD R150, R150, -0x326172a9, RZ ;  /* 0xcd9e8d5796967824 */ /* 0x000fe200078e02ff */
[----:B------:R-:W-:-:S02]  /*0e50*/  HADD2.F32 R52, -RZ, R59.H0_H0 ;  /* 0x2000003bff347230 */ /* 0x000fc40000004100 */
[----:B------:R-:W-:Y:S02]  /*0e60*/  HADD2.F32 R51, -RZ, R59.H1_H1 ;  /* 0x3000003bff337230 */ /* 0x000fe40000004100 */
[--C-:B------:R-:W-:Y:S02]  /*0e70*/  HADD2.F32 R57, -RZ, R70.reuse.H0_H0 ;  /* 0x20000046ff397230 */ /* 0x100fe40000004100 */
[--C-:B------:R-:W-:Y:S02]  /*0e80*/  HADD2.F32 R59, -RZ, R71.reuse.H0_H0 ;  /* 0x20000047ff3b7230 */ /* 0x100fe40000004100 */
[----:B------:R-:W-:Y:S02]  /*0e90*/  HADD2.F32 R70, -RZ, R70.H1_H1 ;  /* 0x30000046ff467230 */ /* 0x000fe40000004100 */
[----:B------:R-:W-:Y:S02]  /*0ea0*/  HADD2.F32 R71, -RZ, R71.H1_H1 ;  /* 0x30000047ff477230 */ /* 0x000fe40000004100 */
[----:B------:R-:W-:-:S02]  /*0eb0*/  HADD2.F32 R102, -RZ, R65.H0_H0 ;  /* 0x20000041ff667230 */ /* 0x000fc40000004100 */
[----:B------:R-:W-:Y:S02]  /*0ec0*/  HADD2.F32 R103, -RZ, R65.H1_H1 ;  /* 0x30000041ff677230 */ /* 0x000fe40000004100 */
[--C-:B------:R-:W-:Y:S02]  /*0ed0*/  HADD2.F32 R106, -RZ, R67.reuse.H0_H0 ;  /* 0x20000043ff6a7230 */ /* 0x100fe40000004100 */
[----:B01----:R-:W-:Y:S02]  /*0ee0*/  HADD2.F32 R107, -RZ, R67.H1_H1 ;  /* 0x30000043ff6b7230 */ /* 0x003fe40000004100 */
.L_x_4437:
        /* <DEDUP_REMOVED lines=37> */
.L_x_4181:
        /* <DEDUP_REMOVED lines=12> */
.L_x_4184:
[----:B------:R-:W-:Y:S02]  /*1200*/  IMAD.MOV.U32 R119, RZ, RZ, R150 ;  /* 0x000000ffff777224 */ /* 0x000fe400078e0096 */
.L_x_4185:
[----:B------:R-:W-:Y:S05]  /*1210*/  BSYNC B2 ;  /* 0x0000000000027941 */ /* 0x000fea0003800000 */
.L_x_4183:
        /* <DEDUP_REMOVED lines=16> */
.L_x_4189:
[----:B------:R-:W-:Y:S05]  /*1320*/  BSYNC B3 ;  /* 0x0000000000037941 */ /* 0x000fea0003800000 */
.L_x_4188:
        /* <DEDUP_REMOVED lines=44> */
.L_x_4187:
[----:B------:R-:W-:Y:S05]  /*15f0*/  BSYNC B2 ;  /* 0x0000000000027941 */ /* 0x000fea0003800000 */
.L_x_4186:
[----:B------:R-:W0:Y:S01]  /*1600*/  I2F.U32 R73, R119 ;  /* 0x0000007700497306 */ /* 0x000e220000201000 */
[----:B------:R-:W-:Y:S01]  /*1610*/  HFMA2.MMA R116, -RZ, RZ, 0.1171875, 0 ;  /* 0x2f800000ff747435 */ /* 0x000fe200000001ff */
[----:B-----5:R-:W-:-:S05]  /*1620*/  HADD2.F32 R74, -RZ, R60.H0_H0 ;  /* 0x2000003cff4a7230 */ /* 0x020fca0000004100 */
[----:B------:R-:W-:-:S04]  /*1630*/  FMUL.FTZ R74, R74, c[0x0][0x1ec] ;  /* 0x00007b004a4a7a20 */ /* 0x000fc80000410000 */
[----:B------:R-:W-:Y:S02]  /*1640*/  FMUL.FTZ R74, R74, c[0x0][0x1e8] ;  /* 0x00007a004a4a7a20 */ /* 0x000fe40000410000 */
[----:B0-----:R-:W-:-:S05]  /*1650*/  FFMA.FTZ R73, R73, R116, 1.1641532182693481445e-10 ;  /* 0x2f00000049497423 */ /* 0x001fca0000010074 */
[----:B------:R-:W-:Y:S01]  /*1660*/  FSETP.GTU.FTZ.AND P5, PT, R73, c[0x0][0x1e4], PT ;  /* 0x0000790049007a0b */ /* 0x000fe20003fbc000 */
[----:B------:R-:W-:-:S03]  /*1670*/  @P3 HADD2.F32 R73, -RZ, R64.H0_H0 ;  /* 0x20000040ff493230 */ /* 0x000fc60000004100 */
[----:B------:R-:W-:Y:S02]  /*1680*/  FSEL R74, R74, RZ, !P5 ;  /* 0x000000ff4a4a7208 */ /* 0x000fe40006800000 */
[----:B------:R-:W-:-:S03]  /*1690*/  SEL R117, RZ, 0x1, P5 ;  /* 0x00000001ff757807 */ /* 0x000fc60002800000 */
[----:B------:R-:W-:-:S04]  /*16a0*/  FMUL.FTZ R116, R13, R74 ;  /* 0x0000004a0d747220 */ /* 0x000fc80000410000 */
[----:B------:R-:W-:Y:S02]  /*16b0*/  @P3 FADD.FTZ R116, R73, R116 ;  /* 0x0000007449743221 */ /* 0x000fe40000010000 */
.L_x_4182:
[----:B------:R-:W-:Y:S05]  /*16c0*/  BSYNC B1 ;  /* 0x0000000000017941 */ /* 0x000fea0003800000 */
.L_x_4180:
        /* <DEDUP_REMOVED lines=8> */
.L_x_4191:
        /* <DEDUP_REMOVED lines=12> */
.L_x_4194:
[----:B------:R-:W-:Y:S02]  /*1810*/  IMAD.MOV.U32 R120, RZ, RZ, R150 ;  /* 0x000000ffff787224 */ /* 0x000fe400078e0096 */
.L_x_4195:
[----:B------:R-:W-:Y:S05]  /*1820*/  BSYNC B2 ;  /* 0x0000000000027941 */ /* 0x000fea0003800000 */
.L_x_4193:
        /* <DEDUP_REMOVED lines=16> */
.L_x_4199:
[----:B------:R-:W-:Y:S05]  /*1930*/  BSYNC B3 ;  /* 0x0000000000037941 */ /* 0x000fea0003800000 */
.L_x_4198:
        /* <DEDUP_REMOVED lines=44> */
.L_x_4197:
[----:B------:R-:W-:Y:S05]  /*1c00*/  BSYNC B2 ;  /* 0x0000000000027941 */ /* 0x000fea0003800000 */
.L_x_4196:
        /* <DEDUP_REMOVED lines=10> */
[----:B------:R-:W-:-:S04]  /*1cb0*/  FMUL.FTZ R119, R14, R119 ;  /* 0x000000770e777220 */ /* 0x000fc80000410000 */
[----:B------:R-:W-:Y:S02]  /*1cc0*/  @P3 FADD.FTZ R119, R72, R119 ;  /* 0x0000007748773221 */ /* 0x000fe40000010000 */
.L_x_4192:
[----:B------:R-:W-:Y:S05]  /*1cd0*/  BSYNC B1 ;  /* 0x0000000000017941 */ /* 0x000fea0003800000 */
.L_x_4190:
        /* <DEDUP_REMOVED lines=8> */
.L_x_4201:
        /* <DEDUP_REMOVED lines=12> */
.L_x_4204:
[----:B------:R-:W-:Y:S02]  /*1e20*/  MOV R123, R150 ;  /* 0x00000096007b7202 */ /* 0x000fe40000000f00 */
.L_x_4205:
[----:B------:R-:W-:Y:S05]  /*1e30*/  BSYNC B2 ;  /* 0x0000000000027941 */ /* 0x000fea0003800000 */
.L_x_4203:
        /* <DEDUP_REMOVED lines=16> */
.L_x_4209:
[----:B------:R-:W-:Y:S05]  /*1f40*/  BSYNC B3 ;  /* 0x0000000000037941 */ /* 0x000fea0003800000 */
.L_x_4208:
        /* <DEDUP_REMOVED lines=44> */
.L_x_4207:
[----:B------:R-:W-:Y:S05]  /*2210*/  BSYNC B2 ;  /* 0x0000000000027941 */ /* 0x000fea0003800000 */
.L_x_4206:
[----:B------:R-:W0:Y:S01]  /*2220*/  I2F.U32 R73, R123 ;  /* 0x0000007b00497306 */ /* 0x000e220000201000 */
[----:B-----5:R-:W-:Y:S01]  /*2230*/  HADD2.F32 R74, -RZ, R61.H0_H0 ;  /* 0x2000003dff4a7230 */ /* 0x020fe20000004100 */
[----:B------:R-:W-:-:S04]  /*2240*/  IMAD.MOV.U32 R120, RZ, RZ, 0x2f800000 ;  /* 0x2f800000ff787424 */ /* 0x000fc800078e00ff */
        /* <DEDUP_REMOVED lines=9> */
.L_x_4202:
[----:B------:R-:W-:Y:S05]  /*22e0*/  BSYNC B1 ;  /* 0x0000000000017941 */ /* 0x000fea0003800000 */
.L_x_4200:
        /* <DEDUP_REMOVED lines=8> */
.L_x_4211:
        /* <DEDUP_REMOVED lines=12> */
.L_x_4214:
[----:B------:R-:W-:Y:S02]  /*2430*/  IMAD.MOV.U32 R124, RZ, RZ, R150 ;  /* 0x000000ffff7c7224 */ /* 0x000fe400078e0096 */
.L_x_4215:
[----:B------:R-:W-:Y:S05]  /*2440*/  BSYNC B2 ;  /* 0x0000000000027941 */ /* 0x000fea0003800000 */
.L_x_4213:
        /* <DEDUP_REMOVED lines=16> */
.L_x_4219:
[----:B------:R-:W-:Y:S05]  /*2550*/  BSYNC B3 ;  /* 0x0000000000037941 */ /* 0x000fea0003800000 */
.L_x_4218:
        /* <DEDUP_REMOVED lines=44> */
.L_x_4217:
[----:B------:R-:W-:Y:S05]  /*2820*/  BSYNC B2 ;  /* 0x0000000000027941 */ /* 0x000fea0003800000 */
.L_x_4216:
        /* <DEDUP_REMOVED lines=12> */
.L_x_4212:
[----:B------:R-:W-:Y:S05]  /*28f0*/  BSYNC B1 ;  /* 0x0000000000017941 */ /* 0x000fea0003800000 */
.L_x_4210:
        /* <DEDUP_REMOVED lines=8> */
.L_x_4221:
        /* <DEDUP_REMOVED lines=12> */
.L_x_4224:
[----:B------:R-:W-:Y:S02]  /*2a40*/  IMAD.MOV.U32 R127, RZ, RZ, R150 ;  /* 0x000000ffff7f7224 */ /* 0x000fe400078e0096 */
.L_x_4225:
[----:B------:R-:W-:Y:S05]  /*2a50*/  BSYNC B2 ;  /* 0x0000000000027941 */ /* 0x000fea0003800000 */
.L_x_4223:
        /* <DEDUP_REMOVED lines=16> */
.L_x_4229:
[----:B------:R-:W-:Y:S05]  /*2b60*/  BSYNC B3 ;  /* 0x0000000000037941 */ /* 0x000fea0003800000 */
.L_x_4228:
        /* <DEDUP_REMOVED lines=41> */
[----:B------:R-:W-:Y:S01]  /*2e00*/  MOV R156, R72 ;  /* 0x00000048009c7202 */ /* 0x000fe20000000f00 */
[----:B------:R-:W-:Y:S01]  /*2e10*/  IMAD.MOV.U32 R72, RZ, RZ, RZ ;  /* 0x000000ffff487224 */ /* 0x000fe200078e00ff */
[----:B------:R-:W-:Y:S02]  /*2e20*/  LOP3.LUT R152, R73, R74, R108, 0x96, !PT ;  /* 0x0000004a49987212 */ /* 0x000fe400078e966c */
.L_x_4227:
[----:B------:R-:W-:Y:S05]  /*2e30*/  BSYNC B2 ;  /* 0x0000000000027941 */ /* 0x000fea0003800000 */
.L_x_4226:
        /* <DEDUP_REMOVED lines=12> */
.L_x_4222:
[----:B------:R-:W-:Y:S05]  /*2f00*/  BSYNC B1 ;  /* 0x0000000000017941 */ /* 0x000fea0003800000 */
.L_x_4220:
        /* <DEDUP_REMOVED lines=8> */
.L_x_4231:
        /* <DEDUP_REMOVED lines=12> */
.L_x_4234:
[----:B------:R-:W-:Y:S02]  /*3050*/  MOV R128, R150 ;  /* 0x0000009600807202 */ /* 0x000fe40000000f00 */
.L_x_4235:
[----:B------:R-:W-:Y:S05]  /*3060*/  BSYNC B2 ;  /* 0x0000000000027941 */ /* 0x000fea0003800000 */
.L_x_4233:
        /* <DEDUP_REMOVED lines=16> */
.L_x_4239:
[----:B------:R-:W-:Y:S05]  /*3170*/  BSYNC B3 ;  /* 0x0000000000037941 */ /* 0x000fea0003800000 */
.L_x_4238:
        /* <DEDUP_REMOVED lines=44> */
.L_x_4237:
[----:B------:R-:W-:Y:S05]  /*3440*/  BSYNC B2 ;  /* 0x0000000000027941 */ /* 0x000fea0003800000 */
.L_x_4236:
        /* <DEDUP_REMOVED lines=12> */
.L_x_4232:
[----:B------:R-:W-:Y:S05]  /*3510*/  BSYNC B1 ;  /* 0x0000000000017941 */ /* 0x000fea0003800000 */
.L_x_4230:
        /* <DEDUP_REMOVED lines=8> */
.L_x_4241:
        /* <DEDUP_REMOVED lines=12> */
.L_x_4244:
[----:B------:R-:W-:Y:S02]  /*3660*/  IMAD.MOV.U32 R131, RZ, RZ, R150 ;  /* 0x000000ffff837224 */ /* 0x000fe400078e0096 */
.L_x_4245:
[----:B------:R-:W-:Y:S05]  /*3670*/  BSYNC B2 ;  /* 0x0000000000027941 */ /* 0x000fea0003800000 */
.L_x_4243:
        /* <DEDUP_REMOVED lines=16> */
.L_x_4249:
[----:B------:R-:W-:Y:S05]  /*3780*/  BSYNC B3 ;  /* 0x0000000000037941 */ /* 0x000fea0003800000 */
.L_x_4248:
        /* <DEDUP_REMOVED lines=44> */
.L_x_4247:
[----:B------:R-:W-:Y:S05]  /*3a50*/  BSYNC B2 ;  /* 0x0000000000027941 */ /* 0x000fea0003800000 */
.L_x_4246:
[----:B------:R-:W0:Y:S01]  /*3a60*/  I2F.U32 R73, R131 ;  /* 0x0000008300497306 */ /* 0x000e220000201000 */
[----:B------:R-:W-:-:S10]  /*3a70*/  HFMA2.MMA R74, -RZ, RZ, 0.1171875, 0 ;  /* 0x2f800000ff4a7435 */ /* 0x000fd400000001ff */
[----:B0-----:R-:W-:Y:S01]  /*3a80*/  FFMA.FTZ R73, R73, R74, 1.1641532182693481445e-10 ;  /* 0x2f00000049497423 */ /* 0x001fe2000001004a */
[----:B-----5:R-:W-:-:S04]  /*3a90*/  HADD2.F32 R74, -RZ, R63.H0_H0 ;  /* 0x2000003fff4a7230 */ /* 0x020fc80000004100 */
[----:B------:R-:W-:Y:S01]  /*3aa0*/  FSETP.GTU.FTZ.AND P5, PT, R73, c[0x0][0x1e4], PT ;  /* 0x0000790049007a0b */ /* 0x000fe20003fbc000 */
[----:B------:R-:W-:Y:S01]  /*3ab0*/  FMUL.FTZ R74, R74, c[0x0][0x1ec] ;  /* 0x00007b004a4a7a20 */ /* 0x000fe20000410000 */
[----:B------:R-:W-:Y:S02]  /*3ac0*/  @P3 HADD2.F32 R73, -RZ, R67.H0_H0 ;  /* 0x20000043ff493230 */ /* 0x000fe40000004100 */
[----:B------:R-:W-:Y:S01]  /*3ad0*/  SEL R129, RZ, 0x1, P5 ;  /* 0x00000001ff817807 */ /* 0x000fe20002800000 */
[----:B------:R-:W-:-:S05]  /*3ae0*/  FMUL.FTZ R74, R74, c[0x0][0x1e8] ;  /* 0x00007a004a4a7a20 */ /* 0x000fca0000410000 */
[----:B------:R-:W-:-:S05]  /*3af0*/  FSEL R74, R74, RZ, !P5 ;  /* 0x000000ff4a4a7208 */ /* 0x000fca0006800000 */
[----:B------:R-:W-:-:S04]  /*3b00*/  FMUL.FTZ R128, R19, R74 ;  /* 0x0000004a13807220 */ /* 0x000fc80000410000 */
[----:B------:R-:W-:Y:S02]  /*3b10*/  @P3 FADD.FTZ R128, R73, R128 ;  /* 0x0000008049803221 */ /* 0x000fe40000010000 */
.L_x_4242:
[----:B------:R-:W-:Y:S05]  /*3b20*/  BSYNC B1 ;  /* 0x0000000000017941 */ /* 0x000fea0003800000 */
.L_x_4240:
        /* <DEDUP_REMOVED lines=8> */
.L_x_4251:
        /* <DEDUP_REMOVED lines=12> */
.L_x_4254:
[----:B------:R-:W-:Y:S02]  /*3c70*/  IMAD.MOV.U32 R146, RZ, RZ, R150 ;  /* 0x000000ffff927224 */ /* 0x000fe400078e0096 */
.L_x_4255:
[----:B------:R-:W-:Y:S05]  /*3c80*/  BSYNC B2 ;  /* 0x0000000000027941 */ /* 0x000fea0003800000 */
.L_x_4253:
        /* <DEDUP_REMOVED lines=16> */
.L_x_4259:
[----:B------:R-:W-:Y:S05]  /*3d90*/  BSYNC B3 ;  /* 0x0000000000037941 */ /* 0x000fea0003800000 */
.L_x_4258:
        /* <DEDUP_REMOVED lines=44> */
.L_x_4257:
[----:B------:R-:W-:Y:S05]  /*4060*/  BSYNC B2 ;  /* 0x0000000000027941 */ /* 0x000fea0003800000 */
.L_x_4256:
[----:B------:R-:W0:Y:S01]  /*4070*/  I2F.U32 R72, R146 ;  /* 0x0000009200487306 */ /* 0x000e220000201000 */
[----:B------:R-:W-:-:S04]  /*4080*/  IMAD.MOV.U32 R73, RZ, RZ, 0x2f800000 ;  /* 0x2f800000ff497424 */ /* 0x000fc800078e00ff */
[----:B0-----:R-:W-:Y:S01]  /*4090*/  FFMA.FTZ R72, R72, R73, 1.1641532182693481445e-10 ;  /* 0x2f00000048487423 */ /* 0x001fe20000010049 */
[----:B-----5:R-:W-:-:S04]  /*40a0*/  HADD2.F32 R73, -RZ, R63.H1_H1 ;  /* 0x3000003fff497230 */ /* 0x020fc80000004100 */
[----:B------:R-:W-:Y:S01]  /*40b0*/  FSETP.GTU.FTZ.AND P4, PT, R72, c[0x0][0x1e4], PT ;  /* 0x0000790048007a0b */ /* 0x000fe20003f9c000 */
[----:B------:R-:W-:Y:S01]  /*40c0*/  FMUL.FTZ R73, R73, c[0x0][0x1ec] ;  /* 0x00007b0049497a20 */ /* 0x000fe20000410000 */
[----:B------:R-:W-:Y:S02]  /*40d0*/  @P3 HADD2.F32 R72, -RZ, R67.H1_H1 ;  /* 0x30000043ff483230 */ /* 0x000fe40000004100 */
[----:B------:R-:W-:Y:S01]  /*40e0*/  SEL R146, RZ, 0x1, P4 ;  /* 0x00000001ff927807 */ /* 0x000fe20002000000 */
[----:B------:R-:W-:-:S05]  /*40f0*/  FMUL.FTZ R73, R73, c[0x0][0x1e8] ;  /* 0x00007a0049497a20 */ /* 0x000fca0000410000 */
[----:B------:R-:W-:-:S05]  /*4100*/  FSEL R73, R73, RZ, !P4 ;  /* 0x000000ff49497208 */ /* 0x000fca0006000000 */
[----:B------:R-:W-:-:S04]  /*4110*/  FMUL.FTZ R131, R20, R73 ;  /* 0x0000004914837220 */ /* 0x000fc80000410000 */
[----:B------:R-:W-:Y:S02]  /*4120*/  @P3 FADD.FTZ R131, R72, R131 ;  /* 0x0000008348833221 */ /* 0x000fe40000010000 */
.L_x_4252:
[----:B------:R-:W-:Y:S05]  /*4130*/  BSYNC B1 ;  /* 0x0000000000017941 */ /* 0x000fea0003800000 */
.L_x_4250:
        /* <DEDUP_REMOVED lines=29> */
.L_x_4261:
[----:B------:R-:W-:Y:S05]  /*4310*/  BSYNC B1 ;  /* 0x0000000000017941 */ /* 0x000fea0003800000 */
.L_x_4260:
[----:B------:R-:W-:Y:S02]  /*4320*/  IADD3 R142, R142, 0x100, RZ ;  /* 0x000001008e8e7810 */ /* 0x000fe40007ffe0ff */
[----:B------:R-:W-:Y:S02]  /*4330*/  IADD3 R140, R140, 0x100, RZ ;  /* 0x000001008c8c7810 */ /* 0x000fe40007ffe0ff */
.L_x_4179:
[----:B0-----:R-:W-:Y:S05]  /*4340*/  BSYNC B0 ;  /* 0x0000000000007941 */ /* 0x001fea0003800000 */
.L_x_4178:
[----:B------:R-:W-:Y:S01]  /*4350*/  ISETP.NE.AND P3, PT, R54, RZ, PT ;  /* 0x000000ff3600720c */ /* 0x000fe20003f65270 */
[----:B------:R-:W-:-:S12]  /*4360*/  BSSY B0, `(.L_x_4262) ;  /* 0x0000339000007945 */ /* 0x000fd80003800000 */
[----:B------:R-:W-:Y:S05]  /*4370*/  @!P3 BRA `(.L_x_4263) ;  /* 0x000033700000b947 */ /* 0x000fea0003800000 */
[----:B------:R-:W-:Y:S02]  /*4380*/  ISETP.NE.U32.AND P3, PT, RZ, c[0x0][0x180], PT ;  /* 0x00006000ff007a0c */ /* 0x000fe40003f65070 */
[----:B------:R-:W-:Y:S02]  /*4390*/  @P2 MOV R75, 0x10 ;  /* 0x00000010004b2802 */ /* 0x000fe40000000f00 */
        /* <DEDUP_REMOVED lines=15> */
.L_x_4265:
        /* <DEDUP_REMOVED lines=12> */
.L_x_4268:
[----:B------:R-:W-:Y:S02]  /*4550*/  IMAD.MOV.U32 R117, RZ, RZ, R150 ;  /* 0x000000ffff757224 */ /* 0x000fe400078e0096 */
.L_x_4269:
[----:B------:R-:W-:Y:S05]  /*4560*/  BSYNC B2 ;  /* 0x0000000000027941 */ /* 0x000fea0003800000 */
.L_x_4267:
        /* <DEDUP_REMOVED lines=16> */
.L_x_4273:
[----:B------:R-:W-:Y:S05]  /*4670*/  BSYNC B3 ;  /* 0x0000000000037941 */ /* 0x000fea0003800000 */
.L_x_4272:
        /* <DEDUP_REMOVED lines=44> */
.L_x_4271:
[----:B------:R-:W-:Y:S05]  /*4940*/  BSYNC B2 ;  /* 0x0000000000027941 */ /* 0x000fea0003800000 */
.L_x_4270:
[----:B------:R-:W0:Y:S01]  /*4950*/  I2F.U32 R73, R117 ;  /* 0x0000007500497306 */ /* 0x000e220000201000 */
[----:B------:R-:W-:Y:S01]  /*4960*/  HFMA2.MMA R74, -RZ, RZ, 0.1171875, 0 ;  /* 0x2f800000ff4a7435 */ /* 0x000fe200000001ff */
[----:B-----5:R-:W-:-:S05]  /*4970*/  HADD2.F32 R75, -RZ, R60.H0_H0 ;  /* 0x2000003cff4b7230 */ /* 0x020fca0000004100 */
[----:B------:R-:W-:-:S04]  /*4980*/  FMUL.FTZ R75, R75, c[0x0][0x1ec] ;  /* 0x00007b004b4b7a20 */ /* 0x000fc80000410000 */
[----:B------:R-:W-:Y:S02]  /*4990*/  FMUL.FTZ R75, R75, c[0x0][0x1e8] ;  /* 0x00007a004b4b7a20 */ /* 0x000fe40000410000 */
[----:B0-----:R-:W-:-:S05]  /*49a0*/  FFMA.FTZ R73, R73, R74, 1.1641532182693481445e-10 ;  /* 0x2f00000049497423 */ /* 0x001fca000001004a */
[----:B------:R-:W-:-:S04]  /*49b0*/  FSETP.GTU.FTZ.AND P5, PT, R73, c[0x0][0x1e4], PT ;  /* 0x0000790049007a0b */ /* 0x000fc80003fbc000 */
[----:B------:R-:W-:Y:S01]  /*49c0*/  FSEL R130, R75, RZ, !P5 ;  /* 0x000000ff4b827208 */ /* 0x000fe20006800000 */
[----:B------:R-:W-:Y:S01]  /*49d0*/  @P3 HADD2.F32 R75, -RZ, R64.H0_H0 ;  /* 0x20000040ff4b3230 */ /* 0x000fe20000004100 */
[----:B------:R-:W-:-:S03]  /*49e0*/  SEL R73, RZ, 0x1, P5 ;  /* 0x00000001ff497807 */ /* 0x000fc60002800000 */
[----:B------:R-:W-:Y:S01]  /*49f0*/  FMUL.FTZ R130, R21, R130 ;  /* 0x0000008215827220 */ /* 0x000fe20000410000 */
[----:B------:R-:W-:-:S03]  /*4a00*/  PRMT R117, R73, 0x7610, R117 ;  /* 0x0000761049757816 */ /* 0x000fc60000000075 */
[----:B------:R-:W-:Y:S02]  /*4a10*/  @P3 FADD.FTZ R130, R75, R130 ;  /* 0x000000824b823221 */ /* 0x000fe40000010000 */
.L_x_4266:
[----:B------:R-:W-:Y:S05]  /*4a20*/  BSYNC B1 ;  /* 0x0000000000017941 */ /* 0x000fea0003800000 */
.L_x_4264:
        /* <DEDUP_REMOVED lines=8> */
.L_x_4275:
        /* <DEDUP_REMOVED lines=12> */
.L_x_4278:
[----:B------:R-:W-:Y:S02]  /*4b70*/  IMAD.MOV.U32 R118, RZ, RZ, R150 ;  /* 0x000000ffff767224 */ /* 0x000fe400078e0096 */
.L_x_4279:
[----:B------:R-:W-:Y:S05]  /*4b80*/  BSYNC B2 ;  /* 0x0000000000027941 */ /* 0x000fea0003800000 */
.L_x_4277:
        /* <DEDUP_REMOVED lines=16> */
.L_x_4283:
[----:B------:R-:W-:Y:S05]  /*4c90*/  BSYNC B3 ;  /* 0x0000000000037941 */ /* 0x000fea0003800000 */
.L_x_4282:
        /* <DEDUP_REMOVED lines=44> */
.L_x_4281:
[----:B------:R-:W-:Y:S05]  /*4f60*/  BSYNC B2 ;  /* 0x0000000000027941 */ /* 0x000fea0003800000 */
.L_x_4280:
[----:B------:R-:W0:Y:S01]  /*4f70*/  I2F.U32 R72, R118 ;  /* 0x0000007600487306 */ /* 0x000e220000201000 */
[----:B-----5:R-:W-:Y:S01]  /*4f80*/  HADD2.F32 R74, -RZ, R60.H1_H1 ;  /* 0x3000003cff4a7230 */ /* 0x020fe20000004100 */
[----:B------:R-:W-:-:S04]  /*4f90*/  IMAD.MOV.U32 R75, RZ, RZ, 0x2f800000 ;  /* 0x2f800000ff4b7424 */ /* 0x000fc800078e00ff */
[----:B------:R-:W-:-:S04]  /*4fa0*/  FMUL.FTZ R74, R74, c[0x0][0x1ec] ;  /* 0x00007b004a4a7a20 */ /* 0x000fc80000410000 */
[----:B------:R-:W-:Y:S02]  /*4fb0*/  FMUL.FTZ R74, R74, c[0x0][0x1e8] ;  /* 0x00007a004a4a7a20 */ /* 0x000fe40000410000 */
[----:B0-----:R-:W-:-:S05]  /*4fc0*/  FFMA.FTZ R72, R72, R75, 1.1641532182693481445e-10 ;  /* 0x2f00000048487423 */ /* 0x001fca000001004b */
[----:B------:R-:W-:-:S04]  /*4fd0*/  FSETP.GTU.FTZ.AND P5, PT, R72, c[0x0][0x1e4], PT ;  /* 0x0000790048007a0b */ /* 0x000fc80003fbc000 */
[----:B------:R-:W-:Y:S01]  /*4fe0*/  FSEL R135, R74, RZ, !P5 ;  /* 0x000000ff4a877208 */ /* 0x000fe20006800000 */
[----:B------:R-:W-:Y:S01]  /*4ff0*/  @P3 HADD2.F32 R74, -RZ, R64.H1_H1 ;  /* 0x30000040ff4a3230 */ /* 0x000fe20000004100 */
[----:B------:R-:W-:-:S03]  /*5000*/  SEL R72, RZ, 0x1, P5 ;  /* 0x00000001ff487807 */ /* 0x000fc60002800000 */
[----:B------:R-:W-:Y:S01]  /*5010*/  FMUL.FTZ R135, R22, R135 ;  /* 0x0000008716877220 */ /* 0x000fe20000410000 */
[----:B------:R-:W-:-:S03]  /*5020*/  PRMT R118, R72, 0x7610, R118 ;  /* 0x0000761048767816 */ /* 0x000fc60000000076 */
[----:B------:R-:W-:Y:S02]  /*5030*/  @P3 FADD.FTZ R135, R74, R135 ;  /* 0x000000874a873221 */ /* 0x000fe40000010000 */
.L_x_4276:
[----:B------:R-:W-:Y:S05]  /*5040*/  BSYNC B1 ;  /* 0x0000000000017941 */ /* 0x000fea0003800000 */
.L_x_4274:
        /* <DEDUP_REMOVED lines=8> */
.L_x_4285:
        /* <DEDUP_REMOVED lines=12> */
.L_x_4288:
[----:B------:R-:W-:Y:S02]  /*5190*/  MOV R121, R150 ;  /* 0x0000009600797202 */ /* 0x000fe40000000f00 */
.L_x_4289:
[----:B------:R-:W-:Y:S05]  /*51a0*/  BSYNC B2 ;  /* 0x0000000000027941 */ /* 0x000fea0003800000 */
.L_x_4287:
        /* <DEDUP_REMOVED lines=16> */
.L_x_4293:
[----:B------:R-:W-:Y:S05]  /*52b0*/  BSYNC B3 ;  /* 0x0000000000037941 */ /* 0x000fea0003800000 */
.L_x_4292:
        /* <DEDUP_REMOVED lines=44> */
.L_x_4291:
[----:B------:R-:W-:Y:S05]  /*5580*/  BSYNC B2 ;  /* 0x0000000000027941 */ /* 0x000fea0003800000 */
.L_x_4290:
[----:B------:R-:W0:Y:S01]  /*5590*/  I2F.U32 R73, R121 ;  /* 0x0000007900497306 */ /* 0x000e220000201000 */
[----:B-----5:R-:W-:Y:S01]  /*55a0*/  HADD2.F32 R75, -RZ, R61.H0_H0 ;  /* 0x2000003dff4b7230 */ /* 0x020fe20000004100 */
[----:B------:R-:W-:-:S04]  /*55b0*/  IMAD.MOV.U32 R74, RZ, RZ, 0x2f800000 ;  /* 0x2f800000ff4a7424 */ /* 0x000fc800078e00ff */
        /* <DEDUP_REMOVED lines=10> */
.L_x_4286:
[----:B------:R-:W-:Y:S05]  /*5660*/  BSYNC B1 ;  /* 0x0000000000017941 */ /* 0x000fea0003800000 */
.L_x_4284:
        /* <DEDUP_REMOVED lines=8> */
.L_x_4295:
        /* <DEDUP_REMOVED lines=12> */
.L_x_4298:
[----:B------:R-:W-:Y:S02]  /*57b0*/  IMAD.MOV.U32 R122, RZ, RZ, R150 ;  /* 0x000000ffff7a7224 */ /* 0x000fe400078e0096 */
.L_x_4299:
[----:B------:R-:W-:Y:S05]  /*57c0*/  BSYNC B2 ;  /* 0x0000000000027941 */ /* 0x000fea0003800000 */
.L_x_4297:
        /* <DEDUP_REMOVED lines=16> */
.L_x_4303:
[----:B------:R-:W-:Y:S05]  /*58d0*/  BSYNC B3 ;  /* 0x0000000000037941 */ /* 0x000fea0003800000 */
.L_x_4302:
        /* <DEDUP_REMOVED lines=44> */
.L_x_4301:
[----:B------:R-:W-:Y:S05]  /*5ba0*/  BSYNC B2 ;  /* 0x0000000000027941 */ /* 0x000fea0003800000 */
.L_x_4300:
[----:B------:R-:W0:Y:S01]  /*5bb0*/  I2F.U32 R72, R122 ;  /* 0x0000007a00487306 */ /* 0x000e220000201000 */
[----:B------:R-:W-:Y:S01]  /*5bc0*/  HFMA2.MMA R75, -RZ, RZ, 0.1171875, 0 ;  /* 0x2f800000ff4b7435 */ /* 0x000fe200000001ff */
[----:B-----5:R-:W-:-:S05]  /*5bd0*/  HADD2.F32 R74, -RZ, R61.H1_H1 ;  /* 0x3000003dff4a7230 */ /* 0x020fca0000004100 */
        /* <DEDUP_REMOVED lines=10> */
.L_x_4296:
[----:B------:R-:W-:Y:S05]  /*5c80*/  BSYNC B1 ;  /* 0x0000000000017941 */ /* 0x000fea0003800000 */
.L_x_4294:
        /* <DEDUP_REMOVED lines=8> */
.L_x_4305:
        /* <DEDUP_REMOVED lines=12> */
.L_x_4308:
[----:B------:R-:W-:Y:S02]  /*5dd0*/  IMAD.MOV.U32 R125, RZ, RZ, R150 ;  /* 0x000000ffff7d7224 */ /* 0x000fe400078e0096 */
.L_x_4309:
[----:B------:R-:W-:Y:S05]  /*5de0*/  BSYNC B2 ;  /* 0x0000000000027941 */ /* 0x000fea0003800000 */
.L_x_4307:
        /* <DEDUP_REMOVED lines=16> */
.L_x_4313:
[----:B------:R-:W-:Y:S05]  /*5ef0*/  BSYNC B3 ;  /* 0x0000000000037941 */ /* 0x000fea0003800000 */
.L_x_4312:
        /* <DEDUP_REMOVED lines=44> */
.L_x_4311:
[----:B------:R-:W-:Y:S05]  /*61c0*/  BSYNC B2 ;  /* 0x0000000000027941 */ /* 0x000fea0003800000 */
.L_x_4310:
[----:B------:R-:W0:Y:S01]  /*61d0*/  I2F.U32 R73, R125 ;  /* 0x0000007d00497306 */ /* 0x000e220000201000 */
[----:B-----5:R-:W-:Y:S01]  /*61e0*/  HADD2.F32 R75, -RZ, R62.H0_H0 ;  /* 0x2000003eff4b7230 */ /* 0x020fe20000004100 */
[----:B------:R-:W-:Y:S01]  /*61f0*/  IMAD.MOV.U32 R74, RZ, RZ, 0x2f800000 ;  /* 0x2f800000ff4a7424 */ /* 0x000fe200078e00ff */
[----:B------:R-:W-:-:S03]  /*6200*/  @P3 HADD2.F32 R132, -RZ, R66.H0_H0 ;  /* 0x20000042ff843230 */ /* 0x000fc60000004100 */
[----:B------:R-:W-:Y:S02]  /*6210*/  FMUL.FTZ R75, R75, c[0x0][0x1ec] ;  /* 0x00007b004b4b7a20 */ /* 0x000fe40000410000 */
[----:B0-----:R-:W-:Y:S02]  /*6220*/  FFMA.FTZ R73, R73, R74, 1.1641532182693481445e-10 ;  /* 0x2f00000049497423 */ /* 0x001fe4000001004a */
[----:B------:R-:W-:-:S03]  /*6230*/  FMUL.FTZ R74, R75, c[0x0][0x1e8] ;  /* 0x00007a004b4a7a20 */ /* 0x000fc60000410000 */
[----:B------:R-:W-:-:S04]  /*6240*/  FSETP.GTU.FTZ.AND P5, PT, R73, c[0x0][0x1e4], PT ;  /* 0x0000790049007a0b */ /* 0x000fc80003fbc000 */
[----:B------:R-:W-:Y:S02]  /*6250*/  FSEL R74, R74, RZ, !P5 ;  /* 0x000000ff4a4a7208 */ /* 0x000fe40006800000 */
[----:B------:R-:W-:-:S03]  /*6260*/  SEL R73, RZ, 0x1, P5 ;  /* 0x00000001ff497807 */ /* 0x000fc60002800000 */
[----:B------:R-:W-:Y:S01]  /*6270*/  FMUL.FTZ R139, R25, R74 ;  /* 0x0000004a198b7220 */ /* 0x000fe20000410000 */
[----:B------:R-:W-:-:S03]  /*6280*/  PRMT R125, R73, 0x7610, R125 ;  /* 0x00007610497d7816 */ /* 0x000fc6000000007d */
[----:B------:R-:W-:Y:S02]  /*6290*/  @P3 FADD.FTZ R139, R132, R139 ;  /* 0x0000008b848b3221 */ /* 0x000fe40000010000 */
.L_x_4306:
[----:B------:R-:W-:Y:S05]  /*62a0*/  BSYNC B1 ;  /* 0x0000000000017941 */ /* 0x000fea0003800000 */
.L_x_4304:
        /* <DEDUP_REMOVED lines=8> */
.L_x_4315:
        /* <DEDUP_REMOVED lines=12> */
.L_x_4318:
[----:B------:R-:W-:Y:S02]  /*63f0*/  MOV R126, R150 ;  /* 0x00000096007e7202 */ /* 0x000fe40000000f00 */
.L_x_4319:
[----:B------:R-:W-:Y:S05]  /*6400*/  BSYNC B2 ;  /* 0x0000000000027941 */ /* 0x000fea0003800000 */
.L_x_4317:
        /* <DEDUP_REMOVED lines=16> */
.L_x_4323:
[----:B------:R-:W-:Y:S05]  /*6510*/  BSYNC B3 ;  /* 0x0000000000037941 */ /* 0x000fea0003800000 */
.L_x_4322:
        /* <DEDUP_REMOVED lines=44> */
.L_x_4321:
[----:B------:R-:W-:Y:S05]  /*67e0*/  BSYNC B2 ;  /* 0x0000000000027941 */ /* 0x000fea0003800000 */
.L_x_4320:
        /* <DEDUP_REMOVED lines=13> */
.L_x_4316:
[----:B------:R-:W-:Y:S05]  /*68c0*/  BSYNC B1 ;  /* 0x0000000000017941 */ /* 0x000fea0003800000 */
.L_x_4314:
        /* <DEDUP_REMOVED lines=8> */
.L_x_4325:
        /* <DEDUP_REMOVED lines=12> */
.L_x_4328:
[----:B------:R-:W-:Y:S02]  /*6a10*/  IMAD.MOV.U32 R129, RZ, RZ, R150 ;  /* 0x000000ffff817224 */ /* 0x000fe400078e0096 */
.L_x_4329:
[----:B------:R-:W-:Y:S05]  /*6a20*/  BSYNC B2 ;  /* 0x0000000000027941 */ /* 0x000fea0003800000 */
.L_x_4327:
        /* <DEDUP_REMOVED lines=16> */
.L_x_4333:
[----:B------:R-:W-:Y:S05]  /*6b30*/  BSYNC B3 ;  /* 0x0000000000037941 */ /* 0x000fea0003800000 */
.L_x_4332:
        /* <DEDUP_REMOVED lines=44> */
.L_x_4331:
[----:B------:R-:W-:Y:S05]  /*6e00*/  BSYNC B2 ;  /* 0x0000000000027941 */ /* 0x000fea0003800000 */
.L_x_4330:
[----:B------:R-:W0:Y:S01]  /*6e10*/  I2F.U32 R73, R129 ;  /* 0x0000008100497306 */ /* 0x000e220000201000 */
[----:B------:R-:W-:-:S10]  /*6e20*/  HFMA2.MMA R74, -RZ, RZ, 0.1171875, 0 ;  /* 0x2f800000ff4a7435 */ /* 0x000fd400000001ff */
[----:B0-----:R-:W-:Y:S01]  /*6e30*/  FFMA.FTZ R73, R73, R74, 1.1641532182693481445e-10 ;  /* 0x2f00000049497423 */ /* 0x001fe2000001004a */
[----:B-----5:R-:W-:-:S04]  /*6e40*/  HADD2.F32 R74, -RZ, R63.H0_H0 ;  /* 0x2000003fff4a7230 */ /* 0x020fc80000004100 */
[----:B------:R-:W-:Y:S01]  /*6e50*/  FSETP.GTU.FTZ.AND P5, PT, R73, c[0x0][0x1e4], PT ;  /* 0x0000790049007a0b */ /* 0x000fe20003fbc000 */
[----:B------:R-:W-:-:S03]  /*6e60*/  FMUL.FTZ R74, R74, c[0x0][0x1ec] ;  /* 0x00007b004a4a7a20 */ /* 0x000fc60000410000 */
[----:B------:R-:W-:Y:S01]  /*6e70*/  SEL R129, RZ, 0x1, P5 ;  /* 0x00000001ff817807 */ /* 0x000fe20002800000 */
[----:B------:R-:W-:-:S05]  /*6e80*/  FMUL.FTZ R74, R74, c[0x0][0x1e8] ;  /* 0x00007a004a4a7a20 */ /* 0x000fca0000410000 */
[----:B------:R-:W-:-:S05]  /*6e90*/  FSEL R74, R74, RZ, !P5 ;  /* 0x000000ff4a4a7208 */ /* 0x000fca0006800000 */
[----:B------:R-:W-:Y:S01]  /*6ea0*/  FMUL.FTZ R143, R27, R74 ;  /* 0x0000004a1b8f7220 */ /* 0x000fe20000410000 */
[----:B------:R-:W-:-:S05]  /*6eb0*/  @P3 HADD2.F32 R74, -RZ, R67.H0_H0 ;  /* 0x20000043ff4a3230 */ /* 0x000fca0000004100 */
[----:B------:R-:W-:Y:S02]  /*6ec0*/  @P3 FADD.FTZ R143, R74, R143 ;  /* 0x0000008f4a8f3221 */ /* 0x000fe40000010000 */
.L_x_4326:
[----:B------:R-:W-:Y:S05]  /*6ed0*/  BSYNC B1 ;  /* 0x0000000000017941 */ /* 0x000fea0003800000 */
.L_x_4324:
        /* <DEDUP_REMOVED lines=8> */
.L_x_4335:
        /* <DEDUP_REMOVED lines=12> */
.L_x_4338:
[----:B------:R-:W-:Y:S02]  /*7020*/  IMAD.MOV.U32 R146, RZ, RZ, R150 ;  /* 0x000000ffff927224 */ /* 0x000fe400078e0096 */
.L_x_4339:
[----:B------:R-:W-:Y:S05]  /*7030*/  BSYNC B2 ;  /* 0x0000000000027941 */ /* 0x000fea0003800000 */
.L_x_4337:
        /* <DEDUP_REMOVED lines=16> */
.L_x_4343:
[----:B------:R-:W-:Y:S05]  /*7140*/  BSYNC B3 ;  /* 0x0000000000037941 */ /* 0x000fea0003800000 */
.L_x_4342:
        /* <DEDUP_REMOVED lines=44> */
.L_x_4341:
[----:B------:R-:W-:Y:S05]  /*7410*/  BSYNC B2 ;  /* 0x0000000000027941 */ /* 0x000fea0003800000 */
.L_x_4340:
        /* <DEDUP_REMOVED lines=12> */
.L_x_4336:
[----:B------:R-:W-:Y:S05]  /*74e0*/  BSYNC B1 ;  /* 0x0000000000017941 */ /* 0x000fea0003800000 */
.L_x_4334:
        /* <DEDUP_REMOVED lines=29> */
.L_x_4345:
[----:B------:R-:W-:Y:S05]  /*76c0*/  BSYNC B1 ;  /* 0x0000000000017941 */ /* 0x000fea0003800000 */
.L_x_4344:
[----:B------:R-:W-:Y:S02]  /*76d0*/  IADD3 R142, R142, 0x100, RZ ;  /* 0x000001008e8e7810 */ /* 0x000fe40007ffe0ff */
[----:B------:R-:W-:Y:S02]  /*76e0*/  IADD3 R140, R140, 0x100, RZ ;  /* 0x000001008c8c7810 */ /* 0x000fe40007ffe0ff */
.L_x_4263:
[----:B------:R-:W-:Y:S05]  /*76f0*/  BSYNC B0 ;  /* 0x0000000000007941 */ /* 0x000fea0003800000 */
.L_x_4262:
        /* <DEDUP_REMOVED lines=19> */
.L_x_4349:
        /* <DEDUP_REMOVED lines=12> */
.L_x_4352:
[----:B------:R-:W-:Y:S02]  /*78f0*/  IMAD.MOV.U32 R117, RZ, RZ, R150 ;  /* 0x000000ffff757224 */ /* 0x000fe400078e0096 */
.L_x_4353:
[----:B------:R-:W-:Y:S05]  /*7900*/  BSYNC B2 ;  /* 0x0000000000027941 */ /* 0x000fea0003800000 */
.L_x_4351:
        /* <DEDUP_REMOVED lines=16> */
.L_x_4357:
[----:B------:R-:W-:Y:S05]  /*7a10*/  BSYNC B3 ;  /* 0x0000000000037941 */ /* 0x000fea0003800000 */
.L_x_4356:
        /* <DEDUP_REMOVED lines=43> */
.L_x_4355:
[----:B------:R-:W-:Y:S05]  /*7cd0*/  BSYNC B2 ;  /* 0x0000000000027941 */ /* 0x000fea0003800000 */
.L_x_4354:
        /* <DEDUP_REMOVED lines=13> */
.L_x_4350:
[----:B------:R-:W-:Y:S05]  /*7db0*/  BSYNC B1 ;  /* 0x0000000000017941 */ /* 0x000fea0003800000 */
.L_x_4348:
        /* <DEDUP_REMOVED lines=8> */
.L_x_4359:
        /* <DEDUP_REMOVED lines=12> */
.L_x_4362:
[----:B------:R-:W-:Y:S02]  /*7f00*/  MOV R118, R150 ;  /* 0x0000009600767202 */ /* 0x000fe40000000f00 */
.L_x_4363:
[----:B------:R-:W-:Y:S05]  /*7f10*/  BSYNC B2 ;  /* 0x0000000000027941 */ /* 0x000fea0003800000 */
.L_x_4361:
        /* <DEDUP_REMOVED lines=16> */
.L_x_4367:
[----:B------:R-:W-:Y:S05]  /*8020*/  BSYNC B3 ;  /* 0x0000000000037941 */ /* 0x000fea0003800000 */
.L_x_4366:
        /* <DEDUP_REMOVED lines=43> */
.L_x_4365:
[----:B------:R-:W-:Y:S05]  /*82e0*/  BSYNC B2 ;  /* 0x0000000000027941 */ /* 0x000fea0003800000 */
.L_x_4364:
        /* <DEDUP_REMOVED lines=13> */
.L_x_4360:
[----:B------:R-:W-:Y:S05]  /*83c0*/  BSYNC B1 ;  /* 0x0000000000017941 */ /* 0x000fea0003800000 */
.L_x_4358:
        /* <DEDUP_REMOVED lines=8> */
.L_x_4369:
        /* <DEDUP_REMOVED lines=12> */
.L_x_4372:
[----:B------:R-:W-:Y:S02]  /*8510*/  IMAD.MOV.U32 R121, RZ, RZ, R150 ;  /* 0x000000ffff797224 */ /* 0x000fe400078e0096 */
.L_x_4373:
[----:B------:R-:W-:Y:S05]  /*8520*/  BSYNC B2 ;  /* 0x0000000000027941 */ /* 0x000fea0003800000 */
.L_x_4371:
        /* <DEDUP_REMOVED lines=16> */
.L_x_4377:
[----:B------:R-:W-:Y:S05]  /*8630*/  BSYNC B3 ;  /* 0x0000000000037941 */ /* 0x000fea0003800000 */
.L_x_4376:
        /* <DEDUP_REMOVED lines=43> */
.L_x_4375:
[----:B------:R-:W-:Y:S05]  /*88f0*/  BSYNC B2 ;  /* 0x0000000000027941 */ /* 0x000fea0003800000 */
.L_x_4374:
        /* <DEDUP_REMOVED lines=13> */
.L_x_4370:
[----:B------:R-:W-:Y:S05]  /*89d0*/  BSYNC B1 ;  /* 0x0000000000017941 */ /* 0x000fea0003800000 */
.L_x_4368:
        /* <DEDUP_REMOVED lines=8> */
.L_x_4379:
        /* <DEDUP_REMOVED lines=12> */
.L_x_4382:
[----:B------:R-:W-:Y:S02]  /*8b20*/  IMAD.MOV.U32 R122, RZ, RZ, R150 ;  /* 0x000000ffff7a7224 */ /* 0x000fe400078e0096 */
.L_x_4383:
[----:B------:R-:W-:Y:S05]  /*8b30*/  BSYNC B2 ;  /* 0x0000000000027941 */ /* 0x000fea0003800000 */
.L_x_4381:
        /* <DEDUP_REMOVED lines=16> */
.L_x_4387:
[----:B------:R-:W-:Y:S05]  /*8c40*/  BSYNC B3 ;  /* 0x0000000000037941 */ /* 0x000fea0003800000 */
.L_x_4386:
        /* <DEDUP_REMOVED lines=43> */
.L_x_4385:
[----:B------:R-:W-:Y:S05]  /*8f00*/  BSYNC B2 ;  /* 0x0000000000027941 */ /* 0x000fea0003800000 */
.L_x_4384:
        /* <DEDUP_REMOVED lines=13> */
.L_x_4380:
[----:B------:R-:W-:Y:S05]  /*8fe0*/  BSYNC B1 ;  /* 0x0000000000017941 */ /* 0x000fea0003800000 */
.L_x_4378:
        /* <DEDUP_REMOVED lines=8> */
.L_x_4389:
        /* <DEDUP_REMOVED lines=12> */
.L_x_4392:
[----:B------:R-:W-:Y:S02]  /*9130*/  MOV R125, R150 ;  /* 0x00000096007d7202 */ /* 0x000fe40000000f00 */
.L_x_4393:
[----:B------:R-:W-:Y:S05]  /*9140*/  BSYNC B2 ;  /* 0x0000000000027941 */ /* 0x000fea0003800000 */
.L_x_4391:
        /* <DEDUP_REMOVED lines=16> */
.L_x_4397:
[----:B------:R-:W-:Y:S05]  /*9250*/  BSYNC B3 ;  /* 0x0000000000037941 */ /* 0x000fea0003800000 */
.L_x_4396:
        /* <DEDUP_REMOVED lines=44> */
.L_x_4395:
[----:B------:R-:W-:Y:S05]  /*9520*/  BSYNC B2 ;  /* 0x0000000000027941 */ /* 0x000fea0003800000 */
.L_x_4394:
        /* <DEDUP_REMOVED lines=13> */
.L_x_4390:
[----:B------:R-:W-:Y:S05]  /*9600*/  BSYNC B1 ;  /* 0x0000000000017941 */ /* 0x000fea0003800000 */
.L_x_4388:
        /* <DEDUP_REMOVED lines=8> */
.L_x_4399:
        /* <DEDUP_REMOVED lines=12> */
.L_x_4402:
[----:B------:R-:W-:Y:S02]  /*9750*/  IMAD.MOV.U32 R126, RZ, RZ, R150 ;  /* 0x000000ffff7e7224 */ /* 0x000fe400078e0096 */
.L_x_4403:
[----:B------:R-:W-:Y:S05]  /*9760*/  BSYNC B2 ;  /* 0x0000000000027941 */ /* 0x000fea0003800000 */
.L_x_4401:
        /* <DEDUP_REMOVED lines=16> */
.L_x_4407:
[----:B------:R-:W-:Y:S05]  /*9870*/  BSYNC B3 ;  /* 0x0000000000037941 */ /* 0x000fea0003800000 */
.L_x_4406:
        /* <DEDUP_REMOVED lines=44> */
.L_x_4405:
[----:B------:R-:W-:Y:S05]  /*9b40*/  BSYNC B2 ;  /* 0x0000000000027941 */ /* 0x000fea0003800000 */
.L_x_4404:
        /* <DEDUP_REMOVED lines=13> */
.L_x_4400:
[----:B------:R-:W-:Y:S05]  /*9c20*/  BSYNC B1 ;  /* 0x0000000000017941 */ /* 0x000fea0003800000 */
.L_x_4398:
        /* <DEDUP_REMOVED lines=8> */
.L_x_4409:
        /* <DEDUP_REMOVED lines=12> */
.L_x_4412:
[----:B------:R-:W-:Y:S02]  /*9d70*/  IMAD.MOV.U32 R129, RZ, RZ, R150 ;  /* 0x000000ffff817224 */ /* 0x000fe400078e0096 */
.L_x_4413:
[----:B------:R-:W-:Y:S05]  /*9d80*/  BSYNC B2 ;  /* 0x0000000000027941 */ /* 0x000fea0003800000 */
.L_x_4411:
        /* <DEDUP_REMOVED lines=16> */
.L_x_4417:
[----:B------:R-:W-:Y:S05]  /*9e90*/  BSYNC B3 ;  /* 0x0000000000037941 */ /* 0x000fea0003800000 */
.L_x_4416:
        /* <DEDUP_REMOVED lines=41> */
[----:B------:R-:W-:Y:S01]  /*a130*/  IMAD.MOV.U32 R72, RZ, RZ, RZ ;  /* 0x000000ffff487224 */ /* 0x000fe200078e00ff */
[----:B------:R-:W-:Y:S02]  /*a140*/  LOP3.LUT R152, R75, R132, R108, 0x96, !PT ;  /* 0x000000844b987212 */ /* 0x000fe400078e966c */
[----:B------:R-:W-:Y:S02]  /*a150*/  MOV R156, R74 ;  /* 0x0000004a009c7202 */ /* 0x000fe40000000f00 */
.L_x_4415:
[----:B------:R-:W-:Y:S05]  /*a160*/  BSYNC B2 ;  /* 0x0000000000027941 */ /* 0x000fea0003800000 */
.L_x_4414:
        /* <DEDUP_REMOVED lines=13> */
.L_x_4410:
[----:B------:R-:W-:Y:S05]  /*a240*/  BSYNC B1 ;  /* 0x0000000000017941 */ /* 0x000fea0003800000 */
.L_x_4408:
        /* <DEDUP_REMOVED lines=8> */
.L_x_4419:
        /* <DEDUP_REMOVED lines=12> */
.L_x_4422:
[----:B------:R-:W-:Y:S02]  /*a390*/  IMAD.MOV.U32 R144, RZ, RZ, R150 ;  /* 0x000000ffff907224 */ /* 0x000fe400078e0096 */
.L_x_4423:
[----:B------:R-:W-:Y:S05]  /*a3a0*/  BSYNC B2 ;  /* 0x0000000000027941 */ /* 0x000fea0003800000 */
.L_x_4421:
        /* <DEDUP_REMOVED lines=16> */
.L_x_4427:
[----:B------:R-:W-:Y:S05]  /*a4b0*/  BSYNC B3 ;  /* 0x0000000000037941 */ /* 0x000fea0003800000 */
.L_x_4426:
        /* <DEDUP_REMOVED lines=44> */
.L_x_4425:
[----:B------:R-:W-:Y:S05]  /*a780*/  BSYNC B2 ;  /* 0x0000000000027941 */ /* 0x000fea0003800000 */
.L_x_4424:
[----:B------:R-:W0:Y:S01]  /*a790*/  I2F.U32 R72, R144 ;  /* 0x0000009000487306 */ /* 0x000e220000201000 */
[----:B------:R-:W-:-:S10]  /*a7a0*/  HFMA2.MMA R73, -RZ, RZ, 0.1171875, 0 ;  /* 0x2f800000ff497435 */ /* 0x000fd400000001ff */
        /* <DEDUP_REMOVED lines=10> */
.L_x_4420:
[----:B------:R-:W-:Y:S05]  /*a850*/  BSYNC B1 ;  /* 0x0000000000017941 */ /* 0x000fea0003800000 */
.L_x_4418:
[----:B------:R-:W-:Y:S01]  /*a860*/  IMAD.MOV.U32 R133, RZ, RZ, 0x10 ;  /* 0x00000010ff857424 */ /* 0x000fe200078e00ff */
[----:B------:R-:W-:Y:S02]  /*a870*/  F2FP.PACK_AB R75, R159, R157 ;  /* 0x0000009d9f4b723e */ /* 0x000fe400000000ff */
[----:B------:R-:W-:Y:S01]  /*a880*/  F2FP.PACK_AB R74, R155, R153 ;  /* 0x000000999b4a723e */ /* 0x000fe200000000ff */
[----:B------:R-:W-:Y:S01]  /*a890*/  IMAD.WIDE.U32 R132, R142, R133, c[0x0][0x188] ;  /* 0x000062008e847625 */ /* 0x000fe200078e0085 */
[----:B------:R-:W-:Y:S02]  /*a8a0*/  F2FP.PACK_AB R73, R151, R149 ;  /* 0x000000959749723e */ /* 0x000fe400000000ff */
[----:B------:R-:W-:-:S05]  /*a8b0*/  F2FP.PACK_AB R72, R147, R145 ;  /* 0x000000919348723e */ /* 0x000fca00000000ff */
[----:B------:R0:W-:Y:S01]  /*a8c0*/  STG.E.128 [R132.64], R72 ;  /* 0x0000004884007986 */ /* 0x0001e2000c101d04 */
[----:B------:R-:W-:Y:S05]  /*a8d0*/  @!P2 BRA `(.L_x_4347) ;  /* 0x000001400000a947 */ /* 0x000fea0003800000 */
[----:B0-----:R-:W-:Y:S02]  /*a8e0*/  SHF.L.U32 R72, R129, 0x10, RZ ;  /* 0x0000001081487819 */ /* 0x001fe400000006ff */
[----:B------:R-:W-:Y:S02]  /*a8f0*/  LOP3.LUT R74, R121, 0xff, RZ, 0xc0, !PT ;  /* 0x000000ff794a7812 */ /* 0x000fe400078ec0ff */
[----:B------:R-:W-:Y:S02]  /*a900*/  LOP3.LUT R73, R72, 0xff0000, RZ, 0xc0, !PT ;  /* 0x00ff000048497812 */ /* 0x000fe400078ec0ff */
[----:B------:R-:W-:Y:S01]  /*a910*/  LOP3.LUT R72, R146, 0xffff, RZ, 0xc0, !PT ;  /* 0x0000ffff92487812 */ /* 0x000fe200078ec0ff */
[----:B------:R-:W-:Y:S01]  /*a920*/  IMAD.WIDE.U32 R74, R74, 0x10000, RZ ;  /* 0x000100004a4a7825 */ /* 0x000fe200078e00ff */
[----:B------:R-:W-:Y:S02]  /*a930*/  LOP3.LUT R132, R118, 0xff, RZ, 0xc0, !PT ;  /* 0x000000ff76847812 */ /* 0x000fe400078ec0ff */
[----:B------:R-:W-:-:S02]  /*a940*/  PRMT R72, R73, 0x4210, R72 ;  /* 0x0000421049487816 */ /* 0x000fc40000000048 */
[----:B------:R-:W-:Y:S01]  /*a950*/  PRMT R73, R126, 0x7104, RZ ;  /* 0x000071047e497816 */ /* 0x000fe200000000ff */
[----:B------:R-:W-:-:S03]  /*a960*/  IMAD.WIDE.U32 R132, R132, 0x100, RZ ;  /* 0x0000010084847825 */ /* 0x000fc600078e00ff */
        /* <DEDUP_REMOVED lines=11> */
.L_x_4347:
[----:B------:R-:W-:Y:S05]  /*aa20*/  BSYNC B0 ;  /* 0x0000000000007941 */ /* 0x000fea0003800000 */
.L_x_4346:
        /* <DEDUP_REMOVED lines=33> */
.L_x_4438:
        /* <DEDUP_REMOVED lines=69> */
.L_x_4439:
[C---:B------:R-:W-:Y:S01]  /*b090*/  LOP3.LUT P2, RZ, R0.reuse, 0x1f, RZ, 0xc0, !PT ;  /* 0x0000001f00ff7812 */ /* 0x040fe2000784c0ff */
        /* <DEDUP_REMOVED lines=10> */
[----:B------:R-:W-:Y:S01]  /*b140*/  @!P2 IMAD.IADD R75, R132, 0x1, R75 ;  /* 0x00000001844ba824 */ /* 0x000fe200078e024b */
[----:B------:R-:W-:Y:S01]  /*b150*/  MOV R74, RZ ;  /* 0x000000ff004a7202 */ /* 0x000fe20000000f00 */
[----:B------:R-:W-:Y:S01]  /*b160*/  @!P2 IMAD.MOV.U32 R74, RZ, RZ, R113 ;  /* 0x000000ffff4aa224 */ /* 0x000fe200078e0071 */
[----:B------:R-:W-:Y:S01]  /*b170*/  LOP3.LUT P3, RZ, R133, 0x1f, R0, 0xf8, !PT ;  /* 0x0000001f85ff7812 */ /* 0x000fe2000786f800 */
[----:B------:R-:W-:Y:S02]  /*b180*/  BSSY B0, `(.L_x_4430) ;  /* 0x00000b2000007945 */ /* 0x000fe40003800000 */
[----:B------:R-:W-:Y:S01]  /*b190*/  I2F R144, R74 ;  /* 0x0000004a00907306 */ /* 0x000fe20000201400 */
[----:B------:R-:W1:Y:S04]  /*b1a0*/  SHFL.DOWN PT, R163, R74, 0x4, 0x1f ;  /* 0x08801f004aa37f89 */ /* 0x000e6800000e0000 */
[----:B------:R2:W-:Y:S01]  /*b1b0*/  @!P2 LDS.64 R72, [R75.X8] ;  /* 0x000000004b48a984 */ /* 0x0005e20000008a00 */
[----:B------:R-:W-:-:S02]  /*b1c0*/  ISETP.NE.AND P2, PT, RZ, UR6, PT ;  /* 0x00000006ff007c0c */ /* 0x000fc4000bf45270 */
[----:B-1----:R-:W-:Y:S01]  /*b1d0*/  IADD3 R140, R163, R74, RZ ;  /* 0x0000004aa38c7210 */ /* 0x002fe20007ffe0ff */
        /* <DEDUP_REMOVED lines=97> */
[----:B------:R-:W-:-:S04]  /*b7f0*/  F2FP.PACK_AB R74, R132, R75 ;  /* 0x0000004b844a723e */ /* 0x000fc800000000ff */
[----:B------:R-:W-:Y:S01]  /*b800*/  F2FP.PACK_AB R75, R138, R133 ;  /* 0x000000858a4b723e */ /* 0x000fe200000000ff */
[----:B------:R-:W-:-:S10]  /*b810*/  HFMA2.MMA R133, -RZ, RZ, 0, 9.5367431640625e-07 ;  /* 0x00000010ff857435 */ /* 0x000fd400000001ff */
[C---:B------:R-:W-:Y:S01]  /*b820*/  IMAD.WIDE.U32 R132, R136.reuse, R133, c[0x0][0x208] ;  /* 0x0000820088847625 */ /* 0x040fe200078e0085 */
[----:B------:R-:W-:-:S04]  /*b830*/  IADD3 R136, R136, 0x100, RZ ;  /* 0x0000010088887810 */ /* 0x000fc80007ffe0ff */
[----:B------:R0:W-:Y:S03]  /*b840*/  STG.E.128 [R132.64], R72 ;  /* 0x0000004884007986 */ /* 0x0001e6000c101d04 */
.L_x_4433:
[----:B------:R-:W-:Y:S05]  /*b850*/  BSYNC B1 ;  /* 0x0000000000017941 */ /* 0x000fea0003800000 */
.L_x_4432:
        /* <DEDUP_REMOVED lines=31> */
[----:B------:R-:W-:-:S04]  /*ba50*/  IMAD.MOV.U32 R133, RZ, RZ, 0x10 ;  /* 0x00000010ff857424 */ /* 0x000fc800078e00ff */
[C---:B------:R-:W-:Y:S01]  /*ba60*/  IMAD.WIDE.U32 R132, R136.reuse, R133, c[0x0][0x208] ;  /* 0x0000820088847625 */ /* 0x040fe200078e0085 */
[----:B------:R-:W-:-:S04]  /*ba70*/  IADD3 R136, R136, 0x100, RZ ;  /* 0x0000010088887810 */ /* 0x000fc80007ffe0ff */
[----:B------:R0:W-:Y:S03]  /*ba80*/  STG.E.128 [R132.64], R72 ;  /* 0x0000004884007986 */ /* 0x0001e6000c101d04 */
.L_x_4435:
[----:B------:R-:W-:Y:S05]  /*ba90*/  BSYNC B1 ;  /* 0x0000000000017941 */ /* 0x000fea0003800000 */
.L_x_4434:
        /* <DEDUP_REMOVED lines=10> */
[C---:B------:R-:W-:Y:S02]  /*bb40*/  FMUL.FTZ R133, R165.reuse, R75 ;  /* 0x0000004ba5857220 */ /* 0x040fe40000410000 */
[----:B------:R-:W-:Y:S01]  /*bb50*/  FMUL.FTZ R72, R165, R72 ;  /* 0x00000048a5487220 */ /* 0x000fe20000410000 */
[----:B------:R-:W-:Y:S01]  /*bb60*/  F2FP.PACK_AB R75, R163, R142 ;  /* 0x0000008ea34b723e */ /* 0x000fe200000000ff */
[----:B------:R-:W-:-:S02]  /*bb70*/  FMUL.FTZ R73, R165, R73 ;  /* 0x00000049a5497220 */ /* 0x000fc40000410000 */
[--C-:B------:R-:W-:Y:S02]  /*bb80*/  FADD.FTZ R74, R149, -R140.reuse ;  /* 0x8000008c954a7221 */ /* 0x100fe40000010000 */
[--C-:B------:R-:W-:Y:S02]  /*bb90*/  FADD.FTZ R132, R153, -R140.reuse ;  /* 0x8000008c99847221 */ /* 0x100fe40000010000 */
[----:B------:R-:W-:Y:S02]  /*bba0*/  FADD.FTZ R140, R155, -R140 ;  /* 0x8000008c9b8c7221 */ /* 0x000fe40000010000 */
[----:B------:R-:W-:Y:S02]  /*bbb0*/  FFMA.FTZ R163, R90, R133, R103 ;  /* 0x000000855aa37223 */ /* 0x000fe40000010067 */
[----:B------:R-:W-:Y:S02]  /*bbc0*/  FFMA.FTZ R72, R83, R72, R94 ;  /* 0x0000004853487223 */ /* 0x000fe4000001005e */
[----:B------:R-:W-:-:S02]  /*bbd0*/  FFMA.FTZ R133, R88, R73, R101 ;  /* 0x0000004958857223 */ /* 0x000fc40000010065 */
[C---:B------:R-:W-:Y:S02]  /*bbe0*/  FMUL.FTZ R74, R165.reuse, R74 ;  /* 0x0000004aa54a7220 */ /* 0x040fe40000410000 */
[----:B------:R-:W-:Y:S01]  /*bbf0*/  FMUL.FTZ R138, R165, R132 ;  /* 0x00000084a58a7220 */ /* 0x000fe20000410000 */
[----:B------:R-:W-:Y:S01]  /*bc00*/  F2FP.PACK_AB R72, R133, R72 ;  /* 0x000000488548723e */ /* 0x000fe200000000ff */
[----:B------:R-:W-:Y:S01]  /*bc10*/  FMUL.FTZ R140, R165, R140 ;  /* 0x0000008ca58c7220 */ /* 0x000fe20000410000 */
[----:B------:R-:W-:Y:S01]  /*bc20*/  MOV R133, 0x10 ;  /* 0x0000001000857802 */ /* 0x000fe20000000f00 */
[----:B------:R-:W-:Y:S02]  /*bc30*/  FFMA.FTZ R132, R87, R74, R102 ;  /* 0x0000004a57847223 */ /* 0x000fe40000010066 */
[----:B------:R-:W-:Y:S02]  /*bc40*/  FFMA.FTZ R74, R89, R138, R104 ;  /* 0x0000008a594a7223 */ /* 0x000fe40000010068 */
[----:B------:R-:W-:Y:S01]  /*bc50*/  FFMA.FTZ R165, R92, R140, R105 ;  /* 0x0000008c5ca57223 */ /* 0x000fe20000010069 */
[----:B------:R-:W-:Y:S01]  /*bc60*/  F2FP.PACK_AB R73, R163, R132 ;  /* 0x00000084a349723e */ /* 0x000fe200000000ff */
[----:B------:R-:W-:-:S03]  /*bc70*/  IMAD.WIDE.U32 R132, R136, R133, c[0x0][0x208] ;  /* 0x0000820088847625 */ /* 0x000fc600078e0085 */
[----:B------:R-:W-:-:S05]  /*bc80*/  F2FP.PACK_AB R74, R165, R74 ;  /* 0x0000004aa54a723e */ /* 0x000fca00000000ff */
[----:B------:R0:W-:Y:S02]  /*bc90*/  STG.E.128 [R132.64], R72 ;  /* 0x0000004884007986 */ /* 0x0001e4000c101d04 */
.L_x_4431:
[----:B0-----:R-:W-:Y:S05]  /*bca0*/  BSYNC B0 ;  /* 0x0000000000007941 */ /* 0x001fea0003800000 */
.L_x_4430:
[----:B------:R-:W-:Y:S02]  /*bcb0*/  IADD3 R5, R5, c[0x0][0x160], RZ ;  /* 0x0000580005057a10 */ /* 0x000fe40007ffe0ff */
[----:B------:R-:W-:Y:S02]  /*bcc0*/  LOP3.LUT P3, RZ, R112, 0xff, RZ, 0xc0, !PT ;  /* 0x000000ff70ff7812 */ /* 0x000fe4000786c0ff */
[----:B------:R-:W-:Y:S02]  /*bcd0*/  ISETP.GE.AND P2, PT, R5, c[0x0][0x164], PT ;  /* 0x0000590005007a0c */ /* 0x000fe40003f46270 */
[----:B------:R-:W-:-:S11]  /*bce0*/  SEL R112, RZ, 0x1, P3 ;  /* 0x00000001ff707807 */ /* 0x000fd60001800000 */
[----:B------:R-:W-:Y:S01]  /*bcf0*/  @P2 CALL.REL.NOINC `(.L_x_4436) ;  /* 0x0000001000002944 */ /* 0x000fe20003c00000 */
[----:B------:R-:W-:Y:S05]  /*bd00*/  BRA `(.L_x_4437) ;  /* 0xffff51e000007947 */ /* 0x000fea000383ffff */
.L_x_4436:
[----:B------:R-:W-:Y:S05]  /*bd10*/  EXIT ;  /* 0x000000000000794d */ /* 0x000fea0003800000 */
.L_x_4428:
[----:B------:R-:W-:Y:S01]  /*bd20*/  HFMA2.MMA R73, -RZ, RZ, 0, 5.9604644775390625e-08 ;  /* 0x00000001ff497435 */ /* 0x000fe200000001ff */
[----:B------:R-:W-:Y:S01]  /*bd30*/  IMAD.MOV.U32 R140, RZ, RZ, R72 ;  /* 0x000000ffff8c7224 */ /* 0x000fe200078e0048 */
[----:B------:R-:W-:Y:S01]  /*bd40*/  MOV R144, 0xffffffff ;  /* 0xffffffff00907802 */ /* 0x000fe20000000f00 */
[----:B------:R-:W-:Y:S01]  /*bd50*/  IMAD.MOV.U32 R133, RZ, RZ, 0x1f ;  /* 0x0000001fff857424 */ /* 0x000fe200078e00ff */
[----:B------:R-:W-:Y:S02]  /*bd60*/  MOV R74, 0xbd80 ;  /* 0x0000bd80004a7802 */ /* 0x000fe40000000f00 */
[----:B-----5:R-:W-:Y:S05]  /*bd70*/  CALL.REL.NOINC `($__internal_30_$__cuda_sm70_shflsync_bfly_p) ;  /* 0x000006b000007944 */ /* 0x020fea0003c00000 */
[----:B01----:R-:W-:Y:S05]  /*bd80*/  BRA `(.L_x_4438) ;  /* 0xffffeeb000007947 */ /* 0x003fea000383ffff */
.L_x_4429:
[----:B------:R-:W-:Y:S01]  /*bd90*/  HFMA2.MMA R133, -RZ, RZ, 0, 1.847743988037109375e-06 ;  /* 0x0000001fff857435 */ /* 0x000fe200000001ff */
[----:B------:R-:W-:Y:S01]  /*bda0*/  IMAD.MOV.U32 R73, RZ, RZ, 0x2 ;  /* 0x00000002ff497424 */ /* 0x000fe200078e00ff */
[----:B------:R-:W-:Y:S01]  /*bdb0*/  MOV R74, 0xbde0 ;  /* 0x0000bde0004a7802 */ /* 0x000fe20000000f00 */
[----:B------:R-:W-:-:S03]  /*bdc0*/  IMAD.MOV.U32 R144, RZ, RZ, -0x1 ;  /* 0xffffffffff907424 */ /* 0x000fc600078e00ff */
[----:B0----5:R-:W-:Y:S05]  /*bdd0*/  CALL.REL.NOINC `($__internal_30_$__cuda_sm70_shflsync_bfly_p) ;  /* 0x0000065000007944 */ /* 0x021fea0003c00000 */
[----:B01----:R-:W-:Y:S01]  /*bde0*/  FADD.FTZ R140, R140, R73 ;  /* 0x000000498c8c7221 */ /* 0x003fe20000010000 */
[----:B------:R-:W-:Y:S01]  /*bdf0*/  MOV R73, 0x4 ;  /* 0x0000000400497802 */ /* 0x000fe20000000f00 */
[----:B------:R-:W-:Y:S01]  /*be00*/  IMAD.MOV.U32 R133, RZ, RZ, 0x1f ;  /* 0x0000001fff857424 */ /* 0x000fe200078e00ff */
[----:B------:R-:W-:-:S02]  /*be10*/  MOV R144, 0xffffffff ;  /* 0xffffffff00907802 */ /* 0x000fc40000000f00 */
[----:B------:R-:W-:Y:S02]  /*be20*/  MOV R74, 0xbe40 ;  /* 0x0000be40004a7802 */ /* 0x000fe40000000f00 */
[----:B------:R-:W-:Y:S05]  /*be30*/  CALL.REL.NOINC `($__internal_30_$__cuda_sm70_shflsync_bfly_p) ;  /* 0x000005f000007944 */ /* 0x000fea0003c00000 */
[----:B0-----:R-:W-:Y:S01]  /*be40*/  HFMA2.MMA R133, -RZ, RZ, 0, 1.847743988037109375e-06 ;  /* 0x0000001fff857435 */ /* 0x001fe200000001ff */
[----:B-1----:R-:W-:Y:S01]  /*be50*/  FADD.FTZ R140, R140, R73 ;  /* 0x000000498c8c7221 */ /* 0x002fe20000010000 */
[----:B------:R-:W-:Y:S01]  /*be60*/  MOV R74, 0xbea0 ;  /* 0x0000bea0004a7802 */ /* 0x000fe20000000f00 */
[----:B------:R-:W-:Y:S02]  /*be70*/  IMAD.MOV.U32 R73, RZ, RZ, 0x8 ;  /* 0x00000008ff497424 */ /* 0x000fe400078e00ff */
[----:B------:R-:W-:Y:S02]  /*be80*/  IMAD.MOV.U32 R144, RZ, RZ, -0x1 ;  /* 0xffffffffff907424 */ /* 0x000fe400078e00ff */
[----:B------:R-:W-:Y:S05]  /*be90*/  CALL.REL.NOINC `($__internal_30_$__cuda_sm70_shflsync_bfly_p) ;  /* 0x0000059000007944 */ /* 0x000fea0003c00000 */
[----:B01----:R-:W-:Y:S01]  /*bea0*/  FADD.FTZ R140, R140, R73 ;  /* 0x000000498c8c7221 */ /* 0x003fe20000010000 */
[----:B------:R-:W-:Y:S01]  /*beb0*/  MOV R73, 0x10 ;  /* 0x0000001000497802 */ /* 0x000fe20000000f00 */
[----:B------:R-:W-:Y:S01]  /*bec0*/  IMAD.MOV.U32 R133, RZ, RZ, 0x1f ;  /* 0x0000001fff857424 */ /* 0x000fe200078e00ff */
[----:B------:R-:W-:Y:S02]  /*bed0*/  MOV R144, 0xffffffff ;  /* 0xffffffff00907802 */ /* 0x000fe40000000f00 */
[----:B------:R-:W-:-:S02]  /*bee0*/  MOV R74, 0xbf00 ;  /* 0x0000bf00004a7802 */ /* 0x000fc40000000f00 */
[----:B------:R-:W-:Y:S05]  /*bef0*/  CALL.REL.NOINC `($__internal_30_$__cuda_sm70_shflsync_bfly_p) ;  /* 0x0000053000007944 */ /* 0x000fea0003c00000 */
[----:B-1----:R-:W-:Y:S01]  /*bf00*/  FADD.FTZ R73, R140, R73 ;  /* 0x000000498c497221 */ /* 0x002fe20000010000 */
[----:B0-----:R-:W-:Y:S01]  /*bf10*/  HFMA2.MMA R133, -RZ, RZ, 0, 1.847743988037109375e-06 ;  /* 0x0000001fff857435 */ /* 0x001fe200000001ff */
[----:B------:R-:W-:-:S02]  /*bf20*/  IMAD.MOV.U32 R144, RZ, RZ, -0x1 ;  /* 0xffffffffff907424 */ /* 0x000fc400078e00ff */
        /* <DEDUP_REMOVED lines=52> */
[----:B------:R-:W-:Y:S05]  /*c270*/  CALL.REL.NOINC `($__internal_30_$__cuda_sm70_shflsync_bfly_p) ;  /* 0x000001b000007944 */ /* 0x000fea0003c00000 */
[----:B01----:R-:W-:Y:S01]  /*c280*/  FADD.FTZ R140, R140, R73 ;  /* 0x000000498c8c7221 */ /* 0x003fe20000010000 */
[----:B------:R-:W-:Y:S01]  /*c290*/  MOV R73, 0x2 ;  /* 0x0000000200497802 */ /* 0x000fe20000000f00 */
[----:B------:R-:W-:Y:S01]  /*c2a0*/  IMAD.MOV.U32 R133, RZ, RZ, 0x1f ;  /* 0x0000001fff857424 */ /* 0x000fe200078e00ff */
[----:B------:R-:W-:Y:S02]  /*c2b0*/  MOV R144, 0xffffffff ;  /* 0xffffffff00907802 */ /* 0x000fe40000000f00 */
[----:B------:R-:W-:Y:S02]  /*c2c0*/  MOV R74, 0xc2e0 ;  /* 0x0000c2e0004a7802 */ /* 0x000fe40000000f00 */
[----:B------:R-:W-:Y:S05]  /*c2d0*/  CALL.REL.NOINC `($__internal_30_$__cuda_sm70_shflsync_bfly_p) ;  /* 0x0000015000007944 */ /* 0x000fea0003c00000 */
[----:B0-----:R-:W-:Y:S01]  /*c2e0*/  HFMA2.MMA R133, -RZ, RZ, 0, 1.847743988037109375e-06 ;  /* 0x0000001fff857435 */ /* 0x001fe200000001ff */
[----:B-1----:R-:W-:Y:S01]  /*c2f0*/  FADD.FTZ R140, R140, R73 ;  /* 0x000000498c8c7221 */ /* 0x002fe20000010000 */
[----:B------:R-:W-:Y:S01]  /*c300*/  MOV R74, 0xc340 ;  /* 0x0000c340004a7802 */ /* 0x000fe20000000f00 */
[----:B------:R-:W-:-:S02]  /*c310*/  IMAD.MOV.U32 R73, RZ, RZ, 0x4 ;  /* 0x00000004ff497424 */ /* 0x000fc400078e00ff */
[----:B------:R-:W-:Y:S02]  /*c320*/  IMAD.MOV.U32 R144, RZ, RZ, -0x1 ;  /* 0xffffffffff907424 */ /* 0x000fe400078e00ff */
[----:B------:R-:W-:Y:S05]  /*c330*/  CALL.REL.NOINC `($__internal_30_$__cuda_sm70_shflsync_bfly_p) ;  /* 0x000000f000007944 */ /* 0x000fea0003c00000 */
[----:B01----:R-:W-:Y:S01]  /*c340*/  FADD.FTZ R140, R140, R73 ;  /* 0x000000498c8c7221 */ /* 0x003fe20000010000 */
[----:B------:R-:W-:Y:S01]  /*c350*/  MOV R73, 0x8 ;  /* 0x0000000800497802 */ /* 0x000fe20000000f00 */
[----:B------:R-:W-:Y:S01]  /*c360*/  IMAD.MOV.U32 R133, RZ, RZ, 0x1f ;  /* 0x0000001fff857424 */ /* 0x000fe200078e00ff */
[----:B------:R-:W-:Y:S02]  /*c370*/  MOV R144, 0xffffffff ;  /* 0xffffffff00907802 */ /* 0x000fe40000000f00 */
[----:B------:R-:W-:Y:S02]  /*c380*/  MOV R74, 0xc3a0 ;  /* 0x0000c3a0004a7802 */ /* 0x000fe40000000f00 */
[----:B------:R-:W-:Y:S05]  /*c390*/  CALL.REL.NOINC `($__internal_30_$__cuda_sm70_shflsync_bfly_p) ;  /* 0x0000009000007944 */ /* 0x000fea0003c00000 */
[----:B-1----:R-:W-:Y:S01]  /*c3a0*/  FADD.FTZ R142, R140, R73 ;  /* 0x000000498c8e7221 */ /* 0x002fe20000010000 */
[----:B0-----:R-:W-:Y:S01]  /*c3b0*/  HFMA2.MMA R133, -RZ, RZ, 0, 1.847743988037109375e-06 ;  /* 0x0000001fff857435 */ /* 0x001fe200000001ff */
[----:B------:R-:W-:Y:S01]  /*c3c0*/  IMAD.MOV.U32 R73, RZ, RZ, 0x10 ;  /* 0x00000010ff497424 */ /* 0x000fe200078e00ff */
[----:B------:R-:W-:Y:S01]  /*c3d0*/  MOV R74, 0xc410 ;  /* 0x0000c410004a7802 */ /* 0x000fe20000000f00 */
[----:B------:R-:W-:Y:S01]  /*c3e0*/  IMAD.MOV.U32 R144, RZ, RZ, -0x1 ;  /* 0xffffffffff907424 */ /* 0x000fe200078e00ff */
[----:B------:R-:W-:-:S02]  /*c3f0*/  MOV R140, R142 ;  /* 0x0000008e008c7202 */ /* 0x000fc40000000f00 */
[----:B------:R-:W-:Y:S05]  /*c400*/  CALL.REL.NOINC `($__internal_30_$__cuda_sm70_shflsync_bfly_p) ;  /* 0x0000002000007944 */ /* 0x000fea0003c00000 */
[----:B-1----:R-:W-:Y:S01]  /*c410*/  IMAD.MOV.U32 R75, RZ, RZ, R73 ;  /* 0x000000ffff4b7224 */ /* 0x002fe200078e0049 */
[----:B0-----:R-:W-:Y:S05]  /*c420*/  BRA `(.L_x_4439) ;  /* 0xffffec6000007947 */ /* 0x001fea000383ffff */
        .weak           $__internal_30_$__cuda_sm70_shflsync_bfly_p
        .type           $__internal_30_$__cuda_sm70_shflsync_bfly_p,@function
        .size           $__internal_30_$__cuda_sm70_shflsync_bfly_p,(.L_x_22118 - $__internal_30_$__cuda_sm70_shflsync_bfly_p)
$__internal_30_$__cuda_sm70_shflsync_bfly_p:
[----:B------:R-:W-:Y:S01]  /*c430*/  HFMA2.MMA R75, -RZ, RZ, 0, 0 ;  /* 0x00000000ff4b7435 */ /* 0x000fe200000001ff */
[----:B------:R-:W-:Y:S04]  /*c440*/  WARPSYNC R144 ;  /* 0x0000009000007348 */ /* 0x000fe80003800000 */
[----:B------:R0:W1:Y:S01]  /*c450*/  SHFL.BFLY PT, R73, R140, R73, R133 ;  /* 0x0c0000498c497389 */ /* 0x00006200000e0085 */
[----:B------:R-:W-:Y:S05]  /*c460*/  RET.REL.NODEC R74 `(_ZN10layer_norm13ln_fwd_kernelINS_13Kernel_traitsI6__halfS2_S2_S2_fjLj6144ELj1ELj1ELj8ELj16ENS_18Kernel_traits_baseILj6144ES2_S2_S2_S2_fjLj256EEEEELb1ELb1ELb1ELb0EEEvNS_9FwdParamsE) ;  /* 0xffff3b904a007950 */ /* 0x000fea0003c3ffff */
.L_x_4440:
        /* <DEDUP_REMOVED lines=9> */
.L_x_22118:


//--------------------- .text._ZN10layer_norm13ln_fwd_kernelINS_13Kernel_traitsI6__halfS2_S2_S2_fjLj6144ELj1ELj1ELj8ELj16ENS_18Kernel_traits_baseILj6144ES2_S2_S2_S2_fjLj256EEEEELb1ELb1ELb1ELb1EEEvNS_9FwdParamsE --------------------------
	.section	.text._ZN10layer_norm13ln_fwd_kernelINS_13Kernel_traitsI6__halfS2_S2_S2_fjLj6144ELj1ELj1ELj8ELj16ENS_18Kernel_traits_baseILj6144ES2_S2_S2_S2_fjLj256EEEEELb1ELb1ELb1ELb1EEEvNS_9FwdParamsE,"ax",@progbits
	.sectioninfo	@"SHI_REGISTERS=128"
	.align	128
        .global         _ZN10layer_norm13ln_fwd_kernelINS_13Kernel_traitsI6__halfS2_S2_S2_fjLj6144ELj1ELj1ELj8ELj16ENS_18Kernel_traits_baseILj6144ES2_S2_S2_S2_fjLj256EEEEELb1ELb1ELb1ELb1EEEvNS_9FwdParamsE
        .type           _ZN10layer_norm13ln_fwd_kernelINS_13Kernel_traitsI6__halfS2_S2_S2_fjLj6144ELj1ELj1ELj8ELj16ENS_18Kernel_traits_baseILj6144ES2_S2_S2_S2_fjLj256EEEEELb1ELb1ELb1ELb1EEEvNS_9FwdParamsE,@function
        .size           _ZN10layer_norm13ln_fwd_kernelINS_13Kernel_traitsI6__halfS2_S2_S2_fjLj6144ELj1ELj1ELj8ELj16ENS_18Kernel_traits_baseILj6144ES2_S2_S2_S2_fjLj256EEEEELb1ELb1ELb1ELb1EEEvNS_9FwdParamsE,(.L_x_22119 - _ZN10layer_norm13ln_fwd_kernelINS_13Kernel_traitsI6__halfS2_S2_S2_fjLj6144ELj1ELj1ELj8ELj16ENS_18Kernel_traits_baseILj6144ES2_S2_S2_S2_fjLj256EEEEELb1ELb1ELb1ELb1EEEvNS_9FwdParamsE)
        .other          _ZN10layer_norm13ln_fwd_kernelINS_13Kernel_traitsI6__halfS2_S2_S2_fjLj6144ELj1ELj1ELj8ELj16ENS_18Kernel_traits_baseILj6144ES2_S2_S2_S2_fjLj256EEEEELb1ELb1ELb1ELb1EEEvNS_9FwdParamsE,@"STO_CUDA_ENTRY STV_DEFAULT"
_ZN10layer_norm13ln_fwd_kernelINS_13Kernel_traitsI6__halfS2_S2_S2_fjLj6144ELj1ELj1ELj8ELj16ENS_18Kernel_traits_baseILj6144ES2_S2_S2_S2_fjLj256EEEEELb1ELb1ELb1ELb1EEEvNS_9FwdParamsE:
.text._ZN10layer_norm13ln_fwd_kernelINS_13Kernel_traitsI6__halfS2_S2_S2_fjLj6144ELj1ELj1ELj8ELj16ENS_18Kernel_traits_baseILj6144ES2_S2_S2_S2_fjLj256EEEEELb1ELb1ELb1ELb1EEEvNS_9FwdParamsE:
        /* <DEDUP_REMOVED lines=17> */
[----:B------:R-:W-:Y:S01]  /*0110*/  LEA.HI R19, R18, R19, RZ, 0x18 ;  /* 0x0000001312137211 */ /* 0x000fe200078fc0ff */
        /* <DEDUP_REMOVED lines=49> */
[----:B------:R-:W-:Y:S01]  /*0430*/  UIADD3 UR23, UR4, -0xe443238, URZ ;  /* 0xf1bbcdc804177890 */ /* 0x000fe2000fffe03f */
[----:B------:R-:W-:Y:S01]  /*0440*/  LOP3.LUT R18, R18, 0xff, RZ, 0xc0, !PT ;  /* 0x000000ff12127812 */ /* 0x000fe200078ec0ff */
[----:B------:R-:W-:Y:S01]  /*0450*/  UIADD3 UR24, UR5, -0x24c28bd8, URZ ;  /* 0xdb3d742805187890 */ /* 0x000fe2000fffe03f */
        /* <DEDUP_REMOVED lines=9> */
[----:B------:R-:W-:-:S02]  /*04f0*/  LEA R8, P3, R18, c[0x0][0x1c8], 0x4 ;  /* 0x0000720012087a11 */ /* 0x000fc400078620ff */
[----:B------:R-:W-:Y:S01]  /*0500*/  IMAD.WIDE.U32 R16, R16, -0x326172a9, RZ ;  /* 0xcd9e8d5710107825 */ /* 0x000fe200078e00ff */
[----:B------:R-:W-:-:S03]  /*0510*/  LOP3.LUT R53, R11, UR22, R12, 0x96, !PT ;  /* 0x000000160b357c12 */ /* 0x000fc6000f8e960c */
[----:B------:R-:W-:Y:S01]  /*0520*/  IMAD.X R9, RZ, RZ, c[0x0][0x1cc], P3 ;  /* 0x00007300ff097624 */ /* 0x000fe200018e06ff */
[----:B------:R-:W-:Y:S01]  /*0530*/  LOP3.LUT R52, R17, UR21, R14, 0x96, !PT ;  /* 0x0000001511347c12 */ /* 0x000fe2000f8e960e */
[----:B------:R-:W-:Y:S01]  /*0540*/  IMAD.HI.U32 R13, R53, -0x326172a9, RZ ;  /* 0xcd9e8d57350d7827 */ /* 0x000fe200078e00ff */
[----:B0-----:R-:W-:-:S03]  /*0550*/  IADD3 R2, P2, R0, c[0x0][0x1b0], RZ ;  /* 0x00006c0000027a10 */ /* 0x001fc60007f5e0ff */
[----:B------:R-:W-:Y:S01]  /*0560*/  IMAD.HI.U32 R11, R52, -0x2daee0ad, RZ ;  /* 0xd2511f53340b7827 */ /* 0x000fe200078e00ff */
[----:B------:R-:W-:Y:S02]  /*0570*/  IADD3.X R3, RZ, c[0x0][0x1b4], RZ, P2, !PT ;  /* 0x00006d00ff037a10 */ /* 0x000fe400017fe4ff */
[----:B------:R-:W-:Y:S02]  /*0580*/  LOP3.LUT R76, R13, UR23, R16, 0x96, !PT ;  /* 0x000000170d4c7c12 */ /* 0x000fe4000f8e9610 */
[----:B------:R-:W-:Y:S01]  /*0590*/  LOP3.LUT R72, R11, UR24, R10, 0x96, !PT ;  /* 0x000000180b487c12 */ /* 0x000fe2000f8e960a */
[----:B------:R-:W-:Y:S06]  /*05a0*/  @P1 EXIT ;  /* 0x000000000000194d */ /* 0x000fec0003800000 */
[----:B-----5:R-:W-:Y:S01]  /*05b0*/  @!P0 CS2R R6, SRZ ;  /* 0x0000000000068805 */ /* 0x020fe2000001ff00 */
[----:B------:R-:W-:Y:S01]  /*05c0*/  @!P0 CS2R R48, SRZ ;  /* 0x0000000000308805 */ /* 0x000fe2000001ff00 */
[----:B------:R-:W-:Y:S01]  /*05d0*/  @!P0 CS2R R44, SRZ ;  /* 0x00000000002c8805 */ /* 0x000fe2000001ff00 */
[----:B------:R-:W-:Y:S01]  /*05e0*/  @!P0 CS2R R4, SRZ ;  /* 0x0000000000048805 */ /* 0x000fe2000001ff00 */
[----:B------:R-:W-:Y:S01]  /*05f0*/  @!P0 CS2R R50, SRZ ;  /* 0x0000000000328805 */ /* 0x000fe2000001ff00 */
[----:B------:R-:W-:Y:S01]  /*0600*/  @!P0 CS2R R46, SRZ ;  /* 0x00000000002e8805 */ /* 0x000fe2000001ff00 */
[--C-:B------:R-:W-:Y:S01]  /*0610*/  HADD2.F32 R13, -RZ, R6.reuse.H0_H0 ;  /* 0x20000006ff0d7230 */ /* 0x100fe20000004100 */
[----:B------:R-:W-:Y:S01]  /*0620*/  UIADD3 UR25, UR4, -0x700cb87f, URZ ;  /* 0x8ff3478104197890 */ /* 0x000fe2000fffe03f */
[----:B------:R-:W-:Y:S01]  /*0630*/  HADD2.F32 R12, -RZ, R6.H1_H1 ;  /* 0x30000006ff0c7230 */ /* 0x000fe20000004100 */
[----:B------:R-:W-:Y:S01]  /*0640*/  UIADD3 UR26, UR5, -0x695add53, URZ ;  /* 0x96a522ad051a7890 */ /* 0x000fe2000fffe03f */
[--C-:B------:R-:W-:Y:S01]  /*0650*/  HADD2.F32 R11, -RZ, R7.reuse.H0_H0 ;  /* 0x20000007ff0b7230 */ /* 0x100fe20000004100 */
[----:B------:R0:W5:Y:S01]  /*0660*/  LDG.E.128 R40, [R2.64] ;  /* 0x0000000602287981 */ /* 0x000162000c1e1d00 */
[----:B------:R-:W-:Y:S01]  /*0670*/  HADD2.F32 R10, -RZ, R7.H1_H1 ;  /* 0x30000007ff0a7230 */ /* 0x000fe20000004100 */
[----:B------:R-:W-:Y:S01]  /*0680*/  IMAD.HI.U32 R78, R72, -0x326172a9, RZ ;  /* 0xcd9e8d57484e7827 */ /* 0x000fe200078e00ff */
[--C-:B------:R-:W-:Y:S01]  /*0690*/  HADD2.F32 R7, -RZ, R49.reuse.H0_H0 ;  /* 0x20000031ff077230 */ /* 0x100fe20000004100 */
[----:B------:R0:W5:Y:S01]  /*06a0*/  LDG.E.128 R36, [R2.64+0x1000] ;  /* 0x0010000602247981 */ /* 0x000162000c1e1d00 */
[----:B------:R-:W-:Y:S01]  /*06b0*/  HADD2.F32 R6, -RZ, R49.H1_H1 ;  /* 0x30000031ff067230 */ /* 0x000fe20000004100 */
[----:B------:R-:W-:Y:S01]  /*06c0*/  IMAD R49, R53, -0x326172a9, RZ ;  /* 0xcd9e8d5735317824 */ /* 0x000fe200078e02ff */
[--C-:B------:R-:W-:Y:S01]  /*06d0*/  HADD2.F32 R64, -RZ, R45.reuse.H0_H0 ;  /* 0x2000002dff407230 */ /* 0x100fe20000004100 */
[----:B------:R-:W-:Y:S01]  /*06e0*/  IMAD.WIDE.U32 R76, R76, -0x2daee0ad, RZ ;  /* 0xd2511f534c4c7825 */ /* 0x000fe200078e00ff */
[----:B------:R-:W-:Y:S01]  /*06f0*/  HADD2.F32 R67, -RZ, R45.H1_H1 ;  /* 0x3000002dff437230 */ /* 0x000fe20000004100 */
[----:B------:R0:W5:Y:S02]  /*0700*/  LDG.E.128 R32, [R2.64+0x2000] ;  /* 0x0020000602207981 */ /* 0x000164000c1e1d00 */
[----:B------:R-:W-:Y:S01]  /*0710*/  IMAD R45, R52, -0x2daee0ad, RZ ;  /* 0xd2511f53342d7824 */ /* 0x000fe200078e02ff */
[--C-:B------:R-:W-:Y:S01]  /*0720*/  HADD2.F32 R17, -RZ, R4.reuse.H0_H0 ;  /* 0x20000004ff117230 */ /* 0x100fe20000004100 */
[----:B------:R1:W5:Y:S01]  /*0730*/  LDG.E.128 R28, [R8.64] ;  /* 0x00000006081c7981 */ /* 0x000362000c1e1d00 */
[----:B------:R-:W-:Y:S01]  /*0740*/  HADD2.F32 R16, -RZ, R4.H1_H1 ;  /* 0x30000004ff107230 */ /* 0x000fe20000004100 */
[----:B------:R-:W-:Y:S01]  /*0750*/  LOP3.LUT R78, R78, UR25, R49, 0x96, !PT ;  /* 0x000000194e4e7c12 */ /* 0x000fe2000f8e9631 */
[--C-:B------:R-:W-:Y:S01]  /*0760*/  HADD2.F32 R15, -RZ, R5.reuse.H0_H0 ;  /* 0x20000005ff0f7230 */ /* 0x100fe20000004100 */
[----:B------:R1:W5:Y:S01]  /*0770*/  LDG.E.128 R24, [R8.64+0x1000] ;  /* 0x0010000608187981 */ /* 0x000362000c1e1d00 */
[----:B------:R-:W-:Y:S01]  /*0780*/  HADD2.F32 R14, -RZ, R5.H1_H1 ;  /* 0x30000005ff0e7230 */ /* 0x000fe20000004100 */
[----:B------:R-:W-:Y:S01]  /*0790*/  LOP3.LUT R77, R77, UR26, R45, 0x96, !PT ;  /* 0x0000001a4d4d7c12 */ /* 0x000fe2000f8e962d */
[--C-:B------:R-:W-:Y:S01]  /*07a0*/  HADD2.F32 R5, -RZ, R50.reuse.H0_H0 ;  /* 0x20000032ff057230 */ /* 0x100fe20000004100 */
[----:B------:R1:W5:Y:S01]  /*07b0*/  LDG.E.128 R20, [R8.64+0x2000] ;  /* 0x0020000608147981 */ /* 0x000362000c1e1d00 */
[----:B------:R-:W-:Y:S01]  /*07c0*/  HADD2.F32 R4, -RZ, R50.H1_H1 ;  /* 0x30000032ff047230 */ /* 0x000fe20000004100 */
[----:B------:R-:W-:Y:S01]  /*07d0*/  IMAD.MOV.U32 R70, RZ, RZ, 0x1 ;  /* 0x00000001ff467424 */ /* 0x000fe200078e00ff */
[--C-:B0-----:R-:W-:Y:S01]  /*07e0*/  HADD2.F32 R3, -RZ, R51.reuse.H0_H0 ;  /* 0x20000033ff037230 */ /* 0x101fe20000004100 */
[----:B------:R-:W-:Y:S01]  /*07f0*/  LOP3.LUT R88, R88, 0x3, RZ, 0xc0, !PT ;  /* 0x0000000358587812 */ /* 0x000fe200078ec0ff */
[----:B------:R-:W-:Y:S01]  /*0800*/  HADD2.F32 R2, -RZ, R51.H1_H1 ;  /* 0x30000033ff027230 */ /* 0x000fe20000004100 */
[----:B------:R-:W-:Y:S01]  /*0810*/  IMAD R72, R72, -0x326172a9, RZ ;  /* 0xcd9e8d5748487824 */ /* 0x000fe200078e02ff */
[--C-:B------:R-:W-:Y:S01]  /*0820*/  HADD2.F32 R0, -RZ, R44.reuse.H0_H0 ;  /* 0x2000002cff007230 */ /* 0x100fe20000004100 */
[----:B------:R-:W-:Y:S01]  /*0830*/  IMAD.MOV.U32 R71, RZ, RZ, RZ ;  /* 0x000000ffff477224 */ /* 0x000fe200078e00ff */
[----:B------:R-:W-:Y:S01]  /*0840*/  HADD2.F32 R65, -RZ, R44.H1_H1 ;  /* 0x3000002cff417230 */ /* 0x000fe20000004100 */
[----:B------:R-:W-:Y:S01]  /*0850*/  ULDC.U8 UR8, c[0x0][0x1f0] ;  /* 0x00007c0000087ab9 */ /* 0x000fe20000000000 */
[----:B-1----:R-:W-:-:S02]  /*0860*/  HADD2.F32 R9, -RZ, R48.H0_H0 ;  /* 0x20000030ff097230 */ /* 0x002fc40000004100 */
[----:B------:R-:W-:Y:S02]  /*0870*/  HADD2.F32 R8, -RZ, R48.H1_H1 ;  /* 0x30000030ff087230 */ /* 0x000fe40000004100 */
[--C-:B------:R-:W-:Y:S02]  /*0880*/  HADD2.F32 R66, -RZ, R46.reuse.H0_H0 ;  /* 0x2000002eff427230 */ /* 0x100fe40000004100 */
[----:B------:R-:W-:Y:S02]  /*0890*/  HADD2.F32 R69, -RZ, R46.H1_H1 ;  /* 0x3000002eff457230 */ /* 0x000fe40000004100 */
[--C-:B------:R-:W-:Y:S02]  /*08a0*/  HADD2.F32 R68, -RZ, R47.reuse.H0_H0 ;  /* 0x2000002fff447230 */ /* 0x100fe40000004100 */
[----:B------:R-:W-:Y:S02]  /*08b0*/  HADD2.F32 R79, -RZ, R47.H1_H1 ;  /* 0x3000002fff4f7230 */ /* 0x000fe40000004100 */
.L_x_4692:
        /* <DEDUP_REMOVED lines=28> */
[----:B-1----:R-:W-:Y:S02]  /*0a80*/  IMAD.MOV.U32 R97, RZ, RZ, RZ ;  /* 0x000000ffff617224 */ /* 0x002fe400078e00ff */
[----:B------:R-:W-:Y:S01]  /*0a90*/  IMAD.MOV.U32 R52, RZ, RZ, R88 ;  /* 0x000000ffff347224 */ /* 0x000fe200078e0058 */
[----:B------:R-:W-:Y:S05]  /*0aa0*/  @!P0 BRA `(.L_x_4443) ;  /* 0x000005b000008947 */ /* 0x000fea0003800000 */
[----:B------:R-:W-:Y:S01]  /*0ab0*/  MOV R52, R88 ;  /* 0x0000005800347202 */ /* 0x000fe20000000f00 */
[----:B-----5:R-:W-:Y:S01]  /*0ac0*/  HADD2.F32 R97, -RZ, R44.H0_H0 ;  /* 0x2000002cff617230 */ /* 0x020fe20000004100 */
[----:B------:R-:W-:Y:S05]  /*0ad0*/  BRA `(.L_x_4443) ;  /* 0x0000058000007947 */ /* 0x000fea0003800000 */
.L_x_4442:
        /* <DEDUP_REMOVED lines=12> */
.L_x_4445:
[----:B------:R-:W-:Y:S02]  /*0ba0*/  IMAD.MOV.U32 R59, RZ, RZ, R72 ;  /* 0x000000ffff3b7224 */ /* 0x000fe400078e0048 */
.L_x_4446:
[----:B------:R-:W-:Y:S05]  /*0bb0*/  BSYNC B1 ;  /* 0x0000000000017941 */ /* 0x000fea0003800000 */
.L_x_4444:
        /* <DEDUP_REMOVED lines=16> */
.L_x_4450:
[----:B------:R-:W-:Y:S05]  /*0cc0*/  BSYNC B2 ;  /* 0x0000000000027941 */ /* 0x000fea0003800000 */
.L_x_4449:
        /* <DEDUP_REMOVED lines=43> */
.L_x_4448:
[----:B------:R-:W-:Y:S05]  /*0f80*/  BSYNC B1 ;  /* 0x0000000000017941 */ /* 0x000fea0003800000 */
.L_x_4447:
[----:B------:R-:W0:Y:S01]  /*0f90*/  I2F.U32 R53, R59 ;  /* 0x0000003b00357306 */ /* 0x000e220000201000 */
[----:B-----5:R-:W-:Y:S01]  /*0fa0*/  HADD2.F32 R54, -RZ, R48.H0_H0 ;  /* 0x20000030ff367230 */ /* 0x020fe20000004100 */
[----:B------:R-:W-:Y:S01]  /*0fb0*/  IMAD.MOV.U32 R56, RZ, RZ, 0x2f800000 ;  /* 0x2f800000ff387424 */ /* 0x000fe200078e00ff */
[----:B------:R-:W-:-:S03]  /*0fc0*/  HADD2.F32 R97, -RZ, R28.H0_H0 ;  /* 0x2000001cff617230 */ /* 0x000fc60000004100 */
[----:B------:R-:W-:-:S04]  /*0fd0*/  FMUL.FTZ R54, R54, c[0x0][0x1ec] ;  /* 0x00007b0036367a20 */ /* 0x000fc80000410000 */
[----:B------:R-:W-:Y:S02]  /*0fe0*/  FMUL.FTZ R54, R54, c[0x0][0x1e8] ;  /* 0x00007a0036367a20 */ /* 0x000fe40000410000 */
[----:B0-----:R-:W-:Y:S01]  /*0ff0*/  FFMA.FTZ R53, R53, R56, 1.1641532182693481445e-10 ;  /* 0x2f00000035357423 */ /* 0x001fe20000010038 */
[----:B------:R-:W-:-:S04]  /*1000*/  @P0 HADD2.F32 R56, -RZ, R44.H0_H0 ;  /* 0x2000002cff380230 */ /* 0x000fc80000004100 */
[----:B------:R-:W-:-:S04]  /*1010*/  FSETP.GTU.FTZ.AND P3, PT, R53, c[0x0][0x1e4], PT ;  /* 0x0000790035007a0b */ /* 0x000fc80003f7c000 */
[----:B------:R-:W-:Y:S02]  /*1020*/  FSEL R54, R54, RZ, !P3 ;  /* 0x000000ff36367208 */ /* 0x000fe40005800000 */
[----:B------:R-:W-:-:S03]  /*1030*/  SEL R80, RZ, 0x1, P3 ;  /* 0x00000001ff507807 */ /* 0x000fc60001800000 */
[----:B------:R-:W-:-:S04]  /*1040*/  FMUL.FTZ R97, R54, R97 ;  /* 0x0000006136617220 */ /* 0x000fc80000410000 */
[----:B------:R-:W-:Y:S02]  /*1050*/  @P0 FADD.FTZ R97, R97, R56 ;  /* 0x0000003861610221 */ /* 0x000fe40000010000 */
.L_x_4443:
[----:B------:R-:W-:Y:S05]  /*1060*/  BSYNC B0 ;  /* 0x0000000000007941 */ /* 0x000fea0003800000 */
.L_x_4441:
        /* <DEDUP_REMOVED lines=8> */
.L_x_4452:
        /* <DEDUP_REMOVED lines=12> */
.L_x_4455:
[----:B------:R-:W-:Y:S02]  /*11b0*/  IMAD.MOV.U32 R59, RZ, RZ, R72 ;  /* 0x000000ffff3b7224 */ /* 0x000fe400078e0048 */
.L_x_4456:
[----:B------:R-:W-:Y:S05]  /*11c0*/  BSYNC B1 ;  /* 0x0000000000017941 */ /* 0x000fea0003800000 */
.L_x_4454:
        /* <DEDUP_REMOVED lines=16> */
.L_x_4460:
[----:B------:R-:W-:Y:S05]  /*12d0*/  BSYNC B2 ;  /* 0x0000000000027941 */ /* 0x000fea0003800000 */
.L_x_4459:
        /* <DEDUP_REMOVED lines=43> */
.L_x_4458:
[----:B------:R-:W-:Y:S05]  /*1590*/  BSYNC B1 ;  /* 0x0000000000017941 */ /* 0x000fea0003800000 */
.L_x_4457:
[----:B------:R-:W0:Y:S01]  /*15a0*/  I2F.U32 R52, R59 ;  /* 0x0000003b00347306 */ /* 0x000e220000201000 */
[----:B-----5:R-:W-:Y:S01]  /*15b0*/  HADD2.F32 R54, -RZ, R48.H1_H1 ;  /* 0x30000030ff367230 */ /* 0x020fe20000004100 */
[----:B------:R-:W-:Y:S01]  /*15c0*/  IMAD.MOV.U32 R55, RZ, RZ, 0x2f800000 ;  /* 0x2f800000ff377424 */ /* 0x000fe200078e00ff */
[----:B------:R-:W-:-:S03]  /*15d0*/  HADD2.F32 R95, -RZ, R28.H1_H1 ;  /* 0x3000001cff5f7230 */ /* 0x000fc60000004100 */
        /* <DEDUP_REMOVED lines=9> */
.L_x_4453:
[----:B------:R-:W-:Y:S05]  /*1670*/  BSYNC B0 ;  /* 0x0000000000007941 */ /* 0x000fea0003800000 */
.L_x_4451:
        /* <DEDUP_REMOVED lines=8> */
.L_x_4462:
        /* <DEDUP_REMOVED lines=12> */
.L_x_4465:
[----:B------:R-:W-:Y:S02]  /*17c0*/  MOV R59, R72 ;  /* 0x00000048003b7202 */ /* 0x000fe40000000f00 */
.L_x_4466:
[----:B------:R-:W-:Y:S05]  /*17d0*/  BSYNC B1 ;  /* 0x0000000000017941 */ /* 0x000fea0003800000 */
.L_x_4464:
        /* <DEDUP_REMOVED lines=16> */
.L_x_4470:
[----:B------:R-:W-:Y:S05]  /*18e0*/  BSYNC B2 ;  /* 0x0000000000027941 */ /* 0x000fea0003800000 */
.L_x_4469:
        /* <DEDUP_REMOVED lines=43> */
.L_x_4468:
[----:B------:R-:W-:Y:S05]  /*1ba0*/  BSYNC B1 ;  /* 0x0000000000017941 */ /* 0x000fea0003800000 */
.L_x_4467:
[----:B------:R-:W0:Y:S01]  /*1bb0*/  I2F.U32 R53, R59 ;  /* 0x0000003b00357306 */ /* 0x000e220000201000 */
[----:B------:R-:W-:Y:S01]  /*1bc0*/  HFMA2.MMA R56, -RZ, RZ, 0.1171875, 0 ;  /* 0x2f800000ff387435 */ /* 0x000fe200000001ff */
[----:B-----5:R-:W-:Y:S02]  /*1bd0*/  HADD2.F32 R54, -RZ, R49.H0_H0 ;  /* 0x20000031ff367230 */ /* 0x020fe40000004100 */
        /* <DEDUP_REMOVED lines=10> */
.L_x_4463:
[----:B------:R-:W-:Y:S05]  /*1c80*/  BSYNC B0 ;  /* 0x0000000000007941 */ /* 0x000fea0003800000 */
.L_x_4461:
        /* <DEDUP_REMOVED lines=8> */
.L_x_4472:
        /* <DEDUP_REMOVED lines=12> */
.L_x_4475:
[----:B------:R-:W-:Y:S02]  /*1dd0*/  IMAD.MOV.U32 R59, RZ, RZ, R72 ;  /* 0x000000ffff3b7224 */ /* 0x000fe400078e0048 */
.L_x_4476:
[----:B------:R-:W-:Y:S05]  /*1de0*/  BSYNC B1 ;  /* 0x0000000000017941 */ /* 0x000fea0003800000 */
.L_x_4474:
        /* <DEDUP_REMOVED lines=16> */
.L_x_4480:
[----:B------:R-:W-:Y:S05]  /*1ef0*/  BSYNC B2 ;  /* 0x0000000000027941 */ /* 0x000fea0003800000 */
.L_x_4479:
        /* <DEDUP_REMOVED lines=43> */
.L_x_4478:
[----:B------:R-:W-:Y:S05]  /*21b0*/  BSYNC B1 ;  /* 0x0000000000017941 */ /* 0x000fea0003800000 */
.L_x_4477:
        /* <DEDUP_REMOVED lines=13> */
.L_x_4473:
[----:B------:R-:W-:Y:S05]  /*2290*/  BSYNC B0 ;  /* 0x0000000000007941 */ /* 0x000fea0003800000 */
.L_x_4471:
        /* <DEDUP_REMOVED lines=8> */
.L_x_4482:
        /* <DEDUP_REMOVED lines=12> */
.L_x_4485:
[----:B------:R-:W-:Y:S02]  /*23e0*/  IMAD.MOV.U32 R59, RZ, RZ, R72 ;  /* 0x000000ffff3b7224 */ /* 0x000fe400078e0048 */
.L_x_4486:
[----:B------:R-:W-:Y:S05]  /*23f0*/  BSYNC B1 ;  /* 0x0000000000017941 */ /* 0x000fea0003800000 */
.L_x_4484:
        /* <DEDUP_REMOVED lines=16> */
.L_x_4490:
[----:B------:R-:W-:Y:S05]  /*2500*/  BSYNC B2 ;  /* 0x0000000000027941 */ /* 0x000fea0003800000 */
.L_x_4489:
        /* <DEDUP_REMOVED lines=43> */
.L_x_4488:
[----:B------:R-:W-:Y:S05]  /*27c0*/  BSYNC B1 ;  /* 0x0000000000017941 */ /* 0x000fea0003800000 */
.L_x_4487:
        /* <DEDUP_REMOVED lines=13> */
.L_x_4483:
[----:B------:R-:W-:Y:S05]  /*28a0*/  BSYNC B0 ;  /* 0x0000000000007941 */ /* 0x000fea0003800000 */
.L_x_4481:
        /* <DEDUP_REMOVED lines=8> */
.L_x_4492:
        /* <DEDUP_REMOVED lines=12> */
.L_x_4495:
[----:B------:R-:W-:Y:S02]  /*29f0*/  MOV R59, R72 ;  /* 0x00000048003b7202 */ /* 0x000fe40000000f00 */
.L_x_4496:
[----:B------:R-:W-:Y:S05]  /*2a00*/  BSYNC B1 ;  /* 0x0000000000017941 */ /* 0x000fea0003800000 */
.L_x_4494:
        /* <DEDUP_REMOVED lines=16> */
.L_x_4500:
[----:B------:R-:W-:Y:S05]  /*2b10*/  BSYNC B2 ;  /* 0x0000000000027941 */ /* 0x000fea0003800000 */
.L_x_4499:
        /* <DEDUP_REMOVED lines=43> */
.L_x_4498:
[----:B------:R-:W-:Y:S05]  /*2dd0*/  BSYNC B1 ;  /* 0x0000000000017941 */ /* 0x000fea0003800000 */
.L_x_4497:
[----:B------:R-:W0:Y:S01]  /*2de0*/  I2F.U32 R52, R59 ;  /* 0x0000003b00347306 */ /* 0x000e220000201000 */
[----:B------:R-:W-:Y:S01]  /*2df0*/  HFMA2.MMA R55, -RZ, RZ, 0.1171875, 0 ;  /* 0x2f800000ff377435 */ /* 0x000fe200000001ff */
[----:B-----5:R-:W-:Y:S02]  /*2e00*/  HADD2.F32 R54, -RZ, R50.H1_H1 ;  /* 0x30000032ff367230 */ /* 0x020fe40000004100 */
        /* <DEDUP_REMOVED lines=10> */
.L_x_4493:
[----:B------:R-:W-:Y:S05]  /*2eb0*/  BSYNC B0 ;  /* 0x0000000000007941 */ /* 0x000fea0003800000 */
.L_x_4491:
        /* <DEDUP_REMOVED lines=8> */
.L_x_4502:
        /* <DEDUP_REMOVED lines=12> */
.L_x_4505:
[----:B------:R-:W-:Y:S02]  /*3000*/  IMAD.MOV.U32 R59, RZ, RZ, R72 ;  /* 0x000000ffff3b7224 */ /* 0x000fe400078e0048 */
.L_x_4506:
[----:B------:R-:W-:Y:S05]  /*3010*/  BSYNC B1 ;  /* 0x0000000000017941 */ /* 0x000fea0003800000 */
.L_x_4504:
        /* <DEDUP_REMOVED lines=16> */
.L_x_4510:
[----:B------:R-:W-:Y:S05]  /*3120*/  BSYNC B2 ;  /* 0x0000000000027941 */ /* 0x000fea0003800000 */
.L_x_4509:
        /* <DEDUP_REMOVED lines=43> */
.L_x_4508:
[----:B------:R-:W-:Y:S05]  /*33e0*/  BSYNC B1 ;  /* 0x0000000000017941 */ /* 0x000fea0003800000 */
.L_x_4507:
        /* <DEDUP_REMOVED lines=13> */
.L_x_4503:
[----:B------:R-:W-:Y:S05]  /*34c0*/  BSYNC B0 ;  /* 0x0000000000007941 */ /* 0x000fea0003800000 */
.L_x_4501:
        /* <DEDUP_REMOVED lines=8> */
.L_x_4512:
        /* <DEDUP_REMOVED lines=12> */
.L_x_4515:
[----:B------:R-:W-:Y:S02]  /*3610*/  IMAD.MOV.U32 R59, RZ, RZ, R72 ;  /* 0x000000ffff3b7224 */ /* 0x000fe400078e0048 */
.L_x_4516:
[----:B------:R-:W-:Y:S05]  /*3620*/  BSYNC B1 ;  /* 0x0000000000017941 */ /* 0x000fea0003800000 */
.L_x_4514:
        /* <DEDUP_REMOVED lines=16> */
.L_x_4520:
[----:B------:R-:W-:Y:S05]  /*3730*/  BSYNC B2 ;  /* 0x0000000000027941 */ /* 0x000fea0003800000 */
.L_x_4519:
        /* <DEDUP_REMOVED lines=43> */
.L_x_4518:
[----:B------:R-:W-:Y:S05]  /*39f0*/  BSYNC B1 ;  /* 0x0000000000017941 */ /* 0x000fea0003800000 */
.L_x_4517:
[----:B------:R-:W0:Y:S01]  /*3a00*/  I2F.U32 R52, R59 ;  /* 0x0000003b00347306 */ /* 0x000e220000201000 */
[----:B-----5:R-:W-:Y:S01]  /*3a10*/  HADD2.F32 R53, -RZ, R51.H1_H1 ;  /* 0x30000033ff357230 */ /* 0x020fe20000004100 */
[----:B------:R-:W-:Y:S01]  /*3a20*/  IMAD.MOV.U32 R55, RZ, RZ, 0x2f800000 ;  /* 0x2f800000ff377424 */ /* 0x000fe200078e00ff */
[----:B------:R-:W-:-:S03]  /*3a30*/  @P0 HADD2.F32 R54, -RZ, R47.H1_H1 ;  /* 0x3000002fff360230 */ /* 0x000fc60000004100 */
[----:B------:R-:W-:-:S04]  /*3a40*/  FMUL.FTZ R53, R53, c[0x0][0x1ec] ;  /* 0x00007b0035357a20 */ /* 0x000fc80000410000 */
[----:B------:R-:W-:Y:S02]  /*3a50*/  FMUL.FTZ R53, R53, c[0x0][0x1e8] ;  /* 0x00007a0035357a20 */ /* 0x000fe40000410000 */
[----:B0-----:R-:W-:-:S05]  /*3a60*/  FFMA.FTZ R52, R52, R55, 1.1641532182693481445e-10 ;  /* 0x2f00000034347423 */ /* 0x001fca0000010037 */
[----:B------:R-:W-:Y:S01]  /*3a70*/  FSETP.GTU.FTZ.AND P3, PT, R52, c[0x0][0x1e4], PT ;  /* 0x0000790034007a0b */ /* 0x000fe20003f7c000 */
[----:B------:R-:W-:-:S03]  /*3a80*/  HADD2.F32 R52, -RZ, R31.H1_H1 ;  /* 0x3000001fff347230 */ /* 0x000fc60000004100 */
[----:B------:R-:W-:Y:S02]  /*3a90*/  FSEL R53, R53, RZ, !P3 ;  /* 0x000000ff35357208 */ /* 0x000fe40005800000 */
[----:B------:R-:W-:-:S03]  /*3aa0*/  SEL R87, RZ, 0x1, P3 ;  /* 0x00000001ff577807 */ /* 0x000fc60001800000 */
[----:B------:R-:W-:-:S04]  /*3ab0*/  FMUL.FTZ R59, R53, R52 ;  /* 0x00000034353b7220 */ /* 0x000fc80000410000 */
[----:B------:R-:W-:Y:S02]  /*3ac0*/  @P0 FADD.FTZ R59, R59, R54 ;  /* 0x000000363b3b0221 */ /* 0x000fe40000010000 */
.L_x_4513:
[----:B------:R-:W-:Y:S05]  /*3ad0*/  BSYNC B0 ;  /* 0x0000000000007941 */ /* 0x000fea0003800000 */
.L_x_4511:
        /* <DEDUP_REMOVED lines=33> */
.L_x_4522:
[----:B------:R-:W-:Y:S05]  /*3cf0*/  BSYNC B0 ;  /* 0x0000000000007941 */ /* 0x000fea0003800000 */
.L_x_4521:
        /* <DEDUP_REMOVED lines=10> */
.L_x_4524:
        /* <DEDUP_REMOVED lines=12> */
.L_x_4527:
[----:B------:R-:W-:Y:S02]  /*3e60*/  MOV R62, R72 ;  /* 0x00000048003e7202 */ /* 0x000fe40000000f00 */
.L_x_4528:
[----:B------:R-:W-:Y:S05]  /*3e70*/  BSYNC B1 ;  /* 0x0000000000017941 */ /* 0x000fea0003800000 */
.L_x_4526:
        /* <DEDUP_REMOVED lines=16> */
.L_x_4532:
[----:B------:R-:W-:Y:S05]  /*3f80*/  BSYNC B2 ;  /* 0x0000000000027941 */ /* 0x000fea0003800000 */
.L_x_4531:
        /* <DEDUP_REMOVED lines=43> */
.L_x_4530:
[----:B------:R-:W-:Y:S05]  /*4240*/  BSYNC B1 ;  /* 0x0000000000017941 */ /* 0x000fea0003800000 */
.L_x_4529:
[----:B------:R-:W0:Y:S01]  /*4250*/  I2F.U32 R53, R62 ;  /* 0x0000003e00357306 */ /* 0x000e220000201000 */
[----:B------:R-:W-:Y:S01]  /*4260*/  HFMA2.MMA R54, -RZ, RZ, 0.1171875, 0 ;  /* 0x2f800000ff367435 */ /* 0x000fe200000001ff */
[----:B-----5:R-:W-:Y:S02]  /*4270*/  HADD2.F32 R55, -RZ, R48.H0_H0 ;  /* 0x20000030ff377230 */ /* 0x020fe40000004100 */
[----:B-1----:R-:W-:-:S03]  /*4280*/  @P0 HADD2.F32 R56, -RZ, R44.H0_H0 ;  /* 0x2000002cff380230 */ /* 0x002fc60000004100 */
[----:B------:R-:W-:-:S04]  /*4290*/  FMUL.FTZ R55, R55, c[0x0][0x1ec] ;  /* 0x00007b0037377a20 */ /* 0x000fc80000410000 */
[----:B------:R-:W-:Y:S02]  /*42a0*/  FMUL.FTZ R55, R55, c[0x0][0x1e8] ;  /* 0x00007a0037377a20 */ /* 0x000fe40000410000 */
[----:B0-----:R-:W-:Y:S01]  /*42b0*/  FFMA.FTZ R53, R53, R54, 1.1641532182693481445e-10 ;  /* 0x2f00000035357423 */ /* 0x001fe20000010036 */
[----:B------:R-:W-:-:S04]  /*42c0*/  HADD2.F32 R54, -RZ, R24.H0_H0 ;  /* 0x20000018ff367230 */ /* 0x000fc80000004100 */
[----:B------:R-:W-:-:S04]  /*42d0*/  FSETP.GTU.FTZ.AND P3, PT, R53, c[0x0][0x1e4], PT ;  /* 0x0000790035007a0b */ /* 0x000fc80003f7c000 */
[----:B------:R-:W-:Y:S02]  /*42e0*/  FSEL R113, R55, RZ, !P3 ;  /* 0x000000ff37717208 */ /* 0x000fe40005800000 */
[----:B------:R-:W-:-:S03]  /*42f0*/  SEL R80, RZ, 0x1, P3 ;  /* 0x00000001ff507807 */ /* 0x000fc60001800000 */
[----:B------:R-:W-:-:S04]  /*4300*/  FMUL.FTZ R113, R113, R54 ;  /* 0x0000003671717220 */ /* 0x000fc80000410000 */
[----:B------:R-:W-:Y:S02]  /*4310*/  @P0 FADD.FTZ R113, R56, R113 ;  /* 0x0000007138710221 */ /* 0x000fe40000010000 */
.L_x_4525:
[----:B------:R-:W-:Y:S05]  /*4320*/  BSYNC B0 ;  /* 0x0000000000007941 */ /* 0x000fea0003800000 */
.L_x_4523:
        /* <DEDUP_REMOVED lines=8> */
.L_x_4534:
        /* <DEDUP_REMOVED lines=12> */
.L_x_4537:
[----:B------:R-:W-:Y:S02]  /*4470*/  IMAD.MOV.U32 R62, RZ, RZ, R72 ;  /* 0x000000ffff3e7224 */ /* 0x000fe400078e0048 */
.L_x_4538:
[----:B------:R-:W-:Y:S05]  /*4480*/  BSYNC B1 ;  /* 0x0000000000017941 */ /* 0x000fea0003800000 */
.L_x_4536:
        /* <DEDUP_REMOVED lines=16> */
.L_x_4542:
[----:B------:R-:W-:Y:S05]  /*4590*/  BSYNC B2 ;  /* 0x0000000000027941 */ /* 0x000fea0003800000 */
.L_x_4541:
        /* <DEDUP_REMOVED lines=43> */
.L_x_4540:
[----:B------:R-:W-:Y:S05]  /*4850*/  BSYNC B1 ;  /* 0x0000000000017941 */ /* 0x000fea0003800000 */
.L_x_4539:
[----:B------:R-:W0:Y:S01]  /*4860*/  I2F.U32 R52, R62 ;  /* 0x0000003e00347306 */ /* 0x000e220000201000 */
[----:B-----5:R-:W-:Y:S01]  /*4870*/  HADD2.F32 R54, -RZ, R48.H1_H1 ;  /* 0x30000030ff367230 */ /* 0x020fe20000004100 */
[----:B------:R-:W-:-:S04]  /*4880*/  IMAD.MOV.U32 R55, RZ, RZ, 0x2f800000 ;  /* 0x2f800000ff377424 */ /* 0x000fc800078e00ff */
[----:B------:R-:W-:-:S04]  /*4890*/  FMUL.FTZ R54, R54, c[0x0][0x1ec] ;  /* 0x00007b0036367a20 */ /* 0x000fc80000410000 */
[----:B------:R-:W-:Y:S02]  /*48a0*/  FMUL.FTZ R54, R54, c[0x0][0x1e8] ;  /* 0x00007a0036367a20 */ /* 0x000fe40000410000 */
[----:B0-----:R-:W-:-:S05]  /*48b0*/  FFMA.FTZ R52, R52, R55, 1.1641532182693481445e-10 ;  /* 0x2f00000034347423 */ /* 0x001fca0000010037 */
[----:B------:R-:W-:Y:S01]  /*48c0*/  FSETP.GTU.FTZ.AND P3, PT, R52, c[0x0][0x1e4], PT ;  /* 0x0000790034007a0b */ /* 0x000fe20003f7c000 */
[----:B------:R-:W-:-:S03]  /*48d0*/  HADD2.F32 R52, -RZ, R24.H1_H1 ;  /* 0x30000018ff347230 */ /* 0x000fc60000004100 */
[----:B------:R-:W-:Y:S01]  /*48e0*/  FSEL R111, R54, RZ, !P3 ;  /* 0x000000ff366f7208 */ /* 0x000fe20005800000 */
[----:B------:R-:W-:Y:S01]  /*48f0*/  @P0 HADD2.F32 R54, -RZ, R44.H1_H1 ;  /* 0x3000002cff360230 */ /* 0x000fe20000004100 */
[----:B------:R-:W-:-:S03]  /*4900*/  SEL R81, RZ, 0x1, P3 ;  /* 0x00000001ff517807 */ /* 0x000fc60001800000 */
[----:B------:R-:W-:-:S04]  /*4910*/  FMUL.FTZ R111, R111, R52 ;  /* 0x000000346f6f7220 */ /* 0x000fc80000410000 */
[----:B------:R-:W-:Y:S02]  /*4920*/  @P0 FADD.FTZ R111, R54, R111 ;  /* 0x0000006f366f0221 */ /* 0x000fe40000010000 */
.L_x_4535:
[----:B------:R-:W-:Y:S05]  /*4930*/  BSYNC B0 ;  /* 0x0000000000007941 */ /* 0x000fea0003800000 */
.L_x_4533:
        /* <DEDUP_REMOVED lines=8> */
.L_x_4544:
        /* <DEDUP_REMOVED lines=12> */
.L_x_4547:
[----:B------:R-:W-:Y:S02]  /*4a80*/  MOV R62, R72 ;  /* 0x00000048003e7202 */ /* 0x000fe40000000f00 */
.L_x_4548:
[----:B------:R-:W-:Y:S05]  /*4a90*/  BSYNC B1 ;  /* 0x0000000000017941 */ /* 0x000fea0003800000 */
.L_x_4546:
        /* <DEDUP_REMOVED lines=16> */
.L_x_4552:
[----:B------:R-:W-:Y:S05]  /*4ba0*/  BSYNC B2 ;  /* 0x0000000000027941 */ /* 0x000fea0003800000 */
.L_x_4551:
        /* <DEDUP_REMOVED lines=43> */
.L_x_4550:
[----:B------:R-:W-:Y:S05]  /*4e60*/  BSYNC B1 ;  /* 0x0000000000017941 */ /* 0x000fea0003800000 */
.L_x_4549:
        /* <DEDUP_REMOVED lines=13> */
.L_x_4545:
[----:B------:R-:W-:Y:S05]  /*4f40*/  BSYNC B0 ;  /* 0x0000000000007941 */ /* 0x000fea0003800000 */
.L_x_4543:
        /* <DEDUP_REMOVED lines=8> */
.L_x_4554:
        /* <DEDUP_REMOVED lines=12> */
.L_x_4557:
[----:B------:R-:W-:Y:S02]  /*5090*/  IMAD.MOV.U32 R62, RZ, RZ, R72 ;  /* 0x000000ffff3e7224 */ /* 0x000fe400078e0048 */
.L_x_4558:
[----:B------:R-:W-:Y:S05]  /*50a0*/  BSYNC B1 ;  /* 0x0000000000017941 */ /* 0x000fea0003800000 */
.L_x_4556:
        /* <DEDUP_REMOVED lines=16> */
.L_x_4562:
[----:B------:R-:W-:Y:S05]  /*51b0*/  BSYNC B2 ;  /* 0x0000000000027941 */ /* 0x000fea0003800000 */
.L_x_4561:
        /* <DEDUP_REMOVED lines=43> */
.L_x_4560:
[----:B------:R-:W-:Y:S05]  /*5470*/  BSYNC B1 ;  /* 0x0000000000017941 */ /* 0x000fea0003800000 */
.L_x_4559:
        /* <DEDUP_REMOVED lines=13> */
.L_x_4555:
[----:B------:R-:W-:Y:S05]  /*5550*/  BSYNC B0 ;  /* 0x0000000000007941 */ /* 0x000fea0003800000 */
.L_x_4553:
        /* <DEDUP_REMOVED lines=8> */
.L_x_4564:
        /* <DEDUP_REMOVED lines=12> */
.L_x_4567:
[----:B------:R-:W-:Y:S02]  /*56a0*/  MOV R62, R72 ;  /* 0x00000048003e7202 */ /* 0x000fe40000000f00 */
.L_x_4568:
[----:B------:R-:W-:Y:S05]  /*56b0*/  BSYNC B1 ;  /* 0x0000000000017941 */ /* 0x000fea0003800000 */
.L_x_4566:
        /* <DEDUP_REMOVED lines=16> */
.L_x_4572:
[----:B------:R-:W-:Y:S05]  /*57c0*/  BSYNC B2 ;  /* 0x0000000000027941 */ /* 0x000fea0003800000 */
.L_x_4571:
        /* <DEDUP_REMOVED lines=43> */
.L_x_4570:
[----:B------:R-:W-:Y:S05]  /*5a80*/  BSYNC B1 ;  /* 0x0000000000017941 */ /* 0x000fea0003800000 */
.L_x_4569:
        /* <DEDUP_REMOVED lines=13> */
.L_x_4565:
[----:B------:R-:W-:Y:S05]  /*5b60*/  BSYNC B0 ;  /* 0x0000000000007941 */ /* 0x000fea0003800000 */
.L_x_4563:
        /* <DEDUP_REMOVED lines=8> */
.L_x_4574:
        /* <DEDUP_REMOVED lines=12> */
.L_x_4577:
[----:B------:R-:W-:Y:S02]  /*5cb0*/  IMAD.MOV.U32 R62, RZ, RZ, R72 ;  /* 0x000000ffff3e7224 */ /* 0x000fe400078e0048 */
.L_x_4578:
[----:B------:R-:W-:Y:S05]  /*5cc0*/  BSYNC B1 ;  /* 0x0000000000017941 */ /* 0x000fea0003800000 */
.L_x_4576:
        /* <DEDUP_REMOVED lines=16> */
.L_x_4582:
[----:B------:R-:W-:Y:S05]  /*5dd0*/  BSYNC B2 ;  /* 0x0000000000027941 */ /* 0x000fea0003800000 */
.L_x_4581:
        /* <DEDUP_REMOVED lines=43> */
.L_x_4580:
[----:B------:R-:W-:Y:S05]  /*6090*/  BSYNC B1 ;  /* 0x0000000000017941 */ /* 0x000fea0003800000 */
.L_x_4579:
        /* <DEDUP_REMOVED lines=13> */
.L_x_4575:
[----:B------:R-:W-:Y:S05]  /*6170*/  BSYNC B0 ;  /* 0x0000000000007941 */ /* 0x000fea0003800000 */
.L_x_4573:
        /* <DEDUP_REMOVED lines=8> */
.L_x_4584:
        /* <DEDUP_REMOVED lines=12> */
.L_x_4587:
[----:B------:R-:W-:Y:S02]  /*62c0*/  MOV R62, R72 ;  /* 0x00000048003e7202 */ /* 0x000fe40000000f00 */
.L_x_4588:
[----:B------:R-:W-:Y:S05]  /*62d0*/  BSYNC B1 ;  /* 0x0000000000017941 */ /* 0x000fea0003800000 */
.L_x_4586:
        /* <DEDUP_REMOVED lines=16> */
.L_x_4592:
[----:B------:R-:W-:Y:S05]  /*63e0*/  BSYNC B2 ;  /* 0x0000000000027941 */ /* 0x000fea0003800000 */
.L_x_4591:
        /* <DEDUP_REMOVED lines=43> */
.L_x_4590:
[----:B------:R-:W-:Y:S05]  /*66a0*/  BSYNC B1 ;  /* 0x0000000000017941 */ /* 0x000fea0003800000 */
.L_x_4589:
        /* <DEDUP_REMOVED lines=13> */
.L_x_4585:
[----:B------:R-:W-:Y:S05]  /*6780*/  BSYNC B0 ;  /* 0x0000000000007941 */ /* 0x000fea0003800000 */
.L_x_4583:
[----:B------:R-:W-:Y:S01]  /*6790*/  BSSY B0, `(.L_x_4593) ;  /* 0x0000060000007945 */ /* 0x000fe20003800000 */
[----:B------:R-:W-:Y:S05]  /*67a0*/  @P2 BRA `(.L_x_4594) ;  /* 0x0000006000002947 */ /* 0x000fea0003800000 */
[----:B-1----:R-:W-:Y:S01]  /*67b0*/  IMAD.MOV.U32 R99, RZ, RZ, RZ ;  /* 0x000000ffff637224 */ /* 0x002fe200078e00ff */
[----:B------:R-:W-:Y:S01]  /*67c0*/  MOV R88, R52 ;  /* 0x0000003400587202 */ /* 0x000fe20000000f00 */
[----:B------:R-:W-:Y:S05]  /*67d0*/  @!P0 BRA `(.L_x_4595) ;  /* 0x000005b000008947 */ /* 0x000fea0003800000 */
[----:B------:R-:W-:Y:S01]  /*67e0*/  IMAD.MOV.U32 R88, RZ, RZ, R52 ;  /* 0x000000ffff587224 */ /* 0x000fe200078e0034 */
[----:B-----5:R-:W-:Y:S01]  /*67f0*/  HADD2.F32 R99, -RZ, R47.H1_H1 ;  /* 0x3000002fff637230 */ /* 0x020fe20000004100 */
[----:B------:R-:W-:Y:S05]  /*6800*/  BRA `(.L_x_4595) ;  /* 0x0000058000007947 */ /* 0x000fea0003800000 */
.L_x_4594:
        /* <DEDUP_REMOVED lines=12> */
.L_x_4597:
[----:B------:R-:W-:Y:S02]  /*68d0*/  IMAD.MOV.U32 R62, RZ, RZ, R72 ;  /* 0x000000ffff3e7224 */ /* 0x000fe400078e0048 */
.L_x_4598:
[----:B------:R-:W-:Y:S05]  /*68e0*/  BSYNC B1 ;  /* 0x0000000000017941 */ /* 0x000fea0003800000 */
.L_x_4596:
        /* <DEDUP_REMOVED lines=16> */
.L_x_4602:
[----:B------:R-:W-:Y:S05]  /*69f0*/  BSYNC B2 ;  /* 0x0000000000027941 */ /* 0x000fea0003800000 */
.L_x_4601:
        /* <DEDUP_REMOVED lines=43> */
.L_x_4600:
[----:B------:R-:W-:Y:S05]  /*6cb0*/  BSYNC B1 ;  /* 0x0000000000017941 */ /* 0x000fea0003800000 */
.L_x_4599:
        /* <DEDUP_REMOVED lines=8> */
[----:B-1----:R-:W-:Y:S01]  /*6d40*/  FSEL R99, R54, RZ, !P3 ;  /* 0x000000ff36637208 */ /* 0x002fe20005800000 */
[----:B------:R-:W-:Y:S01]  /*6d50*/  @P0 HADD2.F32 R54, -RZ, R47.H1_H1 ;  /* 0x3000002fff360230 */ /* 0x000fe20000004100 */
[----:B------:R-:W-:-:S03]  /*6d60*/  SEL R87, RZ, 0x1, P3 ;  /* 0x00000001ff577807 */ /* 0x000fc60001800000 */
[----:B------:R-:W-:-:S04]  /*6d70*/  FMUL.FTZ R99, R99, R52 ;  /* 0x0000003463637220 */ /* 0x000fc80000410000 */
[----:B------:R-:W-:Y:S02]  /*6d80*/  @P0 FADD.FTZ R99, R54, R99 ;  /* 0x0000006336630221 */ /* 0x000fe40000010000 */
.L_x_4595:
[----:B------:R-:W-:Y:S05]  /*6d90*/  BSYNC B0 ;  /* 0x0000000000007941 */ /* 0x000fea0003800000 */
.L_x_4593:
[-C--:B------:R-:W-:Y:S01]  /*6da0*/  IMAD.WIDE.U32 R116, R117, R96.reuse, c[0x0][0x188] ;  /* 0x0000620075747625 */ /* 0x080fe200078e0060 */
[----:B------:R-:W-:Y:S01]  /*6db0*/  F2FP.PACK_AB R55, R99, R101 ;  /* 0x000000656337723e */ /* 0x000fe200000000ff */
[----:B------:R-:W-:Y:S01]  /*6dc0*/  BSSY B0, `(.L_x_4603) ;  /* 0x000001e000007945 */ /* 0x000fe20003800000 */
[----:B------:R-:W-:Y:S02]  /*6dd0*/  F2FP.PACK_AB R54, R103, R105 ;  /* 0x000000696736723e */ /* 0x000fe400000000ff */
[----:B------:R-:W-:Y:S02]  /*6de0*/  F2FP.PACK_AB R53, R107, R109 ;  /* 0x0000006d6b35723e */ /* 0x000fe400000000ff */
[----:B------:R-:W-:Y:S02]  /*6df0*/  F2FP.PACK_AB R52, R111, R113 ;  /* 0x000000716f34723e */ /* 0x000fe400000000ff */
        /* <DEDUP_REMOVED lines=26> */
.L_x_4604:
[----:B------:R-:W-:Y:S05]  /*6fa0*/  BSYNC B0 ;  /* 0x0000000000007941 */ /* 0x000fea0003800000 */
.L_x_4603:
[----:B-----5:R1:W5:Y:S04]  /*6fb0*/  @P1 LDG.E.128 R48, [R114.64] ;  /* 0x0000000672301981 */ /* 0x020368000c1e1d00 */
[----:B------:R1:W5:Y:S01]  /*6fc0*/  @P0 LDG.E.128 R44, [R56.64] ;  /* 0x00000006382c0981 */ /* 0x000362000c1e1d00 */
[----:B------:R-:W-:Y:S01]  /*6fd0*/  BSSY B0, `(.L_x_4605) ;  /* 0x0000060000007945 */ /* 0x000fe20003800000 */
[----:B------:R-:W-:Y:S05]  /*6fe0*/  @P2 BRA `(.L_x_4606) ;  /* 0x0000006000002947 */ /* 0x000fea0003800000 */
[----:B-1----:R-:W-:Y:S01]  /*6ff0*/  MOV R115, RZ ;  /* 0x000000ff00737202 */ /* 0x002fe20000000f00 */
[----:B0-----:R-:W-:Y:S01]  /*7000*/  IMAD.MOV.U32 R52, RZ, RZ, R88 ;  /* 0x000000ffff347224 */ /* 0x001fe200078e0058 */
[----:B------:R-:W-:Y:S05]  /*7010*/  @!P0 BRA `(.L_x_4607) ;  /* 0x000005b000008947 */ /* 0x000fea0003800000 */
[----:B------:R-:W-:Y:S01]  /*7020*/  MOV R52, R88 ;  /* 0x0000005800347202 */ /* 0x000fe20000000f00 */
[----:B-----5:R-:W-:Y:S01]  /*7030*/  HADD2.F32 R115, -RZ, R44.H0_H0 ;  /* 0x2000002cff737230 */ /* 0x020fe20000004100 */
[----:B------:R-:W-:Y:S05]  /*7040*/  BRA `(.L_x_4607) ;  /* 0x0000058000007947 */ /* 0x000fea0003800000 */
.L_x_4606:
        /* <DEDUP_REMOVED lines=12> */
.L_x_4609:
[----:B------:R-:W-:Y:S02]  /*7110*/  MOV R62, R72 ;  /* 0x00000048003e7202 */ /* 0x000fe40000000f00 */
.L_x_4610:
[----:B------:R-:W-:Y:S05]  /*7120*/  BSYNC B1 ;  /* 0x0000000000017941 */ /* 0x000fea0003800000 */
.L_x_4608:
        /* <DEDUP_REMOVED lines=16> */
.L_x_4614:
[----:B------:R-:W-:Y:S05]  /*7230*/  BSYNC B2 ;  /* 0x0000000000027941 */ /* 0x000fea0003800000 */
.L_x_4613:
        /* <DEDUP_REMOVED lines=43> */
.L_x_4612:
[----:B------:R-:W-:Y:S05]  /*74f0*/  BSYNC B1 ;  /* 0x0000000000017941 */ /* 0x000fea0003800000 */
.L_x_4611:
        /* <DEDUP_REMOVED lines=13> */
.L_x_4607:
[----:B------:R-:W-:Y:S05]  /*75d0*/  BSYNC B0 ;  /* 0x0000000000007941 */ /* 0x000fea0003800000 */
.L_x_4605:
        /* <DEDUP_REMOVED lines=8> */
.L_x_4616:
        /* <DEDUP_REMOVED lines=12> */
.L_x_4619:
[----:B------:R-:W-:Y:S02]  /*7720*/  IMAD.MOV.U32 R62, RZ, RZ, R72 ;  /* 0x000000ffff3e7224 */ /* 0x000fe400078e0048 */
.L_x_4620:
[----:B------:R-:W-:Y:S05]  /*7730*/  BSYNC B1 ;  /* 0x0000000000017941 */ /* 0x000fea0003800000 */
.L_x_4618:
        /* <DEDUP_REMOVED lines=16> */
.L_x_4624:
[----:B------:R-:W-:Y:S05]  /*7840*/  BSYNC B2 ;  /* 0x0000000000027941 */ /* 0x000fea0003800000 */
.L_x_4623:
        /* <DEDUP_REMOVED lines=43> */
.L_x_4622:
[----:B------:R-:W-:Y:S05]  /*7b00*/  BSYNC B1 ;  /* 0x0000000000017941 */ /* 0x000fea0003800000 */
.L_x_4621:
        /* <DEDUP_REMOVED lines=13> */
.L_x_4617:
[----:B------:R-:W-:Y:S05]  /*7be0*/  BSYNC B0 ;  /* 0x0000000000007941 */ /* 0x000fea0003800000 */
.L_x_4615:
        /* <DEDUP_REMOVED lines=8> */
.L_x_4626:
        /* <DEDUP_REMOVED lines=12> */
.L_x_4629:
[----:B------:R-:W-:Y:S02]  /*7d30*/  MOV R62, R72 ;  /* 0x00000048003e7202 */ /* 0x000fe40000000f00 */
.L_x_4630:
[----:B------:R-:W-:Y:S05]  /*7d40*/  BSYNC B1 ;  /* 0x0000000000017941 */ /* 0x000fea0003800000 */
.L_x_4628:
        /* <DEDUP_REMOVED lines=16> */
.L_x_4634:
[----:B------:R-:W-:Y:S05]  /*7e50*/  BSYNC B2 ;  /* 0x0000000000027941 */ /* 0x000fea0003800000 */
.L_x_4633:
        /* <DEDUP_REMOVED lines=43> */
.L_x_4632:
[----:B------:R-:W-:Y:S05]  /*8110*/  BSYNC B1 ;  /* 0x0000000000017941 */ /* 0x000fea0003800000 */
.L_x_4631:
[----:B------:R-:W0:Y:S01]  /*8120*/  I2F.U32 R53, R62 ;  /* 0x0000003e00357306 */ /* 0x000e220000201000 */
[----:B------:R-:W-:Y:S01]  /*8130*/  HFMA2.MMA R54, -RZ, RZ, 0.1171875, 0 ;  /* 0x2f800000ff367435 */ /* 0x000fe200000001ff */
[----:B-----5:R-:W-:Y:S02]  /*8140*/  HADD2.F32 R55, -RZ, R49.H0_H0 ;  /* 0x20000031ff377230 */ /* 0x020fe40000004100 */
[----:B------:R-:W-:-:S03]  /*8150*/  @P0 HADD2.F32 R56, -RZ, R45.H0_H0 ;  /* 0x2000002dff380230 */ /* 0x000fc60000004100 */
        /* <DEDUP_REMOVED lines=9> */
.L_x_4627:
[----:B------:R-:W-:Y:S05]  /*81f0*/  BSYNC B0 ;  /* 0x0000000000007941 */ /* 0x000fea0003800000 */
.L_x_4625:
        /* <DEDUP_REMOVED lines=8> */
.L_x_4636:
        /* <DEDUP_REMOVED lines=12> */
.L_x_4639:
[----:B------:R-:W-:Y:S02]  /*8340*/  IMAD.MOV.U32 R62, RZ, RZ, R72 ;  /* 0x000000ffff3e7224 */ /* 0x000fe400078e0048 */
.L_x_4640:
[----:B------:R-:W-:Y:S05]  /*8350*/  BSYNC B1 ;  /* 0x0000000000017941 */ /* 0x000fea0003800000 */
.L_x_4638:
        /* <DEDUP_REMOVED lines=16> */
.L_x_4644:
[----:B------:R-:W-:Y:S05]  /*8460*/  BSYNC B2 ;  /* 0x0000000000027941 */ /* 0x000fea0003800000 */
.L_x_4643:
        /* <DEDUP_REMOVED lines=43> */
.L_x_4642:
[----:B------:R-:W-:Y:S05]  /*8720*/  BSYNC B1 ;  /* 0x0000000000017941 */ /* 0x000fea0003800000 */
.L_x_4641:
        /* <DEDUP_REMOVED lines=13> */
.L_x_4637:
[----:B------:R-:W-:Y:S05]  /*8800*/  BSYNC B0 ;  /* 0x0000000000007941 */ /* 0x000fea0003800000 */
.L_x_4635:
        /* <DEDUP_REMOVED lines=8> */
.L_x_4646:
        /* <DEDUP_REMOVED lines=12> */
.L_x_4649:
[----:B------:R-:W-:Y:S02]  /*8950*/  MOV R62, R72 ;  /* 0x00000048003e7202 */ /* 0x000fe40000000f00 */
.L_x_4650:
[----:B------:R-:W-:Y:S05]  /*8960*/  BSYNC B1 ;  /* 0x0000000000017941 */ /* 0x000fea0003800000 */
.L_x_4648:
        /* <DEDUP_REMOVED lines=16> */
.L_x_4654:
[----:B------:R-:W-:Y:S05]  /*8a70*/  BSYNC B2 ;  /* 0x0000000000027941 */ /* 0x000fea0003800000 */
.L_x_4653:
        /* <DEDUP_REMOVED lines=43> */
.L_x_4652:
[----:B------:R-:W-:Y:S05]  /*8d30*/  BSYNC B1 ;  /* 0x0000000000017941 */ /* 0x000fea0003800000 */
.L_x_4651:
        /* <DEDUP_REMOVED lines=13> */
.L_x_4647:
[----:B------:R-:W-:Y:S05]  /*8e10*/  BSYNC B0 ;  /* 0x0000000000007941 */ /* 0x000fea0003800000 */
.L_x_4645:
        /* <DEDUP_REMOVED lines=8> */
.L_x_4656:
        /* <DEDUP_REMOVED lines=12> */
.L_x_4659:
[----:B------:R-:W-:Y:S02]  /*8f60*/  IMAD.MOV.U32 R62, RZ, RZ, R72 ;  /* 0x000000ffff3e7224 */ /* 0x000fe400078e0048 */
.L_x_4660:
[----:B------:R-:W-:Y:S05]  /*8f70*/  BSYNC B1 ;  /* 0x0000000000017941 */ /* 0x000fea0003800000 */
.L_x_4658:
        /* <DEDUP_REMOVED lines=16> */
.L_x_4664:
[----:B------:R-:W-:Y:S05]  /*9080*/  BSYNC B2 ;  /* 0x0000000000027941 */ /* 0x000fea0003800000 */
.L_x_4663:
        /* <DEDUP_REMOVED lines=43> */
.L_x_4662:
[----:B------:R-:W-:Y:S05]  /*9340*/  BSYNC B1 ;  /* 0x0000000000017941 */ /* 0x000fea0003800000 */
.L_x_4661:
        /* <DEDUP_REMOVED lines=13> */
.L_x_4657:
[----:B------:R-:W-:Y:S05]  /*9420*/  BSYNC B0 ;  /* 0x0000000000007941 */ /* 0x000fea0003800000 */
.L_x_4655:
        /* <DEDUP_REMOVED lines=8> */
.L_x_4666:
        /* <DEDUP_REMOVED lines=12> */
.L_x_4669:
[----:B------:R-:W-:Y:S02]  /*9570*/  MOV R62, R72 ;  /* 0x00000048003e7202 */ /* 0x000fe40000000f00 */
.L_x_4670:
[----:B------:R-:W-:Y:S05]  /*9580*/  BSYNC B1 ;  /* 0x0000000000017941 */ /* 0x000fea0003800000 */
.L_x_4668:
        /* <DEDUP_REMOVED lines=16> */
.L_x_4674:
[----:B------:R-:W-:Y:S05]  /*9690*/  BSYNC B2 ;  /* 0x0000000000027941 */ /* 0x000fea0003800000 */
.L_x_4673:
        /* <DEDUP_REMOVED lines=43> */
.L_x_4672:
[----:B------:R-:W-:Y:S05]  /*9950*/  BSYNC B1 ;  /* 0x0000000000017941 */ /* 0x000fea0003800000 */
.L_x_4671:
[----:B------:R-:W0:Y:S01]  /*9960*/  I2F.U32 R53, R62 ;  /* 0x0000003e00357306 */ /* 0x000e220000201000 */
[----:B------:R-:W-:Y:S01]  /*9970*/  HFMA2.MMA R54, -RZ, RZ, 0.1171875, 0 ;  /* 0x2f800000ff367435 */ /* 0x000fe200000001ff */
[----:B-----5:R-:W-:-:S05]  /*9980*/  HADD2.F32 R55, -RZ, R51.H0_H0 ;  /* 0x20000033ff377230 */ /* 0x020fca0000004100 */
[----:B------:R-:W-:-:S04]  /*9990*/  FMUL.FTZ R55, R55, c[0x0][0x1ec] ;  /* 0x00007b0037377a20 */ /* 0x000fc80000410000 */
[----:B------:R-:W-:Y:S02]  /*99a0*/  FMUL.FTZ R55, R55, c[0x0][0x1e8] ;  /* 0x00007a0037377a20 */ /* 0x000fe40000410000 */
[----:B0-----:R-:W-:Y:S01]  /*99b0*/  FFMA.FTZ R53, R53, R54, 1.1641532182693481445e-10 ;  /* 0x2f00000035357423 */ /* 0x001fe20000010036 */
[----:B------:R-:W-:-:S04]  /*99c0*/  HADD2.F32 R54, -RZ, R23.H0_H0 ;  /* 0x20000017ff367230 */ /* 0x000fc80000004100 */
[----:B------:R-:W-:-:S04]  /*99d0*/  FSETP.GTU.FTZ.AND P3, PT, R53, c[0x0][0x1e4], PT ;  /* 0x0000790035007a0b */ /* 0x000fc80003f7c000 */
[----:B------:R-:W-:Y:S01]  /*99e0*/  FSEL R53, R55, RZ, !P3 ;  /* 0x000000ff37357208 */ /* 0x000fe20005800000 */
[----:B------:R-:W-:Y:S01]  /*99f0*/  @P0 HADD2.F32 R55, -RZ, R47.H0_H0 ;  /* 0x2000002fff370230 */ /* 0x000fe20000004100 */
[----:B------:R-:W-:-:S03]  /*9a00*/  SEL R86, RZ, 0x1, P3 ;  /* 0x00000001ff567807 */ /* 0x000fc60001800000 */
[----:B------:R-:W-:-:S04]  /*9a10*/  FMUL.FTZ R62, R53, R54 ;  /* 0x00000036353e7220 */ /* 0x000fc80000410000 */
[----:B------:R-:W-:Y:S02]  /*9a20*/  @P0 FADD.FTZ R62, R55, R62 ;  /* 0x0000003e373e0221 */ /* 0x000fe40000010000 */
.L_x_4667:
[----:B------:R-:W-:Y:S05]  /*9a30*/  BSYNC B0 ;  /* 0x0000000000007941 */ /* 0x000fea0003800000 */
.L_x_4665:
        /* <DEDUP_REMOVED lines=8> */
.L_x_4676:
        /* <DEDUP_REMOVED lines=12> */
.L_x_4679:
[----:B------:R-:W-:Y:S02]  /*9b80*/  IMAD.MOV.U32 R87, RZ, RZ, R72 ;  /* 0x000000ffff577224 */ /* 0x000fe400078e0048 */
.L_x_4680:
[----:B------:R-:W-:Y:S05]  /*9b90*/  BSYNC B1 ;  /* 0x0000000000017941 */ /* 0x000fea0003800000 */
.L_x_4678:
        /* <DEDUP_REMOVED lines=16> */
.L_x_4684:
[----:B------:R-:W-:Y:S05]  /*9ca0*/  BSYNC B2 ;  /* 0x0000000000027941 */ /* 0x000fea0003800000 */
.L_x_4683:
        /* <DEDUP_REMOVED lines=43> */
.L_x_4682:
[----:B------:R-:W-:Y:S05]  /*9f60*/  BSYNC B1 ;  /* 0x0000000000017941 */ /* 0x000fea0003800000 */
.L_x_4681:
[----:B------:R-:W0:Y:S01]  /*9f70*/  I2F.U32 R52, R87 ;  /* 0x0000005700347306 */ /* 0x000e220000201000 */
[----:B-----5:R-:W-:Y:S01]  /*9f80*/  HADD2.F32 R54, -RZ, R51.H1_H1 ;  /* 0x30000033ff367230 */ /* 0x020fe20000004100 */
[----:B------:R-:W-:Y:S01]  /*9f90*/  IMAD.MOV.U32 R53, RZ, RZ, 0x2f800000 ;  /* 0x2f800000ff357424 */ /* 0x000fe200078e00ff */
[----:B------:R-:W-:-:S03]  /*9fa0*/  @P0 HADD2.F32 R55, -RZ, R47.H1_H1 ;  /* 0x3000002fff370230 */ /* 0x000fc60000004100 */
[----:B------:R-:W-:-:S04]  /*9fb0*/  FMUL.FTZ R54, R54, c[0x0][0x1ec] ;  /* 0x00007b0036367a20 */ /* 0x000fc80000410000 */
[----:B------:R-:W-:Y:S02]  /*9fc0*/  FMUL.FTZ R54, R54, c[0x0][0x1e8] ;  /* 0x00007a0036367a20 */ /* 0x000fe40000410000 */
[----:B0-----:R-:W-:Y:S01]  /*9fd0*/  FFMA.FTZ R52, R52, R53, 1.1641532182693481445e-10 ;  /* 0x2f00000034347423 */ /* 0x001fe20000010035 */
[----:B------:R-:W-:-:S04]  /*9fe0*/  HADD2.F32 R53, -RZ, R23.H1_H1 ;  /* 0x30000017ff357230 */ /* 0x000fc80000004100 */
[----:B------:R-:W-:-:S04]  /*9ff0*/  FSETP.GTU.FTZ.AND P2, PT, R52, c[0x0][0x1e4], PT ;  /* 0x0000790034007a0b */ /* 0x000fc80003f5c000 */
[----:B------:R-:W-:Y:S02]  /*a000*/  FSEL R90, R54, RZ, !P2 ;  /* 0x000000ff365a7208 */ /* 0x000fe40005000000 */
[----:B------:R-:W-:-:S03]  /*a010*/  SEL R52, RZ, 0x1, P2 ;  /* 0x00000001ff347807 */ /* 0x000fc60001000000 */
[----:B------:R-:W-:Y:S01]  /*a020*/  FMUL.FTZ R90, R90, R53 ;  /* 0x000000355a5a7220 */ /* 0x000fe20000410000 */
[----:B------:R-:W-:-:S03]  /*a030*/  PRMT R87, R52, 0x7610, R87 ;  /* 0x0000761034577816 */ /* 0x000fc60000000057 */
[----:B------:R-:W-:Y:S02]  /*a040*/  @P0 FADD.FTZ R90, R55, R90 ;  /* 0x0000005a375a0221 */ /* 0x000fe40000010000 */
.L_x_4677:
[----:B------:R-:W-:Y:S05]  /*a050*/  BSYNC B0 ;  /* 0x0000000000007941 */ /* 0x000fea0003800000 */
.L_x_4675:
[----:B------:R-:W-:Y:S01]  /*a060*/  FADD.FTZ R52, RZ, R97 ;  /* 0x00000061ff347221 */ /* 0x000fe20000010000 */
[----:B------:R-:W0:Y:S01]  /*a070*/  S2R R94, SR_TID.X ;  /* 0x00000000005e7919 */ /* 0x000e220000002100 */
[----:B------:R-:W-:Y:S01]  /*a080*/  IMAD.WIDE.U32 R56, R98, R96, c[0x0][0x188] ;  /* 0x0000620062387625 */ /* 0x000fe200078e0060 */
[----:B------:R-:W-:Y:S01]  /*a090*/  F2FP.PACK_AB R55, R90, R62 ;  /* 0x0000003e5a37723e */ /* 0x000fe200000000ff */
[----:B------:R-:W-:Y:S01]  /*a0a0*/  BSSY B0, `(.L_x_4685) ;  /* 0x0000034000007945 */ /* 0x000fe20003800000 */
[----:B------:R-:W-:Y:S01]  /*a0b0*/  F2FP.PACK_AB R54, R125, R123 ;  /* 0x0000007b7d36723e */ /* 0x000fe200000000ff */
[----:B------:R-:W-:Y:S01]  /*a0c0*/  FADD.FTZ R52, R52, R95 ;  /* 0x0000005f34347221 */ /* 0x000fe20000010000 */
[----:B------:R-:W-:Y:S02]  /*a0d0*/  F2FP.PACK_AB R53, R121, R119 ;  /* 0x000000777935723e */ /* 0x000fe400000000ff */
        /* <DEDUP_REMOVED lines=48> */
.L_x_4686:
[----:B------:R-:W-:Y:S05]  /*a3e0*/  BSYNC B0 ;  /* 0x0000000000007941 */ /* 0x000fea0003800000 */
.L_x_4685:
[----:B------:R-:W-:Y:S01]  /*a3f0*/  @!P2 IADD3 R96, R96, 0x8, RZ ;  /* 0x000000086060a810 */ /* 0x000fe20007ffe0ff */
[----:B------:R-:W-:Y:S01]  /*a400*/  FADD.FTZ R92, R98, R90 ;  /* 0x0000005a625c7221 */ /* 0x000fe20000010000 */
[----:B------:R-:W-:Y:S05]  /*a410*/  BRA.DIV ~URZ, `(.L_x_4687) ;  /* 0x000011d27f007947 */ /* 0x000fea000b800000 */
[----:B0-----:R0:W1:Y:S02]  /*a420*/  SHFL.BFLY PT, R52, R92, 0x1, 0x1f ;  /* 0x0c201f005c347f89 */ /* 0x00106400000e0000 */
.L_x_4693:
        /* <DEDUP_REMOVED lines=68> */
.L_x_4694:
[----:B------:R-:W2:Y:S01]  /*a870*/  S2R R54, SR_TID.X ;  /* 0x0000000000367919 */ /* 0x000ea20000002100 */
[----:B------:R-:W-:Y:S01]  /*a880*/  @!P0 SHF.R.U32.HI R55, RZ, 0x5, R94 ;  /* 0x00000005ff378819 */ /* 0x000fe2000001165e */
[----:B-1----:R-:W-:Y:S01]  /*a890*/  FADD.FTZ R53, R57, R92 ;  /* 0x0000005c39357221 */ /* 0x002fe20000010000 */
[----:B------:R-:W-:Y:S02]  /*a8a0*/  WARPSYNC 0xffffffff ;  /* 0xffffffff00007948 */ /* 0x000fe40003800000 */
[----:B------:R-:W-:-:S04]  /*a8b0*/  @!P0 LOP3.LUT R55, R55, 0x7, RZ, 0xc0, !PT ;  /* 0x0000000737378812 */ /* 0x000fc800078ec0ff */
[----:B------:R-:W-:-:S05]  /*a8c0*/  @!P0 IADD3 R55, R96, R55, RZ ;  /* 0x0000003760378210 */ /* 0x000fca0007ffe0ff */
[----:B------:R1:W-:Y:S01]  /*a8d0*/  @!P0 STS.64 [R55.X8], R52 ;  /* 0x0000003437008388 */ /* 0x0003e20000008a00 */
[----:B--2---:R-:W-:-:S04]  /*a8e0*/  LOP3.LUT R57, R54, 0x1f, RZ, 0xc0, !PT ;  /* 0x0000001f36397812 */ /* 0x004fc800078ec0ff */
[----:B------:R-:W-:-:S11]  /*a8f0*/  ISETP.GT.U32.AND P0, PT, R57, 0x7, PT ;  /* 0x000000073900780c */ /* 0x000fd60003f04070 */
[----:B-1----:R-:W-:Y:S01]  /*a900*/  BAR.SYNC.DEFER_BLOCKING 0x0 ;  /* 0x0000000000007b1d */ /* 0x002fe20000010000 */
[----:B------:R-:W-:Y:S01]  /*a910*/  CS2R R52, SRZ ;  /* 0x0000000000347805 */ /* 0x000fe2000001ff00 */
[----:B------:R-:W-:Y:S01]  /*a920*/  @!P0 IMAD.IADD R96, R96, 0x1, R57 ;  /* 0x0000000160608824 */ /* 0x000fe200078e0239 */
[----:B------:R-:W-:Y:S01]  /*a930*/  MOV R57, RZ ;  /* 0x000000ff00397202 */ /* 0x000fe20000000f00 */
[----:B------:R-:W-:Y:S01]  /*a940*/  @!P0 IMAD.MOV.U32 R57, RZ, RZ, 0x300 ;  /* 0x00000300ff398424 */ /* 0x000fe200078e00ff */
[----:B------:R-:W-:Y:S01]  /*a950*/  ISETP.NE.AND P1, PT, RZ, UR8, PT ;  /* 0x00000008ff007c0c */ /* 0x000fe2000bf25270 */
[----:B------:R-:W-:Y:S02]  /*a960*/  BSSY B0, `(.L_x_4689) ;  /* 0x00000c1000007945 */ /* 0x000fe40003800000 */
[----:B------:R-:W-:Y:S01]  /*a970*/  I2F R102, R57 ;  /* 0x0000003900667306 */ /* 0x000fe20000201400 */
[----:B0-----:R-:W0:Y:S04]  /*a980*/  SHFL.DOWN PT, R92, R57, 0x4, 0x1f ;  /* 0x08801f00395c7f89 */ /* 0x001e2800000e0000 */
[----:B------:R1:W-:Y:S01]  /*a990*/  @!P0 LDS.64 R52, [R96.X8] ;  /* 0x0000000060348984 */ /* 0x0003e20000008a00 */
[----:B0-----:R-:W-:-:S02]  /*a9a0*/  IADD3 R100, R92, R57, RZ ;  /* 0x000000395c647210 */ /* 0x001fc40007ffe0ff */
[----:B------:R-:W-:Y:S03]  /*a9b0*/  I2F R92, R92 ;  /* 0x0000005c005c7306 */ /* 0x000fe60000201400 */
[----:B------:R-:W0:Y:S05]  /*a9c0*/  SHFL.DOWN PT, R56, R100, 0x2, 0x1f ;  /* 0x08401f0064387f89 */ /* 0x000e2a00000e0000 */
[----:B------:R-:W1:Y:S08]  /*a9d0*/  I2F R55, R100 ;  /* 0x0000006400377306 */ /* 0x000e700000201400 */
[----:B-1----:R-:W1:Y:S01]  /*a9e0*/  MUFU.RCP R96, R55 ;  /* 0x0000003700607308 */ /* 0x002e620000001000 */
[----:B0-----:R-:W-:Y:S01]  /*a9f0*/  IMAD.IADD R57, R100, 0x1, R56 ;  /* 0x0000000164397824 */ /* 0x001fe200078e0238 */
[----:B------:R-:W0:Y:S06]  /*aa00*/  SHFL.DOWN PT, R94, R52, 0x4, 0x1f ;  /* 0x08801f00345e7f89 */ /* 0x000e2c00000e0000 */
[----:B------:R-:W-:Y:S01]  /*aa10*/  I2F R56, R56 ;  /* 0x0000003800387306 */ /* 0x000fe20000201400 */
        /* <DEDUP_REMOVED lines=10> */
[----:B------:R-:W-:-:S03]  /*aac0*/  FMUL.FTZ R94, R94, R92 ;  /* 0x0000005c5e5e7220 */ /* 0x000fc60000410000 */
[----:B------:R-:W2:Y:S01]  /*aad0*/  SHFL.DOWN PT, R98, R57, 0x1, 0x1f ;  /* 0x08201f0039627f89 */ /* 0x000ea200000e0000 */
[----:B------:R-:W-:-:S05]  /*aae0*/  FFMA.FTZ R94, R96, R94, R53 ;  /* 0x0000005e605e7223 */ /* 0x000fca0000010035 */
[----:B------:R-:W3:Y:S01]  /*aaf0*/  SHFL.DOWN PT, R92, R94, 0x2, 0x1f ;  /* 0x08401f005e5c7f89 */ /* 0x000ee200000e0000 */
[----:B0-----:R-:W0:Y:S01]  /*ab00*/  MUFU.RCP R96, R52 ;  /* 0x0000003400607308 */ /* 0x001e220000001000 */
[----:B-1----:R-:W-:Y:S02]  /*ab10*/  FMUL.FTZ R53, R100, R56 ;  /* 0x0000003864357220 */ /* 0x002fe40000410000 */
[----:B------:R-:W-:Y:S02]  /*ab20*/  FADD.FTZ R100, R104, -R100 ;  /* 0x8000006468647221 */ /* 0x000fe40000010000 */
[----:B------:R-:W-:Y:S01]  /*ab30*/  FFMA.FTZ R53, R55, R104, R53 ;  /* 0x0000006837357223 */ /* 0x000fe20000010035 */
[----:B--2---:R-:W-:Y:S01]  /*ab40*/  IADD3 R102, R57, R98, RZ ;  /* 0x0000006239667210 */ /* 0x004fe20007ffe0ff */
[----:B------:R-:W-:Y:S01]  /*ab50*/  FMUL.FTZ R100, R100, R100 ;  /* 0x0000006464647220 */ /* 0x000fe20000410000 */
[----:B------:R-:W-:Y:S01]  /*ab60*/  I2F R98, R98 ;  /* 0x0000006200627306 */ /* 0x000fe20000201400 */
[----:B0-----:R-:W-:-:S02]  /*ab70*/  FMUL.FTZ R53, R96, R53 ;  /* 0x0000003560357220 */ /* 0x001fc40000410000 */
        /* <DEDUP_REMOVED lines=36> */
[----:B-1----:R-:W-:Y:S01]  /*adc0*/  FSEL R98, R92, RZ, !P1 ;  /* 0x000000ff5c627208 */ /* 0x002fe20004800000 */
[----:B------:R-:W-:Y:S01]  /*add0*/  HADD2.F32 R102, -RZ, R43.H0_H0 ;  /* 0x2000002bff667230 */ /* 0x000fe20000004100 */
[----:B------:R-:W-:-:S03]  /*ade0*/  IADD3 R60, R60, -0x1, RZ ;  /* 0xffffffff3c3c7810 */ /* 0x000fc60007ffe0ff */
[C---:B------:R-:W-:Y:S02]  /*adf0*/  FADD.FTZ R94, -R98.reuse, R61 ;  /* 0x0000003d625e7221 */ /* 0x040fe40000010100 */
[C---:B------:R-:W-:Y:S02]  /*ae00*/  FADD.FTZ R56, -R98.reuse, R89 ;  /* 0x0000005962387221 */ /* 0x040fe40000010100 */
[C---:B------:R-:W-:Y:S02]  /*ae10*/  FADD.FTZ R89, -R98.reuse, R103 ;  /* 0x0000006762597221 */ /* 0x040fe40000010100 */
[C---:B------:R-:W-:Y:S02]  /*ae20*/  FADD.FTZ R104, -R98.reuse, R62 ;  /* 0x0000003e62687221 */ /* 0x040fe40000010100 */
[----:B------:R-:W-:Y:S02]  /*ae30*/  FMUL.FTZ R103, R57, R94 ;  /* 0x0000005e39677220 */ /* 0x000fe40000410000 */
[----:B------:R-:W-:-:S02]  /*ae40*/  FADD.FTZ R54, -R98, R63 ;  /* 0x0000003f62367221 */ /* 0x000fc40000010100 */
[C---:B------:R-:W-:Y:S02]  /*ae50*/  FADD.FTZ R52, -R98.reuse, R97 ;  /* 0x0000006162347221 */ /* 0x040fe40000010100 */
[----:B------:R-:W-:Y:S01]  /*ae60*/  FMUL.FTZ R97, R57, R104 ;  /* 0x0000006839617220 */ /* 0x000fe20000410000 */
[--C-:B------:R-:W-:Y:S01]  /*ae70*/  HADD2.F32 R104, -RZ, R42.reuse.H1_H1 ;  /* 0x3000002aff687230 */ /* 0x100fe20000004100 */
[C---:B------:R-:W-:Y:S02]  /*ae80*/  FADD.FTZ R118, -R98.reuse, R101 ;  /* 0x0000006562767221 */ /* 0x040fe40000010100 */
[C---:B------:R-:W-:Y:S02]  /*ae90*/  FADD.FTZ R120, -R98.reuse, R99 ;  /* 0x0000006362787221 */ /* 0x040fe40000010100 */
[----:B------:R-:W-:Y:S01]  /*aea0*/  FFMA.FTZ R102, R103, R102, R11 ;  /* 0x0000006667667223 */ /* 0x000fe2000001000b */
        /* <DEDUP_REMOVED lines=18> */
[----:B------:R-:W-:Y:S02]  /*afd0*/  FMUL.FTZ R98, R57, R56 ;  /* 0x0000003839627220 */ /* 0x000fe40000410000 */
[----:B------:R-:W-:Y:S01]  /*afe0*/  FFMA.FTZ R99, R99, R104, R12 ;  /* 0x0000006863637223 */ /* 0x000fe2000001000c */
[----:B------:R-:W-:Y:S01]  /*aff0*/  HADD2.F32 R104, -RZ, R40.H0_H0 ;  /* 0x20000028ff687230 */ /* 0x000fe20000004100 */
[----:B------:R-:W-:Y:S01]  /*b000*/  FFMA.FTZ R98, R98, R103, R13 ;  /* 0x0000006762627223 */ /* 0x000fe2000001000d */
[----:B------:R-:W-:Y:S01]  /*b010*/  HADD2.F32 R103, -RZ, R41.H1_H1 ;  /* 0x30000029ff677230 */ /* 0x000fe20000004100 */
[----:B------:R-:W-:-:S02]  /*b020*/  FMUL.FTZ R52, R57, R52 ;  /* 0x0000003439347220 */ /* 0x000fc40000410000 */
[C---:B------:R-:W-:Y:S02]  /*b030*/  FMUL.FTZ R55, R57.reuse, R96 ;  /* 0x0000006039377220 */ /* 0x040fe40000410000 */
[C---:B------:R-:W-:Y:S01]  /*b040*/  FMUL.FTZ R90, R57.reuse, R105 ;  /* 0x00000069395a7220 */ /* 0x040fe20000410000 */
[----:B------:R-:W-:Y:S01]  /*b050*/  HADD2.F32 R105, -RZ, R40.H1_H1 ;  /* 0x30000028ff697230 */ /* 0x000fe20000004100 */
[C---:B------:R-:W-:Y:S02]  /*b060*/  FMUL.FTZ R107, R57.reuse, R100 ;  /* 0x00000064396b7220 */ /* 0x040fe40000410000 */
[C---:B------:R-:W-:Y:S02]  /*b070*/  FMUL.FTZ R53, R57.reuse, R92 ;  /* 0x0000005c39357220 */ /* 0x040fe40000410000 */
[C---:B------:R-:W-:Y:S01]  /*b080*/  FMUL.FTZ R93, R57.reuse, R106 ;  /* 0x0000006a395d7220 */ /* 0x040fe20000410000 */
[----:B------:R-:W-:Y:S01]  /*b090*/  HADD2.F32 R106, -RZ, R39.H0_H0 ;  /* 0x20000027ff6a7230 */ /* 0x000fe20000004100 */
[C---:B------:R-:W-:Y:S01]  /*b0a0*/  FMUL.FTZ R100, R57.reuse, R101 ;  /* 0x0000006539647220 */ /* 0x040fe20000410000 */
[----:B------:R-:W-:Y:S01]  /*b0b0*/  HADD2.F32 R101, -RZ, R41.H0_H0 ;  /* 0x20000029ff657230 */ /* 0x000fe20000004100 */
[----:B------:R-:W-:Y:S01]  /*b0c0*/  FFMA.FTZ R52, R52, R104, R17 ;  /* 0x0000006834347223 */ /* 0x000fe20000010011 */
[----:B------:R-:W-:Y:S01]  /*b0d0*/  HADD2.F32 R104, -RZ, R38.H1_H1 ;  /* 0x30000026ff687230 */ /* 0x000fe20000004100 */
[----:B------:R-:W-:-:S02]  /*b0e0*/  FMUL.FTZ R58, R57, R58 ;  /* 0x0000003a393a7220 */ /* 0x000fc40000410000 */
[----:B------:R-:W-:Y:S02]  /*b0f0*/  FMUL.FTZ R96, R57, R118 ;  /* 0x0000007639607220 */ /* 0x000fe40000410000 */
[----:B------:R-:W-:Y:S02]  /*b100*/  IMAD R60, R60, c[0x0][0x168], RZ ;  /* 0x00005a003c3c7a24 */ /* 0x000fe400078e02ff */
[----:B------:R-:W-:Y:S01]  /*b110*/  FFMA.FTZ R103, R55, R103, R14 ;  /* 0x0000006737677223 */ /* 0x000fe2000001000e */
[--C-:B------:R-:W-:Y:S01]  /*b120*/  HADD2.F32 R55, -RZ, R37.reuse.H1_H1 ;  /* 0x30000025ff377230 */ /* 0x100fe20000004100 */
[C---:B------:R-:W-:Y:S02]  /*b130*/  FMUL.FTZ R89, R57.reuse, R89 ;  /* 0x0000005939597220 */ /* 0x040fe40000410000 */
[----:B------:R-:W-:Y:S02]  /*b140*/  FMUL.FTZ R61, R57, R61 ;  /* 0x0000003d393d7220 */ /* 0x000fe40000410000 */
[----:B------:R-:W-:Y:S01]  /*b150*/  FFMA.FTZ R105, R53, R105, R16 ;  /* 0x0000006935697223 */ /* 0x000fe20000010010 */
[----:B------:R-:W-:Y:S01]  /*b160*/  HADD2.F32 R53, -RZ, R37.H0_H0 ;  /* 0x20000025ff357230 */ /* 0x000fe20000004100 */
[----:B------:R-:W-:-:S02]  /*b170*/  FMUL.FTZ R56, R57, R110 ;  /* 0x0000006e39387220 */ /* 0x000fc40000410000 */
[----:B------:R-:W-:Y:S01]  /*b180*/  FFMA.FTZ R58, R58, R101, R15 ;  /* 0x000000653a3a7223 */ /* 0x000fe2000001000f */
[----:B------:R-:W-:Y:S01]  /*b190*/  SHF.R.S32.HI R101, RZ, 0x1f, R60 ;  /* 0x0000001fff657819 */ /* 0x000fe2000001143c */
[----:B------:R-:W-:Y:S01]  /*b1a0*/  FFMA.FTZ R96, R96, R106, R3 ;  /* 0x0000006a60607223 */ /* 0x000fe20000010003 */
[----:B------:R-:W-:Y:S01]  /*b1b0*/  HADD2.F32 R106, -RZ, R39.H1_H1 ;  /* 0x30000027ff6a7230 */ /* 0x000fe20000004100 */
[----:B------:R-:W-:Y:S01]  /*b1c0*/  FFMA.FTZ R89, R89, R104, R4 ;  /* 0x0000006859597223 */ /* 0x000fe20000010004 */
[----:B------:R-:W-:Y:S01]  /*b1d0*/  HADD2.F32 R104, -RZ, R35.H0_H0 ;  /* 0x20000023ff687230 */ /* 0x000fe20000004100 */
[----:B------:R-:W-:Y:S01]  /*b1e0*/  FMUL.FTZ R95, R57, R120 ;  /* 0x00000078395f7220 */ /* 0x000fe20000410000 */
[----:B------:R-:W-:Y:S01]  /*b1f0*/  LEA.HI R101, R101, R60, RZ, 0x3 ;  /* 0x0000003c65657211 */ /* 0x000fe200078f18ff */
[----:B------:R-:W-:Y:S01]  /*b200*/  FFMA.FTZ R61, R61, R55, R6 ;  /* 0x000000373d3d7223 */ /* 0x000fe20000010006 */
[----:B------:R-:W-:Y:S01]  /*b210*/  HADD2.F32 R55, -RZ, R34.H0_H0 ;  /* 0x20000022ff377230 */ /* 0x000fe20000004100 */
[C---:B------:R-:W-:Y:S01]  /*b220*/  FMUL.FTZ R54, R57.reuse, R113 ;  /* 0x0000007139367220 */ /* 0x040fe20000410000 */
[----:B------:R-:W-:Y:S01]  /*b230*/  HADD2.F32 R60, -RZ, R38.H0_H0 ;  /* 0x20000026ff3c7230 */ /* 0x000fe20000004100 */
[----:B------:R-:W-:Y:S01]  /*b240*/  FMUL.FTZ R59, R57, R124 ;  /* 0x0000007c393b7220 */ /* 0x000fe20000410000 */
[----:B------:R-:W-:Y:S01]  /*b250*/  LEA.HI.SX32 R101, R101, R18, 0x1d ;  /* 0x0000001265657211 */ /* 0x000fe200078feaff */
[----:B------:R-:W-:Y:S01]  /*b260*/  FMUL.FTZ R63, R57, R114 ;  /* 0x00000072393f7220 */ /* 0x000fe20000410000 */
[----:B------:R-:W-:Y:S01]  /*b270*/  F2FP.PACK_AB R52, R105, R52 ;  /* 0x000000346934723e */ /* 0x000fe200000000ff */
[----:B------:R-:W-:-:S02]  /*b280*/  FMUL.FTZ R62, R57, R116 ;  /* 0x00000074393e7220 */ /* 0x000fc40000410000 */
[C---:B------:R-:W-:Y:S02]  /*b290*/  FMUL.FTZ R91, R57.reuse, R122 ;  /* 0x0000007a395b7220 */ /* 0x040fe40000410000 */
[C---:B------:R-:W-:Y:S01]  /*b2a0*/  FMUL.FTZ R92, R57.reuse, R108 ;  /* 0x0000006c395c7220 */ /* 0x040fe20000410000 */
[----:B------:R-:W-:Y:S01]  /*b2b0*/  HADD2.F32 R108, -RZ, R35.H1_H1 ;  /* 0x30000023ff6c7230 */ /* 0x000fe20000004100 */
[----:B------:R-:W-:Y:S01]  /*b2c0*/  FMUL.FTZ R94, R57, R112 ;  /* 0x00000070395e7220 */ /* 0x000fe20000410000 */
[----:B------:R-:W-:Y:S01]  /*b2d0*/  HADD2.F32 R57, -RZ, R43.H1_H1 ;  /* 0x3000002bff397230 */ /* 0x000fe20000004100 */
[----:B------:R-:W-:Y:S01]  /*b2e0*/  FFMA.FTZ R56, R56, R53, R7 ;  /* 0x0000003538387223 */ /* 0x000fe20000010007 */
[----:B------:R-:W-:Y:S01]  /*b2f0*/  HADD2.F32 R53, -RZ, R36.H1_H1 ;  /* 0x30000024ff357230 */ /* 0x000fe20000004100 */
[----:B------:R-:W-:Y:S02]  /*b300*/  FFMA.FTZ R95, R95, R106, R2 ;  /* 0x0000006a5f5f7223 */ /* 0x000fe40000010002 */
[----:B------:R-:W-:-:S02]  /*b310*/  FFMA.FTZ R106, R97, R104, R68 ;  /* 0x00000068616a7223 */ /* 0x000fc40000010044 */
[----:B------:R-:W-:Y:S01]  /*b320*/  FFMA.FTZ R97, R93, R55, R66 ;  /* 0x000000375d617223 */ /* 0x000fe20000010042 */
[----:B------:R-:W-:Y:S01]  /*b330*/  HADD2.F32 R93, -RZ, R34.H1_H1 ;  /* 0x30000022ff5d7230 */ /* 0x000fe20000004100 */
[----:B------:R-:W-:Y:S01]  /*b340*/  FFMA.FTZ R57, R107, R57, R10 ;  /* 0x000000396b397223 */ /* 0x000fe2000001000a */
[--C-:B------:R-:W-:Y:S01]  /*b350*/  HADD2.F32 R55, -RZ, R33.reuse.H0_H0 ;  /* 0x20000021ff377230 */ /* 0x100fe20000004100 */
[----:B------:R-:W-:Y:S01]  /*b360*/  FFMA.FTZ R107, R59, R53, R8 ;  /* 0x000000353b6b7223 */ /* 0x000fe20000010008 */
[----:B------:R-:W-:Y:S01]  /*b370*/  HADD2.F32 R53, -RZ, R32.H0_H0 ;  /* 0x20000020ff357230 */ /* 0x000fe20000004100 */
        /* <DEDUP_REMOVED lines=9> */
[----:B------:R-:W-:Y:S01]  /*b410*/  HADD2.F32 R54, -RZ, R32.H1_H1 ;  /* 0x30000020ff367230 */ /* 0x000fe20000004100 */
[----:B------:R-:W-:Y:S01]  /*b420*/  F2FP.PACK_AB R58, R89, R90 ;  /* 0x0000005a593a723e */ /* 0x000fe200000000ff */
[----:B------:R-:W-:Y:S01]  /*b430*/  HFMA2.MMA R89, -RZ, RZ, 0, 9.5367431640625e-07 ;  /* 0x00000010ff597435 */ /* 0x000fe200000001ff */
[----:B------:R-:W-:Y:S01]  /*b440*/  FFMA.FTZ R109, R100, R108, R79 ;  /* 0x0000006c646d7223 */ /* 0x000fe2000001004f */
[----:B------:R-:W-:Y:S01]  /*b450*/  F2FP.PACK_AB R57, R61, R56 ;  /* 0x000000383d39723e */ /* 0x000fe200000000ff */
[----:B------:R-:W-:Y:S01]  /*b460*/  FFMA.FTZ R94, R62, R54, R65 ;  /* 0x000000363e5e7223 */ /* 0x000fe20000010041 */
[C---:B------:R-:W-:Y:S01]  /*b470*/  IADD3 R90, R101.reuse, 0x200, RZ ;  /* 0x00000200655a7810 */ /* 0x040fe20007ffe0ff */
[----:B------:R-:W-:Y:S01]  /*b480*/  FFMA.FTZ R100, R92, R59, R67 ;  /* 0x0000003b5c647223 */ /* 0x000fe20000010043 */
[----:B------:R-:W-:-:S02]  /*b490*/  IADD3 R92, R101, 0x100, RZ ;  /* 0x00000100655c7810 */ /* 0x000fc40007ffe0ff */
[----:B------:R-:W-:Y:S02]  /*b4a0*/  F2FP.PACK_AB R56, R107, R60 ;  /* 0x0000003c6b38723e */ /* 0x000fe400000000ff */
        /* <DEDUP_REMOVED lines=8> */
[----:B------:R-:W-:Y:S01]  /*b530*/  F2FP.PACK_AB R62, R104, R97 ;  /* 0x00000061683e723e */ /* 0x000fe200000000ff */
[----:B------:R-:W-:-:S02]  /*b540*/  IMAD.WIDE.U32 R90, R90, R89, c[0x0][0x208] ;  /* 0x000082005a5a7625 */ /* 0x000fc400078e0059 */
[----:B------:R0:W-:Y:S04]  /*b550*/  STG.E.128 [R92.64], R56 ;  /* 0x000000385c007986 */ /* 0x0001e8000c101d06 */
[----:B------:R0:W-:Y:S02]  /*b560*/  STG.E.128 [R90.64], R60 ;  /* 0x0000003c5a007986 */ /* 0x0001e4000c101d06 */
.L_x_4690:
[----:B-1----:R-:W-:Y:S05]  /*b570*/  BSYNC B0 ;  /* 0x0000000000007941 */ /* 0x002fea0003800000 */
.L_x_4689:
[----:B------:R-:W-:Y:S02]  /*b580*/  IADD3 R19, R19, c[0x0][0x160], RZ ;  /* 0x0000580013137a10 */ /* 0x000fe40007ffe0ff */
[----:B------:R-:W-:Y:S02]  /*b590*/  LOP3.LUT P1, RZ, R70, 0xff, RZ, 0xc0, !PT ;  /* 0x000000ff46ff7812 */ /* 0x000fe4000782c0ff */
[----:B------:R-:W-:Y:S02]  /*b5a0*/  ISETP.GE.AND P0, PT, R19, c[0x0][0x164], PT ;  /* 0x0000590013007a0c */ /* 0x000fe40003f06270 */
[----:B------:R-:W-:-:S11]  /*b5b0*/  SEL R70, RZ, 0x1, P1 ;  /* 0x00000001ff467807 */ /* 0x000fd60000800000 */
[----:B0----5:R-:W-:Y:S01]  /*b5c0*/  @P0 CALL.REL.NOINC `(.L_x_4691) ;  /* 0x0000001000000944 */ /* 0x021fe20003c00000 */
[----:B------:R-:W-:Y:S05]  /*b5d0*/  BRA `(.L_x_4692) ;  /* 0xffff52e000007947 */ /* 0x000fea000383ffff */
.L_x_4691:
[----:B------:R-:W-:Y:S05]  /*b5e0*/  EXIT ;  /* 0x000000000000794d */ /* 0x000fea0003800000 */
.L_x_4687:
[----:B0-----:R-:W-:Y:S01]  /*b5f0*/  IMAD.MOV.U32 R57, RZ, RZ, 0x1 ;  /* 0x00000001ff397424 */ /* 0x001fe200078e00ff */
[----:B------:R-:W-:Y:S01]  /*b600*/  MOV R53, 0x1f ;  /* 0x0000001f00357802 */ /* 0x000fe20000000f00 */
[----:B------:R-:W-:Y:S01]  /*b610*/  IMAD.MOV.U32 R56, RZ, RZ, -0x1 ;  /* 0xffffffffff387424 */ /* 0x000fe200078e00ff */
[----:B------:R-:W-:Y:S02]  /*b620*/  MOV R54, 0xb640 ;  /* 0x0000b64000367802 */ /* 0x000fe40000000f00 */
[----:B-----5:R-:W-:Y:S05]  /*b630*/  CALL.REL.NOINC `($__internal_31_$__cuda_sm70_shflsync_bfly_p) ;  /* 0x0000069000007944 */ /* 0x020fea0003c00000 */
[----:B-1----:R-:W-:Y:S01]  /*b640*/  MOV R52, R57 ;  /* 0x0000003900347202 */ /* 0x002fe20000000f00 */
[----:B0-----:R-:W-:Y:S05]  /*b650*/  BRA `(.L_x_4693) ;  /* 0xffffedd000007947 */ /* 0x001fea000383ffff */
.L_x_4688:
[----:B------:R-:W-:Y:S01]  /*b660*/  HFMA2.MMA R53, -RZ, RZ, 0, 1.847743988037109375e-06 ;  /* 0x0000001fff357435 */ /* 0x000fe200000001ff */
[----:B------:R-:W-:Y:S01]  /*b670*/  IMAD.MOV.U32 R57, RZ, RZ, 0x2 ;  /* 0x00000002ff397424 */ /* 0x000fe200078e00ff */
[----:B------:R-:W-:Y:S01]  /*b680*/  MOV R54, 0xb6b0 ;  /* 0x0000b6b000367802 */ /* 0x000fe20000000f00 */
[----:B------:R-:W-:-:S03]  /*b690*/  IMAD.MOV.U32 R56, RZ, RZ, -0x1 ;  /* 0xffffffffff387424 */ /* 0x000fc600078e00ff */
[----:B-----5:R-:W-:Y:S05]  /*b6a0*/  CALL.REL.NOINC `($__internal_31_$__cuda_sm70_shflsync_bfly_p) ;  /* 0x0000062000007944 */ /* 0x020fea0003c00000 */
[----:B01----:R-:W-:Y:S01]  /*b6b0*/  FADD.FTZ R92, R92, R57 ;  /* 0x000000395c5c7221 */ /* 0x003fe20000010000 */
[----:B------:R-:W-:Y:S01]  /*b6c0*/  MOV R57, 0x4 ;  /* 0x0000000400397802 */ /* 0x000fe20000000f00 */
[----:B------:R-:W-:Y:S01]  /*b6d0*/  IMAD.MOV.U32 R53, RZ, RZ, 0x1f ;  /* 0x0000001fff357424 */ /* 0x000fe200078e00ff */
[----:B------:R-:W-:-:S02]  /*b6e0*/  MOV R56, 0xffffffff ;  /* 0xffffffff00387802 */ /* 0x000fc40000000f00 */
[----:B------:R-:W-:Y:S02]  /*b6f0*/  MOV R54, 0xb710 ;  /* 0x0000b71000367802 */ /* 0x000fe40000000f00 */
[----:B------:R-:W-:Y:S05]  /*b700*/  CALL.REL.NOINC `($__internal_31_$__cuda_sm70_shflsync_bfly_p) ;  /* 0x000005c000007944 */ /* 0x000fea0003c00000 */
[----:B0-----:R-:W-:Y:S01]  /*b710*/  HFMA2.MMA R53, -RZ, RZ, 0, 1.847743988037109375e-06 ;  /* 0x0000001fff357435 */ /* 0x001fe200000001ff */
[----:B-1----:R-:W-:Y:S01]  /*b720*/  FADD.FTZ R92, R92, R57 ;  /* 0x000000395c5c7221 */ /* 0x002fe20000010000 */
[----:B------:R-:W-:Y:S01]  /*b730*/  MOV R54, 0xb770 ;  /* 0x0000b77000367802 */ /* 0x000fe20000000f00 */
[----:B------:R-:W-:Y:S02]  /*b740*/  IMAD.MOV.U32 R57, RZ, RZ, 0x8 ;  /* 0x00000008ff397424 */ /* 0x000fe400078e00ff */
[----:B------:R-:W-:Y:S02]  /*b750*/  IMAD.MOV.U32 R56, RZ, RZ, -0x1 ;  /* 0xffffffffff387424 */ /* 0x000fe400078e00ff */
[----:B------:R-:W-:Y:S05]  /*b760*/  CALL.REL.NOINC `($__internal_31_$__cuda_sm70_shflsync_bfly_p) ;  /* 0x0000056000007944 */ /* 0x000fea0003c00000 */
[----:B01----:R-:W-:Y:S01]  /*b770*/  FADD.FTZ R92, R92, R57 ;  /* 0x000000395c5c7221 */ /* 0x003fe20000010000 */
[----:B------:R-:W-:Y:S01]  /*b780*/  MOV R57, 0x10 ;  /* 0x0000001000397802 */ /* 0x000fe20000000f00 */
[----:B------:R-:W-:Y:S01]  /*b790*/  IMAD.MOV.U32 R53, RZ, RZ, 0x1f ;  /* 0x0000001fff357424 */ /* 0x000fe200078e00ff */
[----:B------:R-:W-:Y:S02]  /*b7a0*/  MOV R56, 0xffffffff ;  /* 0xffffffff00387802 */ /* 0x000fe40000000f00 */
[----:B------:R-:W-:-:S02]  /*b7b0*/  MOV R54, 0xb7d0 ;  /* 0x0000b7d000367802 */ /* 0x000fc40000000f00 */
[----:B------:R-:W-:Y:S05]  /*b7c0*/  CALL.REL.NOINC `($__internal_31_$__cuda_sm70_shflsync_bfly_p) ;  /* 0x0000050000007944 */ /* 0x000fea0003c00000 */
        /* <DEDUP_REMOVED lines=54> */
[----:B------:R-:W-:Y:S05]  /*bb30*/  CALL.REL.NOINC `($__internal_31_$__cuda_sm70_shflsync_bfly_p) ;  /* 0x0000019000007944 */ /* 0x000fea0003c00000 */
[----:B01----:R-:W-:Y:S01]  /*bb40*/  FADD.FTZ R92, R92, R57 ;  /* 0x000000395c5c7221 */ /* 0x003fe20000010000 */
[----:B------:R-:W-:Y:S01]  /*bb50*/  MOV R57, 0x2 ;  /* 0x0000000200397802 */ /* 0x000fe20000000f00 */
[----:B------:R-:W-:Y:S01]  /*bb60*/  IMAD.MOV.U32 R53, RZ, RZ, 0x1f ;  /* 0x0000001fff357424 */ /* 0x000fe200078e00ff */
[----:B------:R-:W-:Y:S02]  /*bb70*/  MOV R56, 0xffffffff ;  /* 0xffffffff00387802 */ /* 0x000fe40000000f00 */
[----:B------:R-:W-:Y:S02]  /*bb80*/  MOV R54, 0xbba0 ;  /* 0x0000bba000367802 */ /* 0x000fe40000000f00 */
[----:B------:R-:W-:Y:S05]  /*bb90*/  CALL.REL.NOINC `($__internal_31_$__cuda_sm70_shflsync_bfly_p) ;  /* 0x0000013000007944 */ /* 0x000fea0003c00000 */
[----:B0-----:R-:W-:Y:S01]  /*bba0*/  HFMA2.MMA R53, -RZ, RZ, 0, 1.847743988037109375e-06 ;  /* 0x0000001fff357435 */ /* 0x001fe200000001ff */
[----:B-1----:R-:W-:Y:S01]  /*bbb0*/  FADD.FTZ R92, R92, R57 ;  /* 0x000000395c5c7221 */ /* 0x002fe20000010000 */
[----:B------:R-:W-:Y:S01]  /*bbc0*/  MOV R54, 0xbc00 ;  /* 0x0000bc0000367802 */ /* 0x000fe20000000f00 */
[----:B------:R-:W-:-:S02]  /*bbd0*/  IMAD.MOV.U32 R57, RZ, RZ, 0x4 ;  /* 0x00000004ff397424 */ /* 0x000fc400078e00ff */
[----:B------:R-:W-:Y:S02]  /*bbe0*/  IMAD.MOV.U32 R56, RZ, RZ, -0x1 ;  /* 0xffffffffff387424 */ /* 0x000fe400078e00ff */
        /* <DEDUP_REMOVED lines=10> */
[----:B------:R-:W-:Y:S02]  /*bc90*/  IMAD.MOV.U32 R57, RZ, RZ, 0x10 ;  /* 0x00000010ff397424 */ /* 0x000fe400078e00ff */
[----:B------:R-:W-:-:S02]  /*bca0*/  IMAD.MOV.U32 R56, RZ, RZ, -0x1 ;  /* 0xffffffffff387424 */ /* 0x000fc400078e00ff */
[----:B------:R-:W-:Y:S05]  /*bcb0*/  CALL.REL.NOINC `($__internal_31_$__cuda_sm70_shflsync_bfly_p) ;  /* 0x0000001000007944 */ /* 0x000fea0003c00000 */
[----:B01----:R-:W-:Y:S05]  /*bcc0*/  BRA `(.L_x_4694) ;  /* 0xffffeba000007947 */ /* 0x003fea000383ffff */
        .weak           $__internal_31_$__cuda_sm70_shflsync_bfly_p
        .type           $__internal_31_$__cuda_sm70_shflsync_bfly_p,@function
        .size           $__internal_31_$__cuda_sm70_shflsync_bfly_p,(.L_x_22119 - $__internal_31_$__cuda_sm70_shflsync_bfly_p)
$__internal_31_$__cuda_sm70_shflsync_bfly_p:
[----:B------:R-:W-:Y:S01]  /*bcd0*/  MOV R55, 0x0 ;  /* 0x0000000000377802 */ /* 0x000fe20000000f00 */
[----:B------:R-:W-:Y:S04]  /*bce0*/  WARPSYNC R56 ;  /* 0x0000003800007348 */ /* 0x000fe80003800000 */
[----:B------:R0:W1:Y:S01]  /*bcf0*/  SHFL.BFLY PT, R57, R92, R57, R53 ;  /* 0x0c0000395c397389 */ /* 0x00006200000e0035 */
[----:B------:R-:W-:Y:S05]  /*bd00*/  RET.REL.NODEC R54 `(_ZN10layer_norm13ln_fwd_kernelINS_13Kernel_traitsI6__halfS2_S2_S2_fjLj6144ELj1ELj1ELj8ELj16ENS_18Kernel_traits_baseILj6144ES2_S2_S2_S2_fjLj256EEEEELb1ELb1ELb1ELb1EEEvNS_9FwdParamsE) ;  /* 0xffff42f036007950 */ /* 0x000fea0003c3ffff */
.L_x_4695:
        /* <DEDUP_REMOVED lines=15> */
.L_x_22119:


//--------------------- .text._ZN10layer_norm13ln_fwd_kernelINS_13Kernel_traitsIf13__nv_bfloat16S2_S2_fjLj6144ELj1ELj1ELj8ELj16ENS_18Kernel_traits_baseILj6144EfS2_S2_S2_fjLj256EEEEELb0ELb0ELb0ELb0EEEvNS_9FwdParamsE --------------------------
	.section	.text._ZN10layer_norm13ln_fwd_kernelINS_13Kernel_traitsIf13__nv_bfloat16S2_S2_fjLj6144ELj1ELj1ELj8ELj16ENS_18Kernel_traits_baseILj6144EfS2_S2_S2_fjLj256EEEEELb0ELb0ELb0ELb0EEEvNS_9FwdParamsE,"ax",@progbits
	.sectioninfo	@"SHI_REGISTERS=126"
	.align	128
        .global         _ZN10layer_norm13ln_fwd_kernelINS_13Kernel_traitsIf13__nv_bfloat16S2_S2_fjLj6144ELj1ELj1ELj8ELj16ENS_18Kernel_traits_baseILj6144EfS2_S2_S2_fjLj256EEEEELb0ELb0ELb0ELb0EEEvNS_9FwdParamsE
        .type           _ZN10layer_norm13ln_fwd_kernelINS_13Kernel_traitsIf13__nv_bfloat16S2_S2_fjLj6144ELj1ELj1ELj8ELj16ENS_18Kernel_traits_baseILj6144EfS2_S2_S2_fjLj256EEEEELb0ELb0ELb0ELb0EEEvNS_9FwdParamsE,@function
        .size           _ZN10layer_norm13ln_fwd_kernelINS_13Kernel_traitsIf13__nv_bfloat16S2_S2_fjLj6144ELj1ELj1ELj8ELj16ENS_18Kernel_traits_baseILj6144EfS2_S2_S2_fjLj256EEEEELb0ELb0ELb0ELb0EEEvNS_9FwdParamsE,(.L_x_22120 - _ZN10layer_norm13ln_fwd_kernelINS_13Kernel_traitsIf13__nv_bfloat16S2_S2_fjLj6144ELj1ELj1ELj8ELj16ENS_18Kernel_traits_baseILj6144EfS2_S2_S2_fjLj256EEEEELb0ELb0ELb0ELb0EEEvNS_9FwdParamsE)
        .other          _ZN10layer_norm13ln_fwd_kernelINS_13Kernel_traitsIf13__nv_bfloat16S2_S2_fjLj6144ELj1ELj1ELj8ELj16ENS_18Kernel_traits_baseILj6144EfS2_S2_S2_fjLj256EEEEELb0ELb0ELb0ELb0EEEvNS_9FwdParamsE,@"STO_CUDA_ENTRY STV_DEFAULT"
_ZN10layer_norm13ln_fwd_kernelINS_13Kernel_traitsIf13__nv_bfloat16S2_S2_fjLj6144ELj1ELj1ELj8ELj16ENS_18Kernel_traits_baseILj6144EfS2_S2_S2_fjLj256EEEEELb0ELb0ELb0ELb0EEEvNS_9FwdParamsE:
.text._ZN10layer_norm13ln_fwd_kernelINS_13Kernel_traitsIf13__nv_bfloat16S2_S2_fjLj6144ELj1ELj1ELj8ELj16ENS_18Kernel_traits_baseILj6144EfS2_S2_S2_fjLj256EEEEELb0ELb0ELb0ELb0EEEvNS_9FwdParamsE:
        /* <DEDUP_REMOVED lines=15> */
[----:B------:R-:W-:Y:S01]  /*00f0*/  HFMA2.MMA R3, -RZ, RZ, 0, 1.9073486328125e-06 ;  /* 0x00000020ff037435 */ /* 0x000fe200000001ff */
[----:B------:R-:W-:Y:S01]  /*0100*/  CS2R R6, SRZ ;  /* 0x0000000000067805 */ /* 0x000fe2000001ff00 */
[----:B------:R-:W-:Y:S01]  /*0110*/  CS2R R4, SRZ ;  /* 0x0000000000047805 */ /* 0x000fe2000001ff00 */
[----:B------:R-:W-:Y:S01]  /*0120*/  ISETP.NE.AND.EX P0, PT, RZ, c[0x0][0x21c], PT, P0 ;  /* 0x00008700ff007a0c */ /* 0x000fe20003f05300 */
[----:B------:R-:W-:Y:S01]  /*0130*/  CS2R R10, SRZ ;  /* 0x00000000000a7805 */ /* 0x000fe2000001ff00 */
[----:B------:R-:W-:-:S05]  /*0140*/  CS2R R8, SRZ ;  /* 0x0000000000087805 */ /* 0x000fca000001ff00 */
[----:B------:R-:W-:-:S05]  /*0150*/  IMAD.WIDE.U32 R2, R40, R3, c[0x0][0x1b0] ;  /* 0x00006c0028027625 */ /* 0x000fca00078e0003 */
[----:B------:R0:W5:Y:S01]  /*0160*/  LDG.E.128 R12, [R2.64] ;  /* 0x00000004020c7981 */ /* 0x000162000c1e1d00 */
[----:B------:R-:W-:-:S03]  /*0170*/  @P0 LEA R20, P1, R40, c[0x0][0x218], 0x5 ;  /* 0x0000860028140a11 */ /* 0x000fc600078228ff */
[----:B------:R0:W5:Y:S01]  /*0180*/  LDG.E.128 R16, [R2.64+0x10] ;  /* 0x0000100402107981 */ /* 0x000162000c1e1d00 */
[----:B------:R-:W-:-:S05]  /*0190*/  @P0 LEA.HI.X R21, R40, c[0x0][0x21c], RZ, 0x5, P1 ;  /* 0x0000870028150a11 */ /* 0x000fca00008f2cff */
[----:B------:R0:W5:Y:S04]  /*01a0*/  @P0 LDG.E.128 R4, [R20.64] ;  /* 0x0000000414040981 */ /* 0x000168000c1e1d00 */
[----:B------:R0:W5:Y:S01]  /*01b0*/  @P0 LDG.E.128 R8, [R20.64+0x10] ;  /* 0x0000100414080981 */ /* 0x000162000c1e1d00 */
[----:B------:R-:W-:-:S03]  /*01c0*/  LOP3.LUT R40, R40, 0x100, RZ, 0xfc, !PT ;  /* 0x0000010028287812 */ /* 0x000fc600078efcff */
.L_x_4697:
[----:B------:R-:W-:Y:S05]  /*01d0*/  BSYNC B0 ;  /* 0x0000000000007941 */ /* 0x000fea0003800000 */
.L_x_4696:
[----:B------:R-:W-:Y:S01]  /*01e0*/  BSSY B0, `(.L_x_4698) ;  /* 0x0000011000007945 */ /* 0x000fe20003800000 */
[----:B------:R-:W-:Y:S05]  /*01f0*/  @!P3 BRA `(.L_x_4699) ;  /* 0x000000f00000b947 */ /* 0x000fea0003800000 */
[----:B------:R-:W-:Y:S01]  /*0200*/  ISETP.NE.U32.AND P0, PT, RZ, c[0x0][0x218], PT ;  /* 0x00008600ff007a0c */ /* 0x000fe20003f05070 */
[----:B------:R-:W-:Y:S01]  /*0210*/  CS2R R22, SRZ ;  /* 0x0000000000167805 */ /* 0x000fe2000001ff00 */
[----:B------:R-:W-:Y:S01]  /*0220*/  MOV R37, 0x20 ;  /* 0x0000002000257802 */ /* 0x000fe20000000f00 */
[----:B0-----:R-:W-:Y:S01]  /*0230*/  CS2R R20, SRZ ;  /* 0x0000000000147805 */ /* 0x001fe2000001ff00 */
[----:B------:R-:W-:Y:S01]  /*0240*/  ISETP.NE.AND.EX P0, PT, RZ, c[0x0][0x21c], PT, P0 ;  /* 0x00008700ff007a0c */ /* 0x000fe20003f05300 */
[----:B------:R-:W-:Y:S01]  /*0250*/  CS2R R26, SRZ ;  /* 0x00000000001a7805 */ /* 0x000fe2000001ff00 */
[----:B------:R-:W-:Y:S01]  /*0260*/  CS2R R24, SRZ ;  /* 0x0000000000187805 */ /* 0x000fe2000001ff00 */
[----:B------:R-:W-:-:S05]  /*0270*/  IMAD.WIDE.U32 R36, R40, R37, c[0x0][0x1b0] ;  /* 0x00006c0028247625 */ /* 0x000fca00078e0025 */
[----:B------:R0:W5:Y:S04]  /*0280*/  LDG.E.128 R28, [R36.64] ;  /* 0x00000004241c7981 */ /* 0x000168000c1e1d00 */
[----:B------:R0:W5:Y:S01]  /*0290*/  LDG.E.128 R32, [R36.64+0x10] ;  /* 0x0000100424207981 */ /* 0x000162000c1e1d00 */
[----:B------:R-:W-:-:S04]  /*02a0*/  @P0 LEA R2, P1, R40, c[0x0][0x218], 0x5 ;  /* 0x0000860028020a11 */ /* 0x000fc800078228ff */
[----:B------:R-:W-:-:S05]  /*02b0*/  @P0 LEA.HI.X R3, R40, c[0x0][0x21c], RZ, 0x5, P1 ;  /* 0x0000870028030a11 */ /* 0x000fca00008f2cff */
[----:B------:R0:W5:Y:S04]  /*02c0*/  @P0 LDG.E.128 R20, [R2.64] ;  /* 0x0000000402140981 */ /* 0x000168000c1e1d00 */
[----:B------:R0:W5:Y:S01]  /*02d0*/  @P0 LDG.E.128 R24, [R2.64+0x10] ;  /* 0x0000100402180981 */ /* 0x000162000c1e1d00 */
[----:B------:R-:W-:-:S03]  /*02e0*/  IADD3 R40, R40, 0x100, RZ ;  /* 0x0000010028287810 */ /* 0x000fc60007ffe0ff */
.L_x_4699:
[----:B------:R-:W-:Y:S05]  /*02f0*/  BSYNC B0 ;  /* 0x0000000000007941 */ /* 0x000fea0003800000 */
.L_x_4698:
[----:B------:R-:W-:Y:S01]  /*0300*/  BSSY B0, `(.L_x_4700) ;  /* 0x0000010000007945 */ /* 0x000fe20003800000 */
[----:B------:R-:W-:Y:S05]  /*0310*/  @!P2 BRA `(.L_x_4701) ;  /* 0x000000e00000a947 */ /* 0x000fea0003800000 */
[----:B------:R-:W-:Y:S01]  /*0320*/  ISETP.NE.U32.AND P0, PT, RZ, c[0x0][0x218], PT ;  /* 0x00008600ff007a0c */ /* 0x000fe20003f05070 */
[----:B0-----:R-:W-:Y:S01]  /*0330*/  HFMA2.MMA R3, -RZ, RZ, 0, 1.9073486328125e-06 ;  /* 0x00000020ff037435 */ /* 0x001fe200000001ff */
[----:B------:R-:W-:Y:S01]  /*0340*/  CS2R R38, SRZ ;  /* 0x0000000000267805 */ /* 0x000fe2000001ff00 */
[----:B------:R-:W-:Y:S01]  /*0350*/  CS2R R36, SRZ ;  /* 0x0000000000247805 */ /* 0x000fe2000001ff00 */
[----:B------:R-:W-:Y:S01]  /*0360*/  ISETP.NE.AND.EX P0, PT, RZ, c[0x0][0x21c], PT, P0 ;  /* 0x00008700ff007a0c */ /* 0x000fe20003f05300 */
[----:B------:R-:W-:-:S06]  /*0370*/  CS2R R42, SRZ ;  /* 0x00000000002a7805 */ /* 0x000fcc000001ff00 */
[----:B------:R-:W-:-:S05]  /*0380*/  IMAD.WIDE.U32 R2, R40, R3, c[0x0][0x1b0] ;  /* 0x00006c0028027625 */ /* 0x000fca00078e0003 */
[----:B------:R0:W5:Y:S01]  /*0390*/  LDG.E.128 R44, [R2.64] ;  /* 0x00000004022c7981 */ /* 0x000162000c1e1d00 */
[----:B------:R-:W-:-:S03]  /*03a0*/  @P0 LEA R52, P1, R40, c[0x0][0x218], 0x5 ;  /* 0x0000860028340a11 */ /* 0x000fc600078228ff */
[----:B------:R0:W5:Y:S01]  /*03b0*/  LDG.E.128 R48, [R2.64+0x10] ;  /* 0x0000100402307981 */ /* 0x000162000c1e1d00 */
[----:B------:R-:W-:Y:S02]  /*03c0*/  @P0 LEA.HI.X R53, R40, c[0x0][0x21c], RZ, 0x5, P1 ;  /* 0x0000870028350a11 */ /* 0x000fe400008f2cff */
[----:B------:R-:W-:-:S03]  /*03d0*/  CS2R R40, SRZ ;  /* 0x0000000000287805 */ /* 0x000fc6000001ff00 */
[----:B------:R0:W5:Y:S04]  /*03e0*/  @P0 LDG.E.128 R36, [R52.64] ;  /* 0x0000000434240981 */ /* 0x000168000c1e1d00 */
[----:B------:R0:W5:Y:S02]  /*03f0*/  @P0 LDG.E.128 R40, [R52.64+0x10] ;  /* 0x0000100434280981 */ /* 0x000164000c1e1d00 */
.L_x_4701:
[----:B------:R-:W-:Y:S05]  /*0400*/  BSYNC B0 ;  /* 0x0000000000007941 */ /* 0x000fea0003800000 */
.L_x_4700:
[----:B------:R-:W1:Y:S02]  /*0410*/  S2UR UR6, SR_CTAID.X ;  /* 0x00000000000679c3 */ /* 0x000e640000002500 */
[----:B-1----:R-:W-:-:S04]  /*0420*/  LEA.HI R68, R72, UR6, RZ, 0x18 ;  /* 0x0000000648447c11 */ /* 0x002fc8000f8fc0ff */
[----:B------:R-:W-:-:S13]  /*0430*/  ISETP.GE.AND P0, PT, R68, c[0x0][0x164], PT ;  /* 0x0000590044007a0c */ /* 0x000fda0003f06270 */
[----:B------:R-:W-:Y:S05]  /*0440*/  @P0 EXIT ;  /* 0x000000000000094d */ /* 0x000fea0003800000 */
[----:B------:R-:W-:Y:S01]  /*0450*/  SHF.R.S32.HI R0, RZ, 0x3, R0 ;  /* 0x00000003ff007819 */ /* 0x000fe20000011400 */
[----:B------:R-:W-:Y:S01]  /*0460*/  HFMA2.MMA R66, -RZ, RZ, 0, 5.9604644775390625e-08 ;  /* 0x00000001ff427435 */ /* 0x000fe200000001ff */
[----:B0-----:R-:W-:Y:S01]  /*0470*/  LOP3.LUT R3, R72, 0xe0, RZ, 0xc0, !PT ;  /* 0x000000e048037812 */ /* 0x001fe200078ec0ff */
[----:B------:R-:W-:Y:S01]  /*0480*/  ULDC.U8 UR6, c[0x0][0x1f0] ;  /* 0x00007c0000067ab9 */ /* 0x000fe20000000000 */
[----:B------:R-:W-:Y:S02]  /*0490*/  LOP3.LUT R2, R0, 0xff, RZ, 0xc0, !PT ;  /* 0x000000ff00027812 */ /* 0x000fe400078ec0ff */
[----:B------:R-:W-:Y:S02]  /*04a0*/  SHF.R.U32.HI R0, RZ, 0x3, R0 ;  /* 0x00000003ff007819 */ /* 0x000fe40000011600 */
[----:B------:R-:W-:Y:S02]  /*04b0*/  IADD3 R3, R2, -R3, RZ ;  /* 0x8000000302037210 */ /* 0x000fe40007ffe0ff */
[----:B------:R-:W-:-:S02]  /*04c0*/  LOP3.LUT R0, R0, 0x1fffffe0, RZ, 0xc0, !PT ;  /* 0x1fffffe000007812 */ /* 0x000fc400078ec0ff */
[----:B------:R-:W-:Y:S02]  /*04d0*/  IMNMX R3, RZ, R3, !PT ;  /* 0x00000003ff037217 */ /* 0x000fe40007800200 */
[----:B------:R-:W-:Y:S02]  /*04e0*/  SHF.L.U32 R52, R72, 0x5, RZ ;  /* 0x0000000548347819 */ /* 0x000fe400000006ff */
[----:B------:R-:W-:Y:S02]  /*04f0*/  IMNMX R3, R3, 0x20, PT ;  /* 0x0000002003037817 */ /* 0x000fe40003800200 */
[----:B------:R-:W-:Y:S02]  /*0500*/  LOP3.LUT R53, R52, 0x3e0, RZ, 0xc0, !PT ;  /* 0x000003e034357812 */ /* 0x000fe400078ec0ff */
[----:B------:R-:W-:Y:S02]  /*0510*/  IADD3 R3, R3, R0, RZ ;  /* 0x0000000003037210 */ /* 0x000fe40007ffe0ff */
[----:B------:R-:W-:-:S02]  /*0520*/  IADD3 R53, R2, -R53, RZ ;  /* 0x8000003502357210 */ /* 0x000fc40007ffe0ff */
[----:B------:R-:W-:Y:S02]  /*0530*/  SHF.L.U32 R3, R3, 0x3, RZ ;  /* 0x0000000303037819 */ /* 0x000fe400000006ff */
[----:B------:R-:W-:Y:S02]  /*0540*/  IMNMX R53, RZ, R53, !PT ;  /* 0x00000035ff357217 */ /* 0x000fe40007800200 */
[----:B------:R-:W-:Y:S02]  /*0550*/  MOV R2, c[0x0][0x180] ;  /* 0x0000600000027a02 */ /* 0x000fe40000000f00 */
[----:B------:R-:W0:Y:S01]  /*0560*/  I2F.U32 R3, R3 ;  /* 0x0000000300037306 */ /* 0x000e220000201000 */
[----:B------:R-:W-:Y:S02]  /*0570*/  IMNMX R53, R53, 0x20, PT ;  /* 0x0000002035357817 */ /* 0x000fe40003800200 */
[----:B------:R-:W-:Y:S02]  /*0580*/  LOP3.LUT P0, RZ, R2, c[0x0][0x1c0], RZ, 0xfc, !PT ;  /* 0x0000700002ff7a12 */ /* 0x000fe4000780fcff */
[----:B------:R-:W-:-:S02]  /*0590*/  MOV R2, c[0x0][0x184] ;  /* 0x0000610000027a02 */ /* 0x000fc40000000f00 */
[----:B------:R-:W-:Y:S02]  /*05a0*/  IADD3 R53, R0, R53, RZ ;  /* 0x0000003500357210 */ /* 0x000fe40007ffe0ff */
[----:B------:R-:W-:Y:S02]  /*05b0*/  LOP3.LUT P0, RZ, R2, c[0x0][0x1c4], RZ, 0xfc, P0 ;  /* 0x0000710002ff7a12 */ /* 0x000fe4000000fcff */
[----:B------:R-:W-:Y:S01]  /*05c0*/  SHF.L.U32 R64, R53, 0x3, RZ ;  /* 0x0000000335407819 */ /* 0x000fe200000006ff */
[----:B0-----:R0:W1:Y:S08]  /*05d0*/  MUFU.RCP R70, R3 ;  /* 0x0000000300467308 */ /* 0x0010700000001000 */
.L_x_4789:
        /* <DEDUP_REMOVED lines=9> */
[----:B0-----:R-:W-:-:S04]  /*0670*/  SHF.R.S32.HI R3, RZ, 0x1f, R0 ;  /* 0x0000001fff037819 */ /* 0x001fc80000011400 */
        /* <DEDUP_REMOVED lines=18> */
[----:B0-----:R-:W-:Y:S05]  /*07a0*/  @P0 BRA `(.L_x_4705) ;  /* 0x0000003000000947 */ /* 0x001fea0003800000 */
[----:B------:R-:W-:Y:S05]  /*07b0*/  BRA `(.L_x_4706) ;  /* 0x0000004000007947 */ /* 0x000fea0003800000 */
.L_x_4704:
[----:B0----5:R-:W-:-:S05]  /*07c0*/  PRMT R74, RZ, 0x5410, R52 ;  /* 0x00005410ff4a7816 */ /* 0x021fca0000000034 */
[----:B------:R-:W-:-:S05]  /*07d0*/  FADD.FTZ R69, R74, R69 ;  /* 0x000000454a457221 */ /* 0x000fca0000010000 */
.L_x_4705:
[----:B------:R-:W-:-:S04]  /*07e0*/  F2FP.BF16.PACK_AB R3, RZ, R69 ;  /* 0x00000045ff03723e */ /* 0x000fc800000010ff */
[----:B------:R-:W-:Y:S02]  /*07f0*/  PRMT R56, R3, 0x7610, R56 ;  /* 0x0000761003387816 */ /* 0x000fe40000000038 */
.L_x_4706:
[----:B------:R-:W-:-:S05]  /*0800*/  PRMT R83, RZ, 0x7610, R60 ;  /* 0x00007610ff537816 */ /* 0x000fca000000003c */
[----:B------:R-:W-:Y:S01]  /*0810*/  FMUL.FTZ R83, R83, R2 ;  /* 0x0000000253537220 */ /* 0x000fe20000410000 */
[----:B------:R-:W-:Y:S05]  /*0820*/  @P1 BRA `(.L_x_4707) ;  /* 0x0000002000001947 */ /* 0x000fea0003800000 */
[----:B------:R-:W-:Y:S05]  /*0830*/  @P0 BRA `(.L_x_4708) ;  /* 0x0000003000000947 */ /* 0x000fea0003800000 */
[----:B------:R-:W-:Y:S05]  /*0840*/  BRA `(.L_x_4709) ;  /* 0x0000004000007947 */ /* 0x000fea0003800000 */
.L_x_4707:
[----:B-----5:R-:W-:-:S05]  /*0850*/  PRMT R60, RZ, 0x7610, R52 ;  /* 0x00007610ff3c7816 */ /* 0x020fca0000000034 */
[----:B------:R-:W-:-:S05]  /*0860*/  FADD.FTZ R83, R60, R83 ;  /* 0x000000533c537221 */ /* 0x000fca0000010000 */
.L_x_4708:
[----:B------:R-:W-:-:S04]  /*0870*/  F2FP.BF16.PACK_AB R3, RZ, R83 ;  /* 0x00000053ff03723e */ /* 0x000fc800000010ff */
[----:B------:R-:W-:Y:S02]  /*0880*/  PRMT R56, R56, 0x5410, R3 ;  /* 0x0000541038387816 */ /* 0x000fe40000000003 */
.L_x_4709:
[----:B------:R-:W-:-:S05]  /*0890*/  PRMT R81, RZ, 0x5410, R61 ;  /* 0x00005410ff517816 */ /* 0x000fca000000003d */
[----:B------:R-:W-:Y:S01]  /*08a0*/  FMUL.FTZ R81, R81, R2 ;  /* 0x0000000251517220 */ /* 0x000fe20000410000 */
[----:B------:R-:W-:Y:S05]  /*08b0*/  @P1 BRA `(.L_x_4710) ;  /* 0x0000002000001947 */ /* 0x000fea0003800000 */
[----:B------:R-:W-:Y:S05]  /*08c0*/  @P0 BRA `(.L_x_4711) ;  /* 0x0000003000000947 */ /* 0x000fea0003800000 */
[----:B------:R-:W-:Y:S05]  /*08d0*/  BRA `(.L_x_4712) ;  /* 0x0000004000007947 */ /* 0x000fea0003800000 */
.L_x_4710:
[----:B-----5:R-:W-:-:S05]  /*08e0*/  PRMT R60, RZ, 0x5410, R53 ;  /* 0x00005410ff3c7816 */ /* 0x020fca0000000035 */
[----:B------:R-:W-:-:S05]  /*08f0*/  FADD.FTZ R81, R60, R81 ;  /* 0x000000513c517221 */ /* 0x000fca0000010000 */
.L_x_4711:
[----:B------:R-:W-:-:S04]  /*0900*/  F2FP.BF16.PACK_AB R3, RZ, R81 ;  /* 0x00000051ff03723e */ /* 0x000fc800000010ff */
[----:B------:R-:W-:Y:S02]  /*0910*/  PRMT R57, R3, 0x7610, R57 ;  /* 0x0000761003397816 */ /* 0x000fe40000000039 */
.L_x_4712:
[----:B------:R-:W-:-:S05]  /*0920*/  PRMT R61, RZ, 0x7610, R61 ;  /* 0x00007610ff3d7816 */ /* 0x000fca000000003d */
[----:B------:R-:W-:Y:S01]  /*0930*/  FMUL.FTZ R85, R61, R2 ;  /* 0x000000023d557220 */ /* 0x000fe20000410000 */
[----:B------:R-:W-:Y:S05]  /*0940*/  @P1 BRA `(.L_x_4713) ;  /* 0x0000002000001947 */ /* 0x000fea0003800000 */
[----:B------:R-:W-:Y:S05]  /*0950*/  @P0 BRA `(.L_x_4714) ;  /* 0x0000003000000947 */ /* 0x000fea0003800000 */
[----:B------:R-:W-:Y:S05]  /*0960*/  BRA `(.L_x_4715) ;  /* 0x0000004000007947 */ /* 0x000fea0003800000 */
.L_x_4713:
[----:B-----5:R-:W-:-:S05]  /*0970*/  PRMT R60, RZ, 0x7610, R53 ;  /* 0x00007610ff3c7816 */ /* 0x020fca0000000035 */
[----:B------:R-:W-:-:S05]  /*0980*/  FADD.FTZ R85, R60, R85 ;  /* 0x000000553c557221 */ /* 0x000fca0000010000 */
.L_x_4714:
[----:B------:R-:W-:-:S04]  /*0990*/  F2FP.BF16.PACK_AB R3, RZ, R85 ;  /* 0x00000055ff03723e */ /* 0x000fc800000010ff */
[----:B------:R-:W-:Y:S02]  /*09a0*/  PRMT R57, R57, 0x5410, R3 ;  /* 0x0000541039397816 */ /* 0x000fe40000000003 */
.L_x_4715:
[----:B------:R-:W-:-:S05]  /*09b0*/  PRMT R87, RZ, 0x5410, R62 ;  /* 0x00005410ff577816 */ /* 0x000fca000000003e */
[----:B------:R-:W-:Y:S01]  /*09c0*/  FMUL.FTZ R87, R87, R2 ;  /* 0x0000000257577220 */ /* 0x000fe20000410000 */
[----:B------:R-:W-:Y:S05]  /*09d0*/  @P1 BRA `(.L_x_4716) ;  /* 0x0000002000001947 */ /* 0x000fea0003800000 */
[----:B------:R-:W-:Y:S05]  /*09e0*/  @P0 BRA `(.L_x_4717) ;  /* 0x0000003000000947 */ /* 0x000fea0003800000 */
[----:B------:R-:W-:Y:S05]  /*09f0*/  BRA `(.L_x_4718) ;  /* 0x0000004000007947 */ /* 0x000fea0003800000 */
.L_x_4716:
[----:B-----5:R-:W-:-:S05]  /*0a00*/  PRMT R60, RZ, 0x5410, R54 ;  /* 0x00005410ff3c7816 */ /* 0x020fca0000000036 */
[----:B------:R-:W-:-:S05]  /*0a10*/  FADD.FTZ R87, R60, R87 ;  /* 0x000000573c577221 */ /* 0x000fca0000010000 */
.L_x_4717:
[----:B------:R-:W-:-:S04]  /*0a20*/  F2FP.BF16.PACK_AB R3, RZ, R87 ;  /* 0x00000057ff03723e */ /* 0x000fc800000010ff */
[----:B------:R-:W-:Y:S02]  /*0a30*/  PRMT R58, R3, 0x7610, R58 ;  /* 0x00007610033a7816 */ /* 0x000fe4000000003a */
.L_x_4718:
[----:B------:R-:W-:-:S05]  /*0a40*/  PRMT R89, RZ, 0x7610, R62 ;  /* 0x00007610ff597816 */ /* 0x000fca000000003e */
[----:B------:R-:W-:Y:S01]  /*0a50*/  FMUL.FTZ R89, R89, R2 ;  /* 0x0000000259597220 */ /* 0x000fe20000410000 */
[----:B------:R-:W-:Y:S05]  /*0a60*/  @P1 BRA `(.L_x_4719) ;  /* 0x0000002000001947 */ /* 0x000fea0003800000 */
[----:B------:R-:W-:Y:S05]  /*0a70*/  @P0 BRA `(.L_x_4720) ;  /* 0x0000003000000947 */ /* 0x000fea0003800000 */
[----:B------:R-:W-:Y:S05]  /*0a80*/  BRA `(.L_x_4721) ;  /* 0x0000004000007947 */ /* 0x000fea0003800000 */
.L_x_4719:
[----:B-----5:R-:W-:-:S05]  /*0a90*/  PRMT R60, RZ, 0x7610, R54 ;  /* 0x00007610ff3c7816 */ /* 0x020fca0000000036 */
[----:B------:R-:W-:-:S05]  /*0aa0*/  FADD.FTZ R89, R60, R89 ;  /* 0x000000593c597221 */ /* 0x000fca0000010000 */
.L_x_4720:
[----:B------:R-:W-:-:S04]  /*0ab0*/  F2FP.BF16.PACK_AB R3, RZ, R89 ;  /* 0x00000059ff03723e */ /* 0x000fc800000010ff */
[----:B------:R-:W-:Y:S02]  /*0ac0*/  PRMT R58, R58, 0x5410, R3 ;  /* 0x000054103a3a7816 */ /* 0x000fe40000000003 */
.L_x_4721:
[----:B------:R-:W-:-:S05]  /*0ad0*/  PRMT R91, RZ, 0x5410, R63 ;  /* 0x00005410ff5b7816 */ /* 0x000fca000000003f */
[----:B------:R-:W-:Y:S01]  /*0ae0*/  FMUL.FTZ R91, R91, R2 ;  /* 0x000000025b5b7220 */ /* 0x000fe20000410000 */
[----:B------:R-:W-:Y:S05]  /*0af0*/  @P1 BRA `(.L_x_4722) ;  /* 0x0000002000001947 */ /* 0x000fea0003800000 */
[----:B------:R-:W-:Y:S05]  /*0b00*/  @P0 BRA `(.L_x_4723) ;  /* 0x0000003000000947 */ /* 0x000fea0003800000 */
[----:B------:R-:W-:Y:S05]  /*0b10*/  BRA `(.L_x_4724) ;  /* 0x0000004000007947 */ /* 0x000fea0003800000 */
.L_x_4722:
[----:B-----5:R-:W-:-:S05]  /*0b20*/  PRMT R60, RZ, 0x5410, R55 ;  /* 0x00005410ff3c7816 */ /* 0x020fca0000000037 */
[----:B------:R-:W-:-:S05]  /*0b30*/  FADD.FTZ R91, R60, R91 ;  /* 0x0000005b3c5b7221 */ /* 0x000fca0000010000 */
.L_x_4723:
[----:B------:R-:W-:-:S04]  /*0b40*/  F2FP.BF16.PACK_AB R3, RZ, R91 ;  /* 0x0000005bff03723e */ /* 0x000fc800000010ff */
[----:B------:R-:W-:Y:S02]  /*0b50*/  PRMT R59, R3, 0x7610, R59 ;  /* 0x00007610033b7816 */ /* 0x000fe4000000003b */
.L_x_4724:
[----:B------:R-:W-:-:S05]  /*0b60*/  PRMT R63, RZ, 0x7610, R63 ;  /* 0x00007610ff3f7816 */ /* 0x000fca000000003f */
[----:B------:R-:W-:Y:S01]  /*0b70*/  FMUL.FTZ R113, R63, R2 ;  /* 0x000000023f717220 */ /* 0x000fe20000410000 */
[----:B------:R-:W-:Y:S05]  /*0b80*/  @P1 BRA `(.L_x_4725) ;  /* 0x0000002000001947 */ /* 0x000fea0003800000 */
[----:B------:R-:W-:Y:S05]  /*0b90*/  @P0 BRA `(.L_x_4726) ;  /* 0x0000003000000947 */ /* 0x000fea0003800000 */
[----:B------:R-:W-:Y:S05]  /*0ba0*/  BRA `(.L_x_4727) ;  /* 0x0000004000007947 */ /* 0x000fea0003800000 */
.L_x_4725:
[----:B-----5:R-:W-:-:S05]  /*0bb0*/  PRMT R60, RZ, 0x7610, R55 ;  /* 0x00007610ff3c7816 */ /* 0x020fca0000000037 */
[----:B------:R-:W-:-:S05]  /*0bc0*/  FADD.FTZ R113, R60, R113 ;  /* 0x000000713c717221 */ /* 0x000fca0000010000 */
.L_x_4726:
[----:B------:R-:W-:-:S04]  /*0bd0*/  F2FP.BF16.PACK_AB R3, RZ, R113 ;  /* 0x00000071ff03723e */ /* 0x000fc800000010ff */
[----:B------:R-:W-:Y:S02]  /*0be0*/  PRMT R59, R59, 0x5410, R3 ;  /* 0x000054103b3b7816 */ /* 0x000fe40000000003 */
.L_x_4727:
[C---:B------:R-:W-:Y:S02]  /*0bf0*/  @P0 LEA R60, P1, R0.reuse, c[0x0][0x188], 0x4 ;  /* 0x00006200003c0a11 */ /* 0x040fe400078220ff */
[C---:B------:R-:W-:Y:S02]  /*0c00*/  IADD3 R3, R0.reuse, 0x100, RZ ;  /* 0x0000010000037810 */ /* 0x040fe40007ffe0ff */
[----:B------:R-:W-:-:S05]  /*0c10*/  @P0 LEA.HI.X R61, R0, c[0x0][0x18c], RZ, 0x4, P1 ;  /* 0x00006300003d0a11 */ /* 0x000fca00008f24ff */
[----:B------:R0:W-:Y:S04]  /*0c20*/  @P0 STG.E.128 [R60.64], R56 ;  /* 0x000000383c000986 */ /* 0x0001e8000c101d04 */
.L_x_4703:
[----:B------:R-:W-:Y:S05]  /*0c30*/  BSYNC B0 ;  /* 0x0000000000007941 */ /* 0x000fea0003800000 */
.L_x_4702:
        /* <DEDUP_REMOVED lines=17> */
.L_x_4730:
[----:B0----5:R-:W-:-:S05]  /*0d50*/  PRMT R74, RZ, 0x5410, R52 ;  /* 0x00005410ff4a7816 */ /* 0x021fca0000000034 */
[----:B------:R-:W-:-:S05]  /*0d60*/  FADD.FTZ R67, R74, R67 ;  /* 0x000000434a437221 */ /* 0x000fca0000010000 */
.L_x_4731:
[----:B------:R-:W-:-:S04]  /*0d70*/  F2FP.BF16.PACK_AB R74, RZ, R67 ;  /* 0x00000043ff4a723e */ /* 0x000fc800000010ff */
[----:B------:R-:W-:Y:S02]  /*0d80*/  PRMT R56, R74, 0x7610, R56 ;  /* 0x000076104a387816 */ /* 0x000fe40000000038 */
.L_x_4732:
[----:B------:R-:W-:-:S05]  /*0d90*/  PRMT R79, RZ, 0x7610, R60 ;  /* 0x00007610ff4f7816 */ /* 0x000fca000000003c */
[----:B------:R-:W-:Y:S01]  /*0da0*/  FMUL.FTZ R79, R79, R2 ;  /* 0x000000024f4f7220 */ /* 0x000fe20000410000 */
[----:B------:R-:W-:Y:S05]  /*0db0*/  @P1 BRA `(.L_x_4733) ;  /* 0x0000002000001947 */ /* 0x000fea0003800000 */
[----:B------:R-:W-:Y:S05]  /*0dc0*/  @P0 BRA `(.L_x_4734) ;  /* 0x0000003000000947 */ /* 0x000fea0003800000 */
[----:B------:R-:W-:Y:S05]  /*0dd0*/  BRA `(.L_x_4735) ;  /* 0x0000004000007947 */ /* 0x000fea0003800000 */
.L_x_4733:
[----:B-----5:R-:W-:-:S05]  /*0de0*/  PRMT R60, RZ, 0x7610, R52 ;  /* 0x00007610ff3c7816 */ /* 0x020fca0000000034 */
[----:B------:R-:W-:-:S05]  /*0df0*/  FADD.FTZ R79, R60, R79 ;  /* 0x0000004f3c4f7221 */ /* 0x000fca0000010000 */
.L_x_4734:
[----:B------:R-:W-:-:S04]  /*0e00*/  F2FP.BF16.PACK_AB R60, RZ, R79 ;  /* 0x0000004fff3c723e */ /* 0x000fc800000010ff */
[----:B------:R-:W-:Y:S02]  /*0e10*/  PRMT R56, R56, 0x5410, R60 ;  /* 0x0000541038387816 */ /* 0x000fe4000000003c */
.L_x_4735:
[----:B------:R-:W-:-:S05]  /*0e20*/  PRMT R77, RZ, 0x5410, R61 ;  /* 0x00005410ff4d7816 */ /* 0x000fca000000003d */
[----:B------:R-:W-:Y:S01]  /*0e30*/  FMUL.FTZ R77, R77, R2 ;  /* 0x000000024d4d7220 */ /* 0x000fe20000410000 */
[----:B------:R-:W-:Y:S05]  /*0e40*/  @P1 BRA `(.L_x_4736) ;  /* 0x0000002000001947 */ /* 0x000fea0003800000 */
[----:B------:R-:W-:Y:S05]  /*0e50*/  @P0 BRA `(.L_x_4737) ;  /* 0x0000003000000947 */ /* 0x000fea0003800000 */
[----:B------:R-:W-:Y:S05]  /*0e60*/  BRA `(.L_x_4738) ;  /* 0x0000004000007947 */ /* 0x000fea0003800000 */
.L_x_4736:
[----:B-----5:R-:W-:-:S05]  /*0e70*/  PRMT R60, RZ, 0x5410, R53 ;  /* 0x00005410ff3c7816 */ /* 0x020fca0000000035 */
[----:B------:R-:W-:-:S05]  /*0e80*/  FADD.FTZ R77, R60, R77 ;  /* 0x0000004d3c4d7221 */ /* 0x000fca0000010000 */
.L_x_4737:
[----:B------:R-:W-:-:S04]  /*0e90*/  F2FP.BF16.PACK_AB R60, RZ, R77 ;  /* 0x0000004dff3c723e */ /* 0x000fc800000010ff */
[----:B------:R-:W-:Y:S02]  /*0ea0*/  PRMT R57, R60, 0x7610, R57 ;  /* 0x000076103c397816 */ /* 0x000fe40000000039 */
.L_x_4738:
[----:B------:R-:W-:-:S05]  /*0eb0*/  PRMT R61, RZ, 0x7610, R61 ;  /* 0x00007610ff3d7816 */ /* 0x000fca000000003d */
[----:B------:R-:W-:Y:S01]  /*0ec0*/  FMUL.FTZ R93, R61, R2 ;  /* 0x000000023d5d7220 */ /* 0x000fe20000410000 */
[----:B------:R-:W-:Y:S05]  /*0ed0*/  @P1 BRA `(.L_x_4739) ;  /* 0x0000002000001947 */ /* 0x000fea0003800000 */
[----:B------:R-:W-:Y:S05]  /*0ee0*/  @P0 BRA `(.L_x_4740) ;  /* 0x0000003000000947 */ /* 0x000fea0003800000 */
[----:B------:R-:W-:Y:S05]  /*0ef0*/  BRA `(.L_x_4741) ;  /* 0x0000004000007947 */ /* 0x000fea0003800000 */
.L_x_4739:
[----:B-----5:R-:W-:-:S05]  /*0f00*/  PRMT R60, RZ, 0x7610, R53 ;  /* 0x00007610ff3c7816 */ /* 0x020fca0000000035 */
[----:B------:R-:W-:-:S05]  /*0f10*/  FADD.FTZ R93, R60, R93 ;  /* 0x0000005d3c5d7221 */ /* 0x000fca0000010000 */
.L_x_4740:
[----:B------:R-:W-:-:S04]  /*0f20*/  F2FP.BF16.PACK_AB R60, RZ, R93 ;  /* 0x0000005dff3c723e */ /* 0x000fc800000010ff */
[----:B------:R-:W-:Y:S02]  /*0f30*/  PRMT R57, R57, 0x5410, R60 ;  /* 0x0000541039397816 */ /* 0x000fe4000000003c */
.L_x_4741:
[----:B------:R-:W-:-:S05]  /*0f40*/  PRMT R95, RZ, 0x5410, R62 ;  /* 0x00005410ff5f7816 */ /* 0x000fca000000003e */
[----:B------:R-:W-:Y:S01]  /*0f50*/  FMUL.FTZ R95, R95, R2 ;  /* 0x000000025f5f7220 */ /* 0x000fe20000410000 */
[----:B------:R-:W-:Y:S05]  /*0f60*/  @P1 BRA `(.L_x_4742) ;  /* 0x0000002000001947 */ /* 0x000fea0003800000 */
[----:B------:R-:W-:Y:S05]  /*0f70*/  @P0 BRA `(.L_x_4743) ;  /* 0x0000003000000947 */ /* 0x000fea0003800000 */
[----:B------:R-:W-:Y:S05]  /*0f80*/  BRA `(.L_x_4744) ;  /* 0x0000004000007947 */ /* 0x000fea0003800000 */
.L_x_4742:
[----:B-----5:R-:W-:-:S05]  /*0f90*/  PRMT R60, RZ, 0x5410, R54 ;  /* 0x00005410ff3c7816 */ /* 0x020fca0000000036 */
[----:B------:R-:W-:-:S05]  /*0fa0*/  FADD.FTZ R95, R60, R95 ;  /* 0x0000005f3c5f7221 */ /* 0x000fca0000010000 */
.L_x_4743:
[----:B------:R-:W-:-:S04]  /*0fb0*/  F2FP.BF16.PACK_AB R60, RZ, R95 ;  /* 0x0000005fff3c723e */ /* 0x000fc800000010ff */
[----:B------:R-:W-:Y:S02]  /*0fc0*/  PRMT R58, R60, 0x7610, R58 ;  /* 0x000076103c3a7816 */ /* 0x000fe4000000003a */
.L_x_4744:
[----:B------:R-:W-:-:S05]  /*0fd0*/  PRMT R97, RZ, 0x7610, R62 ;  /* 0x00007610ff617816 */ /* 0x000fca000000003e */
[----:B------:R-:W-:Y:S01]  /*0fe0*/  FMUL.FTZ R97, R97, R2 ;  /* 0x0000000261617220 */ /* 0x000fe20000410000 */
[----:B------:R-:W-:Y:S05]  /*0ff0*/  @P1 BRA `(.L_x_4745) ;  /* 0x0000002000001947 */ /* 0x000fea0003800000 */
[----:B------:R-:W-:Y:S05]  /*1000*/  @P0 BRA `(.L_x_4746) ;  /* 0x0000003000000947 */ /* 0x000fea0003800000 */
[----:B------:R-:W-:Y:S05]  /*1010*/  BRA `(.L_x_4747) ;  /* 0x0000004000007947 */ /* 0x000fea0003800000 */
.L_x_4745:
[----:B-----5:R-:W-:-:S05]  /*1020*/  PRMT R60, RZ, 0x7610, R54 ;  /* 0x00007610ff3c7816 */ /* 0x020fca0000000036 */
[----:B------:R-:W-:-:S05]  /*1030*/  FADD.FTZ R97, R60, R97 ;  /* 0x000000613c617221 */ /* 0x000fca0000010000 */
.L_x_4746:
[----:B------:R-:W-:-:S04]  /*1040*/  F2FP.BF16.PACK_AB R60, RZ, R97 ;  /* 0x00000061ff3c723e */ /* 0x000fc800000010ff */
[----:B------:R-:W-:Y:S02]  /*1050*/  PRMT R58, R58, 0x5410, R60 ;  /* 0x000054103a3a7816 */ /* 0x000fe4000000003c */
.L_x_4747:
[----:B------:R-:W-:-:S05]  /*1060*/  PRMT R99, RZ, 0x5410, R63 ;  /* 0x00005410ff637816 */ /* 0x000fca000000003f */
[----:B------:R-:W-:Y:S01]  /*1070*/  FMUL.FTZ R99, R99, R2 ;  /* 0x0000000263637220 */ /* 0x000fe20000410000 */
[----:B------:R-:W-:Y:S05]  /*1080*/  @P1 BRA `(.L_x_4748) ;  /* 0x0000002000001947 */ /* 0x000fea0003800000 */
[----:B------:R-:W-:Y:S05]  /*1090*/  @P0 BRA `(.L_x_4749) ;  /* 0x0000003000000947 */ /* 0x000fea0003800000 */
[----:B------:R-:W-:Y:S05]  /*10a0*/  BRA `(.L_x_4750) ;  /* 0x0000004000007947 */ /* 0x000fea0003800000 */
.L_x_4748:
[----:B-----5:R-:W-:-:S05]  /*10b0*/  PRMT R60, RZ, 0x5410, R55 ;  /* 0x00005410ff3c7816 */ /* 0x020fca0000000037 */
[----:B------:R-:W-:-:S05]  /*10c0*/  FADD.FTZ R99, R60, R99 ;  /* 0x000000633c637221 */ /* 0x000fca0000010000 */
.L_x_4749:
[----:B------:R-:W-:-:S04]  /*10d0*/  F2FP.BF16.PACK_AB R60, RZ, R99 ;  /* 0x00000063ff3c723e */ /* 0x000fc800000010ff */
[----:B------:R-:W-:Y:S02]  /*10e0*/  PRMT R59, R60, 0x7610, R59 ;  /* 0x000076103c3b7816 */ /* 0x000fe4000000003b */
.L_x_4750:
[----:B------:R-:W-:-:S05]  /*10f0*/  PRMT R63, RZ, 0x7610, R63 ;  /* 0x00007610ff3f7816 */ /* 0x000fca000000003f */
[----:B------:R-:W-:Y:S01]  /*1100*/  FMUL.FTZ R111, R63, R2 ;  /* 0x000000023f6f7220 */ /* 0x000fe20000410000 */
[----:B------:R-:W-:Y:S05]  /*1110*/  @P1 BRA `(.L_x_4751) ;  /* 0x0000002000001947 */ /* 0x000fea0003800000 */
[----:B------:R-:W-:Y:S05]  /*1120*/  @P0 BRA `(.L_x_4752) ;  /* 0x0000003000000947 */ /* 0x000fea0003800000 */
[----:B------:R-:W-:Y:S05]  /*1130*/  BRA `(.L_x_4753) ;  /* 0x0000004000007947 */ /* 0x000fea0003800000 */
.L_x_4751:
[----:B-----5:R-:W-:-:S05]  /*1140*/  PRMT R60, RZ, 0x7610, R55 ;  /* 0x00007610ff3c7816 */ /* 0x020fca0000000037 */
[----:B------:R-:W-:-:S05]  /*1150*/  FADD.FTZ R111, R60, R111 ;  /* 0x0000006f3c6f7221 */ /* 0x000fca0000010000 */
.L_x_4752:
[----:B------:R-:W-:-:S04]  /*1160*/  F2FP.BF16.PACK_AB R60, RZ, R111 ;  /* 0x0000006fff3c723e */ /* 0x000fc800000010ff */
[----:B------:R-:W-:Y:S02]  /*1170*/  PRMT R59, R59, 0x5410, R60 ;  /* 0x000054103b3b7816 */ /* 0x000fe4000000003c */
.L_x_4753:
[----:B------:R-:W-:-:S04]  /*1180*/  @P0 LEA R60, P1, R3, c[0x0][0x188], 0x4 ;  /* 0x00006200033c0a11 */ /* 0x000fc800078220ff */
[C---:B------:R-:W-:Y:S02]  /*1190*/  @P0 LEA.HI.X R61, R3.reuse, c[0x0][0x18c], RZ, 0x4, P1 ;  /* 0x00006300033d0a11 */ /* 0x040fe400008f24ff */
[----:B------:R-:W-:-:S03]  /*11a0*/  IADD3 R3, R3, 0x100, RZ ;  /* 0x0000010003037810 */ /* 0x000fc60007ffe0ff */
[----:B------:R0:W-:Y:S04]  /*11b0*/  @P0 STG.E.128 [R60.64], R56 ;  /* 0x000000383c000986 */ /* 0x0001e8000c101d04 */
.L_x_4729:
[----:B------:R-:W-:Y:S05]  /*11c0*/  BSYNC B0 ;  /* 0x0000000000007941 */ /* 0x000fea0003800000 */
.L_x_4728:
        /* <DEDUP_REMOVED lines=17> */
.L_x_4756:
[----:B0----5:R-:W-:-:S05]  /*12e0*/  PRMT R74, RZ, 0x5410, R52 ;  /* 0x00005410ff4a7816 */ /* 0x021fca0000000034 */
[----:B------:R-:W-:-:S05]  /*12f0*/  FADD.FTZ R65, R74, R65 ;  /* 0x000000414a417221 */ /* 0x000fca0000010000 */
.L_x_4757:
[----:B------:R-:W-:-:S04]  /*1300*/  F2FP.BF16.PACK_AB R73, RZ, R65 ;  /* 0x00000041ff49723e */ /* 0x000fc800000010ff */
[----:B------:R-:W-:Y:S02]  /*1310*/  PRMT R56, R73, 0x7610, R56 ;  /* 0x0000761049387816 */ /* 0x000fe40000000038 */
.L_x_4758:
[----:B------:R-:W-:-:S05]  /*1320*/  PRMT R75, RZ, 0x7610, R60 ;  /* 0x00007610ff4b7816 */ /* 0x000fca000000003c */
[----:B------:R-:W-:Y:S01]  /*1330*/  FMUL.FTZ R75, R75, R2 ;  /* 0x000000024b4b7220 */ /* 0x000fe20000410000 */
[----:B------:R-:W-:Y:S05]  /*1340*/  @P1 BRA `(.L_x_4759) ;  /* 0x0000002000001947 */ /* 0x000fea0003800000 */
[----:B------:R-:W-:Y:S05]  /*1350*/  @P0 BRA `(.L_x_4760) ;  /* 0x0000003000000947 */ /* 0x000fea0003800000 */
[----:B------:R-:W-:Y:S05]  /*1360*/  BRA `(.L_x_4761) ;  /* 0x0000004000007947 */ /* 0x000fea0003800000 */
.L_x_4759:
[----:B-----5:R-:W-:-:S05]  /*1370*/  PRMT R60, RZ, 0x7610, R52 ;  /* 0x00007610ff3c7816 */ /* 0x020fca0000000034 */
[----:B------:R-:W-:-:S05]  /*1380*/  FADD.FTZ R75, R60, R75 ;  /* 0x0000004b3c4b7221 */ /* 0x000fca0000010000 */
.L_x_4760:
[----:B------:R-:W-:-:S04]  /*1390*/  F2FP.BF16.PACK_AB R60, RZ, R75 ;  /* 0x0000004bff3c723e */ /* 0x000fc800000010ff */
[----:B------:R-:W-:Y:S02]  /*13a0*/  PRMT R56, R56, 0x5410, R60 ;  /* 0x0000541038387816 */ /* 0x000fe4000000003c */
.L_x_4761:
[----:B------:R-:W-:-:S05]  /*13b0*/  PRMT R73, RZ, 0x5410, R61 ;  /* 0x00005410ff497816 */ /* 0x000fca000000003d */
[----:B------:R-:W-:Y:S01]  /*13c0*/  FMUL.FTZ R73, R73, R2 ;  /* 0x0000000249497220 */ /* 0x000fe20000410000 */
[----:B------:R-:W-:Y:S05]  /*13d0*/  @P1 BRA `(.L_x_4762) ;  /* 0x0000002000001947 */ /* 0x000fea0003800000 */
[----:B------:R-:W-:Y:S05]  /*13e0*/  @P0 BRA `(.L_x_4763) ;  /* 0x0000003000000947 */ /* 0x000fea0003800000 */
[----:B------:R-:W-:Y:S05]  /*13f0*/  BRA `(.L_x_4764) ;  /* 0x0000004000007947 */ /* 0x000fea0003800000 */
.L_x_4762:
[----:B-----5:R-:W-:-:S05]  /*1400*/  PRMT R60, RZ, 0x5410, R53 ;  /* 0x00005410ff3c7816 */ /* 0x020fca0000000035 */
[----:B------:R-:W-:-:S05]  /*1410*/  FADD.FTZ R73, R60, R73 ;  /* 0x000000493c497221 */ /* 0x000fca0000010000 */
.L_x_4763:
[----:B------:R-:W-:-:S04]  /*1420*/  F2FP.BF16.PACK_AB R60, RZ, R73 ;  /* 0x00000049ff3c723e */ /* 0x000fc800000010ff */
[----:B------:R-:W-:Y:S02]  /*1430*/  PRMT R57, R60, 0x7610, R57 ;  /* 0x000076103c397816 */ /* 0x000fe40000000039 */
.L_x_4764:
[----:B------:R-:W-:-:S05]  /*1440*/  PRMT R61, RZ, 0x7610, R61 ;  /* 0x00007610ff3d7816 */ /* 0x000fca000000003d */
[----:B------:R-:W-:Y:S01]  /*1450*/  FMUL.FTZ R101, R61, R2 ;  /* 0x000000023d657220 */ /* 0x000fe20000410000 */
[----:B------:R-:W-:Y:S05]  /*1460*/  @P1 BRA `(.L_x_4765) ;  /* 0x0000002000001947 */ /* 0x000fea0003800000 */
[----:B------:R-:W-:Y:S05]  /*1470*/  @P0 BRA `(.L_x_4766) ;  /* 0x0000003000000947 */ /* 0x000fea0003800000 */
[----:B------:R-:W-:Y:S05]  /*1480*/  BRA `(.L_x_4767) ;  /* 0x0000004000007947 */ /* 0x000fea0003800000 */
.L_x_4765:
[----:B-----5:R-:W-:-:S05]  /*1490*/  PRMT R60, RZ, 0x7610, R53 ;  /* 0x00007610ff3c7816 */ /* 0x020fca0000000035 */
[----:B------:R-:W-:-:S05]  /*14a0*/  FADD.FTZ R101, R60, R101 ;  /* 0x000000653c657221 */ /* 0x000fca0000010000 */
.L_x_4766:
[----:B------:R-:W-:-:S04]  /*14b0*/  F2FP.BF16.PACK_AB R60, RZ, R101 ;  /* 0x00000065ff3c723e */ /* 0x000fc800000010ff */
[----:B------:R-:W-:Y:S02]  /*14c0*/  PRMT R57, R57, 0x5410, R60 ;  /* 0x0000541039397816 */ /* 0x000fe4000000003c */
.L_x_4767:
[----:B------:R-:W-:-:S05]  /*14d0*/  PRMT R103, RZ, 0x5410, R62 ;  /* 0x00005410ff677816 */ /* 0x000fca000000003e */
[----:B------:R-:W-:Y:S01]  /*14e0*/  FMUL.FTZ R103, R103, R2 ;  /* 0x0000000267677220 */ /* 0x000fe20000410000 */
[----:B------:R-:W-:Y:S05]  /*14f0*/  @P1 BRA `(.L_x_4768) ;  /* 0x0000002000001947 */ /* 0x000fea0003800000 */
[----:B------:R-:W-:Y:S05]  /*1500*/  @P0 BRA `(.L_x_4769) ;  /* 0x0000003000000947 */ /* 0x000fea0003800000 */
[----:B------:R-:W-:Y:S05]  /*1510*/  BRA `(.L_x_4770) ;  /* 0x0000004000007947 */ /* 0x000fea0003800000 */
.L_x_4768:
[----:B-----5:R-:W-:-:S05]  /*1520*/  PRMT R60, RZ, 0x5410, R54 ;  /* 0x00005410ff3c7816 */ /* 0x020fca0000000036 */
[----:B------:R-:W-:-:S05]  /*1530*/  FADD.FTZ R103, R60, R103 ;  /* 0x000000673c677221 */ /* 0x000fca0000010000 */
.L_x_4769:
[----:B------:R-:W-:-:S04]  /*1540*/  F2FP.BF16.PACK_AB R60, RZ, R103 ;  /* 0x00000067ff3c723e */ /* 0x000fc800000010ff */
[----:B------:R-:W-:Y:S02]  /*1550*/  PRMT R58, R60, 0x7610, R58 ;  /* 0x000076103c3a7816 */ /* 0x000fe4000000003a */
.L_x_4770:
[----:B------:R-:W-:-:S05]  /*1560*/  PRMT R105, RZ, 0x7610, R62 ;  /* 0x00007610ff697816 */ /* 0x000fca000000003e */
[----:B------:R-:W-:Y:S01]  /*1570*/  FMUL.FTZ R105, R105, R2 ;  /* 0x0000000269697220 */ /* 0x000fe20000410000 */
[----:B------:R-:W-:Y:S05]  /*1580*/  @P1 BRA `(.L_x_4771) ;  /* 0x0000002000001947 */ /* 0x000fea0003800000 */
[----:B------:R-:W-:Y:S05]  /*1590*/  @P0 BRA `(.L_x_4772) ;  /* 0x0000003000000947 */ /* 0x000fea0003800000 */
[----:B------:R-:W-:Y:S05]  /*15a0*/  BRA `(.L_x_4773) ;  /* 0x0000004000007947 */ /* 0x000fea0003800000 */
.L_x_4771:
[----:B-----5:R-:W-:-:S05]  /*15b0*/  PRMT R60, RZ, 0x7610, R54 ;  /* 0x00007610ff3c7816 */ /* 0x020fca0000000036 */
[----:B------:R-:W-:-:S05]  /*15c0*/  FADD.FTZ R105, R60, R105 ;  /* 0x000000693c697221 */ /* 0x000fca0000010000 */
.L_x_4772:
[----:B------:R-:W-:-:S04]  /*15d0*/  F2FP.BF16.PACK_AB R60, RZ, R105 ;  /* 0x00000069ff3c723e */ /* 0x000fc800000010ff */
[----:B------:R-:W-:Y:S02]  /*15e0*/  PRMT R58, R58, 0x5410, R60 ;  /* 0x000054103a3a7816 */ /* 0x000fe4000000003c */
.L_x_4773:
[----:B------:R-:W-:-:S05]  /*15f0*/  PRMT R107, RZ, 0x5410, R63 ;  /* 0x00005410ff6b7816 */ /* 0x000fca000000003f */
[----:B------:R-:W-:Y:S01]  /*1600*/  FMUL.FTZ R107, R107, R2 ;  /* 0x000000026b6b7220 */ /* 0x000fe20000410000 */
[----:B------:R-:W-:Y:S05]  /*1610*/  @P1 BRA `(.L_x_4774) ;  /* 0x0000002000001947 */ /* 0x000fea0003800000 */
[----:B------:R-:W-:Y:S05]  /*1620*/  @P0 BRA `(.L_x_4775) ;  /* 0x0000003000000947 */ /* 0x000fea0003800000 */
[----:B------:R-:W-:Y:S05]  /*1630*/  BRA `(.L_x_4776) ;  /* 0x0000004000007947 */ /* 0x000fea0003800000 */
.L_x_4774:
[----:B-----5:R-:W-:-:S05]  /*1640*/  PRMT R60, RZ, 0x5410, R55 ;  /* 0x00005410ff3c7816 */ /* 0x020fca0000000037 */
[----:B------:R-:W-:-:S05]  /*1650*/  FADD.FTZ R107, R60, R107 ;  /* 0x0000006b3c6b7221 */ /* 0x000fca0000010000 */
.L_x_4775:
[----:B------:R-:W-:-:S04]  /*1660*/  F2FP.BF16.PACK_AB R60, RZ, R107 ;  /* 0x0000006bff3c723e */ /* 0x000fc800000010ff */
[----:B------:R-:W-:Y:S02]  /*1670*/  PRMT R59, R60, 0x7610, R59 ;  /* 0x000076103c3b7816 */ /* 0x000fe4000000003b */
.L_x_4776:
[----:B------:R-:W-:-:S05]  /*1680*/  PRMT R63, RZ, 0x7610, R63 ;  /* 0x00007610ff3f7816 */ /* 0x000fca000000003f */
[----:B------:R-:W-:Y:S01]  /*1690*/  FMUL.FTZ R109, R63, R2 ;  /* 0x000000023f6d7220 */ /* 0x000fe20000410000 */
[----:B------:R-:W-:Y:S05]  /*16a0*/  @P1 BRA `(.L_x_4777) ;  /* 0x0000002000001947 */ /* 0x000fea0003800000 */
[----:B------:R-:W-:Y:S05]  /*16b0*/  @P0 BRA `(.L_x_4778) ;  /* 0x0000003000000947 */ /* 0x000fea0003800000 */
[----:B------:R-:W-:Y:S05]  /*16c0*/  BRA `(.L_x_4779) ;  /* 0x0000004000007947 */ /* 0x000fea0003800000 */
.L_x_4777:
[----:B-----5:R-:W-:-:S05]  /*16d0*/  PRMT R2, RZ, 0x7610, R55 ;  /* 0x00007610ff027816 */ /* 0x020fca0000000037 */
[----:B------:R-:W-:-:S05]  /*16e0*/  FADD.FTZ R109, R2, R109 ;  /* 0x0000006d026d7221 */ /* 0x000fca0000010000 */
.L_x_4778:
[----:B------:R-:W-:-:S04]  /*16f0*/  F2FP.BF16.PACK_AB R2, RZ, R109 ;  /* 0x0000006dff02723e */ /* 0x000fc800000010ff */
[----:B------:R-:W-:Y:S02]  /*1700*/  PRMT R59, R59, 0x5410, R2 ;  /* 0x000054103b3b7816 */ /* 0x000fe40000000002 */
.L_x_4779:
[----:B------:R-:W-:-:S04]  /*1710*/  @P0 LEA R2, P1, R3, c[0x0][0x188], 0x4 ;  /* 0x0000620003020a11 */ /* 0x000fc800078220ff */
[----:B------:R-:W-:-:S05]  /*1720*/  @P0 LEA.HI.X R3, R3, c[0x0][0x18c], RZ, 0x4, P1 ;  /* 0x0000630003030a11 */ /* 0x000fca00008f24ff */
[----:B------:R0:W-:Y:S04]  /*1730*/  @P0 STG.E.128 [R2.64], R56 ;  /* 0x0000003802000986 */ /* 0x0001e8000c101d04 */
.L_x_4755:
[----:B------:R-:W-:Y:S05]  /*1740*/  BSYNC B0 ;  /* 0x0000000000007941 */ /* 0x000fea0003800000 */
.L_x_4754:
        /* <DEDUP_REMOVED lines=33> */
.L_x_4790:
[----:B--2---:R-:W-:Y:S01]  /*1960*/  FADD.FTZ R3, R2, R3 ;  /* 0x0000000302037221 */ /* 0x004fe20000010000 */
        /* <DEDUP_REMOVED lines=68> */
.L_x_4791:
        /* <DEDUP_REMOVED lines=20> */
[----:B01----:R-:W-:Y:S01]  /*1ef0*/  IADD3 R76, R63, R60, RZ ;  /* 0x0000003c3f4c7210 */ /* 0x003fe20007ffe0ff */
[----:B------:R-:W-:Y:S10]  /*1f00*/  I2F R82, R63 ;  /* 0x0000003f00527306 */ /* 0x000ff40000201400 */
[----:B------:R-:W-:Y:S01]  /*1f10*/  @!P1 MOV R61, 0x4 ;  /* 0x00000004003d9802 */ /* 0x000fe20000000f00 */
[----:B------:R-:W0:Y:S01]  /*1f20*/  SHFL.DOWN PT, R119, R76, 0x2, 0x1f ;  /* 0x08401f004c777f89 */ /* 0x000e2200000e0000 */
[----:B------:R-:W2:Y:S08]  /*1f30*/  I2F R78, R76 ;  /* 0x0000004c004e7306 */ /* 0x000eb00000201400 */
[----:B--2---:R-:W1:Y:S01]  /*1f40*/  MUFU.RCP R62, R78 ;  /* 0x0000004e003e7308 */ /* 0x004e620000001000 */
[----:B---3--:R-:W2:Y:S01]  /*1f50*/  SHFL.DOWN PT, R115, R2, 0x4, 0x1f ;  /* 0x08801f0002737f89 */ /* 0x008ea200000e0000 */
[----:B0-----:R-:W-:-:S03]  /*1f60*/  IADD3 R84, R76, R119, RZ ;  /* 0x000000774c547210 */ /* 0x001fc60007ffe0ff */
[----:B------:R-:W0:Y:S03]  /*1f70*/  SHFL.DOWN PT, R74, R3, 0x4, 0x1f ;  /* 0x08801f00034a7f89 */ /* 0x000e2600000e0000 */
[----:B------:R-:W3:Y:S01]  /*1f80*/  I2F R76, R84 ;  /* 0x00000054004c7306 */ /* 0x000ee20000201400 */
[----:B------:R-:W4:Y:S07]  /*1f90*/  SHFL.DOWN PT, R121, R84, 0x1, 0x1f ;  /* 0x08201f0054797f89 */ /* 0x000f2e00000e0000 */
[----:B------:R-:W0:Y:S01]  /*1fa0*/  I2F R119, R119 ;  /* 0x0000007700777306 */ /* 0x000e220000201400 */
[----:B--2---:R-:W-:-:S02]  /*1fb0*/  FMUL.FTZ R117, R115, R82 ;  /* 0x0000005273757220 */ /* 0x004fc40000410000 */
[----:B------:R-:W-:Y:S02]  /*1fc0*/  FADD.FTZ R115, -R115, R2 ;  /* 0x0000000273737221 */ /* 0x000fe40000010100 */
[----:B------:R-:W-:Y:S02]  /*1fd0*/  FFMA.FTZ R117, R80, R2, R117 ;  /* 0x0000000250757223 */ /* 0x000fe40000010075 */
[----:B------:R-:W-:Y:S02]  /*1fe0*/  FMUL.FTZ R115, R115, R115 ;  /* 0x0000007373737220 */ /* 0x000fe40000410000 */
[----:B-1----:R-:W-:Y:S02]  /*1ff0*/  FMUL.FTZ R117, R62, R117 ;  /* 0x000000753e757220 */ /* 0x002fe40000410000 */
[----:B------:R-:W-:Y:S02]  /*2000*/  FMUL.FTZ R115, R115, R80 ;  /* 0x0000005073737220 */ /* 0x000fe40000410000 */
[----:B0-----:R-:W-:Y:S01]  /*2010*/  FADD.FTZ R3, R74, R3 ;  /* 0x000000034a037221 */ /* 0x001fe20000010000 */
[----:B------:R-:W0:Y:S01]  /*2020*/  SHFL.DOWN PT, R2, R117, 0x2, 0x1f ;  /* 0x08401f0075027f89 */ /* 0x000e2200000e0000 */
[----:B------:R-:W-:Y:S01]  /*2030*/  FMUL.FTZ R115, R115, R82 ;  /* 0x0000005273737220 */ /* 0x000fe20000410000 */
[----:B----4-:R-:W-:-:S02]  /*2040*/  IADD3 R74, R84, R121, RZ ;  /* 0x00000079544a7210 */ /* 0x010fc40007ffe0ff */
[----:B------:R-:W-:Y:S01]  /*2050*/  I2F R121, R121 ;  /* 0x0000007900797306 */ /* 0x000fe20000201400 */
[----:B------:R-:W-:-:S05]  /*2060*/  FFMA.FTZ R3, R62, R115, R3 ;  /* 0x000000733e037223 */ /* 0x000fca0000010003 */
[----:B------:R-:W1:Y:S02]  /*2070*/  SHFL.DOWN PT, R60, R3, 0x2, 0x1f ;  /* 0x08401f00033c7f89 */ /* 0x000e6400000e0000 */
[----:B---3--:R-:W2:Y:S08]  /*2080*/  MUFU.RCP R62, R76 ;  /* 0x0000004c003e7308 */ /* 0x008eb00000001000 */
[----:B------:R-:W3:Y:S01]  /*2090*/  I2F R74, R74 ;  /* 0x0000004a004a7306 */ /* 0x000ee20000201400 */
[----:B0-----:R-:W-:-:S02]  /*20a0*/  FMUL.FTZ R63, R2, R119 ;  /* 0x00000077023f7220 */ /* 0x001fc40000410000 */
[----:B------:R-:W-:Y:S02]  /*20b0*/  FADD.FTZ R2, R117, -R2 ;  /* 0x8000000275027221 */ /* 0x000fe40000010000 */
[----:B------:R-:W-:Y:S02]  /*20c0*/  FFMA.FTZ R115, R78, R117, R63 ;  /* 0x000000754e737223 */ /* 0x000fe4000001003f */
[----:B------:R-:W-:Y:S02]  /*20d0*/  FMUL.FTZ R63, R2, R2 ;  /* 0x00000002023f7220 */ /* 0x000fe40000410000 */
[----:B--2---:R-:W-:Y:S02]  /*20e0*/  FMUL.FTZ R115, R62, R115 ;  /* 0x000000733e737220 */ /* 0x004fe40000410000 */
[----:B------:R-:W-:Y:S02]  /*20f0*/  FMUL.FTZ R78, R78, R63 ;  /* 0x0000003f4e4e7220 */ /* 0x000fe40000410000 */
[----:B-1----:R-:W-:Y:S01]  /*2100*/  FADD.FTZ R63, R3, R60 ;  /* 0x0000003c033f7221 */ /* 0x002fe20000010000 */
[----:B------:R-:W0:Y:S01]  /*2110*/  SHFL.DOWN PT, R2, R115, 0x1, 0x1f ;  /* 0x08201f0073027f89 */ /* 0x000e2200000e0000 */
[----:B------:R-:W-:Y:S01]  /*2120*/  FMUL.FTZ R78, R78, R119 ;  /* 0x000000774e4e7220 */ /* 0x000fe20000410000 */
[----:B---3--:R-:W1:Y:S03]  /*2130*/  MUFU.RCP R3, R74 ;  /* 0x0000004a00037308 */ /* 0x008e660000001000 */
        /* <DEDUP_REMOVED lines=8> */
[----:B--2---:R-:W-:Y:S01]  /*21c0*/  FADD.FTZ R60, R63, R60 ;  /* 0x0000003c3f3c7221 */ /* 0x004fe20000010000 */
[----:B------:R-:W-:Y:S01]  /*21d0*/  MOV R63, c[0x0][0x1e0] ;  /* 0x00007800003f7a02 */ /* 0x000fe20000000f00 */
[----:B------:R-:W-:Y:S01]  /*21e0*/  FMUL.FTZ R117, R117, R121 ;  /* 0x0000007975757220 */ /* 0x000fe20000410000 */
[----:B------:R-:W0:Y:S03]  /*21f0*/  SHFL.IDX PT, R115, R2, RZ, 0x1f ;  /* 0x00001fff02737589 */ /* 0x000e2600000e0000 */
[----:B------:R-:W-:-:S06]  /*2200*/  FFMA.FTZ R60, R3, R117, R60 ;  /* 0x00000075033c7223 */ /* 0x000fcc000001003c */
[----:B------:R-:W1:Y:S01]  /*2210*/  SHFL.IDX PT, R60, R60, RZ, 0x1f ;  /* 0x00001fff3c3c7589 */ /* 0x000e6200000e0000 */
[C---:B0-----:R-:W-:Y:S01]  /*2220*/  FMUL.FTZ R3, R115.reuse, R115 ;  /* 0x0000007373037220 */ /* 0x041fe20000410000 */
[----:B------:R-:W-:-:S04]  /*2230*/  FSEL R76, R115, RZ, !P5 ;  /* 0x000000ff734c7208 */ /* 0x000fc80006800000 */
[----:B------:R-:W-:Y:S01]  /*2240*/  FSEL R62, R3, RZ, P5 ;  /* 0x000000ff033e7208 */ /* 0x000fe20002800000 */
[----:B-1----:R-:W-:Y:S02]  /*2250*/  FFMA.FTZ R3, R60, R63, c[0x0][0x228] ;  /* 0x00008a003c037623 */ /* 0x002fe4000001003f */
[----:B------:R-:W-:-:S04]  /*2260*/  @!P1 IMAD.WIDE R60, R68, R61, c[0x0][0x1a8] ;  /* 0x00006a00443c9625 */ /* 0x000fc800078e023d */
[----:B------:R-:W-:Y:S01]  /*2270*/  FADD.FTZ R62, R3, R62 ;  /* 0x0000003e033e7221 */ /* 0x000fe20000010000 */
[----:B------:R-:W-:-:S03]  /*2280*/  @!P1 MOV R3, 0x4 ;  /* 0x0000000400039802 */ /* 0x000fc60000000f00 */
        /* <DEDUP_REMOVED lines=13> */
[C---:B------:R-:W-:Y:S01]  /*2360*/  FMUL.FTZ R60, R74.reuse, R115 ;  /* 0x000000734a3c7220 */ /* 0x040fe20000410000 */
[----:B------:R-:W-:Y:S01]  /*2370*/  HFMA2.MMA R115, -RZ, RZ, 0, 9.5367431640625e-07 ;  /* 0x00000010ff737435 */ /* 0x000fe200000001ff */
[----:B------:R-:W-:-:S02]  /*2380*/  FMUL.FTZ R3, R74, R3 ;  /* 0x000000034a037220 */ /* 0x000fc40000410000 */
[C---:B------:R-:W-:Y:S02]  /*2390*/  FMUL.FTZ R2, R74.reuse, R61 ;  /* 0x0000003d4a027220 */ /* 0x040fe40000410000 */
[C---:B------:R-:W-:Y:S02]  /*23a0*/  FMUL.FTZ R63, R74.reuse, R63 ;  /* 0x0000003f4a3f7220 */ /* 0x040fe40000410000 */
[C---:B------:R-:W-:Y:S02]  /*23b0*/  FMUL.FTZ R117, R74.reuse, R117 ;  /* 0x000000754a757220 */ /* 0x040fe40000410000 */
[C---:B------:R-:W-:Y:S02]  /*23c0*/  FMUL.FTZ R78, R74.reuse, R119 ;  /* 0x000000774a4e7220 */ /* 0x040fe40000410000 */
[C---:B------:R-:W-:Y:S02]  /*23d0*/  FMUL.FTZ R121, R74.reuse, R121 ;  /* 0x000000794a797220 */ /* 0x040fe40000410000 */
[----:B------:R-:W-:-:S02]  /*23e0*/  FMUL.FTZ R80, R74, R123 ;  /* 0x0000007b4a507220 */ /* 0x000fc40000410000 */
[----:B-----5:R-:W-:Y:S02]  /*23f0*/  FFMA.FTZ R3, R12, R3, R4 ;  /* 0x000000030c037223 */ /* 0x020fe40000010004 */
        /* <DEDUP_REMOVED lines=14> */
.L_x_4783:
[----:B------:R-:W-:Y:S05]  /*24e0*/  BSYNC B0 ;  /* 0x0000000000007941 */ /* 0x000fea0003800000 */
.L_x_4782:
[----:B------:R-:W-:Y:S01]  /*24f0*/  BSSY B0, `(.L_x_4784) ;  /* 0x0000022000007945 */ /* 0x000fe20003800000 */
        /* <DEDUP_REMOVED lines=12> */
[C---:B------:R-:W-:Y:S01]  /*25c0*/  FMUL.FTZ R60, R74.reuse, R115 ;  /* 0x000000734a3c7220 */ /* 0x040fe20000410000 */
[----:B------:R-:W-:Y:S01]  /*25d0*/  MOV R115, 0x10 ;  /* 0x0000001000737802 */ /* 0x000fe20000000f00 */
[----:B------:R-:W-:-:S02]  /*25e0*/  FMUL.FTZ R117, R74, R117 ;  /* 0x000000754a757220 */ /* 0x000fc40000410000 */
[C---:B------:R-:W-:Y:S02]  /*25f0*/  FMUL.FTZ R78, R74.reuse, R119 ;  /* 0x000000774a4e7220 */ /* 0x040fe40000410000 */
[C---:B------:R-:W-:Y:S02]  /*2600*/  FMUL.FTZ R121, R74.reuse, R121 ;  /* 0x000000794a797220 */ /* 0x040fe40000410000 */
[----:B------:R-:W-:Y:S02]  /*2610*/  FMUL.FTZ R80, R74, R123 ;  /* 0x0000007b4a507220 */ /* 0x000fe40000410000 */
[----:B-----5:R-:W-:Y:S02]  /*2620*/  FFMA.FTZ R3, R28, R3, R20 ;  /* 0x000000031c037223 */ /* 0x020fe40000010014 */
[----:B------:R-:W-:Y:S02]  /*2630*/  FFMA.FTZ R2, R29, R2, R21 ;  /* 0x000000021d027223 */ /* 0x000fe40000010015 */
[----:B------:R-:W-:-:S02]  /*2640*/  FFMA.FTZ R61, R30, R63, R22 ;  /* 0x0000003f1e3d7223 */ /* 0x000fc40000010016 */
        /* <DEDUP_REMOVED lines=12> */
.L_x_4785:
[----:B------:R-:W-:Y:S05]  /*2710*/  BSYNC B0 ;  /* 0x0000000000007941 */ /* 0x000fea0003800000 */
.L_x_4784:
[----:B------:R-:W-:Y:S01]  /*2720*/  BSSY B0, `(.L_x_4786) ;  /* 0x0000021000007945 */ /* 0x000fe20003800000 */
[----:B------:R-:W-:Y:S05]  /*2730*/  @!P2 BRA `(.L_x_4787) ;  /* 0x000001f00000a947 */ /* 0x000fea0003800000 */
[--C-:B------:R-:W-:Y:S02]  /*2740*/  FADD.FTZ R117, R103, -R76.reuse ;  /* 0x8000004c67757221 */ /* 0x100fe40000010000 */
[--C-:B0-----:R-:W-:Y:S02]  /*2750*/  FADD.FTZ R63, R73, -R76.reuse ;  /* 0x8000004c493f7221 */ /* 0x101fe40000010000 */
[--C-:B-1----:R-:W-:Y:S02]  /*2760*/  FADD.FTZ R115, R101, -R76.reuse ;  /* 0x8000004c65737221 */ /* 0x102fe40000010000 */
[----:B------:R-:W-:Y:S02]  /*2770*/  FMUL.FTZ R117, R74, R117 ;  /* 0x000000754a757220 */ /* 0x000fe40000410000 */
[--C-:B------:R-:W-:Y:S02]  /*2780*/  FADD.FTZ R3, R65, -R76.reuse ;  /* 0x8000004c41037221 */ /* 0x100fe40000010000 */
[----:B------:R-:W-:-:S02]  /*2790*/  FADD.FTZ R61, R75, -R76 ;  /* 0x8000004c4b3d7221 */ /* 0x000fc40000010000 */
[--C-:B------:R-:W-:Y:S02]  /*27a0*/  FADD.FTZ R119, R105, -R76.reuse ;  /* 0x8000004c69777221 */ /* 0x100fe40000010000 */
[--C-:B------:R-:W-:Y:S02]  /*27b0*/  FADD.FTZ R121, R107, -R76.reuse ;  /* 0x8000004c6b797221 */ /* 0x100fe40000010000 */
[----:B------:R-:W-:Y:S02]  /*27c0*/  FADD.FTZ R123, R109, -R76 ;  /* 0x8000004c6d7b7221 */ /* 0x000fe40000010000 */
[C---:B------:R-:W-:Y:S02]  /*27d0*/  FMUL.FTZ R63, R74.reuse, R63 ;  /* 0x0000003f4a3f7220 */ /* 0x040fe40000410000 */
[----:B------:R-:W-:Y:S02]  /*27e0*/  FMUL.FTZ R60, R74, R115 ;  /* 0x000000734a3c7220 */ /* 0x000fe40000410000 */
[----:B-----5:R-:W-:Y:S01]  /*27f0*/  FFMA.FTZ R62, R48, R117, R40 ;  /* 0x00000075303e7223 */ /* 0x020fe20000010028 */
[----:B------:R-:W-:Y:S01]  /*2800*/  HFMA2.MMA R117, -RZ, RZ, 0, 9.5367431640625e-07 ;  /* 0x00000010ff757435 */ /* 0x000fe200000001ff */
        /* <DEDUP_REMOVED lines=14> */
[----:B------:R-:W-:Y:S01]  /*28f0*/  IMAD.WIDE.U32 R2, R0, R117, c[0x0][0x208] ;  /* 0x0000820000027625 */ /* 0x000fe200078e0075 */
[----:B------:R-:W-:-:S02]  /*2900*/  F2FP.BF16.PACK_AB R63, R74, R63 ;  /* 0x0000003f4a3f723e */ /* 0x000fc400000010ff */
[----:B------:R-:W-:-:S05]  /*2910*/  F2FP.BF16.PACK_AB R62, R115, R62 ;  /* 0x0000003e733e723e */ /* 0x000fca00000010ff */
[----:B------:R0:W-:Y:S02]  /*2920*/  STG.E.128 [R2.64], R60 ;  /* 0x0000003c02007986 */ /* 0x0001e4000c101d04 */
.L_x_4787:
[----:B------:R-:W-:Y:S05]  /*2930*/  BSYNC B0 ;  /* 0x0000000000007941 */ /* 0x000fea0003800000 */
.L_x_4786:
[----:B------:R-:W-:Y:S02]  /*2940*/  IADD3 R68, R68, c[0x0][0x160], RZ ;  /* 0x0000580044447a10 */ /* 0x000fe40007ffe0ff */
[----:B------:R-:W-:Y:S02]  /*2950*/  LOP3.LUT P5, RZ, R66, 0xff, RZ, 0xc0, !PT ;  /* 0x000000ff42ff7812 */ /* 0x000fe400078ac0ff */
[----:B------:R-:W-:Y:S02]  /*2960*/  ISETP.GE.AND P1, PT, R68, c[0x0][0x164], PT ;  /* 0x0000590044007a0c */ /* 0x000fe40003f26270 */
[----:B------:R-:W-:-:S11]  /*2970*/  SEL R66, RZ, 0x1, P5 ;  /* 0x00000001ff427807 */ /* 0x000fd60002800000 */
[----:B01---5:R-:W-:Y:S01]  /*2980*/  @P1 CALL.REL.NOINC `(.L_x_4788) ;  /* 0x0000001000001944 */ /* 0x023fe20003c00000 */
[----:B------:R-:W-:Y:S05]  /*2990*/  BRA `(.L_x_4789) ;  /* 0xffffdc4000007947 */ /* 0x000fea000383ffff */
.L_x_4788:
[----:B------:R-:W-:Y:S05]  /*29a0*/  EXIT ;  /* 0x000000000000794d */ /* 0x000fea0003800000 */
.L_x_4780:
[----:B------:R-:W-:Y:S01]  /*29b0*/  HFMA2.MMA R74, -RZ, RZ, 0, 5.9604644775390625e-08 ;  /* 0x00000001ff4a7435 */ /* 0x000fe200000001ff */
[----:B------:R-:W-:Y:S02]  /*29c0*/  MOV R3, R2 ;  /* 0x0000000200037202 */ /* 0x000fe40000000f00 */
[----:B------:R-:W-:Y:S02]  /*29d0*/  MOV R115, 0x1f ;  /* 0x0000001f00737802 */ /* 0x000fe40000000f00 */
[----:B------:R-:W-:Y:S02]  /*29e0*/  MOV R78, 0xffffffff ;  /* 0xffffffff004e7802 */ /* 0x000fe40000000f00 */
[----:B------:R-:W-:Y:S02]  /*29f0*/  MOV R60, 0x2a10 ;  /* 0x00002a10003c7802 */ /* 0x000fe40000000f00 */
[----:B-1---5:R-:W-:Y:S05]  /*2a00*/  CALL.REL.NOINC `($__internal_32_$__cuda_sm70_shflsync_bfly_p) ;  /* 0x000006b000007944 */ /* 0x022fea0003c00000 */
[----:B01----:R-:W-:Y:S01]  /*2a10*/  MOV R3, R115 ;  /* 0x0000007300037202 */ /* 0x003fe20000000f00 */
[----:B------:R-:W-:Y:S05]  /*2a20*/  BRA `(.L_x_4790) ;  /* 0xffffef3000007947 */ /* 0x000fea000383ffff */
.L_x_4781:
[----:B------:R-:W-:Y:S01]  /*2a30*/  HFMA2.MMA R74, -RZ, RZ, 0, 1.1920928955078125e-07 ;  /* 0x00000002ff4a7435 */ /* 0x000fe200000001ff */
[----:B------:R-:W-:Y:S02]  /*2a40*/  MOV R115, 0x1f ;  /* 0x0000001f00737802 */ /* 0x000fe40000000f00 */
[----:B------:R-:W-:-:S02]  /*2a50*/  MOV R78, 0xffffffff ;  /* 0xffffffff004e7802 */ /* 0x000fc40000000f00 */
[----:B------:R-:W-:Y:S02]  /*2a60*/  MOV R60, 0x2a80 ;  /* 0x00002a80003c7802 */ /* 0x000fe40000000f00 */
[----:B01---5:R-:W-:Y:S05]  /*2a70*/  CALL.REL.NOINC `($__internal_32_$__cuda_sm70_shflsync_bfly_p) ;  /* 0x0000064000007944 */ /* 0x023fea0003c00000 */
[----:B0-----:R-:W-:Y:S01]  /*2a80*/  HFMA2.MMA R74, -RZ, RZ, 0, 2.384185791015625e-07 ;  /* 0x00000004ff4a7435 */ /* 0x001fe200000001ff */
[----:B-1----:R-:W-:Y:S01]  /*2a90*/  FADD.FTZ R3, R3, R115 ;  /* 0x0000007303037221 */ /* 0x002fe20000010000 */
[----:B------:R-:W-:Y:S02]  /*2aa0*/  MOV R115, 0x1f ;  /* 0x0000001f00737802 */ /* 0x000fe40000000f00 */
[----:B------:R-:W-:Y:S02]  /*2ab0*/  MOV R78, 0xffffffff ;  /* 0xffffffff004e7802 */ /* 0x000fe40000000f00 */
[----:B------:R-:W-:Y:S02]  /*2ac0*/  MOV R60, 0x2ae0 ;  /* 0x00002ae0003c7802 */ /* 0x000fe40000000f00 */
[----:B------:R-:W-:Y:S05]  /*2ad0*/  CALL.REL.NOINC `($__internal_32_$__cuda_sm70_shflsync_bfly_p) ;  /* 0x000005e000007944 */ /* 0x000fea0003c00000 */
[----:B0-----:R-:W-:Y:S01]  /*2ae0*/  HFMA2.MMA R74, -RZ, RZ, 0, 4.76837158203125e-07 ;  /* 0x00000008ff4a7435 */ /* 0x001fe200000001ff */
[----:B-1----:R-:W-:Y:S01]  /*2af0*/  FADD.FTZ R3, R3, R115 ;  /* 0x0000007303037221 */ /* 0x002fe20000010000 */
[----:B------:R-:W-:Y:S02]  /*2b00*/  MOV R115, 0x1f ;  /* 0x0000001f00737802 */ /* 0x000fe40000000f00 */
[----:B------:R-:W-:-:S02]  /*2b10*/  MOV R78, 0xffffffff ;  /* 0xffffffff004e7802 */ /* 0x000fc40000000f00 */
[----:B------:R-:W-:Y:S02]  /*2b20*/  MOV R60, 0x2b40 ;  /* 0x00002b40003c7802 */ /* 0x000fe40000000f00 */
[----:B------:R-:W-:Y:S05]  /*2b30*/  CALL.REL.NOINC `($__internal_32_$__cuda_sm70_shflsync_bfly_p) ;  /* 0x0000058000007944 */ /* 0x000fea0003c00000 */
[----:B0-----:R-:W-:Y:S01]  /*2b40*/  HFMA2.MMA R74, -RZ, RZ, 0, 9.5367431640625e-07 ;  /* 0x00000010ff4a7435 */ /* 0x001fe200000001ff */
[----:B-1----:R-:W-:Y:S01]  /*2b50*/  FADD.FTZ R3, R3, R115 ;  /* 0x0000007303037221 */ /* 0x002fe20000010000 */
[----:B------:R-:W-:Y:S02]  /*2b60*/  MOV R115, 0x1f ;  /* 0x0000001f00737802 */ /* 0x000fe40000000f00 */
[----:B------:R-:W-:Y:S02]  /*2b70*/  MOV R78, 0xffffffff ;  /* 0xffffffff004e7802 */ /* 0x000fe40000000f00 */
[----:B------:R-:W-:Y:S02]  /*2b80*/  MOV R60, 0x2ba0 ;  /* 0x00002ba0003c7802 */ /* 0x000fe40000000f00 */
[----:B------:R-:W-:Y:S05]  /*2b90*/  CALL.REL.NOINC `($__internal_32_$__cuda_sm70_shflsync_bfly_p) ;  /* 0x0000052000007944 */ /* 0x000fea0003c00000 */
[----:B-1----:R-:W-:Y:S01]  /*2ba0*/  FADD.FTZ R115, R3, R115 ;  /* 0x0000007303737221 */ /* 0x002fe20000010000 */
[----:B0-----:R-:W-:-:S03]  /*2bb0*/  MOV R78, 0xffffffff ;  /* 0xffffffff004e7802 */ /* 0x001fc60000000f00 */
[----:B------:R-:W-:Y:S01]  /*2bc0*/  FMUL.FTZ R2, R70, R115 ;  /* 0x0000007346027220 */ /* 0x000fe20000410000 */
[----:B------:R-:W-:-:S03]  /*2bd0*/  MOV R115, 0x1f ;  /* 0x0000001f00737802 */ /* 0x000fc60000000f00 */
        /* <DEDUP_REMOVED lines=49> */
[----:B------:R-:W-:Y:S01]  /*2ef0*/  @P5 FFMA.FTZ R3, R61, R61, R74 ;  /* 0x0000003d3d035223 */ /* 0x000fe2000001004a */
[----:B------:R-:W-:-:S06]  /*2f00*/  HFMA2.MMA R74, -RZ, RZ, 0, 5.9604644775390625e-08 ;  /* 0x00000001ff4a7435 */ /* 0x000fcc00000001ff */
[----:B------:R-:W-:Y:S05]  /*2f10*/  CALL.REL.NOINC `($__internal_32_$__cuda_sm70_shflsync_bfly_p) ;  /* 0x000001a000007944 */ /* 0x000fea0003c00000 */
[----:B0-----:R-:W-:Y:S01]  /*2f20*/  HFMA2.MMA R74, -RZ, RZ, 0, 1.1920928955078125e-07 ;  /* 0x00000002ff4a7435 */ /* 0x001fe200000001ff */
[----:B-1----:R-:W-:Y:S01]  /*2f30*/  FADD.FTZ R3, R3, R115 ;  /* 0x0000007303037221 */ /* 0x002fe20000010000 */
[----:B------:R-:W-:Y:S02]  /*2f40*/  MOV R115, 0x1f ;  /* 0x0000001f00737802 */ /* 0x000fe40000000f00 */
[----:B------:R-:W-:Y:S02]  /*2f50*/  MOV R78, 0xffffffff ;  /* 0xffffffff004e7802 */ /* 0x000fe40000000f00 */
[----:B------:R-:W-:Y:S02]  /*2f60*/  MOV R60, 0x2f80 ;  /* 0x00002f80003c7802 */ /* 0x000fe40000000f00 */
[----:B------:R-:W-:Y:S05]  /*2f70*/  CALL.REL.NOINC `($__internal_32_$__cuda_sm70_shflsync_bfly_p) ;  /* 0x0000014000007944 */ /* 0x000fea0003c00000 */
[----:B0-----:R-:W-:Y:S01]  /*2f80*/  HFMA2.MMA R74, -RZ, RZ, 0, 2.384185791015625e-07 ;  /* 0x00000004ff4a7435 */ /* 0x001fe200000001ff */
[----:B-1----:R-:W-:Y:S01]  /*2f90*/  FADD.FTZ R3, R3, R115 ;  /* 0x0000007303037221 */ /* 0x002fe20000010000 */
[----:B------:R-:W-:Y:S02]  /*2fa0*/  MOV R115, 0x1f ;  /* 0x0000001f00737802 */ /* 0x000fe40000000f00 */
[----:B------:R-:W-:-:S02]  /*2fb0*/  MOV R78, 0xffffffff ;  /* 0xffffffff004e7802 */ /* 0x000fc40000000f00 */
[----:B------:R-:W-:Y:S02]  /*2fc0*/  MOV R60, 0x2fe0 ;  /* 0x00002fe0003c7802 */ /* 0x000fe40000000f00 */
[----:B------:R-:W-:Y:S05]  /*2fd0*/  CALL.REL.NOINC `($__internal_32_$__cuda_sm70_shflsync_bfly_p) ;  /* 0x000000e000007944 */ /* 0x000fea0003c00000 */
[----:B0-----:R-:W-:Y:S01]  /*2fe0*/  HFMA2.MMA R74, -RZ, RZ, 0, 4.76837158203125e-07 ;  /* 0x00000008ff4a7435 */ /* 0x001fe200000001ff */
[----:B-1----:R-:W-:Y:S01]  /*2ff0*/  FADD.FTZ R3, R3, R115 ;  /* 0x0000007303037221 */ /* 0x002fe20000010000 */
[----:B------:R-:W-:Y:S02]  /*3000*/  MOV R115, 0x1f ;  /* 0x0000001f00737802 */ /* 0x000fe40000000f00 */
[----:B------:R-:W-:Y:S02]  /*3010*/  MOV R78, 0xffffffff ;  /* 0xffffffff004e7802 */ /* 0x000fe40000000f00 */
[----:B------:R-:W-:Y:S02]  /*3020*/  MOV R60, 0x3040 ;  /* 0x00003040003c7802 */ /* 0x000fe40000000f00 */
[----:B------:R-:W-:Y:S05]  /*3030*/  CALL.REL.NOINC `($__internal_32_$__cuda_sm70_shflsync_bfly_p) ;  /* 0x0000008000007944 */ /* 0x000fea0003c00000 */
[----:B-1----:R-:W-:Y:S01]  /*3040*/  FADD.FTZ R76, R3, R115 ;  /* 0x00000073034c7221 */ /* 0x002fe20000010000 */
[----:B0-----:R-:W-:Y:S01]  /*3050*/  HFMA2.MMA R74, -RZ, RZ, 0, 9.5367431640625e-07 ;  /* 0x00000010ff4a7435 */ /* 0x001fe200000001ff */
[----:B------:R-:W-:Y:S02]  /*3060*/  MOV R115, 0x1f ;  /* 0x0000001f00737802 */ /* 0x000fe40000000f00 */
[----:B------:R-:W-:-:S02]  /*3070*/  MOV R78, 0xffffffff ;  /* 0xffffffff004e7802 */ /* 0x000fc40000000f00 */
[----:B------:R-:W-:Y:S02]  /*3080*/  MOV R3, R76 ;  /* 0x0000004c00037202 */ /* 0x000fe40000000f00 */
[----:B------:R-:W-:Y:S02]  /*3090*/  MOV R60, 0x30b0 ;  /* 0x000030b0003c7802 */ /* 0x000fe40000000f00 */
[----:B------:R-:W-:Y:S05]  /*30a0*/  CALL.REL.NOINC `($__internal_32_$__cuda_sm70_shflsync_bfly_p) ;  /* 0x0000001000007944 */ /* 0x000fea0003c00000 */
[----:B01----:R-:W-:Y:S05]  /*30b0*/  BRA `(.L_x_4791) ;  /* 0xffffecf000007947 */ /* 0x003fea000383ffff */
        .weak           $__internal_32_$__cuda_sm70_shflsync_bfly_p
        .type           $__internal_32_$__cuda_sm70_shflsync_bfly_p,@function
        .size           $__internal_32_$__cuda_sm70_shflsync_bfly_p,(.L_x_22120 - $__internal_32_$__cuda_sm70_shflsync_bfly_p)
$__internal_32_$__cuda_sm70_shflsync_bfly_p:
[----:B------:R-:W-:Y:S01]  /*30c0*/  HFMA2.MMA R61, -RZ, RZ, 0, 0 ;  /* 0x00000000ff3d7435 */ /* 0x000fe200000001ff */
[----:B------:R-:W-:Y:S04]  /*30d0*/  WARPSYNC R78 ;  /* 0x0000004e00007348 */ /* 0x000fe80003800000 */
[----:B------:R0:W1:Y:S01]  /*30e0*/  SHFL.BFLY PT, R115, R3, R74, R115 ;  /* 0x0c00004a03737389 */ /* 0x00006200000e0073 */
[----:B------:R-:W-:Y:S05]  /*30f0*/  RET.REL.NODEC R60 `(_ZN10layer_norm13ln_fwd_kernelINS_13Kernel_traitsIf13__nv_bfloat16S2_S2_fjLj6144ELj1ELj1ELj8ELj16ENS_18Kernel_traits_baseILj6144EfS2_S2_S2_fjLj256EEEEELb0ELb0ELb0ELb0EEEvNS_9FwdParamsE) ;  /* 0xffffcf003c007950 */ /* 0x000fea0003c3ffff */
.L_x_4792:
        /* <DEDUP_REMOVED lines=16> */
.L_x_22120:


//--------------------- .text._ZN10layer_norm13ln_fwd_kernelINS_13Kernel_traitsIf13__nv_bfloat16S2_S2_fjLj6144ELj1ELj1ELj8ELj16ENS_18Kernel_traits_baseILj6144EfS2_S2_S2_fjLj256EEEEELb0ELb0ELb0ELb1EEEvNS_9FwdParamsE --------------------------
	.section	.text._ZN10layer_norm13ln_fwd_kernelINS_13Kernel_traitsIf13__nv_bfloat16S2_S2_fjLj6144ELj1ELj1ELj8ELj16ENS_18Kernel_traits_baseILj6144EfS2_S2_S2_fjLj256EEEEELb0ELb0ELb0ELb1EEEvNS_9FwdParamsE,"ax",@progbits
	.sectioninfo	@"SHI_REGISTERS=109"
	.align	128
        .global         _ZN10layer_norm13ln_fwd_kernelINS_13Kernel_traitsIf13__nv_bfloat16S2_S2_fjLj6144ELj1ELj1ELj8ELj16ENS_18Kernel_traits_baseILj6144EfS2_S2_S2_fjLj256EEEEELb0ELb0ELb0ELb1EEEvNS_9FwdParamsE
        .type           _ZN10layer_norm13ln_fwd_kernelINS_13Kernel_traitsIf13__nv_bfloat16S2_S2_fjLj6144ELj1ELj1ELj8ELj16ENS_18Kernel_traits_baseILj6144EfS2_S2_S2_fjLj256EEEEELb0ELb0ELb0ELb1EEEvNS_9FwdParamsE,@function
        .size           _ZN10layer_norm13ln_fwd_kernelINS_13Kernel_traitsIf13__nv_bfloat16S2_S2_fjLj6144ELj1ELj1ELj8ELj16ENS_18Kernel_traits_baseILj6144EfS2_S2_S2_fjLj256EEEEELb0ELb0ELb0ELb1EEEvNS_9FwdParamsE,(.L_x_22121 - _ZN10layer_norm13ln_fwd_kernelINS_13Kernel_traitsIf13__nv_bfloat16S2_S2_fjLj6144ELj1ELj1ELj8ELj16ENS_18Kernel_traits_baseILj6144EfS2_S2_S2_fjLj256EEEEELb0ELb0ELb0ELb1EEEvNS_9FwdParamsE)
        .other          _ZN10layer_norm13ln_fwd_kernelINS_13Kernel_traitsIf13__nv_bfloat16S2_S2_fjLj6144ELj1ELj1ELj8ELj16ENS_18Kernel_traits_baseILj6144EfS2_S2_S2_fjLj256EEEEELb0ELb0ELb0ELb1EEEvNS_9FwdParamsE,@"STO_CUDA_ENTRY STV_DEFAULT"
_ZN10layer_norm13ln_fwd_kernelINS_13Kernel_traitsIf13__nv_bfloat16S2_S2_fjLj6144ELj1ELj1ELj8ELj16ENS_18Kernel_traits_baseILj6144EfS2_S2_S2_fjLj256EEEEELb0ELb0ELb0ELb1EEEvNS_9FwdParamsE:
.text._ZN10layer_norm13ln_fwd_kernelINS_13Kernel_traitsIf13__nv_bfloat16S2_S2_fjLj6144ELj1ELj1ELj8ELj16ENS_18Kernel_traits_baseILj6144EfS2_S2_S2_fjLj256EEEEELb0ELb0ELb0ELb1EEEvNS_9FwdParamsE:
[----:B------:R-:W-:Y:S02]  /*0000*/  MOV R1, c[0x0][0x28] ;  /* 0x00000a0000017a02 */ /* 0x000fe40000000f00 */
[----:B------:R-:W0:Y:S01]  /*0010*/  S2R R0, SR_TID.X ;  /* 0x0000000000007919 */ /* 0x000e220000002100 */
[----:B------:R-:W-:Y:S01]  /*0020*/  ISETP.NE.U32.AND P0, PT, RZ, c[0x0][0x218], PT ;  /* 0x00008600ff007a0c */ /* 0x000fe20003f05070 */
[----:B------:R-:W-:Y:S01]  /*0030*/  CS2R R52, SRZ ;  /* 0x0000000000347805 */ /* 0x000fe2000001ff00 */
[----:B------:R-:W-:Y:S01]  /*0040*/  CS2R R54, SRZ ;  /* 0x0000000000367805 */ /* 0x000fe2000001ff00 */
[----:B------:R-:W-:Y:S01]  /*0050*/  CS2R R48, SRZ ;  /* 0x0000000000307805 */ /* 0x000fe2000001ff00 */
[----:B------:R-:W-:Y:S01]  /*0060*/  ISETP.NE.AND.EX P0, PT, RZ, c[0x0][0x21c], PT, P0 ;  /* 0x00008700ff007a0c */ /* 0x000fe20003f05300 */
[----:B------:R-:W-:Y:S01]  /*0070*/  CS2R R50, SRZ ;  /* 0x0000000000327805 */ /* 0x000fe2000001ff00 */
        /* <DEDUP_REMOVED lines=8> */
[----:B------:R-:W-:Y:S01]  /*0100*/  ULDC.64 UR4, c[0x0][0x118] ;  /* 0x0000460000047ab9 */ /* 0x000fe20000000a00 */
[----:B------:R-:W1:Y:S01]  /*0110*/  S2UR UR6, SR_CTAID.X ;  /* 0x00000000000679c3 */ /* 0x000e620000002500 */
[----:B0-----:R-:W-:-:S04]  /*0120*/  SHF.L.U32 R2, R0, 0x5, RZ ;  /* 0x0000000500027819 */ /* 0x001fc800000006ff */
[----:B------:R-:W-:-:S04]  /*0130*/  LOP3.LUT R4, R2, 0x1fe0, RZ, 0xc0, !PT ;  /* 0x00001fe002047812 */ /* 0x000fc800078ec0ff */
[C---:B------:R-:W-:Y:S02]  /*0140*/  IADD3 R2, P1, R4.reuse, c[0x0][0x218], RZ ;  /* 0x0000860004027a10 */ /* 0x040fe40007f3e0ff */
[----:B------:R-:W-:Y:S02]  /*0150*/  IADD3 R4, P2, R4, c[0x0][0x1b0], RZ ;  /* 0x00006c0004047a10 */ /* 0x000fe40007f5e0ff */
[----:B------:R-:W-:Y:S02]  /*0160*/  IADD3.X R3, RZ, c[0x0][0x21c], RZ, P1, !PT ;  /* 0x00008700ff037a10 */ /* 0x000fe40000ffe4ff */
[----:B------:R-:W-:Y:S02]  /*0170*/  IADD3.X R5, RZ, c[0x0][0x1b4], RZ, P2, !PT ;  /* 0x00006d00ff057a10 */ /* 0x000fe400017fe4ff */
[----:B-1----:R-:W-:Y:S01]  /*0180*/  LEA.HI R6, R0, UR6, RZ, 0x18 ;  /* 0x0000000600067c11 */ /* 0x002fe2000f8fc0ff */
[----:B------:R0:W5:Y:S03]  /*0190*/  @P0 LDG.E.128 R52, [R2.64] ;  /* 0x0000000402340981 */ /* 0x000166000c1e1d00 */
[----:B------:R-:W-:Y:S01]  /*01a0*/  ISETP.GE.AND P1, PT, R6, c[0x0][0x164], PT ;  /* 0x0000590006007a0c */ /* 0x000fe20003f26270 */
[----:B------:R0:W5:Y:S04]  /*01b0*/  @P0 LDG.E.128 R48, [R2.64+0x10] ;  /* 0x0000100402300981 */ /* 0x000168000c1e1d00 */
[----:B------:R0:W5:Y:S04]  /*01c0*/  @P0 LDG.E.128 R44, [R2.64+0x2000] ;  /* 0x00200004022c0981 */ /* 0x000168000c1e1d00 */
[----:B------:R0:W5:Y:S04]  /*01d0*/  @P0 LDG.E.128 R40, [R2.64+0x2010] ;  /* 0x0020100402280981 */ /* 0x000168000c1e1d00 */
[----:B------:R0:W5:Y:S04]  /*01e0*/  @P0 LDG.E.128 R36, [R2.64+0x4000] ;  /* 0x0040000402240981 */ /* 0x000168000c1e1d00 */
[----:B------:R0:W5:Y:S01]  /*01f0*/  @P0 LDG.E.128 R32, [R2.64+0x4010] ;  /* 0x0040100402200981 */ /* 0x000162000c1e1d00 */
[----:B------:R-:W-:Y:S05]  /*0200*/  @P1 EXIT ;  /* 0x000000000000194d */ /* 0x000fea0003800000 */
[----:B------:R1:W5:Y:S04]  /*0210*/  LDG.E.128 R28, [R4.64] ;  /* 0x00000004041c7981 */ /* 0x000368000c1e1d00 */
[----:B------:R1:W5:Y:S04]  /*0220*/  LDG.E.128 R24, [R4.64+0x10] ;  /* 0x0000100404187981 */ /* 0x000368000c1e1d00 */
[----:B------:R1:W5:Y:S04]  /*0230*/  LDG.E.128 R20, [R4.64+0x2000] ;  /* 0x0020000404147981 */ /* 0x000368000c1e1d00 */
[----:B------:R1:W5:Y:S04]  /*0240*/  LDG.E.128 R16, [R4.64+0x2010] ;  /* 0x0020100404107981 */ /* 0x000368000c1e1d00 */
[----:B------:R1:W5:Y:S04]  /*0250*/  LDG.E.128 R12, [R4.64+0x4000] ;  /* 0x00400004040c7981 */ /* 0x000368000c1e1d00 */
[----:B------:R1:W5:Y:S01]  /*0260*/  LDG.E.128 R8, [R4.64+0x4010] ;  /* 0x0040100404087981 */ /* 0x000362000c1e1d00 */
[----:B0-----:R-:W-:Y:S01]  /*0270*/  MOV R2, c[0x0][0x180] ;  /* 0x0000600000027a02 */ /* 0x001fe20000000f00 */
[----:B------:R-:W-:Y:S01]  /*0280*/  HFMA2.MMA R66, -RZ, RZ, 0, 5.9604644775390625e-08 ;  /* 0x00000001ff427435 */ /* 0x000fe200000001ff */
[----:B------:R-:W-:-:S02]  /*0290*/  ULDC.U8 UR6, c[0x0][0x1f0] ;  /* 0x00007c0000067ab9 */ /* 0x000fc40000000000 */
[----:B------:R-:W-:Y:S02]  /*02a0*/  LOP3.LUT P0, RZ, R2, c[0x0][0x1c0], RZ, 0xfc, !PT ;  /* 0x0000700002ff7a12 */ /* 0x000fe4000780fcff */
[----:B------:R-:W-:-:S04]  /*02b0*/  MOV R2, c[0x0][0x184] ;  /* 0x0000610000027a02 */ /* 0x000fc80000000f00 */
[----:B------:R-:W-:Y:S02]  /*02c0*/  LOP3.LUT P0, RZ, R2, c[0x0][0x1c4], RZ, 0xfc, P0 ;  /* 0x0000710002ff7a12 */ /* 0x000fe4000000fcff */
[----:B-1----:R-:W-:-:S04]  /*02d0*/  MOV R2, R6 ;  /* 0x0000000600027202 */ /* 0x002fc80000000f00 */
.L_x_4868:
[----:B------:R-:W-:Y:S01]  /*02e0*/  ISETP.NE.U32.AND P1, PT, RZ, c[0x0][0x1c0], PT ;  /* 0x00007000ff007a0c */ /* 0x000fe20003f25070 */
[----:B------:R-:W-:Y:S01]  /*02f0*/  IMAD R60, R2, c[0x0][0x168], RZ ;  /* 0x00005a00023c7a24 */ /* 0x000fe200078e02ff */
[----:B------:R-:W-:Y:S02]  /*0300*/  LOP3.LUT R3, R0, 0xff, RZ, 0xc0, !PT ;  /* 0x000000ff00037812 */ /* 0x000fe400078ec0ff */
[----:B------:R-:W-:Y:S02]  /*0310*/  ISETP.NE.AND.EX P1, PT, RZ, c[0x0][0x1c4], PT, P1 ;  /* 0x00007100ff007a0c */ /* 0x000fe40003f25310 */
[----:B------:R-:W-:Y:S02]  /*0320*/  SHF.R.S32.HI R61, RZ, 0x1f, R60 ;  /* 0x0000001fff3d7819 */ /* 0x000fe4000001143c */
[----:B------:R-:W-:-:S02]  /*0330*/  ISETP.NE.U32.AND P2, PT, RZ, c[0x0][0x180], PT ;  /* 0x00006000ff007a0c */ /* 0x000fc40003f45070 */
[----:B------:R-:W-:Y:S02]  /*0340*/  LEA.HI R60, R61, R60, RZ, 0x3 ;  /* 0x0000003c3d3c7211 */ /* 0x000fe400078f18ff */
[----:B------:R-:W-:Y:S02]  /*0350*/  MOV R68, 0x10 ;  /* 0x0000001000447802 */ /* 0x000fe40000000f00 */
[----:B------:R-:W-:Y:S02]  /*0360*/  LEA.HI.SX32 R3, R60, R3, 0x1d ;  /* 0x000000033c037211 */ /* 0x000fe400078feaff */
[----:B------:R-:W-:Y:S02]  /*0370*/  ISETP.NE.AND.EX P2, PT, RZ, c[0x0][0x184], PT, P2 ;  /* 0x00006100ff007a0c */ /* 0x000fe40003f45320 */
[----:B------:R-:W-:Y:S01]  /*0380*/  @P1 MOV R65, 0x2 ;  /* 0x0000000200411802 */ /* 0x000fe20000000f00 */
[----:B------:R-:W-:-:S04]  /*0390*/  IMAD.WIDE.U32 R60, R3, R68, c[0x0][0x170] ;  /* 0x00005c00033c7625 */ /* 0x000fc800078e0044 */
[----:B------:R-:W-:Y:S02]  /*03a0*/  @P1 IMAD.WIDE R64, R2, R65, c[0x0][0x1c0] ;  /* 0x0000700002401625 */ /* 0x000fe400078e0241 */
[----:B------:R-:W2:Y:S04]  /*03b0*/  LDG.E.128 R60, [R60.64] ;  /* 0x000000043c3c7981 */ /* 0x000ea8000c1e1d00 */
[----:B------:R-:W3:Y:S01]  /*03c0*/  @P1 LDG.E.U16 R64, [R64.64] ;  /* 0x0000000440401981 */ /* 0x000ee2000c1e1500 */
[----:B------:R-:W-:-:S05]  /*03d0*/  @P2 IMAD.WIDE.U32 R72, R3, R68, c[0x0][0x180] ;  /* 0x0000600003482625 */ /* 0x000fca00078e0044 */
[----:B-----5:R0:W5:Y:S01]  /*03e0*/  @P2 LDG.E.128 R4, [R72.64] ;  /* 0x0000000448042981 */ /* 0x020162000c1e1d00 */
[----:B------:R-:W-:-:S04]  /*03f0*/  ISETP.NE.U32.AND P3, PT, RZ, c[0x0][0x180], PT ;  /* 0x00006000ff007a0c */ /* 0x000fc80003f65070 */
[----:B------:R-:W-:Y:S02]  /*0400*/  ISETP.NE.AND.EX P3, PT, RZ, c[0x0][0x184], PT, P3 ;  /* 0x00006100ff007a0c */ /* 0x000fe40003f65330 */
[----:B------:R-:W-:Y:S02]  /*0410*/  MOV R71, 0x3f800000 ;  /* 0x3f80000000477802 */ /* 0x000fe40000000f00 */
[----:B---3--:R-:W-:Y:S02]  /*0420*/  @P1 PRMT R71, RZ, 0x5410, R64 ;  /* 0x00005410ff471816 */ /* 0x008fe40000000040 */
[----:B--2---:R-:W-:-:S05]  /*0430*/  PRMT R64, RZ, 0x5410, R60 ;  /* 0x00005410ff407816 */ /* 0x004fca000000003c */
[----:B------:R-:W-:Y:S02]  /*0440*/  FMUL.FTZ R67, R64, R71 ;  /* 0x0000004740437220 */ /* 0x000fe40000410000 */
[----:B------:R-:W-:Y:S05]  /*0450*/  @P3 BRA `(.L_x_4793) ;  /* 0x0000002000003947 */ /* 0x000fea0003800000 */
[----:B0-----:R-:W-:Y:S05]  /*0460*/  @P0 BRA `(.L_x_4794) ;  /* 0x0000003000000947 */ /* 0x001fea0003800000 */
[----:B------:R-:W-:Y:S05]  /*0470*/  BRA `(.L_x_4795) ;  /* 0x0000004000007947 */ /* 0x000fea0003800000 */
.L_x_4793:
[----:B0----5:R-:W-:-:S05]  /*0480*/  PRMT R64, RZ, 0x5410, R4 ;  /* 0x00005410ff407816 */ /* 0x021fca0000000004 */
[----:B------:R-:W-:-:S05]  /*0490*/  FADD.FTZ R67, R67, R64 ;  /* 0x0000004043437221 */ /* 0x000fca0000010000 */
.L_x_4794:
[----:B------:R-:W-:-:S04]  /*04a0*/  F2FP.BF16.PACK_AB R64, RZ, R67 ;  /* 0x00000043ff40723e */ /* 0x000fc800000010ff */
[----:B------:R-:W-:Y:S02]  /*04b0*/  PRMT R56, R64, 0x7610, R56 ;  /* 0x0000761040387816 */ /* 0x000fe40000000038 */
.L_x_4795:
[----:B------:R-:W-:-:S05]  /*04c0*/  PRMT R60, RZ, 0x7610, R60 ;  /* 0x00007610ff3c7816 */ /* 0x000fca000000003c */
[----:B------:R-:W-:Y:S01]  /*04d0*/  FMUL.FTZ R69, R60, R71 ;  /* 0x000000473c457220 */ /* 0x000fe20000410000 */
[----:B------:R-:W-:Y:S05]  /*04e0*/  @P3 BRA `(.L_x_4796) ;  /* 0x0000002000003947 */ /* 0x000fea0003800000 */
[----:B------:R-:W-:Y:S05]  /*04f0*/  @P0 BRA `(.L_x_4797) ;  /* 0x0000003000000947 */ /* 0x000fea0003800000 */
[----:B------:R-:W-:Y:S05]  /*0500*/  BRA `(.L_x_4798) ;  /* 0x0000004000007947 */ /* 0x000fea0003800000 */
.L_x_4796:
[----:B-----5:R-:W-:-:S05]  /*0510*/  PRMT R60, RZ, 0x7610, R4 ;  /* 0x00007610ff3c7816 */ /* 0x020fca0000000004 */
[----:B------:R-:W-:-:S05]  /*0520*/  FADD.FTZ R69, R69, R60 ;  /* 0x0000003c45457221 */ /* 0x000fca0000010000 */
.L_x_4797:
[----:B------:R-:W-:-:S04]  /*0530*/  F2FP.BF16.PACK_AB R60, RZ, R69 ;  /* 0x00000045ff3c723e */ /* 0x000fc800000010ff */
[----:B------:R-:W-:Y:S02]  /*0540*/  PRMT R56, R56, 0x5410, R60 ;  /* 0x0000541038387816 */ /* 0x000fe4000000003c */
.L_x_4798:
[----:B------:R-:W-:-:S05]  /*0550*/  PRMT R70, RZ, 0x5410, R61 ;  /* 0x00005410ff467816 */ /* 0x000fca000000003d */
[----:B------:R-:W-:Y:S01]  /*0560*/  FMUL.FTZ R70, R70, R71 ;  /* 0x0000004746467220 */ /* 0x000fe20000410000 */
[----:B------:R-:W-:Y:S05]  /*0570*/  @P3 BRA `(.L_x_4799) ;  /* 0x0000002000003947 */ /* 0x000fea0003800000 */
[----:B------:R-:W-:Y:S05]  /*0580*/  @P0 BRA `(.L_x_4800) ;  /* 0x0000003000000947 */ /* 0x000fea0003800000 */
[----:B------:R-:W-:Y:S05]  /*0590*/  BRA `(.L_x_4801) ;  /* 0x0000004000007947 */ /* 0x000fea0003800000 */
.L_x_4799:
[----:B-----5:R-:W-:-:S05]  /*05a0*/  PRMT R65, RZ, 0x5410, R5 ;  /* 0x00005410ff417816 */ /* 0x020fca0000000005 */
[----:B------:R-:W-:-:S05]  /*05b0*/  FADD.FTZ R70, R70, R65 ;  /* 0x0000004146467221 */ /* 0x000fca0000010000 */
.L_x_4800:
[----:B------:R-:W-:-:S04]  /*05c0*/  F2FP.BF16.PACK_AB R60, RZ, R70 ;  /* 0x00000046ff3c723e */ /* 0x000fc800000010ff */
[----:B------:R-:W-:Y:S02]  /*05d0*/  PRMT R57, R60, 0x7610, R57 ;  /* 0x000076103c397816 */ /* 0x000fe40000000039 */
.L_x_4801:
[----:B------:R-:W-:-:S05]  /*05e0*/  PRMT R72, RZ, 0x7610, R61 ;  /* 0x00007610ff487816 */ /* 0x000fca000000003d */
[----:B------:R-:W-:Y:S01]  /*05f0*/  FMUL.FTZ R72, R72, R71 ;  /* 0x0000004748487220 */ /* 0x000fe20000410000 */
[----:B------:R-:W-:Y:S05]  /*0600*/  @P3 BRA `(.L_x_4802) ;  /* 0x0000002000003947 */ /* 0x000fea0003800000 */
[----:B------:R-:W-:Y:S05]  /*0610*/  @P0 BRA `(.L_x_4803) ;  /* 0x0000003000000947 */ /* 0x000fea0003800000 */
[----:B------:R-:W-:Y:S05]  /*0620*/  BRA `(.L_x_4804) ;  /* 0x0000004000007947 */ /* 0x000fea0003800000 */
.L_x_4802:
[----:B-----5:R-:W-:-:S05]  /*0630*/  PRMT R61, RZ, 0x7610, R5 ;  /* 0x00007610ff3d7816 */ /* 0x020fca0000000005 */
[----:B------:R-:W-:-:S05]  /*0640*/  FADD.FTZ R72, R72, R61 ;  /* 0x0000003d48487221 */ /* 0x000fca0000010000 */
.L_x_4803:
[----:B------:R-:W-:-:S04]  /*0650*/  F2FP.BF16.PACK_AB R60, RZ, R72 ;  /* 0x00000048ff3c723e */ /* 0x000fc800000010ff */
[----:B------:R-:W-:Y:S02]  /*0660*/  PRMT R57, R57, 0x5410, R60 ;  /* 0x0000541039397816 */ /* 0x000fe4000000003c */
.L_x_4804:
[----:B------:R-:W-:-:S05]  /*0670*/  PRMT R60, RZ, 0x5410, R62 ;  /* 0x00005410ff3c7816 */ /* 0x000fca000000003e */
[----:B------:R-:W-:Y:S01]  /*0680*/  FMUL.FTZ R73, R60, R71 ;  /* 0x000000473c497220 */ /* 0x000fe20000410000 */
[----:B------:R-:W-:Y:S05]  /*0690*/  @P3 BRA `(.L_x_4805) ;  /* 0x0000002000003947 */ /* 0x000fea0003800000 */
[----:B------:R-:W-:Y:S05]  /*06a0*/  @P0 BRA `(.L_x_4806) ;  /* 0x0000003000000947 */ /* 0x000fea0003800000 */
[----:B------:R-:W-:Y:S05]  /*06b0*/  BRA `(.L_x_4807) ;  /* 0x0000004000007947 */ /* 0x000fea0003800000 */
.L_x_4805:
[----:B-----5:R-:W-:-:S05]  /*06c0*/  PRMT R60, RZ, 0x5410, R6 ;  /* 0x00005410ff3c7816 */ /* 0x020fca0000000006 */
[----:B------:R-:W-:-:S05]  /*06d0*/  FADD.FTZ R73, R73, R60 ;  /* 0x0000003c49497221 */ /* 0x000fca0000010000 */
.L_x_4806:
[----:B------:R-:W-:-:S04]  /*06e0*/  F2FP.BF16.PACK_AB R60, RZ, R73 ;  /* 0x00000049ff3c723e */ /* 0x000fc800000010ff */
[----:B------:R-:W-:Y:S02]  /*06f0*/  PRMT R58, R60, 0x7610, R58 ;  /* 0x000076103c3a7816 */ /* 0x000fe4000000003a */
.L_x_4807:
[----:B------:R-:W-:-:S05]  /*0700*/  PRMT R62, RZ, 0x7610, R62 ;  /* 0x00007610ff3e7816 */ /* 0x000fca000000003e */
[----:B------:R-:W-:Y:S01]  /*0710*/  FMUL.FTZ R74, R62, R71 ;  /* 0x000000473e4a7220 */ /* 0x000fe20000410000 */
[----:B------:R-:W-:Y:S05]  /*0720*/  @P3 BRA `(.L_x_4808) ;  /* 0x0000002000003947 */ /* 0x000fea0003800000 */
[----:B------:R-:W-:Y:S05]  /*0730*/  @P0 BRA `(.L_x_4809) ;  /* 0x0000003000000947 */ /* 0x000fea0003800000 */
[----:B------:R-:W-:Y:S05]  /*0740*/  BRA `(.L_x_4810) ;  /* 0x0000004000007947 */ /* 0x000fea0003800000 */
.L_x_4808:
[----:B-----5:R-:W-:-:S05]  /*0750*/  PRMT R61, RZ, 0x7610, R6 ;  /* 0x00007610ff3d7816 */ /* 0x020fca0000000006 */
[----:B------:R-:W-:-:S05]  /*0760*/  FADD.FTZ R74, R74, R61 ;  /* 0x0000003d4a4a7221 */ /* 0x000fca0000010000 */
.L_x_4809:
[----:B------:R-:W-:-:S04]  /*0770*/  F2FP.BF16.PACK_AB R60, RZ, R74 ;  /* 0x0000004aff3c723e */ /* 0x000fc800000010ff */
[----:B------:R-:W-:Y:S02]  /*0780*/  PRMT R58, R58, 0x5410, R60 ;  /* 0x000054103a3a7816 */ /* 0x000fe4000000003c */
.L_x_4810:
[----:B------:R-:W-:-:S05]  /*0790*/  PRMT R60, RZ, 0x5410, R63 ;  /* 0x00005410ff3c7816 */ /* 0x000fca000000003f */
[----:B------:R-:W-:Y:S01]  /*07a0*/  FMUL.FTZ R75, R60, R71 ;  /* 0x000000473c4b7220 */ /* 0x000fe20000410000 */
[----:B------:R-:W-:Y:S05]  /*07b0*/  @P3 BRA `(.L_x_4811) ;  /* 0x0000002000003947 */ /* 0x000fea0003800000 */
[----:B------:R-:W-:Y:S05]  /*07c0*/  @P0 BRA `(.L_x_4812) ;  /* 0x0000003000000947 */ /* 0x000fea0003800000 */
[----:B------:R-:W-:Y:S05]  /*07d0*/  BRA `(.L_x_4813) ;  /* 0x0000004000007947 */ /* 0x000fea0003800000 */
.L_x_4811:
[----:B-----5:R-:W-:-:S05]  /*07e0*/  PRMT R60, RZ, 0x5410, R7 ;  /* 0x00005410ff3c7816 */ /* 0x020fca0000000007 */
[----:B------:R-:W-:-:S05]  /*07f0*/  FADD.FTZ R75, R75, R60 ;  /* 0x0000003c4b4b7221 */ /* 0x000fca0000010000 */
.L_x_4812:
[----:B------:R-:W-:-:S04]  /*0800*/  F2FP.BF16.PACK_AB R60, RZ, R75 ;  /* 0x0000004bff3c723e */ /* 0x000fc800000010ff */
[----:B------:R-:W-:Y:S02]  /*0810*/  PRMT R59, R60, 0x7610, R59 ;  /* 0x000076103c3b7816 */ /* 0x000fe4000000003b */
.L_x_4813:
[----:B------:R-:W-:-:S05]  /*0820*/  PRMT R76, RZ, 0x7610, R63 ;  /* 0x00007610ff4c7816 */ /* 0x000fca000000003f */
[----:B------:R-:W-:Y:S01]  /*0830*/  FMUL.FTZ R76, R76, R71 ;  /* 0x000000474c4c7220 */ /* 0x000fe20000410000 */
[----:B------:R-:W-:Y:S05]  /*0840*/  @P3 BRA `(.L_x_4814) ;  /* 0x0000002000003947 */ /* 0x000fea0003800000 */
[----:B------:R-:W-:Y:S05]  /*0850*/  @P0 BRA `(.L_x_4815) ;  /* 0x0000003000000947 */ /* 0x000fea0003800000 */
[----:B------:R-:W-:Y:S05]  /*0860*/  BRA `(.L_x_4816) ;  /* 0x0000004000007947 */ /* 0x000fea0003800000 */
.L_x_4814:
[----:B-----5:R-:W-:-:S05]  /*0870*/  PRMT R61, RZ, 0x7610, R7 ;  /* 0x00007610ff3d7816 */ /* 0x020fca0000000007 */
[----:B------:R-:W-:-:S05]  /*0880*/  FADD.FTZ R76, R76, R61 ;  /* 0x0000003d4c4c7221 */ /* 0x000fca0000010000 */
.L_x_4815:
[----:B------:R-:W-:-:S04]  /*0890*/  F2FP.BF16.PACK_AB R60, RZ, R76 ;  /* 0x0000004cff3c723e */ /* 0x000fc800000010ff */
[----:B------:R-:W-:Y:S02]  /*08a0*/  PRMT R59, R59, 0x5410, R60 ;  /* 0x000054103b3b7816 */ /* 0x000fe4000000003c */
.L_x_4816:
[C---:B------:R-:W-:Y:S01]  /*08b0*/  IADD3 R64, R3.reuse, 0x100, RZ ;  /* 0x0000010003407810 */ /* 0x040fe20007ffe0ff */
[----:B------:R-:W-:-:S04]  /*08c0*/  @P0 IMAD.WIDE.U32 R78, R3, R68, c[0x0][0x188] ;  /* 0x00006200034e0625 */ /* 0x000fc800078e0044 */
[----:B------:R-:W-:Y:S01]  /*08d0*/  IMAD.WIDE.U32 R60, R64, R68, c[0x0][0x170] ;  /* 0x00005c00403c7625 */ /* 0x000fe200078e0044 */
[----:B------:R0:W-:Y:S05]  /*08e0*/  @P0 STG.E.128 [R78.64], R56 ;  /* 0x000000384e000986 */ /* 0x0001ea000c101d04 */
[----:B------:R-:W0:Y:S01]  /*08f0*/  LDG.E.128 R60, [R60.64] ;  /* 0x000000043c3c7981 */ /* 0x000e22000c1e1d00 */
[----:B------:R-:W-:-:S05]  /*0900*/  @P2 IMAD.WIDE.U32 R80, R68, R64, c[0x0][0x180] ;  /* 0x0000600044502625 */ /* 0x000fca00078e0040 */
[----:B-----5:R1:W5:Y:S01]  /*0910*/  @P2 LDG.E.128 R4, [R80.64] ;  /* 0x0000000450042981 */ /* 0x020362000c1e1d00 */
[----:B0-----:R-:W-:-:S05]  /*0920*/  PRMT R78, RZ, 0x5410, R60 ;  /* 0x00005410ff4e7816 */ /* 0x001fca000000003c */
[----:B------:R-:W-:Y:S01]  /*0930*/  FMUL.FTZ R77, R78, R71 ;  /* 0x000000474e4d7220 */ /* 0x000fe20000410000 */
[----:B------:R-:W-:Y:S05]  /*0940*/  @P3 BRA `(.L_x_4817) ;  /* 0x0000002000003947 */ /* 0x000fea0003800000 */
[----:B-1----:R-:W-:Y:S05]  /*0950*/  @P0 BRA `(.L_x_4818) ;  /* 0x0000003000000947 */ /* 0x002fea0003800000 */
[----:B------:R-:W-:Y:S05]  /*0960*/  BRA `(.L_x_4819) ;  /* 0x0000004000007947 */ /* 0x000fea0003800000 */
.L_x_4817:
[----:B-1---5:R-:W-:-:S05]  /*0970*/  PRMT R78, RZ, 0x5410, R4 ;  /* 0x00005410ff4e7816 */ /* 0x022fca0000000004 */
[----:B------:R-:W-:-:S05]  /*0980*/  FADD.FTZ R77, R78, R77 ;  /* 0x0000004d4e4d7221 */ /* 0x000fca0000010000 */
.L_x_4818:
[----:B------:R-:W-:-:S04]  /*0990*/  F2FP.BF16.PACK_AB R65, RZ, R77 ;  /* 0x0000004dff41723e */ /* 0x000fc800000010ff */
[----:B------:R-:W-:Y:S02]  /*09a0*/  PRMT R56, R65, 0x7610, R56 ;  /* 0x0000761041387816 */ /* 0x000fe40000000038 */
.L_x_4819:
[----:B------:R-:W-:-:S05]  /*09b0*/  PRMT R60, RZ, 0x7610, R60 ;  /* 0x00007610ff3c7816 */ /* 0x000fca000000003c */
[----:B------:R-:W-:Y:S01]  /*09c0*/  FMUL.FTZ R78, R60, R71 ;  /* 0x000000473c4e7220 */ /* 0x000fe20000410000 */
[----:B------:R-:W-:Y:S05]  /*09d0*/  @P3 BRA `(.L_x_4820) ;  /* 0x0000002000003947 */ /* 0x000fea0003800000 */
[----:B------:R-:W-:Y:S05]  /*09e0*/  @P0 BRA `(.L_x_4821) ;  /* 0x0000003000000947 */ /* 0x000fea0003800000 */
[----:B------:R-:W-:Y:S05]  /*09f0*/  BRA `(.L_x_4822) ;  /* 0x0000004000007947 */ /* 0x000fea0003800000 */
.L_x_4820:
[----:B-----5:R-:W-:-:S05]  /*0a00*/  PRMT R65, RZ, 0x7610, R4 ;  /* 0x00007610ff417816 */ /* 0x020fca0000000004 */
[----:B------:R-:W-:-:S05]  /*0a10*/  FADD.FTZ R78, R65, R78 ;  /* 0x0000004e414e7221 */ /* 0x000fca0000010000 */
.L_x_4821:
[----:B------:R-:W-:-:S04]  /*0a20*/  F2FP.BF16.PACK_AB R60, RZ, R78 ;  /* 0x0000004eff3c723e */ /* 0x000fc800000010ff */
[----:B------:R-:W-:Y:S02]  /*0a30*/  PRMT R56, R56, 0x5410, R60 ;  /* 0x0000541038387816 */ /* 0x000fe4000000003c */
.L_x_4822:
[----:B------:R-:W-:-:S05]  /*0a40*/  PRMT R60, RZ, 0x5410, R61 ;  /* 0x00005410ff3c7816 */ /* 0x000fca000000003d */
[----:B------:R-:W-:Y:S01]  /*0a50*/  FMUL.FTZ R79, R60, R71 ;  /* 0x000000473c4f7220 */ /* 0x000fe20000410000 */
[----:B------:R-:W-:Y:S05]  /*0a60*/  @P3 BRA `(.L_x_4823) ;  /* 0x0000002000003947 */ /* 0x000fea0003800000 */
[----:B------:R-:W-:Y:S05]  /*0a70*/  @P0 BRA `(.L_x_4824) ;  /* 0x0000003000000947 */ /* 0x000fea0003800000 */
[----:B------:R-:W-:Y:S05]  /*0a80*/  BRA `(.L_x_4825) ;  /* 0x0000004000007947 */ /* 0x000fea0003800000 */
.L_x_4823:
[----:B-----5:R-:W-:-:S05]  /*0a90*/  PRMT R60, RZ, 0x5410, R5 ;  /* 0x00005410ff3c7816 */ /* 0x020fca0000000005 */
[----:B------:R-:W-:-:S05]  /*0aa0*/  FADD.FTZ R79, R60, R79 ;  /* 0x0000004f3c4f7221 */ /* 0x000fca0000010000 */
.L_x_4824:
[----:B------:R-:W-:-:S04]  /*0ab0*/  F2FP.BF16.PACK_AB R60, RZ, R79 ;  /* 0x0000004fff3c723e */ /* 0x000fc800000010ff */
[----:B------:R-:W-:Y:S02]  /*0ac0*/  PRMT R57, R60, 0x7610, R57 ;  /* 0x000076103c397816 */ /* 0x000fe40000000039 */
.L_x_4825:
[----:B------:R-:W-:-:S05]  /*0ad0*/  PRMT R80, RZ, 0x7610, R61 ;  /* 0x00007610ff507816 */ /* 0x000fca000000003d */
[----:B------:R-:W-:Y:S01]  /*0ae0*/  FMUL.FTZ R80, R80, R71 ;  /* 0x0000004750507220 */ /* 0x000fe20000410000 */
[----:B------:R-:W-:Y:S05]  /*0af0*/  @P3 BRA `(.L_x_4826) ;  /* 0x0000002000003947 */ /* 0x000fea0003800000 */
[----:B------:R-:W-:Y:S05]  /*0b00*/  @P0 BRA `(.L_x_4827) ;  /* 0x0000003000000947 */ /* 0x000fea0003800000 */
[----:B------:R-:W-:Y:S05]  /*0b10*/  BRA `(.L_x_4828) ;  /* 0x0000004000007947 */ /* 0x000fea0003800000 */
.L_x_4826:
[----:B-----5:R-:W-:-:S05]  /*0b20*/  PRMT R61, RZ, 0x7610, R5 ;  /* 0x00007610ff3d7816 */ /* 0x020fca0000000005 */
[----:B------:R-:W-:-:S05]  /*0b30*/  FADD.FTZ R80, R61, R80 ;  /* 0x000000503d507221 */ /* 0x000fca0000010000 */
.L_x_4827:
[----:B------:R-:W-:-:S04]  /*0b40*/  F2FP.BF16.PACK_AB R60, RZ, R80 ;  /* 0x00000050ff3c723e */ /* 0x000fc800000010ff */
[----:B------:R-:W-:Y:S02]  /*0b50*/  PRMT R57, R57, 0x5410, R60 ;  /* 0x0000541039397816 */ /* 0x000fe4000000003c */
.L_x_4828:
[----:B------:R-:W-:-:S05]  /*0b60*/  PRMT R60, RZ, 0x5410, R62 ;  /* 0x00005410ff3c7816 */ /* 0x000fca000000003e */
[----:B------:R-:W-:Y:S01]  /*0b70*/  FMUL.FTZ R81, R60, R71 ;  /* 0x000000473c517220 */ /* 0x000fe20000410000 */
[----:B------:R-:W-:Y:S05]  /*0b80*/  @P3 BRA `(.L_x_4829) ;  /* 0x0000002000003947 */ /* 0x000fea0003800000 */
[----:B------:R-:W-:Y:S05]  /*0b90*/  @P0 BRA `(.L_x_4830) ;  /* 0x0000003000000947 */ /* 0x000fea0003800000 */
[----:B------:R-:W-:Y:S05]  /*0ba0*/  BRA `(.L_x_4831) ;  /* 0x0000004000007947 */ /* 0x000fea0003800000 */
.L_x_4829:
[----:B-----5:R-:W-:-:S05]  /*0bb0*/  PRMT R60, RZ, 0x5410, R6 ;  /* 0x00005410ff3c7816 */ /* 0x020fca0000000006 */
[----:B------:R-:W-:-:S05]  /*0bc0*/  FADD.FTZ R81, R60, R81 ;  /* 0x000000513c517221 */ /* 0x000fca0000010000 */
.L_x_4830:
[----:B------:R-:W-:-:S04]  /*0bd0*/  F2FP.BF16.PACK_AB R60, RZ, R81 ;  /* 0x00000051ff3c723e */ /* 0x000fc800000010ff */
[----:B------:R-:W-:Y:S02]  /*0be0*/  PRMT R58, R60, 0x7610, R58 ;  /* 0x000076103c3a7816 */ /* 0x000fe4000000003a */
.L_x_4831:
[----:B------:R-:W-:-:S05]  /*0bf0*/  PRMT R62, RZ, 0x7610, R62 ;  /* 0x00007610ff3e7816 */ /* 0x000fca000000003e */
[----:B------:R-:W-:Y:S01]  /*0c00*/  FMUL.FTZ R82, R62, R71 ;  /* 0x000000473e527220 */ /* 0x000fe20000410000 */
[----:B------:R-:W-:Y:S05]  /*0c10*/  @P3 BRA `(.L_x_4832) ;  /* 0x0000002000003947 */ /* 0x000fea0003800000 */
[----:B------:R-:W-:Y:S05]  /*0c20*/  @P0 BRA `(.L_x_4833) ;  /* 0x0000003000000947 */ /* 0x000fea0003800000 */
[----:B------:R-:W-:Y:S05]  /*0c30*/  BRA `(.L_x_4834) ;  /* 0x0000004000007947 */ /* 0x000fea0003800000 */
.L_x_4832:
[----:B-----5:R-:W-:-:S05]  /*0c40*/  PRMT R61, RZ, 0x7610, R6 ;  /* 0x00007610ff3d7816 */ /* 0x020fca0000000006 */
[----:B------:R-:W-:-:S05]  /*0c50*/  FADD.FTZ R82, R61, R82 ;  /* 0x000000523d527221 */ /* 0x000fca0000010000 */
.L_x_4833:
[----:B------:R-:W-:-:S04]  /*0c60*/  F2FP.BF16.PACK_AB R60, RZ, R82 ;  /* 0x00000052ff3c723e */ /* 0x000fc800000010ff */
[----:B------:R-:W-:Y:S02]  /*0c70*/  PRMT R58, R58, 0x5410, R60 ;  /* 0x000054103a3a7816 */ /* 0x000fe4000000003c */
.L_x_4834:
[----:B------:R-:W-:-:S05]  /*0c80*/  PRMT R60, RZ, 0x5410, R63 ;  /* 0x00005410ff3c7816 */ /* 0x000fca000000003f */
[----:B------:R-:W-:Y:S01]  /*0c90*/  FMUL.FTZ R83, R60, R71 ;  /* 0x000000473c537220 */ /* 0x000fe20000410000 */
[----:B------:R-:W-:Y:S05]  /*0ca0*/  @P3 BRA `(.L_x_4835) ;  /* 0x0000002000003947 */ /* 0x000fea0003800000 */
[----:B------:R-:W-:Y:S05]  /*0cb0*/  @P0 BRA `(.L_x_4836) ;  /* 0x0000003000000947 */ /* 0x000fea0003800000 */
[----:B------:R-:W-:Y:S05]  /*0cc0*/  BRA `(.L_x_4837) ;  /* 0x0000004000007947 */ /* 0x000fea0003800000 */
.L_x_4835:
[----:B-----5:R-:W-:-:S05]  /*0cd0*/  PRMT R60, RZ, 0x5410, R7 ;  /* 0x00005410ff3c7816 */ /* 0x020fca0000000007 */
[----:B------:R-:W-:-:S05]  /*0ce0*/  FADD.FTZ R83, R60, R83 ;  /* 0x000000533c537221 */ /* 0x000fca0000010000 */
.L_x_4836:
[----:B------:R-:W-:-:S04]  /*0cf0*/  F2FP.BF16.PACK_AB R60, RZ, R83 ;  /* 0x00000053ff3c723e */ /* 0x000fc800000010ff */
[----:B------:R-:W-:Y:S02]  /*0d00*/  PRMT R59, R60, 0x7610, R59 ;  /* 0x000076103c3b7816 */ /* 0x000fe4000000003b */
.L_x_4837:
[----:B------:R-:W-:-:S05]  /*0d10*/  PRMT R84, RZ, 0x7610, R63 ;  /* 0x00007610ff547816 */ /* 0x000fca000000003f */
[----:B------:R-:W-:Y:S01]  /*0d20*/  FMUL.FTZ R84, R84, R71 ;  /* 0x0000004754547220 */ /* 0x000fe20000410000 */
[----:B------:R-:W-:Y:S05]  /*0d30*/  @P3 BRA `(.L_x_4838) ;  /* 0x0000002000003947 */ /* 0x000fea0003800000 */
[----:B------:R-:W-:Y:S05]  /*0d40*/  @P0 BRA `(.L_x_4839) ;  /* 0x0000003000000947 */ /* 0x000fea0003800000 */
[----:B------:R-:W-:Y:S05]  /*0d50*/  BRA `(.L_x_4840) ;  /* 0x0000004000007947 */ /* 0x000fea0003800000 */
.L_x_4838:
[----:B-----5:R-:W-:-:S05]  /*0d60*/  PRMT R61, RZ, 0x7610, R7 ;  /* 0x00007610ff3d7816 */ /* 0x020fca0000000007 */
[----:B------:R-:W-:-:S05]  /*0d70*/  FADD.FTZ R84, R61, R84 ;  /* 0x000000543d547221 */ /* 0x000fca0000010000 */
.L_x_4839:
[----:B------:R-:W-:-:S04]  /*0d80*/  F2FP.BF16.PACK_AB R60, RZ, R84 ;  /* 0x00000054ff3c723e */ /* 0x000fc800000010ff */
[----:B------:R-:W-:Y:S02]  /*0d90*/  PRMT R59, R59, 0x5410, R60 ;  /* 0x000054103b3b7816 */ /* 0x000fe4000000003c */
.L_x_4840:
[----:B------:R-:W-:Y:S01]  /*0da0*/  IADD3 R65, R3, 0x200, RZ ;  /* 0x0000020003417810 */ /* 0x000fe20007ffe0ff */
        /* <DEDUP_REMOVED lines=11> */
.L_x_4841:
[----:B-1---5:R-:W-:-:S05]  /*0e60*/  PRMT R86, RZ, 0x5410, R4 ;  /* 0x00005410ff567816 */ /* 0x022fca0000000004 */
[----:B------:R-:W-:-:S05]  /*0e70*/  FADD.FTZ R85, R86, R85 ;  /* 0x0000005556557221 */ /* 0x000fca0000010000 */
.L_x_4842:
[----:B------:R-:W-:-:S04]  /*0e80*/  F2FP.BF16.PACK_AB R86, RZ, R85 ;  /* 0x00000055ff56723e */ /* 0x000fc800000010ff */
[----:B------:R-:W-:Y:S02]  /*0e90*/  PRMT R56, R86, 0x7610, R56 ;  /* 0x0000761056387816 */ /* 0x000fe40000000038 */
.L_x_4843:
[----:B------:R-:W-:-:S05]  /*0ea0*/  PRMT R60, RZ, 0x7610, R60 ;  /* 0x00007610ff3c7816 */ /* 0x000fca000000003c */
[----:B------:R-:W-:Y:S01]  /*0eb0*/  FMUL.FTZ R60, R60, R71 ;  /* 0x000000473c3c7220 */ /* 0x000fe20000410000 */
[----:B------:R-:W-:Y:S05]  /*0ec0*/  @P3 BRA `(.L_x_4844) ;  /* 0x0000002000003947 */ /* 0x000fea0003800000 */
[----:B------:R-:W-:Y:S05]  /*0ed0*/  @P0 BRA `(.L_x_4845) ;  /* 0x0000003000000947 */ /* 0x000fea0003800000 */
[----:B------:R-:W-:Y:S05]  /*0ee0*/  BRA `(.L_x_4846) ;  /* 0x0000004000007947 */ /* 0x000fea0003800000 */
.L_x_4844:
[----:B-----5:R-:W-:-:S05]  /*0ef0*/  PRMT R87, RZ, 0x7610, R4 ;  /* 0x00007610ff577816 */ /* 0x020fca0000000004 */
[----:B------:R-:W-:-:S05]  /*0f00*/  FADD.FTZ R60, R87, R60 ;  /* 0x0000003c573c7221 */ /* 0x000fca0000010000 */
.L_x_4845:
[----:B------:R-:W-:-:S04]  /*0f10*/  F2FP.BF16.PACK_AB R86, RZ, R60 ;  /* 0x0000003cff56723e */ /* 0x000fc800000010ff */
[----:B------:R-:W-:Y:S02]  /*0f20*/  PRMT R56, R56, 0x5410, R86 ;  /* 0x0000541038387816 */ /* 0x000fe40000000056 */
.L_x_4846:
[----:B------:R-:W-:-:S05]  /*0f30*/  PRMT R86, RZ, 0x5410, R61 ;  /* 0x00005410ff567816 */ /* 0x000fca000000003d */
[----:B------:R-:W-:Y:S01]  /*0f40*/  FMUL.FTZ R86, R86, R71 ;  /* 0x0000004756567220 */ /* 0x000fe20000410000 */
[----:B------:R-:W-:Y:S05]  /*0f50*/  @P3 BRA `(.L_x_4847) ;  /* 0x0000002000003947 */ /* 0x000fea0003800000 */
[----:B------:R-:W-:Y:S05]  /*0f60*/  @P0 BRA `(.L_x_4848) ;  /* 0x0000003000000947 */ /* 0x000fea0003800000 */
[----:B------:R-:W-:Y:S05]  /*0f70*/  BRA `(.L_x_4849) ;  /* 0x0000004000007947 */ /* 0x000fea0003800000 */
.L_x_4847:
[----:B-----5:R-:W-:-:S05]  /*0f80*/  PRMT R87, RZ, 0x5410, R5 ;  /* 0x00005410ff577816 */ /* 0x020fca0000000005 */
[----:B------:R-:W-:-:S05]  /*0f90*/  FADD.FTZ R86, R87, R86 ;  /* 0x0000005657567221 */ /* 0x000fca0000010000 */
.L_x_4848:
[----:B------:R-:W-:-:S04]  /*0fa0*/  F2FP.BF16.PACK_AB R87, RZ, R86 ;  /* 0x00000056ff57723e */ /* 0x000fc800000010ff */
[----:B------:R-:W-:Y:S02]  /*0fb0*/  PRMT R57, R87, 0x7610, R57 ;  /* 0x0000761057397816 */ /* 0x000fe40000000039 */
.L_x_4849:
[----:B------:R-:W-:-:S05]  /*0fc0*/  PRMT R88, RZ, 0x7610, R61 ;  /* 0x00007610ff587816 */ /* 0x000fca000000003d */
[----:B------:R-:W-:Y:S01]  /*0fd0*/  FMUL.FTZ R61, R88, R71 ;  /* 0x00000047583d7220 */ /* 0x000fe20000410000 */
[----:B------:R-:W-:Y:S05]  /*0fe0*/  @P3 BRA `(.L_x_4850) ;  /* 0x0000002000003947 */ /* 0x000fea0003800000 */
[----:B------:R-:W-:Y:S05]  /*0ff0*/  @P0 BRA `(.L_x_4851) ;  /* 0x0000003000000947 */ /* 0x000fea0003800000 */
[----:B------:R-:W-:Y:S05]  /*1000*/  BRA `(.L_x_4852) ;  /* 0x0000004000007947 */ /* 0x000fea0003800000 */
.L_x_4850:
[----:B-----5:R-:W-:-:S05]  /*1010*/  PRMT R88, RZ, 0x7610, R5 ;  /* 0x00007610ff587816 */ /* 0x020fca0000000005 */
[----:B------:R-:W-:-:S05]  /*1020*/  FADD.FTZ R61, R88, R61 ;  /* 0x0000003d583d7221 */ /* 0x000fca0000010000 */
.L_x_4851:
[----:B------:R-:W-:-:S04]  /*1030*/  F2FP.BF16.PACK_AB R87, RZ, R61 ;  /* 0x0000003dff57723e */ /* 0x000fc800000010ff */
[----:B------:R-:W-:Y:S02]  /*1040*/  PRMT R57, R57, 0x5410, R87 ;  /* 0x0000541039397816 */ /* 0x000fe40000000057 */
.L_x_4852:
[----:B------:R-:W-:-:S05]  /*1050*/  PRMT R88, RZ, 0x5410, R62 ;  /* 0x00005410ff587816 */ /* 0x000fca000000003e */
[----:B------:R-:W-:Y:S01]  /*1060*/  FMUL.FTZ R87, R88, R71 ;  /* 0x0000004758577220 */ /* 0x000fe20000410000 */
[----:B------:R-:W-:Y:S05]  /*1070*/  @P3 BRA `(.L_x_4853) ;  /* 0x0000002000003947 */ /* 0x000fea0003800000 */
[----:B------:R-:W-:Y:S05]  /*1080*/  @P0 BRA `(.L_x_4854) ;  /* 0x0000003000000947 */ /* 0x000fea0003800000 */
[----:B------:R-:W-:Y:S05]  /*1090*/  BRA `(.L_x_4855) ;  /* 0x0000004000007947 */ /* 0x000fea0003800000 */
.L_x_4853:
[----:B-----5:R-:W-:-:S05]  /*10a0*/  PRMT R88, RZ, 0x5410, R6 ;  /* 0x00005410ff587816 */ /* 0x020fca0000000006 */
[----:B------:R-:W-:-:S05]  /*10b0*/  FADD.FTZ R87, R88, R87 ;  /* 0x0000005758577221 */ /* 0x000fca0000010000 */
.L_x_4854:
[----:B------:R-:W-:-:S04]  /*10c0*/  F2FP.BF16.PACK_AB R88, RZ, R87 ;  /* 0x00000057ff58723e */ /* 0x000fc800000010ff */
[----:B------:R-:W-:Y:S02]  /*10d0*/  PRMT R58, R88, 0x7610, R58 ;  /* 0x00007610583a7816 */ /* 0x000fe4000000003a */
.L_x_4855:
[----:B------:R-:W-:-:S05]  /*10e0*/  PRMT R62, RZ, 0x7610, R62 ;  /* 0x00007610ff3e7816 */ /* 0x000fca000000003e */
[----:B------:R-:W-:Y:S01]  /*10f0*/  FMUL.FTZ R62, R62, R71 ;  /* 0x000000473e3e7220 */ /* 0x000fe20000410000 */
[----:B------:R-:W-:Y:S05]  /*1100*/  @P3 BRA `(.L_x_4856) ;  /* 0x0000002000003947 */ /* 0x000fea0003800000 */
[----:B------:R-:W-:Y:S05]  /*1110*/  @P0 BRA `(.L_x_4857) ;  /* 0x0000003000000947 */ /* 0x000fea0003800000 */
[----:B------:R-:W-:Y:S05]  /*1120*/  BRA `(.L_x_4858) ;  /* 0x0000004000007947 */ /* 0x000fea0003800000 */
.L_x_4856:
[----:B-----5:R-:W-:-:S05]  /*1130*/  PRMT R89, RZ, 0x7610, R6 ;  /* 0x00007610ff597816 */ /* 0x020fca0000000006 */
[----:B------:R-:W-:-:S05]  /*1140*/  FADD.FTZ R62, R89, R62 ;  /* 0x0000003e593e7221 */ /* 0x000fca0000010000 */
.L_x_4857:
[----:B------:R-:W-:-:S04]  /*1150*/  F2FP.BF16.PACK_AB R88, RZ, R62 ;  /* 0x0000003eff58723e */ /* 0x000fc800000010ff */
[----:B------:R-:W-:Y:S02]  /*1160*/  PRMT R58, R58, 0x5410, R88 ;  /* 0x000054103a3a7816 */ /* 0x000fe40000000058 */
.L_x_4858:
[----:B------:R-:W-:-:S05]  /*1170*/  PRMT R88, RZ, 0x5410, R63 ;  /* 0x00005410ff587816 */ /* 0x000fca000000003f */
[----:B------:R-:W-:Y:S01]  /*1180*/  FMUL.FTZ R88, R88, R71 ;  /* 0x0000004758587220 */ /* 0x000fe20000410000 */
[----:B------:R-:W-:Y:S05]  /*1190*/  @P3 BRA `(.L_x_4859) ;  /* 0x0000002000003947 */ /* 0x000fea0003800000 */
[----:B------:R-:W-:Y:S05]  /*11a0*/  @P0 BRA `(.L_x_4860) ;  /* 0x0000003000000947 */ /* 0x000fea0003800000 */
[----:B------:R-:W-:Y:S05]  /*11b0*/  BRA `(.L_x_4861) ;  /* 0x0000004000007947 */ /* 0x000fea0003800000 */
.L_x_4859:
[----:B-----5:R-:W-:-:S05]  /*11c0*/  PRMT R89, RZ, 0x5410, R7 ;  /* 0x00005410ff597816 */ /* 0x020fca0000000007 */
[----:B------:R-:W-:-:S05]  /*11d0*/  FADD.FTZ R88, R89, R88 ;  /* 0x0000005859587221 */ /* 0x000fca0000010000 */
.L_x_4860:
[----:B------:R-:W-:-:S04]  /*11e0*/  F2FP.BF16.PACK_AB R89, RZ, R88 ;  /* 0x00000058ff59723e */ /* 0x000fc800000010ff */
[----:B------:R-:W-:Y:S02]  /*11f0*/  PRMT R59, R89, 0x7610, R59 ;  /* 0x00007610593b7816 */ /* 0x000fe4000000003b */
.L_x_4861:
[----:B------:R-:W-:-:S05]  /*1200*/  PRMT R90, RZ, 0x7610, R63 ;  /* 0x00007610ff5a7816 */ /* 0x000fca000000003f */
[----:B------:R-:W-:Y:S01]  /*1210*/  FMUL.FTZ R71, R90, R71 ;  /* 0x000000475a477220 */ /* 0x000fe20000410000 */
[----:B------:R-:W-:Y:S05]  /*1220*/  @P3 BRA `(.L_x_4862) ;  /* 0x0000002000003947 */ /* 0x000fea0003800000 */
[----:B------:R-:W-:Y:S05]  /*1230*/  @P0 BRA `(.L_x_4863) ;  /* 0x0000003000000947 */ /* 0x000fea0003800000 */
[----:B------:R-:W-:Y:S05]  /*1240*/  BRA `(.L_x_4864) ;  /* 0x0000004000007947 */ /* 0x000fea0003800000 */
.L_x_4862:
[----:B-----5:R-:W-:-:S05]  /*1250*/  PRMT R90, RZ, 0x7610, R7 ;  /* 0x00007610ff5a7816 */ /* 0x020fca0000000007 */
[----:B------:R-:W-:-:S05]  /*1260*/  FADD.FTZ R71, R90, R71 ;  /* 0x000000475a477221 */ /* 0x000fca0000010000 */
.L_x_4863:
[----:B------:R-:W-:-:S04]  /*1270*/  F2FP.BF16.PACK_AB R63, RZ, R71 ;  /* 0x00000047ff3f723e */ /* 0x000fc800000010ff */
[----:B------:R-:W-:Y:S02]  /*1280*/  PRMT R59, R59, 0x5410, R63 ;  /* 0x000054103b3b7816 */ /* 0x000fe4000000003f */
.L_x_4864:
[----:B------:R-:W-:Y:S01]  /*1290*/  @P0 IMAD.WIDE.U32 R90, R68, R65, c[0x0][0x188] ;  /* 0x00006200445a0625 */ /* 0x000fe200078e0041 */
[----:B------:R-:W-:Y:S02]  /*12a0*/  LOP3.LUT P2, RZ, R66, 0xff, RZ, 0xc0, !PT ;  /* 0x000000ff42ff7812 */ /* 0x000fe4000784c0ff */
[----:B------:R-:W-:Y:S01]  /*12b0*/  LOP3.LUT P1, RZ, R0, 0x1f, RZ, 0xc0, !PT ;  /* 0x0000001f00ff7812 */ /* 0x000fe2000782c0ff */
[----:B------:R-:W-:Y:S01]  /*12c0*/  FADD.FTZ R68, RZ, R67 ;  /* 0x00000043ff447221 */ /* 0x000fe20000010000 */
[----:B------:R0:W-:Y:S03]  /*12d0*/  @P0 STG.E.128 [R90.64], R56 ;  /* 0x000000385a000986 */ /* 0x0001e6000c101d04 */
        /* <DEDUP_REMOVED lines=25> */
[----:B------:R-:W-:Y:S01]  /*1470*/  @!P2 IADD3 R63, R63, 0x8, RZ ;  /* 0x000000083f3fa810 */ /* 0x000fe20007ffe0ff */
[----:B------:R-:W-:Y:S05]  /*1480*/  BRA.DIV ~URZ, `(.L_x_4865) ;  /* 0x00000f727f007947 */ /* 0x000fea000b800000 */
[----:B0-----:R0:W1:Y:S02]  /*1490*/  SHFL.BFLY PT, R68, R94, 0x1, 0x1f ;  /* 0x0c201f005e447f89 */ /* 0x00106400000e0000 */
.L_x_4869:
        /* <DEDUP_REMOVED lines=16> */
[----:B------:R-:W-:-:S04]  /*15a0*/  FADD.FTZ R93, -R90, R70 ;  /* 0x000000465a5d7221 */ /* 0x000fc80000010100 */
[----:B------:R-:W-:-:S04]  /*15b0*/  FFMA.FTZ R92, R93, R93, R92 ;  /* 0x0000005d5d5c7223 */ /* 0x000fc8000001005c */
[----:B------:R-:W-:Y:S02]  /*15c0*/  FFMA.FTZ R92, R89, R89, R92 ;  /* 0x00000059595c7223 */ /* 0x000fe4000001005c */
[----:B------:R-:W-:-:S04]  /*15d0*/  FADD.FTZ R89, -R90, R73 ;  /* 0x000000495a597221 */ /* 0x000fc80000010100 */
        /* <DEDUP_REMOVED lines=48> */
.L_x_4870:
[----:B------:R-:W-:Y:S01]  /*18e0*/  SHF.R.U32.HI R68, RZ, 0x5, R0 ;  /* 0x00000005ff447819 */ /* 0x000fe20000011600 */
[----:B-1----:R-:W-:Y:S01]  /*18f0*/  FADD.FTZ R91, R93, R94 ;  /* 0x0000005e5d5b7221 */ /* 0x002fe20000010000 */
[----:B------:R-:W-:Y:S01]  /*1900*/  WARPSYNC 0xffffffff ;  /* 0xffffffff00007948 */ /* 0x000fe20003800000 */
[----:B------:R-:W-:Y:S02]  /*1910*/  LOP3.LUT R92, R0, 0x1f, RZ, 0xc0, !PT ;  /* 0x0000001f005c7812 */ /* 0x000fe400078ec0ff */
[----:B------:R-:W-:Y:S02]  /*1920*/  LOP3.LUT R68, R68, 0x7, RZ, 0xc0, !PT ;  /* 0x0000000744447812 */ /* 0x000fe400078ec0ff */
[----:B------:R-:W-:Y:S02]  /*1930*/  ISETP.GT.U32.AND P2, PT, R92, 0x7, PT ;  /* 0x000000075c00780c */ /* 0x000fe40003f44070 */
[----:B------:R-:W-:Y:S02]  /*1940*/  @!P1 IADD3 R89, R63, R68, RZ ;  /* 0x000000443f599210 */ /* 0x000fe40007ffe0ff */
[----:B------:R-:W-:-:S03]  /*1950*/  ISETP.NE.AND P3, PT, RZ, UR6, PT ;  /* 0x00000006ff007c0c */ /* 0x000fc6000bf65270 */
[----:B------:R-:W-:Y:S04]  /*1960*/  @!P1 STS.64 [R89.X8], R90 ;  /* 0x0000005a59009388 */ /* 0x000fe80000008a00 */
[----:B------:R-:W-:Y:S01]  /*1970*/  BAR.SYNC.DEFER_BLOCKING 0x0 ;  /* 0x0000000000007b1d */ /* 0x000fe20000010000 */
[----:B------:R-:W-:Y:S02]  /*1980*/  LOP3.LUT P1, RZ, R66, 0xff, RZ, 0xc0, !PT ;  /* 0x000000ff42ff7812 */ /* 0x000fe4000782c0ff */
[----:B------:R-:W-:Y:S01]  /*1990*/  @!P2 IADD3 R66, R63, R92, RZ ;  /* 0x0000005c3f42a210 */ /* 0x000fe20007ffe0ff */
[----:B------:R-:W-:Y:S01]  /*19a0*/  HFMA2.MMA R63, -RZ, RZ, 0, 0 ;  /* 0x00000000ff3f7435 */ /* 0x000fe200000001ff */
[----:B------:R-:W-:-:S05]  /*19b0*/  CS2R R92, SRZ ;  /* 0x00000000005c7805 */ /* 0x000fca000001ff00 */
[----:B------:R-:W-:-:S04]  /*19c0*/  @!P2 MOV R63, 0x300 ;  /* 0x00000300003fa802 */ /* 0x000fc80000000f00 */
[----:B0-----:R-:W-:Y:S01]  /*19d0*/  I2F R94, R63 ;  /* 0x0000003f005e7306 */ /* 0x001fe20000201400 */
[----:B------:R-:W-:Y:S01]  /*19e0*/  @!P2 LDS.64 R92, [R66.X8] ;  /* 0x00000000425ca984 */ /* 0x000fe20000008a00 */
[----:B------:R-:W-:-:S03]  /*19f0*/  LOP3.LUT P2, RZ, R68, 0x1f, R0, 0xf8, !PT ;  /* 0x0000001f44ff7812 */ /* 0x000fc6000784f800 */
[----:B------:R-:W0:Y:S02]  /*1a00*/  SHFL.DOWN PT, R68, R63, 0x4, 0x1f ;  /* 0x08801f003f447f89 */ /* 0x000e2400000e0000 */
[----:B0-----:R-:W-:Y:S02]  /*1a10*/  IADD3 R90, R68, R63, RZ ;  /* 0x0000003f445a7210 */ /* 0x001fe40007ffe0ff */
[----:B------:R-:W0:Y:S08]  /*1a20*/  I2F R68, R68 ;  /* 0x0000004400447306 */ /* 0x000e300000201400 */
[----:B------:R-:W1:Y:S01]  /*1a30*/  I2F R63, R90 ;  /* 0x0000005a003f7306 */ /* 0x000e620000201400 */
[----:B------:R-:W2:Y:S04]  /*1a40*/  SHFL.DOWN PT, R89, R92, 0x4, 0x1f ;  /* 0x08801f005c597f89 */ /* 0x000ea800000e0000 */
[----:B------:R-:W3:Y:S01]  /*1a50*/  SHFL.DOWN PT, R66, R93, 0x4, 0x1f ;  /* 0x08801f005d427f89 */ /* 0x000ee200000e0000 */
[----:B--2---:R-:W-:-:S02]  /*1a60*/  FADD.FTZ R91, -R89, R92 ;  /* 0x0000005c595b7221 */ /* 0x004fc40000010100 */
[----:B0-----:R-:W-:Y:S02]  /*1a70*/  FMUL.FTZ R89, R89, R68 ;  /* 0x0000004459597220 */ /* 0x001fe40000410000 */
[----:B------:R-:W-:Y:S02]  /*1a80*/  FMUL.FTZ R91, R91, R91 ;  /* 0x0000005b5b5b7220 */ /* 0x000fe40000410000 */
[----:B------:R-:W-:Y:S02]  /*1a90*/  FFMA.FTZ R95, R94, R92, R89 ;  /* 0x0000005c5e5f7223 */ /* 0x000fe40000010059 */
[----:B---3--:R-:W-:Y:S02]  /*1aa0*/  FADD.FTZ R89, R66, R93 ;  /* 0x0000005d42597221 */ /* 0x008fe40000010000 */
[----:B-1----:R-:W0:Y:S01]  /*1ab0*/  MUFU.RCP R66, R63 ;  /* 0x0000003f00427308 */ /* 0x002e220000001000 */
[----:B------:R-:W-:-:S04]  /*1ac0*/  FMUL.FTZ R91, R91, R94 ;  /* 0x0000005e5b5b7220 */ /* 0x000fc80000410000 */
[----:B------:R-:W-:-:S04]  /*1ad0*/  FMUL.FTZ R91, R91, R68 ;  /* 0x000000445b5b7220 */ /* 0x000fc80000410000 */
[C---:B0-----:R-:W-:Y:S02]  /*1ae0*/  FFMA.FTZ R89, R66.reuse, R91, R89 ;  /* 0x0000005b42597223 */ /* 0x041fe40000010059 */
[----:B------:R-:W0:Y:S01]  /*1af0*/  SHFL.DOWN PT, R91, R90, 0x2, 0x1f ;  /* 0x08401f005a5b7f89 */ /* 0x000e2200000e0000 */
[----:B------:R-:W-:-:S05]  /*1b00*/  FMUL.FTZ R66, R66, R95 ;  /* 0x0000005f42427220 */ /* 0x000fca0000410000 */
[----:B------:R-:W1:Y:S01]  /*1b10*/  SHFL.DOWN PT, R95, R66, 0x2, 0x1f ;  /* 0x08401f00425f7f89 */ /* 0x000e6200000e0000 */
[----:B0-----:R-:W-:Y:S02]  /*1b20*/  IADD3 R92, R90, R91, RZ ;  /* 0x0000005b5a5c7210 */ /* 0x001fe40007ffe0ff */
[----:B------:R-:W0:Y:S01]  /*1b30*/  I2F R91, R91 ;  /* 0x0000005b005b7306 */ /* 0x000e220000201400 */
[----:B-1----:R-:W-:-:S04]  /*1b40*/  FADD.FTZ R68, R66, -R95 ;  /* 0x8000005f42447221 */ /* 0x002fc80000010000 */
[----:B------:R-:W-:-:S04]  /*1b50*/  FMUL.FTZ R68, R68, R68 ;  /* 0x0000004444447220 */ /* 0x000fc80000410000 */
[----:B------:R-:W-:Y:S02]  /*1b60*/  FMUL.FTZ R68, R63, R68 ;  /* 0x000000443f447220 */ /* 0x000fe40000410000 */
[-C--:B0-----:R-:W-:Y:S02]  /*1b70*/  FMUL.FTZ R95, R95, R91.reuse ;  /* 0x0000005b5f5f7220 */ /* 0x081fe40000410000 */
[----:B------:R-:W-:Y:S02]  /*1b80*/  FMUL.FTZ R94, R68, R91 ;  /* 0x0000005b445e7220 */ /* 0x000fe40000410000 */
[----:B------:R-:W-:Y:S01]  /*1b90*/  FFMA.FTZ R95, R63, R66, R95 ;  /* 0x000000423f5f7223 */ /* 0x000fe2000001005f */
[----:B------:R-:W0:Y:S01]  /*1ba0*/  SHFL.DOWN PT, R68, R89, 0x2, 0x1f ;  /* 0x08401f0059447f89 */ /* 0x000e2200000e0000 */
[----:B------:R-:W1:Y:S03]  /*1bb0*/  I2F R63, R92 ;  /* 0x0000005c003f7306 */ /* 0x000e660000201400 */
[----:B------:R-:W2:Y:S05]  /*1bc0*/  SHFL.DOWN PT, R91, R92, 0x1, 0x1f ;  /* 0x08201f005c5b7f89 */ /* 0x000eaa00000e0000 */
[----:B-1----:R-:W1:Y:S01]  /*1bd0*/  MUFU.RCP R66, R63 ;  /* 0x0000003f00427308 */ /* 0x002e620000001000 */
[----:B0-----:R-:W-:-:S04]  /*1be0*/  FADD.FTZ R93, R89, R68 ;  /* 0x00000044595d7221 */ /* 0x001fc80000010000 */
[----:B-1----:R-:W-:Y:S01]  /*1bf0*/  FFMA.FTZ R93, R66, R94, R93 ;  /* 0x0000005e425d7223 */ /* 0x002fe2000001005d */
[----:B--2---:R-:W-:Y:S01]  /*1c00*/  IADD3 R94, R92, R91, RZ ;  /* 0x0000005b5c5e7210 */ /* 0x004fe20007ffe0ff */
[----:B------:R-:W-:Y:S01]  /*1c10*/  FMUL.FTZ R66, R66, R95 ;  /* 0x0000005f42427220 */ /* 0x000fe20000410000 */
[----:B------:R-:W0:Y:S04]  /*1c20*/  I2F R91, R91 ;  /* 0x0000005b005b7306 */ /* 0x000e280000201400 */
[----:B------:R-:W1:Y:S04]  /*1c30*/  SHFL.DOWN PT, R95, R66, 0x1, 0x1f ;  /* 0x08201f00425f7f89 */ /* 0x000e6800000e0000 */
[----:B------:R-:W2:Y:S01]  /*1c40*/  I2F R94, R94 ;  /* 0x0000005e005e7306 */ /* 0x000ea20000201400 */
[----:B-1----:R-:W-:-:S02]  /*1c50*/  FADD.FTZ R68, R66, -R95 ;  /* 0x8000005f42447221 */ /* 0x002fc40000010000 */
[-C--:B0-----:R-:W-:Y:S02]  /*1c60*/  FMUL.FTZ R95, R95, R91.reuse ;  /* 0x0000005b5f5f7220 */ /* 0x081fe40000410000 */
[----:B------:R-:W-:Y:S02]  /*1c70*/  FMUL.FTZ R68, R68, R68 ;  /* 0x0000004444447220 */ /* 0x000fe40000410000 */
[C---:B------:R-:W-:Y:S02]  /*1c80*/  FFMA.FTZ R90, R63.reuse, R66, R95 ;  /* 0x000000423f5a7223 */ /* 0x040fe4000001005f */
[----:B------:R-:W-:Y:S02]  /*1c90*/  FMUL.FTZ R68, R63, R68 ;  /* 0x000000443f447220 */ /* 0x000fe40000410000 */
[----:B--2---:R-:W0:Y:S02]  /*1ca0*/  MUFU.RCP R63, R94 ;  /* 0x0000005e003f7308 */ /* 0x004e240000001000 */
[----:B------:R-:W-:Y:S01]  /*1cb0*/  FMUL.FTZ R89, R68, R91 ;  /* 0x0000005b44597220 */ /* 0x000fe20000410000 */
[----:B------:R-:W-:Y:S01]  /*1cc0*/  @!P2 MOV R91, 0x4 ;  /* 0x00000004005ba802 */ /* 0x000fe20000000f00 */
[----:B------:R-:W1:Y:S01]  /*1cd0*/  SHFL.DOWN PT, R68, R93, 0x1, 0x1f ;  /* 0x08201f005d447f89 */ /* 0x000e6200000e0000 */
[----:B0-----:R-:W-:-:S03]  /*1ce0*/  FMUL.FTZ R66, R63, R90 ;  /* 0x0000005a3f427220 */ /* 0x001fc60000410000 */
[----:B------:R-:W-:Y:S02]  /*1cf0*/  @!P2 IMAD.WIDE R90, R2, R91, c[0x0][0x1a0] ;  /* 0x00006800025aa625 */ /* 0x000fe400078e025b */
[----:B------:R-:W0:Y:S02]  /*1d00*/  SHFL.IDX PT, R95, R66, RZ, 0x1f ;  /* 0x00001fff425f7589 */ /* 0x000e2400000e0000 */
[----:B-1----:R-:W-:-:S04]  /*1d10*/  FADD.FTZ R68, R93, R68 ;  /* 0x000000445d447221 */ /* 0x002fc80000010000 */
[----:B------:R-:W-:Y:S01]  /*1d20*/  FFMA.FTZ R68, R63, R89, R68 ;  /* 0x000000593f447223 */ /* 0x000fe20000010044 */
[----:B------:R-:W-:-:S05]  /*1d30*/  MOV R63, c[0x0][0x1e0] ;  /* 0x00007800003f7a02 */ /* 0x000fca0000000f00 */
[----:B------:R-:W1:Y:S01]  /*1d40*/  SHFL.IDX PT, R68, R68, RZ, 0x1f ;  /* 0x00001fff44447589 */ /* 0x000e6200000e0000 */
[----:B0-----:R-:W-:-:S03]  /*1d50*/  FMUL.FTZ R89, R95, R95 ;  /* 0x0000005f5f597220 */ /* 0x001fc60000410000 */
[----:B------:R0:W-:Y:S02]  /*1d60*/  @!P2 STG.E [R90.64], R95 ;  /* 0x0000005f5a00a986 */ /* 0x0001e4000c101904 */
[----:B------:R-:W-:Y:S02]  /*1d70*/  FSEL R92, R89, RZ, P3 ;  /* 0x000000ff595c7208 */ /* 0x000fe40001800000 */
[----:B------:R-:W-:-:S05]  /*1d80*/  FSEL R89, R95, RZ, !P3 ;  /* 0x000000ff5f597208 */ /* 0x000fca0005800000 */
[C---:B------:R-:W-:Y:S02]  /*1d90*/  FADD.FTZ R94, -R89.reuse, R75 ;  /* 0x0000004b595e7221 */ /* 0x040fe40000010100 */
[C---:B------:R-:W-:Y:S02]  /*1da0*/  FADD.FTZ R76, -R89.reuse, R76 ;  /* 0x0000004c594c7221 */ /* 0x040fe40000010100 */
[C---:B------:R-:W-:Y:S02]  /*1db0*/  FADD.FTZ R98, -R89.reuse, R78 ;  /* 0x0000004e59627221 */ /* 0x040fe40000010100 */
[----:B-1----:R-:W-:Y:S02]  /*1dc0*/  FFMA.FTZ R63, R68, R63, c[0x0][0x228] ;  /* 0x00008a00443f7623 */ /* 0x002fe4000001003f */
[----:B------:R-:W-:Y:S02]  /*1dd0*/  FADD.FTZ R68, -R89, R67 ;  /* 0x0000004359447221 */ /* 0x000fe40000010100 */
[----:B------:R-:W-:-:S02]  /*1de0*/  FADD.FTZ R63, R63, R92 ;  /* 0x0000005c3f3f7221 */ /* 0x000fc40000010000 */
[C---:B------:R-:W-:Y:S02]  /*1df0*/  FADD.FTZ R102, -R89.reuse, R80 ;  /* 0x0000005059667221 */ /* 0x040fe40000010100 */
[----:B------:R-:W1:Y:S01]  /*1e00*/  MUFU.RSQ R67, R63 ;  /* 0x0000003f00437308 */ /* 0x000e620000001400 */
[C---:B------:R-:W-:Y:S02]  /*1e10*/  FADD.FTZ R72, -R89.reuse, R72 ;  /* 0x0000004859487221 */ /* 0x040fe40000010100 */
[C---:B0-----:R-:W-:Y:S02]  /*1e20*/  FADD.FTZ R90, -R89.reuse, R73 ;  /* 0x00000049595a7221 */ /* 0x041fe40000010100 */
[C---:B------:R-:W-:Y:S02]  /*1e30*/  FADD.FTZ R74, -R89.reuse, R74 ;  /* 0x0000004a594a7221 */ /* 0x040fe40000010100 */
[C---:B------:R-:W-:Y:S02]  /*1e40*/  FADD.FTZ R92, -R89.reuse, R69 ;  /* 0x00000045595c7221 */ /* 0x040fe40000010100 */
[----:B------:R-:W-:-:S02]  /*1e50*/  FADD.FTZ R70, -R89, R70 ;  /* 0x0000004659467221 */ /* 0x000fc40000010100 */
[C---:B------:R-:W-:Y:S01]  /*1e60*/  FADD.FTZ R104, -R89.reuse, R81 ;  /* 0x0000005159687221 */ /* 0x040fe20000010100 */
[----:B------:R-:W-:Y:S01]  /*1e70*/  @!P2 MOV R81, 0x4 ;  /* 0x000000040051a802 */ /* 0x000fe20000000f00 */
[C---:B------:R-:W-:Y:S02]  /*1e80*/  FADD.FTZ R82, -R89.reuse, R82 ;  /* 0x0000005259527221 */ /* 0x040fe40000010100 */
[----:B------:R-:W-:Y:S02]  /*1e90*/  FADD.FTZ R96, -R89, R77 ;  /* 0x0000004d59607221 */ /* 0x000fe40000010100 */
[C---:B-1----:R-:W-:Y:S02]  /*1ea0*/  FMUL.FTZ R63, R67.reuse, R94 ;  /* 0x0000005e433f7220 */ /* 0x042fe40000410000 */
[----:B------:R-:W-:Y:S02]  /*1eb0*/  FMUL.FTZ R78, R67, R76 ;  /* 0x0000004c434e7220 */ /* 0x000fe40000410000 */
[----:B------:R-:W-:-:S02]  /*1ec0*/  FFMA.FTZ R63, R26, R63, R50 ;  /* 0x0000003f1a3f7223 */ /* 0x000fc40000010032 */
[----:B------:R-:W-:Y:S02]  /*1ed0*/  FFMA.FTZ R80, R27, R78, R51 ;  /* 0x0000004e1b507223 */ /* 0x000fe40000010033 */
[----:B------:R-:W-:Y:S02]  /*1ee0*/  FADD.FTZ R76, -R89, R61 ;  /* 0x0000003d594c7221 */ /* 0x000fe40000010100 */
[C---:B------:R-:W-:Y:S01]  /*1ef0*/  FMUL.FTZ R72, R67.reuse, R72 ;  /* 0x0000004843487220 */ /* 0x040fe20000410000 */
[----:B------:R-:W-:Y:S01]  /*1f00*/  F2FP.BF16.PACK_AB R75, R80, R63 ;  /* 0x0000003f504b723e */ /* 0x000fe200000010ff */
[C---:B------:R-:W-:Y:S02]  /*1f10*/  FMUL.FTZ R69, R67.reuse, R90 ;  /* 0x0000005a43457220 */ /* 0x040fe40000410000 */
        /* <DEDUP_REMOVED lines=8> */
[----:B------:R-:W-:Y:S01]  /*1fa0*/  F2FP.BF16.PACK_AB R74, R74, R69 ;  /* 0x000000454a4a723e */ /* 0x000fe200000010ff */
[----:B------:R-:W-:-:S02]  /*1fb0*/  FFMA.FTZ R63, R30, R63, R54 ;  /* 0x0000003f1e3f7223 */ /* 0x000fc40000010036 */
[----:B------:R-:W-:Y:S02]  /*1fc0*/  FFMA.FTZ R72, R29, R92, R53 ;  /* 0x0000005c1d487223 */ /* 0x000fe40000010035 */
[C---:B------:R-:W-:Y:S01]  /*1fd0*/  FADD.FTZ R100, -R89.reuse, R79 ;  /* 0x0000004f59647221 */ /* 0x040fe20000010100 */
[----:B------:R-:W-:Y:S01]  /*1fe0*/  F2FP.BF16.PACK_AB R73, R68, R63 ;  /* 0x0000003f4449723e */ /* 0x000fe200000010ff */
[C---:B------:R-:W-:Y:S01]  /*1ff0*/  FADD.FTZ R88, -R89.reuse, R88 ;  /* 0x0000005859587221 */ /* 0x040fe20000010100 */
[----:B------:R-:W-:Y:S01]  /*2000*/  F2FP.BF16.PACK_AB R72, R72, R61 ;  /* 0x0000003d4848723e */ /* 0x000fe200000010ff */
[----:B------:R-:W-:Y:S02]  /*2010*/  FADD.FTZ R94, -R89, R71 ;  /* 0x00000047595e7221 */ /* 0x000fe40000010100 */
        /* <DEDUP_REMOVED lines=19> */
[C---:B------:R-:W-:Y:S02]  /*2150*/  FADD.FTZ R66, -R89.reuse, R85 ;  /* 0x0000005559427221 */ /* 0x040fe40000010100 */
[C---:B------:R-:W-:Y:S01]  /*2160*/  FADD.FTZ R86, -R89.reuse, R86 ;  /* 0x0000005659567221 */ /* 0x040fe20000010100 */
[----:B------:R-:W-:Y:S01]  /*2170*/  F2FP.BF16.PACK_AB R63, R94, R77 ;  /* 0x0000004d5e3f723e */ /* 0x000fe200000010ff */
[----:B------:R-:W-:Y:S02]  /*2180*/  FADD.FTZ R60, -R89, R60 ;  /* 0x0000003c593c7221 */ /* 0x000fe40000010100 */
[C---:B------:R-:W-:Y:S02]  /*2190*/  FMUL.FTZ R61, R67.reuse, R66 ;  /* 0x00000042433d7220 */ /* 0x040fe40000410000 */
[----:B------:R-:W-:-:S02]  /*21a0*/  FMUL.FTZ R77, R67, R86 ;  /* 0x00000056434d7220 */ /* 0x000fc40000410000 */
[----:B------:R-:W-:Y:S02]  /*21b0*/  FADD.FTZ R78, -R89, R87 ;  /* 0x00000057594e7221 */ /* 0x000fe40000010100 */
[----:B------:R-:W-:Y:S02]  /*21c0*/  FMUL.FTZ R66, R67, R60 ;  /* 0x0000003c43427220 */ /* 0x000fe40000410000 */
[C---:B------:R-:W-:Y:S02]  /*21d0*/  FADD.FTZ R62, -R89.reuse, R62 ;  /* 0x0000003e593e7221 */ /* 0x040fe40000010100 */
[----:B------:R-:W-:Y:S02]  /*21e0*/  FFMA.FTZ R60, R12, R61, R36 ;  /* 0x0000003d0c3c7223 */ /* 0x000fe40000010024 */
[C---:B------:R-:W-:Y:S02]  /*21f0*/  FADD.FTZ R106, -R89.reuse, R83 ;  /* 0x00000053596a7221 */ /* 0x040fe40000010100 */
[----:B------:R-:W-:-:S02]  /*2200*/  FADD.FTZ R84, -R89, R84 ;  /* 0x0000005459547221 */ /* 0x000fc40000010100 */
[----:B------:R-:W-:Y:S02]  /*2210*/  FFMA.FTZ R61, R14, R77, R38 ;  /* 0x0000004d0e3d7223 */ /* 0x000fe40000010026 */
[C---:B------:R-:W-:Y:S02]  /*2220*/  FMUL.FTZ R76, R67.reuse, R76 ;  /* 0x0000004c434c7220 */ /* 0x040fe40000410000 */
[----:B------:R-:W-:Y:S02]  /*2230*/  FMUL.FTZ R79, R67, R78 ;  /* 0x0000004e434f7220 */ /* 0x000fe40000410000 */
[----:B------:R-:W-:Y:S01]  /*2240*/  FFMA.FTZ R77, R13, R66, R37 ;  /* 0x000000420d4d7223 */ /* 0x000fe20000010025 */
[----:B------:R-:W-:Y:S01]  /*2250*/  HFMA2.MMA R66, -RZ, RZ, 0, 9.5367431640625e-07 ;  /* 0x00000010ff427435 */ /* 0x000fe200000001ff */
[C---:B------:R-:W-:Y:S02]  /*2260*/  FMUL.FTZ R78, R67.reuse, R62 ;  /* 0x0000003e434e7220 */ /* 0x040fe40000410000 */
[----:B------:R-:W-:Y:S01]  /*2270*/  FMUL.FTZ R71, R67, R106 ;  /* 0x0000006a43477220 */ /* 0x000fe20000410000 */
[----:B------:R-:W-:Y:S01]  /*2280*/  F2FP.BF16.PACK_AB R60, R77, R60 ;  /* 0x0000003c4d3c723e */ /* 0x000fe200000010ff */
[----:B------:R-:W-:-:S02]  /*2290*/  FMUL.FTZ R84, R67, R84 ;  /* 0x0000005443547220 */ /* 0x000fc40000410000 */
[----:B------:R-:W-:Y:S02]  /*22a0*/  FFMA.FTZ R62, R8, R79, R32 ;  /* 0x0000004f083e7223 */ /* 0x000fe40000010020 */
[----:B------:R-:W-:Y:S02]  /*22b0*/  FFMA.FTZ R76, R15, R76, R39 ;  /* 0x0000004c0f4c7223 */ /* 0x000fe40000010027 */
[----:B------:R-:W-:Y:S02]  /*22c0*/  FFMA.FTZ R79, R9, R78, R33 ;  /* 0x0000004e094f7223 */ /* 0x000fe40000010021 */
[----:B------:R-:W-:Y:S01]  /*22d0*/  FFMA.FTZ R71, R18, R71, R42 ;  /* 0x0000004712477223 */ /* 0x000fe2000001002a */
[----:B------:R-:W-:Y:S01]  /*22e0*/  F2FP.BF16.PACK_AB R61, R76, R61 ;  /* 0x0000003d4c3d723e */ /* 0x000fe200000010ff */
[----:B------:R-:W-:Y:S01]  /*22f0*/  FFMA.FTZ R84, R19, R84, R43 ;  /* 0x0000005413547223 */ /* 0x000fe2000001002b */
[----:B------:R-:W-:Y:S01]  /*2300*/  F2FP.BF16.PACK_AB R62, R79, R62 ;  /* 0x0000003e4f3e723e */ /* 0x000fe200000010ff */
[C---:B------:R-:W-:Y:S01]  /*2310*/  @!P2 IMAD.WIDE R76, R2.reuse, R81, c[0x0][0x1a8] ;  /* 0x00006a00024ca625 */ /* 0x040fe200078e0251 */
[----:B------:R-:W-:-:S02]  /*2320*/  IADD3 R2, R2, c[0x0][0x160], RZ ;  /* 0x0000580002027a10 */ /* 0x000fc40007ffe0ff */
[----:B------:R-:W-:Y:S01]  /*2330*/  F2FP.BF16.PACK_AB R71, R84, R71 ;  /* 0x000000475447723e */ /* 0x000fe200000010ff */
[-C--:B------:R-:W-:Y:S01]  /*2340*/  IMAD.WIDE.U32 R78, R3, R66.reuse, c[0x0][0x208] ;  /* 0x00008200034e7625 */ /* 0x080fe200078e0042 */
[----:B------:R0:W-:Y:S01]  /*2350*/  @!P2 STG.E [R76.64], R67 ;  /* 0x000000434c00a986 */ /* 0x0001e2000c101904 */
[----:B------:R-:W-:Y:S02]  /*2360*/  ISETP.GE.AND P2, PT, R2, c[0x0][0x164], PT ;  /* 0x0000590002007a0c */ /* 0x000fe40003f46270 */
[-C--:B------:R-:W-:Y:S01]  /*2370*/  IMAD.WIDE.U32 R80, R64, R66.reuse, c[0x0][0x208] ;  /* 0x0000820040507625 */ /* 0x080fe200078e0042 */
[----:B------:R0:W-:Y:S03]  /*2380*/  STG.E.128 [R78.64], R72 ;  /* 0x000000484e007986 */ /* 0x0001e6000c101d04 */
[----:B------:R-:W-:Y:S01]  /*2390*/  IMAD.WIDE.U32 R64, R65, R66, c[0x0][0x208] ;  /* 0x0000820041407625 */ /* 0x000fe200078e0042 */
[----:B------:R0:W-:Y:S01]  /*23a0*/  STG.E.128 [R80.64], R68 ;  /* 0x0000004450007986 */ /* 0x0001e2000c101d04 */
[----:B------:R-:W-:-:S03]  /*23b0*/  SEL R66, RZ, 0x1, P1 ;  /* 0x00000001ff427807 */ /* 0x000fc60000800000 */
[----:B------:R0:W-:Y:S02]  /*23c0*/  STG.E.128 [R64.64], R60 ;  /* 0x0000003c40007986 */ /* 0x0001e4000c101d04 */
[----:B0----5:R-:W-:Y:S01]  /*23d0*/  @P2 CALL.REL.NOINC `(.L_x_4867) ;  /* 0x0000001000002944 */ /* 0x021fe20003c00000 */
[----:B------:R-:W-:Y:S05]  /*23e0*/  BRA `(.L_x_4868) ;  /* 0xffffdef000007947 */ /* 0x000fea000383ffff */
.L_x_4867:
[----:B------:R-:W-:Y:S05]  /*23f0*/  EXIT ;  /* 0x000000000000794d */ /* 0x000fea0003800000 */
.L_x_4865:
[----:B0-----:R-:W-:Y:S01]  /*2400*/  HFMA2.MMA R68, -RZ, RZ, 0, 1.847743988037109375e-06 ;  /* 0x0000001fff447435 */ /* 0x001fe200000001ff */
[----:B------:R-:W-:Y:S02]  /*2410*/  MOV R89, 0x1 ;  /* 0x0000000100597802 */ /* 0x000fe40000000f00 */
[----:B------:R-:W-:Y:S02]  /*2420*/  MOV R91, 0xffffffff ;  /* 0xffffffff005b7802 */ /* 0x000fe40000000f00 */
[----:B------:R-:W-:Y:S02]  /*2430*/  MOV R92, 0x2450 ;  /* 0x00002450005c7802 */ /* 0x000fe40000000f00 */
[----:B-----5:R-:W-:Y:S05]  /*2440*/  CALL.REL.NOINC `($__internal_33_$__cuda_sm70_shflsync_bfly_p) ;  /* 0x0000069000007944 */ /* 0x020fea0003c00000 */
[----:B01----:R-:W-:Y:S05]  /*2450*/  BRA `(.L_x_4869) ;  /* 0xfffff04000007947 */ /* 0x003fea000383ffff */
.L_x_4866:
[----:B------:R-:W-:Y:S01]  /*2460*/  HFMA2.MMA R89, -RZ, RZ, 0, 1.1920928955078125e-07 ;  /* 0x00000002ff597435 */ /* 0x000fe200000001ff */
[----:B------:R-:W-:Y:S02]  /*2470*/  MOV R68, 0x1f ;  /* 0x0000001f00447802 */ /* 0x000fe40000000f00 */
[----:B------:R-:W-:-:S02]  /*2480*/  MOV R91, 0xffffffff ;  /* 0xffffffff005b7802 */ /* 0x000fc40000000f00 */
[----:B------:R-:W-:Y:S02]  /*2490*/  MOV R92, 0x24b0 ;  /* 0x000024b0005c7802 */ /* 0x000fe40000000f00 */
[----:B-----5:R-:W-:Y:S05]  /*24a0*/  CALL.REL.NOINC `($__internal_33_$__cuda_sm70_shflsync_bfly_p) ;  /* 0x0000063000007944 */ /* 0x020fea0003c00000 */
[----:B0-----:R-:W-:Y:S01]  /*24b0*/  HFMA2.MMA R89, -RZ, RZ, 0, 2.384185791015625e-07 ;  /* 0x00000004ff597435 */ /* 0x001fe200000001ff */
[----:B-1----:R-:W-:Y:S01]  /*24c0*/  FADD.FTZ R94, R94, R68 ;  /* 0x000000445e5e7221 */ /* 0x002fe20000010000 */
[----:B------:R-:W-:Y:S02]  /*24d0*/  MOV R68, 0x1f ;  /* 0x0000001f00447802 */ /* 0x000fe40000000f00 */
[----:B------:R-:W-:Y:S02]  /*24e0*/  MOV R91, 0xffffffff ;  /* 0xffffffff005b7802 */ /* 0x000fe40000000f00 */
[----:B------:R-:W-:Y:S02]  /*24f0*/  MOV R92, 0x2510 ;  /* 0x00002510005c7802 */ /* 0x000fe40000000f00 */
[----:B------:R-:W-:Y:S05]  /*2500*/  CALL.REL.NOINC `($__internal_33_$__cuda_sm70_shflsync_bfly_p) ;  /* 0x000005d000007944 */ /* 0x000fea0003c00000 */
[----:B0-----:R-:W-:Y:S01]  /*2510*/  HFMA2.MMA R89, -RZ, RZ, 0, 4.76837158203125e-07 ;  /* 0x00000008ff597435 */ /* 0x001fe200000001ff */
[----:B-1----:R-:W-:Y:S01]  /*2520*/  FADD.FTZ R94, R94, R68 ;  /* 0x000000445e5e7221 */ /* 0x002fe20000010000 */
[----:B------:R-:W-:Y:S02]  /*2530*/  MOV R68, 0x1f ;  /* 0x0000001f00447802 */ /* 0x000fe40000000f00 */
[----:B------:R-:W-:-:S02]  /*2540*/  MOV R91, 0xffffffff ;  /* 0xffffffff005b7802 */ /* 0x000fc40000000f00 */
[----:B------:R-:W-:Y:S02]  /*2550*/  MOV R92, 0x2570 ;  /* 0x00002570005c7802 */ /* 0x000fe40000000f00 */
[----:B------:R-:W-:Y:S05]  /*2560*/  CALL.REL.NOINC `($__internal_33_$__cuda_sm70_shflsync_bfly_p) ;  /* 0x0000057000007944 */ /* 0x000fea0003c00000 */
[----:B0-----:R-:W-:Y:S01]  /*2570*/  HFMA2.MMA R89, -RZ, RZ, 0, 9.5367431640625e-07 ;  /* 0x00000010ff597435 */ /* 0x001fe200000001ff */
[----:B-1----:R-:W-:Y:S01]  /*2580*/  FADD.FTZ R94, R94, R68 ;  /* 0x000000445e5e7221 */ /* 0x002fe20000010000 */
[----:B------:R-:W-:Y:S02]  /*2590*/  MOV R68, 0x1f ;  /* 0x0000001f00447802 */ /* 0x000fe40000000f00 */
[----:B------:R-:W-:Y:S02]  /*25a0*/  MOV R91, 0xffffffff ;  /* 0xffffffff005b7802 */ /* 0x000fe40000000f00 */
[----:B------:R-:W-:Y:S02]  /*25b0*/  MOV R92, 0x25d0 ;  /* 0x000025d0005c7802 */ /* 0x000fe40000000f00 */
[----:B------:R-:W-:Y:S05]  /*25c0*/  CALL.REL.NOINC `($__internal_33_$__cuda_sm70_shflsync_bfly_p) ;  /* 0x0000051000007944 */ /* 0x000fea0003c00000 */
[----:B-1----:R-:W-:Y:S01]  /*25d0*/  FADD.FTZ R68, R94, R68 ;  /* 0x000000445e447221 */ /* 0x002fe20000010000 */
[----:B0-----:R-:W-:Y:S02]  /*25e0*/  MOV R91, 0xffffffff ;  /* 0xffffffff005b7802 */ /* 0x001fe40000000f00 */
[----:B------:R-:W-:Y:S01]  /*25f0*/  MOV R92, 0x2940 ;  /* 0x00002940005c7802 */ /* 0x000fe20000000f00 */
[----:B------:R-:W-:-:S04]  /*2600*/  FMUL.FTZ R90, R68, 0.001302083372138440609 ;  /* 0x3aaaaaab445a7820 */ /* 0x000fc80000410000 */
[C---:B------:R-:W-:Y:S02]  /*2610*/  FADD.FTZ R68, -R90.reuse, R67 ;  /* 0x000000435a447221 */ /* 0x040fe40000010100 */
[----:B------:R-:W-:Y:S02]  /*2620*/  FADD.FTZ R89, -R90, R69 ;  /* 0x000000455a597221 */ /* 0x000fe40000010100 */
[----:B------:R-:W-:-:S04]  /*2630*/  FFMA.FTZ R68, R68, R68, RZ ;  /* 0x0000004444447223 */ /* 0x000fc800000100ff */
        /* <DEDUP_REMOVED lines=44> */
[----:B------:R-:W-:Y:S01]  /*2900*/  FFMA.FTZ R94, R89, R89, R68 ;  /* 0x00000059595e7223 */ /* 0x000fe20000010044 */
[----:B------:R-:W-:Y:S01]  /*2910*/  HFMA2.MMA R89, -RZ, RZ, 0, 5.9604644775390625e-08 ;  /* 0x00000001ff597435 */ /* 0x000fe200000001ff */
[----:B------:R-:W-:-:S05]  /*2920*/  MOV R68, 0x1f ;  /* 0x0000001f00447802 */ /* 0x000fca0000000f00 */
[----:B------:R-:W-:Y:S05]  /*2930*/  CALL.REL.NOINC `($__internal_33_$__cuda_sm70_shflsync_bfly_p) ;  /* 0x000001a000007944 */ /* 0x000fea0003c00000 */
[----:B0-----:R-:W-:Y:S01]  /*2940*/  HFMA2.MMA R89, -RZ, RZ, 0, 1.1920928955078125e-07 ;  /* 0x00000002ff597435 */ /* 0x001fe200000001ff */
[----:B-1----:R-:W-:Y:S01]  /*2950*/  FADD.FTZ R94, R94, R68 ;  /* 0x000000445e5e7221 */ /* 0x002fe20000010000 */
[----:B------:R-:W-:Y:S02]  /*2960*/  MOV R68, 0x1f ;  /* 0x0000001f00447802 */ /* 0x000fe40000000f00 */
[----:B------:R-:W-:Y:S02]  /*2970*/  MOV R91, 0xffffffff ;  /* 0xffffffff005b7802 */ /* 0x000fe40000000f00 */
[----:B------:R-:W-:Y:S02]  /*2980*/  MOV R92, 0x29a0 ;  /* 0x000029a0005c7802 */ /* 0x000fe40000000f00 */
[----:B------:R-:W-:Y:S05]  /*2990*/  CALL.REL.NOINC `($__internal_33_$__cuda_sm70_shflsync_bfly_p) ;  /* 0x0000014000007944 */ /* 0x000fea0003c00000 */
[----:B0-----:R-:W-:Y:S01]  /*29a0*/  HFMA2.MMA R89, -RZ, RZ, 0, 2.384185791015625e-07 ;  /* 0x00000004ff597435 */ /* 0x001fe200000001ff */
[----:B-1----:R-:W-:Y:S01]  /*29b0*/  FADD.FTZ R94, R94, R68 ;  /* 0x000000445e5e7221 */ /* 0x002fe20000010000 */
[----:B------:R-:W-:-:S02]  /*29c0*/  MOV R68, 0x1f ;  /* 0x0000001f00447802 */ /* 0x000fc40000000f00 */
[----:B------:R-:W-:Y:S02]  /*29d0*/  MOV R91, 0xffffffff ;  /* 0xffffffff005b7802 */ /* 0x000fe40000000f00 */
[----:B------:R-:W-:Y:S02]  /*29e0*/  MOV R92, 0x2a00 ;  /* 0x00002a00005c7802 */ /* 0x000fe40000000f00 */
[----:B------:R-:W-:Y:S05]  /*29f0*/  CALL.REL.NOINC `($__internal_33_$__cuda_sm70_shflsync_bfly_p) ;  /* 0x000000e000007944 */ /* 0x000fea0003c00000 */
[----:B0-----:R-:W-:Y:S01]  /*2a00*/  HFMA2.MMA R89, -RZ, RZ, 0, 4.76837158203125e-07 ;  /* 0x00000008ff597435 */ /* 0x001fe200000001ff */
[----:B-1----:R-:W-:Y:S01]  /*2a10*/  FADD.FTZ R94, R94, R68 ;  /* 0x000000445e5e7221 */ /* 0x002fe20000010000 */
[----:B------:R-:W-:Y:S02]  /*2a20*/  MOV R68, 0x1f ;  /* 0x0000001f00447802 */ /* 0x000fe40000000f00 */
[----:B------:R-:W-:Y:S02]  /*2a30*/  MOV R91, 0xffffffff ;  /* 0xffffffff005b7802 */ /* 0x000fe40000000f00 */
[----:B------:R-:W-:Y:S02]  /*2a40*/  MOV R92, 0x2a60 ;  /* 0x00002a60005c7802 */ /* 0x000fe40000000f00 */
[----:B------:R-:W-:Y:S05]  /*2a50*/  CALL.REL.NOINC `($__internal_33_$__cuda_sm70_shflsync_bfly_p) ;  /* 0x0000008000007944 */ /* 0x000fea0003c00000 */
[----:B0-----:R-:W-:Y:S01]  /*2a60*/  HFMA2.MMA R89, -RZ, RZ, 0, 9.5367431640625e-07 ;  /* 0x00000010ff597435 */ /* 0x001fe200000001ff */
[----:B-1----:R-:W-:Y:S01]  /*2a70*/  FADD.FTZ R94, R94, R68 ;  /* 0x000000445e5e7221 */ /* 0x002fe20000010000 */
[----:B------:R-:W-:-:S02]  /*2a80*/  MOV R68, 0x1f ;  /* 0x0000001f00447802 */ /* 0x000fc40000000f00 */
[----:B------:R-:W-:Y:S02]  /*2a90*/  MOV R91, 0xffffffff ;  /* 0xffffffff005b7802 */ /* 0x000fe40000000f00 */
[----:B------:R-:W-:Y:S02]  /*2aa0*/  MOV R92, 0x2ac0 ;  /* 0x00002ac0005c7802 */ /* 0x000fe40000000f00 */
[----:B------:R-:W-:Y:S05]  /*2ab0*/  CALL.REL.NOINC `($__internal_33_$__cuda_sm70_shflsync_bfly_p) ;  /* 0x0000002000007944 */ /* 0x000fea0003c00000 */
[----:B-1----:R-:W-:Y:S01]  /*2ac0*/  MOV R93, R68 ;  /* 0x00000044005d7202 */ /* 0x002fe20000000f00 */
[----:B0-----:R-:W-:Y:S05]  /*2ad0*/  BRA `(.L_x_4870) ;  /* 0xffffee0000007947 */ /* 0x001fea000383ffff */
        .weak           $__internal_33_$__cuda_sm70_shflsync_bfly_p
        .type           $__internal_33_$__cuda_sm70_shflsync_bfly_p,@function
        .size           $__internal_33_$__cuda_sm70_shflsync_bfly_p,(.L_x_22121 - $__internal_33_$__cuda_sm70_shflsync_bfly_p)
$__internal_33_$__cuda_sm70_shflsync_bfly_p:
[----:B------:R-:W-:Y:S01]  /*2ae0*/  HFMA2.MMA R93, -RZ, RZ, 0, 0 ;  /* 0x00000000ff5d7435 */ /* 0x000fe200000001ff */
[----:B------:R-:W-:Y:S04]  /*2af0*/  WARPSYNC R91 ;  /* 0x0000005b00007348 */ /* 0x000fe80003800000 */
[----:B------:R0:W1:Y:S01]  /*2b00*/  SHFL.BFLY PT, R68, R94, R89, R68 ;  /* 0x0c0000595e447389 */ /* 0x00006200000e0044 */
[----:B------:R-:W-:Y:S05]  /*2b10*/  RET.REL.NODEC R92 `(_ZN10layer_norm13ln_fwd_kernelINS_13Kernel_traitsIf13__nv_bfloat16S2_S2_fjLj6144ELj1ELj1ELj8ELj16ENS_18Kernel_traits_baseILj6144EfS2_S2_S2_fjLj256EEEEELb0ELb0ELb0ELb1EEEvNS_9FwdParamsE) ;  /* 0xffffd4e05c007950 */ /* 0x000fea0003c3ffff */
.L_x_4871:
        /* <DEDUP_REMOVED lines=14> */
.L_x_22121:


//--------------------- .text._ZN10layer_norm13ln_fwd_kernelINS_13Kernel_traitsIf13__nv_bfloat16S2_S2_fjLj6144ELj1ELj1ELj8ELj16ENS_18Kernel_traits_baseILj6144EfS2_S2_S2_fjLj256EEEEELb0ELb0ELb1ELb0EEEvNS_9FwdParamsE --------------------------
	.section	.text._ZN10layer_norm13ln_fwd_kernelINS_13Kernel_traitsIf13__nv_bfloat16S2_S2_fjLj6144ELj1ELj1ELj8ELj16ENS_18Kernel_traits_baseILj6144EfS2_S2_S2_fjLj256EEEEELb0ELb0ELb1ELb0EEEvNS_9FwdParamsE,"ax",@progbits
	.sectioninfo	@"SHI_REGISTERS=108"
	.align	128
        .global         _ZN10layer_norm13ln_fwd_kernelINS_13Kernel_traitsIf13__nv_bfloat16S2_S2_fjLj6144ELj1ELj1ELj8ELj16ENS_18Kernel_traits_baseILj6144EfS2_S2_S2_fjLj256EEEEELb0ELb0ELb1ELb0EEEvNS_9FwdParamsE
        .type           _ZN10layer_norm13ln_fwd_kernelINS_13Kernel_traitsIf13__nv_bfloat16S2_S2_fjLj6144ELj1ELj1ELj8ELj16ENS_18Kernel_traits_baseILj6144EfS2_S2_S2_fjLj256EEEEELb0ELb0ELb1ELb0EEEvNS_9FwdParamsE,@function
        .size           _ZN10layer_norm13ln_fwd_kernelINS_13Kernel_traitsIf13__nv_bfloat16S2_S2_fjLj6144ELj1ELj1ELj8ELj16ENS_18Kernel_traits_baseILj6144EfS2_S2_S2_fjLj256EEEEELb0ELb0ELb1ELb0EEEvNS_9FwdParamsE,(.L_x_22122 - _ZN10layer_norm13ln_fwd_kernelINS_13Kernel_traitsIf13__nv_bfloat16S2_S2_fjLj6144ELj1ELj1ELj8ELj16ENS_18Kernel_traits_baseILj6144EfS2_S2_S2_fjLj256EEEEELb0ELb0ELb1ELb0EEEvNS_9FwdParamsE)
        .other          _ZN10layer_norm13ln_fwd_kernelINS_13Kernel_traitsIf13__nv_bfloat16S2_S2_fjLj6144ELj1ELj1ELj8ELj16ENS_18Kernel_traits_baseILj6144EfS2_S2_S2_fjLj256EEEEELb0ELb0ELb1ELb0EEEvNS_9FwdParamsE,@"STO_CUDA_ENTRY STV_DEFAULT"
_ZN10layer_norm13ln_fwd_kernelINS_13Kernel_traitsIf13__nv_bfloat16S2_S2_fjLj6144ELj1ELj1ELj8ELj16ENS_18Kernel_traits_baseILj6144EfS2_S2_S2_fjLj256EEEEELb0ELb0ELb1ELb0EEEvNS_9FwdParamsE:
.text._ZN10layer_norm13ln_fwd_kernelINS_13Kernel_traitsIf13__nv_bfloat16S2_S2_fjLj6144ELj1ELj1ELj8ELj16ENS_18Kernel_traits_baseILj6144EfS2_S2_S2_fjLj256EEEEELb0ELb0ELb1ELb0EEEvNS_9FwdParamsE:
        /* <DEDUP_REMOVED lines=29> */
.L_x_4873:
[----:B------:R-:W-:Y:S05]  /*01d0*/  BSYNC B0 ;  /* 0x0000000000007941 */ /* 0x000fea0003800000 */
.L_x_4872:
[----:B------:R-:W-:Y:S01]  /*01e0*/  BSSY B0, `(.L_x_4874) ;  /* 0x0000011000007945 */ /* 0x000fe20003800000 */
[----:B------:R-:W-:Y:S05]  /*01f0*/  @!P2 BRA `(.L_x_4875) ;  /* 0x000000f00000a947 */ /* 0x000fea0003800000 */
[----:B------:R-:W-:Y:S01]  /*0200*/  ISETP.NE.U32.AND P0, PT, RZ, c[0x0][0x218], PT ;  /* 0x00008600ff007a0c */ /* 0x000fe20003f05070 */
[----:B------:R-:W-:Y:S01]  /*0210*/  CS2R R38, SRZ ;  /* 0x0000000000267805 */ /* 0x000fe2000001ff00 */
[----:B0-----:R-:W-:Y:S01]  /*0220*/  MOV R7, 0x20 ;  /* 0x0000002000077802 */ /* 0x001fe20000000f00 */
[----:B------:R-:W-:Y:S01]  /*0230*/  CS2R R36, SRZ ;  /* 0x0000000000247805 */ /* 0x000fe2000001ff00 */
        /* <DEDUP_REMOVED lines=11> */
.L_x_4875:
[----:B------:R-:W-:Y:S05]  /*02f0*/  BSYNC B0 ;  /* 0x0000000000007941 */ /* 0x000fea0003800000 */
.L_x_4874:
[----:B------:R-:W-:Y:S01]  /*0300*/  BSSY B0, `(.L_x_4876) ;  /* 0x0000010000007945 */ /* 0x000fe20003800000 */
[----:B------:R-:W-:Y:S05]  /*0310*/  @!P3 BRA `(.L_x_4877) ;  /* 0x000000e00000b947 */ /* 0x000fea0003800000 */
[----:B------:R-:W-:Y:S01]  /*0320*/  ISETP.NE.U32.AND P0, PT, RZ, c[0x0][0x218], PT ;  /* 0x00008600ff007a0c */ /* 0x000fe20003f05070 */
[----:B0-----:R-:W-:Y:S01]  /*0330*/  HFMA2.MMA R5, -RZ, RZ, 0, 1.9073486328125e-06 ;  /* 0x00000020ff057435 */ /* 0x001fe200000001ff */
[----:B------:R-:W-:Y:S01]  /*0340*/  CS2R R22, SRZ ;  /* 0x0000000000167805 */ /* 0x000fe2000001ff00 */
[----:B------:R-:W-:Y:S01]  /*0350*/  CS2R R20, SRZ ;  /* 0x0000000000147805 */ /* 0x000fe2000001ff00 */
[----:B------:R-:W-:Y:S01]  /*0360*/  ISETP.NE.AND.EX P0, PT, RZ, c[0x0][0x21c], PT, P0 ;  /* 0x00008700ff007a0c */ /* 0x000fe20003f05300 */
[----:B------:R-:W-:Y:S01]  /*0370*/  CS2R R18, SRZ ;  /* 0x0000000000127805 */ /* 0x000fe2000001ff00 */
[----:B------:R-:W-:-:S05]  /*0380*/  CS2R R16, SRZ ;  /* 0x0000000000107805 */ /* 0x000fca000001ff00 */
[----:B------:R-:W-:-:S05]  /*0390*/  IMAD.WIDE.U32 R4, R8, R5, c[0x0][0x1b0] ;  /* 0x00006c0008047625 */ /* 0x000fca00078e0005 */
[----:B------:R0:W5:Y:S01]  /*03a0*/  LDG.E.128 R12, [R4.64] ;  /* 0x00000004040c7981 */ /* 0x000162000c1e1d00 */
[----:B------:R-:W-:-:S04]  /*03b0*/  @P0 LEA R6, P4, R8, c[0x0][0x218], 0x5 ;  /* 0x0000860008060a11 */ /* 0x000fc800078828ff */
[----:B------:R-:W-:Y:S02]  /*03c0*/  @P0 LEA.HI.X R7, R8, c[0x0][0x21c], RZ, 0x5, P4 ;  /* 0x0000870008070a11 */ /* 0x000fe400020f2cff */
[----:B------:R0:W5:Y:S04]  /*03d0*/  LDG.E.128 R8, [R4.64+0x10] ;  /* 0x0000100404087981 */ /* 0x000168000c1e1d00 */
[----:B------:R0:W5:Y:S04]  /*03e0*/  @P0 LDG.E.128 R20, [R6.64] ;  /* 0x0000000406140981 */ /* 0x000168000c1e1d00 */
[----:B------:R0:W5:Y:S02]  /*03f0*/  @P0 LDG.E.128 R16, [R6.64+0x10] ;  /* 0x0000100406100981 */ /* 0x000164000c1e1d00 */
.L_x_4877:
[----:B------:R-:W-:Y:S05]  /*0400*/  BSYNC B0 ;  /* 0x0000000000007941 */ /* 0x000fea0003800000 */
.L_x_4876:
[----:B------:R-:W1:Y:S02]  /*0410*/  S2UR UR6, SR_CTAID.X ;  /* 0x00000000000679c3 */ /* 0x000e640000002500 */
[----:B-1----:R-:W-:-:S04]  /*0420*/  LEA.HI R60, R0, UR6, RZ, 0x18 ;  /* 0x00000006003c7c11 */ /* 0x002fc8000f8fc0ff */
[----:B------:R-:W-:-:S13]  /*0430*/  ISETP.GE.AND P0, PT, R60, c[0x0][0x164], PT ;  /* 0x000059003c007a0c */ /* 0x000fda0003f06270 */
[----:B------:R-:W-:Y:S05]  /*0440*/  @P0 EXIT ;  /* 0x000000000000094d */ /* 0x000fea0003800000 */
[----:B------:R-:W-:Y:S01]  /*0450*/  SHF.R.S32.HI R3, RZ, 0x3, R3 ;  /* 0x00000003ff037819 */ /* 0x000fe20000011403 */
[----:B------:R-:W-:Y:S01]  /*0460*/  ULDC.U8 UR6, c[0x0][0x1f0] ;  /* 0x00007c0000067ab9 */ /* 0x000fe20000000000 */
[----:B0-----:R-:W-:Y:S02]  /*0470*/  LOP3.LUT R5, R0, 0xe0, RZ, 0xc0, !PT ;  /* 0x000000e000057812 */ /* 0x001fe400078ec0ff */
        /* <DEDUP_REMOVED lines=12> */
[----:B------:R-:W0:Y:S01]  /*0540*/  I2F.U32 R3, R5 ;  /* 0x0000000500037306 */ /* 0x000e220000201000 */
[----:B------:R-:W-:Y:S02]  /*0550*/  MOV R61, 0x1 ;  /* 0x00000001003d7802 */ /* 0x000fe40000000f00 */
[----:B------:R-:W-:-:S04]  /*0560*/  IMNMX R7, R7, 0x20, PT ;  /* 0x0000002007077817 */ /* 0x000fc80003800200 */
[----:B------:R-:W-:-:S04]  /*0570*/  IADD3 R7, R6, R7, RZ ;  /* 0x0000000706077210 */ /* 0x000fc80007ffe0ff */
[----:B------:R-:W-:Y:S01]  /*0580*/  SHF.L.U32 R62, R7, 0x3, RZ ;  /* 0x00000003073e7819 */ /* 0x000fe200000006ff */
[----:B0-----:R-:W0:Y:S06]  /*0590*/  MUFU.RCP R3, R3 ;  /* 0x0000000300037308 */ /* 0x001e2c0000001000 */
.L_x_4965:
[----:B------:R-:W-:-:S10]  /*05a0*/  HFMA2.MMA R57, -RZ, RZ, 0, 2.384185791015625e-07 ;  /* 0x00000004ff397435 */ /* 0x000fd400000001ff */
[----:B------:R-:W-:-:S06]  /*05b0*/  IMAD.WIDE R94, R60, R57, c[0x0][0x1d0] ;  /* 0x000074003c5e7625 */ /* 0x000fcc00078e0239 */
[----:B------:R1:W2:Y:S01]  /*05c0*/  LDG.E R94, [R94.64] ;  /* 0x000000045e5e7981 */ /* 0x0002a2000c1e1900 */
[----:B------:R-:W-:-:S05]  /*05d0*/  IMAD.WIDE R56, R60, R57, c[0x0][0x1d8] ;  /* 0x000076003c387625 */ /* 0x000fca00078e0239 */
[----:B-----5:R3:W5:Y:S01]  /*05e0*/  LDG.E R91, [R56.64] ;  /* 0x00000004385b7981 */ /* 0x020762000c1e1900 */
[----:B------:R-:W-:Y:S01]  /*05f0*/  IMAD R58, R60, c[0x0][0x168], RZ ;  /* 0x00005a003c3a7a24 */ /* 0x000fe200078e02ff */
[----:B------:R-:W-:Y:S01]  /*0600*/  BSSY B0, `(.L_x_4878) ;  /* 0x0000078000007945 */ /* 0x000fe20003800000 */
[----:B------:R-:W-:Y:S02]  /*0610*/  MOV R97, RZ ;  /* 0x000000ff00617202 */ /* 0x000fe40000000f00 */
[----:B-1----:R-:W-:Y:S02]  /*0620*/  SHF.R.S32.HI R95, RZ, 0x1f, R60 ;  /* 0x0000001fff5f7819 */ /* 0x002fe4000001143c */
[----:B--2---:R-:W-:-:S13]  /*0630*/  ISETP.GE.AND P4, PT, R94, 0x1, PT ;  /* 0x000000015e00780c */ /* 0x004fda0003f86270 */
[----:B------:R-:W-:-:S05]  /*0640*/  @P4 IADD3 R59, R94, -0x1, RZ ;  /* 0xffffffff5e3b4810 */ /* 0x000fca0007ffe0ff */
[----:B------:R-:W-:Y:S01]  /*0650*/  @P4 IMAD R92, R59, c[0x0][0x168], RZ ;  /* 0x00005a003b5c4a24 */ /* 0x000fe200078e02ff */
[----:B------:R-:W-:-:S04]  /*0660*/  SHF.R.S32.HI R59, RZ, 0x1f, R58 ;  /* 0x0000001fff3b7819 */ /* 0x000fc8000001143a */
[----:B------:R-:W-:Y:S02]  /*0670*/  @P4 SHF.R.S32.HI R93, RZ, 0x1f, R92 ;  /* 0x0000001fff5d4819 */ /* 0x000fe4000001145c */
[----:B------:R-:W-:Y:S02]  /*0680*/  LEA.HI R59, R59, R58, RZ, 0x3 ;  /* 0x0000003a3b3b7211 */ /* 0x000fe400078f18ff */
[----:B------:R-:W-:Y:S02]  /*0690*/  @P4 LEA.HI R93, R93, R92, RZ, 0x3 ;  /* 0x0000005c5d5d4211 */ /* 0x000fe400078f18ff */
[----:B------:R-:W-:-:S04]  /*06a0*/  LOP3.LUT R58, R0, 0xff, RZ, 0xc0, !PT ;  /* 0x000000ff003a7812 */ /* 0x000fc800078ec0ff */
[-C--:B------:R-:W-:Y:S02]  /*06b0*/  LEA.HI.SX32 R96, R59, R58.reuse, 0x1d ;  /* 0x0000003a3b607211 */ /* 0x080fe400078feaff */
[----:B------:R-:W-:Y:S01]  /*06c0*/  @P4 LEA.HI.SX32 R97, R93, R58, 0x1d ;  /* 0x0000003a5d614211 */ /* 0x000fe200078feaff */
[----:B------:R-:W-:Y:S05]  /*06d0*/  @!P1 BRA `(.L_x_4879) ;  /* 0x000006a000009947 */ /* 0x000fea0003800000 */
[----:B---3--:R-:W-:Y:S02]  /*06e0*/  ISETP.NE.U32.AND P0, PT, RZ, c[0x0][0x180], PT ;  /* 0x00006000ff007a0c */ /* 0x008fe40003f05070 */
[----:B------:R-:W-:Y:S02]  /*06f0*/  @P4 MOV R56, 0x10 ;  /* 0x0000001000384802 */ /* 0x000fe40000000f00 */
        /* <DEDUP_REMOVED lines=9> */
[----:B-1----:R-:W-:Y:S01]  /*0790*/  HFMA2.MMA R63, -RZ, RZ, 0, 0 ;  /* 0x00000000ff3f7435 */ /* 0x002fe200000001ff */
[----:B------:R-:W-:Y:S05]  /*07a0*/  @!P0 BRA `(.L_x_4882) ;  /* 0x0000006000008947 */ /* 0x000fea0003800000 */
[----:B-----5:R-:W-:Y:S01]  /*07b0*/  PRMT R63, RZ, 0x5410, R4 ;  /* 0x00005410ff3f7816 */ /* 0x020fe20000000004 */
[----:B------:R-:W-:Y:S05]  /*07c0*/  BRA `(.L_x_4882) ;  /* 0x0000004000007947 */ /* 0x000fea0003800000 */
.L_x_4881:
[----:B-1---5:R-:W-:Y:S02]  /*07d0*/  PRMT R63, RZ, 0x5410, R68 ;  /* 0x00005410ff3f7816 */ /* 0x022fe40000000044 */
[----:B------:R-:W-:-:S03]  /*07e0*/  @P0 PRMT R56, RZ, 0x5410, R4 ;  /* 0x00005410ff380816 */ /* 0x000fc60000000004 */
[----:B------:R-:W-:-:S04]  /*07f0*/  FMUL.FTZ R63, R63, c[0x0][0x1ec] ;  /* 0x00007b003f3f7a20 */ /* 0x000fc80000410000 */
[----:B------:R-:W-:Y:S02]  /*0800*/  @P0 FADD.FTZ R63, R56, R63 ;  /* 0x0000003f383f0221 */ /* 0x000fe40000010000 */
.L_x_4882:
[----:B------:R-:W-:Y:S05]  /*0810*/  BSYNC B1 ;  /* 0x0000000000017941 */ /* 0x000fea0003800000 */
.L_x_4880:
[----:B------:R-:W-:Y:S01]  /*0820*/  BSSY B1, `(.L_x_4883) ;  /* 0x000000a000017945 */ /* 0x000fe20003800000 */
[----:B------:R-:W-:Y:S05]  /*0830*/  @P5 BRA `(.L_x_4884) ;  /* 0x0000004000005947 */ /* 0x000fea0003800000 */
[----:B------:R-:W-:Y:S01]  /*0840*/  MOV R64, RZ ;  /* 0x000000ff00407202 */ /* 0x000fe20000000f00 */
[----:B------:R-:W-:Y:S05]  /*0850*/  @!P0 BRA `(.L_x_4885) ;  /* 0x0000006000008947 */ /* 0x000fea0003800000 */
[----:B-----5:R-:W-:Y:S01]  /*0860*/  PRMT R64, RZ, 0x7610, R4 ;  /* 0x00007610ff407816 */ /* 0x020fe20000000004 */
[----:B------:R-:W-:Y:S05]  /*0870*/  BRA `(.L_x_4885) ;  /* 0x0000004000007947 */ /* 0x000fea0003800000 */
.L_x_4884:
[----:B-----5:R-:W-:Y:S02]  /*0880*/  PRMT R64, RZ, 0x7610, R68 ;  /* 0x00007610ff407816 */ /* 0x020fe40000000044 */
[----:B------:R-:W-:-:S03]  /*0890*/  @P0 PRMT R57, RZ, 0x7610, R4 ;  /* 0x00007610ff390816 */ /* 0x000fc60000000004 */
[----:B------:R-:W-:-:S04]  /*08a0*/  FMUL.FTZ R64, R64, c[0x0][0x1ec] ;  /* 0x00007b0040407a20 */ /* 0x000fc80000410000 */
[----:B------:R-:W-:Y:S02]  /*08b0*/  @P0 FADD.FTZ R64, R57, R64 ;  /* 0x0000004039400221 */ /* 0x000fe40000010000 */
.L_x_4885:
[----:B------:R-:W-:Y:S05]  /*08c0*/  BSYNC B1 ;  /* 0x0000000000017941 */ /* 0x000fea0003800000 */
.L_x_4883:
[----:B------:R-:W-:Y:S01]  /*08d0*/  BSSY B1, `(.L_x_4886) ;  /* 0x000000a000017945 */ /* 0x000fe20003800000 */
[----:B------:R-:W-:Y:S05]  /*08e0*/  @P5 BRA `(.L_x_4887) ;  /* 0x0000004000005947 */ /* 0x000fea0003800000 */
[----:B------:R-:W-:Y:S01]  /*08f0*/  HFMA2.MMA R65, -RZ, RZ, 0, 0 ;  /* 0x00000000ff417435 */ /* 0x000fe200000001ff */
[----:B------:R-:W-:Y:S05]  /*0900*/  @!P0 BRA `(.L_x_4888) ;  /* 0x0000006000008947 */ /* 0x000fea0003800000 */
[----:B-----5:R-:W-:Y:S01]  /*0910*/  PRMT R65, RZ, 0x5410, R5 ;  /* 0x00005410ff417816 */ /* 0x020fe20000000005 */
[----:B------:R-:W-:Y:S05]  /*0920*/  BRA `(.L_x_4888) ;  /* 0x0000004000007947 */ /* 0x000fea0003800000 */
.L_x_4887:
[----:B-----5:R-:W-:Y:S02]  /*0930*/  PRMT R65, RZ, 0x5410, R69 ;  /* 0x00005410ff417816 */ /* 0x020fe40000000045 */
[----:B------:R-:W-:-:S03]  /*0940*/  @P0 PRMT R56, RZ, 0x5410, R5 ;  /* 0x00005410ff380816 */ /* 0x000fc60000000005 */
[----:B------:R-:W-:-:S04]  /*0950*/  FMUL.FTZ R65, R65, c[0x0][0x1ec] ;  /* 0x00007b0041417a20 */ /* 0x000fc80000410000 */
[----:B------:R-:W-:Y:S02]  /*0960*/  @P0 FADD.FTZ R65, R56, R65 ;  /* 0x0000004138410221 */ /* 0x000fe40000010000 */
.L_x_4888:
[----:B------:R-:W-:Y:S05]  /*0970*/  BSYNC B1 ;  /* 0x0000000000017941 */ /* 0x000fea0003800000 */
.L_x_4886:
[----:B------:R-:W-:Y:S01]  /*0980*/  BSSY B1, `(.L_x_4889) ;  /* 0x000000a000017945 */ /* 0x000fe20003800000 */
[----:B------:R-:W-:Y:S05]  /*0990*/  @P5 BRA `(.L_x_4890) ;  /* 0x0000004000005947 */ /* 0x000fea0003800000 */
[----:B------:R-:W-:Y:S01]  /*09a0*/  MOV R66, RZ ;  /* 0x000000ff00427202 */ /* 0x000fe20000000f00 */
[----:B------:R-:W-:Y:S05]  /*09b0*/  @!P0 BRA `(.L_x_4891) ;  /* 0x0000006000008947 */ /* 0x000fea0003800000 */
[----:B-----5:R-:W-:Y:S01]  /*09c0*/  PRMT R66, RZ, 0x7610, R5 ;  /* 0x00007610ff427816 */ /* 0x020fe20000000005 */
[----:B------:R-:W-:Y:S05]  /*09d0*/  BRA `(.L_x_4891) ;  /* 0x0000004000007947 */ /* 0x000fea0003800000 */
.L_x_4890:
[----:B-----5:R-:W-:Y:S02]  /*09e0*/  PRMT R66, RZ, 0x7610, R69 ;  /* 0x00007610ff427816 */ /* 0x020fe40000000045 */
[----:B------:R-:W-:-:S03]  /*09f0*/  @P0 PRMT R57, RZ, 0x7610, R5 ;  /* 0x00007610ff390816 */ /* 0x000fc60000000005 */
[----:B------:R-:W-:-:S04]  /*0a00*/  FMUL.FTZ R66, R66, c[0x0][0x1ec] ;  /* 0x00007b0042427a20 */ /* 0x000fc80000410000 */
[----:B------:R-:W-:Y:S02]  /*0a10*/  @P0 FADD.FTZ R66, R57, R66 ;  /* 0x0000004239420221 */ /* 0x000fe40000010000 */
.L_x_4891:
[----:B------:R-:W-:Y:S05]  /*0a20*/  BSYNC B1 ;  /* 0x0000000000017941 */ /* 0x000fea0003800000 */
.L_x_4889:
[----:B------:R-:W-:Y:S01]  /*0a30*/  BSSY B1, `(.L_x_4892) ;  /* 0x000000a000017945 */ /* 0x000fe20003800000 */
[----:B------:R-:W-:Y:S05]  /*0a40*/  @P5 BRA `(.L_x_4893) ;  /* 0x0000004000005947 */ /* 0x000fea0003800000 */
[----:B------:R-:W-:Y:S01]  /*0a50*/  HFMA2.MMA R67, -RZ, RZ, 0, 0 ;  /* 0x00000000ff437435 */ /* 0x000fe200000001ff */
[----:B------:R-:W-:Y:S05]  /*0a60*/  @!P0 BRA `(.L_x_4894) ;  /* 0x0000006000008947 */ /* 0x000fea0003800000 */
[----:B-----5:R-:W-:Y:S01]  /*0a70*/  PRMT R67, RZ, 0x5410, R6 ;  /* 0x00005410ff437816 */ /* 0x020fe20000000006 */
[----:B------:R-:W-:Y:S05]  /*0a80*/  BRA `(.L_x_4894) ;  /* 0x0000004000007947 */ /* 0x000fea0003800000 */
.L_x_4893:
[----:B-----5:R-:W-:Y:S02]  /*0a90*/  PRMT R67, RZ, 0x5410, R70 ;  /* 0x00005410ff437816 */ /* 0x020fe40000000046 */
[----:B------:R-:W-:-:S03]  /*0aa0*/  @P0 PRMT R56, RZ, 0x5410, R6 ;  /* 0x00005410ff380816 */ /* 0x000fc60000000006 */
[----:B------:R-:W-:-:S04]  /*0ab0*/  FMUL.FTZ R67, R67, c[0x0][0x1ec] ;  /* 0x00007b0043437a20 */ /* 0x000fc80000410000 */
[----:B------:R-:W-:Y:S02]  /*0ac0*/  @P0 FADD.FTZ R67, R56, R67 ;  /* 0x0000004338430221 */ /* 0x000fe40000010000 */
.L_x_4894:
[----:B------:R-:W-:Y:S05]  /*0ad0*/  BSYNC B1 ;  /* 0x0000000000017941 */ /* 0x000fea0003800000 */
.L_x_4892:
[----:B------:R-:W-:Y:S01]  /*0ae0*/  BSSY B1, `(.L_x_4895) ;  /* 0x000000a000017945 */ /* 0x000fe20003800000 */
[----:B------:R-:W-:Y:S05]  /*0af0*/  @P5 BRA `(.L_x_4896) ;  /* 0x0000004000005947 */ /* 0x000fea0003800000 */
[----:B------:R-:W-:Y:S01]  /*0b00*/  MOV R72, RZ ;  /* 0x000000ff00487202 */ /* 0x000fe20000000f00 */
[----:B------:R-:W-:Y:S05]  /*0b10*/  @!P0 BRA `(.L_x_4897) ;  /* 0x0000006000008947 */ /* 0x000fea0003800000 */
[----:B-----5:R-:W-:Y:S01]  /*0b20*/  PRMT R72, RZ, 0x7610, R6 ;  /* 0x00007610ff487816 */ /* 0x020fe20000000006 */
[----:B------:R-:W-:Y:S05]  /*0b30*/  BRA `(.L_x_4897) ;  /* 0x0000004000007947 */ /* 0x000fea0003800000 */
.L_x_4896:
[----:B-----5:R-:W-:Y:S02]  /*0b40*/  PRMT R72, RZ, 0x7610, R70 ;  /* 0x00007610ff487816 */ /* 0x020fe40000000046 */
[----:B------:R-:W-:-:S03]  /*0b50*/  @P0 PRMT R57, RZ, 0x7610, R6 ;  /* 0x00007610ff390816 */ /* 0x000fc60000000006 */
[----:B------:R-:W-:-:S04]  /*0b60*/  FMUL.FTZ R72, R72, c[0x0][0x1ec] ;  /* 0x00007b0048487a20 */ /* 0x000fc80000410000 */
[----:B------:R-:W-:Y:S02]  /*0b70*/  @P0 FADD.FTZ R72, R57, R72 ;  /* 0x0000004839480221 */ /* 0x000fe40000010000 */
.L_x_4897:
[----:B------:R-:W-:Y:S05]  /*0b80*/  BSYNC B1 ;  /* 0x0000000000017941 */ /* 0x000fea0003800000 */
.L_x_4895:
[----:B------:R-:W-:Y:S01]  /*0b90*/  BSSY B1, `(.L_x_4898) ;  /* 0x000000a000017945 */ /* 0x000fe20003800000 */
[----:B------:R-:W-:Y:S05]  /*0ba0*/  @P5 BRA `(.L_x_4899) ;  /* 0x0000004000005947 */ /* 0x000fea0003800000 */
[----:B------:R-:W-:Y:S01]  /*0bb0*/  HFMA2.MMA R73, -RZ, RZ, 0, 0 ;  /* 0x00000000ff497435 */ /* 0x000fe200000001ff */
[----:B------:R-:W-:Y:S05]  /*0bc0*/  @!P0 BRA `(.L_x_4900) ;  /* 0x0000006000008947 */ /* 0x000fea0003800000 */
[----:B-----5:R-:W-:Y:S01]  /*0bd0*/  PRMT R73, RZ, 0x5410, R7 ;  /* 0x00005410ff497816 */ /* 0x020fe20000000007 */
[----:B------:R-:W-:Y:S05]  /*0be0*/  BRA `(.L_x_4900) ;  /* 0x0000004000007947 */ /* 0x000fea0003800000 */
.L_x_4899:
[----:B-----5:R-:W-:Y:S02]  /*0bf0*/  PRMT R73, RZ, 0x5410, R71 ;  /* 0x00005410ff497816 */ /* 0x020fe40000000047 */
[----:B------:R-:W-:-:S03]  /*0c00*/  @P0 PRMT R56, RZ, 0x5410, R7 ;  /* 0x00005410ff380816 */ /* 0x000fc60000000007 */
[----:B------:R-:W-:-:S04]  /*0c10*/  FMUL.FTZ R73, R73, c[0x0][0x1ec] ;  /* 0x00007b0049497a20 */ /* 0x000fc80000410000 */
[----:B------:R-:W-:Y:S02]  /*0c20*/  @P0 FADD.FTZ R73, R56, R73 ;  /* 0x0000004938490221 */ /* 0x000fe40000010000 */
.L_x_4900:
[----:B------:R-:W-:Y:S05]  /*0c30*/  BSYNC B1 ;  /* 0x0000000000017941 */ /* 0x000fea0003800000 */
.L_x_4898:
[----:B------:R-:W-:Y:S01]  /*0c40*/  BSSY B1, `(.L_x_4901) ;  /* 0x000000a000017945 */ /* 0x000fe20003800000 */
[----:B------:R-:W-:Y:S05]  /*0c50*/  @P5 BRA `(.L_x_4902) ;  /* 0x0000004000005947 */ /* 0x000fea0003800000 */
[----:B------:R-:W-:Y:S01]  /*0c60*/  MOV R74, RZ ;  /* 0x000000ff004a7202 */ /* 0x000fe20000000f00 */
[----:B------:R-:W-:Y:S05]  /*0c70*/  @!P0 BRA `(.L_x_4903) ;  /* 0x0000006000008947 */ /* 0x000fea0003800000 */
[----:B-----5:R-:W-:Y:S01]  /*0c80*/  PRMT R74, RZ, 0x7610, R7 ;  /* 0x00007610ff4a7816 */ /* 0x020fe20000000007 */
[----:B------:R-:W-:Y:S05]  /*0c90*/  BRA `(.L_x_4903) ;  /* 0x0000004000007947 */ /* 0x000fea0003800000 */
.L_x_4902:
[----:B-----5:R-:W-:Y:S02]  /*0ca0*/  PRMT R74, RZ, 0x7610, R71 ;  /* 0x00007610ff4a7816 */ /* 0x020fe40000000047 */
[----:B------:R-:W-:-:S03]  /*0cb0*/  @P0 PRMT R57, RZ, 0x7610, R7 ;  /* 0x00007610ff390816 */ /* 0x000fc60000000007 */
[----:B------:R-:W-:-:S04]  /*0cc0*/  FMUL.FTZ R74, R74, c[0x0][0x1ec] ;  /* 0x00007b004a4a7a20 */ /* 0x000fc80000410000 */
[----:B------:R-:W-:Y:S02]  /*0cd0*/  @P0 FADD.FTZ R74, R57, R74 ;  /* 0x0000004a394a0221 */ /* 0x000fe40000010000 */
.L_x_4903:
[----:B------:R-:W-:Y:S05]  /*0ce0*/  BSYNC B1 ;  /* 0x0000000000017941 */ /* 0x000fea0003800000 */
.L_x_4901:
        /* <DEDUP_REMOVED lines=9> */
.L_x_4879:
[----:B---3--:R-:W-:Y:S05]  /*0d80*/  BSYNC B0 ;  /* 0x0000000000007941 */ /* 0x008fea0003800000 */
.L_x_4878:
[----:B------:R-:W-:Y:S01]  /*0d90*/  BSSY B0, `(.L_x_4904) ;  /* 0x000006c000007945 */ /* 0x000fe20003800000 */
[----:B------:R-:W-:Y:S05]  /*0da0*/  @!P2 BRA `(.L_x_4905) ;  /* 0x000006a00000a947 */ /* 0x000fea0003800000 */
[----:B------:R-:W-:Y:S02]  /*0db0*/  ISETP.NE.U32.AND P0, PT, RZ, c[0x0][0x180], PT ;  /* 0x00006000ff007a0c */ /* 0x000fe40003f05070 */
[----:B-1----:R-:W-:Y:S02]  /*0dc0*/  @P4 MOV R56, 0x10 ;  /* 0x0000001000384802 */ /* 0x002fe40000000f00 */
        /* <DEDUP_REMOVED lines=13> */
.L_x_4907:
[----:B-1---5:R-:W-:Y:S02]  /*0ea0*/  PRMT R75, RZ, 0x5410, R68 ;  /* 0x00005410ff4b7816 */ /* 0x022fe40000000044 */
[----:B------:R-:W-:-:S03]  /*0eb0*/  @P0 PRMT R56, RZ, 0x5410, R4 ;  /* 0x00005410ff380816 */ /* 0x000fc60000000004 */
[----:B------:R-:W-:-:S04]  /*0ec0*/  FMUL.FTZ R75, R75, c[0x0][0x1ec] ;  /* 0x00007b004b4b7a20 */ /* 0x000fc80000410000 */
[----:B------:R-:W-:Y:S02]  /*0ed0*/  @P0 FADD.FTZ R75, R56, R75 ;  /* 0x0000004b384b0221 */ /* 0x000fe40000010000 */
.L_x_4908:
[----:B------:R-:W-:Y:S05]  /*0ee0*/  BSYNC B1 ;  /* 0x0000000000017941 */ /* 0x000fea0003800000 */
.L_x_4906:
[----:B------:R-:W-:Y:S01]  /*0ef0*/  BSSY B1, `(.L_x_4909) ;  /* 0x000000a000017945 */ /* 0x000fe20003800000 */
[----:B------:R-:W-:Y:S05]  /*0f00*/  @P5 BRA `(.L_x_4910) ;  /* 0x0000004000005947 */ /* 0x000fea0003800000 */
[----:B------:R-:W-:Y:S01]  /*0f10*/  MOV R76, RZ ;  /* 0x000000ff004c7202 */ /* 0x000fe20000000f00 */
[----:B------:R-:W-:Y:S05]  /*0f20*/  @!P0 BRA `(.L_x_4911) ;  /* 0x0000006000008947 */ /* 0x000fea0003800000 */
[----:B-----5:R-:W-:Y:S01]  /*0f30*/  PRMT R76, RZ, 0x7610, R4 ;  /* 0x00007610ff4c7816 */ /* 0x020fe20000000004 */
[----:B------:R-:W-:Y:S05]  /*0f40*/  BRA `(.L_x_4911) ;  /* 0x0000004000007947 */ /* 0x000fea0003800000 */
.L_x_4910:
[----:B-----5:R-:W-:Y:S02]  /*0f50*/  PRMT R76, RZ, 0x7610, R68 ;  /* 0x00007610ff4c7816 */ /* 0x020fe40000000044 */
[----:B------:R-:W-:-:S03]  /*0f60*/  @P0 PRMT R57, RZ, 0x7610, R4 ;  /* 0x00007610ff390816 */ /* 0x000fc60000000004 */
[----:B------:R-:W-:-:S04]  /*0f70*/  FMUL.FTZ R76, R76, c[0x0][0x1ec] ;  /* 0x00007b004c4c7a20 */ /* 0x000fc80000410000 */
[----:B------:R-:W-:Y:S02]  /*0f80*/  @P0 FADD.FTZ R76, R57, R76 ;  /* 0x0000004c394c0221 */ /* 0x000fe40000010000 */
.L_x_4911:
[----:B------:R-:W-:Y:S05]  /*0f90*/  BSYNC B1 ;  /* 0x0000000000017941 */ /* 0x000fea0003800000 */
.L_x_4909:
[----:B------:R-:W-:Y:S01]  /*0fa0*/  BSSY B1, `(.L_x_4912) ;  /* 0x000000a000017945 */ /* 0x000fe20003800000 */
[----:B------:R-:W-:Y:S05]  /*0fb0*/  @P5 BRA `(.L_x_4913) ;  /* 0x0000004000005947 */ /* 0x000fea0003800000 */
[----:B------:R-:W-:Y:S01]  /*0fc0*/  HFMA2.MMA R77, -RZ, RZ, 0, 0 ;  /* 0x00000000ff4d7435 */ /* 0x000fe200000001ff */
[----:B------:R-:W-:Y:S05]  /*0fd0*/  @!P0 BRA `(.L_x_4914) ;  /* 0x0000006000008947 */ /* 0x000fea0003800000 */
[----:B-----5:R-:W-:Y:S01]  /*0fe0*/  PRMT R77, RZ, 0x5410, R5 ;  /* 0x00005410ff4d7816 */ /* 0x020fe20000000005 */
[----:B------:R-:W-:Y:S05]  /*0ff0*/  BRA `(.L_x_4914) ;  /* 0x0000004000007947 */ /* 0x000fea0003800000 */
.L_x_4913:
[----:B-----5:R-:W-:Y:S02]  /*1000*/  PRMT R77, RZ, 0x5410, R69 ;  /* 0x00005410ff4d7816 */ /* 0x020fe40000000045 */
[----:B------:R-:W-:-:S03]  /*1010*/  @P0 PRMT R56, RZ, 0x5410, R5 ;  /* 0x00005410ff380816 */ /* 0x000fc60000000005 */
[----:B------:R-:W-:-:S04]  /*1020*/  FMUL.FTZ R77, R77, c[0x0][0x1ec] ;  /* 0x00007b004d4d7a20 */ /* 0x000fc80000410000 */
[----:B------:R-:W-:Y:S02]  /*1030*/  @P0 FADD.FTZ R77, R56, R77 ;  /* 0x0000004d384d0221 */ /* 0x000fe40000010000 */
.L_x_4914:
[----:B------:R-:W-:Y:S05]  /*1040*/  BSYNC B1 ;  /* 0x0000000000017941 */ /* 0x000fea0003800000 */
.L_x_4912:
[----:B------:R-:W-:Y:S01]  /*1050*/  BSSY B1, `(.L_x_4915) ;  /* 0x000000a000017945 */ /* 0x000fe20003800000 */
[----:B------:R-:W-:Y:S05]  /*1060*/  @P5 BRA `(.L_x_4916) ;  /* 0x0000004000005947 */ /* 0x000fea0003800000 */
[----:B------:R-:W-:Y:S01]  /*1070*/  MOV R78, RZ ;  /* 0x000000ff004e7202 */ /* 0x000fe20000000f00 */
[----:B------:R-:W-:Y:S05]  /*1080*/  @!P0 BRA `(.L_x_4917) ;  /* 0x0000006000008947 */ /* 0x000fea0003800000 */
[----:B-----5:R-:W-:Y:S01]  /*1090*/  PRMT R78, RZ, 0x7610, R5 ;  /* 0x00007610ff4e7816 */ /* 0x020fe20000000005 */
[----:B------:R-:W-:Y:S05]  /*10a0*/  BRA `(.L_x_4917) ;  /* 0x0000004000007947 */ /* 0x000fea0003800000 */
.L_x_4916:
[----:B-----5:R-:W-:Y:S02]  /*10b0*/  PRMT R78, RZ, 0x7610, R69 ;  /* 0x00007610ff4e7816 */ /* 0x020fe40000000045 */
[----:B------:R-:W-:-:S03]  /*10c0*/  @P0 PRMT R57, RZ, 0x7610, R5 ;  /* 0x00007610ff390816 */ /* 0x000fc60000000005 */
[----:B------:R-:W-:-:S04]  /*10d0*/  FMUL.FTZ R78, R78, c[0x0][0x1ec] ;  /* 0x00007b004e4e7a20 */ /* 0x000fc80000410000 */
[----:B------:R-:W-:Y:S02]  /*10e0*/  @P0 FADD.FTZ R78, R57, R78 ;  /* 0x0000004e394e0221 */ /* 0x000fe40000010000 */
.L_x_4917:
[----:B------:R-:W-:Y:S05]  /*10f0*/  BSYNC B1 ;  /* 0x0000000000017941 */ /* 0x000fea0003800000 */
.L_x_4915:
[----:B------:R-:W-:Y:S01]  /*1100*/  BSSY B1, `(.L_x_4918) ;  /* 0x000000a000017945 */ /* 0x000fe20003800000 */
[----:B------:R-:W-:Y:S05]  /*1110*/  @P5 BRA `(.L_x_4919) ;  /* 0x0000004000005947 */ /* 0x000fea0003800000 */
[----:B------:R-:W-:Y:S01]  /*1120*/  HFMA2.MMA R79, -RZ, RZ, 0, 0 ;  /* 0x00000000ff4f7435 */ /* 0x000fe200000001ff */
[----:B------:R-:W-:Y:S05]  /*1130*/  @!P0 BRA `(.L_x_4920) ;  /* 0x0000006000008947 */ /* 0x000fea0003800000 */
[----:B-----5:R-:W-:Y:S01]  /*1140*/  PRMT R79, RZ, 0x5410, R6 ;  /* 0x00005410ff4f7816 */ /* 0x020fe20000000006 */
[----:B------:R-:W-:Y:S05]  /*1150*/  BRA `(.L_x_4920) ;  /* 0x0000004000007947 */ /* 0x000fea0003800000 */
.L_x_4919:
[----:B-----5:R-:W-:Y:S02]  /*1160*/  PRMT R79, RZ, 0x5410, R70 ;  /* 0x00005410ff4f7816 */ /* 0x020fe40000000046 */
[----:B------:R-:W-:-:S03]  /*1170*/  @P0 PRMT R56, RZ, 0x5410, R6 ;  /* 0x00005410ff380816 */ /* 0x000fc60000000006 */
[----:B------:R-:W-:-:S04]  /*1180*/  FMUL.FTZ R79, R79, c[0x0][0x1ec] ;  /* 0x00007b004f4f7a20 */ /* 0x000fc80000410000 */
[----:B------:R-:W-:Y:S02]  /*1190*/  @P0 FADD.FTZ R79, R56, R79 ;  /* 0x0000004f384f0221 */ /* 0x000fe40000010000 */
.L_x_4920:
[----:B------:R-:W-:Y:S05]  /*11a0*/  BSYNC B1 ;  /* 0x0000000000017941 */ /* 0x000fea0003800000 */
.L_x_4918:
[----:B------:R-:W-:Y:S01]  /*11b0*/  BSSY B1, `(.L_x_4921) ;  /* 0x000000a000017945 */ /* 0x000fe20003800000 */
[----:B------:R-:W-:Y:S05]  /*11c0*/  @P5 BRA `(.L_x_4922) ;  /* 0x0000004000005947 */ /* 0x000fea0003800000 */
[----:B------:R-:W-:Y:S01]  /*11d0*/  MOV R80, RZ ;  /* 0x000000ff00507202 */ /* 0x000fe20000000f00 */
[----:B------:R-:W-:Y:S05]  /*11e0*/  @!P0 BRA `(.L_x_4923) ;  /* 0x0000006000008947 */ /* 0x000fea0003800000 */
[----:B-----5:R-:W-:Y:S01]  /*11f0*/  PRMT R80, RZ, 0x7610, R6 ;  /* 0x00007610ff507816 */ /* 0x020fe20000000006 */
[----:B------:R-:W-:Y:S05]  /*1200*/  BRA `(.L_x_4923) ;  /* 0x0000004000007947 */ /* 0x000fea0003800000 */
.L_x_4922:
[----:B-----5:R-:W-:Y:S02]  /*1210*/  PRMT R80, RZ, 0x7610, R70 ;  /* 0x00007610ff507816 */ /* 0x020fe40000000046 */
[----:B------:R-:W-:-:S03]  /*1220*/  @P0 PRMT R57, RZ, 0x7610, R6 ;  /* 0x00007610ff390816 */ /* 0x000fc60000000006 */
[----:B------:R-:W-:-:S04]  /*1230*/  FMUL.FTZ R80, R80, c[0x0][0x1ec] ;  /* 0x00007b0050507a20 */ /* 0x000fc80000410000 */
[----:B------:R-:W-:Y:S02]  /*1240*/  @P0 FADD.FTZ R80, R57, R80 ;  /* 0x0000005039500221 */ /* 0x000fe40000010000 */
.L_x_4923:
[----:B------:R-:W-:Y:S05]  /*1250*/  BSYNC B1 ;  /* 0x0000000000017941 */ /* 0x000fea0003800000 */
.L_x_4921:
[----:B------:R-:W-:Y:S01]  /*1260*/  BSSY B1, `(.L_x_4924) ;  /* 0x000000a000017945 */ /* 0x000fe20003800000 */
[----:B------:R-:W-:Y:S05]  /*1270*/  @P5 BRA `(.L_x_4925) ;  /* 0x0000004000005947 */ /* 0x000fea0003800000 */
[----:B------:R-:W-:Y:S01]  /*1280*/  HFMA2.MMA R81, -RZ, RZ, 0, 0 ;  /* 0x00000000ff517435 */ /* 0x000fe200000001ff */
[----:B------:R-:W-:Y:S05]  /*1290*/  @!P0 BRA `(.L_x_4926) ;  /* 0x0000006000008947 */ /* 0x000fea0003800000 */
[----:B-----5:R-:W-:Y:S01]  /*12a0*/  PRMT R81, RZ, 0x5410, R7 ;  /* 0x00005410ff517816 */ /* 0x020fe20000000007 */
[----:B------:R-:W-:Y:S05]  /*12b0*/  BRA `(.L_x_4926) ;  /* 0x0000004000007947 */ /* 0x000fea0003800000 */
.L_x_4925:
[----:B-----5:R-:W-:Y:S02]  /*12c0*/  PRMT R81, RZ, 0x5410, R71 ;  /* 0x00005410ff517816 */ /* 0x020fe40000000047 */
[----:B------:R-:W-:-:S03]  /*12d0*/  @P0 PRMT R56, RZ, 0x5410, R7 ;  /* 0x00005410ff380816 */ /* 0x000fc60000000007 */
[----:B------:R-:W-:-:S04]  /*12e0*/  FMUL.FTZ R81, R81, c[0x0][0x1ec] ;  /* 0x00007b0051517a20 */ /* 0x000fc80000410000 */
[----:B------:R-:W-:Y:S02]  /*12f0*/  @P0 FADD.FTZ R81, R56, R81 ;  /* 0x0000005138510221 */ /* 0x000fe40000010000 */
.L_x_4926:
[----:B------:R-:W-:Y:S05]  /*1300*/  BSYNC B1 ;  /* 0x0000000000017941 */ /* 0x000fea0003800000 */
.L_x_4924:
[----:B------:R-:W-:Y:S01]  /*1310*/  BSSY B1, `(.L_x_4927) ;  /* 0x000000a000017945 */ /* 0x000fe20003800000 */
[----:B------:R-:W-:Y:S05]  /*1320*/  @P5 BRA `(.L_x_4928) ;  /* 0x0000004000005947 */ /* 0x000fea0003800000 */
[----:B------:R-:W-:Y:S01]  /*1330*/  MOV R82, RZ ;  /* 0x000000ff00527202 */ /* 0x000fe20000000f00 */
[----:B------:R-:W-:Y:S05]  /*1340*/  @!P0 BRA `(.L_x_4929) ;  /* 0x0000006000008947 */ /* 0x000fea0003800000 */
[----:B-----5:R-:W-:Y:S01]  /*1350*/  PRMT R82, RZ, 0x7610, R7 ;  /* 0x00007610ff527816 */ /* 0x020fe20000000007 */
[----:B------:R-:W-:Y:S05]  /*1360*/  BRA `(.L_x_4929) ;  /* 0x0000004000007947 */ /* 0x000fea0003800000 */
.L_x_4928:
[----:B-----5:R-:W-:Y:S02]  /*1370*/  PRMT R82, RZ, 0x7610, R71 ;  /* 0x00007610ff527816 */ /* 0x020fe40000000047 */
[----:B------:R-:W-:-:S03]  /*1380*/  @P0 PRMT R57, RZ, 0x7610, R7 ;  /* 0x00007610ff390816 */ /* 0x000fc60000000007 */
[----:B------:R-:W-:-:S04]  /*1390*/  FMUL.FTZ R82, R82, c[0x0][0x1ec] ;  /* 0x00007b0052527a20 */ /* 0x000fc80000410000 */
[----:B------:R-:W-:Y:S02]  /*13a0*/  @P0 FADD.FTZ R82, R57, R82 ;  /* 0x0000005239520221 */ /* 0x000fe40000010000 */
.L_x_4929:
[----:B------:R-:W-:Y:S05]  /*13b0*/  BSYNC B1 ;  /* 0x0000000000017941 */ /* 0x000fea0003800000 */
.L_x_4927:
        /* <DEDUP_REMOVED lines=9> */
.L_x_4905:
[----:B------:R-:W-:Y:S05]  /*1450*/  BSYNC B0 ;  /* 0x0000000000007941 */ /* 0x000fea0003800000 */
.L_x_4904:
        /* <DEDUP_REMOVED lines=17> */
.L_x_4933:
[----:B-1---5:R-:W-:Y:S02]  /*1570*/  PRMT R83, RZ, 0x5410, R68 ;  /* 0x00005410ff537816 */ /* 0x022fe40000000044 */
[----:B------:R-:W-:-:S03]  /*1580*/  @P0 PRMT R56, RZ, 0x5410, R4 ;  /* 0x00005410ff380816 */ /* 0x000fc60000000004 */
[----:B------:R-:W-:-:S04]  /*1590*/  FMUL.FTZ R83, R83, c[0x0][0x1ec] ;  /* 0x00007b0053537a20 */ /* 0x000fc80000410000 */
[----:B------:R-:W-:Y:S02]  /*15a0*/  @P0 FADD.FTZ R83, R56, R83 ;  /* 0x0000005338530221 */ /* 0x000fe40000010000 */
.L_x_4934:
[----:B------:R-:W-:Y:S05]  /*15b0*/  BSYNC B1 ;  /* 0x0000000000017941 */ /* 0x000fea0003800000 */
.L_x_4932:
[----:B------:R-:W-:Y:S01]  /*15c0*/  BSSY B1, `(.L_x_4935) ;  /* 0x000000a000017945 */ /* 0x000fe20003800000 */
[----:B------:R-:W-:Y:S05]  /*15d0*/  @P4 BRA `(.L_x_4936) ;  /* 0x0000004000004947 */ /* 0x000fea0003800000 */
[----:B------:R-:W-:Y:S01]  /*15e0*/  MOV R84, RZ ;  /* 0x000000ff00547202 */ /* 0x000fe20000000f00 */
[----:B------:R-:W-:Y:S05]  /*15f0*/  @!P0 BRA `(.L_x_4937) ;  /* 0x0000006000008947 */ /* 0x000fea0003800000 */
[----:B-----5:R-:W-:Y:S01]  /*1600*/  PRMT R84, RZ, 0x7610, R4 ;  /* 0x00007610ff547816 */ /* 0x020fe20000000004 */
[----:B------:R-:W-:Y:S05]  /*1610*/  BRA `(.L_x_4937) ;  /* 0x0000004000007947 */ /* 0x000fea0003800000 */
.L_x_4936:
[----:B-----5:R-:W-:Y:S02]  /*1620*/  PRMT R84, RZ, 0x7610, R68 ;  /* 0x00007610ff547816 */ /* 0x020fe40000000044 */
[----:B------:R-:W-:-:S03]  /*1630*/  @P0 PRMT R57, RZ, 0x7610, R4 ;  /* 0x00007610ff390816 */ /* 0x000fc60000000004 */
[----:B------:R-:W-:-:S04]  /*1640*/  FMUL.FTZ R84, R84, c[0x0][0x1ec] ;  /* 0x00007b0054547a20 */ /* 0x000fc80000410000 */
[----:B------:R-:W-:Y:S02]  /*1650*/  @P0 FADD.FTZ R84, R57, R84 ;  /* 0x0000005439540221 */ /* 0x000fe40000010000 */
.L_x_4937:
[----:B------:R-:W-:Y:S05]  /*1660*/  BSYNC B1 ;  /* 0x0000000000017941 */ /* 0x000fea0003800000 */
.L_x_4935:
[----:B------:R-:W-:Y:S01]  /*1670*/  BSSY B1, `(.L_x_4938) ;  /* 0x000000a000017945 */ /* 0x000fe20003800000 */
[----:B------:R-:W-:Y:S05]  /*1680*/  @P4 BRA `(.L_x_4939) ;  /* 0x0000004000004947 */ /* 0x000fea0003800000 */
[----:B------:R-:W-:Y:S01]  /*1690*/  HFMA2.MMA R85, -RZ, RZ, 0, 0 ;  /* 0x00000000ff557435 */ /* 0x000fe200000001ff */
[----:B------:R-:W-:Y:S05]  /*16a0*/  @!P0 BRA `(.L_x_4940) ;  /* 0x0000006000008947 */ /* 0x000fea0003800000 */
[----:B-----5:R-:W-:Y:S01]  /*16b0*/  PRMT R85, RZ, 0x5410, R5 ;  /* 0x00005410ff557816 */ /* 0x020fe20000000005 */
[----:B------:R-:W-:Y:S05]  /*16c0*/  BRA `(.L_x_4940) ;  /* 0x0000004000007947 */ /* 0x000fea0003800000 */
.L_x_4939:
[----:B-----5:R-:W-:Y:S02]  /*16d0*/  PRMT R85, RZ, 0x5410, R69 ;  /* 0x00005410ff557816 */ /* 0x020fe40000000045 */
[----:B------:R-:W-:-:S03]  /*16e0*/  @P0 PRMT R56, RZ, 0x5410, R5 ;  /* 0x00005410ff380816 */ /* 0x000fc60000000005 */
[----:B------:R-:W-:-:S04]  /*16f0*/  FMUL.FTZ R85, R85, c[0x0][0x1ec] ;  /* 0x00007b0055557a20 */ /* 0x000fc80000410000 */
[----:B------:R-:W-:Y:S02]  /*1700*/  @P0 FADD.FTZ R85, R56, R85 ;  /* 0x0000005538550221 */ /* 0x000fe40000010000 */
.L_x_4940:
[----:B------:R-:W-:Y:S05]  /*1710*/  BSYNC B1 ;  /* 0x0000000000017941 */ /* 0x000fea0003800000 */
.L_x_4938:
[----:B------:R-:W-:Y:S01]  /*1720*/  BSSY B1, `(.L_x_4941) ;  /* 0x000000a000017945 */ /* 0x000fe20003800000 */
[----:B------:R-:W-:Y:S05]  /*1730*/  @P4 BRA `(.L_x_4942) ;  /* 0x0000004000004947 */ /* 0x000fea0003800000 */
[----:B------:R-:W-:Y:S01]  /*1740*/  MOV R86, RZ ;  /* 0x000000ff00567202 */ /* 0x000fe20000000f00 */
[----:B------:R-:W-:Y:S05]  /*1750*/  @!P0 BRA `(.L_x_4943) ;  /* 0x0000006000008947 */ /* 0x000fea0003800000 */
[----:B-----5:R-:W-:Y:S01]  /*1760*/  PRMT R86, RZ, 0x7610, R5 ;  /* 0x00007610ff567816 */ /* 0x020fe20000000005 */
[----:B------:R-:W-:Y:S05]  /*1770*/  BRA `(.L_x_4943) ;  /* 0x0000004000007947 */ /* 0x000fea0003800000 */
.L_x_4942:
[----:B-----5:R-:W-:Y:S02]  /*1780*/  PRMT R86, RZ, 0x7610, R69 ;  /* 0x00007610ff567816 */ /* 0x020fe40000000045 */
[----:B------:R-:W-:-:S03]  /*1790*/  @P0 PRMT R57, RZ, 0x7610, R5 ;  /* 0x00007610ff390816 */ /* 0x000fc60000000005 */
[----:B------:R-:W-:-:S04]  /*17a0*/  FMUL.FTZ R86, R86, c[0x0][0x1ec] ;  /* 0x00007b0056567a20 */ /* 0x000fc80000410000 */
[----:B------:R-:W-:Y:S02]  /*17b0*/  @P0 FADD.FTZ R86, R57, R86 ;  /* 0x0000005639560221 */ /* 0x000fe40000010000 */
.L_x_4943:
[----:B------:R-:W-:Y:S05]  /*17c0*/  BSYNC B1 ;  /* 0x0000000000017941 */ /* 0x000fea0003800000 */
.L_x_4941:
[----:B------:R-:W-:Y:S01]  /*17d0*/  BSSY B1, `(.L_x_4944) ;  /* 0x000000a000017945 */ /* 0x000fe20003800000 */
[----:B------:R-:W-:Y:S05]  /*17e0*/  @P4 BRA `(.L_x_4945) ;  /* 0x0000004000004947 */ /* 0x000fea0003800000 */
[----:B------:R-:W-:Y:S01]  /*17f0*/  HFMA2.MMA R87, -RZ, RZ, 0, 0 ;  /* 0x00000000ff577435 */ /* 0x000fe200000001ff */
[----:B------:R-:W-:Y:S05]  /*1800*/  @!P0 BRA `(.L_x_4946) ;  /* 0x0000006000008947 */ /* 0x000fea0003800000 */
[----:B-----5:R-:W-:Y:S01]  /*1810*/  PRMT R87, RZ, 0x5410, R6 ;  /* 0x00005410ff577816 */ /* 0x020fe20000000006 */
[----:B------:R-:W-:Y:S05]  /*1820*/  BRA `(.L_x_4946) ;  /* 0x0000004000007947 */ /* 0x000fea0003800000 */
.L_x_4945:
[----:B-----5:R-:W-:Y:S02]  /*1830*/  PRMT R87, RZ, 0x5410, R70 ;  /* 0x00005410ff577816 */ /* 0x020fe40000000046 */
[----:B------:R-:W-:-:S03]  /*1840*/  @P0 PRMT R56, RZ, 0x5410, R6 ;  /* 0x00005410ff380816 */ /* 0x000fc60000000006 */
[----:B------:R-:W-:-:S04]  /*1850*/  FMUL.FTZ R87, R87, c[0x0][0x1ec] ;  /* 0x00007b0057577a20 */ /* 0x000fc80000410000 */
[----:B------:R-:W-:Y:S02]  /*1860*/  @P0 FADD.FTZ R87, R56, R87 ;  /* 0x0000005738570221 */ /* 0x000fe40000010000 */
.L_x_4946:
[----:B------:R-:W-:Y:S05]  /*1870*/  BSYNC B1 ;  /* 0x0000000000017941 */ /* 0x000fea0003800000 */
.L_x_4944:
[----:B------:R-:W-:Y:S01]  /*1880*/  BSSY B1, `(.L_x_4947) ;  /* 0x000000a000017945 */ /* 0x000fe20003800000 */
[----:B------:R-:W-:Y:S05]  /*1890*/  @P4 BRA `(.L_x_4948) ;  /* 0x0000004000004947 */ /* 0x000fea0003800000 */
[----:B------:R-:W-:Y:S01]  /*18a0*/  MOV R88, RZ ;  /* 0x000000ff00587202 */ /* 0x000fe20000000f00 */
[----:B------:R-:W-:Y:S05]  /*18b0*/  @!P0 BRA `(.L_x_4949) ;  /* 0x0000006000008947 */ /* 0x000fea0003800000 */
[----:B-----5:R-:W-:Y:S01]  /*18c0*/  PRMT R88, RZ, 0x7610, R6 ;  /* 0x00007610ff587816 */ /* 0x020fe20000000006 */
[----:B------:R-:W-:Y:S05]  /*18d0*/  BRA `(.L_x_4949) ;  /* 0x0000004000007947 */ /* 0x000fea0003800000 */
.L_x_4948:
[----:B-----5:R-:W-:Y:S02]  /*18e0*/  PRMT R88, RZ, 0x7610, R70 ;  /* 0x00007610ff587816 */ /* 0x020fe40000000046 */
[----:B------:R-:W-:-:S03]  /*18f0*/  @P0 PRMT R57, RZ, 0x7610, R6 ;  /* 0x00007610ff390816 */ /* 0x000fc60000000006 */
[----:B------:R-:W-:-:S04]  /*1900*/  FMUL.FTZ R88, R88, c[0x0][0x1ec] ;  /* 0x00007b0058587a20 */ /* 0x000fc80000410000 */
[----:B------:R-:W-:Y:S02]  /*1910*/  @P0 FADD.FTZ R88, R57, R88 ;  /* 0x0000005839580221 */ /* 0x000fe40000010000 */
.L_x_4949:
[----:B------:R-:W-:Y:S05]  /*1920*/  BSYNC B1 ;  /* 0x0000000000017941 */ /* 0x000fea0003800000 */
.L_x_4947:
[----:B------:R-:W-:Y:S01]  /*1930*/  BSSY B1, `(.L_x_4950) ;  /* 0x000000a000017945 */ /* 0x000fe20003800000 */
[----:B------:R-:W-:Y:S05]  /*1940*/  @P4 BRA `(.L_x_4951) ;  /* 0x0000004000004947 */ /* 0x000fea0003800000 */
[----:B------:R-:W-:Y:S01]  /*1950*/  HFMA2.MMA R89, -RZ, RZ, 0, 0 ;  /* 0x00000000ff597435 */ /* 0x000fe200000001ff */
[----:B------:R-:W-:Y:S05]  /*1960*/  @!P0 BRA `(.L_x_4952) ;  /* 0x0000006000008947 */ /* 0x000fea0003800000 */
[----:B-----5:R-:W-:Y:S01]  /*1970*/  PRMT R89, RZ, 0x5410, R7 ;  /* 0x00005410ff597816 */ /* 0x020fe20000000007 */
[----:B------:R-:W-:Y:S05]  /*1980*/  BRA `(.L_x_4952) ;  /* 0x0000004000007947 */ /* 0x000fea0003800000 */
.L_x_4951:
[----:B-----5:R-:W-:Y:S02]  /*1990*/  PRMT R89, RZ, 0x5410, R71 ;  /* 0x00005410ff597816 */ /* 0x020fe40000000047 */
[----:B------:R-:W-:-:S03]  /*19a0*/  @P0 PRMT R56, RZ, 0x5410, R7 ;  /* 0x00005410ff380816 */ /* 0x000fc60000000007 */
[----:B------:R-:W-:-:S04]  /*19b0*/  FMUL.FTZ R89, R89, c[0x0][0x1ec] ;  /* 0x00007b0059597a20 */ /* 0x000fc80000410000 */
[----:B------:R-:W-:Y:S02]  /*19c0*/  @P0 FADD.FTZ R89, R56, R89 ;  /* 0x0000005938590221 */ /* 0x000fe40000010000 */
.L_x_4952:
[----:B------:R-:W-:Y:S05]  /*19d0*/  BSYNC B1 ;  /* 0x0000000000017941 */ /* 0x000fea0003800000 */
.L_x_4950:
[----:B------:R-:W-:Y:S01]  /*19e0*/  BSSY B1, `(.L_x_4953) ;  /* 0x000000a000017945 */ /* 0x000fe20003800000 */
[----:B------:R-:W-:Y:S05]  /*19f0*/  @P4 BRA `(.L_x_4954) ;  /* 0x0000004000004947 */ /* 0x000fea0003800000 */
[----:B------:R-:W-:Y:S01]  /*1a00*/  MOV R90, RZ ;  /* 0x000000ff005a7202 */ /* 0x000fe20000000f00 */
[----:B------:R-:W-:Y:S05]  /*1a10*/  @!P0 BRA `(.L_x_4955) ;  /* 0x0000006000008947 */ /* 0x000fea0003800000 */
[----:B-----5:R-:W-:Y:S01]  /*1a20*/  PRMT R90, RZ, 0x7610, R7 ;  /* 0x00007610ff5a7816 */ /* 0x020fe20000000007 */
[----:B------:R-:W-:Y:S05]  /*1a30*/  BRA `(.L_x_4955) ;  /* 0x0000004000007947 */ /* 0x000fea0003800000 */
.L_x_4954:
[----:B-----5:R-:W-:Y:S02]  /*1a40*/  PRMT R90, RZ, 0x7610, R71 ;  /* 0x00007610ff5a7816 */ /* 0x020fe40000000047 */
[----:B------:R-:W-:-:S03]  /*1a50*/  @P0 PRMT R57, RZ, 0x7610, R7 ;  /* 0x00007610ff390816 */ /* 0x000fc60000000007 */
[----:B------:R-:W-:-:S04]  /*1a60*/  FMUL.FTZ R90, R90, c[0x0][0x1ec] ;  /* 0x00007b005a5a7a20 */ /* 0x000fc80000410000 */
[----:B------:R-:W-:Y:S02]  /*1a70*/  @P0 FADD.FTZ R90, R57, R90 ;  /* 0x0000005a395a0221 */ /* 0x000fe40000010000 */
.L_x_4955:
[----:B------:R-:W-:Y:S05]  /*1a80*/  BSYNC B1 ;  /* 0x0000000000017941 */ /* 0x000fea0003800000 */
.L_x_4953:
[----:B------:R-:W-:Y:S01]  /*1a90*/  HFMA2.MMA R93, -RZ, RZ, 0, 9.5367431640625e-07 ;  /* 0x00000010ff5d7435 */ /* 0x000fe200000001ff */
[----:B------:R-:W-:Y:S02]  /*1aa0*/  F2FP.BF16.PACK_AB R59, R90, R89 ;  /* 0x000000595a3b723e */ /* 0x000fe400000010ff */
[----:B------:R-:W-:Y:S02]  /*1ab0*/  F2FP.BF16.PACK_AB R58, R88, R87 ;  /* 0x00000057583a723e */ /* 0x000fe400000010ff */
[----:B------:R-:W-:Y:S02]  /*1ac0*/  F2FP.BF16.PACK_AB R57, R86, R85 ;  /* 0x000000555639723e */ /* 0x000fe400000010ff */
[----:B------:R-:W-:-:S03]  /*1ad0*/  F2FP.BF16.PACK_AB R56, R84, R83 ;  /* 0x000000535438723e */ /* 0x000fc600000010ff */
[----:B------:R-:W-:-:S05]  /*1ae0*/  IMAD.WIDE.U32 R92, R96, R93, c[0x0][0x188] ;  /* 0x00006200605c7625 */ /* 0x000fca00078e005d */
[----:B------:R1:W-:Y:S02]  /*1af0*/  STG.E.128 [R92.64], R56 ;  /* 0x000000385c007986 */ /* 0x0003e4000c101d04 */
.L_x_4931:
[----:B------:R-:W-:Y:S05]  /*1b00*/  BSYNC B0 ;  /* 0x0000000000007941 */ /* 0x000fea0003800000 */
.L_x_4930:
[----:B-1----:R-:W-:Y:S01]  /*1b10*/  FADD.FTZ R57, RZ, R63 ;  /* 0x0000003fff397221 */ /* 0x002fe20000010000 */
        /* <DEDUP_REMOVED lines=32> */
.L_x_4966:
[----:B--2---:R-:W-:Y:S01]  /*1d20*/  FADD.FTZ R57, R56, R57 ;  /* 0x0000003938397221 */ /* 0x004fe20000010000 */
[----:B------:R-:W-:Y:S05]  /*1d30*/  BRA.DIV ~URZ, `(.L_x_4957) ;  /* 0x000011327f007947 */ /* 0x000fea000b800000 */
[----:B-1----:R-:W1:Y:S02]  /*1d40*/  SHFL.BFLY PT, R56, R57, 0x2, 0x1f ;  /* 0x0c401f0039387f89 */ /* 0x002e6400000e0000 */
[----:B-1----:R-:W-:-:S05]  /*1d50*/  FADD.FTZ R57, R57, R56 ;  /* 0x0000003839397221 */ /* 0x002fca0000010000 */
[----:B------:R-:W1:Y:S02]  /*1d60*/  SHFL.BFLY PT, R56, R57, 0x4, 0x1f ;  /* 0x0c801f0039387f89 */ /* 0x000e6400000e0000 */
[----:B-1----:R-:W-:-:S05]  /*1d70*/  FADD.FTZ R58, R57, R56 ;  /* 0x00000038393a7221 */ /* 0x002fca0000010000 */
[----:B------:R-:W1:Y:S02]  /*1d80*/  SHFL.BFLY PT, R59, R58, 0x8, 0x1f ;  /* 0x0d001f003a3b7f89 */ /* 0x000e6400000e0000 */
[----:B-1----:R-:W-:-:S05]  /*1d90*/  FADD.FTZ R59, R58, R59 ;  /* 0x0000003b3a3b7221 */ /* 0x002fca0000010000 */
[----:B------:R-:W1:Y:S02]  /*1da0*/  SHFL.BFLY PT, R56, R59, 0x10, 0x1f ;  /* 0x0e001f003b387f89 */ /* 0x000e6400000e0000 */
[----:B-1----:R-:W-:-:S04]  /*1db0*/  FADD.FTZ R56, R59, R56 ;  /* 0x000000383b387221 */ /* 0x002fc80000010000 */
[----:B0-----:R-:W-:-:S04]  /*1dc0*/  FMUL.FTZ R56, R3, R56 ;  /* 0x0000003803387220 */ /* 0x001fc80000410000 */
        /* <DEDUP_REMOVED lines=58> */
.L_x_4967:
        /* <DEDUP_REMOVED lines=17> */
[----:B------:R-:W1:Y:S04]  /*2280*/  SHFL.DOWN PT, R93, R58, 0x4, 0x1f ;  /* 0x08801f003a5d7f89 */ /* 0x000e6800000e0000 */
[----:B------:R2:W3:Y:S01]  /*2290*/  @!P0 LDS.64 R56, [R92.X8] ;  /* 0x000000005c388984 */ /* 0x0004e20000008a00 */
[----:B------:R-:W-:-:S02]  /*22a0*/  ISETP.NE.AND P0, PT, RZ, UR6, PT ;  /* 0x00000006ff007c0c */ /* 0x000fc4000bf05270 */
[----:B01----:R-:W-:Y:S01]  /*22b0*/  IADD3 R96, R93, R58, RZ ;  /* 0x0000003a5d607210 */ /* 0x003fe20007ffe0ff */
[----:B------:R-:W-:Y:S04]  /*22c0*/  I2F R100, R93 ;  /* 0x0000005d00647306 */ /* 0x000fe80000201400 */
[----:B------:R-:W0:Y:S04]  /*22d0*/  SHFL.DOWN PT, R103, R96, 0x2, 0x1f ;  /* 0x08401f0060677f89 */ /* 0x000e2800000e0000 */
[----:B------:R-:W2:Y:S08]  /*22e0*/  I2F R98, R96 ;  /* 0x0000006000627306 */ /* 0x000eb00000201400 */
[----:B--2---:R-:W1:Y:S01]  /*22f0*/  MUFU.RCP R92, R98 ;  /* 0x00000062005c7308 */ /* 0x004e620000001000 */
[----:B---3--:R-:W2:Y:S01]  /*2300*/  SHFL.DOWN PT, R97, R56, 0x4, 0x1f ;  /* 0x08801f0038617f89 */ /* 0x008ea200000e0000 */
[----:B0-----:R-:W-:-:S03]  /*2310*/  IADD3 R102, R96, R103, RZ ;  /* 0x0000006760667210 */ /* 0x001fc60007ffe0ff */
        /* <DEDUP_REMOVED lines=20> */
[----:B--2---:R-:W-:Y:S01]  /*2460*/  FMUL.FTZ R99, R93, R94 ;  /* 0x0000005e5d637220 */ /* 0x004fe20000410000 */
[----:B------:R-:W-:Y:S01]  /*2470*/  IADD3 R94, R102, R105, RZ ;  /* 0x00000069665e7210 */ /* 0x000fe20007ffe0ff */
[----:B------:R-:W-:Y:S01]  /*2480*/  FMUL.FTZ R97, R98, R97 ;  /* 0x0000006162617220 */ /* 0x000fe20000410000 */
[----:B------:R-:W-:Y:S01]  /*2490*/  I2F R105, R105 ;  /* 0x0000006900697306 */ /* 0x000fe20000201400 */
[----:B-1----:R-:W-:Y:S01]  /*24a0*/  FADD.FTZ R92, R57, R92 ;  /* 0x0000005c395c7221 */ /* 0x002fe20000010000 */
        /* <DEDUP_REMOVED lines=12> */
[----:B------:R-:W-:Y:S01]  /*2570*/  MOV R92, c[0x0][0x1e0] ;  /* 0x00007800005c7a02 */ /* 0x000fe20000000f00 */
[----:B------:R-:W-:-:S02]  /*2580*/  FMUL.FTZ R97, R97, R105 ;  /* 0x0000006961617220 */ /* 0x000fc40000410000 */
[C---:B-1----:R-:W-:Y:S02]  /*2590*/  FMUL.FTZ R58, R93.reuse, R58 ;  /* 0x0000003a5d3a7220 */ /* 0x042fe40000410000 */
[----:B------:R-:W-:-:S03]  /*25a0*/  FFMA.FTZ R93, R93, R97, R56 ;  /* 0x000000615d5d7223 */ /* 0x000fc60000010038 */
[----:B------:R0:W1:Y:S04]  /*25b0*/  SHFL.IDX PT, R99, R58, RZ, 0x1f ;  /* 0x00001fff3a637589 */ /* 0x00006800000e0000 */
[----:B------:R-:W2:Y:S01]  /*25c0*/  SHFL.IDX PT, R93, R93, RZ, 0x1f ;  /* 0x00001fff5d5d7589 */ /* 0x000ea200000e0000 */
[----:B0-----:R-:W-:-:S04]  /*25d0*/  @!P4 LEA R58, P6, R60, c[0x0][0x1a8], 0x2 ;  /* 0x00006a003c3aca11 */ /* 0x001fc800078c10ff */
[----:B------:R-:W-:Y:S01]  /*25e0*/  @!P4 LEA.HI.X R59, R60, c[0x0][0x1ac], R95, 0x2, P6 ;  /* 0x00006b003c3bca11 */ /* 0x000fe200030f145f */
[----:B-1----:R-:W-:-:S05]  /*25f0*/  FMUL.FTZ R56, R99, R99 ;  /* 0x0000006363387220 */ /* 0x002fca0000410000 */
[----:B------:R-:W-:Y:S01]  /*2600*/  FSEL R57, R56, RZ, P0 ;  /* 0x000000ff38397208 */ /* 0x000fe20000000000 */
[----:B--2---:R-:W-:-:S04]  /*2610*/  FFMA.FTZ R56, R93, R92, c[0x0][0x228] ;  /* 0x00008a005d387623 */ /* 0x004fc8000001005c */
[----:B------:R-:W-:Y:S01]  /*2620*/  FADD.FTZ R97, R56, R57 ;  /* 0x0000003938617221 */ /* 0x000fe20000010000 */
[----:B------:R-:W-:-:S04]  /*2630*/  @!P4 LEA R56, P5, R60, c[0x0][0x1a0], 0x2 ;  /* 0x000068003c38ca11 */ /* 0x000fc800078a10ff */
[----:B------:R-:W-:Y:S01]  /*2640*/  @!P4 LEA.HI.X R57, R60, c[0x0][0x1a4], R95, 0x2, P5 ;  /* 0x000069003c39ca11 */ /* 0x000fe200028f145f */
[----:B------:R-:W0:Y:S04]  /*2650*/  MUFU.RSQ R97, R97 ;  /* 0x0000006100617308 */ /* 0x000e280000001400 */
[----:B------:R1:W-:Y:S04]  /*2660*/  @!P4 STG.E [R56.64], R99 ;  /* 0x000000633800c986 */ /* 0x0003e8000c101904 */
        /* <DEDUP_REMOVED lines=22> */
[C---:B------:R-:W-:Y:S01]  /*27d0*/  FMUL.FTZ R59, R97.reuse, R92 ;  /* 0x0000005c613b7220 */ /* 0x040fe20000410000 */
        /* <DEDUP_REMOVED lines=13> */
[----:B------:R-:W-:Y:S01]  /*28b0*/  FFMA.FTZ R95, R42, R95, R50 ;  /* 0x0000005f2a5f7223 */ /* 0x000fe20000010032 */
[----:B------:R-:W-:Y:S01]  /*28c0*/  F2FP.BF16.PACK_AB R57, R96, R59 ;  /* 0x0000003b6039723e */ /* 0x000fe200000010ff */
[----:B------:R-:W-:Y:S01]  /*28d0*/  FFMA.FTZ R104, R43, R104, R51 ;  /* 0x000000682b687223 */ /* 0x000fe20000010033 */
[----:B------:R-:W-:Y:S01]  /*28e0*/  F2FP.BF16.PACK_AB R58, R93, R58 ;  /* 0x0000003a5d3a723e */ /* 0x000fe200000010ff */
[C---:B------:R-:W-:Y:S01]  /*28f0*/  IMAD.WIDE.U32 R92, R91.reuse, R92, c[0x0][0x208] ;  /* 0x000082005b5c7625 */ /* 0x040fe200078e005c */
[----:B------:R-:W-:-:S02]  /*2900*/  IADD3 R91, R91, 0x100, RZ ;  /* 0x000001005b5b7810 */ /* 0x000fc40007ffe0ff */
[----:B------:R-:W-:-:S05]  /*2910*/  F2FP.BF16.PACK_AB R59, R104, R95 ;  /* 0x0000005f683b723e */ /* 0x000fca00000010ff */
[----:B------:R0:W-:Y:S02]  /*2920*/  STG.E.128 [R92.64], R56 ;  /* 0x000000385c007986 */ /* 0x0001e4000c101d04 */
.L_x_4961:
[----:B------:R-:W-:Y:S05]  /*2930*/  BSYNC B1 ;  /* 0x0000000000017941 */ /* 0x000fea0003800000 */
.L_x_4960:
[----:B------:R-:W-:Y:S01]  /*2940*/  BSSY B1, `(.L_x_4962) ;  /* 0x0000022000017945 */ /* 0x000fe20003800000 */
        /* <DEDUP_REMOVED lines=18> */
[----:B------:R-:W-:Y:S02]  /*2a70*/  FFMA.FTZ R56, R28, R57, R36 ;  /* 0x000000391c387223 */ /* 0x000fe40000010024 */
[----:B------:R-:W-:Y:S02]  /*2a80*/  FFMA.FTZ R57, R29, R58, R37 ;  /* 0x0000003a1d397223 */ /* 0x000fe40000010025 */
[----:B------:R-:W-:-:S02]  /*2a90*/  FFMA.FTZ R58, R24, R93, R32 ;  /* 0x0000005d183a7223 */ /* 0x000fc40000010020 */
        /* <DEDUP_REMOVED lines=12> */
.L_x_4963:
[----:B------:R-:W-:Y:S05]  /*2b60*/  BSYNC B1 ;  /* 0x0000000000017941 */ /* 0x000fea0003800000 */
.L_x_4962:
        /* <DEDUP_REMOVED lines=28> */
[----:B------:R-:W-:Y:S01]  /*2d30*/  IMAD.WIDE.U32 R92, R91, R98, c[0x0][0x208] ;  /* 0x000082005b5c7625 */ /* 0x000fe200078e0062 */
[----:B------:R-:W-:-:S02]  /*2d40*/  F2FP.BF16.PACK_AB R59, R94, R59 ;  /* 0x0000003b5e3b723e */ /* 0x000fc400000010ff */
[----:B------:R-:W-:-:S05]  /*2d50*/  F2FP.BF16.PACK_AB R57, R96, R57 ;  /* 0x000000396039723e */ /* 0x000fca00000010ff */
[----:B------:R0:W-:Y:S02]  /*2d60*/  STG.E.128 [R92.64], R56 ;  /* 0x000000385c007986 */ /* 0x0001e4000c101d04 */
.L_x_4959:
[----:B-1----:R-:W-:Y:S05]  /*2d70*/  BSYNC B0 ;  /* 0x0000000000007941 */ /* 0x002fea0003800000 */
.L_x_4958:
[----:B------:R-:W-:Y:S02]  /*2d80*/  IADD3 R60, R60, c[0x0][0x160], RZ ;  /* 0x000058003c3c7a10 */ /* 0x000fe40007ffe0ff */
[----:B------:R-:W-:Y:S02]  /*2d90*/  LOP3.LUT P4, RZ, R61, 0xff, RZ, 0xc0, !PT ;  /* 0x000000ff3dff7812 */ /* 0x000fe4000788c0ff */
[----:B------:R-:W-:Y:S02]  /*2da0*/  ISETP.GE.AND P0, PT, R60, c[0x0][0x164], PT ;  /* 0x000059003c007a0c */ /* 0x000fe40003f06270 */
[----:B------:R-:W-:-:S11]  /*2db0*/  SEL R61, RZ, 0x1, P4 ;  /* 0x00000001ff3d7807 */ /* 0x000fd60002000000 */
[----:B0-----:R-:W-:Y:S01]  /*2dc0*/  @P0 CALL.REL.NOINC `(.L_x_4964) ;  /* 0x0000001000000944 */ /* 0x001fe20003c00000 */
[----:B------:R-:W-:Y:S05]  /*2dd0*/  BRA `(.L_x_4965) ;  /* 0xffffd7c000007947 */ /* 0x000fea000383ffff */
.L_x_4964:
[----:B------:R-:W-:Y:S05]  /*2de0*/  EXIT ;  /* 0x000000000000794d */ /* 0x000fea0003800000 */
.L_x_4956:
[----:B------:R-:W-:Y:S01]  /*2df0*/  HFMA2.MMA R94, -RZ, RZ, 0, 5.9604644775390625e-08 ;  /* 0x00000001ff5e7435 */ /* 0x000fe200000001ff */
[----:B------:R-:W-:Y:S02]  /*2e00*/  MOV R57, R56 ;  /* 0x0000003800397202 */ /* 0x000fe40000000f00 */
[----:B------:R-:W-:Y:S02]  /*2e10*/  MOV R97, 0x1f ;  /* 0x0000001f00617802 */ /* 0x000fe40000000f00 */
[----:B------:R-:W-:Y:S02]  /*2e20*/  MOV R98, 0xffffffff ;  /* 0xffffffff00627802 */ /* 0x000fe40000000f00 */
[----:B------:R-:W-:Y:S02]  /*2e30*/  MOV R58, 0x2e50 ;  /* 0x00002e50003a7802 */ /* 0x000fe40000000f00 */
[----:B0----5:R-:W-:Y:S05]  /*2e40*/  CALL.REL.NOINC `($__internal_34_$__cuda_sm70_shflsync_bfly_p) ;  /* 0x000006b000007944 */ /* 0x021fea0003c00000 */
[----:B01----:R-:W-:Y:S01]  /*2e50*/  MOV R57, R97 ;  /* 0x0000006100397202 */ /* 0x003fe20000000f00 */
[----:B------:R-:W-:Y:S05]  /*2e60*/  BRA `(.L_x_4966) ;  /* 0xffffeeb000007947 */ /* 0x000fea000383ffff */
.L_x_4957:
[----:B------:R-:W-:Y:S01]  /*2e70*/  HFMA2.MMA R94, -RZ, RZ, 0, 1.1920928955078125e-07 ;  /* 0x00000002ff5e7435 */ /* 0x000fe200000001ff */
[----:B------:R-:W-:Y:S02]  /*2e80*/  MOV R97, 0x1f ;  /* 0x0000001f00617802 */ /* 0x000fe40000000f00 */
[----:B------:R-:W-:-:S02]  /*2e90*/  MOV R98, 0xffffffff ;  /* 0xffffffff00627802 */ /* 0x000fc40000000f00 */
[----:B------:R-:W-:Y:S02]  /*2ea0*/  MOV R58, 0x2ec0 ;  /* 0x00002ec0003a7802 */ /* 0x000fe40000000f00 */
[----:B01---5:R-:W-:Y:S05]  /*2eb0*/  CALL.REL.NOINC `($__internal_34_$__cuda_sm70_shflsync_bfly_p) ;  /* 0x0000064000007944 */ /* 0x023fea0003c00000 */
[----:B0-----:R-:W-:Y:S01]  /*2ec0*/  HFMA2.MMA R94, -RZ, RZ, 0, 2.384185791015625e-07 ;  /* 0x00000004ff5e7435 */ /* 0x001fe200000001ff */
[----:B-1----:R-:W-:Y:S01]  /*2ed0*/  FADD.FTZ R57, R57, R97 ;  /* 0x0000006139397221 */ /* 0x002fe20000010000 */
[----:B------:R-:W-:Y:S02]  /*2ee0*/  MOV R97, 0x1f ;  /* 0x0000001f00617802 */ /* 0x000fe40000000f00 */
[----:B------:R-:W-:Y:S02]  /*2ef0*/  MOV R98, 0xffffffff ;  /* 0xffffffff00627802 */ /* 0x000fe40000000f00 */
[----:B------:R-:W-:Y:S02]  /*2f00*/  MOV R58, 0x2f20 ;  /* 0x00002f20003a7802 */ /* 0x000fe40000000f00 */
[----:B------:R-:W-:Y:S05]  /*2f10*/  CALL.REL.NOINC `($__internal_34_$__cuda_sm70_shflsync_bfly_p) ;  /* 0x000005e000007944 */ /* 0x000fea0003c00000 */
[----:B0-----:R-:W-:Y:S01]  /*2f20*/  HFMA2.MMA R94, -RZ, RZ, 0, 4.76837158203125e-07 ;  /* 0x00000008ff5e7435 */ /* 0x001fe200000001ff */
[----:B-1----:R-:W-:Y:S01]  /*2f30*/  FADD.FTZ R57, R57, R97 ;  /* 0x0000006139397221 */ /* 0x002fe20000010000 */
[----:B------:R-:W-:Y:S02]  /*2f40*/  MOV R97, 0x1f ;  /* 0x0000001f00617802 */ /* 0x000fe40000000f00 */
[----:B------:R-:W-:-:S02]  /*2f50*/  MOV R98, 0xffffffff ;  /* 0xffffffff00627802 */ /* 0x000fc40000000f00 */
[----:B------:R-:W-:Y:S02]  /*2f60*/  MOV R58, 0x2f80 ;  /* 0x00002f80003a7802 */ /* 0x000fe40000000f00 */
[----:B------:R-:W-:Y:S05]  /*2f70*/  CALL.REL.NOINC `($__internal_34_$__cuda_sm70_shflsync_bfly_p) ;  /* 0x0000058000007944 */ /* 0x000fea0003c00000 */
[----:B0-----:R-:W-:Y:S01]  /*2f80*/  HFMA2.MMA R94, -RZ, RZ, 0, 9.5367431640625e-07 ;  /* 0x00000010ff5e7435 */ /* 0x001fe200000001ff */
[----:B-1----:R-:W-:Y:S01]  /*2f90*/  FADD.FTZ R57, R57, R97 ;  /* 0x0000006139397221 */ /* 0x002fe20000010000 */
[----:B------:R-:W-:Y:S02]  /*2fa0*/  MOV R97, 0x1f ;  /* 0x0000001f00617802 */ /* 0x000fe40000000f00 */
[----:B------:R-:W-:Y:S02]  /*2fb0*/  MOV R98, 0xffffffff ;  /* 0xffffffff00627802 */ /* 0x000fe40000000f00 */
[----:B------:R-:W-:Y:S02]  /*2fc0*/  MOV R58, 0x2fe0 ;  /* 0x00002fe0003a7802 */ /* 0x000fe40000000f00 */
[----:B------:R-:W-:Y:S05]  /*2fd0*/  CALL.REL.NOINC `($__internal_34_$__cuda_sm70_shflsync_bfly_p) ;  /* 0x0000052000007944 */ /* 0x000fea0003c00000 */
[----:B-1----:R-:W-:Y:S01]  /*2fe0*/  FADD.FTZ R56, R57, R97 ;  /* 0x0000006139387221 */ /* 0x002fe20000010000 */
[----:B------:R-:W-:Y:S02]  /*2ff0*/  MOV R97, 0x1f ;  /* 0x0000001f00617802 */ /* 0x000fe40000000f00 */
[----:B0-----:R-:W-:Y:S01]  /*3000*/  MOV R98, 0xffffffff ;  /* 0xffffffff00627802 */ /* 0x001fe20000000f00 */
        /* <DEDUP_REMOVED lines=52> */
[----:B------:R-:W-:Y:S05]  /*3350*/  CALL.REL.NOINC `($__internal_34_$__cuda_sm70_shflsync_bfly_p) ;  /* 0x000001a000007944 */ /* 0x000fea0003c00000 */
[----:B0-----:R-:W-:Y:S01]  /*3360*/  HFMA2.MMA R94, -RZ, RZ, 0, 1.1920928955078125e-07 ;  /* 0x00000002ff5e7435 */ /* 0x001fe200000001ff */
[----:B-1----:R-:W-:Y:S01]  /*3370*/  FADD.FTZ R57, R57, R97 ;  /* 0x0000006139397221 */ /* 0x002fe20000010000 */
[----:B------:R-:W-:Y:S02]  /*3380*/  MOV R97, 0x1f ;  /* 0x0000001f00617802 */ /* 0x000fe40000000f00 */
[----:B------:R-:W-:Y:S02]  /*3390*/  MOV R98, 0xffffffff ;  /* 0xffffffff00627802 */ /* 0x000fe40000000f00 */
[----:B------:R-:W-:Y:S02]  /*33a0*/  MOV R58, 0x33c0 ;  /* 0x000033c0003a7802 */ /* 0x000fe40000000f00 */
[----:B------:R-:W-:Y:S05]  /*33b0*/  CALL.REL.NOINC `($__internal_34_$__cuda_sm70_shflsync_bfly_p) ;  /* 0x0000014000007944 */ /* 0x000fea0003c00000 */
[----:B0-----:R-:W-:Y:S01]  /*33c0*/  HFMA2.MMA R94, -RZ, RZ, 0, 2.384185791015625e-07 ;  /* 0x00000004ff5e7435 */ /* 0x001fe200000001ff */
[----:B-1----:R-:W-:Y:S01]  /*33d0*/  FADD.FTZ R57, R57, R97 ;  /* 0x0000006139397221 */ /* 0x002fe20000010000 */
[----:B------:R-:W-:Y:S02]  /*33e0*/  MOV R97, 0x1f ;  /* 0x0000001f00617802 */ /* 0x000fe40000000f00 */
[----:B------:R-:W-:-:S02]  /*33f0*/  MOV R98, 0xffffffff ;  /* 0xffffffff00627802 */ /* 0x000fc40000000f00 */
[----:B------:R-:W-:Y:S02]  /*3400*/  MOV R58, 0x3420 ;  /* 0x00003420003a7802 */ /* 0x000fe40000000f00 */
[----:B------:R-:W-:Y:S05]  /*3410*/  CALL.REL.NOINC `($__internal_34_$__cuda_sm70_shflsync_bfly_p) ;  /* 0x000000e000007944 */ /* 0x000fea0003c00000 */
[----:B0-----:R-:W-:Y:S01]  /*3420*/  HFMA2.MMA R94, -RZ, RZ, 0, 4.76837158203125e-07 ;  /* 0x00000008ff5e7435 */ /* 0x001fe200000001ff */
[----:B-1----:R-:W-:Y:S01]  /*3430*/  FADD.FTZ R57, R57, R97 ;  /* 0x0000006139397221 */ /* 0x002fe20000010000 */
[----:B------:R-:W-:Y:S02]  /*3440*/  MOV R97, 0x1f ;  /* 0x0000001f00617802 */ /* 0x000fe40000000f00 */
[----:B------:R-:W-:Y:S02]  /*3450*/  MOV R98, 0xffffffff ;  /* 0xffffffff00627802 */ /* 0x000fe40000000f00 */
[----:B------:R-:W-:Y:S02]  /*3460*/  MOV R58, 0x3480 ;  /* 0x00003480003a7802 */ /* 0x000fe40000000f00 */
[----:B------:R-:W-:Y:S05]  /*3470*/  CALL.REL.NOINC `($__internal_34_$__cuda_sm70_shflsync_bfly_p) ;  /* 0x0000008000007944 */ /* 0x000fea0003c00000 */
[----:B-1----:R-:W-:Y:S01]  /*3480*/  FADD.FTZ R96, R57, R97 ;  /* 0x0000006139607221 */ /* 0x002fe20000010000 */
[----:B0-----:R-:W-:Y:S01]  /*3490*/  HFMA2.MMA R94, -RZ, RZ, 0, 9.5367431640625e-07 ;  /* 0x00000010ff5e7435 */ /* 0x001fe200000001ff */
[----:B------:R-:W-:Y:S02]  /*34a0*/  MOV R97, 0x1f ;  /* 0x0000001f00617802 */ /* 0x000fe40000000f00 */
[----:B------:R-:W-:-:S02]  /*34b0*/  MOV R98, 0xffffffff ;  /* 0xffffffff00627802 */ /* 0x000fc40000000f00 */
[----:B------:R-:W-:Y:S02]  /*34c0*/  MOV R57, R96 ;  /* 0x0000006000397202 */ /* 0x000fe40000000f00 */
[----:B------:R-:W-:Y:S02]  /*34d0*/  MOV R58, 0x34f0 ;  /* 0x000034f0003a7802 */ /* 0x000fe40000000f00 */
[----:B------:R-:W-:Y:S05]  /*34e0*/  CALL.REL.NOINC `($__internal_34_$__cuda_sm70_shflsync_bfly_p) ;  /* 0x0000001000007944 */ /* 0x000fea0003c00000 */
[----:B01----:R-:W-:Y:S05]  /*34f0*/  BRA `(.L_x_4967) ;  /* 0xffffec7000007947 */ /* 0x003fea000383ffff */
        .weak           $__internal_34_$__cuda_sm70_shflsync_bfly_p
        .type           $__internal_34_$__cuda_sm70_shflsync_bfly_p,@function
        .size           $__internal_34_$__cuda_sm70_shflsync_bfly_p,(.L_x_22122 - $__internal_34_$__cuda_sm70_shflsync_bfly_p)
$__internal_34_$__cuda_sm70_shflsync_bfly_p:
[----:B------:R-:W-:Y:S01]  /*3500*/  HFMA2.MMA R59, -RZ, RZ, 0, 0 ;  /* 0x00000000ff3b7435 */ /* 0x000fe200000001ff */
[----:B------:R-:W-:Y:S04]  /*3510*/  WARPSYNC R98 ;  /* 0x0000006200007348 */ /* 0x000fe80003800000 */
[----:B------:R0:W1:Y:S01]  /*3520*/  SHFL.BFLY PT, R97, R57, R94, R97 ;  /* 0x0c00005e39617389 */ /* 0x00006200000e0061 */
[----:B------:R-:W-:Y:S05]  /*3530*/  RET.REL.NODEC R58 `(_ZN10layer_norm13ln_fwd_kernelINS_13Kernel_traitsIf13__nv_bfloat16S2_S2_fjLj6144ELj1ELj1ELj8ELj16ENS_18Kernel_traits_baseILj6144EfS2_S2_S2_fjLj256EEEEELb0ELb0ELb1ELb0EEEvNS_9FwdParamsE) ;  /* 0xffffcac03a007950 */ /* 0x000fea0003c3ffff */
.L_x_4968:
        /* <DEDUP_REMOVED lines=12> */
.L_x_22122:


//--------------------- .text._ZN10layer_norm13ln_fwd_kernelINS_13Kernel_traitsIf13__nv_bfloat16S2_S2_fjLj6144ELj1ELj1ELj8ELj16ENS_18Kernel_traits_baseILj6144EfS2_S2_S2_fjLj256EEEEELb0ELb0ELb1ELb1EEEvNS_9FwdParamsE --------------------------
	.section	.text._ZN10layer_norm13ln_fwd_kernelINS_13Kernel_traitsIf13__nv_bfloat16S2_S2_fjLj6144ELj1ELj1ELj8ELj16ENS_18Kernel_traits_baseILj6144EfS2_S2_S2_fjLj256EEEEELb0ELb0ELb1ELb1EEEvNS_9FwdParamsE,"ax",@progbits
	.sectioninfo	@"SHI_REGISTERS=114"
	.align	128
        .global         _ZN10layer_norm13ln_fwd_kernelINS_13Kernel_traitsIf13__nv_bfloat16S2_S2_fjLj6144ELj1ELj1ELj8ELj16ENS_18Kernel_traits_baseILj6144EfS2_S2_S2_fjLj256EEEEELb0ELb0ELb1ELb1EEEvNS_9FwdParamsE
        .type           _ZN10layer_norm13ln_fwd_kernelINS_13Kernel_traitsIf13__nv_bfloat16S2_S2_fjLj6144ELj1ELj1ELj8ELj16ENS_18Kernel_traits_baseILj6144EfS2_S2_S2_fjLj256EEEEELb0ELb0ELb1ELb1EEEvNS_9FwdParamsE,@function
        .size           _ZN10layer_norm13ln_fwd_kernelINS_13Kernel_traitsIf13__nv_bfloat16S2_S2_fjLj6144ELj1ELj1ELj8ELj16ENS_18Kernel_traits_baseILj6144EfS2_S2_S2_fjLj256EEEEELb0ELb0ELb1ELb1EEEvNS_9FwdParamsE,(.L_x_22123 - _ZN10layer_norm13ln_fwd_kernelINS_13Kernel_traitsIf13__nv_bfloat16S2_S2_fjLj6144ELj1ELj1ELj8ELj16ENS_18Kernel_traits_baseILj6144EfS2_S2_S2_fjLj256EEEEELb0ELb0ELb1ELb1EEEvNS_9FwdParamsE)
        .other          _ZN10layer_norm13ln_fwd_kernelINS_13Kernel_traitsIf13__nv_bfloat16S2_S2_fjLj6144ELj1ELj1ELj8ELj16ENS_18Kernel_traits_baseILj6144EfS2_S2_S2_fjLj256EEEEELb0ELb0ELb1ELb1EEEvNS_9FwdParamsE,@"STO_CUDA_ENTRY STV_DEFAULT"
_ZN10layer_norm13ln_fwd_kernelINS_13Kernel_traitsIf13__nv_bfloat16S2_S2_fjLj6144ELj1ELj1ELj8ELj16ENS_18Kernel_traits_baseILj6144EfS2_S2_S2_fjLj256EEEEELb0ELb0ELb1ELb1EEEvNS_9FwdParamsE:
.text._ZN10layer_norm13ln_fwd_kernelINS_13Kernel_traitsIf13__nv_bfloat16S2_S2_fjLj6144ELj1ELj1ELj8ELj16ENS_18Kernel_traits_baseILj6144EfS2_S2_S2_fjLj256EEEEELb0ELb0ELb1ELb1EEEvNS_9FwdParamsE:
        /* <DEDUP_REMOVED lines=39> */
[----:B0-----:R-:W-:Y:S01]  /*0270*/  HFMA2.MMA R3, -RZ, RZ, 0, 5.9604644775390625e-08 ;  /* 0x00000001ff037435 */ /* 0x001fe200000001ff */
[----:B------:R-:W-:Y:S01]  /*0280*/  MOV R2, R6 ;  /* 0x0000000600027202 */ /* 0x000fe20000000f00 */
[----:B------:R-:W-:-:S02]  /*0290*/  ULDC.U8 UR6, c[0x0][0x1f0] ;  /* 0x00007c0000067ab9 */ /* 0x000fc40000000000 */
.L_x_5046:
[----:B------:R-:W-:-:S05]  /*02a0*/  MOV R67, 0x4 ;  /* 0x0000000400437802 */ /* 0x000fca0000000f00 */
[----:B------:R-:W-:-:S05]  /*02b0*/  IMAD.WIDE R60, R2, R67, c[0x0][0x1d0] ;  /* 0x00007400023c7625 */ /* 0x000fca00078e0243 */
[----:B------:R0:W2:Y:S01]  /*02c0*/  LDG.E R68, [R60.64] ;  /* 0x000000043c447981 */ /* 0x0000a2000c1e1900 */
[----:B------:R-:W-:Y:S01]  /*02d0*/  ISETP.NE.U32.AND P0, PT, RZ, c[0x0][0x180], PT ;  /* 0x00006000ff007a0c */ /* 0x000fe20003f05070 */
[----:B------:R-:W-:Y:S01]  /*02e0*/  IMAD R62, R2, c[0x0][0x168], RZ ;  /* 0x00005a00023e7a24 */ /* 0x000fe200078e02ff */
[----:B------:R-:W-:Y:S02]  /*02f0*/  MOV R82, RZ ;  /* 0x000000ff00527202 */ /* 0x000fe40000000f00 */
[----:B------:R-:W-:Y:S02]  /*0300*/  ISETP.NE.AND.EX P0, PT, RZ, c[0x0][0x184], PT, P0 ;  /* 0x00006100ff007a0c */ /* 0x000fe40003f05300 */
[----:B0-----:R-:W-:-:S11]  /*0310*/  LOP3.LUT R60, R0, 0xff, RZ, 0xc0, !PT ;  /* 0x000000ff003c7812 */ /* 0x001fd600078ec0ff */
        /* <DEDUP_REMOVED lines=9> */
[----:B------:R-:W-:Y:S01]  /*03b0*/  @P1 LEA.HI.SX32 R82, R65, R60, 0x1d ;  /* 0x0000003c41521211 */ /* 0x000fe200078feaff */
[----:B------:R-:W-:Y:S01]  /*03c0*/  IMAD.WIDE R60, R2, R67, c[0x0][0x1d8] ;  /* 0x00007600023c7625 */ /* 0x000fe200078e0243 */
[----:B------:R-:W-:-:S03]  /*03d0*/  @P1 MOV R63, 0x10 ;  /* 0x00000010003f1802 */ /* 0x000fc60000000f00 */
[----:B------:R-:W-:Y:S01]  /*03e0*/  @P0 IMAD.WIDE.U32 R66, R83, R66, c[0x0][0x180] ;  /* 0x0000600053420625 */ /* 0x000fe200078e0042 */
[----:B-----5:R0:W5:Y:S03]  /*03f0*/  LDG.E R64, [R60.64] ;  /* 0x000000043c407981 */ /* 0x020166000c1e1900 */
[----:B------:R-:W-:Y:S01]  /*0400*/  @P1 IMAD.WIDE.U32 R62, R82, R63, c[0x0][0x170] ;  /* 0x00005c00523e1625 */ /* 0x000fe200078e003f */
[----:B------:R0:W5:Y:S04]  /*0410*/  @P0 LDG.E.128 R8, [R66.64] ;  /* 0x0000000442080981 */ /* 0x000168000c1e1d00 */
[----:B-1----:R0:W5:Y:S01]  /*0420*/  @P1 LDG.E.128 R4, [R62.64] ;  /* 0x000000043e041981 */ /* 0x002162000c1e1d00 */
        /* <DEDUP_REMOVED lines=8> */
.L_x_4970:
[----:B0----5:R-:W-:Y:S02]  /*04b0*/  PRMT R66, RZ, 0x5410, R4 ;  /* 0x00005410ff427816 */ /* 0x021fe40000000004 */
[----:B------:R-:W-:-:S03]  /*04c0*/  @P0 PRMT R61, RZ, 0x5410, R8 ;  /* 0x00005410ff3d0816 */ /* 0x000fc60000000008 */
[----:B------:R-:W-:-:S04]  /*04d0*/  FMUL.FTZ R66, R66, c[0x0][0x1ec] ;  /* 0x00007b0042427a20 */ /* 0x000fc80000410000 */
[----:B------:R-:W-:Y:S02]  /*04e0*/  @P0 FADD.FTZ R66, R66, R61 ;  /* 0x0000003d42420221 */ /* 0x000fe40000010000 */
.L_x_4971:
[----:B------:R-:W-:Y:S05]  /*04f0*/  BSYNC B0 ;  /* 0x0000000000007941 */ /* 0x000fea0003800000 */
.L_x_4969:
[----:B------:R-:W-:Y:S01]  /*0500*/  BSSY B0, `(.L_x_4972) ;  /* 0x000000a000007945 */ /* 0x000fe20003800000 */
[----:B------:R-:W-:Y:S05]  /*0510*/  @P2 BRA `(.L_x_4973) ;  /* 0x0000004000002947 */ /* 0x000fea0003800000 */
[----:B------:R-:W-:Y:S01]  /*0520*/  MOV R67, RZ ;  /* 0x000000ff00437202 */ /* 0x000fe20000000f00 */
[----:B------:R-:W-:Y:S05]  /*0530*/  @!P0 BRA `(.L_x_4974) ;  /* 0x0000006000008947 */ /* 0x000fea0003800000 */
[----:B-----5:R-:W-:Y:S01]  /*0540*/  PRMT R67, RZ, 0x7610, R8 ;  /* 0x00007610ff437816 */ /* 0x020fe20000000008 */
[----:B------:R-:W-:Y:S05]  /*0550*/  BRA `(.L_x_4974) ;  /* 0x0000004000007947 */ /* 0x000fea0003800000 */
.L_x_4973:
[----:B-----5:R-:W-:Y:S02]  /*0560*/  PRMT R67, RZ, 0x7610, R4 ;  /* 0x00007610ff437816 */ /* 0x020fe40000000004 */
[----:B------:R-:W-:-:S03]  /*0570*/  @P0 PRMT R60, RZ, 0x7610, R8 ;  /* 0x00007610ff3c0816 */ /* 0x000fc60000000008 */
[----:B------:R-:W-:-:S04]  /*0580*/  FMUL.FTZ R67, R67, c[0x0][0x1ec] ;  /* 0x00007b0043437a20 */ /* 0x000fc80000410000 */
[----:B------:R-:W-:Y:S02]  /*0590*/  @P0 FADD.FTZ R67, R67, R60 ;  /* 0x0000003c43430221 */ /* 0x000fe40000010000 */
.L_x_4974:
[----:B------:R-:W-:Y:S05]  /*05a0*/  BSYNC B0 ;  /* 0x0000000000007941 */ /* 0x000fea0003800000 */
.L_x_4972:
[----:B------:R-:W-:Y:S01]  /*05b0*/  BSSY B0, `(.L_x_4975) ;  /* 0x000000a000007945 */ /* 0x000fe20003800000 */
[----:B------:R-:W-:Y:S05]  /*05c0*/  @P2 BRA `(.L_x_4976) ;  /* 0x0000004000002947 */ /* 0x000fea0003800000 */
[----:B------:R-:W-:Y:S01]  /*05d0*/  HFMA2.MMA R68, -RZ, RZ, 0, 0 ;  /* 0x00000000ff447435 */ /* 0x000fe200000001ff */
[----:B------:R-:W-:Y:S05]  /*05e0*/  @!P0 BRA `(.L_x_4977) ;  /* 0x0000006000008947 */ /* 0x000fea0003800000 */
[----:B-----5:R-:W-:Y:S01]  /*05f0*/  PRMT R68, RZ, 0x5410, R9 ;  /* 0x00005410ff447816 */ /* 0x020fe20000000009 */
[----:B------:R-:W-:Y:S05]  /*0600*/  BRA `(.L_x_4977) ;  /* 0x0000004000007947 */ /* 0x000fea0003800000 */
.L_x_4976:
[----:B-----5:R-:W-:Y:S02]  /*0610*/  PRMT R68, RZ, 0x5410, R5 ;  /* 0x00005410ff447816 */ /* 0x020fe40000000005 */
[----:B------:R-:W-:-:S03]  /*0620*/  @P0 PRMT R61, RZ, 0x5410, R9 ;  /* 0x00005410ff3d0816 */ /* 0x000fc60000000009 */
[----:B------:R-:W-:-:S04]  /*0630*/  FMUL.FTZ R68, R68, c[0x0][0x1ec] ;  /* 0x00007b0044447a20 */ /* 0x000fc80000410000 */
[----:B------:R-:W-:Y:S02]  /*0640*/  @P0 FADD.FTZ R68, R68, R61 ;  /* 0x0000003d44440221 */ /* 0x000fe40000010000 */
.L_x_4977:
[----:B------:R-:W-:Y:S05]  /*0650*/  BSYNC B0 ;  /* 0x0000000000007941 */ /* 0x000fea0003800000 */
.L_x_4975:
[----:B------:R-:W-:Y:S01]  /*0660*/  BSSY B0, `(.L_x_4978) ;  /* 0x000000a000007945 */ /* 0x000fe20003800000 */
[----:B------:R-:W-:Y:S05]  /*0670*/  @P2 BRA `(.L_x_4979) ;  /* 0x0000004000002947 */ /* 0x000fea0003800000 */
[----:B------:R-:W-:Y:S01]  /*0680*/  MOV R69, RZ ;  /* 0x000000ff00457202 */ /* 0x000fe20000000f00 */
[----:B------:R-:W-:Y:S05]  /*0690*/  @!P0 BRA `(.L_x_4980) ;  /* 0x0000006000008947 */ /* 0x000fea0003800000 */
[----:B-----5:R-:W-:Y:S01]  /*06a0*/  PRMT R69, RZ, 0x7610, R9 ;  /* 0x00007610ff457816 */ /* 0x020fe20000000009 */
[----:B------:R-:W-:Y:S05]  /*06b0*/  BRA `(.L_x_4980) ;  /* 0x0000004000007947 */ /* 0x000fea0003800000 */
.L_x_4979:
[----:B-----5:R-:W-:Y:S02]  /*06c0*/  PRMT R69, RZ, 0x7610, R5 ;  /* 0x00007610ff457816 */ /* 0x020fe40000000005 */
[----:B------:R-:W-:-:S03]  /*06d0*/  @P0 PRMT R60, RZ, 0x7610, R9 ;  /* 0x00007610ff3c0816 */ /* 0x000fc60000000009 */
[----:B------:R-:W-:-:S04]  /*06e0*/  FMUL.FTZ R69, R69, c[0x0][0x1ec] ;  /* 0x00007b0045457a20 */ /* 0x000fc80000410000 */
[----:B------:R-:W-:Y:S02]  /*06f0*/  @P0 FADD.FTZ R69, R69, R60 ;  /* 0x0000003c45450221 */ /* 0x000fe40000010000 */
.L_x_4980:
[----:B------:R-:W-:Y:S05]  /*0700*/  BSYNC B0 ;  /* 0x0000000000007941 */ /* 0x000fea0003800000 */
.L_x_4978:
[----:B------:R-:W-:Y:S01]  /*0710*/  BSSY B0, `(.L_x_4981) ;  /* 0x000000a000007945 */ /* 0x000fe20003800000 */
[----:B------:R-:W-:Y:S05]  /*0720*/  @P2 BRA `(.L_x_4982) ;  /* 0x0000004000002947 */ /* 0x000fea0003800000 */
[----:B------:R-:W-:Y:S01]  /*0730*/  HFMA2.MMA R70, -RZ, RZ, 0, 0 ;  /* 0x00000000ff467435 */ /* 0x000fe200000001ff */
[----:B------:R-:W-:Y:S05]  /*0740*/  @!P0 BRA `(.L_x_4983) ;  /* 0x0000006000008947 */ /* 0x000fea0003800000 */
[----:B-----5:R-:W-:Y:S01]  /*0750*/  PRMT R70, RZ, 0x5410, R10 ;  /* 0x00005410ff467816 */ /* 0x020fe2000000000a */
[----:B------:R-:W-:Y:S05]  /*0760*/  BRA `(.L_x_4983) ;  /* 0x0000004000007947 */ /* 0x000fea0003800000 */
.L_x_4982:
[----:B-----5:R-:W-:Y:S02]  /*0770*/  PRMT R70, RZ, 0x5410, R6 ;  /* 0x00005410ff467816 */ /* 0x020fe40000000006 */
[----:B------:R-:W-:-:S03]  /*0780*/  @P0 PRMT R61, RZ, 0x5410, R10 ;  /* 0x00005410ff3d0816 */ /* 0x000fc6000000000a */
[----:B------:R-:W-:-:S04]  /*0790*/  FMUL.FTZ R70, R70, c[0x0][0x1ec] ;  /* 0x00007b0046467a20 */ /* 0x000fc80000410000 */
[----:B------:R-:W-:Y:S02]  /*07a0*/  @P0 FADD.FTZ R70, R70, R61 ;  /* 0x0000003d46460221 */ /* 0x000fe40000010000 */
.L_x_4983:
[----:B------:R-:W-:Y:S05]  /*07b0*/  BSYNC B0 ;  /* 0x0000000000007941 */ /* 0x000fea0003800000 */
.L_x_4981:
[----:B------:R-:W-:Y:S01]  /*07c0*/  BSSY B0, `(.L_x_4984) ;  /* 0x000000a000007945 */ /* 0x000fe20003800000 */
[----:B------:R-:W-:Y:S05]  /*07d0*/  @P2 BRA `(.L_x_4985) ;  /* 0x0000004000002947 */ /* 0x000fea0003800000 */
[----:B------:R-:W-:Y:S01]  /*07e0*/  MOV R71, RZ ;  /* 0x000000ff00477202 */ /* 0x000fe20000000f00 */
[----:B------:R-:W-:Y:S05]  /*07f0*/  @!P0 BRA `(.L_x_4986) ;  /* 0x0000006000008947 */ /* 0x000fea0003800000 */
[----:B-----5:R-:W-:Y:S01]  /*0800*/  PRMT R71, RZ, 0x7610, R10 ;  /* 0x00007610ff477816 */ /* 0x020fe2000000000a */
[----:B------:R-:W-:Y:S05]  /*0810*/  BRA `(.L_x_4986) ;  /* 0x0000004000007947 */ /* 0x000fea0003800000 */
.L_x_4985:
[----:B-----5:R-:W-:Y:S02]  /*0820*/  PRMT R71, RZ, 0x7610, R6 ;  /* 0x00007610ff477816 */ /* 0x020fe40000000006 */
[----:B------:R-:W-:-:S03]  /*0830*/  @P0 PRMT R60, RZ, 0x7610, R10 ;  /* 0x00007610ff3c0816 */ /* 0x000fc6000000000a */
[----:B------:R-:W-:-:S04]  /*0840*/  FMUL.FTZ R71, R71, c[0x0][0x1ec] ;  /* 0x00007b0047477a20 */ /* 0x000fc80000410000 */
[----:B------:R-:W-:Y:S02]  /*0850*/  @P0 FADD.FTZ R71, R71, R60 ;  /* 0x0000003c47470221 */ /* 0x000fe40000010000 */
.L_x_4986:
[----:B------:R-:W-:Y:S05]  /*0860*/  BSYNC B0 ;  /* 0x0000000000007941 */ /* 0x000fea0003800000 */
.L_x_4984:
[----:B------:R-:W-:Y:S01]  /*0870*/  BSSY B0, `(.L_x_4987) ;  /* 0x000000a000007945 */ /* 0x000fe20003800000 */
[----:B------:R-:W-:Y:S05]  /*0880*/  @P2 BRA `(.L_x_4988) ;  /* 0x0000004000002947 */ /* 0x000fea0003800000 */
[----:B------:R-:W-:Y:S01]  /*0890*/  HFMA2.MMA R72, -RZ, RZ, 0, 0 ;  /* 0x00000000ff487435 */ /* 0x000fe200000001ff */
[----:B------:R-:W-:Y:S05]  /*08a0*/  @!P0 BRA `(.L_x_4989) ;  /* 0x0000006000008947 */ /* 0x000fea0003800000 */
[----:B-----5:R-:W-:Y:S01]  /*08b0*/  PRMT R72, RZ, 0x5410, R11 ;  /* 0x00005410ff487816 */ /* 0x020fe2000000000b */
[----:B------:R-:W-:Y:S05]  /*08c0*/  BRA `(.L_x_4989) ;  /* 0x0000004000007947 */ /* 0x000fea0003800000 */
.L_x_4988:
[----:B-----5:R-:W-:Y:S02]  /*08d0*/  PRMT R72, RZ, 0x5410, R7 ;  /* 0x00005410ff487816 */ /* 0x020fe40000000007 */
[----:B------:R-:W-:-:S03]  /*08e0*/  @P0 PRMT R61, RZ, 0x5410, R11 ;  /* 0x00005410ff3d0816 */ /* 0x000fc6000000000b */
[----:B------:R-:W-:-:S04]  /*08f0*/  FMUL.FTZ R72, R72, c[0x0][0x1ec] ;  /* 0x00007b0048487a20 */ /* 0x000fc80000410000 */
[----:B------:R-:W-:Y:S02]  /*0900*/  @P0 FADD.FTZ R72, R72, R61 ;  /* 0x0000003d48480221 */ /* 0x000fe40000010000 */
.L_x_4989:
[----:B------:R-:W-:Y:S05]  /*0910*/  BSYNC B0 ;  /* 0x0000000000007941 */ /* 0x000fea0003800000 */
.L_x_4987:
[----:B------:R-:W-:Y:S01]  /*0920*/  BSSY B0, `(.L_x_4990) ;  /* 0x000000a000007945 */ /* 0x000fe20003800000 */
[----:B------:R-:W-:Y:S05]  /*0930*/  @P2 BRA `(.L_x_4991) ;  /* 0x0000004000002947 */ /* 0x000fea0003800000 */
[----:B------:R-:W-:Y:S01]  /*0940*/  MOV R73, RZ ;  /* 0x000000ff00497202 */ /* 0x000fe20000000f00 */
[----:B------:R-:W-:Y:S05]  /*0950*/  @!P0 BRA `(.L_x_4992) ;  /* 0x0000006000008947 */ /* 0x000fea0003800000 */
[----:B-----5:R-:W-:Y:S01]  /*0960*/  PRMT R73, RZ, 0x7610, R11 ;  /* 0x00007610ff497816 */ /* 0x020fe2000000000b */
[----:B------:R-:W-:Y:S05]  /*0970*/  BRA `(.L_x_4992) ;  /* 0x0000004000007947 */ /* 0x000fea0003800000 */
.L_x_4991:
[----:B-----5:R-:W-:Y:S02]  /*0980*/  PRMT R73, RZ, 0x7610, R7 ;  /* 0x00007610ff497816 */ /* 0x020fe40000000007 */
[----:B------:R-:W-:-:S03]  /*0990*/  @P0 PRMT R60, RZ, 0x7610, R11 ;  /* 0x00007610ff3c0816 */ /* 0x000fc6000000000b */
[----:B------:R-:W-:-:S04]  /*09a0*/  FMUL.FTZ R73, R73, c[0x0][0x1ec] ;  /* 0x00007b0049497a20 */ /* 0x000fc80000410000 */
[----:B------:R-:W-:Y:S02]  /*09b0*/  @P0 FADD.FTZ R73, R73, R60 ;  /* 0x0000003c49490221 */ /* 0x000fe40000010000 */
.L_x_4992:
[----:B------:R-:W-:Y:S05]  /*09c0*/  BSYNC B0 ;  /* 0x0000000000007941 */ /* 0x000fea0003800000 */
.L_x_4990:
        /* <DEDUP_REMOVED lines=19> */
.L_x_4994:
[----:B0----5:R-:W-:Y:S02]  /*0b00*/  PRMT R74, RZ, 0x5410, R4 ;  /* 0x00005410ff4a7816 */ /* 0x021fe40000000004 */
[----:B------:R-:W-:-:S03]  /*0b10*/  @P0 PRMT R61, RZ, 0x5410, R8 ;  /* 0x00005410ff3d0816 */ /* 0x000fc60000000008 */
[----:B------:R-:W-:-:S04]  /*0b20*/  FMUL.FTZ R74, R74, c[0x0][0x1ec] ;  /* 0x00007b004a4a7a20 */ /* 0x000fc80000410000 */
[----:B------:R-:W-:Y:S02]  /*0b30*/  @P0 FADD.FTZ R74, R61, R74 ;  /* 0x0000004a3d4a0221 */ /* 0x000fe40000010000 */
.L_x_4995:
[----:B------:R-:W-:Y:S05]  /*0b40*/  BSYNC B0 ;  /* 0x0000000000007941 */ /* 0x000fea0003800000 */
.L_x_4993:
[----:B------:R-:W-:Y:S01]  /*0b50*/  BSSY B0, `(.L_x_4996) ;  /* 0x000000a000007945 */ /* 0x000fe20003800000 */
[----:B------:R-:W-:Y:S05]  /*0b60*/  @P2 BRA `(.L_x_4997) ;  /* 0x0000004000002947 */ /* 0x000fea0003800000 */
[----:B------:R-:W-:Y:S01]  /*0b70*/  MOV R75, RZ ;  /* 0x000000ff004b7202 */ /* 0x000fe20000000f00 */
[----:B------:R-:W-:Y:S05]  /*0b80*/  @!P0 BRA `(.L_x_4998) ;  /* 0x0000006000008947 */ /* 0x000fea0003800000 */
[----:B-----5:R-:W-:Y:S01]  /*0b90*/  PRMT R75, RZ, 0x7610, R8 ;  /* 0x00007610ff4b7816 */ /* 0x020fe20000000008 */
[----:B------:R-:W-:Y:S05]  /*0ba0*/  BRA `(.L_x_4998) ;  /* 0x0000004000007947 */ /* 0x000fea0003800000 */
.L_x_4997:
[----:B-----5:R-:W-:Y:S02]  /*0bb0*/  PRMT R75, RZ, 0x7610, R4 ;  /* 0x00007610ff4b7816 */ /* 0x020fe40000000004 */
[----:B------:R-:W-:-:S03]  /*0bc0*/  @P0 PRMT R60, RZ, 0x7610, R8 ;  /* 0x00007610ff3c0816 */ /* 0x000fc60000000008 */
[----:B------:R-:W-:-:S04]  /*0bd0*/  FMUL.FTZ R75, R75, c[0x0][0x1ec] ;  /* 0x00007b004b4b7a20 */ /* 0x000fc80000410000 */
[----:B------:R-:W-:Y:S02]  /*0be0*/  @P0 FADD.FTZ R75, R60, R75 ;  /* 0x0000004b3c4b0221 */ /* 0x000fe40000010000 */
.L_x_4998:
[----:B------:R-:W-:Y:S05]  /*0bf0*/  BSYNC B0 ;  /* 0x0000000000007941 */ /* 0x000fea0003800000 */
.L_x_4996:
[----:B------:R-:W-:Y:S01]  /*0c00*/  BSSY B0, `(.L_x_4999) ;  /* 0x000000a000007945 */ /* 0x000fe20003800000 */
[----:B------:R-:W-:Y:S05]  /*0c10*/  @P2 BRA `(.L_x_5000) ;  /* 0x0000004000002947 */ /* 0x000fea0003800000 */
[----:B------:R-:W-:Y:S01]  /*0c20*/  HFMA2.MMA R76, -RZ, RZ, 0, 0 ;  /* 0x00000000ff4c7435 */ /* 0x000fe200000001ff */
[----:B------:R-:W-:Y:S05]  /*0c30*/  @!P0 BRA `(.L_x_5001) ;  /* 0x0000006000008947 */ /* 0x000fea0003800000 */
[----:B-----5:R-:W-:Y:S01]  /*0c40*/  PRMT R76, RZ, 0x5410, R9 ;  /* 0x00005410ff4c7816 */ /* 0x020fe20000000009 */
[----:B------:R-:W-:Y:S05]  /*0c50*/  BRA `(.L_x_5001) ;  /* 0x0000004000007947 */ /* 0x000fea0003800000 */
.L_x_5000:
[----:B-----5:R-:W-:Y:S02]  /*0c60*/  PRMT R76, RZ, 0x5410, R5 ;  /* 0x00005410ff4c7816 */ /* 0x020fe40000000005 */
[----:B------:R-:W-:-:S03]  /*0c70*/  @P0 PRMT R61, RZ, 0x5410, R9 ;  /* 0x00005410ff3d0816 */ /* 0x000fc60000000009 */
[----:B------:R-:W-:-:S04]  /*0c80*/  FMUL.FTZ R76, R76, c[0x0][0x1ec] ;  /* 0x00007b004c4c7a20 */ /* 0x000fc80000410000 */
[----:B------:R-:W-:Y:S02]  /*0c90*/  @P0 FADD.FTZ R76, R61, R76 ;  /* 0x0000004c3d4c0221 */ /* 0x000fe40000010000 */
.L_x_5001:
[----:B------:R-:W-:Y:S05]  /*0ca0*/  BSYNC B0 ;  /* 0x0000000000007941 */ /* 0x000fea0003800000 */
.L_x_4999:
[----:B------:R-:W-:Y:S01]  /*0cb0*/  BSSY B0, `(.L_x_5002) ;  /* 0x000000a000007945 */ /* 0x000fe20003800000 */
[----:B------:R-:W-:Y:S05]  /*0cc0*/  @P2 BRA `(.L_x_5003) ;  /* 0x0000004000002947 */ /* 0x000fea0003800000 */
[----:B------:R-:W-:Y:S01]  /*0cd0*/  MOV R77, RZ ;  /* 0x000000ff004d7202 */ /* 0x000fe20000000f00 */
[----:B------:R-:W-:Y:S05]  /*0ce0*/  @!P0 BRA `(.L_x_5004) ;  /* 0x0000006000008947 */ /* 0x000fea0003800000 */
[----:B-----5:R-:W-:Y:S01]  /*0cf0*/  PRMT R77, RZ, 0x7610, R9 ;  /* 0x00007610ff4d7816 */ /* 0x020fe20000000009 */
[----:B------:R-:W-:Y:S05]  /*0d00*/  BRA `(.L_x_5004) ;  /* 0x0000004000007947 */ /* 0x000fea0003800000 */
.L_x_5003:
[----:B-----5:R-:W-:Y:S02]  /*0d10*/  PRMT R77, RZ, 0x7610, R5 ;  /* 0x00007610ff4d7816 */ /* 0x020fe40000000005 */
[----:B------:R-:W-:-:S03]  /*0d20*/  @P0 PRMT R60, RZ, 0x7610, R9 ;  /* 0x00007610ff3c0816 */ /* 0x000fc60000000009 */
[----:B------:R-:W-:-:S04]  /*0d30*/  FMUL.FTZ R77, R77, c[0x0][0x1ec] ;  /* 0x00007b004d4d7a20 */ /* 0x000fc80000410000 */
[----:B------:R-:W-:Y:S02]  /*0d40*/  @P0 FADD.FTZ R77, R60, R77 ;  /* 0x0000004d3c4d0221 */ /* 0x000fe40000010000 */
.L_x_5004:
[----:B------:R-:W-:Y:S05]  /*0d50*/  BSYNC B0 ;  /* 0x0000000000007941 */ /* 0x000fea0003800000 */
.L_x_5002:
[----:B------:R-:W-:Y:S01]  /*0d60*/  BSSY B0, `(.L_x_5005) ;  /* 0x000000a000007945 */ /* 0x000fe20003800000 */
[----:B------:R-:W-:Y:S05]  /*0d70*/  @P2 BRA `(.L_x_5006) ;  /* 0x0000004000002947 */ /* 0x000fea0003800000 */
[----:B------:R-:W-:Y:S01]  /*0d80*/  HFMA2.MMA R78, -RZ, RZ, 0, 0 ;  /* 0x00000000ff4e7435 */ /* 0x000fe200000001ff */
[----:B------:R-:W-:Y:S05]  /*0d90*/  @!P0 BRA `(.L_x_5007) ;  /* 0x0000006000008947 */ /* 0x000fea0003800000 */
[----:B-----5:R-:W-:Y:S01]  /*0da0*/  PRMT R78, RZ, 0x5410, R10 ;  /* 0x00005410ff4e7816 */ /* 0x020fe2000000000a */
[----:B------:R-:W-:Y:S05]  /*0db0*/  BRA `(.L_x_5007) ;  /* 0x0000004000007947 */ /* 0x000fea0003800000 */
.L_x_5006:
[----:B-----5:R-:W-:Y:S02]  /*0dc0*/  PRMT R78, RZ, 0x5410, R6 ;  /* 0x00005410ff4e7816 */ /* 0x020fe40000000006 */
[----:B------:R-:W-:-:S03]  /*0dd0*/  @P0 PRMT R61, RZ, 0x5410, R10 ;  /* 0x00005410ff3d0816 */ /* 0x000fc6000000000a */
[----:B------:R-:W-:-:S04]  /*0de0*/  FMUL.FTZ R78, R78, c[0x0][0x1ec] ;  /* 0x00007b004e4e7a20 */ /* 0x000fc80000410000 */
[----:B------:R-:W-:Y:S02]  /*0df0*/  @P0 FADD.FTZ R78, R61, R78 ;  /* 0x0000004e3d4e0221 */ /* 0x000fe40000010000 */
.L_x_5007:
[----:B------:R-:W-:Y:S05]  /*0e00*/  BSYNC B0 ;  /* 0x0000000000007941 */ /* 0x000fea0003800000 */
.L_x_5005:
[----:B------:R-:W-:Y:S01]  /*0e10*/  BSSY B0, `(.L_x_5008) ;  /* 0x000000a000007945 */ /* 0x000fe20003800000 */
[----:B------:R-:W-:Y:S05]  /*0e20*/  @P2 BRA `(.L_x_5009) ;  /* 0x0000004000002947 */ /* 0x000fea0003800000 */
[----:B------:R-:W-:Y:S01]  /*0e30*/  MOV R79, RZ ;  /* 0x000000ff004f7202 */ /* 0x000fe20000000f00 */
[----:B------:R-:W-:Y:S05]  /*0e40*/  @!P0 BRA `(.L_x_5010) ;  /* 0x0000006000008947 */ /* 0x000fea0003800000 */
[----:B-----5:R-:W-:Y:S01]  /*0e50*/  PRMT R79, RZ, 0x7610, R10 ;  /* 0x00007610ff4f7816 */ /* 0x020fe2000000000a */
[----:B------:R-:W-:Y:S05]  /*0e60*/  BRA `(.L_x_5010) ;  /* 0x0000004000007947 */ /* 0x000fea0003800000 */
.L_x_5009:
[----:B-----5:R-:W-:Y:S02]  /*0e70*/  PRMT R79, RZ, 0x7610, R6 ;  /* 0x00007610ff4f7816 */ /* 0x020fe40000000006 */
[----:B------:R-:W-:-:S03]  /*0e80*/  @P0 PRMT R60, RZ, 0x7610, R10 ;  /* 0x00007610ff3c0816 */ /* 0x000fc6000000000a */
[----:B------:R-:W-:-:S04]  /*0e90*/  FMUL.FTZ R79, R79, c[0x0][0x1ec] ;  /* 0x00007b004f4f7a20 */ /* 0x000fc80000410000 */
[----:B------:R-:W-:Y:S02]  /*0ea0*/  @P0 FADD.FTZ R79, R60, R79 ;  /* 0x0000004f3c4f0221 */ /* 0x000fe40000010000 */
.L_x_5010:
[----:B------:R-:W-:Y:S05]  /*0eb0*/  BSYNC B0 ;  /* 0x0000000000007941 */ /* 0x000fea0003800000 */
.L_x_5008:
[----:B------:R-:W-:Y:S01]  /*0ec0*/  BSSY B0, `(.L_x_5011) ;  /* 0x000000a000007945 */ /* 0x000fe20003800000 */
[----:B------:R-:W-:Y:S05]  /*0ed0*/  @P2 BRA `(.L_x_5012) ;  /* 0x0000004000002947 */ /* 0x000fea0003800000 */
[----:B------:R-:W-:Y:S01]  /*0ee0*/  HFMA2.MMA R80, -RZ, RZ, 0, 0 ;  /* 0x00000000ff507435 */ /* 0x000fe200000001ff */
[----:B------:R-:W-:Y:S05]  /*0ef0*/  @!P0 BRA `(.L_x_5013) ;  /* 0x0000006000008947 */ /* 0x000fea0003800000 */
[----:B-----5:R-:W-:Y:S01]  /*0f00*/  PRMT R80, RZ, 0x5410, R11 ;  /* 0x00005410ff507816 */ /* 0x020fe2000000000b */
[----:B------:R-:W-:Y:S05]  /*0f10*/  BRA `(.L_x_5013) ;  /* 0x0000004000007947 */ /* 0x000fea0003800000 */
.L_x_5012:
[----:B-----5:R-:W-:Y:S02]  /*0f20*/  PRMT R80, RZ, 0x5410, R7 ;  /* 0x00005410ff507816 */ /* 0x020fe40000000007 */
[----:B------:R-:W-:-:S03]  /*0f30*/  @P0 PRMT R61, RZ, 0x5410, R11 ;  /* 0x00005410ff3d0816 */ /* 0x000fc6000000000b */
[----:B------:R-:W-:-:S04]  /*0f40*/  FMUL.FTZ R80, R80, c[0x0][0x1ec] ;  /* 0x00007b0050507a20 */ /* 0x000fc80000410000 */
[----:B------:R-:W-:Y:S02]  /*0f50*/  @P0 FADD.FTZ R80, R61, R80 ;  /* 0x000000503d500221 */ /* 0x000fe40000010000 */
.L_x_5013:
[----:B------:R-:W-:Y:S05]  /*0f60*/  BSYNC B0 ;  /* 0x0000000000007941 */ /* 0x000fea0003800000 */
.L_x_5011:
[----:B------:R-:W-:Y:S01]  /*0f70*/  BSSY B0, `(.L_x_5014) ;  /* 0x000000a000007945 */ /* 0x000fe20003800000 */
[----:B------:R-:W-:Y:S05]  /*0f80*/  @P2 BRA `(.L_x_5015) ;  /* 0x0000004000002947 */ /* 0x000fea0003800000 */
[----:B------:R-:W-:Y:S01]  /*0f90*/  MOV R81, RZ ;  /* 0x000000ff00517202 */ /* 0x000fe20000000f00 */
[----:B------:R-:W-:Y:S05]  /*0fa0*/  @!P0 BRA `(.L_x_5016) ;  /* 0x0000006000008947 */ /* 0x000fea0003800000 */
[----:B-----5:R-:W-:Y:S01]  /*0fb0*/  PRMT R81, RZ, 0x7610, R11 ;  /* 0x00007610ff517816 */ /* 0x020fe2000000000b */
[----:B------:R-:W-:Y:S05]  /*0fc0*/  BRA `(.L_x_5016) ;  /* 0x0000004000007947 */ /* 0x000fea0003800000 */
.L_x_5015:
[----:B-----5:R-:W-:Y:S02]  /*0fd0*/  PRMT R81, RZ, 0x7610, R7 ;  /* 0x00007610ff517816 */ /* 0x020fe40000000007 */
[----:B------:R-:W-:-:S03]  /*0fe0*/  @P0 PRMT R60, RZ, 0x7610, R11 ;  /* 0x00007610ff3c0816 */ /* 0x000fc6000000000b */
[----:B------:R-:W-:-:S04]  /*0ff0*/  FMUL.FTZ R81, R81, c[0x0][0x1ec] ;  /* 0x00007b0051517a20 */ /* 0x000fc80000410000 */
[----:B------:R-:W-:Y:S02]  /*1000*/  @P0 FADD.FTZ R81, R60, R81 ;  /* 0x000000513c510221 */ /* 0x000fe40000010000 */
.L_x_5016:
[----:B------:R-:W-:Y:S05]  /*1010*/  BSYNC B0 ;  /* 0x0000000000007941 */ /* 0x000fea0003800000 */
.L_x_5014:
[----:B------:R-:W-:Y:S01]  /*1020*/  @P1 IADD3 R87, R82, 0x200, RZ ;  /* 0x0000020052571810 */ /* 0x000fe20007ffe0ff */
[----:B------:R-:W-:Y:S01]  /*1030*/  IMAD.WIDE.U32 R84, R85, R90, c[0x0][0x188] ;  /* 0x0000620055547625 */ /* 0x000fe200078e005a */
[----:B------:R-:W-:Y:S02]  /*1040*/  IADD3 R91, R83, 0x200, RZ ;  /* 0x00000200535b7810 */ /* 0x000fe40007ffe0ff */
        /* <DEDUP_REMOVED lines=15> */
.L_x_5018:
[----:B0----5:R-:W-:Y:S02]  /*1140*/  PRMT R82, RZ, 0x5410, R4 ;  /* 0x00005410ff527816 */ /* 0x021fe40000000004 */
[----:B------:R-:W-:-:S03]  /*1150*/  @P0 PRMT R61, RZ, 0x5410, R8 ;  /* 0x00005410ff3d0816 */ /* 0x000fc60000000008 */
[----:B------:R-:W-:-:S04]  /*1160*/  FMUL.FTZ R82, R82, c[0x0][0x1ec] ;  /* 0x00007b0052527a20 */ /* 0x000fc80000410000 */
[----:B------:R-:W-:Y:S02]  /*1170*/  @P0 FADD.FTZ R82, R61, R82 ;  /* 0x000000523d520221 */ /* 0x000fe40000010000 */
.L_x_5019:
[----:B------:R-:W-:Y:S05]  /*1180*/  BSYNC B0 ;  /* 0x0000000000007941 */ /* 0x000fea0003800000 */
.L_x_5017:
[----:B------:R-:W-:Y:S01]  /*1190*/  BSSY B0, `(.L_x_5020) ;  /* 0x000000a000007945 */ /* 0x000fe20003800000 */
[----:B------:R-:W-:Y:S05]  /*11a0*/  @P2 BRA `(.L_x_5021) ;  /* 0x0000004000002947 */ /* 0x000fea0003800000 */
[----:B------:R-:W-:Y:S01]  /*11b0*/  MOV R83, RZ ;  /* 0x000000ff00537202 */ /* 0x000fe20000000f00 */
[----:B------:R-:W-:Y:S05]  /*11c0*/  @!P0 BRA `(.L_x_5022) ;  /* 0x0000006000008947 */ /* 0x000fea0003800000 */
[----:B-----5:R-:W-:Y:S01]  /*11d0*/  PRMT R83, RZ, 0x7610, R8 ;  /* 0x00007610ff537816 */ /* 0x020fe20000000008 */
[----:B------:R-:W-:Y:S05]  /*11e0*/  BRA `(.L_x_5022) ;  /* 0x0000004000007947 */ /* 0x000fea0003800000 */
.L_x_5021:
[----:B-----5:R-:W-:Y:S02]  /*11f0*/  PRMT R83, RZ, 0x7610, R4 ;  /* 0x00007610ff537816 */ /* 0x020fe40000000004 */
[----:B------:R-:W-:-:S03]  /*1200*/  @P0 PRMT R60, RZ, 0x7610, R8 ;  /* 0x00007610ff3c0816 */ /* 0x000fc60000000008 */
[----:B------:R-:W-:-:S04]  /*1210*/  FMUL.FTZ R83, R83, c[0x0][0x1ec] ;  /* 0x00007b0053537a20 */ /* 0x000fc80000410000 */
[----:B------:R-:W-:Y:S02]  /*1220*/  @P0 FADD.FTZ R83, R60, R83 ;  /* 0x000000533c530221 */ /* 0x000fe40000010000 */
.L_x_5022:
[----:B------:R-:W-:Y:S05]  /*1230*/  BSYNC B0 ;  /* 0x0000000000007941 */ /* 0x000fea0003800000 */
.L_x_5020:
[----:B------:R-:W-:Y:S01]  /*1240*/  BSSY B0, `(.L_x_5023) ;  /* 0x000000a000007945 */ /* 0x000fe20003800000 */
[----:B------:R-:W-:Y:S05]  /*1250*/  @P2 BRA `(.L_x_5024) ;  /* 0x0000004000002947 */ /* 0x000fea0003800000 */
[----:B------:R-:W-:Y:S01]  /*1260*/  HFMA2.MMA R84, -RZ, RZ, 0, 0 ;  /* 0x00000000ff547435 */ /* 0x000fe200000001ff */
[----:B------:R-:W-:Y:S05]  /*1270*/  @!P0 BRA `(.L_x_5025) ;  /* 0x0000006000008947 */ /* 0x000fea0003800000 */
[----:B-----5:R-:W-:Y:S01]  /*1280*/  PRMT R84, RZ, 0x5410, R9 ;  /* 0x00005410ff547816 */ /* 0x020fe20000000009 */
[----:B------:R-:W-:Y:S05]  /*1290*/  BRA `(.L_x_5025) ;  /* 0x0000004000007947 */ /* 0x000fea0003800000 */
.L_x_5024:
[----:B-----5:R-:W-:Y:S02]  /*12a0*/  PRMT R84, RZ, 0x5410, R5 ;  /* 0x00005410ff547816 */ /* 0x020fe40000000005 */
[----:B------:R-:W-:-:S03]  /*12b0*/  @P0 PRMT R61, RZ, 0x5410, R9 ;  /* 0x00005410ff3d0816 */ /* 0x000fc60000000009 */
[----:B------:R-:W-:-:S04]  /*12c0*/  FMUL.FTZ R84, R84, c[0x0][0x1ec] ;  /* 0x00007b0054547a20 */ /* 0x000fc80000410000 */
[----:B------:R-:W-:Y:S02]  /*12d0*/  @P0 FADD.FTZ R84, R61, R84 ;  /* 0x000000543d540221 */ /* 0x000fe40000010000 */
.L_x_5025:
[----:B------:R-:W-:Y:S05]  /*12e0*/  BSYNC B0 ;  /* 0x0000000000007941 */ /* 0x000fea0003800000 */
.L_x_5023:
[----:B------:R-:W-:Y:S01]  /*12f0*/  BSSY B0, `(.L_x_5026) ;  /* 0x000000a000007945 */ /* 0x000fe20003800000 */
[----:B------:R-:W-:Y:S05]  /*1300*/  @P2 BRA `(.L_x_5027) ;  /* 0x0000004000002947 */ /* 0x000fea0003800000 */
[----:B------:R-:W-:Y:S01]  /*1310*/  MOV R85, RZ ;  /* 0x000000ff00557202 */ /* 0x000fe20000000f00 */
[----:B------:R-:W-:Y:S05]  /*1320*/  @!P0 BRA `(.L_x_5028) ;  /* 0x0000006000008947 */ /* 0x000fea0003800000 */
[----:B-----5:R-:W-:Y:S01]  /*1330*/  PRMT R85, RZ, 0x7610, R9 ;  /* 0x00007610ff557816 */ /* 0x020fe20000000009 */
[----:B------:R-:W-:Y:S05]  /*1340*/  BRA `(.L_x_5028) ;  /* 0x0000004000007947 */ /* 0x000fea0003800000 */
.L_x_5027:
[----:B-----5:R-:W-:Y:S02]  /*1350*/  PRMT R85, RZ, 0x7610, R5 ;  /* 0x00007610ff557816 */ /* 0x020fe40000000005 */
[----:B------:R-:W-:-:S03]  /*1360*/  @P0 PRMT R60, RZ, 0x7610, R9 ;  /* 0x00007610ff3c0816 */ /* 0x000fc60000000009 */
[----:B------:R-:W-:-:S04]  /*1370*/  FMUL.FTZ R85, R85, c[0x0][0x1ec] ;  /* 0x00007b0055557a20 */ /* 0x000fc80000410000 */
[----:B------:R-:W-:Y:S02]  /*1380*/  @P0 FADD.FTZ R85, R60, R85 ;  /* 0x000000553c550221 */ /* 0x000fe40000010000 */
.L_x_5028:
[----:B------:R-:W-:Y:S05]  /*1390*/  BSYNC B0 ;  /* 0x0000000000007941 */ /* 0x000fea0003800000 */
.L_x_5026:
[----:B------:R-:W-:Y:S01]  /*13a0*/  BSSY B0, `(.L_x_5029) ;  /* 0x000000a000007945 */ /* 0x000fe20003800000 */
[----:B------:R-:W-:Y:S05]  /*13b0*/  @P2 BRA `(.L_x_5030) ;  /* 0x0000004000002947 */ /* 0x000fea0003800000 */
[----:B------:R-:W-:Y:S01]  /*13c0*/  HFMA2.MMA R86, -RZ, RZ, 0, 0 ;  /* 0x00000000ff567435 */ /* 0x000fe200000001ff */
[----:B------:R-:W-:Y:S05]  /*13d0*/  @!P0 BRA `(.L_x_5031) ;  /* 0x0000006000008947 */ /* 0x000fea0003800000 */
[----:B-----5:R-:W-:Y:S01]  /*13e0*/  PRMT R86, RZ, 0x5410, R10 ;  /* 0x00005410ff567816 */ /* 0x020fe2000000000a */
[----:B------:R-:W-:Y:S05]  /*13f0*/  BRA `(.L_x_5031) ;  /* 0x0000004000007947 */ /* 0x000fea0003800000 */
.L_x_5030:
[----:B-----5:R-:W-:Y:S02]  /*1400*/  PRMT R86, RZ, 0x5410, R6 ;  /* 0x00005410ff567816 */ /* 0x020fe40000000006 */
[----:B------:R-:W-:-:S03]  /*1410*/  @P0 PRMT R61, RZ, 0x5410, R10 ;  /* 0x00005410ff3d0816 */ /* 0x000fc6000000000a */
[----:B------:R-:W-:-:S04]  /*1420*/  FMUL.FTZ R86, R86, c[0x0][0x1ec] ;  /* 0x00007b0056567a20 */ /* 0x000fc80000410000 */
[----:B------:R-:W-:Y:S02]  /*1430*/  @P0 FADD.FTZ R86, R61, R86 ;  /* 0x000000563d560221 */ /* 0x000fe40000010000 */
.L_x_5031:
[----:B------:R-:W-:Y:S05]  /*1440*/  BSYNC B0 ;  /* 0x0000000000007941 */ /* 0x000fea0003800000 */
.L_x_5029:
[----:B------:R-:W-:Y:S01]  /*1450*/  BSSY B0, `(.L_x_5032) ;  /* 0x000000a000007945 */ /* 0x000fe20003800000 */
[----:B------:R-:W-:Y:S05]  /*1460*/  @P2 BRA `(.L_x_5033) ;  /* 0x0000004000002947 */ /* 0x000fea0003800000 */
[----:B------:R-:W-:Y:S01]  /*1470*/  MOV R87, RZ ;  /* 0x000000ff00577202 */ /* 0x000fe20000000f00 */
[----:B------:R-:W-:Y:S05]  /*1480*/  @!P0 BRA `(.L_x_5034) ;  /* 0x0000006000008947 */ /* 0x000fea0003800000 */
[----:B-----5:R-:W-:Y:S01]  /*1490*/  PRMT R87, RZ, 0x7610, R10 ;  /* 0x00007610ff577816 */ /* 0x020fe2000000000a */
[----:B------:R-:W-:Y:S05]  /*14a0*/  BRA `(.L_x_5034) ;  /* 0x0000004000007947 */ /* 0x000fea0003800000 */
.L_x_5033:
[----:B-----5:R-:W-:Y:S02]  /*14b0*/  PRMT R87, RZ, 0x7610, R6 ;  /* 0x00007610ff577816 */ /* 0x020fe40000000006 */
[----:B------:R-:W-:-:S03]  /*14c0*/  @P0 PRMT R60, RZ, 0x7610, R10 ;  /* 0x00007610ff3c0816 */ /* 0x000fc6000000000a */
[----:B------:R-:W-:-:S04]  /*14d0*/  FMUL.FTZ R87, R87, c[0x0][0x1ec] ;  /* 0x00007b0057577a20 */ /* 0x000fc80000410000 */
[----:B------:R-:W-:Y:S02]  /*14e0*/  @P0 FADD.FTZ R87, R60, R87 ;  /* 0x000000573c570221 */ /* 0x000fe40000010000 */
.L_x_5034:
[----:B------:R-:W-:Y:S05]  /*14f0*/  BSYNC B0 ;  /* 0x0000000000007941 */ /* 0x000fea0003800000 */
.L_x_5032:
[----:B------:R-:W-:Y:S01]  /*1500*/  BSSY B0, `(.L_x_5035) ;  /* 0x000000a000007945 */ /* 0x000fe20003800000 */
[----:B------:R-:W-:Y:S05]  /*1510*/  @P2 BRA `(.L_x_5036) ;  /* 0x0000004000002947 */ /* 0x000fea0003800000 */
[----:B------:R-:W-:Y:S01]  /*1520*/  HFMA2.MMA R88, -RZ, RZ, 0, 0 ;  /* 0x00000000ff587435 */ /* 0x000fe200000001ff */
[----:B------:R-:W-:Y:S05]  /*1530*/  @!P0 BRA `(.L_x_5037) ;  /* 0x0000006000008947 */ /* 0x000fea0003800000 */
[----:B-----5:R-:W-:Y:S01]  /*1540*/  PRMT R88, RZ, 0x5410, R11 ;  /* 0x00005410ff587816 */ /* 0x020fe2000000000b */
[----:B------:R-:W-:Y:S05]  /*1550*/  BRA `(.L_x_5037) ;  /* 0x0000004000007947 */ /* 0x000fea0003800000 */
.L_x_5036:
[----:B-----5:R-:W-:Y:S02]  /*1560*/  PRMT R88, RZ, 0x5410, R7 ;  /* 0x00005410ff587816 */ /* 0x020fe40000000007 */
[----:B------:R-:W-:-:S03]  /*1570*/  @P0 PRMT R61, RZ, 0x5410, R11 ;  /* 0x00005410ff3d0816 */ /* 0x000fc6000000000b */
[----:B------:R-:W-:-:S04]  /*1580*/  FMUL.FTZ R88, R88, c[0x0][0x1ec] ;  /* 0x00007b0058587a20 */ /* 0x000fc80000410000 */
[----:B------:R-:W-:Y:S02]  /*1590*/  @P0 FADD.FTZ R88, R61, R88 ;  /* 0x000000583d580221 */ /* 0x000fe40000010000 */
.L_x_5037:
[----:B------:R-:W-:Y:S05]  /*15a0*/  BSYNC B0 ;  /* 0x0000000000007941 */ /* 0x000fea0003800000 */
.L_x_5035:
[----:B------:R-:W-:Y:S01]  /*15b0*/  BSSY B0, `(.L_x_5038) ;  /* 0x000000a000007945 */ /* 0x000fe20003800000 */
[----:B------:R-:W-:Y:S05]  /*15c0*/  @P2 BRA `(.L_x_5039) ;  /* 0x0000004000002947 */ /* 0x000fea0003800000 */
[----:B------:R-:W-:Y:S01]  /*15d0*/  MOV R89, RZ ;  /* 0x000000ff00597202 */ /* 0x000fe20000000f00 */
[----:B------:R-:W-:Y:S05]  /*15e0*/  @!P0 BRA `(.L_x_5040) ;  /* 0x0000006000008947 */ /* 0x000fea0003800000 */
[----:B-----5:R-:W-:Y:S01]  /*15f0*/  PRMT R89, RZ, 0x7610, R11 ;  /* 0x00007610ff597816 */ /* 0x020fe2000000000b */
[----:B------:R-:W-:Y:S05]  /*1600*/  BRA `(.L_x_5040) ;  /* 0x0000004000007947 */ /* 0x000fea0003800000 */
.L_x_5039:
[----:B-----5:R-:W-:Y:S02]  /*1610*/  PRMT R89, RZ, 0x7610, R7 ;  /* 0x00007610ff597816 */ /* 0x020fe40000000007 */
[----:B------:R-:W-:-:S03]  /*1620*/  @P0 PRMT R60, RZ, 0x7610, R11 ;  /* 0x00007610ff3c0816 */ /* 0x000fc6000000000b */
[----:B------:R-:W-:-:S04]  /*1630*/  FMUL.FTZ R89, R89, c[0x0][0x1ec] ;  /* 0x00007b0059597a20 */ /* 0x000fc80000410000 */
[----:B------:R-:W-:Y:S02]  /*1640*/  @P0 FADD.FTZ R89, R60, R89 ;  /* 0x000000593c590221 */ /* 0x000fe40000010000 */
.L_x_5040:
[----:B------:R-:W-:Y:S05]  /*1650*/  BSYNC B0 ;  /* 0x0000000000007941 */ /* 0x000fea0003800000 */
.L_x_5038:
        /* <DEDUP_REMOVED lines=8> */
[----:B------:R-:W-:Y:S01]  /*16e0*/  FADD.FTZ R92, R93, R68 ;  /* 0x000000445d5c7221 */ /* 0x000fe20000010000 */
[----:B------:R-:W-:Y:S01]  /*16f0*/  LOP3.LUT P0, RZ, R0, 0x1f, RZ, 0xc0, !PT ;  /* 0x0000001f00ff7812 */ /* 0x000fe2000780c0ff */
[----:B------:R0:W-:Y:S02]  /*1700*/  STG.E.128 [R90.64], R60 ;  /* 0x0000003c5a007986 */ /* 0x0001e4000c101d04 */
[----:B------:R-:W-:-:S04]  /*1710*/  FADD.FTZ R93, R92, R69 ;  /* 0x000000455c5d7221 */ /* 0x000fc80000010000 */
[----:B------:R-:W-:-:S04]  /*1720*/  FADD.FTZ R92, R93, R70 ;  /* 0x000000465d5c7221 */ /* 0x000fc80000010000 */
[----:B------:R-:W-:-:S04]  /*1730*/  FADD.FTZ R93, R92, R71 ;  /* 0x000000475c5d7221 */ /* 0x000fc80000010000 */
[----:B------:R-:W-:-:S04]  /*1740*/  FADD.FTZ R92, R93, R72 ;  /* 0x000000485d5c7221 */ /* 0x000fc80000010000 */
[----:B------:R-:W-:Y:S01]  /*1750*/  FADD.FTZ R93, R92, R73 ;  /* 0x000000495c5d7221 */ /* 0x000fe20000010000 */
[----:B0-----:R-:W-:-:S03]  /*1760*/  SHF.R.U32.HI R62, RZ, 0x5, R0 ;  /* 0x00000005ff3e7819 */ /* 0x001fc60000011600 */
[----:B------:R-:W-:Y:S01]  /*1770*/  FADD.FTZ R92, R93, R74 ;  /* 0x0000004a5d5c7221 */ /* 0x000fe20000010000 */
[----:B------:R-:W-:-:S03]  /*1780*/  LOP3.LUT R62, R62, 0x7fffff8, RZ, 0xc0, !PT ;  /* 0x07fffff83e3e7812 */ /* 0x000fc600078ec0ff */
[----:B------:R-:W-:Y:S01]  /*1790*/  FADD.FTZ R93, R92, R75 ;  /* 0x0000004b5c5d7221 */ /* 0x000fe20000010000 */
[----:B------:R-:W-:-:S03]  /*17a0*/  @!P1 IADD3 R62, R62, 0x8, RZ ;  /* 0x000000083e3e9810 */ /* 0x000fc60007ffe0ff */
        /* <DEDUP_REMOVED lines=16> */
.L_x_5047:
        /* <DEDUP_REMOVED lines=16> */
[----:B------:R-:W-:-:S04]  /*19b0*/  FADD.FTZ R92, -R60, R68 ;  /* 0x000000443c5c7221 */ /* 0x000fc80000010100 */
        /* <DEDUP_REMOVED lines=51> */
.L_x_5048:
[----:B-1----:R-:W-:Y:S01]  /*1cf0*/  FADD.FTZ R61, R94, R63 ;  /* 0x0000003f5e3d7221 */ /* 0x002fe20000010000 */
[----:B0-----:R-:W-:Y:S01]  /*1d00*/  SHF.R.U32.HI R63, RZ, 0x5, R0 ;  /* 0x00000005ff3f7819 */ /* 0x001fe20000011600 */
[----:B------:R-:W-:Y:S01]  /*1d10*/  WARPSYNC 0xffffffff ;  /* 0xffffffff00007948 */ /* 0x000fe20003800000 */
[----:B------:R-:W-:Y:S02]  /*1d20*/  LOP3.LUT R91, R0, 0x1f, RZ, 0xc0, !PT ;  /* 0x0000001f005b7812 */ /* 0x000fe400078ec0ff */
[----:B------:R-:W-:-:S04]  /*1d30*/  LOP3.LUT R63, R63, 0x7, RZ, 0xc0, !PT ;  /* 0x000000073f3f7812 */ /* 0x000fc800078ec0ff */
[----:B------:R-:W-:-:S05]  /*1d40*/  @!P0 IADD3 R90, R62, R63, RZ ;  /* 0x0000003f3e5a8210 */ /* 0x000fca0007ffe0ff */
[----:B------:R0:W-:Y:S01]  /*1d50*/  @!P0 STS.64 [R90.X8], R60 ;  /* 0x0000003c5a008388 */ /* 0x0001e20000008a00 */
[----:B------:R-:W-:-:S11]  /*1d60*/  ISETP.GT.U32.AND P0, PT, R91, 0x7, PT ;  /* 0x000000075b00780c */ /* 0x000fd60003f04070 */
[----:B------:R-:W-:Y:S01]  /*1d70*/  BAR.SYNC.DEFER_BLOCKING 0x0 ;  /* 0x0000000000007b1d */ /* 0x000fe20000010000 */
[----:B0-----:R-:W-:Y:S01]  /*1d80*/  CS2R R60, SRZ ;  /* 0x00000000003c7805 */ /* 0x001fe2000001ff00 */
[----:B------:R-:W-:Y:S01]  /*1d90*/  @!P0 IADD3 R91, R62, R91, RZ ;  /* 0x0000005b3e5b8210 */ /* 0x000fe20007ffe0ff */
[----:B------:R-:W-:Y:S01]  /*1da0*/  HFMA2.MMA R62, -RZ, RZ, 0, 0 ;  /* 0x00000000ff3e7435 */ /* 0x000fe200000001ff */
[----:B------:R-:W-:Y:S02]  /*1db0*/  LOP3.LUT P1, RZ, R63, 0x1f, R0, 0xf8, !PT ;  /* 0x0000001f3fff7812 */ /* 0x000fe4000782f800 */
[----:B------:R-:W-:Y:S03]  /*1dc0*/  BSSY B0, `(.L_x_5043) ;  /* 0x00000a9000007945 */ /* 0x000fe60003800000 */
[----:B------:R-:W-:-:S04]  /*1dd0*/  @!P0 MOV R62, 0x300 ;  /* 0x00000300003e8802 */ /* 0x000fc80000000f00 */
[----:B------:R-:W-:Y:S01]  /*1de0*/  I2F R95, R62 ;  /* 0x0000003e005f7306 */ /* 0x000fe20000201400 */
[----:B------:R-:W0:Y:S04]  /*1df0*/  SHFL.DOWN PT, R63, R62, 0x4, 0x1f ;  /* 0x08801f003e3f7f89 */ /* 0x000e2800000e0000 */
[----:B------:R-:W1:Y:S01]  /*1e00*/  @!P0 LDS.64 R60, [R91.X8] ;  /* 0x000000005b3c8984 */ /* 0x000e620000008a00 */
[----:B0-----:R-:W-:Y:S02]  /*1e10*/  IADD3 R92, R63, R62, RZ ;  /* 0x0000003e3f5c7210 */ /* 0x001fe40007ffe0ff */
[----:B------:R-:W0:Y:S01]  /*1e20*/  I2F R63, R63 ;  /* 0x0000003f003f7306 */ /* 0x000e220000201400 */
[----:B-1----:R-:W1:Y:S02]  /*1e30*/  SHFL.DOWN PT, R93, R60, 0x4, 0x1f ;  /* 0x08801f003c5d7f89 */ /* 0x002e6400000e0000 */
[----:B-1----:R-:W-:-:S02]  /*1e40*/  FADD.FTZ R90, -R93, R60 ;  /* 0x0000003c5d5a7221 */ /* 0x002fc40000010100 */
[----:B0-----:R-:W-:Y:S02]  /*1e50*/  FMUL.FTZ R93, R93, R63 ;  /* 0x0000003f5d5d7220 */ /* 0x001fe40000410000 */
[----:B------:R-:W-:Y:S02]  /*1e60*/  FMUL.FTZ R90, R90, R90 ;  /* 0x0000005a5a5a7220 */ /* 0x000fe40000410000 */
[----:B------:R-:W-:Y:S02]  /*1e70*/  FFMA.FTZ R93, R95, R60, R93 ;  /* 0x0000003c5f5d7223 */ /* 0x000fe4000001005d */
[----:B------:R-:W0:Y:S01]  /*1e80*/  I2F R60, R92 ;  /* 0x0000005c003c7306 */ /* 0x000e220000201400 */
[----:B------:R-:W-:-:S04]  /*1e90*/  FMUL.FTZ R90, R90, R95 ;  /* 0x0000005f5a5a7220 */ /* 0x000fc80000410000 */
[----:B------:R-:W-:Y:S02]  /*1ea0*/  FMUL.FTZ R94, R90, R63 ;  /* 0x0000003f5a5e7220 */ /* 0x000fe40000410000 */
[----:B------:R-:W1:Y:S04]  /*1eb0*/  SHFL.DOWN PT, R90, R61, 0x4, 0x1f ;  /* 0x08801f003d5a7f89 */ /* 0x000e6800000e0000 */
[----:B------:R-:W2:Y:S01]  /*1ec0*/  SHFL.DOWN PT, R63, R92, 0x2, 0x1f ;  /* 0x08401f005c3f7f89 */ /* 0x000ea200000e0000 */
[----:B0-----:R-:W0:Y:S01]  /*1ed0*/  MUFU.RCP R62, R60 ;  /* 0x0000003c003e7308 */ /* 0x001e220000001000 */
[----:B-1----:R-:W-:Y:S02]  /*1ee0*/  FADD.FTZ R91, R90, R61 ;  /* 0x0000003d5a5b7221 */ /* 0x002fe40000010000 */
[----:B0-----:R-:W-:-:S02]  /*1ef0*/  FMUL.FTZ R93, R62, R93 ;  /* 0x0000005d3e5d7220 */ /* 0x001fc40000410000 */
[----:B------:R-:W-:Y:S01]  /*1f00*/  FFMA.FTZ R91, R62, R94, R91 ;  /* 0x0000005e3e5b7223 */ /* 0x000fe2000001005b */
[----:B--2---:R-:W-:Y:S02]  /*1f10*/  IADD3 R90, R92, R63, RZ ;  /* 0x0000003f5c5a7210 */ /* 0x004fe40007ffe0ff */
[----:B------:R-:W0:Y:S01]  /*1f20*/  SHFL.DOWN PT, R62, R93, 0x2, 0x1f ;  /* 0x08401f005d3e7f89 */ /* 0x000e2200000e0000 */
[----:B------:R-:W1:Y:S01]  /*1f30*/  I2F R63, R63 ;  /* 0x0000003f003f7306 */ /* 0x000e620000201400 */
[----:B0-----:R-:W-:Y:S02]  /*1f40*/  FADD.FTZ R94, R93, -R62 ;  /* 0x8000003e5d5e7221 */ /* 0x001fe40000010000 */
[----:B-1----:R-:W-:Y:S02]  /*1f50*/  FMUL.FTZ R62, R62, R63 ;  /* 0x0000003f3e3e7220 */ /* 0x002fe40000410000 */
[----:B------:R-:W-:Y:S02]  /*1f60*/  FMUL.FTZ R61, R94, R94 ;  /* 0x0000005e5e3d7220 */ /* 0x000fe40000410000 */
[----:B------:R-:W-:-:S02]  /*1f70*/  FFMA.FTZ R96, R60, R93, R62 ;  /* 0x0000005d3c607223 */ /* 0x000fc4000001003e */
[----:B------:R-:W-:Y:S02]  /*1f80*/  FMUL.FTZ R61, R60, R61 ;  /* 0x0000003d3c3d7220 */ /* 0x000fe40000410000 */
[----:B------:R-:W0:Y:S02]  /*1f90*/  SHFL.DOWN PT, R60, R91, 0x2, 0x1f ;  /* 0x08401f005b3c7f89 */ /* 0x000e2400000e0000 */
[----:B------:R-:W-:Y:S02]  /*1fa0*/  FMUL.FTZ R94, R61, R63 ;  /* 0x0000003f3d5e7220 */ /* 0x000fe40000410000 */
[----:B------:R-:W1:Y:S01]  /*1fb0*/  SHFL.DOWN PT, R63, R90, 0x1, 0x1f ;  /* 0x08201f005a3f7f89 */ /* 0x000e6200000e0000 */
[----:B0-----:R-:W-:Y:S02]  /*1fc0*/  FADD.FTZ R62, R91, R60 ;  /* 0x0000003c5b3e7221 */ /* 0x001fe40000010000 */
[----:B------:R0:W2:Y:S01]  /*1fd0*/  I2F R60, R90 ;  /* 0x0000005a003c7306 */ /* 0x0000a20000201400 */
[----:B-1----:R-:W-:-:S07]  /*1fe0*/  IADD3 R92, R90, R63, RZ ;  /* 0x0000003f5a5c7210 */ /* 0x002fce0007ffe0ff */
[----:B------:R-:W-:Y:S01]  /*1ff0*/  I2F R63, R63 ;  /* 0x0000003f003f7306 */ /* 0x000fe20000201400 */
[----:B0-----:R-:W-:-:S07]  /*2000*/  @!P1 LEA R90, P2, R2, c[0x0][0x1a8], 0x2 ;  /* 0x00006a00025a9a11 */ /* 0x001fce00078410ff */
[----:B--2---:R-:W0:Y:S08]  /*2010*/  MUFU.RCP R61, R60 ;  /* 0x0000003c003d7308 */ /* 0x004e300000001000 */
[----:B------:R-:W1:Y:S01]  /*2020*/  I2F R92, R92 ;  /* 0x0000005c005c7306 */ /* 0x000e620000201400 */
[C---:B0-----:R-:W-:Y:S02]  /*2030*/  FFMA.FTZ R94, R61.reuse, R94, R62 ;  /* 0x0000005e3d5e7223 */ /* 0x041fe4000001003e */
[----:B------:R-:W-:-:S03]  /*2040*/  FMUL.FTZ R61, R61, R96 ;  /* 0x000000603d3d7220 */ /* 0x000fc60000410000 */
[----:B------:R-:W0:Y:S04]  /*2050*/  SHFL.DOWN PT, R91, R94, 0x1, 0x1f ;  /* 0x08201f005e5b7f89 */ /* 0x000e2800000e0000 */
[----:B------:R-:W2:Y:S01]  /*2060*/  SHFL.DOWN PT, R62, R61, 0x1, 0x1f ;  /* 0x08201f003d3e7f89 */ /* 0x000ea200000e0000 */
[----:B0-----:R-:W-:Y:S02]  /*2070*/  FADD.FTZ R91, R94, R91 ;  /* 0x0000005b5e5b7221 */ /* 0x001fe40000010000 */
[----:B--2---:R-:W-:Y:S02]  /*2080*/  FADD.FTZ R93, R61, -R62 ;  /* 0x8000003e3d5d7221 */ /* 0x004fe40000010000 */
[----:B------:R-:W-:Y:S02]  /*2090*/  FMUL.FTZ R62, R62, R63 ;  /* 0x0000003f3e3e7220 */ /* 0x000fe40000410000 */
[----:B------:R-:W-:-:S02]  /*20a0*/  FMUL.FTZ R93, R93, R93 ;  /* 0x0000005d5d5d7220 */ /* 0x000fc40000410000 */
[----:B------:R-:W-:Y:S01]  /*20b0*/  FFMA.FTZ R95, R60, R61, R62 ;  /* 0x0000003d3c5f7223 */ /* 0x000fe2000001003e */
[----:B------:R-:W-:Y:S01]  /*20c0*/  @!P1 LEA R62, P0, R2, c[0x0][0x1a0], 0x2 ;  /* 0x00006800023e9a11 */ /* 0x000fe200078010ff */
[----:B------:R-:W-:Y:S02]  /*20d0*/  FMUL.FTZ R93, R60, R93 ;  /* 0x0000005d3c5d7220 */ /* 0x000fe40000410000 */
[----:B-1----:R-:W0:Y:S02]  /*20e0*/  MUFU.RCP R60, R92 ;  /* 0x0000005c003c7308 */ /* 0x002e240000001000 */
[----:B------:R-:W-:Y:S01]  /*20f0*/  FMUL.FTZ R93, R93, R63 ;  /* 0x0000003f5d5d7220 */ /* 0x000fe20000410000 */
[----:B------:R-:W-:Y:S02]  /*2100*/  @!P1 LEA.HI.X R63, R2, c[0x0][0x1a4], R65, 0x2, P0 ;  /* 0x00006900023f9a11 */ /* 0x000fe400000f1441 */
[----:B------:R-:W-:Y:S01]  /*2110*/  ISETP.NE.AND P0, PT, RZ, UR6, PT ;  /* 0x00000006ff007c0c */ /* 0x000fe2000bf05270 */
[----:B0-----:R-:W-:-:S02]  /*2120*/  FMUL.FTZ R95, R60, R95 ;  /* 0x0000005f3c5f7220 */ /* 0x001fc40000410000 */
[----:B------:R-:W-:Y:S01]  /*2130*/  FFMA.FTZ R91, R60, R93, R91 ;  /* 0x0000005d3c5b7223 */ /* 0x000fe2000001005b */
[----:B------:R-:W-:-:S03]  /*2140*/  MOV R60, c[0x0][0x1e0] ;  /* 0x00007800003c7a02 */ /* 0x000fc60000000f00 */
[----:B------:R-:W0:Y:S04]  /*2150*/  SHFL.IDX PT, R95, R95, RZ, 0x1f ;  /* 0x00001fff5f5f7589 */ /* 0x000e2800000e0000 */
[----:B------:R-:W1:Y:S01]  /*2160*/  SHFL.IDX PT, R91, R91, RZ, 0x1f ;  /* 0x00001fff5b5b7589 */ /* 0x000e6200000e0000 */
[----:B0-----:R-:W-:-:S03]  /*2170*/  FMUL.FTZ R61, R95, R95 ;  /* 0x0000005f5f3d7220 */ /* 0x001fc60000410000 */
[----:B------:R0:W-:Y:S01]  /*2180*/  @!P1 STG.E [R62.64], R95 ;  /* 0x0000005f3e009986 */ /* 0x0001e2000c101904 */
[----:B-1----:R-:W-:Y:S01]  /*2190*/  FFMA.FTZ R60, R91, R60, c[0x0][0x228] ;  /* 0x00008a005b3c7623 */ /* 0x002fe2000001003c */
[----:B------:R-:W-:Y:S02]  /*21a0*/  FSEL R61, R61, RZ, P0 ;  /* 0x000000ff3d3d7208 */ /* 0x000fe40000000000 */
[----:B------:R-:W-:-:S03]  /*21b0*/  @!P1 LEA.HI.X R91, R2, c[0x0][0x1ac], R65, 0x2, P2 ;  /* 0x00006b00025b9a11 */ /* 0x000fc600010f1441 */
[----:B------:R-:W-:-:S06]  /*21c0*/  FADD.FTZ R60, R60, R61 ;  /* 0x0000003d3c3c7221 */ /* 0x000fcc0000010000 */
[----:B------:R-:W1:Y:S02]  /*21d0*/  MUFU.RSQ R60, R60 ;  /* 0x0000003c003c7308 */ /* 0x000e640000001400 */
[----:B-1----:R0:W-:Y:S01]  /*21e0*/  @!P1 STG.E [R90.64], R60 ;  /* 0x0000003c5a009986 */ /* 0x0021e2000c101904 */
[----:B------:R-:W-:-:S13]  /*21f0*/  ISETP.GE.AND P1, PT, R64, 0x1, PT ;  /* 0x000000014000780c */ /* 0x000fda0003f26270 */
[----:B------:R-:W-:Y:S05]  /*2200*/  @!P1 BRA `(.L_x_5044) ;  /* 0x0000064000009947 */ /* 0x000fea0003800000 */
[----:B0-----:R-:W-:Y:S02]  /*2210*/  FSEL R61, R95, RZ, !P0 ;  /* 0x000000ff5f3d7208 */ /* 0x001fe40004000000 */
[----:B------:R-:W-:-:S03]  /*2220*/  IADD3 R64, R64, -0x1, RZ ;  /* 0xffffffff40407810 */ /* 0x000fc60007ffe0ff */
        /* <DEDUP_REMOVED lines=24> */
[----:B------:R-:W-:Y:S02]  /*23b0*/  FMUL.FTZ R72, R60, R73 ;  /* 0x000000493c487220 */ /* 0x000fe40000410000 */
[----:B------:R-:W-:Y:S02]  /*23c0*/  FADD.FTZ R61, -R61, R89 ;  /* 0x000000593d3d7221 */ /* 0x000fe40000010100 */
[----:B------:R-:W-:Y:S02]  /*23d0*/  IMAD R64, R64, c[0x0][0x168], RZ ;  /* 0x00005a0040407a24 */ /* 0x000fe400078e02ff */
[----:B------:R-:W-:Y:S02]  /*23e0*/  FMUL.FTZ R65, R60, R63 ;  /* 0x0000003f3c417220 */ /* 0x000fe40000410000 */
[----:B------:R-:W-:Y:S02]  /*23f0*/  FFMA.FTZ R63, R30, R95, R54 ;  /* 0x0000005f1e3f7223 */ /* 0x000fe40000010036 */
[----:B------:R-:W-:-:S02]  /*2400*/  FFMA.FTZ R72, R31, R72, R55 ;  /* 0x000000481f487223 */ /* 0x000fc40000010037 */
[C---:B------:R-:W-:Y:S01]  /*2410*/  FMUL.FTZ R86, R60.reuse, R61 ;  /* 0x0000003d3c567220 */ /* 0x040fe20000410000 */
[----:B------:R-:W-:Y:S01]  /*2420*/  SHF.R.S32.HI R61, RZ, 0x1f, R64 ;  /* 0x0000001fff3d7819 */ /* 0x000fe20000011440 */
[----:B------:R-:W-:Y:S01]  /*2430*/  FMUL.FTZ R91, R60, R91 ;  /* 0x0000005b3c5b7220 */ /* 0x000fe20000410000 */
[----:B------:R-:W-:Y:S01]  /*2440*/  F2FP.BF16.PACK_AB R63, R72, R63 ;  /* 0x0000003f483f723e */ /* 0x000fe200000010ff */
[C---:B------:R-:W-:Y:S01]  /*2450*/  FMUL.FTZ R66, R60.reuse, R69 ;  /* 0x000000453c427220 */ /* 0x040fe20000410000 */
[----:B------:R-:W-:Y:S01]  /*2460*/  LEA.HI R61, R61, R64, RZ, 0x3 ;  /* 0x000000403d3d7211 */ /* 0x000fe200078f18ff */
[----:B------:R-:W-:Y:S01]  /*2470*/  FMUL.FTZ R62, R60, R67 ;  /* 0x000000433c3e7220 */ /* 0x000fe20000410000 */
[----:B------:R-:W-:Y:S01]  /*2480*/  LOP3.LUT R72, R0, 0xff, RZ, 0xc0, !PT ;  /* 0x000000ff00487812 */ /* 0x000fe200078ec0ff */
[----:B------:R-:W-:Y:S02]  /*2490*/  FFMA.FTZ R91, R34, R91, R58 ;  /* 0x0000005b225b7223 */ /* 0x000fe4000001003a */
[----:B------:R-:W-:Y:S01]  /*24a0*/  FFMA.FTZ R66, R35, R66, R59 ;  /* 0x0000004223427223 */ /* 0x000fe2000001003b */
[----:B------:R-:W-:Y:S01]  /*24b0*/  LEA.HI.SX32 R72, R61, R72, 0x1d ;  /* 0x000000483d487211 */ /* 0x000fe200078feaff */
[----:B------:R-:W-:-:S02]  /*24c0*/  FMUL.FTZ R93, R60, R93 ;  /* 0x0000005d3c5d7220 */ /* 0x000fc40000410000 */
[----:B------:R-:W-:Y:S01]  /*24d0*/  FMUL.FTZ R70, R60, R71 ;  /* 0x000000473c467220 */ /* 0x000fe20000410000 */
[----:B------:R-:W-:Y:S01]  /*24e0*/  F2FP.BF16.PACK_AB R61, R66, R91 ;  /* 0x0000005b423d723e */ /* 0x000fe200000010ff */
        /* <DEDUP_REMOVED lines=27> */
[----:B------:R-:W-:Y:S01]  /*26a0*/  FFMA.FTZ R68, R17, R68, R41 ;  /* 0x0000004411447223 */ /* 0x000fe20000010029 */
[----:B------:R-:W-:Y:S01]  /*26b0*/  IADD3 R76, R72, 0x200, RZ ;  /* 0x00000200484c7810 */ /* 0x000fe20007ffe0ff */
[----:B------:R-:W-:-:S02]  /*26c0*/  FFMA.FTZ R62, R28, R93, R52 ;  /* 0x0000005d1c3e7223 */ /* 0x000fc40000010034 */
[----:B------:R-:W-:Y:S01]  /*26d0*/  FFMA.FTZ R71, R25, R74, R49 ;  /* 0x0000004a19477223 */ /* 0x000fe20000010031 */
[----:B------:R-:W-:Y:S01]  /*26e0*/  IADD3 R74, R72, 0x100, RZ ;  /* 0x00000100484a7810 */ /* 0x000fe20007ffe0ff */
[----:B------:R-:W-:Y:S01]  /*26f0*/  FFMA.FTZ R70, R12, R109, R36 ;  /* 0x0000006d0c467223 */ /* 0x000fe20000010024 */
[----:B------:R-:W-:Y:S01]  /*2700*/  F2FP.BF16.PACK_AB R68, R68, R73 ;  /* 0x000000494444723e */ /* 0x000fe200000010ff */
        /* <DEDUP_REMOVED lines=8> */
[----:B------:R-:W-:Y:S01]  /*2790*/  FFMA.FTZ R86, R15, R86, R39 ;  /* 0x000000560f567223 */ /* 0x000fe20000010027 */
[----:B------:R-:W-:Y:S01]  /*27a0*/  F2FP.BF16.PACK_AB R64, R71, R64 ;  /* 0x000000404740723e */ /* 0x000fe200000010ff */
[----:B------:R-:W-:Y:S02]  /*27b0*/  FFMA.FTZ R69, R18, R107, R42 ;  /* 0x0000006b12457223 */ /* 0x000fe4000001002a */
[----:B------:R-:W-:Y:S01]  /*27c0*/  FFMA.FTZ R82, R19, R82, R43 ;  /* 0x0000005213527223 */ /* 0x000fe2000001002b */
[----:B------:R-:W-:Y:S01]  /*27d0*/  F2FP.BF16.PACK_AB R71, R86, R111 ;  /* 0x0000006f5647723e */ /* 0x000fe200000010ff */
[----:B------:R-:W-:-:S03]  /*27e0*/  IMAD.WIDE.U32 R72, R72, R77, c[0x0][0x208] ;  /* 0x0000820048487625 */ /* 0x000fc600078e004d */
[----:B------:R-:W-:Y:S01]  /*27f0*/  F2FP.BF16.PACK_AB R69, R82, R69 ;  /* 0x000000455245723e */ /* 0x000fe200000010ff */
[-C--:B------:R-:W-:Y:S01]  /*2800*/  IMAD.WIDE.U32 R74, R74, R77.reuse, c[0x0][0x208] ;  /* 0x000082004a4a7625 */ /* 0x080fe200078e004d */
[----:B------:R0:W-:Y:S03]  /*2810*/  STG.E.128 [R72.64], R60 ;  /* 0x0000003c48007986 */ /* 0x0001e6000c101d04 */
[----:B------:R-:W-:Y:S01]  /*2820*/  IMAD.WIDE.U32 R76, R76, R77, c[0x0][0x208] ;  /* 0x000082004c4c7625 */ /* 0x000fe200078e004d */
[----:B------:R0:W-:Y:S04]  /*2830*/  STG.E.128 [R74.64], R64 ;  /* 0x000000404a007986 */ /* 0x0001e8000c101d04 */
[----:B------:R0:W-:Y:S02]  /*2840*/  STG.E.128 [R76.64], R68 ;  /* 0x000000444c007986 */ /* 0x0001e4000c101d04 */
.L_x_5044:
[----:B0-----:R-:W-:Y:S05]  /*2850*/  BSYNC B0 ;  /* 0x0000000000007941 */ /* 0x001fea0003800000 */
.L_x_5043:
[----:B------:R-:W-:Y:S02]  /*2860*/  IADD3 R2, R2, c[0x0][0x160], RZ ;  /* 0x0000580002027a10 */ /* 0x000fe40007ffe0ff */
[----:B------:R-:W-:-:S02]  /*2870*/  LOP3.LUT P1, RZ, R3, 0xff, RZ, 0xc0, !PT ;  /* 0x000000ff03ff7812 */ /* 0x000fc4000782c0ff */
[----:B------:R-:W-:Y:S02]  /*2880*/  ISETP.GE.AND P0, PT, R2, c[0x0][0x164], PT ;  /* 0x0000590002007a0c */ /* 0x000fe40003f06270 */
[----:B------:R-:W-:-:S11]  /*2890*/  SEL R3, RZ, 0x1, P1 ;  /* 0x00000001ff037807 */ /* 0x000fd60000800000 */
[----:B-----5:R-:W-:Y:S01]  /*28a0*/  @P0 CALL.REL.NOINC `(.L_x_5045) ;  /* 0x0000001000000944 */ /* 0x020fe20003c00000 */
[----:B------:R-:W-:Y:S05]  /*28b0*/  BRA `(.L_x_5046) ;  /* 0xffffd9e000007947 */ /* 0x000fea000383ffff */
.L_x_5045:
[----:B------:R-:W-:Y:S05]  /*28c0*/  EXIT ;  /* 0x000000000000794d */ /* 0x000fea0003800000 */
.L_x_5041:
[----:B------:R-:W-:Y:S01]  /*28d0*/  HFMA2.MMA R94, -RZ, RZ, 0, 5.9604644775390625e-08 ;  /* 0x00000001ff5e7435 */ /* 0x000fe200000001ff */
[----:B------:R-:W-:Y:S02]  /*28e0*/  MOV R61, 0x1f ;  /* 0x0000001f003d7802 */ /* 0x000fe40000000f00 */
[----:B------:R-:W-:Y:S02]  /*28f0*/  MOV R92, 0xffffffff ;  /* 0xffffffff005c7802 */ /* 0x000fe40000000f00 */
[----:B------:R-:W-:Y:S02]  /*2900*/  MOV R90, 0x2920 ;  /* 0x00002920005a7802 */ /* 0x000fe40000000f00 */
[----:B-----5:R-:W-:Y:S05]  /*2910*/  CALL.REL.NOINC `($__internal_35_$__cuda_sm70_shflsync_bfly_p) ;  /* 0x0000069000007944 */ /* 0x020fea0003c00000 */
[----:B-1----:R-:W-:Y:S01]  /*2920*/  MOV R60, R94 ;  /* 0x0000005e003c7202 */ /* 0x002fe20000000f00 */
[----:B0-----:R-:W-:Y:S05]  /*2930*/  BRA `(.L_x_5047) ;  /* 0xffffef7000007947 */ /* 0x001fea000383ffff */
.L_x_5042:
[----:B------:R-:W-:Y:S01]  /*2940*/  HFMA2.MMA R94, -RZ, RZ, 0, 1.1920928955078125e-07 ;  /* 0x00000002ff5e7435 */ /* 0x000fe200000001ff */
[----:B------:R-:W-:Y:S02]  /*2950*/  MOV R61, 0x1f ;  /* 0x0000001f003d7802 */ /* 0x000fe40000000f00 */
[----:B------:R-:W-:Y:S02]  /*2960*/  MOV R92, 0xffffffff ;  /* 0xffffffff005c7802 */ /* 0x000fe40000000f00 */
[----:B------:R-:W-:-:S02]  /*2970*/  MOV R90, 0x2990 ;  /* 0x00002990005a7802 */ /* 0x000fc40000000f00 */
[----:B-----5:R-:W-:Y:S05]  /*2980*/  CALL.REL.NOINC `($__internal_35_$__cuda_sm70_shflsync_bfly_p) ;  /* 0x0000062000007944 */ /* 0x020fea0003c00000 */
[----:B01----:R-:W-:Y:S01]  /*2990*/  FADD.FTZ R63, R63, R94 ;  /* 0x0000005e3f3f7221 */ /* 0x003fe20000010000 */
[----:B------:R-:W-:Y:S01]  /*29a0*/  HFMA2.MMA R94, -RZ, RZ, 0, 2.384185791015625e-07 ;  /* 0x00000004ff5e7435 */ /* 0x000fe200000001ff */
[----:B------:R-:W-:-:S02]  /*29b0*/  MOV R61, 0x1f ;  /* 0x0000001f003d7802 */ /* 0x000fc40000000f00 */
[----:B------:R-:W-:Y:S02]  /*29c0*/  MOV R92, 0xffffffff ;  /* 0xffffffff005c7802 */ /* 0x000fe40000000f00 */
[----:B------:R-:W-:Y:S02]  /*29d0*/  MOV R90, 0x29f0 ;  /* 0x000029f0005a7802 */ /* 0x000fe40000000f00 */
[----:B------:R-:W-:Y:S05]  /*29e0*/  CALL.REL.NOINC `($__internal_35_$__cuda_sm70_shflsync_bfly_p) ;  /* 0x000005c000007944 */ /* 0x000fea0003c00000 */
[----:B01----:R-:W-:Y:S01]  /*29f0*/  FADD.FTZ R63, R63, R94 ;  /* 0x0000005e3f3f7221 */ /* 0x003fe20000010000 */
[----:B------:R-:W-:Y:S01]  /*2a00*/  HFMA2.MMA R94, -RZ, RZ, 0, 4.76837158203125e-07 ;  /* 0x00000008ff5e7435 */ /* 0x000fe200000001ff */
[----:B------:R-:W-:Y:S02]  /*2a10*/  MOV R61, 0x1f ;  /* 0x0000001f003d7802 */ /* 0x000fe40000000f00 */
[----:B------:R-:W-:Y:S02]  /*2a20*/  MOV R92, 0xffffffff ;  /* 0xffffffff005c7802 */ /* 0x000fe40000000f00 */
[----:B------:R-:W-:Y:S02]  /*2a30*/  MOV R90, 0x2a50 ;  /* 0x00002a50005a7802 */ /* 0x000fe40000000f00 */
[----:B------:R-:W-:Y:S05]  /*2a40*/  CALL.REL.NOINC `($__internal_35_$__cuda_sm70_shflsync_bfly_p) ;  /* 0x0000056000007944 */ /* 0x000fea0003c00000 */
[----:B01----:R-:W-:Y:S01]  /*2a50*/  FADD.FTZ R63, R63, R94 ;  /* 0x0000005e3f3f7221 */ /* 0x003fe20000010000 */
[----:B------:R-:W-:Y:S01]  /*2a60*/  HFMA2.MMA R94, -RZ, RZ, 0, 9.5367431640625e-07 ;  /* 0x00000010ff5e7435 */ /* 0x000fe200000001ff */
[----:B------:R-:W-:-:S02]  /*2a70*/  MOV R61, 0x1f ;  /* 0x0000001f003d7802 */ /* 0x000fc40000000f00 */
[----:B------:R-:W-:Y:S02]  /*2a80*/  MOV R92, 0xffffffff ;  /* 0xffffffff005c7802 */ /* 0x000fe40000000f00 */
[----:B------:R-:W-:Y:S02]  /*2a90*/  MOV R90, 0x2ab0 ;  /* 0x00002ab0005a7802 */ /* 0x000fe40000000f00 */
[----:B------:R-:W-:Y:S05]  /*2aa0*/  CALL.REL.NOINC `($__internal_35_$__cuda_sm70_shflsync_bfly_p) ;  /* 0x0000050000007944 */ /* 0x000fea0003c00000 */
[----:B-1----:R-:W-:Y:S01]  /*2ab0*/  FADD.FTZ R60, R63, R94 ;  /* 0x0000005e3f3c7221 */ /* 0x002fe20000010000 */
[----:B------:R-:W-:Y:S01]  /*2ac0*/  HFMA2.MMA R94, -RZ, RZ, 0, 5.9604644775390625e-08 ;  /* 0x00000001ff5e7435 */ /* 0x000fe200000001ff */
[----:B0-----:R-:W-:Y:S02]  /*2ad0*/  MOV R92, 0xffffffff ;  /* 0xffffffff005c7802 */ /* 0x001fe40000000f00 */
        /* <DEDUP_REMOVED lines=49> */
[----:B------:R-:W-:Y:S02]  /*2df0*/  MOV R61, 0x1f ;  /* 0x0000001f003d7802 */ /* 0x000fe40000000f00 */
[----:B------:R-:W-:Y:S02]  /*2e00*/  MOV R90, 0x2e20 ;  /* 0x00002e20005a7802 */ /* 0x000fe40000000f00 */
[----:B------:R-:W-:Y:S05]  /*2e10*/  CALL.REL.NOINC `($__internal_35_$__cuda_sm70_shflsync_bfly_p) ;  /* 0x0000019000007944 */ /* 0x000fea0003c00000 */
[----:B01----:R-:W-:Y:S01]  /*2e20*/  FADD.FTZ R63, R63, R94 ;  /* 0x0000005e3f3f7221 */ /* 0x003fe20000010000 */
[----:B------:R-:W-:Y:S01]  /*2e30*/  HFMA2.MMA R94, -RZ, RZ, 0, 1.1920928955078125e-07 ;  /* 0x00000002ff5e7435 */ /* 0x000fe200000001ff */
[----:B------:R-:W-:Y:S02]  /*2e40*/  MOV R61, 0x1f ;  /* 0x0000001f003d7802 */ /* 0x000fe40000000f00 */
[----:B------:R-:W-:Y:S02]  /*2e50*/  MOV R92, 0xffffffff ;  /* 0xffffffff005c7802 */ /* 0x000fe40000000f00 */
[----:B------:R-:W-:Y:S02]  /*2e60*/  MOV R90, 0x2e80 ;  /* 0x00002e80005a7802 */ /* 0x000fe40000000f00 */
[----:B------:R-:W-:Y:S05]  /*2e70*/  CALL.REL.NOINC `($__internal_35_$__cuda_sm70_shflsync_bfly_p) ;  /* 0x0000013000007944 */ /* 0x000fea0003c00000 */
        /* <DEDUP_REMOVED lines=18> */
[----:B01----:R-:W-:Y:S05]  /*2fa0*/  BRA `(.L_x_5048) ;  /* 0xffffed4000007947 */ /* 0x003fea000383ffff */
        .weak           $__internal_35_$__cuda_sm70_shflsync_bfly_p
        .type           $__internal_35_$__cuda_sm70_shflsync_bfly_p,@function
        .size           $__internal_35_$__cuda_sm70_shflsync_bfly_p,(.L_x_22123 - $__internal_35_$__cuda_sm70_shflsync_bfly_p)
$__internal_35_$__cuda_sm70_shflsync_bfly_p:
[----:B------:R-:W-:Y:S01]  /*2fb0*/  HFMA2.MMA R91, -RZ, RZ, 0, 0 ;  /* 0x00000000ff5b7435 */ /* 0x000fe200000001ff */
[----:B------:R-:W-:Y:S04]  /*2fc0*/  WARPSYNC R92 ;  /* 0x0000005c00007348 */ /* 0x000fe80003800000 */
[----:B------:R0:W1:Y:S01]  /*2fd0*/  SHFL.BFLY PT, R94, R63, R94, R61 ;  /* 0x0c00005e3f5e7389 */ /* 0x00006200000e003d */
[----:B------:R-:W-:Y:S05]  /*2fe0*/  RET.REL.NODEC R90 `(_ZN10layer_norm13ln_fwd_kernelINS_13Kernel_traitsIf13__nv_bfloat16S2_S2_fjLj6144ELj1ELj1ELj8ELj16ENS_18Kernel_traits_baseILj6144EfS2_S2_S2_fjLj256EEEEELb0ELb0ELb1ELb1EEEvNS_9FwdParamsE) ;  /* 0xffffd0105a007950 */ /* 0x000fea0003c3ffff */
.L_x_5049:
        /* <DEDUP_REMOVED lines=9> */
.L_x_22123:


//--------------------- .text._ZN10layer_norm13ln_fwd_kernelINS_13Kernel_traitsIf13__nv_bfloat16S2_S2_fjLj6144ELj1ELj1ELj8ELj16ENS_18Kernel_traits_baseILj6144EfS2_S2_S2_fjLj256EEEEELb0ELb1ELb0ELb0EEEvNS_9FwdParamsE --------------------------
	.section	.text._ZN10layer_norm13ln_fwd_kernelINS_13Kernel_traitsIf13__nv_bfloat16S2_S2_fjLj6144ELj1ELj1ELj8ELj16ENS_18Kernel_traits_baseILj6144EfS2_S2_S2_fjLj256EEEEELb0ELb1ELb0ELb0EEEvNS_9FwdParamsE,"ax",@progbits
	.sectioninfo	@"SHI_REGISTERS=128"
	.align	128
        .global         _ZN10layer_norm13ln_fwd_kernelINS_13Kernel_traitsIf13__nv_bfloat16S2_S2_fjLj6144ELj1ELj1ELj8ELj16ENS_18Kernel_traits_baseILj6144EfS2_S2_S2_fjLj256EEEEELb0ELb1ELb0ELb0EEEvNS_9FwdParamsE
        .type           _ZN10layer_norm13ln_fwd_kernelINS_13Kernel_traitsIf13__nv_bfloat16S2_S2_fjLj6144ELj1ELj1ELj8ELj16ENS_18Kernel_traits_baseILj6144EfS2_S2_S2_fjLj256EEEEELb0ELb1ELb0ELb0EEEvNS_9FwdParamsE,@function
        .size           _ZN10layer_norm13ln_fwd_kernelINS_13Kernel_traitsIf13__nv_bfloat16S2_S2_fjLj6144ELj1ELj1ELj8ELj16ENS_18Kernel_traits_baseILj6144EfS2_S2_S2_fjLj256EEEEELb0ELb1ELb0ELb0EEEvNS_9FwdParamsE,(.L_x_22124 - _ZN10layer_norm13ln_fwd_kernelINS_13Kernel_traitsIf13__nv_bfloat16S2_S2_fjLj6144ELj1ELj1ELj8ELj16ENS_18Kernel_traits_baseILj6144EfS2_S2_S2_fjLj256EEEEELb0ELb1ELb0ELb0EEEvNS_9FwdParamsE)
        .other          _ZN10layer_norm13ln_fwd_kernelINS_13Kernel_traitsIf13__nv_bfloat16S2_S2_fjLj6144ELj1ELj1ELj8ELj16ENS_18Kernel_traits_baseILj6144EfS2_S2_S2_fjLj256EEEEELb0ELb1ELb0ELb0EEEvNS_9FwdParamsE,@"STO_CUDA_ENTRY STV_DEFAULT"
_ZN10layer_norm13ln_fwd_kernelINS_13Kernel_traitsIf13__nv_bfloat16S2_S2_fjLj6144ELj1ELj1ELj8ELj16ENS_18Kernel_traits_baseILj6144EfS2_S2_S2_fjLj256EEEEELb0ELb1ELb0ELb0EEEvNS_9FwdParamsE:
.text._ZN10layer_norm13ln_fwd_kernelINS_13Kernel_traitsIf13__nv_bfloat16S2_S2_fjLj6144ELj1ELj1ELj8ELj16ENS_18Kernel_traits_baseILj6144EfS2_S2_S2_fjLj256EEEEELb0ELb1ELb0ELb0EEEvNS_9FwdParamsE:
        /* <DEDUP_REMOVED lines=16> */
[C---:B------:R-:W-:Y:S01]  /*0100*/  LEA R6, P5, R8.reuse, c[0x0][0x1c8], 0x5 ;  /* 0x0000720008067a11 */ /* 0x040fe200078a28ff */
[----:B------:R-:W-:Y:S01]  /*0110*/  CS2R R18, SRZ ;  /* 0x0000000000127805 */ /* 0x000fe2000001ff00 */
[----:B------:R-:W-:Y:S01]  /*0120*/  ISETP.NE.AND.EX P0, PT, RZ, c[0x0][0x21c], PT, P0 ;  /* 0x00008700ff007a0c */ /* 0x000fe20003f05300 */
[----:B------:R-:W-:Y:S01]  /*0130*/  CS2R R16, SRZ ;  /* 0x0000000000107805 */ /* 0x000fe2000001ff00 */
[----:B------:R-:W-:Y:S01]  /*0140*/  CS2R R22, SRZ ;  /* 0x0000000000167805 */ /* 0x000fe2000001ff00 */
[----:B------:R-:W-:Y:S01]  /*0150*/  CS2R R20, SRZ ;  /* 0x0000000000147805 */ /* 0x000fe2000001ff00 */
[----:B------:R-:W-:-:S03]  /*0160*/  LEA.HI.X R7, R8, c[0x0][0x1cc], RZ, 0x5, P5 ;  /* 0x0000730008077a11 */ /* 0x000fc600028f2cff */
[C---:B------:R-:W-:Y:S02]  /*0170*/  IMAD.WIDE.U32 R2, R8.reuse, R3, c[0x0][0x1b0] ;  /* 0x00006c0008027625 */ /* 0x040fe400078e0003 */
[----:B------:R0:W5:Y:S04]  /*0180*/  LDG.E.128 R32, [R6.64] ;  /* 0x0000000406207981 */ /* 0x000168000c1e1d00 */
[C---:B------:R-:W-:Y:S01]  /*0190*/  @P0 LEA R4, P4, R8.reuse, c[0x0][0x218], 0x5 ;  /* 0x0000860008040a11 */ /* 0x040fe200078828ff */
[----:B------:R0:W5:Y:S03]  /*01a0*/  LDG.E.128 R24, [R2.64] ;  /* 0x0000000402187981 */ /* 0x000166000c1e1d00 */
[C---:B------:R-:W-:Y:S01]  /*01b0*/  @P0 LEA.HI.X R5, R8.reuse, c[0x0][0x21c], RZ, 0x5, P4 ;  /* 0x0000870008050a11 */ /* 0x040fe200020f2cff */
[----:B------:R0:W5:Y:S04]  /*01c0*/  LDG.E.128 R28, [R2.64+0x10] ;  /* 0x00001004021c7981 */ /* 0x000168000c1e1d00 */
[----:B------:R0:W5:Y:S04]  /*01d0*/  @P0 LDG.E.128 R16, [R4.64] ;  /* 0x0000000404100981 */ /* 0x000168000c1e1d00 */
[----:B------:R0:W5:Y:S04]  /*01e0*/  @P0 LDG.E.128 R20, [R4.64+0x10] ;  /* 0x0000100404140981 */ /* 0x000168000c1e1d00 */
[----:B------:R0:W5:Y:S01]  /*01f0*/  LDG.E.128 R36, [R6.64+0x10] ;  /* 0x0000100406247981 */ /* 0x000162000c1e1d00 */
[----:B------:R-:W-:-:S03]  /*0200*/  LOP3.LUT R8, R8, 0x100, RZ, 0xfc, !PT ;  /* 0x0000010008087812 */ /* 0x000fc600078efcff */
.L_x_5051:
[----:B------:R-:W-:Y:S05]  /*0210*/  BSYNC B0 ;  /* 0x0000000000007941 */ /* 0x000fea0003800000 */
.L_x_5050:
        /* <DEDUP_REMOVED lines=8> */
[C---:B------:R-:W-:Y:S01]  /*02a0*/  LEA R4, P5, R8.reuse, c[0x0][0x1c8], 0x5 ;  /* 0x0000720008047a11 */ /* 0x040fe200078a28ff */
[----:B------:R-:W-:Y:S01]  /*02b0*/  CS2R R44, SRZ ;  /* 0x00000000002c7805 */ /* 0x000fe2000001ff00 */
[----:B------:R-:W-:-:S02]  /*02c0*/  IMAD.WIDE.U32 R6, R8, R7, c[0x0][0x1b0] ;  /* 0x00006c0008067625 */ /* 0x000fc400078e0007 */
[----:B------:R-:W-:-:S03]  /*02d0*/  LEA.HI.X R5, R8, c[0x0][0x1cc], RZ, 0x5, P5 ;  /* 0x0000730008057a11 */ /* 0x000fc600028f2cff */
[----:B------:R0:W5:Y:S04]  /*02e0*/  LDG.E.128 R48, [R6.64] ;  /* 0x0000000406307981 */ /* 0x000168000c1e1d00 */
[C---:B------:R-:W-:Y:S01]  /*02f0*/  @P0 LEA R2, P4, R8.reuse, c[0x0][0x218], 0x5 ;  /* 0x0000860008020a11 */ /* 0x040fe200078828ff */
[----:B------:R0:W5:Y:S03]  /*0300*/  LDG.E.128 R52, [R6.64+0x10] ;  /* 0x0000100406347981 */ /* 0x000166000c1e1d00 */
[C---:B------:R-:W-:Y:S01]  /*0310*/  @P0 LEA.HI.X R3, R8.reuse, c[0x0][0x21c], RZ, 0x5, P4 ;  /* 0x0000870008030a11 */ /* 0x040fe200020f2cff */
[----:B------:R0:W5:Y:S04]  /*0320*/  LDG.E.128 R56, [R4.64] ;  /* 0x0000000404387981 */ /* 0x000168000c1e1d00 */
[----:B------:R0:W5:Y:S04]  /*0330*/  @P0 LDG.E.128 R40, [R2.64] ;  /* 0x0000000402280981 */ /* 0x000168000c1e1d00 */
[----:B------:R0:W5:Y:S04]  /*0340*/  @P0 LDG.E.128 R44, [R2.64+0x10] ;  /* 0x00001004022c0981 */ /* 0x000168000c1e1d00 */
[----:B------:R0:W5:Y:S01]  /*0350*/  LDG.E.128 R60, [R4.64+0x10] ;  /* 0x00001004043c7981 */ /* 0x000162000c1e1d00 */
[----:B------:R-:W-:-:S03]  /*0360*/  IADD3 R8, R8, 0x100, RZ ;  /* 0x0000010008087810 */ /* 0x000fc60007ffe0ff */
.L_x_5053:
[----:B------:R-:W-:Y:S05]  /*0370*/  BSYNC B0 ;  /* 0x0000000000007941 */ /* 0x000fea0003800000 */
.L_x_5052:
[----:B------:R-:W-:Y:S01]  /*0380*/  BSSY B0, `(.L_x_5054) ;  /* 0x0000014000007945 */ /* 0x000fe20003800000 */
[----:B------:R-:W-:Y:S05]  /*0390*/  @!P3 BRA `(.L_x_5055) ;  /* 0x000001200000b947 */ /* 0x000fea0003800000 */
[----:B------:R-:W-:Y:S01]  /*03a0*/  ISETP.NE.U32.AND P0, PT, RZ, c[0x0][0x218], PT ;  /* 0x00008600ff007a0c */ /* 0x000fe20003f05070 */
[----:B0-----:R-:W-:Y:S01]  /*03b0*/  HFMA2.MMA R3, -RZ, RZ, 0, 1.9073486328125e-06 ;  /* 0x00000020ff037435 */ /* 0x001fe200000001ff */
        /* <DEDUP_REMOVED lines=11> */
[----:B------:R-:W-:Y:S01]  /*0470*/  @P0 LEA.HI.X R5, R8, c[0x0][0x21c], RZ, 0x5, P4 ;  /* 0x0000870008050a11 */ /* 0x000fe200020f2cff */
[----:B------:R0:W5:Y:S04]  /*0480*/  LDG.E.128 R76, [R2.64+0x10] ;  /* 0x00001004024c7981 */ /* 0x000168000c1e1d00 */
[----:B------:R0:W5:Y:S04]  /*0490*/  @P0 LDG.E.128 R64, [R4.64] ;  /* 0x0000000404400981 */ /* 0x000168000c1e1d00 */
[----:B------:R0:W5:Y:S04]  /*04a0*/  @P0 LDG.E.128 R68, [R4.64+0x10] ;  /* 0x0000100404440981 */ /* 0x000168000c1e1d00 */
[----:B------:R0:W5:Y:S02]  /*04b0*/  LDG.E.128 R84, [R6.64+0x10] ;  /* 0x0000100406547981 */ /* 0x000164000c1e1d00 */
.L_x_5055:
[----:B------:R-:W-:Y:S05]  /*04c0*/  BSYNC B0 ;  /* 0x0000000000007941 */ /* 0x000fea0003800000 */
.L_x_5054:
        /* <DEDUP_REMOVED lines=19> */
[----:B------:R-:W-:Y:S02]  /*0600*/  MOV R11, 0x1 ;  /* 0x00000001000b7802 */ /* 0x000fe40000000f00 */
[----:B------:R-:W0:Y:S01]  /*0610*/  I2F.U32 R3, R3 ;  /* 0x0000000300037306 */ /* 0x000e220000201000 */
[----:B------:R-:W-:-:S04]  /*0620*/  IMNMX R5, R5, 0x20, PT ;  /* 0x0000002005057817 */ /* 0x000fc80003800200 */
[----:B------:R-:W-:-:S04]  /*0630*/  IADD3 R5, R0, R5, RZ ;  /* 0x0000000500057210 */ /* 0x000fc80007ffe0ff */
[----:B------:R-:W-:Y:S01]  /*0640*/  SHF.L.U32 R10, R5, 0x3, RZ ;  /* 0x00000003050a7819 */ /* 0x000fe200000006ff */
[----:B0-----:R0:W1:Y:S06]  /*0650*/  MUFU.RCP R93, R3 ;  /* 0x00000003005d7308 */ /* 0x00106c0000001000 */
.L_x_5071:
[----:B------:R-:W-:-:S04]  /*0660*/  ISETP.NE.U32.AND P0, PT, RZ, c[0x0][0x1c0], PT ;  /* 0x00007000ff007a0c */ /* 0x000fc80003f05070 */
[----:B------:R-:W-:-:S13]  /*0670*/  ISETP.NE.AND.EX P0, PT, RZ, c[0x0][0x1c4], PT, P0 ;  /* 0x00007100ff007a0c */ /* 0x000fda0003f05300 */
[----:B------:R-:W-:-:S05]  /*0680*/  @P0 MOV R89, 0x2 ;  /* 0x0000000200590802 */ /* 0x000fca0000000f00 */
[----:B------:R-:W-:-:S06]  /*0690*/  @P0 IMAD.WIDE R88, R92, R89, c[0x0][0x1c0] ;  /* 0x000070005c580625 */ /* 0x000fcc00078e0259 */
[----:B------:R-:W2:Y:S01]  /*06a0*/  @P0 LDG.E.U16 R88, [R88.64] ;  /* 0x0000000458580981 */ /* 0x000ea2000c1e1500 */
[----:B------:R-:W-:Y:S01]  /*06b0*/  IMAD R8, R92, c[0x0][0x168], RZ ;  /* 0x00005a005c087a24 */ /* 0x000fe200078e02ff */
[----:B------:R-:W-:Y:S01]  /*06c0*/  LOP3.LUT R121, R95, 0xff, RZ, 0xc0, !PT ;  /* 0x000000ff5f797812 */ /* 0x000fe200078ec0ff */
[----:B------:R-:W-:Y:S01]  /*06d0*/  HFMA2.MMA R104, -RZ, RZ, 1.875, 0 ;  /* 0x3f800000ff687435 */ /* 0x000fe200000001ff */
[----:B------:R-:W-:Y:S02]  /*06e0*/  BSSY B0, `(.L_x_5056) ;  /* 0x000003f000007945 */ /* 0x000fe40003800000 */
[----:B------:R-:W-:-:S04]  /*06f0*/  SHF.R.S32.HI R91, RZ, 0x1f, R8 ;  /* 0x0000001fff5b7819 */ /* 0x000fc80000011408 */
[----:B------:R-:W-:-:S04]  /*0700*/  LEA.HI R8, R91, R8, RZ, 0x3 ;  /* 0x000000085b087211 */ /* 0x000fc800078f18ff */
        /* <DEDUP_REMOVED lines=10> */
[----:B0-----:R-:W-:-:S05]  /*07b0*/  @P0 LEA.HI.X R3, R8, c[0x0][0x184], RZ, 0x4, P4 ;  /* 0x0000610008030a11 */ /* 0x001fca00020f24ff */
[----:B------:R2:W3:Y:S01]  /*07c0*/  @P0 LDG.E.128 R12, [R2.64] ;  /* 0x00000004020c0981 */ /* 0x0004e2000c1e1d00 */
[C---:B------:R-:W-:Y:S02]  /*07d0*/  LEA R120, P4, R8.reuse, c[0x0][0x188], 0x4 ;  /* 0x0000620008787a11 */ /* 0x040fe400078820ff */
[----:B------:R-:W-:Y:S02]  /*07e0*/  IADD3 R106, R8, 0x100, RZ ;  /* 0x00000100086a7810 */ /* 0x000fe40007ffe0ff */
[--C-:B--2---:R-:W-:Y:S02]  /*07f0*/  PRMT R3, RZ, 0x5410, R4.reuse ;  /* 0x00005410ff037816 */ /* 0x104fe40000000004 */
[----:B------:R-:W-:Y:S02]  /*0800*/  PRMT R89, RZ, 0x7610, R4 ;  /* 0x00007610ff597816 */ /* 0x000fe40000000004 */
[----:B------:R-:W-:Y:S01]  /*0810*/  PRMT R91, RZ, 0x5410, R5 ;  /* 0x00005410ff5b7816 */ /* 0x000fe20000000005 */
[----:B------:R-:W-:Y:S01]  /*0820*/  FMUL.FTZ R9, R3, R104 ;  /* 0x0000006803097220 */ /* 0x000fe20000410000 */
[----:B------:R-:W-:-:S02]  /*0830*/  PRMT R121, RZ, 0x5410, R6 ;  /* 0x00005410ff797816 */ /* 0x000fc40000000006 */
[----:B------:R-:W-:Y:S01]  /*0840*/  PRMT R123, RZ, 0x7610, R6 ;  /* 0x00007610ff7b7816 */ /* 0x000fe20000000006 */
[-C--:B------:R-:W-:Y:S01]  /*0850*/  FMUL.FTZ R6, R89, R104.reuse ;  /* 0x0000006859067220 */ /* 0x080fe20000410000 */
[----:B------:R-:W-:Y:S01]  /*0860*/  PRMT R5, RZ, 0x7610, R5 ;  /* 0x00007610ff057816 */ /* 0x000fe20000000005 */
[----:B-----5:R-:W-:Y:S01]  /*0870*/  FMUL.FTZ R9, R32, R9 ;  /* 0x0000000920097220 */ /* 0x020fe20000410000 */
[--C-:B------:R-:W-:Y:S01]  /*0880*/  PRMT R125, RZ, 0x5410, R7.reuse ;  /* 0x00005410ff7d7816 */ /* 0x100fe20000000007 */
[----:B------:R-:W-:Y:S01]  /*0890*/  FMUL.FTZ R91, R91, R104 ;  /* 0x000000685b5b7220 */ /* 0x000fe20000410000 */
[--C-:B---3--:R-:W-:Y:S01]  /*08a0*/  @P0 PRMT R0, RZ, 0x5410, R12.reuse ;  /* 0x00005410ff000816 */ /* 0x108fe2000000000c */
[----:B------:R-:W-:Y:S01]  /*08b0*/  FMUL.FTZ R6, R33, R6 ;  /* 0x0000000621067220 */ /* 0x000fe20000410000 */
[----:B------:R-:W-:Y:S01]  /*08c0*/  @P0 PRMT R3, RZ, 0x7610, R12 ;  /* 0x00007610ff030816 */ /* 0x000fe2000000000c */
[-C--:B------:R-:W-:Y:S01]  /*08d0*/  FMUL.FTZ R4, R5, R104.reuse ;  /* 0x0000006805047220 */ /* 0x080fe20000410000 */
[----:B------:R-:W-:Y:S01]  /*08e0*/  PRMT R89, RZ, 0x7610, R7 ;  /* 0x00007610ff597816 */ /* 0x000fe20000000007 */
[----:B------:R-:W-:Y:S01]  /*08f0*/  @P0 FADD.FTZ R9, R0, R9 ;  /* 0x0000000900090221 */ /* 0x000fe20000010000 */
[----:B------:R-:W-:Y:S01]  /*0900*/  @P0 PRMT R0, RZ, 0x5410, R13 ;  /* 0x00005410ff000816 */ /* 0x000fe2000000000d */
[----:B------:R-:W-:Y:S01]  /*0910*/  FMUL.FTZ R7, R34, R91 ;  /* 0x0000005b22077220 */ /* 0x000fe20000410000 */
[----:B------:R-:W-:Y:S01]  /*0920*/  @P0 PRMT R88, RZ, 0x5410, R15 ;  /* 0x00005410ff580816 */ /* 0x000fe2000000000f */
[----:B------:R-:W-:Y:S01]  /*0930*/  @P0 FADD.FTZ R6, R3, R6 ;  /* 0x0000000603060221 */ /* 0x000fe20000010000 */
[----:B------:R-:W-:Y:S01]  /*0940*/  @P0 PRMT R3, RZ, 0x7610, R13 ;  /* 0x00007610ff030816 */ /* 0x000fe2000000000d */
[----:B------:R-:W-:-:S02]  /*0950*/  FMUL.FTZ R121, R121, R104 ;  /* 0x0000006879797220 */ /* 0x000fc40000410000 */
[----:B------:R-:W-:Y:S01]  /*0960*/  @P0 FADD.FTZ R7, R0, R7 ;  /* 0x0000000700070221 */ /* 0x000fe20000010000 */
[----:B------:R-:W-:Y:S01]  /*0970*/  @P0 PRMT R0, RZ, 0x5410, R14 ;  /* 0x00005410ff000816 */ /* 0x000fe2000000000e */
[----:B------:R-:W-:Y:S02]  /*0980*/  FMUL.FTZ R4, R35, R4 ;  /* 0x0000000423047220 */ /* 0x000fe40000410000 */
[----:B------:R-:W-:Y:S02]  /*0990*/  FMUL.FTZ R2, R123, R104 ;  /* 0x000000687b027220 */ /* 0x000fe40000410000 */
[----:B------:R-:W-:Y:S01]  /*09a0*/  FMUL.FTZ R5, R36, R121 ;  /* 0x0000007924057220 */ /* 0x000fe20000410000 */
[----:B------:R-:W-:Y:S01]  /*09b0*/  LEA.HI.X R121, R8, c[0x0][0x18c], RZ, 0x4, P4 ;  /* 0x0000630008797a11 */ /* 0x000fe200020f24ff */
[----:B------:R-:W-:Y:S01]  /*09c0*/  @P0 FADD.FTZ R4, R3, R4 ;  /* 0x0000000403040221 */ /* 0x000fe20000010000 */
[----:B------:R-:W-:Y:S01]  /*09d0*/  @P0 PRMT R3, RZ, 0x7610, R14 ;  /* 0x00007610ff030816 */ /* 0x000fe2000000000e */
[----:B------:R-:W-:-:S02]  /*09e0*/  @P0 FADD.FTZ R5, R0, R5 ;  /* 0x0000000500050221 */ /* 0x000fc40000010000 */
[----:B------:R-:W-:Y:S02]  /*09f0*/  FMUL.FTZ R2, R37, R2 ;  /* 0x0000000225027220 */ /* 0x000fe40000410000 */
[-C--:B------:R-:W-:Y:S02]  /*0a00*/  FMUL.FTZ R125, R125, R104.reuse ;  /* 0x000000687d7d7220 */ /* 0x080fe40000410000 */
[----:B------:R-:W-:Y:S01]  /*0a10*/  FMUL.FTZ R0, R89, R104 ;  /* 0x0000006859007220 */ /* 0x000fe20000410000 */
[----:B------:R-:W-:Y:S01]  /*0a20*/  @P0 PRMT R89, RZ, 0x7610, R15 ;  /* 0x00007610ff590816 */ /* 0x000fe2000000000f */
[----:B------:R-:W-:Y:S02]  /*0a30*/  @P0 FADD.FTZ R2, R3, R2 ;  /* 0x0000000203020221 */ /* 0x000fe40000010000 */
        /* <DEDUP_REMOVED lines=9> */
.L_x_5057:
[----:B------:R-:W-:Y:S05]  /*0ad0*/  BSYNC B0 ;  /* 0x0000000000007941 */ /* 0x000fea0003800000 */
.L_x_5056:
[----:B------:R-:W-:Y:S01]  /*0ae0*/  BSSY B0, `(.L_x_5058) ;  /* 0x000003a000007945 */ /* 0x000fe20003800000 */
[----:B------:R-:W-:Y:S05]  /*0af0*/  @!P2 BRA `(.L_x_5059) ;  /* 0x000003800000a947 */ /* 0x000fea0003800000 */
[----:B------:R-:W-:Y:S01]  /*0b00*/  ISETP.NE.U32.AND P0, PT, RZ, c[0x0][0x180], PT ;  /* 0x00006000ff007a0c */ /* 0x000fe20003f05070 */
[----:B0-----:R-:W-:-:S03]  /*0b10*/  HFMA2.MMA R89, -RZ, RZ, 0, 9.5367431640625e-07 ;  /* 0x00000010ff597435 */ /* 0x001fc600000001ff */
[----:B------:R-:W-:-:S07]  /*0b20*/  ISETP.NE.AND.EX P0, PT, RZ, c[0x0][0x184], PT, P0 ;  /* 0x00006100ff007a0c */ /* 0x000fce0003f05300 */
[----:B------:R-:W-:-:S06]  /*0b30*/  IMAD.WIDE.U32 R88, R106, R89, c[0x0][0x170] ;  /* 0x00005c006a587625 */ /* 0x000fcc00078e0059 */
[----:B------:R-:W2:Y:S01]  /*0b40*/  LDG.E.128 R88, [R88.64] ;  /* 0x0000000458587981 */ /* 0x000ea2000c1e1d00 */
[----:B------:R-:W-:-:S04]  /*0b50*/  @P0 LEA R96, P4, R106, c[0x0][0x180], 0x4 ;  /* 0x000060006a600a11 */ /* 0x000fc800078820ff */
[----:B------:R-:W-:-:S05]  /*0b60*/  @P0 LEA.HI.X R97, R106, c[0x0][0x184], RZ, 0x4, P4 ;  /* 0x000061006a610a11 */ /* 0x000fca00020f24ff */
[----:B------:R2:W3:Y:S01]  /*0b70*/  @P0 LDG.E.128 R12, [R96.64] ;  /* 0x00000004600c0981 */ /* 0x0004e2000c1e1d00 */
[----:B------:R-:W-:Y:S02]  /*0b80*/  LEA R120, P4, R106, c[0x0][0x188], 0x4 ;  /* 0x000062006a787a11 */ /* 0x000fe400078820ff */
[--C-:B--2---:R-:W-:Y:S02]  /*0b90*/  PRMT R97, RZ, 0x5410, R88.reuse ;  /* 0x00005410ff617816 */ /* 0x104fe40000000058 */
[----:B------:R-:W-:Y:S02]  /*0ba0*/  PRMT R101, RZ, 0x7610, R88 ;  /* 0x00007610ff657816 */ /* 0x000fe40000000058 */
[--C-:B------:R-:W-:Y:S01]  /*0bb0*/  PRMT R103, RZ, 0x5410, R89.reuse ;  /* 0x00005410ff677816 */ /* 0x100fe20000000059 */
[-C--:B------:R-:W-:Y:S01]  /*0bc0*/  FMUL.FTZ R99, R97, R104.reuse ;  /* 0x0000006861637220 */ /* 0x080fe20000410000 */
[----:B------:R-:W-:Y:S01]  /*0bd0*/  PRMT R121, RZ, 0x7610, R89 ;  /* 0x00007610ff797816 */ /* 0x000fe20000000059 */
[----:B------:R-:W-:Y:S01]  /*0be0*/  FMUL.FTZ R88, R101, R104 ;  /* 0x0000006865587220 */ /* 0x000fe20000410000 */
[----:B------:R-:W-:Y:S01]  /*0bf0*/  PRMT R123, RZ, 0x5410, R90 ;  /* 0x00005410ff7b7816 */ /* 0x000fe2000000005a */
[----:B-----5:R-:W-:Y:S01]  /*0c00*/  FMUL.FTZ R96, R56, R99 ;  /* 0x0000006338607220 */ /* 0x020fe20000410000 */
[--C-:B---3--:R-:W-:Y:S01]  /*0c10*/  @P0 PRMT R99, RZ, 0x5410, R12.reuse ;  /* 0x00005410ff630816 */ /* 0x108fe2000000000c */
[----:B------:R-:W-:Y:S01]  /*0c20*/  FMUL.FTZ R97, R57, R88 ;  /* 0x0000005839617220 */ /* 0x000fe20000410000 */
[----:B------:R-:W-:Y:S01]  /*0c30*/  @P0 PRMT R88, RZ, 0x7610, R12 ;  /* 0x00007610ff580816 */ /* 0x000fe2000000000c */
[-C--:B------:R-:W-:Y:S01]  /*0c40*/  FMUL.FTZ R103, R103, R104.reuse ;  /* 0x0000006867677220 */ /* 0x080fe20000410000 */
[----:B------:R-:W-:Y:S01]  /*0c50*/  PRMT R125, RZ, 0x7610, R90 ;  /* 0x00007610ff7d7816 */ /* 0x000fe2000000005a */
[----:B------:R-:W-:Y:S01]  /*0c60*/  @P0 FADD.FTZ R96, R99, R96 ;  /* 0x0000006063600221 */ /* 0x000fe20000010000 */
[----:B------:R-:W-:Y:S01]  /*0c70*/  @P0 PRMT R99, RZ, 0x5410, R13 ;  /* 0x00005410ff630816 */ /* 0x000fe2000000000d */
[----:B------:R-:W-:Y:S01]  /*0c80*/  @P0 FADD.FTZ R97, R88, R97 ;  /* 0x0000006158610221 */ /* 0x000fe20000010000 */
[----:B------:R-:W-:Y:S01]  /*0c90*/  @P0 PRMT R101, RZ, 0x5410, R14 ;  /* 0x00005410ff650816 */ /* 0x000fe2000000000e */
[----:B------:R-:W-:Y:S01]  /*0ca0*/  FMUL.FTZ R98, R58, R103 ;  /* 0x000000673a627220 */ /* 0x000fe20000410000 */
[--C-:B------:R-:W-:Y:S01]  /*0cb0*/  PRMT R89, RZ, 0x5410, R91.reuse ;  /* 0x00005410ff597816 */ /* 0x100fe2000000005b */
[-C--:B------:R-:W-:Y:S01]  /*0cc0*/  FMUL.FTZ R88, R121, R104.reuse ;  /* 0x0000006879587220 */ /* 0x080fe20000410000 */
[----:B------:R-:W-:Y:S01]  /*0cd0*/  PRMT R91, RZ, 0x7610, R91 ;  /* 0x00007610ff5b7816 */ /* 0x000fe2000000005b */
[----:B------:R-:W-:Y:S01]  /*0ce0*/  FMUL.FTZ R123, R123, R104 ;  /* 0x000000687b7b7220 */ /* 0x000fe20000410000 */
[----:B------:R-:W-:Y:S01]  /*0cf0*/  @P0 PRMT R90, RZ, 0x7610, R13 ;  /* 0x00007610ff5a0816 */ /* 0x000fe2000000000d */
[----:B------:R-:W-:Y:S01]  /*0d00*/  @P0 FADD.FTZ R98, R99, R98 ;  /* 0x0000006263620221 */ /* 0x000fe20000010000 */
[C---:B------:R-:W-:Y:S01]  /*0d10*/  LEA.HI.X R121, R106.reuse, c[0x0][0x18c], RZ, 0x4, P4 ;  /* 0x000063006a797a11 */ /* 0x040fe200020f24ff */
[----:B------:R-:W-:Y:S01]  /*0d20*/  FMUL.FTZ R99, R59, R88 ;  /* 0x000000583b637220 */ /* 0x000fe20000410000 */
[----:B------:R-:W-:Y:S01]  /*0d30*/  IADD3 R106, R106, 0x100, RZ ;  /* 0x000001006a6a7810 */ /* 0x000fe20007ffe0ff */
[----:B------:R-:W-:-:S02]  /*0d40*/  FMUL.FTZ R100, R60, R123 ;  /* 0x0000007b3c647220 */ /* 0x000fc40000410000 */
[----:B------:R-:W-:Y:S02]  /*0d50*/  FMUL.FTZ R88, R125, R104 ;  /* 0x000000687d587220 */ /* 0x000fe40000410000 */
[----:B------:R-:W-:Y:S02]  /*0d60*/  @P0 FADD.FTZ R100, R101, R100 ;  /* 0x0000006465640221 */ /* 0x000fe40000010000 */
[----:B------:R-:W-:Y:S02]  /*0d70*/  FMUL.FTZ R101, R61, R88 ;  /* 0x000000583d657220 */ /* 0x000fe40000410000 */
[-C--:B------:R-:W-:Y:S02]  /*0d80*/  FMUL.FTZ R89, R89, R104.reuse ;  /* 0x0000006859597220 */ /* 0x080fe40000410000 */
[----:B------:R-:W-:Y:S02]  /*0d90*/  FMUL.FTZ R88, R91, R104 ;  /* 0x000000685b587220 */ /* 0x000fe40000410000 */
[----:B------:R-:W-:Y:S01]  /*0da0*/  @P0 FADD.FTZ R99, R90, R99 ;  /* 0x000000635a630221 */ /* 0x000fe20000010000 */
[----:B------:R-:W-:Y:S01]  /*0db0*/  @P0 PRMT R90, RZ, 0x7610, R14 ;  /* 0x00007610ff5a0816 */ /* 0x000fe2000000000e */
[----:B------:R-:W-:Y:S01]  /*0dc0*/  FMUL.FTZ R102, R62, R89 ;  /* 0x000000593e667220 */ /* 0x000fe20000410000 */
[--C-:B------:R-:W-:Y:S01]  /*0dd0*/  @P0 PRMT R89, RZ, 0x5410, R15.reuse ;  /* 0x00005410ff590816 */ /* 0x100fe2000000000f */
[----:B------:R-:W-:Y:S01]  /*0de0*/  FMUL.FTZ R103, R63, R88 ;  /* 0x000000583f677220 */ /* 0x000fe20000410000 */
[----:B------:R-:W-:Y:S01]  /*0df0*/  @P0 PRMT R88, RZ, 0x7610, R15 ;  /* 0x00007610ff580816 */ /* 0x000fe2000000000f */
[----:B------:R-:W-:-:S02]  /*0e00*/  @P0 FADD.FTZ R101, R90, R101 ;  /* 0x000000655a650221 */ /* 0x000fc40000010000 */
[----:B------:R-:W-:Y:S01]  /*0e10*/  @P0 FADD.FTZ R102, R89, R102 ;  /* 0x0000006659660221 */ /* 0x000fe20000010000 */
[----:B------:R-:W-:Y:S01]  /*0e20*/  F2FP.BF16.PACK_AB R89, R99, R98 ;  /* 0x000000626359723e */ /* 0x000fe200000010ff */
[----:B------:R-:W-:Y:S01]  /*0e30*/  @P0 FADD.FTZ R103, R88, R103 ;  /* 0x0000006758670221 */ /* 0x000fe20000010000 */
[----:B------:R-:W-:Y:S02]  /*0e40*/  F2FP.BF16.PACK_AB R90, R101, R100 ;  /* 0x00000064655a723e */ /* 0x000fe400000010ff */
[----:B------:R-:W-:Y:S02]  /*0e50*/  F2FP.BF16.PACK_AB R88, R97, R96 ;  /* 0x000000606158723e */ /* 0x000fe400000010ff */
[----:B------:R-:W-:-:S05]  /*0e60*/  F2FP.BF16.PACK_AB R91, R103, R102 ;  /* 0x00000066675b723e */ /* 0x000fca00000010ff */
[----:B------:R0:W-:Y:S02]  /*0e70*/  STG.E.128 [R120.64], R88 ;  /* 0x0000005878007986 */ /* 0x0001e4000c101d04 */
.L_x_5059:
[----:B------:R-:W-:Y:S05]  /*0e80*/  BSYNC B0 ;  /* 0x0000000000007941 */ /* 0x000fea0003800000 */
.L_x_5058:
        /* <DEDUP_REMOVED lines=9> */
[----:B------:R0:W3:Y:S01]  /*0f20*/  @P0 LDG.E.128 R12, [R108.64] ;  /* 0x000000046c0c0981 */ /* 0x0000e2000c1e1d00 */
[----:B------:R-:W-:-:S04]  /*0f30*/  LEA R120, P4, R106, c[0x0][0x188], 0x4 ;  /* 0x000062006a787a11 */ /* 0x000fc800078820ff */
[----:B------:R-:W-:Y:S02]  /*0f40*/  LEA.HI.X R121, R106, c[0x0][0x18c], RZ, 0x4, P4 ;  /* 0x000063006a797a11 */ /* 0x000fe400020f24ff */
[--C-:B--2---:R-:W-:Y:S02]  /*0f50*/  PRMT R107, RZ, 0x7610, R88.reuse ;  /* 0x00007610ff6b7816 */ /* 0x104fe40000000058 */
[----:B------:R-:W-:Y:S02]  /*0f60*/  PRMT R105, RZ, 0x5410, R88 ;  /* 0x00005410ff697816 */ /* 0x000fe40000000058 */
[--C-:B0-----:R-:W-:Y:S01]  /*0f70*/  PRMT R109, RZ, 0x5410, R89.reuse ;  /* 0x00005410ff6d7816 */ /* 0x101fe20000000059 */
[-C--:B------:R-:W-:Y:S01]  /*0f80*/  FMUL.FTZ R88, R107, R104.reuse ;  /* 0x000000686b587220 */ /* 0x080fe20000410000 */
[----:B------:R-:W-:Y:S01]  /*0f90*/  PRMT R89, RZ, 0x7610, R89 ;  /* 0x00007610ff597816 */ /* 0x000fe20000000059 */
[----:B------:R-:W-:Y:S01]  /*0fa0*/  FMUL.FTZ R105, R105, R104 ;  /* 0x0000006869697220 */ /* 0x000fe20000410000 */
[--C-:B------:R-:W-:Y:S01]  /*0fb0*/  PRMT R111, RZ, 0x5410, R90.reuse ;  /* 0x00005410ff6f7816 */ /* 0x100fe2000000005a */
[----:B-----5:R-:W-:Y:S01]  /*0fc0*/  FMUL.FTZ R107, R81, R88 ;  /* 0x00000058516b7220 */ /* 0x020fe20000410000 */
[----:B------:R-:W-:Y:S01]  /*0fd0*/  PRMT R115, RZ, 0x7610, R90 ;  /* 0x00007610ff737816 */ /* 0x000fe2000000005a */
[----:B------:R-:W-:Y:S01]  /*0fe0*/  FMUL.FTZ R105, R80, R105 ;  /* 0x0000006950697220 */ /* 0x000fe20000410000 */
[--C-:B------:R-:W-:Y:S01]  /*0ff0*/  PRMT R117, RZ, 0x5410, R91.reuse ;  /* 0x00005410ff757816 */ /* 0x100fe2000000005b */
[-C--:B------:R-:W-:Y:S01]  /*1000*/  FMUL.FTZ R109, R109, R104.reuse ;  /* 0x000000686d6d7220 */ /* 0x080fe20000410000 */
[----:B---3--:R-:W-:Y:S01]  /*1010*/  @P0 PRMT R88, RZ, 0x5410, R12 ;  /* 0x00005410ff580816 */ /* 0x008fe2000000000c */
[----:B------:R-:W-:Y:S01]  /*1020*/  FMUL.FTZ R90, R89, R104 ;  /* 0x00000068595a7220 */ /* 0x000fe20000410000 */
[----:B------:R-:W-:Y:S01]  /*1030*/  PRMT R91, RZ, 0x7610, R91 ;  /* 0x00007610ff5b7816 */ /* 0x000fe2000000005b */
[----:B------:R-:W-:-:S02]  /*1040*/  FMUL.FTZ R109, R82, R109 ;  /* 0x0000006d526d7220 */ /* 0x000fc40000410000 */
[----:B------:R-:W-:Y:S01]  /*1050*/  @P0 FADD.FTZ R105, R88, R105 ;  /* 0x0000006958690221 */ /* 0x000fe20000010000 */
[----:B------:R-:W-:Y:S01]  /*1060*/  @P0 PRMT R88, RZ, 0x7610, R12 ;  /* 0x00007610ff580816 */ /* 0x000fe2000000000c */
[----:B------:R-:W-:Y:S02]  /*1070*/  FMUL.FTZ R113, R111, R104 ;  /* 0x000000686f717220 */ /* 0x000fe40000410000 */
[----:B------:R-:W-:Y:S02]  /*1080*/  FMUL.FTZ R111, R83, R90 ;  /* 0x0000005a536f7220 */ /* 0x000fe40000410000 */
[----:B------:R-:W-:Y:S01]  /*1090*/  @P0 FADD.FTZ R107, R88, R107 ;  /* 0x0000006b586b0221 */ /* 0x000fe20000010000 */
[----:B------:R-:W-:Y:S01]  /*10a0*/  @P0 PRMT R88, RZ, 0x5410, R13 ;  /* 0x00005410ff580816 */ /* 0x000fe2000000000d */
[----:B------:R-:W-:Y:S02]  /*10b0*/  FMUL.FTZ R113, R84, R113 ;  /* 0x0000007154717220 */ /* 0x000fe40000410000 */
[----:B------:R-:W-:-:S02]  /*10c0*/  FMUL.FTZ R108, R115, R104 ;  /* 0x00000068736c7220 */ /* 0x000fc40000410000 */
[----:B------:R-:W-:Y:S01]  /*10d0*/  @P0 FADD.FTZ R109, R88, R109 ;  /* 0x0000006d586d0221 */ /* 0x000fe20000010000 */
[----:B------:R-:W-:Y:S01]  /*10e0*/  @P0 PRMT R88, RZ, 0x7610, R13 ;  /* 0x00007610ff580816 */ /* 0x000fe2000000000d */
[----:B------:R-:W-:Y:S02]  /*10f0*/  FMUL.FTZ R115, R85, R108 ;  /* 0x0000006c55737220 */ /* 0x000fe40000410000 */
[-C--:B------:R-:W-:Y:S02]  /*1100*/  FMUL.FTZ R117, R117, R104.reuse ;  /* 0x0000006875757220 */ /* 0x080fe40000410000 */
[----:B------:R-:W-:Y:S01]  /*1110*/  @P0 FADD.FTZ R111, R88, R111 ;  /* 0x0000006f586f0221 */ /* 0x000fe20000010000 */
[--C-:B------:R-:W-:Y:S01]  /*1120*/  @P0 PRMT R88, RZ, 0x5410, R14.reuse ;  /* 0x00005410ff580816 */ /* 0x100fe2000000000e */
[----:B------:R-:W-:Y:S02]  /*1130*/  FMUL.FTZ R117, R86, R117 ;  /* 0x0000007556757220 */ /* 0x000fe40000410000 */
[----:B------:R-:W-:Y:S01]  /*1140*/  FMUL.FTZ R104, R91, R104 ;  /* 0x000000685b687220 */ /* 0x000fe20000410000 */
[----:B------:R-:W-:Y:S01]  /*1150*/  F2FP.BF16.PACK_AB R89, R111, R109 ;  /* 0x0000006d6f59723e */ /* 0x000fe200000010ff */
[----:B------:R-:W-:Y:S01]  /*1160*/  @P0 FADD.FTZ R113, R88, R113 ;  /* 0x0000007158710221 */ /* 0x000fe20000010000 */
[----:B------:R-:W-:Y:S01]  /*1170*/  @P0 PRMT R88, RZ, 0x7610, R14 ;  /* 0x00007610ff580816 */ /* 0x000fe2000000000e */
[----:B------:R-:W-:-:S04]  /*1180*/  FMUL.FTZ R119, R87, R104 ;  /* 0x0000006857777220 */ /* 0x000fc80000410000 */
[----:B------:R-:W-:Y:S01]  /*1190*/  @P0 FADD.FTZ R115, R88, R115 ;  /* 0x0000007358730221 */ /* 0x000fe20000010000 */
[----:B------:R-:W-:-:S04]  /*11a0*/  @P0 PRMT R88, RZ, 0x5410, R15 ;  /* 0x00005410ff580816 */ /* 0x000fc8000000000f */
[----:B------:R-:W-:Y:S01]  /*11b0*/  F2FP.BF16.PACK_AB R90, R115, R113 ;  /* 0x00000071735a723e */ /* 0x000fe200000010ff */
[----:B------:R-:W-:Y:S01]  /*11c0*/  @P0 FADD.FTZ R117, R88, R117 ;  /* 0x0000007558750221 */ /* 0x000fe20000010000 */
[----:B------:R-:W-:-:S05]  /*11d0*/  @P0 PRMT R88, RZ, 0x7610, R15 ;  /* 0x00007610ff580816 */ /* 0x000fca000000000f */
[----:B------:R-:W-:Y:S01]  /*11e0*/  @P0 FADD.FTZ R119, R88, R119 ;  /* 0x0000007758770221 */ /* 0x000fe20000010000 */
[----:B------:R-:W-:-:S04]  /*11f0*/  F2FP.BF16.PACK_AB R88, R107, R105 ;  /* 0x000000696b58723e */ /* 0x000fc800000010ff */
[----:B------:R-:W-:-:S05]  /*1200*/  F2FP.BF16.PACK_AB R91, R119, R117 ;  /* 0x00000075775b723e */ /* 0x000fca00000010ff */
[----:B------:R0:W-:Y:S02]  /*1210*/  STG.E.128 [R120.64], R88 ;  /* 0x0000005878007986 */ /* 0x0001e4000c101d04 */
.L_x_5061:
[----:B------:R-:W-:Y:S05]  /*1220*/  BSYNC B0 ;  /* 0x0000000000007941 */ /* 0x000fea0003800000 */
.L_x_5060:
        /* <DEDUP_REMOVED lines=33> */
.L_x_5072:
        /* <DEDUP_REMOVED lines=69> */
.L_x_5073:
        /* <DEDUP_REMOVED lines=15> */
[----:B------:R-:W-:-:S04]  /*1980*/  @!P0 MOV R110, R10 ;  /* 0x0000000a006e8202 */ /* 0x000fc80000000f00 */
[----:B------:R-:W-:Y:S01]  /*1990*/  I2F R112, R110 ;  /* 0x0000006e00707306 */ /* 0x000fe20000201400 */
[----:B0-----:R-:W0:Y:S04]  /*19a0*/  SHFL.DOWN PT, R123, R110, 0x4, 0x1f ;  /* 0x08801f006e7b7f89 */ /* 0x001e2800000e0000 */
[----:B------:R-:W1:Y:S01]  /*19b0*/  @!P0 LDS.64 R88, [R108.X8] ;  /* 0x000000006c588984 */ /* 0x000e620000008a00 */
[----:B------:R-:W-:Y:S02]  /*19c0*/  LOP3.LUT P0, RZ, R90, 0x1f, R95, 0xf8, !PT ;  /* 0x0000001f5aff7812 */ /* 0x000fe4000780f85f */
[----:B0-----:R-:W-:Y:S01]  /*19d0*/  IADD3 R121, R123, R110, RZ ;  /* 0x0000006e7b797210 */ /* 0x001fe20007ffe0ff */
[----:B------:R-:W-:Y:S04]  /*19e0*/  I2F R114, R123 ;  /* 0x0000007b00727306 */ /* 0x000fe80000201400 */
[----:B------:R-:W0:Y:S04]  /*19f0*/  SHFL.DOWN PT, R104, R121, 0x2, 0x1f ;  /* 0x08401f0079687f89 */ /* 0x000e2800000e0000 */
[----:B------:R-:W2:Y:S08]  /*1a00*/  I2F R91, R121 ;  /* 0x00000079005b7306 */ /* 0x000eb00000201400 */
[----:B--2---:R-:W2:Y:S01]  /*1a10*/  MUFU.RCP R106, R91 ;  /* 0x0000005b006a7308 */ /* 0x004ea20000001000 */
[----:B-1----:R-:W1:Y:S01]  /*1a20*/  SHFL.DOWN PT, R125, R88, 0x4, 0x1f ;  /* 0x08801f00587d7f89 */ /* 0x002e6200000e0000 */
[----:B0-----:R-:W-:-:S03]  /*1a30*/  IADD3 R121, R121, R104, RZ ;  /* 0x0000006879797210 */ /* 0x001fc60007ffe0ff */
[----:B------:R-:W0:Y:S03]  /*1a40*/  SHFL.DOWN PT, R108, R89, 0x4, 0x1f ;  /* 0x08801f00596c7f89 */ /* 0x000e2600000e0000 */
[----:B------:R-:W-:Y:S01]  /*1a50*/  I2F R104, R104 ;  /* 0x0000006800687306 */ /* 0x000fe20000201400 */
[C---:B-1----:R-:W-:Y:S02]  /*1a60*/  FMUL.FTZ R116, R125.reuse, R114 ;  /* 0x000000727d747220 */ /* 0x042fe40000410000 */
[----:B------:R-:W-:Y:S02]  /*1a70*/  FADD.FTZ R125, -R125, R88 ;  /* 0x000000587d7d7221 */ /* 0x000fe40000010100 */
[----:B------:R-:W-:Y:S02]  /*1a80*/  FFMA.FTZ R116, R112, R88, R116 ;  /* 0x0000005870747223 */ /* 0x000fe40000010074 */
[----:B------:R-:W-:-:S02]  /*1a90*/  FMUL.FTZ R125, R125, R125 ;  /* 0x0000007d7d7d7220 */ /* 0x000fc40000410000 */
[----:B--2---:R-:W-:Y:S02]  /*1aa0*/  FMUL.FTZ R88, R106, R116 ;  /* 0x000000746a587220 */ /* 0x004fe40000410000 */
[----:B------:R-:W-:-:S03]  /*1ab0*/  FMUL.FTZ R125, R125, R112 ;  /* 0x000000707d7d7220 */ /* 0x000fc60000410000 */
[----:B------:R-:W1:Y:S01]  /*1ac0*/  SHFL.DOWN PT, R123, R88, 0x2, 0x1f ;  /* 0x08401f00587b7f89 */ /* 0x000e6200000e0000 */
[----:B------:R-:W-:Y:S02]  /*1ad0*/  FMUL.FTZ R114, R125, R114 ;  /* 0x000000727d727220 */ /* 0x000fe40000410000 */
[----:B0-----:R-:W-:Y:S02]  /*1ae0*/  FADD.FTZ R125, R108, R89 ;  /* 0x000000596c7d7221 */ /* 0x001fe40000010000 */
[----:B------:R-:W0:Y:S02]  /*1af0*/  I2F R89, R121 ;  /* 0x0000007900597306 */ /* 0x000e240000201400 */
[----:B------:R-:W-:Y:S02]  /*1b00*/  FFMA.FTZ R110, R106, R114, R125 ;  /* 0x000000726a6e7223 */ /* 0x000fe4000001007d */
[----:B------:R-:W2:Y:S04]  /*1b10*/  SHFL.DOWN PT, R106, R121, 0x1, 0x1f ;  /* 0x08201f00796a7f89 */ /* 0x000ea800000e0000 */
[----:B------:R-:W3:Y:S01]  /*1b20*/  SHFL.DOWN PT, R125, R110, 0x2, 0x1f ;  /* 0x08401f006e7d7f89 */ /* 0x000ee200000e0000 */
[----:B0-----:R-:W0:Y:S01]  /*1b30*/  MUFU.RCP R108, R89 ;  /* 0x00000059006c7308 */ /* 0x001e220000001000 */
[----:B-1----:R-:W-:-:S02]  /*1b40*/  FADD.FTZ R112, R88, -R123 ;  /* 0x8000007b58707221 */ /* 0x002fc40000010000 */
[----:B------:R-:W-:Y:S02]  /*1b50*/  FMUL.FTZ R123, R123, R104 ;  /* 0x000000687b7b7220 */ /* 0x000fe40000410000 */
[----:B------:R-:W-:Y:S02]  /*1b60*/  FMUL.FTZ R112, R112, R112 ;  /* 0x0000007070707220 */ /* 0x000fe40000410000 */
[C---:B------:R-:W-:Y:S02]  /*1b70*/  FFMA.FTZ R123, R91.reuse, R88, R123 ;  /* 0x000000585b7b7223 */ /* 0x040fe4000001007b */
[----:B------:R-:W-:Y:S01]  /*1b80*/  FMUL.FTZ R112, R91, R112 ;  /* 0x000000705b707220 */ /* 0x000fe20000410000 */
[----:B--2---:R-:W-:Y:S02]  /*1b90*/  IADD3 R114, R121, R106, RZ ;  /* 0x0000006a79727210 */ /* 0x004fe40007ffe0ff */
[----:B------:R-:W-:Y:S01]  /*1ba0*/  I2F R106, R106 ;  /* 0x0000006a006a7306 */ /* 0x000fe20000201400 */
[----:B------:R-:W-:-:S02]  /*1bb0*/  FMUL.FTZ R112, R112, R104 ;  /* 0x0000006870707220 */ /* 0x000fc40000410000 */
[----:B0-----:R-:W-:Y:S02]  /*1bc0*/  FMUL.FTZ R88, R108, R123 ;  /* 0x0000007b6c587220 */ /* 0x001fe40000410000 */
[----:B---3--:R-:W-:-:S03]  /*1bd0*/  FADD.FTZ R125, R110, R125 ;  /* 0x0000007d6e7d7221 */ /* 0x008fc60000010000 */
[----:B------:R-:W0:Y:S01]  /*1be0*/  SHFL.DOWN PT, R91, R88, 0x1, 0x1f ;  /* 0x08201f00585b7f89 */ /* 0x000e2200000e0000 */
[----:B------:R-:W1:Y:S01]  /*1bf0*/  I2F R114, R114 ;  /* 0x0000007200727306 */ /* 0x000e620000201400 */
[----:B------:R-:W-:Y:S01]  /*1c00*/  FFMA.FTZ R112, R108, R112, R125 ;  /* 0x000000706c707223 */ /* 0x000fe2000001007d */
[----:B------:R-:W-:-:S04]  /*1c10*/  @!P0 MOV R125, 0x4 ;  /* 0x00000004007d8802 */ /* 0x000fc80000000f00 */
[----:B------:R-:W2:Y:S02]  /*1c20*/  SHFL.DOWN PT, R121, R112, 0x1, 0x1f ;  /* 0x08201f0070797f89 */ /* 0x000ea400000e0000 */
[----:B-1----:R-:W1:Y:S01]  /*1c30*/  MUFU.RCP R104, R114 ;  /* 0x0000007200687308 */ /* 0x002e620000001000 */
[----:B0-----:R-:W-:Y:S02]  /*1c40*/  FMUL.FTZ R108, R91, R106 ;  /* 0x0000006a5b6c7220 */ /* 0x001fe40000410000 */
[----:B------:R-:W-:Y:S02]  /*1c50*/  FADD.FTZ R91, R88, -R91 ;  /* 0x8000005b585b7221 */ /* 0x000fe40000010000 */
[----:B------:R-:W-:Y:S02]  /*1c60*/  FFMA.FTZ R123, R89, R88, R108 ;  /* 0x00000058597b7223 */ /* 0x000fe4000001006c */
[----:B------:R-:W-:Y:S02]  /*1c70*/  FMUL.FTZ R108, R91, R91 ;  /* 0x0000005b5b6c7220 */ /* 0x000fe40000410000 */
[----:B-1----:R-:W-:-:S02]  /*1c80*/  FMUL.FTZ R91, R104, R123 ;  /* 0x0000007b685b7220 */ /* 0x002fc40000410000 */
[----:B------:R-:W-:Y:S02]  /*1c90*/  FMUL.FTZ R108, R89, R108 ;  /* 0x0000006c596c7220 */ /* 0x000fe40000410000 */
[----:B--2---:R-:W-:Y:S02]  /*1ca0*/  FADD.FTZ R89, R112, R121 ;  /* 0x0000007970597221 */ /* 0x004fe40000010000 */
[----:B------:R-:W-:Y:S01]  /*1cb0*/  FMUL.FTZ R108, R108, R106 ;  /* 0x0000006a6c6c7220 */ /* 0x000fe20000410000 */
[----:B------:R0:W1:Y:S03]  /*1cc0*/  SHFL.IDX PT, R121, R91, RZ, 0x1f ;  /* 0x00001fff5b797589 */ /* 0x00006600000e0000 */
[----:B------:R-:W-:Y:S01]  /*1cd0*/  FFMA.FTZ R89, R104, R108, R89 ;  /* 0x0000006c68597223 */ /* 0x000fe20000010059 */
[----:B------:R-:W-:Y:S02]  /*1ce0*/  MOV R104, c[0x0][0x1e0] ;  /* 0x0000780000687a02 */ /* 0x000fe40000000f00 */
[----:B0-----:R-:W-:-:S03]  /*1cf0*/  @!P0 MOV R91, 0x4 ;  /* 0x00000004005b8802 */ /* 0x001fc60000000f00 */
[----:B------:R-:W0:Y:S02]  /*1d00*/  SHFL.IDX PT, R89, R89, RZ, 0x1f ;  /* 0x00001fff59597589 */ /* 0x000e2400000e0000 */
[----:B------:R-:W-:-:S04]  /*1d10*/  @!P0 IMAD.WIDE R90, R92, R91, c[0x0][0x1a0] ;  /* 0x000068005c5a8625 */ /* 0x000fc800078e025b */
[----:B-1----:R-:W-:Y:S01]  /*1d20*/  FMUL.FTZ R88, R121, R121 ;  /* 0x0000007979587220 */ /* 0x002fe20000410000 */
[----:B------:R1:W-:Y:S04]  /*1d30*/  @!P0 STG.E [R90.64], R121 ;  /* 0x000000795a008986 */ /* 0x0003e8000c101904 */
[----:B------:R-:W-:Y:S01]  /*1d40*/  FSEL R123, R88, RZ, P4 ;  /* 0x000000ff587b7208 */ /* 0x000fe20002000000 */
[----:B0-----:R-:W-:Y:S01]  /*1d50*/  FFMA.FTZ R88, R89, R104, c[0x0][0x228] ;  /* 0x00008a0059587623 */ /* 0x001fe20000010068 */
[----:B------:R-:W-:-:S03]  /*1d60*/  FSEL R104, R121, RZ, !P4 ;  /* 0x000000ff79687208 */ /* 0x000fc60006000000 */
[----:B------:R-:W-:Y:S02]  /*1d70*/  FADD.FTZ R123, R88, R123 ;  /* 0x0000007b587b7221 */ /* 0x000fe40000010000 */
[----:B------:R-:W-:-:S04]  /*1d80*/  @!P0 IMAD.WIDE R88, R92, R125, c[0x0][0x1a8] ;  /* 0x00006a005c588625 */ /* 0x000fc800078e027d */
[----:B------:R-:W0:Y:S02]  /*1d90*/  MUFU.RSQ R123, R123 ;  /* 0x0000007b007b7308 */ /* 0x000e240000001400 */
[----:B0-----:R1:W-:Y:S01]  /*1da0*/  @!P0 STG.E [R88.64], R123 ;  /* 0x0000007b58008986 */ /* 0x0013e2000c101904 */
[----:B------:R-:W-:Y:S05]  /*1db0*/  @!P1 BRA `(.L_x_5065) ;  /* 0x0000020000009947 */ /* 0x000fea0003800000 */
[--C-:B-1----:R-:W-:Y:S02]  /*1dc0*/  FADD.FTZ R88, R9, -R104.reuse ;  /* 0x8000006809587221 */ /* 0x102fe40000010000 */
[--C-:B------:R-:W-:Y:S02]  /*1dd0*/  FADD.FTZ R90, R6, -R104.reuse ;  /* 0x80000068065a7221 */ /* 0x100fe40000010000 */
[--C-:B------:R-:W-:Y:S02]  /*1de0*/  FADD.FTZ R106, R7, -R104.reuse ;  /* 0x80000068076a7221 */ /* 0x100fe40000010000 */
[----:B------:R-:W-:Y:S02]  /*1df0*/  FADD.FTZ R108, R4, -R104 ;  /* 0x80000068046c7221 */ /* 0x000fe40000010000 */
[----:B------:R-:W-:-:S02]  /*1e00*/  FMUL.FTZ R89, R123, R88 ;  /* 0x000000587b597220 */ /* 0x000fc40000410000 */
[--C-:B------:R-:W-:Y:S02]  /*1e10*/  FADD.FTZ R88, R5, -R104.reuse ;  /* 0x8000006805587221 */ /* 0x100fe40000010000 */
[C---:B------:R-:W-:Y:S02]  /*1e20*/  FMUL.FTZ R90, R123.reuse, R90 ;  /* 0x0000005a7b5a7220 */ /* 0x040fe40000410000 */
[C---:B------:R-:W-:Y:S02]  /*1e30*/  FMUL.FTZ R91, R123.reuse, R106 ;  /* 0x0000006a7b5b7220 */ /* 0x040fe40000410000 */
[C---:B------:R-:W-:Y:S02]  /*1e40*/  FMUL.FTZ R108, R123.reuse, R108 ;  /* 0x0000006c7b6c7220 */ /* 0x040fe40000410000 */
[----:B------:R-:W-:Y:S02]  /*1e50*/  FADD.FTZ R106, R2, -R104 ;  /* 0x80000068026a7221 */ /* 0x000fe40000010000 */
[----:B------:R-:W-:-:S02]  /*1e60*/  FMUL.FTZ R121, R123, R88 ;  /* 0x000000587b797220 */ /* 0x000fc40000410000 */
[----:B-----5:R-:W-:Y:S02]  /*1e70*/  FFMA.FTZ R88, R24, R89, R16 ;  /* 0x0000005918587223 */ /* 0x020fe40000010010 */
[----:B------:R-:W-:Y:S02]  /*1e80*/  FFMA.FTZ R89, R25, R90, R17 ;  /* 0x0000005a19597223 */ /* 0x000fe40000010011 */
[----:B------:R-:W-:Y:S02]  /*1e90*/  FFMA.FTZ R91, R26, R91, R18 ;  /* 0x0000005b1a5b7223 */ /* 0x000fe40000010012 */
[----:B------:R-:W-:Y:S01]  /*1ea0*/  FFMA.FTZ R108, R27, R108, R19 ;  /* 0x0000006c1b6c7223 */ /* 0x000fe20000010013 */
[----:B------:R-:W-:Y:S01]  /*1eb0*/  F2FP.BF16.PACK_AB R88, R89, R88 ;  /* 0x000000585958723e */ /* 0x000fe200000010ff */
[----:B------:R-:W-:Y:S02]  /*1ec0*/  FMUL.FTZ R106, R123, R106 ;  /* 0x0000006a7b6a7220 */ /* 0x000fe40000410000 */
[----:B------:R-:W-:Y:S01]  /*1ed0*/  FFMA.FTZ R90, R28, R121, R20 ;  /* 0x000000791c5a7223 */ /* 0x000fe20000010014 */
[----:B------:R-:W-:Y:S01]  /*1ee0*/  F2FP.BF16.PACK_AB R89, R108, R91 ;  /* 0x0000005b6c59723e */ /* 0x000fe200000010ff */
[----:B------:R-:W-:-:S02]  /*1ef0*/  FFMA.FTZ R121, R29, R106, R21 ;  /* 0x0000006a1d797223 */ /* 0x000fc40000010015 */
[--C-:B------:R-:W-:Y:S02]  /*1f00*/  FADD.FTZ R106, R3, -R104.reuse ;  /* 0x80000068036a7221 */ /* 0x100fe40000010000 */
[----:B------:R-:W-:Y:S01]  /*1f10*/  FADD.FTZ R108, R0, -R104 ;  /* 0x80000068006c7221 */ /* 0x000fe20000010000 */
[----:B------:R-:W-:Y:S01]  /*1f20*/  F2FP.BF16.PACK_AB R90, R121, R90 ;  /* 0x0000005a795a723e */ /* 0x000fe200000010ff */
[C---:B------:R-:W-:Y:S01]  /*1f30*/  FMUL.FTZ R91, R123.reuse, R106 ;  /* 0x0000006a7b5b7220 */ /* 0x040fe20000410000 */
[----:B------:R-:W-:Y:S01]  /*1f40*/  MOV R121, 0x10 ;  /* 0x0000001000797802 */ /* 0x000fe20000000f00 */
[----:B------:R-:W-:Y:S02]  /*1f50*/  FMUL.FTZ R108, R123, R108 ;  /* 0x0000006c7b6c7220 */ /* 0x000fe40000410000 */
[----:B------:R-:W-:Y:S02]  /*1f60*/  FFMA.FTZ R91, R30, R91, R22 ;  /* 0x0000005b1e5b7223 */ /* 0x000fe40000010016 */
[----:B------:R-:W-:-:S02]  /*1f70*/  FFMA.FTZ R108, R31, R108, R23 ;  /* 0x0000006c1f6c7223 */ /* 0x000fc40000010017 */
[C---:B------:R-:W-:Y:S01]  /*1f80*/  IMAD.WIDE.U32 R120, R8.reuse, R121, c[0x0][0x208] ;  /* 0x0000820008787625 */ /* 0x040fe200078e0079 */
[----:B------:R-:W-:Y:S02]  /*1f90*/  IADD3 R8, R8, 0x100, RZ ;  /* 0x0000010008087810 */ /* 0x000fe40007ffe0ff */
[----:B------:R-:W-:-:S05]  /*1fa0*/  F2FP.BF16.PACK_AB R91, R108, R91 ;  /* 0x0000005b6c5b723e */ /* 0x000fca00000010ff */
[----:B------:R0:W-:Y:S02]  /*1fb0*/  STG.E.128 [R120.64], R88 ;  /* 0x0000005878007986 */ /* 0x0001e4000c101d04 */
.L_x_5065:
[----:B------:R-:W-:Y:S05]  /*1fc0*/  BSYNC B0 ;  /* 0x0000000000007941 */ /* 0x000fea0003800000 */
.L_x_5064:
[----:B------:R-:W-:Y:S01]  /*1fd0*/  BSSY B0, `(.L_x_5066) ;  /* 0x0000022000007945 */ /* 0x000fe20003800000 */
[----:B------:R-:W-:Y:S05]  /*1fe0*/  @!P2 BRA `(.L_x_5067) ;  /* 0x000002000000a947 */ /* 0x000fea0003800000 */
[--C-:B01----:R-:W-:Y:S02]  /*1ff0*/  FADD.FTZ R88, R96, -R104.reuse ;  /* 0x8000006860587221 */ /* 0x103fe40000010000 */
[--C-:B------:R-:W-:Y:S02]  /*2000*/  FADD.FTZ R106, R98, -R104.reuse ;  /* 0x80000068626a7221 */ /* 0x100fe40000010000 */
[--C-:B------:R-:W-:Y:S02]  /*2010*/  FADD.FTZ R90, R97, -R104.reuse ;  /* 0x80000068615a7221 */ /* 0x100fe40000010000 */
[--C-:B------:R-:W-:Y:S02]  /*2020*/  FADD.FTZ R108, R99, -R104.reuse ;  /* 0x80000068636c7221 */ /* 0x100fe40000010000 */
[----:B------:R-:W-:Y:S02]  /*2030*/  FMUL.FTZ R89, R123, R88 ;  /* 0x000000587b597220 */ /* 0x000fe40000410000 */
[----:B------:R-:W-:-:S02]  /*2040*/  FADD.FTZ R88, R100, -R104 ;  /* 0x8000006864587221 */ /* 0x000fc40000010000 */
[C---:B------:R-:W-:Y:S02]  /*2050*/  FMUL.FTZ R91, R123.reuse, R106 ;  /* 0x0000006a7b5b7220 */ /* 0x040fe40000410000 */
[----:B------:R-:W-:Y:S02]  /*2060*/  FMUL.FTZ R90, R123, R90 ;  /* 0x0000005a7b5a7220 */ /* 0x000fe40000410000 */
[----:B------:R-:W-:Y:S02]  /*2070*/  FADD.FTZ R106, R101, -R104 ;  /* 0x80000068656a7221 */ /* 0x000fe40000010000 */
[C---:B------:R-:W-:Y:S02]  /*2080*/  FMUL.FTZ R108, R123.reuse, R108 ;  /* 0x0000006c7b6c7220 */ /* 0x040fe40000410000 */
[----:B------:R-:W-:Y:S02]  /*2090*/  FMUL.FTZ R121, R123, R88 ;  /* 0x000000587b797220 */ /* 0x000fe40000410000 */
[----:B-----5:R-:W-:-:S02]  /*20a0*/  FFMA.FTZ R88, R48, R89, R40 ;  /* 0x0000005930587223 */ /* 0x020fc40000010028 */
[----:B------:R-:W-:Y:S02]  /*20b0*/  FMUL.FTZ R106, R123, R106 ;  /* 0x0000006a7b6a7220 */ /* 0x000fe40000410000 */
[----:B------:R-:W-:Y:S02]  /*20c0*/  FFMA.FTZ R89, R49, R90, R41 ;  /* 0x0000005a31597223 */ /* 0x000fe40000010029 */
[----:B------:R-:W-:Y:S02]  /*20d0*/  FFMA.FTZ R91, R50, R91, R42 ;  /* 0x0000005b325b7223 */ /* 0x000fe4000001002a */
[----:B------:R-:W-:Y:S01]  /*20e0*/  FFMA.FTZ R108, R51, R108, R43 ;  /* 0x0000006c336c7223 */ /* 0x000fe2000001002b */
[----:B------:R-:W-:Y:S01]  /*20f0*/  F2FP.BF16.PACK_AB R88, R89, R88 ;  /* 0x000000585958723e */ /* 0x000fe200000010ff */
[----:B------:R-:W-:Y:S02]  /*2100*/  FFMA.FTZ R90, R52, R121, R44 ;  /* 0x00000079345a7223 */ /* 0x000fe4000001002c */
[----:B------:R-:W-:Y:S01]  /*2110*/  FFMA.FTZ R121, R53, R106, R45 ;  /* 0x0000006a35797223 */ /* 0x000fe2000001002d */
[----:B------:R-:W-:Y:S01]  /*2120*/  F2FP.BF16.PACK_AB R89, R108, R91 ;  /* 0x0000005b6c59723e */ /* 0x000fe200000010ff */
[----:B------:R-:W-:-:S02]  /*2130*/  FADD.FTZ R106, R102, -R104 ;  /* 0x80000068666a7221 */ /* 0x000fc40000010000 */
[----:B------:R-:W-:Y:S01]  /*2140*/  FADD.FTZ R108, R103, -R104 ;  /* 0x80000068676c7221 */ /* 0x000fe20000010000 */
[----:B------:R-:W-:Y:S01]  /*2150*/  F2FP.BF16.PACK_AB R90, R121, R90 ;  /* 0x0000005a795a723e */ /* 0x000fe200000010ff */
[----:B------:R-:W-:Y:S01]  /*2160*/  HFMA2.MMA R121, -RZ, RZ, 0, 9.5367431640625e-07 ;  /* 0x00000010ff797435 */ /* 0x000fe200000001ff */
[C---:B------:R-:W-:Y:S02]  /*2170*/  FMUL.FTZ R91, R123.reuse, R106 ;  /* 0x0000006a7b5b7220 */ /* 0x040fe40000410000 */
[----:B------:R-:W-:Y:S02]  /*2180*/  FMUL.FTZ R108, R123, R108 ;  /* 0x0000006c7b6c7220 */ /* 0x000fe40000410000 */
[----:B------:R-:W-:Y:S02]  /*2190*/  FFMA.FTZ R91, R54, R91, R46 ;  /* 0x0000005b365b7223 */ /* 0x000fe4000001002e */
[----:B------:R-:W-:-:S03]  /*21a0*/  FFMA.FTZ R108, R55, R108, R47 ;  /* 0x0000006c376c7223 */ /* 0x000fc6000001002f */
[C---:B------:R-:W-:Y:S01]  /*21b0*/  IMAD.WIDE.U32 R120, R8.reuse, R121, c[0x0][0x208] ;  /* 0x0000820008787625 */ /* 0x040fe200078e0079 */
[----:B------:R-:W-:Y:S02]  /*21c0*/  IADD3 R8, R8, 0x100, RZ ;  /* 0x0000010008087810 */ /* 0x000fe40007ffe0ff */
[----:B------:R-:W-:-:S05]  /*21d0*/  F2FP.BF16.PACK_AB R91, R108, R91 ;  /* 0x0000005b6c5b723e */ /* 0x000fca00000010ff */
[----:B------:R0:W-:Y:S02]  /*21e0*/  STG.E.128 [R120.64], R88 ;  /* 0x0000005878007986 */ /* 0x0001e4000c101d04 */
.L_x_5067:
[----:B------:R-:W-:Y:S05]  /*21f0*/  BSYNC B0 ;  /* 0x0000000000007941 */ /* 0x000fea0003800000 */
.L_x_5066:
[----:B------:R-:W-:Y:S01]  /*2200*/  BSSY B0, `(.L_x_5068) ;  /* 0x0000021000007945 */ /* 0x000fe20003800000 */
[----:B------:R-:W-:Y:S05]  /*2210*/  @!P3 BRA `(.L_x_5069) ;  /* 0x000001f00000b947 */ /* 0x000fea0003800000 */
[--C-:B------:R-:W-:Y:S02]  /*2220*/  FADD.FTZ R110, R113, -R104.reuse ;  /* 0x80000068716e7221 */ /* 0x100fe40000010000 */
[--C-:B------:R-:W-:Y:S02]  /*2230*/  FADD.FTZ R114, R117, -R104.reuse ;  /* 0x8000006875727221 */ /* 0x100fe40000010000 */
[--C-:B------:R-:W-:Y:S02]  /*2240*/  FADD.FTZ R108, R105, -R104.reuse ;  /* 0x80000068696c7221 */ /* 0x100fe40000010000 */
[--C-:B------:R-:W-:Y:S02]  /*2250*/  FADD.FTZ R106, R107, -R104.reuse ;  /* 0x800000686b6a7221 */ /* 0x100fe40000010000 */
[--C-:B01----:R-:W-:Y:S02]  /*2260*/  FADD.FTZ R90, R109, -R104.reuse ;  /* 0x800000686d5a7221 */ /* 0x103fe40000010000 */
[----:B------:R-:W-:-:S02]  /*2270*/  FADD.FTZ R88, R111, -R104 ;  /* 0x800000686f587221 */ /* 0x000fc40000010000 */
[--C-:B------:R-:W-:Y:S02]  /*2280*/  FADD.FTZ R112, R115, -R104.reuse ;  /* 0x8000006873707221 */ /* 0x100fe40000010000 */
[----:B------:R-:W-:Y:S02]  /*2290*/  FADD.FTZ R104, R119, -R104 ;  /* 0x8000006877687221 */ /* 0x000fe40000010000 */
[C---:B------:R-:W-:Y:S02]  /*22a0*/  FMUL.FTZ R91, R123.reuse, R110 ;  /* 0x0000006e7b5b7220 */ /* 0x040fe40000410000 */
[C---:B------:R-:W-:Y:S02]  /*22b0*/  FMUL.FTZ R121, R123.reuse, R114 ;  /* 0x000000727b797220 */ /* 0x040fe40000410000 */
[C---:B------:R-:W-:Y:S02]  /*22c0*/  FMUL.FTZ R89, R123.reuse, R108 ;  /* 0x0000006c7b597220 */ /* 0x040fe40000410000 */
[----:B------:R-:W-:-:S02]  /*22d0*/  FMUL.FTZ R104, R123, R104 ;  /* 0x000000687b687220 */ /* 0x000fc40000410000 */
[----:B-----5:R-:W-:Y:S02]  /*22e0*/  FFMA.FTZ R108, R76, R91, R68 ;  /* 0x0000005b4c6c7223 */ /* 0x020fe40000010044 */
[----:B------:R-:W-:Y:S02]  /*22f0*/  FFMA.FTZ R91, R78, R121, R70 ;  /* 0x000000794e5b7223 */ /* 0x000fe40000010046 */
[----:B------:R-:W-:Y:S02]  /*2300*/  FMUL.FTZ R121, R123, R90 ;  /* 0x0000005a7b797220 */ /* 0x000fe40000410000 */
[----:B------:R-:W-:Y:S02]  /*2310*/  FFMA.FTZ R110, R79, R104, R71 ;  /* 0x000000684f6e7223 */ /* 0x000fe40000010047 */
[C---:B------:R-:W-:Y:S02]  /*2320*/  FMUL.FTZ R106, R123.reuse, R106 ;  /* 0x0000006a7b6a7220 */ /* 0x040fe40000410000 */
[C---:B------:R-:W-:Y:S01]  /*2330*/  FMUL.FTZ R112, R123.reuse, R112 ;  /* 0x000000707b707220 */ /* 0x040fe20000410000 */
[----:B------:R-:W-:Y:S01]  /*2340*/  F2FP.BF16.PACK_AB R91, R110, R91 ;  /* 0x0000005b6e5b723e */ /* 0x000fe200000010ff */
[----:B------:R-:W-:Y:S01]  /*2350*/  FMUL.FTZ R104, R123, R88 ;  /* 0x000000587b687220 */ /* 0x000fe20000410000 */
[----:B------:R-:W-:Y:S01]  /*2360*/  MOV R123, 0x10 ;  /* 0x00000010007b7802 */ /* 0x000fe20000000f00 */
[----:B------:R-:W-:-:S02]  /*2370*/  FFMA.FTZ R88, R72, R89, R64 ;  /* 0x0000005948587223 */ /* 0x000fc40000010040 */
[----:B------:R-:W-:Y:S02]  /*2380*/  FFMA.FTZ R89, R74, R121, R66 ;  /* 0x000000794a597223 */ /* 0x000fe40000010042 */
[----:B------:R-:W-:Y:S02]  /*2390*/  FFMA.FTZ R121, R73, R106, R65 ;  /* 0x0000006a49797223 */ /* 0x000fe40000010041 */
[----:B------:R-:W-:Y:S02]  /*23a0*/  FFMA.FTZ R125, R77, R112, R69 ;  /* 0x000000704d7d7223 */ /* 0x000fe40000010045 */
[----:B------:R-:W-:Y:S01]  /*23b0*/  FFMA.FTZ R104, R75, R104, R67 ;  /* 0x000000684b687223 */ /* 0x000fe20000010043 */
[----:B------:R-:W-:Y:S01]  /*23c0*/  F2FP.BF16.PACK_AB R88, R121, R88 ;  /* 0x000000587958723e */ /* 0x000fe200000010ff */
[----:B------:R-:W-:Y:S01]  /*23d0*/  IMAD.WIDE.U32 R120, R8, R123, c[0x0][0x208] ;  /* 0x0000820008787625 */ /* 0x000fe200078e007b */
[----:B------:R-:W-:Y:S02]  /*23e0*/  F2FP.BF16.PACK_AB R90, R125, R108 ;  /* 0x0000006c7d5a723e */ /* 0x000fe400000010ff */
[----:B------:R-:W-:-:S05]  /*23f0*/  F2FP.BF16.PACK_AB R89, R104, R89 ;  /* 0x000000596859723e */ /* 0x000fca00000010ff */
[----:B------:R0:W-:Y:S02]  /*2400*/  STG.E.128 [R120.64], R88 ;  /* 0x0000005878007986 */ /* 0x0001e4000c101d04 */
.L_x_5069:
[----:B------:R-:W-:Y:S05]  /*2410*/  BSYNC B0 ;  /* 0x0000000000007941 */ /* 0x000fea0003800000 */
.L_x_5068:
[----:B------:R-:W-:Y:S02]  /*2420*/  IADD3 R92, R92, c[0x0][0x160], RZ ;  /* 0x000058005c5c7a10 */ /* 0x000fe40007ffe0ff */
[----:B------:R-:W-:Y:S02]  /*2430*/  LOP3.LUT P4, RZ, R11, 0xff, RZ, 0xc0, !PT ;  /* 0x000000ff0bff7812 */ /* 0x000fe4000788c0ff */
[----:B------:R-:W-:Y:S02]  /*2440*/  ISETP.GE.AND P0, PT, R92, c[0x0][0x164], PT ;  /* 0x000059005c007a0c */ /* 0x000fe40003f06270 */
[----:B------:R-:W-:-:S11]  /*2450*/  SEL R11, RZ, 0x1, P4 ;  /* 0x00000001ff0b7807 */ /* 0x000fd60002000000 */
[----:B01---5:R-:W-:Y:S01]  /*2460*/  @P0 CALL.REL.NOINC `(.L_x_5070) ;  /* 0x0000001000000944 */ /* 0x023fe20003c00000 */
[----:B------:R-:W-:Y:S05]  /*2470*/  BRA `(.L_x_5071) ;  /* 0xffffe1e000007947 */ /* 0x000fea000383ffff */
.L_x_5070:
[----:B------:R-:W-:Y:S05]  /*2480*/  EXIT ;  /* 0x000000000000794d */ /* 0x000fea0003800000 */
.L_x_5062:
[----:B------:R-:W-:Y:S01]  /*2490*/  HFMA2.MMA R106, -RZ, RZ, 0, 5.9604644775390625e-08 ;  /* 0x00000001ff6a7435 */ /* 0x000fe200000001ff */
[----:B------:R-:W-:Y:S02]  /*24a0*/  MOV R89, R88 ;  /* 0x0000005800597202 */ /* 0x000fe40000000f00 */
[----:B------:R-:W-:Y:S02]  /*24b0*/  MOV R104, 0x1f ;  /* 0x0000001f00687802 */ /* 0x000fe40000000f00 */
[----:B------:R-:W-:Y:S02]  /*24c0*/  MOV R125, 0xffffffff ;  /* 0xffffffff007d7802 */ /* 0x000fe40000000f00 */
[----:B------:R-:W-:Y:S02]  /*24d0*/  MOV R90, 0x24f0 ;  /* 0x000024f0005a7802 */ /* 0x000fe40000000f00 */
[----:B-1---5:R-:W-:Y:S05]  /*24e0*/  CALL.REL.NOINC `($__internal_36_$__cuda_sm70_shflsync_bfly_p) ;  /* 0x000006b000007944 */ /* 0x022fea0003c00000 */
[----:B01----:R-:W-:Y:S01]  /*24f0*/  MOV R89, R106 ;  /* 0x0000006a00597202 */ /* 0x003fe20000000f00 */
[----:B------:R-:W-:Y:S05]  /*2500*/  BRA `(.L_x_5072) ;  /* 0xffffef3000007947 */ /* 0x000fea000383ffff */
.L_x_5063:
[----:B------:R-:W-:Y:S01]  /*2510*/  HFMA2.MMA R106, -RZ, RZ, 0, 1.1920928955078125e-07 ;  /* 0x00000002ff6a7435 */ /* 0x000fe200000001ff */
[----:B------:R-:W-:Y:S02]  /*2520*/  MOV R104, 0x1f ;  /* 0x0000001f00687802 */ /* 0x000fe40000000f00 */
[----:B------:R-:W-:-:S02]  /*2530*/  MOV R125, 0xffffffff ;  /* 0xffffffff007d7802 */ /* 0x000fc40000000f00 */
[----:B------:R-:W-:Y:S02]  /*2540*/  MOV R90, 0x2560 ;  /* 0x00002560005a7802 */ /* 0x000fe40000000f00 */
[----:B01---5:R-:W-:Y:S05]  /*2550*/  CALL.REL.NOINC `($__internal_36_$__cuda_sm70_shflsync_bfly_p) ;  /* 0x0000064000007944 */ /* 0x023fea0003c00000 */
[----:B01----:R-:W-:Y:S01]  /*2560*/  FADD.FTZ R89, R89, R106 ;  /* 0x0000006a59597221 */ /* 0x003fe20000010000 */
[----:B------:R-:W-:Y:S01]  /*2570*/  HFMA2.MMA R106, -RZ, RZ, 0, 2.384185791015625e-07 ;  /* 0x00000004ff6a7435 */ /* 0x000fe200000001ff */
[----:B------:R-:W-:Y:S02]  /*2580*/  MOV R104, 0x1f ;  /* 0x0000001f00687802 */ /* 0x000fe40000000f00 */
[----:B------:R-:W-:Y:S02]  /*2590*/  MOV R125, 0xffffffff ;  /* 0xffffffff007d7802 */ /* 0x000fe40000000f00 */
[----:B------:R-:W-:Y:S02]  /*25a0*/  MOV R90, 0x25c0 ;  /* 0x000025c0005a7802 */ /* 0x000fe40000000f00 */
[----:B------:R-:W-:Y:S05]  /*25b0*/  CALL.REL.NOINC `($__internal_36_$__cuda_sm70_shflsync_bfly_p) ;  /* 0x000005e000007944 */ /* 0x000fea0003c00000 */
[----:B01----:R-:W-:Y:S01]  /*25c0*/  FADD.FTZ R89, R89, R106 ;  /* 0x0000006a59597221 */ /* 0x003fe20000010000 */
[----:B------:R-:W-:Y:S01]  /*25d0*/  HFMA2.MMA R106, -RZ, RZ, 0, 4.76837158203125e-07 ;  /* 0x00000008ff6a7435 */ /* 0x000fe200000001ff */
[----:B------:R-:W-:Y:S02]  /*25e0*/  MOV R104, 0x1f ;  /* 0x0000001f00687802 */ /* 0x000fe40000000f00 */
[----:B------:R-:W-:-:S02]  /*25f0*/  MOV R125, 0xffffffff ;  /* 0xffffffff007d7802 */ /* 0x000fc40000000f00 */
[----:B------:R-:W-:Y:S02]  /*2600*/  MOV R90, 0x2620 ;  /* 0x00002620005a7802 */ /* 0x000fe40000000f00 */
[----:B------:R-:W-:Y:S05]  /*2610*/  CALL.REL.NOINC `($__internal_36_$__cuda_sm70_shflsync_bfly_p) ;  /* 0x0000058000007944 */ /* 0x000fea0003c00000 */
[----:B01----:R-:W-:Y:S01]  /*2620*/  FADD.FTZ R89, R89, R106 ;  /* 0x0000006a59597221 */ /* 0x003fe20000010000 */
[----:B------:R-:W-:Y:S01]  /*2630*/  HFMA2.MMA R106, -RZ, RZ, 0, 9.5367431640625e-07 ;  /* 0x00000010ff6a7435 */ /* 0x000fe200000001ff */
[----:B------:R-:W-:Y:S02]  /*2640*/  MOV R104, 0x1f ;  /* 0x0000001f00687802 */ /* 0x000fe40000000f00 */
[----:B------:R-:W-:Y:S02]  /*2650*/  MOV R125, 0xffffffff ;  /* 0xffffffff007d7802 */ /* 0x000fe40000000f00 */
[----:B------:R-:W-:Y:S02]  /*2660*/  MOV R90, 0x2680 ;  /* 0x00002680005a7802 */ /* 0x000fe40000000f00 */
[----:B------:R-:W-:Y:S05]  /*2670*/  CALL.REL.NOINC `($__internal_36_$__cuda_sm70_shflsync_bfly_p) ;  /* 0x0000052000007944 */ /* 0x000fea0003c00000 */
[----:B-1----:R-:W-:Y:S01]  /*2680*/  FADD.FTZ R88, R89, R106 ;  /* 0x0000006a59587221 */ /* 0x002fe20000010000 */
[----:B------:R-:W-:Y:S01]  /*2690*/  HFMA2.MMA R106, -RZ, RZ, 0, 5.9604644775390625e-08 ;  /* 0x00000001ff6a7435 */ /* 0x000fe200000001ff */
[----:B0-----:R-:W-:Y:S02]  /*26a0*/  MOV R125, 0xffffffff ;  /* 0xffffffff007d7802 */ /* 0x001fe40000000f00 */
        /* <DEDUP_REMOVED lines=51> */
[----:B------:R-:W-:Y:S02]  /*29e0*/  MOV R104, 0x1f ;  /* 0x0000001f00687802 */ /* 0x000fe40000000f00 */
[----:B------:R-:W-:Y:S05]  /*29f0*/  CALL.REL.NOINC `($__internal_36_$__cuda_sm70_shflsync_bfly_p) ;  /* 0x000001a000007944 */ /* 0x000fea0003c00000 */
[----:B01----:R-:W-:Y:S01]  /*2a00*/  FADD.FTZ R89, R89, R106 ;  /* 0x0000006a59597221 */ /* 0x003fe20000010000 */
[----:B------:R-:W-:Y:S01]  /*2a10*/  HFMA2.MMA R106, -RZ, RZ, 0, 1.1920928955078125e-07 ;  /* 0x00000002ff6a7435 */ /* 0x000fe200000001ff */
[----:B------:R-:W-:Y:S02]  /*2a20*/  MOV R104, 0x1f ;  /* 0x0000001f00687802 */ /* 0x000fe40000000f00 */
[----:B------:R-:W-:Y:S02]  /*2a30*/  MOV R125, 0xffffffff ;  /* 0xffffffff007d7802 */ /* 0x000fe40000000f00 */
[----:B------:R-:W-:Y:S02]  /*2a40*/  MOV R90, 0x2a60 ;  /* 0x00002a60005a7802 */ /* 0x000fe40000000f00 */
[----:B------:R-:W-:Y:S05]  /*2a50*/  CALL.REL.NOINC `($__internal_36_$__cuda_sm70_shflsync_bfly_p) ;  /* 0x0000014000007944 */ /* 0x000fea0003c00000 */
[----:B01----:R-:W-:Y:S01]  /*2a60*/  FADD.FTZ R89, R89, R106 ;  /* 0x0000006a59597221 */ /* 0x003fe20000010000 */
[----:B------:R-:W-:Y:S01]  /*2a70*/  HFMA2.MMA R106, -RZ, RZ, 0, 2.384185791015625e-07 ;  /* 0x00000004ff6a7435 */ /* 0x000fe200000001ff */
[----:B------:R-:W-:Y:S02]  /*2a80*/  MOV R104, 0x1f ;  /* 0x0000001f00687802 */ /* 0x000fe40000000f00 */
[----:B------:R-:W-:-:S02]  /*2a90*/  MOV R125, 0xffffffff ;  /* 0xffffffff007d7802 */ /* 0x000fc40000000f00 */
[----:B------:R-:W-:Y:S02]  /*2aa0*/  MOV R90, 0x2ac0 ;  /* 0x00002ac0005a7802 */ /* 0x000fe40000000f00 */
[----:B------:R-:W-:Y:S05]  /*2ab0*/  CALL.REL.NOINC `($__internal_36_$__cuda_sm70_shflsync_bfly_p) ;  /* 0x000000e000007944 */ /* 0x000fea0003c00000 */
[----:B01----:R-:W-:Y:S01]  /*2ac0*/  FADD.FTZ R89, R89, R106 ;  /* 0x0000006a59597221 */ /* 0x003fe20000010000 */
[----:B------:R-:W-:Y:S01]  /*2ad0*/  HFMA2.MMA R106, -RZ, RZ, 0, 4.76837158203125e-07 ;  /* 0x00000008ff6a7435 */ /* 0x000fe200000001ff */
[----:B------:R-:W-:Y:S02]  /*2ae0*/  MOV R104, 0x1f ;  /* 0x0000001f00687802 */ /* 0x000fe40000000f00 */
[----:B------:R-:W-:Y:S02]  /*2af0*/  MOV R125, 0xffffffff ;  /* 0xffffffff007d7802 */ /* 0x000fe40000000f00 */
[----:B------:R-:W-:Y:S02]  /*2b00*/  MOV R90, 0x2b20 ;  /* 0x00002b20005a7802 */ /* 0x000fe40000000f00 */
[----:B------:R-:W-:Y:S05]  /*2b10*/  CALL.REL.NOINC `($__internal_36_$__cuda_sm70_shflsync_bfly_p) ;  /* 0x0000008000007944 */ /* 0x000fea0003c00000 */
[----:B-1----:R-:W-:Y:S01]  /*2b20*/  FADD.FTZ R123, R89, R106 ;  /* 0x0000006a597b7221 */ /* 0x002fe20000010000 */
[----:B------:R-:W-:Y:S01]  /*2b30*/  HFMA2.MMA R106, -RZ, RZ, 0, 9.5367431640625e-07 ;  /* 0x00000010ff6a7435 */ /* 0x000fe200000001ff */
[----:B0-----:R-:W-:Y:S02]  /*2b40*/  MOV R104, 0x1f ;  /* 0x0000001f00687802 */ /* 0x001fe40000000f00 */
[----:B------:R-:W-:-:S02]  /*2b50*/  MOV R125, 0xffffffff ;  /* 0xffffffff007d7802 */ /* 0x000fc40000000f00 */
[----:B------:R-:W-:Y:S02]  /*2b60*/  MOV R89, R123 ;  /* 0x0000007b00597202 */ /* 0x000fe40000000f00 */
[----:B------:R-:W-:Y:S02]  /*2b70*/  MOV R90, 0x2b90 ;  /* 0x00002b90005a7802 */ /* 0x000fe40000000f00 */
[----:B------:R-:W-:Y:S05]  /*2b80*/  CALL.REL.NOINC `($__internal_36_$__cuda_sm70_shflsync_bfly_p) ;  /* 0x0000001000007944 */ /* 0x000fea0003c00000 */
[----:B01----:R-:W-:Y:S05]  /*2b90*/  BRA `(.L_x_5073) ;  /* 0xffffecf000007947 */ /* 0x003fea000383ffff */
        .weak           $__internal_36_$__cuda_sm70_shflsync_bfly_p
        .type           $__internal_36_$__cuda_sm70_shflsync_bfly_p,@function
        .size           $__internal_36_$__cuda_sm70_shflsync_bfly_p,(.L_x_22124 - $__internal_36_$__cuda_sm70_shflsync_bfly_p)
$__internal_36_$__cuda_sm70_shflsync_bfly_p:
[----:B------:R-:W-:Y:S01]  /*2ba0*/  HFMA2.MMA R91, -RZ, RZ, 0, 0 ;  /* 0x00000000ff5b7435 */ /* 0x000fe200000001ff */
[----:B------:R-:W-:Y:S04]  /*2bb0*/  WARPSYNC R125 ;  /* 0x0000007d00007348 */ /* 0x000fe80003800000 */
[----:B------:R0:W1:Y:S01]  /*2bc0*/  SHFL.BFLY PT, R106, R89, R106, R104 ;  /* 0x0c00006a596a7389 */ /* 0x00006200000e0068 */
[----:B------:R-:W-:Y:S05]  /*2bd0*/  RET.REL.NODEC R90 `(_ZN10layer_norm13ln_fwd_kernelINS_13Kernel_traitsIf13__nv_bfloat16S2_S2_fjLj6144ELj1ELj1ELj8ELj16ENS_18Kernel_traits_baseILj6144EfS2_S2_S2_fjLj256EEEEELb0ELb1ELb0ELb0EEEvNS_9FwdParamsE) ;  /* 0xffffd4205a007950 */ /* 0x000fea0003c3ffff */
.L_x_5074:
        /* <DEDUP_REMOVED lines=10> */
.L_x_22124:


//--------------------- .text._ZN10layer_norm13ln_fwd_kernelINS_13Kernel_traitsIf13__nv_bfloat16S2_S2_fjLj6144ELj1ELj1ELj8ELj16ENS_18Kernel_traits_baseILj6144EfS2_S2_S2_fjLj256EEEEELb0ELb1ELb0ELb1EEEvNS_9FwdParamsE --------------------------
	.section	.text._ZN10layer_norm13ln_fwd_kernelINS_13Kernel_traitsIf13__nv_bfloat16S2_S2_fjLj6144ELj1ELj1ELj8ELj16ENS_18Kernel_traits_baseILj6144EfS2_S2_S2_fjLj256EEEEELb0ELb1ELb0ELb1EEEvNS_9FwdParamsE,"ax",@progbits
	.sectioninfo	@"SHI_REGISTERS=128"
	.align	128
        .global         _ZN10layer_norm13ln_fwd_kernelINS_13Kernel_traitsIf13__nv_bfloat16S2_S2_fjLj6144ELj1ELj1ELj8ELj16ENS_18Kernel_traits_baseILj6144EfS2_S2_S2_fjLj256EEEEELb0ELb1ELb0ELb1EEEvNS_9FwdParamsE
        .type           _ZN10layer_norm13ln_fwd_kernelINS_13Kernel_traitsIf13__nv_bfloat16S2_S2_fjLj6144ELj1ELj1ELj8ELj16ENS_18Kernel_traits_baseILj6144EfS2_S2_S2_fjLj256EEEEELb0ELb1ELb0ELb1EEEvNS_9FwdParamsE,@function
        .size           _ZN10layer_norm13ln_fwd_kernelINS_13Kernel_traitsIf13__nv_bfloat16S2_S2_fjLj6144ELj1ELj1ELj8ELj16ENS_18Kernel_traits_baseILj6144EfS2_S2_S2_fjLj256EEEEELb0ELb1ELb0ELb1EEEvNS_9FwdParamsE,(.L_x_22125 - _ZN10layer_norm13ln_fwd_kernelINS_13Kernel_traitsIf13__nv_bfloat16S2_S2_fjLj6144ELj1ELj1ELj8ELj16ENS_18Kernel_traits_baseILj6144EfS2_S2_S2_fjLj256EEEEELb0ELb1ELb0ELb1EEEvNS_9FwdParamsE)
        .other          _ZN10layer_norm13ln_fwd_kernelINS_13Kernel_traitsIf13__nv_bfloat16S2_S2_fjLj6144ELj1ELj1ELj8ELj16ENS_18Kernel_traits_baseILj6144EfS2_S2_S2_fjLj256EEEEELb0ELb1ELb0ELb1EEEvNS_9FwdParamsE,@"STO_CUDA_ENTRY STV_DEFAULT"
_ZN10layer_norm13ln_fwd_kernelINS_13Kernel_traitsIf13__nv_bfloat16S2_S2_fjLj6144ELj1ELj1ELj8ELj16ENS_18Kernel_traits_baseILj6144EfS2_S2_S2_fjLj256EEEEELb0ELb1ELb0ELb1EEEvNS_9FwdParamsE:
.text._ZN10layer_norm13ln_fwd_kernelINS_13Kernel_traitsIf13__nv_bfloat16S2_S2_fjLj6144ELj1ELj1ELj8ELj16ENS_18Kernel_traits_baseILj6144EfS2_S2_S2_fjLj256EEEEELb0ELb1ELb0ELb1EEEvNS_9FwdParamsE:
        /* <DEDUP_REMOVED lines=18> */
[----:B0-----:R-:W-:-:S02]  /*0120*/  SHF.L.U32 R0, R96, 0x5, RZ ;  /* 0x0000000560007819 */ /* 0x001fc400000006ff */
[----:B------:R-:W-:Y:S02]  /*0130*/  LOP3.LUT R97, R96, 0xff, RZ, 0xc0, !PT ;  /* 0x000000ff60617812 */ /* 0x000fe400078ec0ff */
[----:B------:R-:W-:Y:S02]  /*0140*/  LOP3.LUT R0, R0, 0x1fe0, RZ, 0xc0, !PT ;  /* 0x00001fe000007812 */ /* 0x000fe400078ec0ff */
[----:B------:R-:W-:Y:S02]  /*0150*/  LEA R6, P1, R97, c[0x0][0x1c8], 0x5 ;  /* 0x0000720061067a11 */ /* 0x000fe400078228ff */
[C---:B------:R-:W-:Y:S02]  /*0160*/  IADD3 R4, P3, R0.reuse, c[0x0][0x218], RZ ;  /* 0x0000860000047a10 */ /* 0x040fe40007f7e0ff */
[----:B------:R-:W-:Y:S02]  /*0170*/  IADD3 R2, P2, R0, c[0x0][0x1b0], RZ ;  /* 0x00006c0000027a10 */ /* 0x000fe40007f5e0ff */
[----:B------:R-:W-:-:S02]  /*0180*/  IADD3.X R5, RZ, c[0x0][0x21c], RZ, P3, !PT ;  /* 0x00008700ff057a10 */ /* 0x000fc40001ffe4ff */
[----:B------:R-:W-:Y:S02]  /*0190*/  IADD3.X R7, RZ, c[0x0][0x1cc], RZ, P1, !PT ;  /* 0x00007300ff077a10 */ /* 0x000fe40000ffe4ff */
[----:B-1----:R-:W-:Y:S01]  /*01a0*/  LEA.HI R96, R96, UR6, RZ, 0x18 ;  /* 0x0000000660607c11 */ /* 0x002fe2000f8fc0ff */
[----:B------:R0:W5:Y:S01]  /*01b0*/  @P0 LDG.E.128 R76, [R4.64] ;  /* 0x00000004044c0981 */ /* 0x000162000c1e1d00 */
[----:B------:R-:W-:Y:S02]  /*01c0*/  IADD3.X R3, RZ, c[0x0][0x1b4], RZ, P2, !PT ;  /* 0x00006d00ff037a10 */ /* 0x000fe400017fe4ff */
        /* <DEDUP_REMOVED lines=12> */
[----:B------:R1:W5:Y:S04]  /*0290*/  LDG.E.128 R32, [R2.64+0x4010] ;  /* 0x0040100402207981 */ /* 0x000368000c1e1d00 */
[----:B------:R1:W5:Y:S04]  /*02a0*/  LDG.E.128 R28, [R6.64] ;  /* 0x00000004061c7981 */ /* 0x000368000c1e1d00 */
[----:B------:R1:W5:Y:S04]  /*02b0*/  LDG.E.128 R24, [R6.64+0x10] ;  /* 0x0000100406187981 */ /* 0x000368000c1e1d00 */
[----:B------:R1:W5:Y:S04]  /*02c0*/  LDG.E.128 R20, [R6.64+0x2000] ;  /* 0x0020000406147981 */ /* 0x000368000c1e1d00 */
[----:B------:R1:W5:Y:S04]  /*02d0*/  LDG.E.128 R16, [R6.64+0x2010] ;  /* 0x0020100406107981 */ /* 0x000368000c1e1d00 */
[----:B------:R1:W5:Y:S04]  /*02e0*/  LDG.E.128 R12, [R6.64+0x4000] ;  /* 0x00400004060c7981 */ /* 0x000368000c1e1d00 */
[----:B------:R1:W5:Y:S01]  /*02f0*/  LDG.E.128 R8, [R6.64+0x4010] ;  /* 0x0040100406087981 */ /* 0x000362000c1e1d00 */
[----:B------:R-:W-:Y:S01]  /*0300*/  HFMA2.MMA R95, -RZ, RZ, 0, 5.9604644775390625e-08 ;  /* 0x00000001ff5f7435 */ /* 0x000fe200000001ff */
[----:B------:R-:W-:-:S02]  /*0310*/  ULDC.U8 UR6, c[0x0][0x1f0] ;  /* 0x00007c0000067ab9 */ /* 0x000fc40000000000 */
.L_x_5078:
[----:B------:R-:W-:Y:S01]  /*0320*/  ISETP.NE.U32.AND P0, PT, RZ, c[0x0][0x1c0], PT ;  /* 0x00007000ff007a0c */ /* 0x000fe20003f05070 */
[----:B------:R-:W-:Y:S01]  /*0330*/  IMAD R0, R96, c[0x0][0x168], RZ ;  /* 0x00005a0060007a24 */ /* 0x000fe200078e02ff */
[----:B------:R-:W-:-:S02]  /*0340*/  ISETP.NE.U32.AND P1, PT, RZ, c[0x0][0x180], PT ;  /* 0x00006000ff007a0c */ /* 0x000fc40003f25070 */
[----:B------:R-:W-:Y:S02]  /*0350*/  ISETP.NE.AND.EX P0, PT, RZ, c[0x0][0x1c4], PT, P0 ;  /* 0x00007100ff007a0c */ /* 0x000fe40003f05300 */
[----:B-1----:R-:W-:Y:S02]  /*0360*/  SHF.R.S32.HI R3, RZ, 0x1f, R0 ;  /* 0x0000001fff037819 */ /* 0x002fe40000011400 */
[----:B------:R-:W-:Y:S02]  /*0370*/  MOV R119, 0x10 ;  /* 0x0000001000777802 */ /* 0x000fe40000000f00 */
[----:B------:R-:W-:Y:S02]  /*0380*/  LEA.HI R94, R3, R0, RZ, 0x3 ;  /* 0x00000000035e7211 */ /* 0x000fe400078f18ff */
[----:B------:R-:W-:Y:S02]  /*0390*/  ISETP.NE.AND.EX P1, PT, RZ, c[0x0][0x184], PT, P1 ;  /* 0x00006100ff007a0c */ /* 0x000fe40003f25310 */
[----:B------:R-:W-:-:S03]  /*03a0*/  LEA.HI.SX32 R94, R94, R97, 0x1d ;  /* 0x000000615e5e7211 */ /* 0x000fc600078feaff */
[----:B------:R-:W-:Y:S02]  /*03b0*/  @P0 MOV R3, 0x2 ;  /* 0x0000000200030802 */ /* 0x000fe40000000f00 */
[----:B------:R-:W-:-:S04]  /*03c0*/  IMAD.WIDE.U32 R80, R94, R119, c[0x0][0x170] ;  /* 0x00005c005e507625 */ /* 0x000fc800078e0077 */
[----:B------:R-:W-:Y:S02]  /*03d0*/  @P0 IMAD.WIDE R2, R96, R3, c[0x0][0x1c0] ;  /* 0x0000700060020625 */ /* 0x000fe400078e0203 */
[----:B------:R-:W2:Y:S04]  /*03e0*/  LDG.E.128 R80, [R80.64] ;  /* 0x0000000450507981 */ /* 0x000ea8000c1e1d00 */
[----:B------:R2:W3:Y:S01]  /*03f0*/  @P0 LDG.E.U16 R2, [R2.64] ;  /* 0x0000000402020981 */ /* 0x0004e2000c1e1500 */
[----:B------:R-:W-:-:S05]  /*0400*/  @P1 IMAD.WIDE.U32 R84, R94, R119, c[0x0][0x180] ;  /* 0x000060005e541625 */ /* 0x000fca00078e0077 */
[----:B0-----:R-:W4:Y:S01]  /*0410*/  @P1 LDG.E.128 R4, [R84.64] ;  /* 0x0000000454041981 */ /* 0x001f22000c1e1d00 */
[----:B------:R-:W-:Y:S02]  /*0420*/  MOV R104, 0x3f800000 ;  /* 0x3f80000000687802 */ /* 0x000fe40000000f00 */
[----:B--2---:R-:W-:Y:S02]  /*0430*/  PRMT R3, RZ, 0x5410, R80 ;  /* 0x00005410ff037816 */ /* 0x004fe40000000050 */
[----:B---3--:R-:W-:Y:S02]  /*0440*/  @P0 PRMT R104, RZ, 0x5410, R2 ;  /* 0x00005410ff680816 */ /* 0x008fe40000000002 */
[----:B------:R-:W-:-:S03]  /*0450*/  PRMT R87, RZ, 0x5410, R81 ;  /* 0x00005410ff577816 */ /* 0x000fc60000000051 */
[-C--:B------:R-:W-:Y:S01]  /*0460*/  FMUL.FTZ R3, R3, R104.reuse ;  /* 0x0000006803037220 */ /* 0x080fe20000410000 */
[----:B----4-:R-:W-:Y:S01]  /*0470*/  @P1 PRMT R0, RZ, 0x5410, R4 ;  /* 0x00005410ff001816 */ /* 0x010fe20000000004 */
[-C--:B------:R-:W-:Y:S01]  /*0480*/  FMUL.FTZ R87, R87, R104.reuse ;  /* 0x0000006857577220 */ /* 0x080fe20000410000 */
[----:B------:R-:W-:Y:S01]  /*0490*/  PRMT R85, RZ, 0x7610, R80 ;  /* 0x00007610ff557816 */ /* 0x000fe20000000050 */
[----:B-----5:R-:W-:Y:S01]  /*04a0*/  FMUL.FTZ R93, R28, R3 ;  /* 0x000000031c5d7220 */ /* 0x020fe20000410000 */
[--C-:B------:R-:W-:Y:S02]  /*04b0*/  PRMT R89, RZ, 0x5410, R82.reuse ;  /* 0x00005410ff597816 */ /* 0x100fe40000000052 */
[----:B------:R-:W-:Y:S01]  /*04c0*/  PRMT R99, RZ, 0x7610, R82 ;  /* 0x00007610ff637816 */ /* 0x000fe20000000052 */
[----:B------:R-:W-:Y:S01]  /*04d0*/  @P1 FADD.FTZ R93, R93, R0 ;  /* 0x000000005d5d1221 */ /* 0x000fe20000010000 */
[----:B------:R-:W-:Y:S01]  /*04e0*/  @P1 PRMT R0, RZ, 0x5410, R5 ;  /* 0x00005410ff001816 */ /* 0x000fe20000000005 */
[----:B------:R-:W-:-:S02]  /*04f0*/  FMUL.FTZ R92, R85, R104 ;  /* 0x00000068555c7220 */ /* 0x000fc40000410000 */
[----:B------:R-:W-:Y:S02]  /*0500*/  FMUL.FTZ R91, R30, R87 ;  /* 0x000000571e5b7220 */ /* 0x000fe40000410000 */
[-C--:B------:R-:W-:Y:S01]  /*0510*/  FMUL.FTZ R89, R89, R104.reuse ;  /* 0x0000006859597220 */ /* 0x080fe20000410000 */
[----:B------:R-:W-:Y:S01]  /*0520*/  PRMT R101, RZ, 0x5410, R83 ;  /* 0x00005410ff657816 */ /* 0x000fe20000000053 */
[----:B------:R-:W-:Y:S01]  /*0530*/  FMUL.FTZ R2, R99, R104 ;  /* 0x0000006863027220 */ /* 0x000fe20000410000 */
[----:B------:R-:W-:Y:S01]  /*0540*/  @P1 PRMT R3, RZ, 0x7610, R4 ;  /* 0x00007610ff031816 */ /* 0x000fe20000000004 */
[----:B------:R-:W-:Y:S01]  /*0550*/  FMUL.FTZ R92, R29, R92 ;  /* 0x0000005c1d5c7220 */ /* 0x000fe20000410000 */
[----:B------:R-:W-:Y:S01]  /*0560*/  PRMT R81, RZ, 0x7610, R81 ;  /* 0x00007610ff517816 */ /* 0x000fe20000000051 */
        /* <DEDUP_REMOVED lines=8> */
[----:B------:R-:W-:Y:S02]  /*05f0*/  @P1 FADD.FTZ R89, R89, R0 ;  /* 0x0000000059591221 */ /* 0x000fe40000010000 */
[-C--:B------:R-:W-:Y:S01]  /*0600*/  FMUL.FTZ R2, R81, R104.reuse ;  /* 0x0000006851027220 */ /* 0x080fe20000410000 */
[----:B------:R-:W-:Y:S01]  /*0610*/  @P1 PRMT R81, RZ, 0x5410, R7 ;  /* 0x00005410ff511816 */ /* 0x000fe20000000007 */
[----:B------:R-:W-:Y:S02]  /*0620*/  FMUL.FTZ R0, R83, R104 ;  /* 0x0000006853007220 */ /* 0x000fe40000410000 */
[----:B------:R-:W-:-:S02]  /*0630*/  FMUL.FTZ R88, R26, R101 ;  /* 0x000000651a587220 */ /* 0x000fc40000410000 */
[----:B------:R-:W-:Y:S02]  /*0640*/  @P1 FADD.FTZ R90, R90, R3 ;  /* 0x000000035a5a1221 */ /* 0x000fe40000010000 */
[----:B------:R-:W-:Y:S01]  /*0650*/  FMUL.FTZ R3, R27, R0 ;  /* 0x000000001b037220 */ /* 0x000fe20000410000 */
[----:B------:R-:W-:Y:S01]  /*0660*/  @P1 PRMT R0, RZ, 0x7610, R7 ;  /* 0x00007610ff001816 */ /* 0x000fe20000000007 */
[----:B------:R-:W-:Y:S01]  /*0670*/  @P1 FADD.FTZ R88, R88, R81 ;  /* 0x0000005158581221 */ /* 0x000fe20000010000 */
[----:B------:R-:W-:Y:S01]  /*0680*/  @P1 PRMT R81, RZ, 0x7610, R5 ;  /* 0x00007610ff511816 */ /* 0x000fe20000000005 */
[----:B------:R-:W-:Y:S02]  /*0690*/  FMUL.FTZ R2, R31, R2 ;  /* 0x000000021f027220 */ /* 0x000fe40000410000 */
[----:B------:R-:W-:Y:S01]  /*06a0*/  @P1 FADD.FTZ R3, R3, R0 ;  /* 0x0000000003031221 */ /* 0x000fe20000010000 */
[----:B------:R-:W-:Y:S01]  /*06b0*/  IADD3 R0, R94, 0x100, RZ ;  /* 0x000001005e007810 */ /* 0x000fe20007ffe0ff */
[----:B------:R-:W-:Y:S01]  /*06c0*/  @P1 FADD.FTZ R2, R2, R81 ;  /* 0x0000005102021221 */ /* 0x000fe20000010000 */
[----:B------:R-:W-:Y:S01]  /*06d0*/  F2FP.BF16.PACK_AB R82, R89, R90 ;  /* 0x0000005a5952723e */ /* 0x000fe200000010ff */
[----:B------:R-:W-:Y:S01]  /*06e0*/  IMAD.WIDE.U32 R98, R94, R119, c[0x0][0x188] ;  /* 0x000062005e627625 */ /* 0x000fe200078e0077 */
[----:B------:R-:W-:-:S02]  /*06f0*/  F2FP.BF16.PACK_AB R83, R3, R88 ;  /* 0x000000580353723e */ /* 0x000fc400000010ff */
[----:B------:R-:W-:Y:S01]  /*0700*/  F2FP.BF16.PACK_AB R81, R2, R91 ;  /* 0x0000005b0251723e */ /* 0x000fe200000010ff */
[----:B------:R-:W-:Y:S01]  /*0710*/  IMAD.WIDE.U32 R84, R0, R119, c[0x0][0x170] ;  /* 0x00005c0000547625 */ /* 0x000fe200078e0077 */
[----:B------:R-:W-:-:S05]  /*0720*/  F2FP.BF16.PACK_AB R80, R92, R93 ;  /* 0x0000005d5c50723e */ /* 0x000fca00000010ff */
[----:B------:R0:W-:Y:S04]  /*0730*/  STG.E.128 [R98.64], R80 ;  /* 0x0000005062007986 */ /* 0x0001e8000c101d04 */
[----:B------:R-:W0:Y:S01]  /*0740*/  LDG.E.128 R84, [R84.64] ;  /* 0x0000000454547981 */ /* 0x000e22000c1e1d00 */
[----:B------:R-:W-:-:S05]  /*0750*/  @P1 IMAD.WIDE.U32 R100, R0, R119, c[0x0][0x180] ;  /* 0x0000600000641625 */ /* 0x000fca00078e0077 */
[----:B------:R-:W2:Y:S01]  /*0760*/  @P1 LDG.E.128 R4, [R100.64] ;  /* 0x0000000464041981 */ /* 0x000ea2000c1e1d00 */
[----:B------:R-:W-:Y:S02]  /*0770*/  IADD3 R102, R94, 0x200, RZ ;  /* 0x000002005e667810 */ /* 0x000fe40007ffe0ff */
[--C-:B0-----:R-:W-:Y:S02]  /*0780*/  PRMT R83, RZ, 0x7610, R84.reuse ;  /* 0x00007610ff537816 */ /* 0x101fe40000000054 */
[----:B------:R-:W-:-:S03]  /*0790*/  PRMT R81, RZ, 0x5410, R84 ;  /* 0x00005410ff517816 */ /* 0x000fc60000000054 */
[-C--:B------:R-:W-:Y:S01]  /*07a0*/  FMUL.FTZ R80, R83, R104.reuse ;  /* 0x0000006853507220 */ /* 0x080fe20000410000 */
[----:B------:R-:W-:Y:S01]  /*07b0*/  PRMT R99, RZ, 0x5410, R85 ;  /* 0x00005410ff637816 */ /* 0x000fe20000000055 */
[----:B------:R-:W-:Y:S02]  /*07c0*/  FMUL.FTZ R103, R81, R104 ;  /* 0x0000006851677220 */ /* 0x000fe40000410000 */
[----:B------:R-:W-:Y:S01]  /*07d0*/  FMUL.FTZ R105, R21, R80 ;  /* 0x0000005015697220 */ /* 0x000fe20000410000 */
[----:B--2---:R-:W-:Y:S01]  /*07e0*/  @P1 PRMT R80, RZ, 0x7610, R4 ;  /* 0x00007610ff501816 */ /* 0x004fe20000000004 */
[----:B------:R-:W-:Y:S01]  /*07f0*/  FMUL.FTZ R103, R20, R103 ;  /* 0x0000006714677220 */ /* 0x000fe20000410000 */
[----:B------:R-:W-:Y:S02]  /*0800*/  PRMT R81, RZ, 0x7610, R86 ;  /* 0x00007610ff517816 */ /* 0x000fe40000000056 */
[----:B------:R-:W-:Y:S01]  /*0810*/  @P1 PRMT R82, RZ, 0x5410, R4 ;  /* 0x00005410ff521816 */ /* 0x000fe20000000004 */
[----:B------:R-:W-:Y:S01]  /*0820*/  FMUL.FTZ R99, R99, R104 ;  /* 0x0000006863637220 */ /* 0x000fe20000410000 */
[----:B------:R-:W-:Y:S01]  /*0830*/  PRMT R101, RZ, 0x5410, R86 ;  /* 0x00005410ff657816 */ /* 0x000fe20000000056 */
[----:B------:R-:W-:-:S02]  /*0840*/  @P1 FADD.FTZ R105, R80, R105 ;  /* 0x0000006950691221 */ /* 0x000fc40000010000 */
[----:B------:R-:W-:Y:S01]  /*0850*/  @P1 FADD.FTZ R103, R82, R103 ;  /* 0x0000006752671221 */ /* 0x000fe20000010000 */
[----:B------:R-:W-:Y:S01]  /*0860*/  @P1 PRMT R82, RZ, 0x5410, R5 ;  /* 0x00005410ff521816 */ /* 0x000fe20000000005 */
[-C--:B------:R-:W-:Y:S02]  /*0870*/  FMUL.FTZ R80, R81, R104.reuse ;  /* 0x0000006851507220 */ /* 0x080fe40000410000 */
[----:B------:R-:W-:Y:S02]  /*0880*/  FMUL.FTZ R107, R22, R99 ;  /* 0x00000063166b7220 */ /* 0x000fe40000410000 */
[----:B------:R-:W-:Y:S02]  /*0890*/  FMUL.FTZ R101, R101, R104 ;  /* 0x0000006865657220 */ /* 0x000fe40000410000 */
[----:B------:R-:W-:Y:S01]  /*08a0*/  FMUL.FTZ R111, R17, R80 ;  /* 0x00000050116f7220 */ /* 0x000fe20000410000 */
[----:B------:R-:W-:Y:S01]  /*08b0*/  @P1 PRMT R80, RZ, 0x7610, R6 ;  /* 0x00007610ff501816 */ /* 0x000fe20000000006 */
[----:B------:R-:W-:Y:S01]  /*08c0*/  @P1 FADD.FTZ R107, R82, R107 ;  /* 0x0000006b526b1221 */ /* 0x000fe20000010000 */
[----:B------:R-:W-:Y:S01]  /*08d0*/  PRMT R85, RZ, 0x7610, R85 ;  /* 0x00007610ff557816 */ /* 0x000fe20000000055 */
[----:B------:R-:W-:Y:S01]  /*08e0*/  FMUL.FTZ R109, R16, R101 ;  /* 0x00000065106d7220 */ /* 0x000fe20000410000 */
[----:B------:R-:W-:-:S02]  /*08f0*/  PRMT R113, RZ, 0x5410, R87 ;  /* 0x00005410ff717816 */ /* 0x000fc40000000057 */
[----:B------:R-:W-:Y:S02]  /*0900*/  @P1 PRMT R82, RZ, 0x5410, R6 ;  /* 0x00005410ff521816 */ /* 0x000fe40000000006 */
[----:B------:R-:W-:Y:S01]  /*0910*/  PRMT R87, RZ, 0x7610, R87 ;  /* 0x00007610ff577816 */ /* 0x000fe20000000057 */
[----:B------:R-:W-:Y:S02]  /*0920*/  @P1 FADD.FTZ R111, R80, R111 ;  /* 0x0000006f506f1221 */ /* 0x000fe40000010000 */
[-C--:B------:R-:W-:Y:S02]  /*0930*/  FMUL.FTZ R80, R85, R104.reuse ;  /* 0x0000006855507220 */ /* 0x080fe40000410000 */
[----:B------:R-:W-:Y:S02]  /*0940*/  @P1 FADD.FTZ R109, R82, R109 ;  /* 0x0000006d526d1221 */ /* 0x000fe40000010000 */
[----:B------:R-:W-:Y:S02]  /*0950*/  FMUL.FTZ R82, R87, R104 ;  /* 0x0000006857527220 */ /* 0x000fe40000410000 */
[----:B------:R-:W-:Y:S01]  /*0960*/  FMUL.FTZ R117, R23, R80 ;  /* 0x0000005017757220 */ /* 0x000fe20000410000 */
[----:B------:R-:W-:Y:S01]  /*0970*/  @P1 PRMT R80, RZ, 0x7610, R7 ;  /* 0x00007610ff501816 */ /* 0x000fe20000000007 */
[----:B------:R-:W-:-:S02]  /*0980*/  FMUL.FTZ R115, R19, R82 ;  /* 0x0000005213737220 */ /* 0x000fc40000410000 */
[----:B------:R-:W-:Y:S01]  /*0990*/  FMUL.FTZ R113, R113, R104 ;  /* 0x0000006871717220 */ /* 0x000fe20000410000 */
[----:B------:R-:W-:Y:S01]  /*09a0*/  @P1 PRMT R84, RZ, 0x5410, R7 ;  /* 0x00005410ff541816 */ /* 0x000fe20000000007 */
[----:B------:R-:W-:Y:S01]  /*09b0*/  @P1 FADD.FTZ R115, R80, R115 ;  /* 0x0000007350731221 */ /* 0x000fe20000010000 */
[----:B------:R-:W-:Y:S01]  /*09c0*/  @P1 PRMT R80, RZ, 0x7610, R5 ;  /* 0x00007610ff501816 */ /* 0x000fe20000000005 */
[----:B------:R-:W-:-:S04]  /*09d0*/  FMUL.FTZ R113, R18, R113 ;  /* 0x0000007112717220 */ /* 0x000fc80000410000 */
[----:B------:R-:W-:Y:S02]  /*09e0*/  @P1 FADD.FTZ R113, R84, R113 ;  /* 0x0000007154711221 */ /* 0x000fe40000010000 */
        /* <DEDUP_REMOVED lines=8> */
[----:B------:R-:W0:Y:S01]  /*0a70*/  LDG.E.128 R84, [R84.64] ;  /* 0x0000000454547981 */ /* 0x000e22000c1e1d00 */
[----:B------:R-:W-:-:S05]  /*0a80*/  @P1 IMAD.WIDE.U32 R100, R102, R119, c[0x0][0x180] ;  /* 0x0000600066641625 */ /* 0x000fca00078e0077 */
        /* <DEDUP_REMOVED lines=16> */
[----:B-1----:R-:W1:Y:S02]  /*0b90*/  S2R R100, SR_TID.X ;  /* 0x0000000000647919 */ /* 0x002e640000002100 */
[----:B-1----:R-:W-:Y:S02]  /*0ba0*/  LOP3.LUT P0, RZ, R100, 0x1f, RZ, 0xc0, !PT ;  /* 0x0000001f64ff7812 */ /* 0x002fe4000780c0ff */
[----:B0-----:R-:W-:Y:S02]  /*0bb0*/  PRMT R83, RZ, 0x7610, R84 ;  /* 0x00007610ff537816 */ /* 0x001fe40000000054 */
[----:B------:R-:W-:-:S03]  /*0bc0*/  PRMT R99, RZ, 0x5410, R85 ;  /* 0x00005410ff637816 */ /* 0x000fc60000000055 */
[-C--:B------:R-:W-:Y:S02]  /*0bd0*/  FMUL.FTZ R82, R83, R104.reuse ;  /* 0x0000006853527220 */ /* 0x080fe40000410000 */
[----:B------:R-:W-:Y:S02]  /*0be0*/  FMUL.FTZ R121, R99, R104 ;  /* 0x0000006863797220 */ /* 0x000fe40000410000 */
[----:B------:R-:W-:Y:S01]  /*0bf0*/  FMUL.FTZ R99, R13, R82 ;  /* 0x000000520d637220 */ /* 0x000fe20000410000 */
[----:B--2---:R-:W-:Y:S02]  /*0c00*/  @P1 PRMT R82, RZ, 0x7610, R4 ;  /* 0x00007610ff521816 */ /* 0x004fe40000000004 */
[----:B------:R-:W-:Y:S02]  /*0c10*/  PRMT R81, RZ, 0x5410, R84 ;  /* 0x00005410ff517816 */ /* 0x000fe40000000054 */
[--C-:B------:R-:W-:Y:S01]  /*0c20*/  PRMT R101, RZ, 0x5410, R86.reuse ;  /* 0x00005410ff657816 */ /* 0x100fe20000000056 */
[----:B------:R-:W-:Y:S01]  /*0c30*/  @P1 FADD.FTZ R99, R82, R99 ;  /* 0x0000006352631221 */ /* 0x000fe20000010000 */
[----:B------:R-:W-:Y:S01]  /*0c40*/  PRMT R85, RZ, 0x7610, R85 ;  /* 0x00007610ff557816 */ /* 0x000fe20000000055 */
[----:B------:R-:W-:Y:S01]  /*0c50*/  FMUL.FTZ R121, R14, R121 ;  /* 0x000000790e797220 */ /* 0x000fe20000410000 */
[----:B------:R-:W-:-:S02]  /*0c60*/  PRMT R123, RZ, 0x7610, R86 ;  /* 0x00007610ff7b7816 */ /* 0x000fc40000000056 */
[----:B------:R-:W-:Y:S02]  /*0c70*/  PRMT R125, RZ, 0x5410, R87 ;  /* 0x00005410ff7d7816 */ /* 0x000fe40000000057 */
[----:B------:R-:W-:Y:S01]  /*0c80*/  @P1 PRMT R82, RZ, 0x5410, R5 ;  /* 0x00005410ff521816 */ /* 0x000fe20000000005 */
[-C--:B------:R-:W-:Y:S01]  /*0c90*/  FMUL.FTZ R81, R81, R104.reuse ;  /* 0x0000006851517220 */ /* 0x080fe20000410000 */
[----:B------:R-:W-:Y:S01]  /*0ca0*/  PRMT R87, RZ, 0x7610, R87 ;  /* 0x00007610ff577816 */ /* 0x000fe20000000057 */
[-C--:B------:R-:W-:Y:S02]  /*0cb0*/  FMUL.FTZ R101, R101, R104.reuse ;  /* 0x0000006865657220 */ /* 0x080fe40000410000 */
[-C--:B------:R-:W-:Y:S02]  /*0cc0*/  FMUL.FTZ R80, R85, R104.reuse ;  /* 0x0000006855507220 */ /* 0x080fe40000410000 */
[-C--:B------:R-:W-:Y:S02]  /*0cd0*/  FMUL.FTZ R98, R123, R104.reuse ;  /* 0x000000687b627220 */ /* 0x080fe40000410000 */
[----:B------:R-:W-:-:S02]  /*0ce0*/  FMUL.FTZ R125, R125, R104 ;  /* 0x000000687d7d7220 */ /* 0x000fc40000410000 */
[----:B------:R-:W-:Y:S01]  /*0cf0*/  @P1 FADD.FTZ R121, R82, R121 ;  /* 0x0000007952791221 */ /* 0x000fe20000010000 */
[----:B------:R-:W-:Y:S01]  /*0d00*/  @P1 PRMT R82, RZ, 0x5410, R6 ;  /* 0x00005410ff521816 */ /* 0x000fe20000000006 */
[----:B------:R-:W-:Y:S02]  /*0d10*/  FMUL.FTZ R104, R87, R104 ;  /* 0x0000006857687220 */ /* 0x000fe40000410000 */
[----:B------:R-:W-:Y:S01]  /*0d20*/  FMUL.FTZ R86, R12, R81 ;  /* 0x000000510c567220 */ /* 0x000fe20000410000 */
[----:B------:R-:W-:Y:S01]  /*0d30*/  @P1 PRMT R81, RZ, 0x5410, R4 ;  /* 0x00005410ff511816 */ /* 0x000fe20000000004 */
[----:B------:R-:W-:Y:S02]  /*0d40*/  FMUL.FTZ R87, R8, R101 ;  /* 0x0000006508577220 */ /* 0x000fe40000410000 */
[----:B------:R-:W-:Y:S02]  /*0d50*/  FMUL.FTZ R101, R10, R125 ;  /* 0x0000007d0a657220 */ /* 0x000fe40000410000 */
[----:B------:R-:W-:Y:S01]  /*0d60*/  @P1 FADD.FTZ R87, R82, R87 ;  /* 0x0000005752571221 */ /* 0x000fe20000010000 */
[----:B------:R-:W-:Y:S01]  /*0d70*/  @P1 PRMT R82, RZ, 0x5410, R7 ;  /* 0x00005410ff521816 */ /* 0x000fe20000000007 */
[----:B------:R-:W-:Y:S01]  /*0d80*/  @P1 FADD.FTZ R86, R81, R86 ;  /* 0x0000005651561221 */ /* 0x000fe20000010000 */
[----:B------:R-:W-:Y:S01]  /*0d90*/  @P1 PRMT R81, RZ, 0x7610, R6 ;  /* 0x00007610ff511816 */ /* 0x000fe20000000006 */
[----:B------:R-:W-:-:S02]  /*0da0*/  FMUL.FTZ R98, R9, R98 ;  /* 0x0000006209627220 */ /* 0x000fc40000410000 */
[----:B------:R-:W-:Y:S01]  /*0db0*/  FMUL.FTZ R125, R15, R80 ;  /* 0x000000500f7d7220 */ /* 0x000fe20000410000 */
[----:B------:R-:W-:Y:S01]  /*0dc0*/  @P1 PRMT R80, RZ, 0x7610, R5 ;  /* 0x00007610ff501816 */ /* 0x000fe20000000005 */
[----:B------:R-:W-:Y:S01]  /*0dd0*/  @P1 FADD.FTZ R101, R82, R101 ;  /* 0x0000006552651221 */ /* 0x000fe20000010000 */
[----:B------:R-:W-:Y:S01]  /*0de0*/  @P1 PRMT R82, RZ, 0x7610, R7 ;  /* 0x00007610ff521816 */ /* 0x000fe20000000007 */
[----:B------:R-:W-:Y:S02]  /*0df0*/  @P1 FADD.FTZ R98, R81, R98 ;  /* 0x0000006251621221 */ /* 0x000fe40000010000 */
[----:B------:R-:W-:Y:S02]  /*0e00*/  FMUL.FTZ R123, R11, R104 ;  /* 0x000000680b7b7220 */ /* 0x000fe40000410000 */
[----:B------:R-:W-:Y:S02]  /*0e10*/  FADD.FTZ R81, R106, R115 ;  /* 0x000000736a517221 */ /* 0x000fe40000010000 */
[----:B------:R-:W-:-:S02]  /*0e20*/  @P1 FADD.FTZ R125, R80, R125 ;  /* 0x0000007d507d1221 */ /* 0x000fc40000010000 */
[----:B------:R-:W-:Y:S02]  /*0e30*/  @P1 FADD.FTZ R123, R82, R123 ;  /* 0x0000007b527b1221 */ /* 0x000fe40000010000 */
[----:B------:R-:W-:Y:S01]  /*0e40*/  FADD.FTZ R80, R81, R86 ;  /* 0x0000005651507221 */ /* 0x000fe20000010000 */
[----:B------:R-:W-:Y:S01]  /*0e50*/  F2FP.BF16.PACK_AB R82, R98, R87 ;  /* 0x000000576252723e */ /* 0x000fe200000010ff */
[----:B------:R-:W-:Y:S01]  /*0e60*/  IMAD.WIDE.U32 R84, R102, R119, c[0x0][0x188] ;  /* 0x0000620066547625 */ /* 0x000fe200078e0077 */
[----:B------:R-:W-:Y:S02]  /*0e70*/  F2FP.BF16.PACK_AB R83, R123, R101 ;  /* 0x000000657b53723e */ /* 0x000fe400000010ff */
[----:B------:R-:W-:Y:S01]  /*0e80*/  F2FP.BF16.PACK_AB R81, R125, R121 ;  /* 0x000000797d51723e */ /* 0x000fe200000010ff */
[----:B------:R-:W-:Y:S01]  /*0e90*/  FADD.FTZ R104, R80, R99 ;  /* 0x0000006350687221 */ /* 0x000fe20000010000 */
[----:B------:R-:W-:-:S03]  /*0ea0*/  F2FP.BF16.PACK_AB R80, R99, R86 ;  /* 0x000000566350723e */ /* 0x000fc600000010ff */
[----:B------:R-:W-:Y:S02]  /*0eb0*/  FADD.FTZ R104, R104, R121 ;  /* 0x0000007968687221 */ /* 0x000fe40000010000 */
[----:B------:R0:W-:Y:S02]  /*0ec0*/  STG.E.128 [R84.64], R80 ;  /* 0x0000005054007986 */ /* 0x0001e4000c101d04 */
[----:B------:R-:W-:Y:S01]  /*0ed0*/  FADD.FTZ R104, R104, R125 ;  /* 0x0000007d68687221 */ /* 0x000fe20000010000 */
[----:B------:R-:W-:-:S03]  /*0ee0*/  LOP3.LUT P1, RZ, R95, 0xff, RZ, 0xc0, !PT ;  /* 0x000000ff5fff7812 */ /* 0x000fc6000782c0ff */
[----:B------:R-:W-:Y:S01]  /*0ef0*/  FADD.FTZ R119, R104, R87 ;  /* 0x0000005768777221 */ /* 0x000fe20000010000 */
[----:B------:R-:W-:-:S03]  /*0f00*/  SHF.R.U32.HI R104, RZ, 0x5, R100 ;  /* 0x00000005ff687819 */ /* 0x000fc60000011664 */
[----:B------:R-:W-:Y:S01]  /*0f10*/  FADD.FTZ R106, R119, R98 ;  /* 0x00000062776a7221 */ /* 0x000fe20000010000 */
[----:B------:R-:W-:-:S03]  /*0f20*/  LOP3.LUT R104, R104, 0x7fffff8, RZ, 0xc0, !PT ;  /* 0x07fffff868687812 */ /* 0x000fc600078ec0ff */
[----:B------:R-:W-:Y:S02]  /*0f30*/  FADD.FTZ R106, R106, R101 ;  /* 0x000000656a6a7221 */ /* 0x000fe40000010000 */
[----:B------:R-:W-:Y:S02]  /*0f40*/  @!P1 IADD3 R104, R104, 0x8, RZ ;  /* 0x0000000868689810 */ /* 0x000fe40007ffe0ff */
[----:B------:R-:W-:Y:S01]  /*0f50*/  FADD.FTZ R106, R106, R123 ;  /* 0x0000007b6a6a7221 */ /* 0x000fe20000010000 */
[----:B------:R-:W-:Y:S05]  /*0f60*/  BRA.DIV ~URZ, `(.L_x_5075) ;  /* 0x00000fa27f007947 */ /* 0x000fea000b800000 */
[----:B0-----:R0:W1:Y:S02]  /*0f70*/  SHFL.BFLY PT, R80, R106, 0x1, 0x1f ;  /* 0x0c201f006a507f89 */ /* 0x00106400000e0000 */
.L_x_5079:
        /* <DEDUP_REMOVED lines=68> */
.L_x_5080:
[----:B------:R-:W2:Y:S01]  /*13c0*/  S2R R84, SR_TID.X ;  /* 0x0000000000547919 */ /* 0x000ea20000002100 */
[----:B------:R-:W-:Y:S01]  /*13d0*/  @!P0 SHF.R.U32.HI R83, RZ, 0x5, R100 ;  /* 0x00000005ff538819 */ /* 0x000fe20000011664 */
[----:B-1----:R-:W-:Y:S01]  /*13e0*/  FADD.FTZ R81, R85, R106 ;  /* 0x0000006a55517221 */ /* 0x002fe20000010000 */
[----:B------:R-:W-:Y:S02]  /*13f0*/  WARPSYNC 0xffffffff ;  /* 0xffffffff00007948 */ /* 0x000fe40003800000 */
[----:B------:R-:W-:-:S04]  /*1400*/  @!P0 LOP3.LUT R83, R83, 0x7, RZ, 0xc0, !PT ;  /* 0x0000000753538812 */ /* 0x000fc800078ec0ff */
[----:B------:R-:W-:Y:S02]  /*1410*/  @!P0 IADD3 R100, R104, R83, RZ ;  /* 0x0000005368648210 */ /* 0x000fe40007ffe0ff */
[----:B------:R-:W-:-:S03]  /*1420*/  CS2R R82, SRZ ;  /* 0x0000000000527805 */ /* 0x000fc6000001ff00 */
[----:B------:R-:W-:Y:S04]  /*1430*/  @!P0 STS.64 [R100.X8], R80 ;  /* 0x0000005064008388 */ /* 0x000fe80000008a00 */
[----:B------:R-:W-:Y:S01]  /*1440*/  BAR.SYNC.DEFER_BLOCKING 0x0 ;  /* 0x0000000000007b1d */ /* 0x000fe20000010000 */
[----:B------:R-:W-:Y:S02]  /*1450*/  ISETP.NE.AND P0, PT, RZ, UR6, PT ;  /* 0x00000006ff007c0c */ /* 0x000fe4000bf05270 */
[----:B--2---:R-:W-:-:S04]  /*1460*/  LOP3.LUT R119, R84, 0x1f, RZ, 0xc0, !PT ;  /* 0x0000001f54777812 */ /* 0x004fc800078ec0ff */
[----:B------:R-:W-:-:S13]  /*1470*/  ISETP.GT.U32.AND P1, PT, R119, 0x7, PT ;  /* 0x000000077700780c */ /* 0x000fda0003f24070 */
[----:B0-----:R-:W-:Y:S01]  /*1480*/  @!P1 IADD3 R106, R104, R119, RZ ;  /* 0x00000077686a9210 */ /* 0x001fe20007ffe0ff */
[----:B------:R-:W-:-:S04]  /*1490*/  HFMA2.MMA R104, -RZ, RZ, 0, 0 ;  /* 0x00000000ff687435 */ /* 0x000fc800000001ff */
[----:B------:R-:W-:Y:S02]  /*14a0*/  @!P1 LDS.64 R82, [R106.X8] ;  /* 0x000000006a529984 */ /* 0x000fe40000008a00 */
[----:B------:R-:W-:Y:S02]  /*14b0*/  @!P1 MOV R104, 0x300 ;  /* 0x0000030000689802 */ /* 0x000fe40000000f00 */
[----:B------:R-:W-:Y:S02]  /*14c0*/  LOP3.LUT P1, RZ, R95, 0xff, RZ, 0xc0, !PT ;  /* 0x000000ff5fff7812 */ /* 0x000fe4000782c0ff */
[----:B------:R-:W-:Y:S01]  /*14d0*/  I2F R112, R104 ;  /* 0x0000006800707306 */ /* 0x000fe20000201400 */
[----:B------:R-:W0:Y:S01]  /*14e0*/  SHFL.DOWN PT, R108, R104, 0x4, 0x1f ;  /* 0x08801f00686c7f89 */ /* 0x000e2200000e0000 */
[----:B------:R-:W-:Y:S02]  /*14f0*/  SEL R95, RZ, 0x1, P1 ;  /* 0x00000001ff5f7807 */ /* 0x000fe40000800000 */
[----:B0-----:R-:W-:-:S04]  /*1500*/  IADD3 R119, R108, R104, RZ ;  /* 0x000000686c777210 */ /* 0x001fc80007ffe0ff */
[----:B------:R-:W-:Y:S01]  /*1510*/  I2F R108, R108 ;  /* 0x0000006c006c7306 */ /* 0x000fe20000201400 */
[----:B------:R-:W0:Y:S04]  /*1520*/  SHFL.DOWN PT, R80, R119, 0x2, 0x1f ;  /* 0x08401f0077507f89 */ /* 0x000e2800000e0000 */
[----:B------:R-:W1:Y:S03]  /*1530*/  SHFL.DOWN PT, R110, R82, 0x4, 0x1f ;  /* 0x08801f00526e7f89 */ /* 0x000e6600000e0000 */
[----:B------:R-:W2:Y:S01]  /*1540*/  I2F R85, R119 ;  /* 0x0000007700557306 */ /* 0x000ea20000201400 */
[----:B------:R-:W3:Y:S07]  /*1550*/  SHFL.DOWN PT, R100, R83, 0x4, 0x1f ;  /* 0x08801f0053647f89 */ /* 0x000eee00000e0000 */
[----:B--2---:R-:W2:Y:S01]  /*1560*/  MUFU.RCP R81, R85 ;  /* 0x0000005500517308 */ /* 0x004ea20000001000 */
[----:B0-----:R-:W-:Y:S01]  /*1570*/  IADD3 R119, R119, R80, RZ ;  /* 0x0000005077777210 */ /* 0x001fe20007ffe0ff */
[----:B-1----:R-:W-:-:S06]  /*1580*/  FMUL.FTZ R106, R110, R108 ;  /* 0x0000006c6e6a7220 */ /* 0x002fcc0000410000 */
[----:B------:R-:W-:Y:S01]  /*1590*/  I2F R80, R80 ;  /* 0x0000005000507306 */ /* 0x000fe20000201400 */
[----:B------:R-:W-:Y:S02]  /*15a0*/  FADD.FTZ R110, -R110, R82 ;  /* 0x000000526e6e7221 */ /* 0x000fe40000010100 */
[----:B------:R-:W-:Y:S02]  /*15b0*/  FFMA.FTZ R106, R112, R82, R106 ;  /* 0x00000052706a7223 */ /* 0x000fe4000001006a */
[----:B------:R-:W-:Y:S02]  /*15c0*/  FMUL.FTZ R110, R110, R110 ;  /* 0x0000006e6e6e7220 */ /* 0x000fe40000410000 */
[----:B---3--:R-:W-:Y:S02]  /*15d0*/  FADD.FTZ R100, R100, R83 ;  /* 0x0000005364647221 */ /* 0x008fe40000010000 */
[----:B--2---:R-:W-:Y:S01]  /*15e0*/  FMUL.FTZ R82, R81, R106 ;  /* 0x0000006a51527220 */ /* 0x004fe20000410000 */
[----:B------:R-:W0:Y:S01]  /*15f0*/  I2F R83, R119 ;  /* 0x0000007700537306 */ /* 0x000e220000201400 */
[----:B------:R-:W-:-:S03]  /*1600*/  FMUL.FTZ R110, R110, R112 ;  /* 0x000000706e6e7220 */ /* 0x000fc60000410000 */
[----:B------:R-:W1:Y:S01]  /*1610*/  SHFL.DOWN PT, R104, R82, 0x2, 0x1f ;  /* 0x08401f0052687f89 */ /* 0x000e6200000e0000 */
[----:B------:R-:W-:-:S04]  /*1620*/  FMUL.FTZ R106, R110, R108 ;  /* 0x0000006c6e6a7220 */ /* 0x000fc80000410000 */
[----:B------:R-:W-:Y:S02]  /*1630*/  FFMA.FTZ R106, R81, R106, R100 ;  /* 0x0000006a516a7223 */ /* 0x000fe40000010064 */
[----:B------:R-:W2:Y:S04]  /*1640*/  SHFL.DOWN PT, R100, R119, 0x1, 0x1f ;  /* 0x08201f0077647f89 */ /* 0x000ea800000e0000 */
[----:B------:R-:W3:Y:S01]  /*1650*/  SHFL.DOWN PT, R108, R106, 0x2, 0x1f ;  /* 0x08401f006a6c7f89 */ /* 0x000ee200000e0000 */
[----:B0-----:R-:W0:Y:S01]  /*1660*/  MUFU.RCP R81, R83 ;  /* 0x0000005300517308 */ /* 0x001e220000001000 */
[----:B-1----:R-:W-:Y:S02]  /*1670*/  FADD.FTZ R110, R82, -R104 ;  /* 0x80000068526e7221 */ /* 0x002fe40000010000 */
[----:B------:R-:W-:-:S02]  /*1680*/  FMUL.FTZ R104, R104, R80 ;  /* 0x0000005068687220 */ /* 0x000fc40000410000 */
[----:B------:R-:W-:Y:S02]  /*1690*/  FMUL.FTZ R110, R110, R110 ;  /* 0x0000006e6e6e7220 */ /* 0x000fe40000410000 */
[----:B------:R-:W-:Y:S01]  /*16a0*/  FFMA.FTZ R104, R85, R82, R104 ;  /* 0x0000005255687223 */ /* 0x000fe20000010068 */
[----:B--2---:R-:W-:Y:S01]  /*16b0*/  IADD3 R82, R119, R100, RZ ;  /* 0x0000006477527210 */ /* 0x004fe20007ffe0ff */
[----:B------:R-:W-:Y:S01]  /*16c0*/  FMUL.FTZ R110, R85, R110 ;  /* 0x0000006e556e7220 */ /* 0x000fe20000410000 */
[----:B------:R-:W-:Y:S01]  /*16d0*/  I2F R100, R100 ;  /* 0x0000006400647306 */ /* 0x000fe20000201400 */
[C---:B0-----:R-:W-:Y:S02]  /*16e0*/  FMUL.FTZ R104, R81.reuse, R104 ;  /* 0x0000006851687220 */ /* 0x041fe40000410000 */
[----:B------:R-:W-:Y:S02]  /*16f0*/  FMUL.FTZ R110, R110, R80 ;  /* 0x000000506e6e7220 */ /* 0x000fe40000410000 */
[----:B---3--:R-:W-:Y:S01]  /*1700*/  FADD.FTZ R108, R106, R108 ;  /* 0x0000006c6a6c7221 */ /* 0x008fe20000010000 */
[----:B------:R-:W0:Y:S02]  /*1710*/  SHFL.DOWN PT, R85, R104, 0x1, 0x1f ;  /* 0x08201f0068557f89 */ /* 0x000e2400000e0000 */
[----:B------:R-:W1:Y:S01]  /*1720*/  I2F R82, R82 ;  /* 0x0000005200527306 */ /* 0x000e620000201400 */
[----:B------:R-:W-:-:S05]  /*1730*/  FFMA.FTZ R108, R81, R110, R108 ;  /* 0x0000006e516c7223 */ /* 0x000fca000001006c */
[----:B------:R-:W2:Y:S02]  /*1740*/  SHFL.DOWN PT, R81, R108, 0x1, 0x1f ;  /* 0x08201f006c517f89 */ /* 0x000ea400000e0000 */
[----:B-1----:R1:W3:Y:S01]  /*1750*/  MUFU.RCP R106, R82 ;  /* 0x00000052006a7308 */ /* 0x0022e20000001000 */
[----:B0-----:R-:W-:Y:S02]  /*1760*/  FMUL.FTZ R80, R85, R100 ;  /* 0x0000006455507220 */ /* 0x001fe40000410000 */
[----:B------:R-:W-:Y:S01]  /*1770*/  FADD.FTZ R85, R104, -R85 ;  /* 0x8000005568557221 */ /* 0x000fe20000010000 */
[----:B-1----:R-:W-:Y:S01]  /*1780*/  SHF.R.U32.HI R82, RZ, 0x5, R84 ;  /* 0x00000005ff527819 */ /* 0x002fe20000011654 */
[----:B------:R-:W-:Y:S02]  /*1790*/  FFMA.FTZ R119, R83, R104, R80 ;  /* 0x0000006853777223 */ /* 0x000fe40000010050 */
[----:B------:R-:W-:Y:S01]  /*17a0*/  FMUL.FTZ R80, R85, R85 ;  /* 0x0000005555507220 */ /* 0x000fe20000410000 */
[----:B------:R-:W-:Y:S01]  /*17b0*/  MOV R85, c[0x0][0x1e0] ;  /* 0x0000780000557a02 */ /* 0x000fe20000000f00 */
[----:B--2---:R-:W-:-:S02]  /*17c0*/  FADD.FTZ R81, R108, R81 ;  /* 0x000000516c517221 */ /* 0x004fc40000010000 */
[----:B------:R-:W-:Y:S02]  /*17d0*/  FMUL.FTZ R80, R83, R80 ;  /* 0x0000005053507220 */ /* 0x000fe40000410000 */
[----:B---3--:R-:W-:Y:S02]  /*17e0*/  FMUL.FTZ R119, R106, R119 ;  /* 0x000000776a777220 */ /* 0x008fe40000410000 */
[----:B------:R-:W-:-:S03]  /*17f0*/  FMUL.FTZ R83, R80, R100 ;  /* 0x0000006450537220 */ /* 0x000fc60000410000 */
[----:B------:R-:W0:Y:S01]  /*1800*/  SHFL.IDX PT, R80, R119, RZ, 0x1f ;  /* 0x00001fff77507589 */ /* 0x000e2200000e0000 */
[----:B------:R-:W-:Y:S01]  /*1810*/  FFMA.FTZ R81, R106, R83, R81 ;  /* 0x000000536a517223 */ /* 0x000fe20000010051 */
[----:B------:R-:W-:-:S04]  /*1820*/  LOP3.LUT R106, R82, 0x7, RZ, 0xc0, !PT ;  /* 0x00000007526a7812 */ /* 0x000fc800078ec0ff */
[----:B------:R-:W1:Y:S01]  /*1830*/  SHFL.IDX PT, R104, R81, RZ, 0x1f ;  /* 0x00001fff51687589 */ /* 0x000e6200000e0000 */
[C---:B0-----:R-:W-:Y:S01]  /*1840*/  FMUL.FTZ R83, R80.reuse, R80 ;  /* 0x0000005050537220 */ /* 0x041fe20000410000 */
[----:B------:R-:W-:-:S04]  /*1850*/  FSEL R82, R80, RZ, !P0 ;  /* 0x000000ff50527208 */ /* 0x000fc80004000000 */
[----:B------:R-:W-:Y:S01]  /*1860*/  FSEL R100, R83, RZ, P0 ;  /* 0x000000ff53647208 */ /* 0x000fe20000000000 */
[----:B-1----:R-:W-:Y:S01]  /*1870*/  FFMA.FTZ R83, R104, R85, c[0x0][0x228] ;  /* 0x00008a0068537623 */ /* 0x002fe20000010055 */
[----:B------:R-:W-:Y:S01]  /*1880*/  LOP3.LUT P0, RZ, R106, 0x1f, R84, 0xf8, !PT ;  /* 0x0000001f6aff7812 */ /* 0x000fe2000780f854 */
[C---:B------:R-:W-:Y:S02]  /*1890*/  FADD.FTZ R81, -R82.reuse, R92 ;  /* 0x0000005c52517221 */ /* 0x040fe40000010100 */
[----:B------:R-:W-:Y:S02]  /*18a0*/  FADD.FTZ R100, R83, R100 ;  /* 0x0000006453647221 */ /* 0x000fe40000010000 */
[C---:B------:R-:W-:Y:S02]  /*18b0*/  FADD.FTZ R83, -R82.reuse, R2 ;  /* 0x0000000252537221 */ /* 0x040fe40000010100 */
[----:B------:R-:W0:Y:S01]  /*18c0*/  MUFU.RSQ R2, R100 ;  /* 0x0000006400027308 */ /* 0x000e220000001400 */
        /* <DEDUP_REMOVED lines=25> */
[C---:B------:R-:W-:Y:S02]  /*1a60*/  FMUL.FTZ R92, R2.reuse, R89 ;  /* 0x00000059025c7220 */ /* 0x040fe40000410000 */
[C---:B------:R-:W-:Y:S02]  /*1a70*/  FMUL.FTZ R89, R2.reuse, R88 ;  /* 0x0000005802597220 */ /* 0x040fe40000410000 */
[C---:B------:R-:W-:Y:S02]  /*1a80*/  FMUL.FTZ R90, R2.reuse, R90 ;  /* 0x0000005a025a7220 */ /* 0x040fe40000410000 */
[C---:B------:R-:W-:Y:S02]  /*1a90*/  FMUL.FTZ R83, R2.reuse, R85 ;  /* 0x0000005502537220 */ /* 0x040fe40000410000 */
[----:B------:R-:W-:Y:S02]  /*1aa0*/  FFMA.FTZ R81, R53, R82, R77 ;  /* 0x0000005235517223 */ /* 0x000fe4000001004d */
[----:B------:R-:W-:-:S02]  /*1ab0*/  FMUL.FTZ R93, R2, R93 ;  /* 0x0000005d025d7220 */ /* 0x000fc40000410000 */
[----:B------:R-:W-:Y:S02]  /*1ac0*/  FFMA.FTZ R85, R54, R91, R78 ;  /* 0x0000005b36557223 */ /* 0x000fe4000001004e */
[----:B------:R-:W-:Y:S02]  /*1ad0*/  FFMA.FTZ R82, R55, R86, R79 ;  /* 0x0000005637527223 */ /* 0x000fe4000001004f */
[----:B------:R-:W-:Y:S02]  /*1ae0*/  FFMA.FTZ R89, R42, R89, R66 ;  /* 0x000000592a597223 */ /* 0x000fe40000010042 */
[----:B------:R-:W-:Y:S01]  /*1af0*/  FFMA.FTZ R90, R43, R90, R67 ;  /* 0x0000005a2b5a7223 */ /* 0x000fe20000010043 */
[----:B------:R-:W-:Y:S01]  /*1b00*/  F2FP.BF16.PACK_AB R85, R82, R85 ;  /* 0x000000555255723e */ /* 0x000fe200000010ff */
[C---:B------:R-:W-:Y:S02]  /*1b10*/  FMUL.FTZ R119, R2.reuse, R119 ;  /* 0x0000007702777220 */ /* 0x040fe40000410000 */
[----:B------:R-:W-:Y:S01]  /*1b20*/  FMUL.FTZ R98, R2, R84 ;  /* 0x0000005402627220 */ /* 0x000fe20000410000 */
[----:B------:R-:W-:Y:S01]  /*1b30*/  F2FP.BF16.PACK_AB R91, R90, R89 ;  /* 0x000000595a5b723e */ /* 0x000fe200000010ff */
[----:B------:R-:W-:-:S02]  /*1b40*/  FFMA.FTZ R84, R52, R93, R76 ;  /* 0x0000005d34547223 */ /* 0x000fc4000001004c */
[----:B------:R-:W-:Y:S02]  /*1b50*/  FFMA.FTZ R83, R48, R83, R72 ;  /* 0x0000005330537223 */ /* 0x000fe40000010048 */
[----:B------:R-:W-:Y:S01]  /*1b60*/  FFMA.FTZ R92, R49, R92, R73 ;  /* 0x0000005c315c7223 */ /* 0x000fe20000010049 */
[----:B------:R-:W-:Y:S01]  /*1b70*/  F2FP.BF16.PACK_AB R84, R81, R84 ;  /* 0x000000545154723e */ /* 0x000fe200000010ff */
[----:B------:R-:W-:Y:S02]  /*1b80*/  FMUL.FTZ R82, R2, R105 ;  /* 0x0000006902527220 */ /* 0x000fe40000410000 */
[----:B------:R-:W-:Y:S01]  /*1b90*/  FFMA.FTZ R87, R50, R119, R74 ;  /* 0x0000007732577223 */ /* 0x000fe2000001004a */
[----:B------:R-:W-:Y:S01]  /*1ba0*/  F2FP.BF16.PACK_AB R86, R92, R83 ;  /* 0x000000535c56723e */ /* 0x000fe200000010ff */
[----:B------:R-:W-:Y:S02]  /*1bb0*/  FFMA.FTZ R98, R51, R98, R75 ;  /* 0x0000006233627223 */ /* 0x000fe4000001004b */
[----:B------:R-:W-:-:S02]  /*1bc0*/  FMUL.FTZ R107, R2, R107 ;  /* 0x0000006b026b7220 */ /* 0x000fc40000410000 */
[----:B------:R-:W-:Y:S01]  /*1bd0*/  FMUL.FTZ R90, R2, R117 ;  /* 0x00000075025a7220 */ /* 0x000fe20000410000 */
[----:B------:R-:W-:Y:S01]  /*1be0*/  F2FP.BF16.PACK_AB R87, R98, R87 ;  /* 0x000000576257723e */ /* 0x000fe200000010ff */
[----:B------:R-:W-:Y:S02]  /*1bf0*/  FFMA.FTZ R81, R45, R82, R69 ;  /* 0x000000522d517223 */ /* 0x000fe40000010045 */
[----:B------:R-:W-:Y:S02]  /*1c00*/  FFMA.FTZ R89, R46, R107, R70 ;  /* 0x0000006b2e597223 */ /* 0x000fe40000010046 */
[----:B------:R-:W-:Y:S02]  /*1c10*/  FFMA.FTZ R82, R47, R90, R71 ;  /* 0x0000005a2f527223 */ /* 0x000fe40000010047 */
[C---:B------:R-:W-:Y:S02]  /*1c20*/  FMUL.FTZ R109, R2.reuse, R109 ;  /* 0x0000006d026d7220 */ /* 0x040fe40000410000 */
[----:B------:R-:W-:Y:S01]  /*1c30*/  FMUL.FTZ R92, R2, R111 ;  /* 0x0000006f025c7220 */ /* 0x000fe20000410000 */
[----:B------:R-:W-:Y:S01]  /*1c40*/  F2FP.BF16.PACK_AB R89, R82, R89 ;  /* 0x000000595259723e */ /* 0x000fe200000010ff */
        /* <DEDUP_REMOVED lines=8> */
[C---:B------:R-:W-:Y:S01]  /*1cd0*/  FMUL.FTZ R3, R2.reuse, R3 ;  /* 0x0000000302037220 */ /* 0x040fe20000410000 */
[----:B------:R-:W-:Y:S01]  /*1ce0*/  @!P0 MOV R83, 0x4 ;  /* 0x0000000400538802 */ /* 0x000fe20000000f00 */
[----:B------:R-:W-:Y:S01]  /*1cf0*/  FMUL.FTZ R82, R2, R99 ;  /* 0x0000006302527220 */ /* 0x000fe20000410000 */
[----:B------:R-:W-:Y:S01]  /*1d00*/  F2FP.BF16.PACK_AB R106, R93, R106 ;  /* 0x0000006a5d6a723e */ /* 0x000fe200000010ff */
[----:B------:R-:W-:Y:S01]  /*1d10*/  FFMA.FTZ R88, R44, R103, R68 ;  /* 0x000000672c587223 */ /* 0x000fe20000010044 */
[----:B------:R-:W-:Y:S01]  /*1d20*/  HFMA2.MMA R103, -RZ, RZ, 0, 9.5367431640625e-07 ;  /* 0x00000010ff677435 */ /* 0x000fe200000001ff */
[C---:B------:R-:W-:Y:S01]  /*1d30*/  FMUL.FTZ R121, R2.reuse, R121 ;  /* 0x0000007902797220 */ /* 0x040fe20000410000 */
[----:B------:R-:W-:Y:S01]  /*1d40*/  @!P0 MOV R93, 0x4 ;  /* 0x00000004005d8802 */ /* 0x000fe20000000f00 */
[C---:B------:R-:W-:Y:S01]  /*1d50*/  FMUL.FTZ R92, R2.reuse, R125 ;  /* 0x0000007d025c7220 */ /* 0x040fe20000410000 */
[----:B------:R-:W-:Y:S01]  /*1d60*/  F2FP.BF16.PACK_AB R88, R81, R88 ;  /* 0x000000585158723e */ /* 0x000fe200000010ff */
[----:B------:R-:W-:-:S02]  /*1d70*/  FMUL.FTZ R101, R2, R101 ;  /* 0x0000006502657220 */ /* 0x000fc40000410000 */
[----:B------:R-:W-:Y:S02]  /*1d80*/  FMUL.FTZ R100, R2, R123 ;  /* 0x0000007b02647220 */ /* 0x000fe40000410000 */
[----:B------:R-:W-:Y:S02]  /*1d90*/  FFMA.FTZ R3, R36, R3, R60 ;  /* 0x0000000324037223 */ /* 0x000fe4000001003c */
[----:B------:R-:W-:Y:S02]  /*1da0*/  FFMA.FTZ R82, R37, R82, R61 ;  /* 0x0000005225527223 */ /* 0x000fe4000001003d */
[----:B------:R-:W-:Y:S02]  /*1db0*/  FFMA.FTZ R105, R38, R121, R62 ;  /* 0x0000007926697223 */ /* 0x000fe4000001003e */
[----:B------:R-:W-:Y:S01]  /*1dc0*/  FFMA.FTZ R92, R39, R92, R63 ;  /* 0x0000005c275c7223 */ /* 0x000fe2000001003f */
[----:B------:R-:W-:Y:S01]  /*1dd0*/  F2FP.BF16.PACK_AB R104, R82, R3 ;  /* 0x000000035268723e */ /* 0x000fe200000010ff */
[----:B------:R-:W-:-:S02]  /*1de0*/  FFMA.FTZ R101, R34, R101, R58 ;  /* 0x0000006522657223 */ /* 0x000fc4000001003a */
[----:B------:R-:W-:Y:S01]  /*1df0*/  FFMA.FTZ R100, R35, R100, R59 ;  /* 0x0000006423647223 */ /* 0x000fe2000001003b */
[----:B------:R-:W-:Y:S01]  /*1e00*/  F2FP.BF16.PACK_AB R105, R92, R105 ;  /* 0x000000695c69723e */ /* 0x000fe200000010ff */
[----:B------:R-:W-:-:S03]  /*1e10*/  @!P0 IMAD.WIDE R82, R96, R83, c[0x0][0x1a0] ;  /* 0x0000680060528625 */ /* 0x000fc600078e0253 */
[----:B------:R-:W-:Y:S01]  /*1e20*/  F2FP.BF16.PACK_AB R107, R100, R101 ;  /* 0x00000065646b723e */ /* 0x000fe200000010ff */
[C---:B------:R-:W-:Y:S01]  /*1e30*/  @!P0 IMAD.WIDE R92, R96.reuse, R93, c[0x0][0x1a8] ;  /* 0x00006a00605c8625 */ /* 0x040fe200078e025d */
[----:B------:R0:W-:Y:S01]  /*1e40*/  @!P0 STG.E [R82.64], R80 ;  /* 0x0000005052008986 */ /* 0x0001e2000c101904 */
[----:B------:R-:W-:Y:S02]  /*1e50*/  IADD3 R96, R96, c[0x0][0x160], RZ ;  /* 0x0000580060607a10 */ /* 0x000fe40007ffe0ff */
[-C--:B------:R-:W-:Y:S01]  /*1e60*/  IMAD.WIDE.U32 R98, R94, R103.reuse, c[0x0][0x208] ;  /* 0x000082005e627625 */ /* 0x080fe200078e0067 */
[----:B------:R0:W-:Y:S01]  /*1e70*/  @!P0 STG.E [R92.64], R2 ;  /* 0x000000025c008986 */ /* 0x0001e2000c101904 */
[----:B------:R-:W-:Y:S02]  /*1e80*/  ISETP.GE.AND P0, PT, R96, c[0x0][0x164], PT ;  /* 0x0000590060007a0c */ /* 0x000fe40003f06270 */
[-C--:B------:R-:W-:Y:S01]  /*1e90*/  IMAD.WIDE.U32 R100, R0, R103.reuse, c[0x0][0x208] ;  /* 0x0000820000647625 */ /* 0x080fe200078e0067 */
[----:B------:R0:W-:Y:S03]  /*1ea0*/  STG.E.128 [R98.64], R84 ;  /* 0x0000005462007986 */ /* 0x0001e6000c101d04 */
[----:B------:R-:W-:Y:S01]  /*1eb0*/  IMAD.WIDE.U32 R102, R102, R103, c[0x0][0x208] ;  /* 0x0000820066667625 */ /* 0x000fe200078e0067 */
[----:B------:R0:W-:Y:S04]  /*1ec0*/  STG.E.128 [R100.64], R88 ;  /* 0x0000005864007986 */ /* 0x0001e8000c101d04 */
[----:B------:R0:W-:Y:S02]  /*1ed0*/  STG.E.128 [R102.64], R104 ;  /* 0x0000006866007986 */ /* 0x0001e4000c101d04 */
[----:B0-----:R-:W-:Y:S01]  /*1ee0*/  @P0 CALL.REL.NOINC `(.L_x_5077) ;  /* 0x0000001000000944 */ /* 0x001fe20003c00000 */
[----:B------:R-:W-:Y:S05]  /*1ef0*/  BRA `(.L_x_5078) ;  /* 0xffffe42000007947 */ /* 0x000fea000383ffff */
.L_x_5077:
[----:B------:R-:W-:Y:S05]  /*1f00*/  EXIT ;  /* 0x000000000000794d */ /* 0x000fea0003800000 */
.L_x_5075:
[----:B0-----:R-:W-:Y:S01]  /*1f10*/  HFMA2.MMA R81, -RZ, RZ, 0, 1.847743988037109375e-06 ;  /* 0x0000001fff517435 */ /* 0x001fe200000001ff */
[----:B------:R-:W-:-:S02]  /*1f20*/  MOV R85, 0x1 ;  /* 0x0000000100557802 */ /* 0x000fc40000000f00 */
[----:B------:R-:W-:Y:S02]  /*1f30*/  MOV R84, 0xffffffff ;  /* 0xffffffff00547802 */ /* 0x000fe40000000f00 */
[----:B------:R-:W-:Y:S02]  /*1f40*/  MOV R82, 0x1f60 ;  /* 0x00001f6000527802 */ /* 0x000fe40000000f00 */
[----:B------:R-:W-:Y:S05]  /*1f50*/  CALL.REL.NOINC `($__internal_37_$__cuda_sm70_shflsync_bfly_p) ;  /* 0x0000069000007944 */ /* 0x000fea0003c00000 */
[----:B-1----:R-:W-:Y:S01]  /*1f60*/  MOV R80, R85 ;  /* 0x0000005500507202 */ /* 0x002fe20000000f00 */
[----:B0-----:R-:W-:Y:S05]  /*1f70*/  BRA `(.L_x_5079) ;  /* 0xfffff00000007947 */ /* 0x001fea000383ffff */
.L_x_5076:
[----:B------:R-:W-:Y:S01]  /*1f80*/  HFMA2.MMA R85, -RZ, RZ, 0, 1.1920928955078125e-07 ;  /* 0x00000002ff557435 */ /* 0x000fe200000001ff */
[----:B------:R-:W-:Y:S02]  /*1f90*/  MOV R81, 0x1f ;  /* 0x0000001f00517802 */ /* 0x000fe40000000f00 */
[----:B------:R-:W-:Y:S02]  /*1fa0*/  MOV R84, 0xffffffff ;  /* 0xffffffff00547802 */ /* 0x000fe40000000f00 */
[----:B------:R-:W-:Y:S02]  /*1fb0*/  MOV R82, 0x1fd0 ;  /* 0x00001fd000527802 */ /* 0x000fe40000000f00 */
[----:B------:R-:W-:Y:S05]  /*1fc0*/  CALL.REL.NOINC `($__internal_37_$__cuda_sm70_shflsync_bfly_p) ;  /* 0x0000062000007944 */ /* 0x000fea0003c00000 */
[----:B01----:R-:W-:Y:S01]  /*1fd0*/  FADD.FTZ R106, R106, R85 ;  /* 0x000000556a6a7221 */ /* 0x003fe20000010000 */
[----:B------:R-:W-:Y:S01]  /*1fe0*/  HFMA2.MMA R85, -RZ, RZ, 0, 2.384185791015625e-07 ;  /* 0x00000004ff557435 */ /* 0x000fe200000001ff */
[----:B------:R-:W-:-:S02]  /*1ff0*/  MOV R81, 0x1f ;  /* 0x0000001f00517802 */ /* 0x000fc40000000f00 */
[----:B------:R-:W-:Y:S02]  /*2000*/  MOV R84, 0xffffffff ;  /* 0xffffffff00547802 */ /* 0x000fe40000000f00 */
[----:B------:R-:W-:Y:S02]  /*2010*/  MOV R82, 0x2030 ;  /* 0x0000203000527802 */ /* 0x000fe40000000f00 */
[----:B------:R-:W-:Y:S05]  /*2020*/  CALL.REL.NOINC `($__internal_37_$__cuda_sm70_shflsync_bfly_p) ;  /* 0x000005c000007944 */ /* 0x000fea0003c00000 */
[----:B01----:R-:W-:Y:S01]  /*2030*/  FADD.FTZ R106, R106, R85 ;  /* 0x000000556a6a7221 */ /* 0x003fe20000010000 */
[----:B------:R-:W-:Y:S01]  /*2040*/  HFMA2.MMA R85, -RZ, RZ, 0, 4.76837158203125e-07 ;  /* 0x00000008ff557435 */ /* 0x000fe200000001ff */
[----:B------:R-:W-:Y:S02]  /*2050*/  MOV R81, 0x1f ;  /* 0x0000001f00517802 */ /* 0x000fe40000000f00 */
[----:B------:R-:W-:Y:S02]  /*2060*/  MOV R84, 0xffffffff ;  /* 0xffffffff00547802 */ /* 0x000fe40000000f00 */
[----:B------:R-:W-:Y:S02]  /*2070*/  MOV R82, 0x2090 ;  /* 0x0000209000527802 */ /* 0x000fe40000000f00 */
[----:B------:R-:W-:Y:S05]  /*2080*/  CALL.REL.NOINC `($__internal_37_$__cuda_sm70_shflsync_bfly_p) ;  /* 0x0000056000007944 */ /* 0x000fea0003c00000 */
[----:B01----:R-:W-:Y:S01]  /*2090*/  FADD.FTZ R106, R106, R85 ;  /* 0x000000556a6a7221 */ /* 0x003fe20000010000 */
[----:B------:R-:W-:Y:S01]  /*20a0*/  HFMA2.MMA R85, -RZ, RZ, 0, 9.5367431640625e-07 ;  /* 0x00000010ff557435 */ /* 0x000fe200000001ff */
[----:B------:R-:W-:-:S02]  /*20b0*/  MOV R81, 0x1f ;  /* 0x0000001f00517802 */ /* 0x000fc40000000f00 */
[----:B------:R-:W-:Y:S02]  /*20c0*/  MOV R84, 0xffffffff ;  /* 0xffffffff00547802 */ /* 0x000fe40000000f00 */
[----:B------:R-:W-:Y:S02]  /*20d0*/  MOV R82, 0x20f0 ;  /* 0x000020f000527802 */ /* 0x000fe40000000f00 */
[----:B------:R-:W-:Y:S05]  /*20e0*/  CALL.REL.NOINC `($__internal_37_$__cuda_sm70_shflsync_bfly_p) ;  /* 0x0000050000007944 */ /* 0x000fea0003c00000 */
        /* <DEDUP_REMOVED lines=54> */
[----:B------:R-:W-:Y:S05]  /*2450*/  CALL.REL.NOINC `($__internal_37_$__cuda_sm70_shflsync_bfly_p) ;  /* 0x0000019000007944 */ /* 0x000fea0003c00000 */
[----:B01----:R-:W-:Y:S01]  /*2460*/  FADD.FTZ R106, R106, R85 ;  /* 0x000000556a6a7221 */ /* 0x003fe20000010000 */
        /* <DEDUP_REMOVED lines=23> */
[----:B01----:R-:W-:Y:S05]  /*25e0*/  BRA `(.L_x_5080) ;  /* 0xffffedd000007947 */ /* 0x003fea000383ffff */
        .weak           $__internal_37_$__cuda_sm70_shflsync_bfly_p
        .type           $__internal_37_$__cuda_sm70_shflsync_bfly_p,@function
        .size           $__internal_37_$__cuda_sm70_shflsync_bfly_p,(.L_x_22125 - $__internal_37_$__cuda_sm70_shflsync_bfly_p)
$__internal_37_$__cuda_sm70_shflsync_bfly_p:
[----:B------:R-:W-:Y:S01]  /*25f0*/  HFMA2.MMA R83, -RZ, RZ, 0, 0 ;  /* 0x00000000ff537435 */ /* 0x000fe200000001ff */
[----:B------:R-:W-:Y:S04]  /*2600*/  WARPSYNC R84 ;  /* 0x0000005400007348 */ /* 0x000fe80003800000 */
[----:B------:R0:W1:Y:S01]  /*2610*/  SHFL.BFLY PT, R85, R106, R85, R81 ;  /* 0x0c0000556a557389 */ /* 0x00006200000e0051 */
[----:B------:R-:W-:Y:S05]  /*2620*/  RET.REL.NODEC R82 `(_ZN10layer_norm13ln_fwd_kernelINS_13Kernel_traitsIf13__nv_bfloat16S2_S2_fjLj6144ELj1ELj1ELj8ELj16ENS_18Kernel_traits_baseILj6144EfS2_S2_S2_fjLj256EEEEELb0ELb1ELb0ELb1EEEvNS_9FwdParamsE) ;  /* 0xffffd9d052007950 */ /* 0x000fea0003c3ffff */
.L_x_5081:
        /* <DEDUP_REMOVED lines=13> */
.L_x_22125:


//--------------------- .text._ZN10layer_norm13ln_fwd_kernelINS_13Kernel_traitsIf13__nv_bfloat16S2_S2_fjLj6144ELj1ELj1ELj8ELj16ENS_18Kernel_traits_baseILj6144EfS2_S2_S2_fjLj256EEEEELb0ELb1ELb1ELb0EEEvNS_9FwdParamsE --------------------------
	.section	.text._ZN10layer_norm13ln_fwd_kernelINS_13Kernel_traitsIf13__nv_bfloat16S2_S2_fjLj6144ELj1ELj1ELj8ELj16ENS_18Kernel_traits_baseILj6144EfS2_S2_S2_fjLj256EEEEELb0ELb1ELb1ELb0EEEvNS_9FwdParamsE,"ax",@progbits
	.sectioninfo	@"SHI_REGISTERS=128"
	.align	128
        .global         _ZN10layer_norm13ln_fwd_kernelINS_13Kernel_traitsIf13__nv_bfloat16S2_S2_fjLj6144ELj1ELj1ELj8ELj16ENS_18Kernel_traits_baseILj6144EfS2_S2_S2_fjLj256EEEEELb0ELb1ELb1ELb0EEEvNS_9FwdParamsE
        .type           _ZN10layer_norm13ln_fwd_kernelINS_13Kernel_traitsIf13__nv_bfloat16S2_S2_fjLj6144ELj1ELj1ELj8ELj16ENS_18Kernel_traits_baseILj6144EfS2_S2_S2_fjLj256EEEEELb0ELb1ELb1ELb0EEEvNS_9FwdParamsE,@function
        .size           _ZN10layer_norm13ln_fwd_kernelINS_13Kernel_traitsIf13__nv_bfloat16S2_S2_fjLj6144ELj1ELj1ELj8ELj16ENS_18Kernel_traits_baseILj6144EfS2_S2_S2_fjLj256EEEEELb0ELb1ELb1ELb0EEEvNS_9FwdParamsE,(.L_x_22126 - _ZN10layer_norm13ln_fwd_kernelINS_13Kernel_traitsIf13__nv_bfloat16S2_S2_fjLj6144ELj1ELj1ELj8ELj16ENS_18Kernel_traits_baseILj6144EfS2_S2_S2_fjLj256EEEEELb0ELb1ELb1ELb0EEEvNS_9FwdParamsE)
        .other          _ZN10layer_norm13ln_fwd_kernelINS_13Kernel_traitsIf13__nv_bfloat16S2_S2_fjLj6144ELj1ELj1ELj8ELj16ENS_18Kernel_traits_baseILj6144EfS2_S2_S2_fjLj256EEEEELb0ELb1ELb1ELb0EEEvNS_9FwdParamsE,@"STO_CUDA_ENTRY STV_DEFAULT"
_ZN10layer_norm13ln_fwd_kernelINS_13Kernel_traitsIf13__nv_bfloat16S2_S2_fjLj6144ELj1ELj1ELj8ELj16ENS_18Kernel_traits_baseILj6144EfS2_S2_S2_fjLj256EEEEELb0ELb1ELb1ELb0EEEvNS_9FwdParamsE:
.text._ZN10layer_norm13ln_fwd_kernelINS_13Kernel_traitsIf13__nv_bfloat16S2_S2_fjLj6144ELj1ELj1ELj8ELj16ENS_18Kernel_traits_baseILj6144EfS2_S2_S2_fjLj256EEEEELb0ELb1ELb1ELb0EEEvNS_9FwdParamsE:
        /* <DEDUP_REMOVED lines=24> */
[----:B------:R0:W5:Y:S04]  /*0180*/  LDG.E.128 R28, [R6.64+0x10] ;  /* 0x00001004061c7981 */ /* 0x000168000c1e1d00 */
[C---:B------:R-:W-:Y:S01]  /*0190*/  @P0 LEA R4, P4, R8.reuse, c[0x0][0x218], 0x5 ;  /* 0x0000860008040a11 */ /* 0x040fe200078828ff */
[----:B------:R0:W5:Y:S03]  /*01a0*/  LDG.E.128 R20, [R2.64] ;  /* 0x0000000402147981 */ /* 0x000166000c1e1d00 */
[C---:B------:R-:W-:Y:S01]  /*01b0*/  @P0 LEA.HI.X R5, R8.reuse, c[0x0][0x21c], RZ, 0x5, P4 ;  /* 0x0000870008050a11 */ /* 0x040fe200020f2cff */
[----:B------:R0:W5:Y:S04]  /*01c0*/  LDG.E.128 R24, [R2.64+0x10] ;  /* 0x0000100402187981 */ /* 0x000168000c1e1d00 */
[----:B------:R0:W5:Y:S04]  /*01d0*/  @P0 LDG.E.128 R12, [R4.64] ;  /* 0x00000004040c0981 */ /* 0x000168000c1e1d00 */
[----:B------:R0:W5:Y:S04]  /*01e0*/  @P0 LDG.E.128 R16, [R4.64+0x10] ;  /* 0x0000100404100981 */ /* 0x000168000c1e1d00 */
[----:B------:R0:W5:Y:S01]  /*01f0*/  LDG.E.128 R32, [R6.64] ;  /* 0x0000000406207981 */ /* 0x000162000c1e1d00 */
[----:B------:R-:W-:-:S03]  /*0200*/  LOP3.LUT R8, R8, 0x100, RZ, 0xfc, !PT ;  /* 0x0000010008087812 */ /* 0x000fc600078efcff */
.L_x_5083:
[----:B------:R-:W-:Y:S05]  /*0210*/  BSYNC B0 ;  /* 0x0000000000007941 */ /* 0x000fea0003800000 */
.L_x_5082:
        /* <DEDUP_REMOVED lines=16> */
[----:B------:R0:W5:Y:S04]  /*0320*/  LDG.E.128 R52, [R4.64+0x10] ;  /* 0x0000100404347981 */ /* 0x000168000c1e1d00 */
[----:B------:R0:W5:Y:S04]  /*0330*/  @P0 LDG.E.128 R36, [R2.64] ;  /* 0x0000000402240981 */ /* 0x000168000c1e1d00 */
[----:B------:R0:W5:Y:S04]  /*0340*/  @P0 LDG.E.128 R40, [R2.64+0x10] ;  /* 0x0000100402280981 */ /* 0x000168000c1e1d00 */
[----:B------:R0:W5:Y:S01]  /*0350*/  LDG.E.128 R56, [R4.64] ;  /* 0x0000000404387981 */ /* 0x000162000c1e1d00 */
[----:B------:R-:W-:-:S03]  /*0360*/  IADD3 R8, R8, 0x100, RZ ;  /* 0x0000010008087810 */ /* 0x000fc60007ffe0ff */
.L_x_5085:
[----:B------:R-:W-:Y:S05]  /*0370*/  BSYNC B0 ;  /* 0x0000000000007941 */ /* 0x000fea0003800000 */
.L_x_5084:
        /* <DEDUP_REMOVED lines=15> */
[----:B------:R-:W-:Y:S01]  /*0470*/  @P0 LEA.HI.X R5, R8, c[0x0][0x21c], RZ, 0x5, P4 ;  /* 0x0000870008050a11 */ /* 0x000fe200020f2cff */
[----:B------:R0:W5:Y:S04]  /*0480*/  LDG.E.128 R72, [R2.64+0x10] ;  /* 0x0000100402487981 */ /* 0x000168000c1e1d00 */
[----:B------:R0:W5:Y:S04]  /*0490*/  @P0 LDG.E.128 R60, [R4.64] ;  /* 0x00000004043c0981 */ /* 0x000168000c1e1d00 */
[----:B------:R0:W5:Y:S04]  /*04a0*/  @P0 LDG.E.128 R64, [R4.64+0x10] ;  /* 0x0000100404400981 */ /* 0x000168000c1e1d00 */
[----:B------:R0:W5:Y:S02]  /*04b0*/  LDG.E.128 R80, [R6.64] ;  /* 0x0000000406507981 */ /* 0x000164000c1e1d00 */
.L_x_5087:
[----:B------:R-:W-:Y:S05]  /*04c0*/  BSYNC B0 ;  /* 0x0000000000007941 */ /* 0x000fea0003800000 */
.L_x_5086:
        /* <DEDUP_REMOVED lines=25> */
.L_x_5175:
[----:B------:R-:W-:-:S10]  /*0660*/  HFMA2.MMA R92, -RZ, RZ, 0, 2.384185791015625e-07 ;  /* 0x00000004ff5c7435 */ /* 0x000fd400000001ff */
[----:B------:R-:W-:-:S05]  /*0670*/  IMAD.WIDE R94, R113, R92, c[0x0][0x1d0] ;  /* 0x00007400715e7625 */ /* 0x000fca00078e025c */
[----:B------:R-:W2:Y:S01]  /*0680*/  LDG.E R117, [R94.64] ;  /* 0x000000045e757981 */ /* 0x000ea2000c1e1900 */
[----:B------:R-:W-:-:S05]  /*0690*/  IMAD.WIDE R92, R113, R92, c[0x0][0x1d8] ;  /* 0x00007600715c7625 */ /* 0x000fca00078e025c */
[----:B-----5:R3:W5:Y:S01]  /*06a0*/  LDG.E R115, [R92.64] ;  /* 0x000000045c737981 */ /* 0x020762000c1e1900 */
[----:B------:R-:W-:Y:S01]  /*06b0*/  IMAD R116, R113, c[0x0][0x168], RZ ;  /* 0x00005a0071747a24 */ /* 0x000fe200078e02ff */
[----:B------:R-:W-:Y:S01]  /*06c0*/  LOP3.LUT R120, R106, 0xff, RZ, 0xc0, !PT ;  /* 0x000000ff6a787812 */ /* 0x000fe200078ec0ff */
[----:B------:R-:W-:Y:S03]  /*06d0*/  BSSY B0, `(.L_x_5088) ;  /* 0x000007f000007945 */ /* 0x000fe60003800000 */
[----:B------:R-:W-:-:S04]  /*06e0*/  SHF.R.S32.HI R119, RZ, 0x1f, R116 ;  /* 0x0000001fff777819 */ /* 0x000fc80000011474 */
[----:B------:R-:W-:Y:S02]  /*06f0*/  LEA.HI R119, R119, R116, RZ, 0x3 ;  /* 0x0000007477777211 */ /* 0x000fe400078f18ff */
[----:B------:R-:W-:Y:S02]  /*0700*/  SHF.R.S32.HI R116, RZ, 0x1f, R113 ;  /* 0x0000001fff747819 */ /* 0x000fe40000011471 */
[----:B--2---:R-:W-:-:S13]  /*0710*/  ISETP.GE.AND P4, PT, R117, 0x1, PT ;  /* 0x000000017500780c */ /* 0x004fda0003f86270 */
[----:B------:R-:W-:-:S05]  /*0720*/  @P4 IADD3 R118, R117, -0x1, RZ ;  /* 0xffffffff75764810 */ /* 0x000fca0007ffe0ff */
[----:B------:R-:W-:-:S05]  /*0730*/  @P4 IMAD R118, R118, c[0x0][0x168], RZ ;  /* 0x00005a0076764a24 */ /* 0x000fca00078e02ff */
[----:B------:R-:W-:-:S04]  /*0740*/  @P4 SHF.R.S32.HI R121, RZ, 0x1f, R118 ;  /* 0x0000001fff794819 */ /* 0x000fc80000011476 */
[----:B------:R-:W-:Y:S02]  /*0750*/  @P4 LEA.HI R118, R121, R118, RZ, 0x3 ;  /* 0x0000007679764211 */ /* 0x000fe400078f18ff */
[----:B------:R-:W-:Y:S02]  /*0760*/  MOV R121, RZ ;  /* 0x000000ff00797202 */ /* 0x000fe40000000f00 */
[-C--:B------:R-:W-:Y:S02]  /*0770*/  @P4 LEA.HI.SX32 R121, R118, R120.reuse, 0x1d ;  /* 0x0000007876794211 */ /* 0x080fe400078feaff */
[----:B------:R-:W-:Y:S01]  /*0780*/  LEA.HI.SX32 R120, R119, R120, 0x1d ;  /* 0x0000007877787211 */ /* 0x000fe200078feaff */
[----:B------:R-:W-:Y:S05]  /*0790*/  @!P1 BRA `(.L_x_5089) ;  /* 0x0000072000009947 */ /* 0x000fea0003800000 */
[----:B---3--:R-:W-:Y:S02]  /*07a0*/  ISETP.NE.U32.AND P0, PT, RZ, c[0x0][0x180], PT ;  /* 0x00006000ff007a0c */ /* 0x008fe40003f05070 */
[----:B------:R-:W-:Y:S02]  /*07b0*/  @P4 MOV R4, 0x10 ;  /* 0x0000001000044802 */ /* 0x000fe40000000f00 */
[----:B------:R-:W-:-:S03]  /*07c0*/  ISETP.NE.AND.EX P0, PT, RZ, c[0x0][0x184], PT, P0 ;  /* 0x00006100ff007a0c */ /* 0x000fc60003f05300 */
[----:B------:R-:W-:-:S05]  /*07d0*/  @P4 IMAD.WIDE.U32 R4, R121, R4, c[0x0][0x170] ;  /* 0x00005c0079044625 */ /* 0x000fca00078e0004 */
[----:B------:R2:W5:Y:S05]  /*07e0*/  @P4 LDG.E.128 R84, [R4.64] ;  /* 0x0000000404544981 */ /* 0x00056a000c1e1d00 */
[----:B0-----:R-:W-:-:S05]  /*07f0*/  @P0 MOV R3, 0x10 ;  /* 0x0000001000030802 */ /* 0x001fca0000000f00 */
[----:B------:R-:W-:-:S05]  /*0800*/  @P0 IMAD.WIDE.U32 R2, R120, R3, c[0x0][0x180] ;  /* 0x0000600078020625 */ /* 0x000fca00078e0003 */
[----:B------:R2:W5:Y:S01]  /*0810*/  @P0 LDG.E.128 R88, [R2.64] ;  /* 0x0000000402580981 */ /* 0x000562000c1e1d00 */
[----:B------:R-:W-:Y:S01]  /*0820*/  ISETP.GT.AND P5, PT, R117, RZ, PT ;  /* 0x000000ff7500720c */ /* 0x000fe20003fa4270 */
[----:B------:R-:W-:-:S12]  /*0830*/  BSSY B1, `(.L_x_5090) ;  /* 0x000000b000017945 */ /* 0x000fd80003800000 */
[----:B------:R-:W-:Y:S05]  /*0840*/  @P5 BRA `(.L_x_5091) ;  /* 0x0000004000005947 */ /* 0x000fea0003800000 */
[----:B--2---:R-:W-:Y:S01]  /*0850*/  HFMA2.MMA R0, -RZ, RZ, 0, 0 ;  /* 0x00000000ff007435 */ /* 0x004fe200000001ff */
[----:B------:R-:W-:Y:S05]  /*0860*/  @!P0 BRA `(.L_x_5092) ;  /* 0x0000007000008947 */ /* 0x000fea0003800000 */
[----:B-----5:R-:W-:Y:S01]  /*0870*/  PRMT R0, RZ, 0x5410, R88 ;  /* 0x00005410ff007816 */ /* 0x020fe20000000058 */
[----:B------:R-:W-:Y:S05]  /*0880*/  BRA `(.L_x_5092) ;  /* 0x0000005000007947 */ /* 0x000fea0003800000 */
.L_x_5091:
[----:B--2--5:R-:W-:-:S05]  /*0890*/  PRMT R0, RZ, 0x5410, R84 ;  /* 0x00005410ff007816 */ /* 0x024fca0000000054 */
[----:B------:R-:W-:-:S04]  /*08a0*/  FMUL.FTZ R3, R0, c[0x0][0x1ec] ;  /* 0x00007b0000037a20 */ /* 0x000fc80000410000 */
[----:B------:R-:W-:Y:S01]  /*08b0*/  FMUL.FTZ R0, R32, R3 ;  /* 0x0000000320007220 */ /* 0x000fe20000410000 */
[----:B------:R-:W-:-:S05]  /*08c0*/  @P0 PRMT R3, RZ, 0x5410, R88 ;  /* 0x00005410ff030816 */ /* 0x000fca0000000058 */
[----:B------:R-:W-:Y:S02]  /*08d0*/  @P0 FADD.FTZ R0, R3, R0 ;  /* 0x0000000003000221 */ /* 0x000fe40000010000 */
.L_x_5092:
[----:B------:R-:W-:Y:S05]  /*08e0*/  BSYNC B1 ;  /* 0x0000000000017941 */ /* 0x000fea0003800000 */
.L_x_5090:
[----:B------:R-:W-:Y:S01]  /*08f0*/  BSSY B1, `(.L_x_5093) ;  /* 0x000000b000017945 */ /* 0x000fe20003800000 */
[----:B------:R-:W-:Y:S05]  /*0900*/  @P5 BRA `(.L_x_5094) ;  /* 0x0000004000005947 */ /* 0x000fea0003800000 */
[----:B------:R-:W-:Y:S01]  /*0910*/  MOV R3, RZ ;  /* 0x000000ff00037202 */ /* 0x000fe20000000f00 */
[----:B------:R-:W-:Y:S05]  /*0920*/  @!P0 BRA `(.L_x_5095) ;  /* 0x0000007000008947 */ /* 0x000fea0003800000 */
[----:B-----5:R-:W-:Y:S01]  /*0930*/  PRMT R3, RZ, 0x7610, R88 ;  /* 0x00007610ff037816 */ /* 0x020fe20000000058 */
[----:B------:R-:W-:Y:S05]  /*0940*/  BRA `(.L_x_5095) ;  /* 0x0000005000007947 */ /* 0x000fea0003800000 */
.L_x_5094:
[----:B-----5:R-:W-:-:S05]  /*0950*/  PRMT R2, RZ, 0x7610, R84 ;  /* 0x00007610ff027816 */ /* 0x020fca0000000054 */
[----:B------:R-:W-:-:S04]  /*0960*/  FMUL.FTZ R2, R2, c[0x0][0x1ec] ;  /* 0x00007b0002027a20 */ /* 0x000fc80000410000 */
[----:B------:R-:W-:Y:S01]  /*0970*/  FMUL.FTZ R3, R33, R2 ;  /* 0x0000000221037220 */ /* 0x000fe20000410000 */
[----:B------:R-:W-:-:S05]  /*0980*/  @P0 PRMT R2, RZ, 0x7610, R88 ;  /* 0x00007610ff020816 */ /* 0x000fca0000000058 */
[----:B------:R-:W-:Y:S02]  /*0990*/  @P0 FADD.FTZ R3, R2, R3 ;  /* 0x0000000302030221 */ /* 0x000fe40000010000 */
.L_x_5095:
[----:B------:R-:W-:Y:S05]  /*09a0*/  BSYNC B1 ;  /* 0x0000000000017941 */ /* 0x000fea0003800000 */
.L_x_5093:
[----:B------:R-:W-:Y:S01]  /*09b0*/  BSSY B1, `(.L_x_5096) ;  /* 0x000000b000017945 */ /* 0x000fe20003800000 */
[----:B------:R-:W-:Y:S05]  /*09c0*/  @P5 BRA `(.L_x_5097) ;  /* 0x0000004000005947 */ /* 0x000fea0003800000 */
[----:B------:R-:W-:Y:S01]  /*09d0*/  HFMA2.MMA R2, -RZ, RZ, 0, 0 ;  /* 0x00000000ff027435 */ /* 0x000fe200000001ff */
[----:B------:R-:W-:Y:S05]  /*09e0*/  @!P0 BRA `(.L_x_5098) ;  /* 0x0000007000008947 */ /* 0x000fea0003800000 */
[----:B-----5:R-:W-:Y:S01]  /*09f0*/  PRMT R2, RZ, 0x5410, R89 ;  /* 0x00005410ff027816 */ /* 0x020fe20000000059 */
[----:B------:R-:W-:Y:S05]  /*0a00*/  BRA `(.L_x_5098) ;  /* 0x0000005000007947 */ /* 0x000fea0003800000 */
.L_x_5097:
[----:B-----5:R-:W-:-:S05]  /*0a10*/  PRMT R2, RZ, 0x5410, R85 ;  /* 0x00005410ff027816 */ /* 0x020fca0000000055 */
[----:B------:R-:W-:-:S04]  /*0a20*/  FMUL.FTZ R5, R2, c[0x0][0x1ec] ;  /* 0x00007b0002057a20 */ /* 0x000fc80000410000 */
[----:B------:R-:W-:Y:S01]  /*0a30*/  FMUL.FTZ R2, R34, R5 ;  /* 0x0000000522027220 */ /* 0x000fe20000410000 */
[----:B------:R-:W-:-:S05]  /*0a40*/  @P0 PRMT R5, RZ, 0x5410, R89 ;  /* 0x00005410ff050816 */ /* 0x000fca0000000059 */
[----:B------:R-:W-:Y:S02]  /*0a50*/  @P0 FADD.FTZ R2, R5, R2 ;  /* 0x0000000205020221 */ /* 0x000fe40000010000 */
.L_x_5098:
[----:B------:R-:W-:Y:S05]  /*0a60*/  BSYNC B1 ;  /* 0x0000000000017941 */ /* 0x000fea0003800000 */
.L_x_5096:
[----:B------:R-:W-:Y:S01]  /*0a70*/  BSSY B1, `(.L_x_5099) ;  /* 0x000000b000017945 */ /* 0x000fe20003800000 */
[----:B------:R-:W-:Y:S05]  /*0a80*/  @P5 BRA `(.L_x_5100) ;  /* 0x0000004000005947 */ /* 0x000fea0003800000 */
[----:B------:R-:W-:Y:S01]  /*0a90*/  MOV R5, RZ ;  /* 0x000000ff00057202 */ /* 0x000fe20000000f00 */
[----:B------:R-:W-:Y:S05]  /*0aa0*/  @!P0 BRA `(.L_x_5101) ;  /* 0x0000007000008947 */ /* 0x000fea0003800000 */
[----:B-----5:R-:W-:Y:S01]  /*0ab0*/  PRMT R5, RZ, 0x7610, R89 ;  /* 0x00007610ff057816 */ /* 0x020fe20000000059 */
[----:B------:R-:W-:Y:S05]  /*0ac0*/  BRA `(.L_x_5101) ;  /* 0x0000005000007947 */ /* 0x000fea0003800000 */
.L_x_5100:
[----:B-----5:R-:W-:-:S05]  /*0ad0*/  PRMT R4, RZ, 0x7610, R85 ;  /* 0x00007610ff047816 */ /* 0x020fca0000000055 */
[----:B------:R-:W-:-:S04]  /*0ae0*/  FMUL.FTZ R4, R4, c[0x0][0x1ec] ;  /* 0x00007b0004047a20 */ /* 0x000fc80000410000 */
[----:B------:R-:W-:Y:S01]  /*0af0*/  FMUL.FTZ R5, R35, R4 ;  /* 0x0000000423057220 */ /* 0x000fe20000410000 */
[----:B------:R-:W-:-:S05]  /*0b00*/  @P0 PRMT R4, RZ, 0x7610, R89 ;  /* 0x00007610ff040816 */ /* 0x000fca0000000059 */
[----:B------:R-:W-:Y:S02]  /*0b10*/  @P0 FADD.FTZ R5, R4, R5 ;  /* 0x0000000504050221 */ /* 0x000fe40000010000 */
.L_x_5101:
[----:B------:R-:W-:Y:S05]  /*0b20*/  BSYNC B1 ;  /* 0x0000000000017941 */ /* 0x000fea0003800000 */
.L_x_5099:
[----:B------:R-:W-:Y:S01]  /*0b30*/  BSSY B1, `(.L_x_5102) ;  /* 0x000000b000017945 */ /* 0x000fe20003800000 */
[----:B------:R-:W-:Y:S05]  /*0b40*/  @P5 BRA `(.L_x_5103) ;  /* 0x0000004000005947 */ /* 0x000fea0003800000 */
[----:B------:R-:W-:Y:S01]  /*0b50*/  HFMA2.MMA R4, -RZ, RZ, 0, 0 ;  /* 0x00000000ff047435 */ /* 0x000fe200000001ff */
[----:B------:R-:W-:Y:S05]  /*0b60*/  @!P0 BRA `(.L_x_5104) ;  /* 0x0000007000008947 */ /* 0x000fea0003800000 */
[----:B-----5:R-:W-:Y:S01]  /*0b70*/  PRMT R4, RZ, 0x5410, R90 ;  /* 0x00005410ff047816 */ /* 0x020fe2000000005a */
[----:B------:R-:W-:Y:S05]  /*0b80*/  BRA `(.L_x_5104) ;  /* 0x0000005000007947 */ /* 0x000fea0003800000 */
.L_x_5103:
[----:B-----5:R-:W-:-:S05]  /*0b90*/  PRMT R4, RZ, 0x5410, R86 ;  /* 0x00005410ff047816 */ /* 0x020fca0000000056 */
[----:B------:R-:W-:-:S04]  /*0ba0*/  FMUL.FTZ R7, R4, c[0x0][0x1ec] ;  /* 0x00007b0004077a20 */ /* 0x000fc80000410000 */
[----:B------:R-:W-:Y:S01]  /*0bb0*/  FMUL.FTZ R4, R28, R7 ;  /* 0x000000071c047220 */ /* 0x000fe20000410000 */
[----:B------:R-:W-:-:S05]  /*0bc0*/  @P0 PRMT R7, RZ, 0x5410, R90 ;  /* 0x00005410ff070816 */ /* 0x000fca000000005a */
[----:B------:R-:W-:Y:S02]  /*0bd0*/  @P0 FADD.FTZ R4, R7, R4 ;  /* 0x0000000407040221 */ /* 0x000fe40000010000 */
.L_x_5104:
[----:B------:R-:W-:Y:S05]  /*0be0*/  BSYNC B1 ;  /* 0x0000000000017941 */ /* 0x000fea0003800000 */
.L_x_5102:
[----:B------:R-:W-:Y:S01]  /*0bf0*/  BSSY B1, `(.L_x_5105) ;  /* 0x000000b000017945 */ /* 0x000fe20003800000 */
[----:B------:R-:W-:Y:S05]  /*0c00*/  @P5 BRA `(.L_x_5106) ;  /* 0x0000004000005947 */ /* 0x000fea0003800000 */
[----:B------:R-:W-:Y:S01]  /*0c10*/  MOV R7, RZ ;  /* 0x000000ff00077202 */ /* 0x000fe20000000f00 */
[----:B------:R-:W-:Y:S05]  /*0c20*/  @!P0 BRA `(.L_x_5107) ;  /* 0x0000007000008947 */ /* 0x000fea0003800000 */
[----:B-----5:R-:W-:Y:S01]  /*0c30*/  PRMT R7, RZ, 0x7610, R90 ;  /* 0x00007610ff077816 */ /* 0x020fe2000000005a */
[----:B------:R-:W-:Y:S05]  /*0c40*/  BRA `(.L_x_5107) ;  /* 0x0000005000007947 */ /* 0x000fea0003800000 */
.L_x_5106:
[----:B-----5:R-:W-:-:S05]  /*0c50*/  PRMT R6, RZ, 0x7610, R86 ;  /* 0x00007610ff067816 */ /* 0x020fca0000000056 */
[----:B------:R-:W-:-:S04]  /*0c60*/  FMUL.FTZ R6, R6, c[0x0][0x1ec] ;  /* 0x00007b0006067a20 */ /* 0x000fc80000410000 */
[----:B------:R-:W-:Y:S01]  /*0c70*/  FMUL.FTZ R7, R29, R6 ;  /* 0x000000061d077220 */ /* 0x000fe20000410000 */
[----:B------:R-:W-:-:S05]  /*0c80*/  @P0 PRMT R6, RZ, 0x7610, R90 ;  /* 0x00007610ff060816 */ /* 0x000fca000000005a */
[----:B------:R-:W-:Y:S02]  /*0c90*/  @P0 FADD.FTZ R7, R6, R7 ;  /* 0x0000000706070221 */ /* 0x000fe40000010000 */
.L_x_5107:
[----:B------:R-:W-:Y:S05]  /*0ca0*/  BSYNC B1 ;  /* 0x0000000000017941 */ /* 0x000fea0003800000 */
.L_x_5105:
[----:B------:R-:W-:Y:S01]  /*0cb0*/  BSSY B1, `(.L_x_5108) ;  /* 0x000000b000017945 */ /* 0x000fe20003800000 */
[----:B------:R-:W-:Y:S05]  /*0cc0*/  @P5 BRA `(.L_x_5109) ;  /* 0x0000004000005947 */ /* 0x000fea0003800000 */
[----:B------:R-:W-:Y:S01]  /*0cd0*/  HFMA2.MMA R6, -RZ, RZ, 0, 0 ;  /* 0x00000000ff067435 */ /* 0x000fe200000001ff */
[----:B------:R-:W-:Y:S05]  /*0ce0*/  @!P0 BRA `(.L_x_5110) ;  /* 0x0000007000008947 */ /* 0x000fea0003800000 */
[----:B-----5:R-:W-:Y:S01]  /*0cf0*/  PRMT R6, RZ, 0x5410, R91 ;  /* 0x00005410ff067816 */ /* 0x020fe2000000005b */
[----:B------:R-:W-:Y:S05]  /*0d00*/  BRA `(.L_x_5110) ;  /* 0x0000005000007947 */ /* 0x000fea0003800000 */
.L_x_5109:
[----:B-----5:R-:W-:-:S05]  /*0d10*/  PRMT R6, RZ, 0x5410, R87 ;  /* 0x00005410ff067816 */ /* 0x020fca0000000057 */
[----:B------:R-:W-:-:S04]  /*0d20*/  FMUL.FTZ R9, R6, c[0x0][0x1ec] ;  /* 0x00007b0006097a20 */ /* 0x000fc80000410000 */
[----:B------:R-:W-:Y:S01]  /*0d30*/  FMUL.FTZ R6, R30, R9 ;  /* 0x000000091e067220 */ /* 0x000fe20000410000 */
[----:B------:R-:W-:-:S05]  /*0d40*/  @P0 PRMT R9, RZ, 0x5410, R91 ;  /* 0x00005410ff090816 */ /* 0x000fca000000005b */
[----:B------:R-:W-:Y:S02]  /*0d50*/  @P0 FADD.FTZ R6, R9, R6 ;  /* 0x0000000609060221 */ /* 0x000fe40000010000 */
.L_x_5110:
[----:B------:R-:W-:Y:S05]  /*0d60*/  BSYNC B1 ;  /* 0x0000000000017941 */ /* 0x000fea0003800000 */
.L_x_5108:
[----:B------:R-:W-:Y:S01]  /*0d70*/  BSSY B1, `(.L_x_5111) ;  /* 0x000000b000017945 */ /* 0x000fe20003800000 */
[----:B------:R-:W-:Y:S05]  /*0d80*/  @P5 BRA `(.L_x_5112) ;  /* 0x0000004000005947 */ /* 0x000fea0003800000 */
[----:B------:R-:W-:Y:S01]  /*0d90*/  MOV R9, RZ ;  /* 0x000000ff00097202 */ /* 0x000fe20000000f00 */
[----:B------:R-:W-:Y:S05]  /*0da0*/  @!P0 BRA `(.L_x_5113) ;  /* 0x0000007000008947 */ /* 0x000fea0003800000 */
[----:B-----5:R-:W-:Y:S01]  /*0db0*/  PRMT R9, RZ, 0x7610, R91 ;  /* 0x00007610ff097816 */ /* 0x020fe2000000005b */
[----:B------:R-:W-:Y:S05]  /*0dc0*/  BRA `(.L_x_5113) ;  /* 0x0000005000007947 */ /* 0x000fea0003800000 */
.L_x_5112:
[----:B-----5:R-:W-:-:S05]  /*0dd0*/  PRMT R9, RZ, 0x7610, R87 ;  /* 0x00007610ff097816 */ /* 0x020fca0000000057 */
[----:B------:R-:W-:-:S04]  /*0de0*/  FMUL.FTZ R92, R9, c[0x0][0x1ec] ;  /* 0x00007b00095c7a20 */ /* 0x000fc80000410000 */
[----:B------:R-:W-:Y:S01]  /*0df0*/  FMUL.FTZ R9, R31, R92 ;  /* 0x0000005c1f097220 */ /* 0x000fe20000410000 */
[----:B------:R-:W-:-:S05]  /*0e00*/  @P0 PRMT R92, RZ, 0x7610, R91 ;  /* 0x00007610ff5c0816 */ /* 0x000fca000000005b */
[----:B------:R-:W-:Y:S02]  /*0e10*/  @P0 FADD.FTZ R9, R92, R9 ;  /* 0x000000095c090221 */ /* 0x000fe40000010000 */
.L_x_5113:
[----:B------:R-:W-:Y:S05]  /*0e20*/  BSYNC B1 ;  /* 0x0000000000017941 */ /* 0x000fea0003800000 */
.L_x_5111:
        /* <DEDUP_REMOVED lines=9> */
.L_x_5089:
[----:B---3--:R-:W-:Y:S05]  /*0ec0*/  BSYNC B0 ;  /* 0x0000000000007941 */ /* 0x008fea0003800000 */
.L_x_5088:
        /* <DEDUP_REMOVED lines=17> */
.L_x_5117:
[----:B0----5:R-:W-:-:S05]  /*0fe0*/  PRMT R8, RZ, 0x5410, R84 ;  /* 0x00005410ff087816 */ /* 0x021fca0000000054 */
[----:B------:R-:W-:-:S04]  /*0ff0*/  FMUL.FTZ R11, R8, c[0x0][0x1ec] ;  /* 0x00007b00080b7a20 */ /* 0x000fc80000410000 */
[----:B------:R-:W-:Y:S01]  /*1000*/  FMUL.FTZ R8, R56, R11 ;  /* 0x0000000b38087220 */ /* 0x000fe20000410000 */
[----:B------:R-:W-:-:S05]  /*1010*/  @P0 PRMT R11, RZ, 0x5410, R88 ;  /* 0x00005410ff0b0816 */ /* 0x000fca0000000058 */
[----:B------:R-:W-:Y:S02]  /*1020*/  @P0 FADD.FTZ R8, R11, R8 ;  /* 0x000000080b080221 */ /* 0x000fe40000010000 */
.L_x_5118:
[----:B------:R-:W-:Y:S05]  /*1030*/  BSYNC B1 ;  /* 0x0000000000017941 */ /* 0x000fea0003800000 */
.L_x_5116:
[----:B------:R-:W-:Y:S01]  /*1040*/  BSSY B1, `(.L_x_5119) ;  /* 0x000000b000017945 */ /* 0x000fe20003800000 */
[----:B------:R-:W-:Y:S05]  /*1050*/  @P5 BRA `(.L_x_5120) ;  /* 0x0000004000005947 */ /* 0x000fea0003800000 */
[----:B------:R-:W-:Y:S01]  /*1060*/  MOV R11, RZ ;  /* 0x000000ff000b7202 */ /* 0x000fe20000000f00 */
[----:B------:R-:W-:Y:S05]  /*1070*/  @!P0 BRA `(.L_x_5121) ;  /* 0x0000007000008947 */ /* 0x000fea0003800000 */
[----:B-----5:R-:W-:Y:S01]  /*1080*/  PRMT R11, RZ, 0x7610, R88 ;  /* 0x00007610ff0b7816 */ /* 0x020fe20000000058 */
[----:B------:R-:W-:Y:S05]  /*1090*/  BRA `(.L_x_5121) ;  /* 0x0000005000007947 */ /* 0x000fea0003800000 */
.L_x_5120:
[----:B-----5:R-:W-:-:S05]  /*10a0*/  PRMT R10, RZ, 0x7610, R84 ;  /* 0x00007610ff0a7816 */ /* 0x020fca0000000054 */
[----:B------:R-:W-:-:S04]  /*10b0*/  FMUL.FTZ R10, R10, c[0x0][0x1ec] ;  /* 0x00007b000a0a7a20 */ /* 0x000fc80000410000 */
[----:B------:R-:W-:Y:S01]  /*10c0*/  FMUL.FTZ R11, R57, R10 ;  /* 0x0000000a390b7220 */ /* 0x000fe20000410000 */
[----:B------:R-:W-:-:S05]  /*10d0*/  @P0 PRMT R10, RZ, 0x7610, R88 ;  /* 0x00007610ff0a0816 */ /* 0x000fca0000000058 */
[----:B------:R-:W-:Y:S02]  /*10e0*/  @P0 FADD.FTZ R11, R10, R11 ;  /* 0x0000000b0a0b0221 */ /* 0x000fe40000010000 */
.L_x_5121:
[----:B------:R-:W-:Y:S05]  /*10f0*/  BSYNC B1 ;  /* 0x0000000000017941 */ /* 0x000fea0003800000 */
.L_x_5119:
[----:B------:R-:W-:Y:S01]  /*1100*/  BSSY B1, `(.L_x_5122) ;  /* 0x000000b000017945 */ /* 0x000fe20003800000 */
[----:B------:R-:W-:Y:S05]  /*1110*/  @P5 BRA `(.L_x_5123) ;  /* 0x0000004000005947 */ /* 0x000fea0003800000 */
[----:B------:R-:W-:Y:S01]  /*1120*/  HFMA2.MMA R10, -RZ, RZ, 0, 0 ;  /* 0x00000000ff0a7435 */ /* 0x000fe200000001ff */
[----:B------:R-:W-:Y:S05]  /*1130*/  @!P0 BRA `(.L_x_5124) ;  /* 0x0000007000008947 */ /* 0x000fea0003800000 */
[----:B-----5:R-:W-:Y:S01]  /*1140*/  PRMT R10, RZ, 0x5410, R89 ;  /* 0x00005410ff0a7816 */ /* 0x020fe20000000059 */
[----:B------:R-:W-:Y:S05]  /*1150*/  BRA `(.L_x_5124) ;  /* 0x0000005000007947 */ /* 0x000fea0003800000 */
.L_x_5123:
[----:B-----5:R-:W-:-:S05]  /*1160*/  PRMT R10, RZ, 0x5410, R85 ;  /* 0x00005410ff0a7816 */ /* 0x020fca0000000055 */
[----:B------:R-:W-:-:S04]  /*1170*/  FMUL.FTZ R93, R10, c[0x0][0x1ec] ;  /* 0x00007b000a5d7a20 */ /* 0x000fc80000410000 */
[----:B------:R-:W-:Y:S01]  /*1180*/  FMUL.FTZ R10, R58, R93 ;  /* 0x0000005d3a0a7220 */ /* 0x000fe20000410000 */
[----:B------:R-:W-:-:S05]  /*1190*/  @P0 PRMT R93, RZ, 0x5410, R89 ;  /* 0x00005410ff5d0816 */ /* 0x000fca0000000059 */
[----:B------:R-:W-:Y:S02]  /*11a0*/  @P0 FADD.FTZ R10, R93, R10 ;  /* 0x0000000a5d0a0221 */ /* 0x000fe40000010000 */
.L_x_5124:
[----:B------:R-:W-:Y:S05]  /*11b0*/  BSYNC B1 ;  /* 0x0000000000017941 */ /* 0x000fea0003800000 */
.L_x_5122:
[----:B------:R-:W-:Y:S01]  /*11c0*/  BSSY B1, `(.L_x_5125) ;  /* 0x000000b000017945 */ /* 0x000fe20003800000 */
[----:B------:R-:W-:Y:S05]  /*11d0*/  @P5 BRA `(.L_x_5126) ;  /* 0x0000004000005947 */ /* 0x000fea0003800000 */
[----:B------:R-:W-:Y:S01]  /*11e0*/  MOV R97, RZ ;  /* 0x000000ff00617202 */ /* 0x000fe20000000f00 */
[----:B------:R-:W-:Y:S05]  /*11f0*/  @!P0 BRA `(.L_x_5127) ;  /* 0x0000007000008947 */ /* 0x000fea0003800000 */
[----:B-----5:R-:W-:Y:S01]  /*1200*/  PRMT R97, RZ, 0x7610, R89 ;  /* 0x00007610ff617816 */ /* 0x020fe20000000059 */
[----:B------:R-:W-:Y:S05]  /*1210*/  BRA `(.L_x_5127) ;  /* 0x0000005000007947 */ /* 0x000fea0003800000 */
.L_x_5126:
[----:B-----5:R-:W-:-:S05]  /*1220*/  PRMT R92, RZ, 0x7610, R85 ;  /* 0x00007610ff5c7816 */ /* 0x020fca0000000055 */
[----:B------:R-:W-:-:S04]  /*1230*/  FMUL.FTZ R92, R92, c[0x0][0x1ec] ;  /* 0x00007b005c5c7a20 */ /* 0x000fc80000410000 */
[----:B------:R-:W-:Y:S01]  /*1240*/  FMUL.FTZ R97, R59, R92 ;  /* 0x0000005c3b617220 */ /* 0x000fe20000410000 */
[----:B------:R-:W-:-:S05]  /*1250*/  @P0 PRMT R92, RZ, 0x7610, R89 ;  /* 0x00007610ff5c0816 */ /* 0x000fca0000000059 */
[----:B------:R-:W-:Y:S02]  /*1260*/  @P0 FADD.FTZ R97, R92, R97 ;  /* 0x000000615c610221 */ /* 0x000fe40000010000 */
.L_x_5127:
[----:B------:R-:W-:Y:S05]  /*1270*/  BSYNC B1 ;  /* 0x0000000000017941 */ /* 0x000fea0003800000 */
.L_x_5125:
[----:B------:R-:W-:Y:S01]  /*1280*/  BSSY B1, `(.L_x_5128) ;  /* 0x000000b000017945 */ /* 0x000fe20003800000 */
[----:B------:R-:W-:Y:S05]  /*1290*/  @P5 BRA `(.L_x_5129) ;  /* 0x0000004000005947 */ /* 0x000fea0003800000 */
[----:B------:R-:W-:Y:S01]  /*12a0*/  HFMA2.MMA R96, -RZ, RZ, 0, 0 ;  /* 0x00000000ff607435 */ /* 0x000fe200000001ff */
[----:B------:R-:W-:Y:S05]  /*12b0*/  @!P0 BRA `(.L_x_5130) ;  /* 0x0000007000008947 */ /* 0x000fea0003800000 */
[----:B-----5:R-:W-:Y:S01]  /*12c0*/  PRMT R96, RZ, 0x5410, R90 ;  /* 0x00005410ff607816 */ /* 0x020fe2000000005a */
[----:B------:R-:W-:Y:S05]  /*12d0*/  BRA `(.L_x_5130) ;  /* 0x0000005000007947 */ /* 0x000fea0003800000 */
.L_x_5129:
[----:B-----5:R-:W-:-:S05]  /*12e0*/  PRMT R92, RZ, 0x5410, R86 ;  /* 0x00005410ff5c7816 */ /* 0x020fca0000000056 */
[----:B------:R-:W-:-:S04]  /*12f0*/  FMUL.FTZ R93, R92, c[0x0][0x1ec] ;  /* 0x00007b005c5d7a20 */ /* 0x000fc80000410000 */
[----:B------:R-:W-:Y:S01]  /*1300*/  FMUL.FTZ R96, R52, R93 ;  /* 0x0000005d34607220 */ /* 0x000fe20000410000 */
[----:B------:R-:W-:-:S05]  /*1310*/  @P0 PRMT R93, RZ, 0x5410, R90 ;  /* 0x00005410ff5d0816 */ /* 0x000fca000000005a */
[----:B------:R-:W-:Y:S02]  /*1320*/  @P0 FADD.FTZ R96, R93, R96 ;  /* 0x000000605d600221 */ /* 0x000fe40000010000 */
.L_x_5130:
[----:B------:R-:W-:Y:S05]  /*1330*/  BSYNC B1 ;  /* 0x0000000000017941 */ /* 0x000fea0003800000 */
.L_x_5128:
[----:B------:R-:W-:Y:S01]  /*1340*/  BSSY B1, `(.L_x_5131) ;  /* 0x000000b000017945 */ /* 0x000fe20003800000 */
[----:B------:R-:W-:Y:S05]  /*1350*/  @P5 BRA `(.L_x_5132) ;  /* 0x0000004000005947 */ /* 0x000fea0003800000 */
[----:B------:R-:W-:Y:S01]  /*1360*/  MOV R99, RZ ;  /* 0x000000ff00637202 */ /* 0x000fe20000000f00 */
[----:B------:R-:W-:Y:S05]  /*1370*/  @!P0 BRA `(.L_x_5133) ;  /* 0x0000007000008947 */ /* 0x000fea0003800000 */
[----:B-----5:R-:W-:Y:S01]  /*1380*/  PRMT R99, RZ, 0x7610, R90 ;  /* 0x00007610ff637816 */ /* 0x020fe2000000005a */
[----:B------:R-:W-:Y:S05]  /*1390*/  BRA `(.L_x_5133) ;  /* 0x0000005000007947 */ /* 0x000fea0003800000 */
.L_x_5132:
[----:B-----5:R-:W-:-:S05]  /*13a0*/  PRMT R92, RZ, 0x7610, R86 ;  /* 0x00007610ff5c7816 */ /* 0x020fca0000000056 */
[----:B------:R-:W-:-:S04]  /*13b0*/  FMUL.FTZ R92, R92, c[0x0][0x1ec] ;  /* 0x00007b005c5c7a20 */ /* 0x000fc80000410000 */
[----:B------:R-:W-:Y:S01]  /*13c0*/  FMUL.FTZ R99, R53, R92 ;  /* 0x0000005c35637220 */ /* 0x000fe20000410000 */
[----:B------:R-:W-:-:S05]  /*13d0*/  @P0 PRMT R92, RZ, 0x7610, R90 ;  /* 0x00007610ff5c0816 */ /* 0x000fca000000005a */
[----:B------:R-:W-:Y:S02]  /*13e0*/  @P0 FADD.FTZ R99, R92, R99 ;  /* 0x000000635c630221 */ /* 0x000fe40000010000 */
.L_x_5133:
[----:B------:R-:W-:Y:S05]  /*13f0*/  BSYNC B1 ;  /* 0x0000000000017941 */ /* 0x000fea0003800000 */
.L_x_5131:
[----:B------:R-:W-:Y:S01]  /*1400*/  BSSY B1, `(.L_x_5134) ;  /* 0x000000b000017945 */ /* 0x000fe20003800000 */
[----:B------:R-:W-:Y:S05]  /*1410*/  @P5 BRA `(.L_x_5135) ;  /* 0x0000004000005947 */ /* 0x000fea0003800000 */
[----:B------:R-:W-:Y:S01]  /*1420*/  HFMA2.MMA R98, -RZ, RZ, 0, 0 ;  /* 0x00000000ff627435 */ /* 0x000fe200000001ff */
[----:B------:R-:W-:Y:S05]  /*1430*/  @!P0 BRA `(.L_x_5136) ;  /* 0x0000007000008947 */ /* 0x000fea0003800000 */
[----:B-----5:R-:W-:Y:S01]  /*1440*/  PRMT R98, RZ, 0x5410, R91 ;  /* 0x00005410ff627816 */ /* 0x020fe2000000005b */
[----:B------:R-:W-:Y:S05]  /*1450*/  BRA `(.L_x_5136) ;  /* 0x0000005000007947 */ /* 0x000fea0003800000 */
.L_x_5135:
[----:B-----5:R-:W-:-:S05]  /*1460*/  PRMT R92, RZ, 0x5410, R87 ;  /* 0x00005410ff5c7816 */ /* 0x020fca0000000057 */
[----:B------:R-:W-:-:S04]  /*1470*/  FMUL.FTZ R93, R92, c[0x0][0x1ec] ;  /* 0x00007b005c5d7a20 */ /* 0x000fc80000410000 */
[----:B------:R-:W-:Y:S01]  /*1480*/  FMUL.FTZ R98, R54, R93 ;  /* 0x0000005d36627220 */ /* 0x000fe20000410000 */
[----:B------:R-:W-:-:S05]  /*1490*/  @P0 PRMT R93, RZ, 0x5410, R91 ;  /* 0x00005410ff5d0816 */ /* 0x000fca000000005b */
[----:B------:R-:W-:Y:S02]  /*14a0*/  @P0 FADD.FTZ R98, R93, R98 ;  /* 0x000000625d620221 */ /* 0x000fe40000010000 */
.L_x_5136:
[----:B------:R-:W-:Y:S05]  /*14b0*/  BSYNC B1 ;  /* 0x0000000000017941 */ /* 0x000fea0003800000 */
.L_x_5134:
[----:B------:R-:W-:Y:S01]  /*14c0*/  BSSY B1, `(.L_x_5137) ;  /* 0x000000b000017945 */ /* 0x000fe20003800000 */
[----:B------:R-:W-:Y:S05]  /*14d0*/  @P5 BRA `(.L_x_5138) ;  /* 0x0000004000005947 */ /* 0x000fea0003800000 */
[----:B------:R-:W-:Y:S01]  /*14e0*/  MOV R101, RZ ;  /* 0x000000ff00657202 */ /* 0x000fe20000000f00 */
[----:B------:R-:W-:Y:S05]  /*14f0*/  @!P0 BRA `(.L_x_5139) ;  /* 0x0000007000008947 */ /* 0x000fea0003800000 */
[----:B-----5:R-:W-:Y:S01]  /*1500*/  PRMT R101, RZ, 0x7610, R91 ;  /* 0x00007610ff657816 */ /* 0x020fe2000000005b */
[----:B------:R-:W-:Y:S05]  /*1510*/  BRA `(.L_x_5139) ;  /* 0x0000005000007947 */ /* 0x000fea0003800000 */
.L_x_5138:
[----:B-----5:R-:W-:-:S05]  /*1520*/  PRMT R92, RZ, 0x7610, R87 ;  /* 0x00007610ff5c7816 */ /* 0x020fca0000000057 */
[----:B------:R-:W-:-:S04]  /*1530*/  FMUL.FTZ R92, R92, c[0x0][0x1ec] ;  /* 0x00007b005c5c7a20 */ /* 0x000fc80000410000 */
[----:B------:R-:W-:Y:S01]  /*1540*/  FMUL.FTZ R101, R55, R92 ;  /* 0x0000005c37657220 */ /* 0x000fe20000410000 */
[----:B------:R-:W-:-:S05]  /*1550*/  @P0 PRMT R92, RZ, 0x7610, R91 ;  /* 0x00007610ff5c0816 */ /* 0x000fca000000005b */
[----:B------:R-:W-:Y:S02]  /*1560*/  @P0 FADD.FTZ R101, R92, R101 ;  /* 0x000000655c650221 */ /* 0x000fe40000010000 */
.L_x_5139:
[----:B------:R-:W-:Y:S05]  /*1570*/  BSYNC B1 ;  /* 0x0000000000017941 */ /* 0x000fea0003800000 */
.L_x_5137:
        /* <DEDUP_REMOVED lines=9> */
.L_x_5115:
[----:B------:R-:W-:Y:S05]  /*1610*/  BSYNC B0 ;  /* 0x0000000000007941 */ /* 0x000fea0003800000 */
.L_x_5114:
        /* <DEDUP_REMOVED lines=17> */
.L_x_5143:
[----:B0----5:R-:W-:-:S05]  /*1730*/  PRMT R92, RZ, 0x5410, R84 ;  /* 0x00005410ff5c7816 */ /* 0x021fca0000000054 */
[----:B------:R-:W-:-:S04]  /*1740*/  FMUL.FTZ R93, R92, c[0x0][0x1ec] ;  /* 0x00007b005c5d7a20 */ /* 0x000fc80000410000 */
[----:B------:R-:W-:Y:S01]  /*1750*/  FMUL.FTZ R100, R80, R93 ;  /* 0x0000005d50647220 */ /* 0x000fe20000410000 */
[----:B------:R-:W-:-:S05]  /*1760*/  @P0 PRMT R93, RZ, 0x5410, R88 ;  /* 0x00005410ff5d0816 */ /* 0x000fca0000000058 */
[----:B------:R-:W-:Y:S02]  /*1770*/  @P0 FADD.FTZ R100, R93, R100 ;  /* 0x000000645d640221 */ /* 0x000fe40000010000 */
.L_x_5144:
[----:B------:R-:W-:Y:S05]  /*1780*/  BSYNC B1 ;  /* 0x0000000000017941 */ /* 0x000fea0003800000 */
.L_x_5142:
[----:B------:R-:W-:Y:S01]  /*1790*/  BSSY B1, `(.L_x_5145) ;  /* 0x000000b000017945 */ /* 0x000fe20003800000 */
[----:B------:R-:W-:Y:S05]  /*17a0*/  @P4 BRA `(.L_x_5146) ;  /* 0x0000004000004947 */ /* 0x000fea0003800000 */
[----:B------:R-:W-:Y:S01]  /*17b0*/  MOV R103, RZ ;  /* 0x000000ff00677202 */ /* 0x000fe20000000f00 */
[----:B------:R-:W-:Y:S05]  /*17c0*/  @!P0 BRA `(.L_x_5147) ;  /* 0x0000007000008947 */ /* 0x000fea0003800000 */
[----:B-----5:R-:W-:Y:S01]  /*17d0*/  PRMT R103, RZ, 0x7610, R88 ;  /* 0x00007610ff677816 */ /* 0x020fe20000000058 */
[----:B------:R-:W-:Y:S05]  /*17e0*/  BRA `(.L_x_5147) ;  /* 0x0000005000007947 */ /* 0x000fea0003800000 */
.L_x_5146:
[----:B-----5:R-:W-:-:S05]  /*17f0*/  PRMT R92, RZ, 0x7610, R84 ;  /* 0x00007610ff5c7816 */ /* 0x020fca0000000054 */
[----:B------:R-:W-:-:S04]  /*1800*/  FMUL.FTZ R92, R92, c[0x0][0x1ec] ;  /* 0x00007b005c5c7a20 */ /* 0x000fc80000410000 */
[----:B------:R-:W-:Y:S01]  /*1810*/  FMUL.FTZ R103, R81, R92 ;  /* 0x0000005c51677220 */ /* 0x000fe20000410000 */
[----:B------:R-:W-:-:S05]  /*1820*/  @P0 PRMT R92, RZ, 0x7610, R88 ;  /* 0x00007610ff5c0816 */ /* 0x000fca0000000058 */
[----:B------:R-:W-:Y:S02]  /*1830*/  @P0 FADD.FTZ R103, R92, R103 ;  /* 0x000000675c670221 */ /* 0x000fe40000010000 */
.L_x_5147:
[----:B------:R-:W-:Y:S05]  /*1840*/  BSYNC B1 ;  /* 0x0000000000017941 */ /* 0x000fea0003800000 */
.L_x_5145:
[----:B------:R-:W-:Y:S01]  /*1850*/  BSSY B1, `(.L_x_5148) ;  /* 0x000000b000017945 */ /* 0x000fe20003800000 */
[----:B------:R-:W-:Y:S05]  /*1860*/  @P4 BRA `(.L_x_5149) ;  /* 0x0000004000004947 */ /* 0x000fea0003800000 */
[----:B------:R-:W-:Y:S01]  /*1870*/  HFMA2.MMA R102, -RZ, RZ, 0, 0 ;  /* 0x00000000ff667435 */ /* 0x000fe200000001ff */
[----:B------:R-:W-:Y:S05]  /*1880*/  @!P0 BRA `(.L_x_5150) ;  /* 0x0000007000008947 */ /* 0x000fea0003800000 */
[----:B-----5:R-:W-:Y:S01]  /*1890*/  PRMT R102, RZ, 0x5410, R89 ;  /* 0x00005410ff667816 */ /* 0x020fe20000000059 */
[----:B------:R-:W-:Y:S05]  /*18a0*/  BRA `(.L_x_5150) ;  /* 0x0000005000007947 */ /* 0x000fea0003800000 */
.L_x_5149:
[----:B-----5:R-:W-:-:S05]  /*18b0*/  PRMT R92, RZ, 0x5410, R85 ;  /* 0x00005410ff5c7816 */ /* 0x020fca0000000055 */
[----:B------:R-:W-:-:S04]  /*18c0*/  FMUL.FTZ R93, R92, c[0x0][0x1ec] ;  /* 0x00007b005c5d7a20 */ /* 0x000fc80000410000 */
[----:B------:R-:W-:Y:S01]  /*18d0*/  FMUL.FTZ R102, R82, R93 ;  /* 0x0000005d52667220 */ /* 0x000fe20000410000 */
[----:B------:R-:W-:-:S05]  /*18e0*/  @P0 PRMT R93, RZ, 0x5410, R89 ;  /* 0x00005410ff5d0816 */ /* 0x000fca0000000059 */
[----:B------:R-:W-:Y:S02]  /*18f0*/  @P0 FADD.FTZ R102, R93, R102 ;  /* 0x000000665d660221 */ /* 0x000fe40000010000 */
.L_x_5150:
[----:B------:R-:W-:Y:S05]  /*1900*/  BSYNC B1 ;  /* 0x0000000000017941 */ /* 0x000fea0003800000 */
.L_x_5148:
[----:B------:R-:W-:Y:S01]  /*1910*/  BSSY B1, `(.L_x_5151) ;  /* 0x000000b000017945 */ /* 0x000fe20003800000 */
[----:B------:R-:W-:Y:S05]  /*1920*/  @P4 BRA `(.L_x_5152) ;  /* 0x0000004000004947 */ /* 0x000fea0003800000 */
[----:B------:R-:W-:Y:S01]  /*1930*/  MOV R105, RZ ;  /* 0x000000ff00697202 */ /* 0x000fe20000000f00 */
[----:B------:R-:W-:Y:S05]  /*1940*/  @!P0 BRA `(.L_x_5153) ;  /* 0x0000007000008947 */ /* 0x000fea0003800000 */
[----:B-----5:R-:W-:Y:S01]  /*1950*/  PRMT R105, RZ, 0x7610, R89 ;  /* 0x00007610ff697816 */ /* 0x020fe20000000059 */
[----:B------:R-:W-:Y:S05]  /*1960*/  BRA `(.L_x_5153) ;  /* 0x0000005000007947 */ /* 0x000fea0003800000 */
.L_x_5152:
[----:B-----5:R-:W-:-:S05]  /*1970*/  PRMT R92, RZ, 0x7610, R85 ;  /* 0x00007610ff5c7816 */ /* 0x020fca0000000055 */
[----:B------:R-:W-:-:S04]  /*1980*/  FMUL.FTZ R92, R92, c[0x0][0x1ec] ;  /* 0x00007b005c5c7a20 */ /* 0x000fc80000410000 */
[----:B------:R-:W-:Y:S01]  /*1990*/  FMUL.FTZ R105, R83, R92 ;  /* 0x0000005c53697220 */ /* 0x000fe20000410000 */
[----:B------:R-:W-:-:S05]  /*19a0*/  @P0 PRMT R92, RZ, 0x7610, R89 ;  /* 0x00007610ff5c0816 */ /* 0x000fca0000000059 */
[----:B------:R-:W-:Y:S02]  /*19b0*/  @P0 FADD.FTZ R105, R92, R105 ;  /* 0x000000695c690221 */ /* 0x000fe40000010000 */
.L_x_5153:
[----:B------:R-:W-:Y:S05]  /*19c0*/  BSYNC B1 ;  /* 0x0000000000017941 */ /* 0x000fea0003800000 */
.L_x_5151:
[----:B------:R-:W-:Y:S01]  /*19d0*/  BSSY B1, `(.L_x_5154) ;  /* 0x000000b000017945 */ /* 0x000fe20003800000 */
[----:B------:R-:W-:Y:S05]  /*19e0*/  @P4 BRA `(.L_x_5155) ;  /* 0x0000004000004947 */ /* 0x000fea0003800000 */
[----:B------:R-:W-:Y:S01]  /*19f0*/  HFMA2.MMA R104, -RZ, RZ, 0, 0 ;  /* 0x00000000ff687435 */ /* 0x000fe200000001ff */
[----:B------:R-:W-:Y:S05]  /*1a00*/  @!P0 BRA `(.L_x_5156) ;  /* 0x0000007000008947 */ /* 0x000fea0003800000 */
[----:B-----5:R-:W-:Y:S01]  /*1a10*/  PRMT R104, RZ, 0x5410, R90 ;  /* 0x00005410ff687816 */ /* 0x020fe2000000005a */
[----:B------:R-:W-:Y:S05]  /*1a20*/  BRA `(.L_x_5156) ;  /* 0x0000005000007947 */ /* 0x000fea0003800000 */
.L_x_5155:
[----:B-----5:R-:W-:-:S05]  /*1a30*/  PRMT R92, RZ, 0x5410, R86 ;  /* 0x00005410ff5c7816 */ /* 0x020fca0000000056 */
[----:B------:R-:W-:-:S04]  /*1a40*/  FMUL.FTZ R93, R92, c[0x0][0x1ec] ;  /* 0x00007b005c5d7a20 */ /* 0x000fc80000410000 */
[----:B------:R-:W-:Y:S01]  /*1a50*/  FMUL.FTZ R104, R76, R93 ;  /* 0x0000005d4c687220 */ /* 0x000fe20000410000 */
[----:B------:R-:W-:-:S05]  /*1a60*/  @P0 PRMT R93, RZ, 0x5410, R90 ;  /* 0x00005410ff5d0816 */ /* 0x000fca000000005a */
[----:B------:R-:W-:Y:S02]  /*1a70*/  @P0 FADD.FTZ R104, R93, R104 ;  /* 0x000000685d680221 */ /* 0x000fe40000010000 */
.L_x_5156:
[----:B------:R-:W-:Y:S05]  /*1a80*/  BSYNC B1 ;  /* 0x0000000000017941 */ /* 0x000fea0003800000 */
.L_x_5154:
[----:B------:R-:W-:Y:S01]  /*1a90*/  BSSY B1, `(.L_x_5157) ;  /* 0x000000b000017945 */ /* 0x000fe20003800000 */
[----:B------:R-:W-:Y:S05]  /*1aa0*/  @P4 BRA `(.L_x_5158) ;  /* 0x0000004000004947 */ /* 0x000fea0003800000 */
[----:B------:R-:W-:Y:S01]  /*1ab0*/  MOV R107, RZ ;  /* 0x000000ff006b7202 */ /* 0x000fe20000000f00 */
[----:B------:R-:W-:Y:S05]  /*1ac0*/  @!P0 BRA `(.L_x_5159) ;  /* 0x0000007000008947 */ /* 0x000fea0003800000 */
[----:B-----5:R-:W-:Y:S01]  /*1ad0*/  PRMT R107, RZ, 0x7610, R90 ;  /* 0x00007610ff6b7816 */ /* 0x020fe2000000005a */
[----:B------:R-:W-:Y:S05]  /*1ae0*/  BRA `(.L_x_5159) ;  /* 0x0000005000007947 */ /* 0x000fea0003800000 */
.L_x_5158:
[----:B-----5:R-:W-:-:S05]  /*1af0*/  PRMT R92, RZ, 0x7610, R86 ;  /* 0x00007610ff5c7816 */ /* 0x020fca0000000056 */
[----:B------:R-:W-:-:S04]  /*1b00*/  FMUL.FTZ R92, R92, c[0x0][0x1ec] ;  /* 0x00007b005c5c7a20 */ /* 0x000fc80000410000 */
[----:B------:R-:W-:Y:S01]  /*1b10*/  FMUL.FTZ R107, R77, R92 ;  /* 0x0000005c4d6b7220 */ /* 0x000fe20000410000 */
[----:B------:R-:W-:-:S05]  /*1b20*/  @P0 PRMT R92, RZ, 0x7610, R90 ;  /* 0x00007610ff5c0816 */ /* 0x000fca000000005a */
[----:B------:R-:W-:Y:S02]  /*1b30*/  @P0 FADD.FTZ R107, R92, R107 ;  /* 0x0000006b5c6b0221 */ /* 0x000fe40000010000 */
.L_x_5159:
[----:B------:R-:W-:Y:S05]  /*1b40*/  BSYNC B1 ;  /* 0x0000000000017941 */ /* 0x000fea0003800000 */
.L_x_5157:
[----:B------:R-:W-:Y:S01]  /*1b50*/  BSSY B1, `(.L_x_5160) ;  /* 0x000000b000017945 */ /* 0x000fe20003800000 */
[----:B------:R-:W-:Y:S05]  /*1b60*/  @P4 BRA `(.L_x_5161) ;  /* 0x0000004000004947 */ /* 0x000fea0003800000 */
[----:B------:R-:W-:Y:S01]  /*1b70*/  HFMA2.MMA R109, -RZ, RZ, 0, 0 ;  /* 0x00000000ff6d7435 */ /* 0x000fe200000001ff */
[----:B------:R-:W-:Y:S05]  /*1b80*/  @!P0 BRA `(.L_x_5162) ;  /* 0x0000007000008947 */ /* 0x000fea0003800000 */
[----:B-----5:R-:W-:Y:S01]  /*1b90*/  PRMT R109, RZ, 0x5410, R91 ;  /* 0x00005410ff6d7816 */ /* 0x020fe2000000005b */
[----:B------:R-:W-:Y:S05]  /*1ba0*/  BRA `(.L_x_5162) ;  /* 0x0000005000007947 */ /* 0x000fea0003800000 */
.L_x_5161:
[----:B-----5:R-:W-:-:S05]  /*1bb0*/  PRMT R92, RZ, 0x5410, R87 ;  /* 0x00005410ff5c7816 */ /* 0x020fca0000000057 */
[----:B------:R-:W-:Y:S01]  /*1bc0*/  FMUL.FTZ R109, R92, c[0x0][0x1ec] ;  /* 0x00007b005c6d7a20 */ /* 0x000fe20000410000 */
[----:B------:R-:W-:-:S03]  /*1bd0*/  @P0 PRMT R92, RZ, 0x5410, R91 ;  /* 0x00005410ff5c0816 */ /* 0x000fc6000000005b */
[----:B------:R-:W-:-:S04]  /*1be0*/  FMUL.FTZ R109, R78, R109 ;  /* 0x0000006d4e6d7220 */ /* 0x000fc80000410000 */
[----:B------:R-:W-:Y:S02]  /*1bf0*/  @P0 FADD.FTZ R109, R92, R109 ;  /* 0x0000006d5c6d0221 */ /* 0x000fe40000010000 */
.L_x_5162:
[----:B------:R-:W-:Y:S05]  /*1c00*/  BSYNC B1 ;  /* 0x0000000000017941 */ /* 0x000fea0003800000 */
.L_x_5160:
[----:B------:R-:W-:Y:S01]  /*1c10*/  BSSY B1, `(.L_x_5163) ;  /* 0x000000b000017945 */ /* 0x000fe20003800000 */
[----:B------:R-:W-:Y:S05]  /*1c20*/  @P4 BRA `(.L_x_5164) ;  /* 0x0000004000004947 */ /* 0x000fea0003800000 */
[----:B------:R-:W-:Y:S01]  /*1c30*/  MOV R111, RZ ;  /* 0x000000ff006f7202 */ /* 0x000fe20000000f00 */
[----:B------:R-:W-:Y:S05]  /*1c40*/  @!P0 BRA `(.L_x_5165) ;  /* 0x0000007000008947 */ /* 0x000fea0003800000 */
[----:B-----5:R-:W-:Y:S01]  /*1c50*/  PRMT R111, RZ, 0x7610, R91 ;  /* 0x00007610ff6f7816 */ /* 0x020fe2000000005b */
[----:B------:R-:W-:Y:S05]  /*1c60*/  BRA `(.L_x_5165) ;  /* 0x0000005000007947 */ /* 0x000fea0003800000 */
.L_x_5164:
[----:B-----5:R-:W-:-:S05]  /*1c70*/  PRMT R92, RZ, 0x7610, R87 ;  /* 0x00007610ff5c7816 */ /* 0x020fca0000000057 */
[----:B------:R-:W-:-:S04]  /*1c80*/  FMUL.FTZ R92, R92, c[0x0][0x1ec] ;  /* 0x00007b005c5c7a20 */ /* 0x000fc80000410000 */
[----:B------:R-:W-:Y:S01]  /*1c90*/  FMUL.FTZ R111, R79, R92 ;  /* 0x0000005c4f6f7220 */ /* 0x000fe20000410000 */
[----:B------:R-:W-:-:S05]  /*1ca0*/  @P0 PRMT R92, RZ, 0x7610, R91 ;  /* 0x00007610ff5c0816 */ /* 0x000fca000000005b */
[----:B------:R-:W-:Y:S02]  /*1cb0*/  @P0 FADD.FTZ R111, R92, R111 ;  /* 0x0000006f5c6f0221 */ /* 0x000fe40000010000 */
.L_x_5165:
[----:B------:R-:W-:Y:S05]  /*1cc0*/  BSYNC B1 ;  /* 0x0000000000017941 */ /* 0x000fea0003800000 */
.L_x_5163:
[----:B------:R-:W-:Y:S01]  /*1cd0*/  HFMA2.MMA R121, -RZ, RZ, 0, 9.5367431640625e-07 ;  /* 0x00000010ff797435 */ /* 0x000fe200000001ff */
[----:B------:R-:W-:Y:S02]  /*1ce0*/  F2FP.BF16.PACK_AB R95, R111, R109 ;  /* 0x0000006d6f5f723e */ /* 0x000fe400000010ff */
[----:B------:R-:W-:Y:S02]  /*1cf0*/  F2FP.BF16.PACK_AB R94, R107, R104 ;  /* 0x000000686b5e723e */ /* 0x000fe400000010ff */
[----:B------:R-:W-:Y:S02]  /*1d00*/  F2FP.BF16.PACK_AB R93, R105, R102 ;  /* 0x00000066695d723e */ /* 0x000fe400000010ff */
[----:B------:R-:W-:-:S03]  /*1d10*/  F2FP.BF16.PACK_AB R92, R103, R100 ;  /* 0x00000064675c723e */ /* 0x000fc600000010ff */
[----:B------:R-:W-:-:S05]  /*1d20*/  IMAD.WIDE.U32 R120, R120, R121, c[0x0][0x188] ;  /* 0x0000620078787625 */ /* 0x000fca00078e0079 */
[----:B------:R0:W-:Y:S02]  /*1d30*/  STG.E.128 [R120.64], R92 ;  /* 0x0000005c78007986 */ /* 0x0001e4000c101d04 */
.L_x_5141:
[----:B------:R-:W-:Y:S05]  /*1d40*/  BSYNC B0 ;  /* 0x0000000000007941 */ /* 0x000fea0003800000 */
.L_x_5140:
        /* <DEDUP_REMOVED lines=33> */
.L_x_5176:
[----:B0-2---:R-:W-:Y:S01]  /*1f60*/  FADD.FTZ R93, R93, R120 ;  /* 0x000000785d5d7221 */ /* 0x005fe20000010000 */
        /* <DEDUP_REMOVED lines=68> */
.L_x_5177:
        /* <DEDUP_REMOVED lines=16> */
[----:B------:R-:W-:Y:S01]  /*24b0*/  I2F R119, R120 ;  /* 0x0000007800777306 */ /* 0x000fe20000201400 */
[----:B------:R-:W0:Y:S04]  /*24c0*/  SHFL.DOWN PT, R123, R120, 0x4, 0x1f ;  /* 0x08801f00787b7f89 */ /* 0x000e2800000e0000 */
[----:B------:R-:W1:Y:S01]  /*24d0*/  @!P0 LDS.64 R92, [R121.X8] ;  /* 0x00000000795c8984 */ /* 0x000e620000008a00 */
[----:B------:R-:W-:-:S02]  /*24e0*/  ISETP.NE.AND P0, PT, RZ, UR6, PT ;  /* 0x00000006ff007c0c */ /* 0x000fc4000bf05270 */
[----:B0-----:R-:W0:Y:S01]  /*24f0*/  I2F R118, R123 ;  /* 0x0000007b00767306 */ /* 0x001e220000201400 */
[----:B------:R-:W-:-:S07]  /*2500*/  IADD3 R117, R123, R120, RZ ;  /* 0x000000787b757210 */ /* 0x000fce0007ffe0ff */
[----:B------:R-:W2:Y:S01]  /*2510*/  I2F R94, R117 ;  /* 0x00000075005e7306 */ /* 0x000ea20000201400 */
[----:B-1----:R-:W1:Y:S02]  /*2520*/  SHFL.DOWN PT, R125, R92, 0x4, 0x1f ;  /* 0x08801f005c7d7f89 */ /* 0x002e6400000e0000 */
[C---:B-1----:R-:W-:Y:S02]  /*2530*/  FADD.FTZ R122, -R125.reuse, R92 ;  /* 0x0000005c7d7a7221 */ /* 0x042fe40000010100 */
[----:B0-----:R-:W-:Y:S02]  /*2540*/  FMUL.FTZ R125, R125, R118 ;  /* 0x000000767d7d7220 */ /* 0x001fe40000410000 */
[----:B------:R-:W-:Y:S02]  /*2550*/  FMUL.FTZ R122, R122, R122 ;  /* 0x0000007a7a7a7220 */ /* 0x000fe40000410000 */
[----:B------:R-:W-:Y:S02]  /*2560*/  FFMA.FTZ R125, R119, R92, R125 ;  /* 0x0000005c777d7223 */ /* 0x000fe4000001007d */
[----:B--2---:R-:W0:Y:S01]  /*2570*/  MUFU.RCP R92, R94 ;  /* 0x0000005e005c7308 */ /* 0x004e220000001000 */
[----:B------:R-:W-:-:S02]  /*2580*/  FMUL.FTZ R119, R122, R119 ;  /* 0x000000777a777220 */ /* 0x000fc40000410000 */
[----:B------:R-:W1:Y:S02]  /*2590*/  SHFL.DOWN PT, R122, R93, 0x4, 0x1f ;  /* 0x08801f005d7a7f89 */ /* 0x000e6400000e0000 */
[----:B------:R-:W-:Y:S02]  /*25a0*/  FMUL.FTZ R123, R119, R118 ;  /* 0x00000076777b7220 */ /* 0x000fe40000410000 */
[----:B------:R-:W2:Y:S01]  /*25b0*/  SHFL.DOWN PT, R118, R117, 0x2, 0x1f ;  /* 0x08401f0075767f89 */ /* 0x000ea200000e0000 */
[----:B0-----:R-:W-:-:S05]  /*25c0*/  FMUL.FTZ R119, R92, R125 ;  /* 0x0000007d5c777220 */ /* 0x001fca0000410000 */
[----:B------:R-:W0:Y:S01]  /*25d0*/  SHFL.DOWN PT, R124, R119, 0x2, 0x1f ;  /* 0x08401f00777c7f89 */ /* 0x000e2200000e0000 */
[----:B-1----:R-:W-:Y:S02]  /*25e0*/  FADD.FTZ R121, R122, R93 ;  /* 0x0000005d7a797221 */ /* 0x002fe40000010000 */
[----:B--2---:R-:W1:Y:S01]  /*25f0*/  I2F R122, R118 ;  /* 0x00000076007a7306 */ /* 0x004e620000201400 */
[----:B------:R-:W-:Y:S01]  /*2600*/  IADD3 R120, R117, R118, RZ ;  /* 0x0000007675787210 */ /* 0x000fe20007ffe0ff */
[----:B------:R-:W-:-:S04]  /*2610*/  FFMA.FTZ R121, R92, R123, R121 ;  /* 0x0000007b5c797223 */ /* 0x000fc80000010079 */
[----:B------:R-:W2:Y:S02]  /*2620*/  SHFL.DOWN PT, R117, R120, 0x1, 0x1f ;  /* 0x08201f0078757f89 */ /* 0x000ea400000e0000 */
[----:B------:R-:W3:Y:S01]  /*2630*/  I2F R92, R120 ;  /* 0x00000078005c7306 */ /* 0x000ee20000201400 */
[----:B0-----:R-:W-:Y:S02]  /*2640*/  FADD.FTZ R123, R119, -R124 ;  /* 0x8000007c777b7221 */ /* 0x001fe40000010000 */
[----:B-1----:R-:W-:Y:S02]  /*2650*/  FMUL.FTZ R93, R124, R122 ;  /* 0x0000007a7c5d7220 */ /* 0x002fe40000410000 */
[----:B------:R-:W-:Y:S02]  /*2660*/  FMUL.FTZ R123, R123, R123 ;  /* 0x0000007b7b7b7220 */ /* 0x000fe40000410000 */
[C---:B------:R-:W-:Y:S02]  /*2670*/  FFMA.FTZ R93, R94.reuse, R119, R93 ;  /* 0x000000775e5d7223 */ /* 0x040fe4000001005d */
[----:B------:R-:W-:-:S02]  /*2680*/  FMUL.FTZ R123, R94, R123 ;  /* 0x0000007b5e7b7220 */ /* 0x000fc40000410000 */
[----:B------:R-:W0:Y:S01]  /*2690*/  SHFL.DOWN PT, R94, R121, 0x2, 0x1f ;  /* 0x08401f00795e7f89 */ /* 0x000e2200000e0000 */
[----:B---3--:R-:W1:Y:S01]  /*26a0*/  MUFU.RCP R118, R92 ;  /* 0x0000005c00767308 */ /* 0x008e620000001000 */
[----:B------:R-:W-:Y:S01]  /*26b0*/  FMUL.FTZ R123, R123, R122 ;  /* 0x0000007a7b7b7220 */ /* 0x000fe20000410000 */
[----:B--2---:R-:W-:-:S06]  /*26c0*/  IADD3 R122, R120, R117, RZ ;  /* 0x00000075787a7210 */ /* 0x004fcc0007ffe0ff */
[----:B------:R-:W-:Y:S01]  /*26d0*/  I2F R117, R117 ;  /* 0x0000007500757306 */ /* 0x000fe20000201400 */
[----:B-1----:R-:W-:Y:S02]  /*26e0*/  FMUL.FTZ R93, R118, R93 ;  /* 0x0000005d765d7220 */ /* 0x002fe40000410000 */
[----:B0-----:R-:W-:-:S04]  /*26f0*/  FADD.FTZ R119, R121, R94 ;  /* 0x0000005e79777221 */ /* 0x001fc80000010000 */
[----:B------:R-:W-:Y:S02]  /*2700*/  FFMA.FTZ R94, R118, R123, R119 ;  /* 0x0000007b765e7223 */ /* 0x000fe40000010077 */
[----:B------:R-:W0:Y:S01]  /*2710*/  SHFL.DOWN PT, R118, R93, 0x1, 0x1f ;  /* 0x08201f005d767f89 */ /* 0x000e2200000e0000 */
[----:B------:R-:W1:Y:S03]  /*2720*/  I2F R119, R122 ;  /* 0x0000007a00777306 */ /* 0x000e660000201400 */
[----:B------:R-:W2:Y:S05]  /*2730*/  SHFL.DOWN PT, R121, R94, 0x1, 0x1f ;  /* 0x08201f005e797f89 */ /* 0x000eaa00000e0000 */
[----:B-1----:R-:W1:Y:S01]  /*2740*/  MUFU.RCP R119, R119 ;  /* 0x0000007700777308 */ /* 0x002e620000001000 */
[----:B0-----:R-:W-:-:S04]  /*2750*/  FADD.FTZ R120, R93, -R118 ;  /* 0x800000765d787221 */ /* 0x001fc80000010000 */
[----:B------:R-:W-:Y:S02]  /*2760*/  FMUL.FTZ R123, R120, R120 ;  /* 0x00000078787b7220 */ /* 0x000fe40000410000 */
[----:B------:R-:W-:Y:S02]  /*2770*/  FMUL.FTZ R120, R118, R117 ;  /* 0x0000007576787220 */ /* 0x000fe40000410000 */
[C---:B------:R-:W-:Y:S02]  /*2780*/  FMUL.FTZ R118, R92.reuse, R123 ;  /* 0x0000007b5c767220 */ /* 0x040fe40000410000 */
[----:B------:R-:W-:Y:S01]  /*2790*/  FFMA.FTZ R120, R92, R93, R120 ;  /* 0x0000005d5c787223 */ /* 0x000fe20000010078 */
[----:B------:R-:W-:Y:S01]  /*27a0*/  MOV R93, c[0x0][0x1e0] ;  /* 0x00007800005d7a02 */ /* 0x000fe20000000f00 */
[----:B------:R-:W-:Y:S02]  /*27b0*/  FMUL.FTZ R118, R118, R117 ;  /* 0x0000007576767220 */ /* 0x000fe40000410000 */
[----:B-1----:R-:W-:-:S02]  /*27c0*/  FMUL.FTZ R120, R119, R120 ;  /* 0x0000007877787220 */ /* 0x002fc40000410000 */
[----:B--2---:R-:W-:-:S03]  /*27d0*/  FADD.FTZ R92, R94, R121 ;  /* 0x000000795e5c7221 */ /* 0x004fc60000010000 */
[----:B------:R-:W0:Y:S01]  /*27e0*/  SHFL.IDX PT, R117, R120, RZ, 0x1f ;  /* 0x00001fff78757589 */ /* 0x000e2200000e0000 */
[----:B------:R-:W-:-:S06]  /*27f0*/  FFMA.FTZ R92, R119, R118, R92 ;  /* 0x00000076775c7223 */ /* 0x000fcc000001005c */
[----:B------:R-:W1:Y:S01]  /*2800*/  SHFL.IDX PT, R92, R92, RZ, 0x1f ;  /* 0x00001fff5c5c7589 */ /* 0x000e6200000e0000 */
[----:B0-----:R-:W-:-:S05]  /*2810*/  FMUL.FTZ R94, R117, R117 ;  /* 0x00000075755e7220 */ /* 0x001fca0000410000 */
[----:B------:R-:W-:Y:S01]  /*2820*/  FSEL R94, R94, RZ, P0 ;  /* 0x000000ff5e5e7208 */ /* 0x000fe20000000000 */
[----:B-1----:R-:W-:-:S04]  /*2830*/  FFMA.FTZ R93, R92, R93, c[0x0][0x228] ;  /* 0x00008a005c5d7623 */ /* 0x002fc8000001005d */
[----:B------:R-:W-:Y:S01]  /*2840*/  FADD.FTZ R118, R93, R94 ;  /* 0x0000005e5d767221 */ /* 0x000fe20000010000 */
[----:B------:R-:W-:-:S04]  /*2850*/  @!P4 LEA R94, P5, R113, c[0x0][0x1a0], 0x2 ;  /* 0x00006800715eca11 */ /* 0x000fc800078a10ff */
[C---:B------:R-:W-:Y:S01]  /*2860*/  @!P4 LEA.HI.X R95, R113.reuse, c[0x0][0x1a4], R116, 0x2, P5 ;  /* 0x00006900715fca11 */ /* 0x040fe200028f1474 */
[----:B------:R-:W0:Y:S01]  /*2870*/  MUFU.RSQ R118, R118 ;  /* 0x0000007600767308 */ /* 0x000e220000001400 */
[----:B------:R-:W-:-:S03]  /*2880*/  @!P4 LEA R92, P5, R113, c[0x0][0x1a8], 0x2 ;  /* 0x00006a00715cca11 */ /* 0x000fc600078a10ff */
[----:B------:R1:W-:Y:S01]  /*2890*/  @!P4 STG.E [R94.64], R117 ;  /* 0x000000755e00c986 */ /* 0x0003e2000c101904 */
[----:B------:R-:W-:-:S05]  /*28a0*/  @!P4 LEA.HI.X R93, R113, c[0x0][0x1ac], R116, 0x2, P5 ;  /* 0x00006b00715dca11 */ /* 0x000fca00028f1474 */
[----:B0-----:R1:W-:Y:S01]  /*28b0*/  @!P4 STG.E [R92.64], R118 ;  /* 0x000000765c00c986 */ /* 0x0013e2000c101904 */
[----:B-----5:R-:W-:-:S13]  /*28c0*/  ISETP.GE.AND P4, PT, R115, 0x1, PT ;  /* 0x000000017300780c */ /* 0x020fda0003f86270 */
[----:B------:R-:W-:Y:S05]  /*28d0*/  @!P4 BRA `(.L_x_5169) ;  /* 0x000006d00000c947 */ /* 0x000fea0003800000 */
[----:B-1----:R-:W-:Y:S01]  /*28e0*/  IADD3 R115, R115, -0x1, RZ ;  /* 0xffffffff73737810 */ /* 0x002fe20007ffe0ff */
        /* <DEDUP_REMOVED lines=19> */
[----:B------:R-:W-:Y:S02]  /*2a20*/  FADD.FTZ R95, R7, -R120 ;  /* 0x80000078075f7221 */ /* 0x000fe40000010000 */
        /* <DEDUP_REMOVED lines=20> */
.L_x_5171:
[----:B------:R-:W-:Y:S05]  /*2b70*/  BSYNC B1 ;  /* 0x0000000000017941 */ /* 0x000fea0003800000 */
.L_x_5170:
        /* <DEDUP_REMOVED lines=34> */
.L_x_5173:
[----:B------:R-:W-:Y:S05]  /*2da0*/  BSYNC B1 ;  /* 0x0000000000017941 */ /* 0x000fea0003800000 */
.L_x_5172:
[----:B------:R-:W-:Y:S05]  /*2db0*/  @!P3 BRA `(.L_x_5169) ;  /* 0x000001f00000b947 */ /* 0x000fea0003800000 */
[--C-:B------:R-:W-:Y:S02]  /*2dc0*/  FADD.FTZ R125, R109, -R120.reuse ;  /* 0x800000786d7d7221 */ /* 0x100fe40000010000 */
[--C-:B0-----:R-:W-:Y:S02]  /*2dd0*/  FADD.FTZ R92, R111, -R120.reuse ;  /* 0x800000786f5c7221 */ /* 0x101fe40000010000 */
[C---:B------:R-:W-:Y:S02]  /*2de0*/  FMUL.FTZ R125, R118.reuse, R125 ;  /* 0x0000007d767d7220 */ /* 0x040fe40000410000 */
[----:B------:R-:W-:Y:S02]  /*2df0*/  FMUL.FTZ R94, R118, R92 ;  /* 0x0000005c765e7220 */ /* 0x000fe40000410000 */
[--C-:B------:R-:W-:Y:S02]  /*2e00*/  FADD.FTZ R121, R102, -R120.reuse ;  /* 0x8000007866797221 */ /* 0x100fe40000010000 */
[----:B------:R-:W-:-:S02]  /*2e10*/  FADD.FTZ R119, R105, -R120 ;  /* 0x8000007869777221 */ /* 0x000fc40000010000 */
[--C-:B------:R-:W-:Y:S02]  /*2e20*/  FADD.FTZ R117, R100, -R120.reuse ;  /* 0x8000007864757221 */ /* 0x100fe40000010000 */
[--C-:B------:R-:W-:Y:S02]  /*2e30*/  FADD.FTZ R123, R103, -R120.reuse ;  /* 0x80000078677b7221 */ /* 0x100fe40000010000 */
[--C-:B------:R-:W-:Y:S02]  /*2e40*/  FADD.FTZ R93, R104, -R120.reuse ;  /* 0x80000078685d7221 */ /* 0x100fe40000010000 */
[----:B------:R-:W-:Y:S02]  /*2e50*/  FADD.FTZ R95, R107, -R120 ;  /* 0x800000786b5f7221 */ /* 0x000fe40000010000 */
[----:B------:R-:W-:Y:S02]  /*2e60*/  FFMA.FTZ R125, R74, R125, R66 ;  /* 0x0000007d4a7d7223 */ /* 0x000fe40000010042 */
[----:B------:R-:W-:-:S02]  /*2e70*/  FFMA.FTZ R116, R75, R94, R67 ;  /* 0x0000005e4b747223 */ /* 0x000fc40000010043 */
[C---:B------:R-:W-:Y:S02]  /*2e80*/  FMUL.FTZ R121, R118.reuse, R121 ;  /* 0x0000007976797220 */ /* 0x040fe40000410000 */
[C---:B------:R-:W-:Y:S02]  /*2e90*/  FMUL.FTZ R94, R118.reuse, R119 ;  /* 0x00000077765e7220 */ /* 0x040fe40000410000 */
[C---:B------:R-:W-:Y:S02]  /*2ea0*/  FMUL.FTZ R117, R118.reuse, R117 ;  /* 0x0000007576757220 */ /* 0x040fe40000410000 */
[C---:B------:R-:W-:Y:S02]  /*2eb0*/  FMUL.FTZ R92, R118.reuse, R123 ;  /* 0x0000007b765c7220 */ /* 0x040fe40000410000 */
[C---:B------:R-:W-:Y:S02]  /*2ec0*/  FMUL.FTZ R119, R118.reuse, R93 ;  /* 0x0000005d76777220 */ /* 0x040fe40000410000 */
[----:B------:R-:W-:Y:S01]  /*2ed0*/  FMUL.FTZ R118, R118, R95 ;  /* 0x0000005f76767220 */ /* 0x000fe20000410000 */
[----:B------:R-:W-:Y:S01]  /*2ee0*/  F2FP.BF16.PACK_AB R95, R116, R125 ;  /* 0x0000007d745f723e */ /* 0x000fe200000010ff */
[----:B------:R-:W-:-:S02]  /*2ef0*/  FFMA.FTZ R93, R70, R121, R62 ;  /* 0x00000079465d7223 */ /* 0x000fc4000001003e */
[----:B------:R-:W-:Y:S02]  /*2f00*/  FFMA.FTZ R116, R71, R94, R63 ;  /* 0x0000005e47747223 */ /* 0x000fe4000001003f */
[----:B------:R-:W-:Y:S02]  /*2f10*/  FFMA.FTZ R117, R68, R117, R60 ;  /* 0x0000007544757223 */ /* 0x000fe4000001003c */
[----:B------:R-:W-:Y:S01]  /*2f20*/  FFMA.FTZ R92, R69, R92, R61 ;  /* 0x0000005c455c7223 */ /* 0x000fe2000001003d */
[----:B------:R-:W-:Y:S01]  /*2f30*/  F2FP.BF16.PACK_AB R93, R116, R93 ;  /* 0x0000005d745d723e */ /* 0x000fe200000010ff */
[----:B------:R-:W-:Y:S01]  /*2f40*/  HFMA2.MMA R116, -RZ, RZ, 0, 9.5367431640625e-07 ;  /* 0x00000010ff747435 */ /* 0x000fe200000001ff */
[----:B------:R-:W-:Y:S02]  /*2f50*/  FFMA.FTZ R119, R72, R119, R64 ;  /* 0x0000007748777223 */ /* 0x000fe40000010040 */
[----:B------:R-:W-:Y:S01]  /*2f60*/  FFMA.FTZ R118, R73, R118, R65 ;  /* 0x0000007649767223 */ /* 0x000fe20000010041 */
[----:B------:R-:W-:-:S04]  /*2f70*/  F2FP.BF16.PACK_AB R92, R92, R117 ;  /* 0x000000755c5c723e */ /* 0x000fc800000010ff */
[----:B------:R-:W-:Y:S02]  /*2f80*/  F2FP.BF16.PACK_AB R94, R118, R119 ;  /* 0x00000077765e723e */ /* 0x000fe400000010ff */
[----:B------:R-:W-:-:S05]  /*2f90*/  IMAD.WIDE.U32 R116, R115, R116, c[0x0][0x208] ;  /* 0x0000820073747625 */ /* 0x000fca00078e0074 */
[----:B------:R0:W-:Y:S02]  /*2fa0*/  STG.E.128 [R116.64], R92 ;  /* 0x0000005c74007986 */ /* 0x0001e4000c101d04 */
.L_x_5169:
[----:B-1----:R-:W-:Y:S05]  /*2fb0*/  BSYNC B0 ;  /* 0x0000000000007941 */ /* 0x002fea0003800000 */
.L_x_5168:
[----:B------:R-:W-:Y:S02]  /*2fc0*/  IADD3 R113, R113, c[0x0][0x160], RZ ;  /* 0x0000580071717a10 */ /* 0x000fe40007ffe0ff */
[----:B------:R-:W-:Y:S02]  /*2fd0*/  LOP3.LUT P4, RZ, R108, 0xff, RZ, 0xc0, !PT ;  /* 0x000000ff6cff7812 */ /* 0x000fe4000788c0ff */
[----:B------:R-:W-:Y:S02]  /*2fe0*/  ISETP.GE.AND P0, PT, R113, c[0x0][0x164], PT ;  /* 0x0000590071007a0c */ /* 0x000fe40003f06270 */
[----:B------:R-:W-:-:S11]  /*2ff0*/  SEL R108, RZ, 0x1, P4 ;  /* 0x00000001ff6c7807 */ /* 0x000fd60002000000 */
[----:B0-----:R-:W-:Y:S01]  /*3000*/  @P0 CALL.REL.NOINC `(.L_x_5174) ;  /* 0x0000001000000944 */ /* 0x001fe20003c00000 */
[----:B------:R-:W-:Y:S05]  /*3010*/  BRA `(.L_x_5175) ;  /* 0xffffd64000007947 */ /* 0x000fea000383ffff */
.L_x_5174:
[----:B------:R-:W-:Y:S05]  /*3020*/  EXIT ;  /* 0x000000000000794d */ /* 0x000fea0003800000 */
.L_x_5166:
[----:B------:R-:W-:Y:S01]  /*3030*/  HFMA2.MMA R119, -RZ, RZ, 0, 1.847743988037109375e-06 ;  /* 0x0000001fff777435 */ /* 0x000fe200000001ff */
[----:B------:R-:W-:Y:S02]  /*3040*/  MOV R121, 0x1 ;  /* 0x0000000100797802 */ /* 0x000fe40000000f00 */
[----:B------:R-:W-:Y:S02]  /*3050*/  MOV R120, 0xffffffff ;  /* 0xffffffff00787802 */ /* 0x000fe40000000f00 */
[----:B------:R-:W-:Y:S02]  /*3060*/  MOV R94, 0x3080 ;  /* 0x00003080005e7802 */ /* 0x000fe40000000f00 */
[----:B-1---5:R-:W-:Y:S05]  /*3070*/  CALL.REL.NOINC `($__internal_38_$__cuda_sm70_shflsync_bfly_p) ;  /* 0x000006a000007944 */ /* 0x022fea0003c00000 */
[----:B01----:R-:W-:Y:S05]  /*3080*/  BRA `(.L_x_5176) ;  /* 0xffffeed000007947 */ /* 0x003fea000383ffff */
.L_x_5167:
[----:B------:R-:W-:Y:S01]  /*3090*/  HFMA2.MMA R121, -RZ, RZ, 0, 1.1920928955078125e-07 ;  /* 0x00000002ff797435 */ /* 0x000fe200000001ff */
[----:B------:R-:W-:Y:S02]  /*30a0*/  MOV R119, 0x1f ;  /* 0x0000001f00777802 */ /* 0x000fe40000000f00 */
[----:B------:R-:W-:Y:S02]  /*30b0*/  MOV R120, 0xffffffff ;  /* 0xffffffff00787802 */ /* 0x000fe40000000f00 */
[----:B------:R-:W-:-:S02]  /*30c0*/  MOV R94, 0x30e0 ;  /* 0x000030e0005e7802 */ /* 0x000fc40000000f00 */
[----:B-1---5:R-:W-:Y:S05]  /*30d0*/  CALL.REL.NOINC `($__internal_38_$__cuda_sm70_shflsync_bfly_p) ;  /* 0x0000064000007944 */ /* 0x022fea0003c00000 */
[----:B0-----:R-:W-:Y:S01]  /*30e0*/  HFMA2.MMA R121, -RZ, RZ, 0, 2.384185791015625e-07 ;  /* 0x00000004ff797435 */ /* 0x001fe200000001ff */
[----:B-1----:R-:W-:Y:S01]  /*30f0*/  FADD.FTZ R93, R93, R120 ;  /* 0x000000785d5d7221 */ /* 0x002fe20000010000 */
[----:B------:R-:W-:-:S02]  /*3100*/  MOV R119, 0x1f ;  /* 0x0000001f00777802 */ /* 0x000fc40000000f00 */
[----:B------:R-:W-:Y:S02]  /*3110*/  MOV R120, 0xffffffff ;  /* 0xffffffff00787802 */ /* 0x000fe40000000f00 */
[----:B------:R-:W-:Y:S02]  /*3120*/  MOV R94, 0x3140 ;  /* 0x00003140005e7802 */ /* 0x000fe40000000f00 */
[----:B------:R-:W-:Y:S05]  /*3130*/  CALL.REL.NOINC `($__internal_38_$__cuda_sm70_shflsync_bfly_p) ;  /* 0x000005e000007944 */ /* 0x000fea0003c00000 */
[----:B0-----:R-:W-:Y:S01]  /*3140*/  HFMA2.MMA R121, -RZ, RZ, 0, 4.76837158203125e-07 ;  /* 0x00000008ff797435 */ /* 0x001fe200000001ff */
[----:B-1----:R-:W-:Y:S01]  /*3150*/  FADD.FTZ R93, R93, R120 ;  /* 0x000000785d5d7221 */ /* 0x002fe20000010000 */
[----:B------:R-:W-:Y:S02]  /*3160*/  MOV R119, 0x1f ;  /* 0x0000001f00777802 */ /* 0x000fe40000000f00 */
[----:B------:R-:W-:Y:S02]  /*3170*/  MOV R120, 0xffffffff ;  /* 0xffffffff00787802 */ /* 0x000fe40000000f00 */
[----:B------:R-:W-:Y:S02]  /*3180*/  MOV R94, 0x31a0 ;  /* 0x000031a0005e7802 */ /* 0x000fe40000000f00 */
[----:B------:R-:W-:Y:S05]  /*3190*/  CALL.REL.NOINC `($__internal_38_$__cuda_sm70_shflsync_bfly_p) ;  /* 0x0000058000007944 */ /* 0x000fea0003c00000 */
[----:B0-----:R-:W-:Y:S01]  /*31a0*/  HFMA2.MMA R121, -RZ, RZ, 0, 9.5367431640625e-07 ;  /* 0x00000010ff797435 */ /* 0x001fe200000001ff */
[----:B-1----:R-:W-:Y:S01]  /*31b0*/  FADD.FTZ R93, R93, R120 ;  /* 0x000000785d5d7221 */ /* 0x002fe20000010000 */
[----:B------:R-:W-:-:S02]  /*31c0*/  MOV R119, 0x1f ;  /* 0x0000001f00777802 */ /* 0x000fc40000000f00 */
[----:B------:R-:W-:Y:S02]  /*31d0*/  MOV R120, 0xffffffff ;  /* 0xffffffff00787802 */ /* 0x000fe40000000f00 */
[----:B------:R-:W-:Y:S02]  /*31e0*/  MOV R94, 0x3200 ;  /* 0x00003200005e7802 */ /* 0x000fe40000000f00 */
[----:B------:R-:W-:Y:S05]  /*31f0*/  CALL.REL.NOINC `($__internal_38_$__cuda_sm70_shflsync_bfly_p) ;  /* 0x0000052000007944 */ /* 0x000fea0003c00000 */
        /* <DEDUP_REMOVED lines=55> */
[----:B------:R-:W-:Y:S05]  /*3570*/  CALL.REL.NOINC `($__internal_38_$__cuda_sm70_shflsync_bfly_p) ;  /* 0x000001a000007944 */ /* 0x000fea0003c00000 */
[----:B0-----:R-:W-:Y:S01]  /*3580*/  HFMA2.MMA R121, -RZ, RZ, 0, 1.1920928955078125e-07 ;  /* 0x00000002ff797435 */ /* 0x001fe200000001ff */
[----:B-1----:R-:W-:Y:S01]  /*3590*/  FADD.FTZ R93, R93, R120 ;  /* 0x000000785d5d7221 */ /* 0x002fe20000010000 */
[----:B------:R-:W-:Y:S02]  /*35a0*/  MOV R119, 0x1f ;  /* 0x0000001f00777802 */ /* 0x000fe40000000f00 */
[----:B------:R-:W-:Y:S02]  /*35b0*/  MOV R120, 0xffffffff ;  /* 0xffffffff00787802 */ /* 0x000fe40000000f00 */
[----:B------:R-:W-:Y:S02]  /*35c0*/  MOV R94, 0x35e0 ;  /* 0x000035e0005e7802 */ /* 0x000fe40000000f00 */
[----:B------:R-:W-:Y:S05]  /*35d0*/  CALL.REL.NOINC `($__internal_38_$__cuda_sm70_shflsync_bfly_p) ;  /* 0x0000014000007944 */ /* 0x000fea0003c00000 */
[----:B0-----:R-:W-:Y:S01]  /*35e0*/  HFMA2.MMA R121, -RZ, RZ, 0, 2.384185791015625e-07 ;  /* 0x00000004ff797435 */ /* 0x001fe200000001ff */
[----:B-1----:R-:W-:Y:S01]  /*35f0*/  FADD.FTZ R93, R93, R120 ;  /* 0x000000785d5d7221 */ /* 0x002fe20000010000 */
[----:B------:R-:W-:Y:S02]  /*3600*/  MOV R119, 0x1f ;  /* 0x0000001f00777802 */ /* 0x000fe40000000f00 */
[----:B------:R-:W-:-:S02]  /*3610*/  MOV R120, 0xffffffff ;  /* 0xffffffff00787802 */ /* 0x000fc40000000f00 */
        /* <DEDUP_REMOVED lines=8> */
[----:B-1----:R-:W-:Y:S01]  /*36a0*/  FADD.FTZ R117, R93, R120 ;  /* 0x000000785d757221 */ /* 0x002fe20000010000 */
[----:B0-----:R-:W-:Y:S01]  /*36b0*/  HFMA2.MMA R121, -RZ, RZ, 0, 9.5367431640625e-07 ;  /* 0x00000010ff797435 */ /* 0x001fe200000001ff */
[----:B------:R-:W-:Y:S02]  /*36c0*/  MOV R119, 0x1f ;  /* 0x0000001f00777802 */ /* 0x000fe40000000f00 */
[----:B------:R-:W-:-:S02]  /*36d0*/  MOV R120, 0xffffffff ;  /* 0xffffffff00787802 */ /* 0x000fc40000000f00 */
[----:B------:R-:W-:Y:S02]  /*36e0*/  MOV R93, R117 ;  /* 0x00000075005d7202 */ /* 0x000fe40000000f00 */
[----:B------:R-:W-:Y:S02]  /*36f0*/  MOV R94, 0x3710 ;  /* 0x00003710005e7802 */ /* 0x000fe40000000f00 */
[----:B------:R-:W-:Y:S05]  /*3700*/  CALL.REL.NOINC `($__internal_38_$__cuda_sm70_shflsync_bfly_p) ;  /* 0x0000001000007944 */ /* 0x000fea0003c00000 */
[----:B01----:R-:W-:Y:S05]  /*3710*/  BRA `(.L_x_5177) ;  /* 0xffffec9000007947 */ /* 0x003fea000383ffff */
        .weak           $__internal_38_$__cuda_sm70_shflsync_bfly_p
        .type           $__internal_38_$__cuda_sm70_shflsync_bfly_p,@function
        .size           $__internal_38_$__cuda_sm70_shflsync_bfly_p,(.L_x_22126 - $__internal_38_$__cuda_sm70_shflsync_bfly_p)
$__internal_38_$__cuda_sm70_shflsync_bfly_p:
[----:B------:R-:W-:Y:S01]  /*3720*/  HFMA2.MMA R95, -RZ, RZ, 0, 0 ;  /* 0x00000000ff5f7435 */ /* 0x000fe200000001ff */
[----:B------:R-:W-:Y:S04]  /*3730*/  WARPSYNC R120 ;  /* 0x0000007800007348 */ /* 0x000fe80003800000 */
[----:B------:R0:W1:Y:S01]  /*3740*/  SHFL.BFLY PT, R120, R93, R121, R119 ;  /* 0x0c0000795d787389 */ /* 0x00006200000e0077 */
[----:B------:R-:W-:Y:S05]  /*3750*/  RET.REL.NODEC R94 `(_ZN10layer_norm13ln_fwd_kernelINS_13Kernel_traitsIf13__nv_bfloat16S2_S2_fjLj6144ELj1ELj1ELj8ELj16ENS_18Kernel_traits_baseILj6144EfS2_S2_S2_fjLj256EEEEELb0ELb1ELb1ELb0EEEvNS_9FwdParamsE) ;  /* 0xffffc8a05e007950 */ /* 0x000fea0003c3ffff */
.L_x_5178:
        /* <DEDUP_REMOVED lines=10> */
.L_x_22126:


//--------------------- .text._ZN10layer_norm13ln_fwd_kernelINS_13Kernel_traitsIf13__nv_bfloat16S2_S2_fjLj6144ELj1ELj1ELj8ELj16ENS_18Kernel_traits_baseILj6144EfS2_S2_S2_fjLj256EEEEELb0ELb1ELb1ELb1EEEvNS_9FwdParamsE --------------------------
	.section	.text._ZN10layer_norm13ln_fwd_kernelINS_13Kernel_traitsIf13__nv_bfloat16S2_S2_fjLj6144ELj1ELj1ELj8ELj16ENS_18Kernel_traits_baseILj6144EfS2_S2_S2_fjLj256EEEEELb0ELb1ELb1ELb1EEEvNS_9FwdParamsE,"ax",@progbits
	.sectioninfo	@"SHI_REGISTERS=128"
	.align	128
        .global         _ZN10layer_norm13ln_fwd_kernelINS_13Kernel_traitsIf13__nv_bfloat16S2_S2_fjLj6144ELj1ELj1ELj8ELj16ENS_18Kernel_traits_baseILj6144EfS2_S2_S2_fjLj256EEEEELb0ELb1ELb1ELb1EEEvNS_9FwdParamsE
        .type           _ZN10layer_norm13ln_fwd_kernelINS_13Kernel_traitsIf13__nv_bfloat16S2_S2_fjLj6144ELj1ELj1ELj8ELj16ENS_18Kernel_traits_baseILj6144EfS2_S2_S2_fjLj256EEEEELb0ELb1ELb1ELb1EEEvNS_9FwdParamsE,@function
        .size           _ZN10layer_norm13ln_fwd_kernelINS_13Kernel_traitsIf13__nv_bfloat16S2_S2_fjLj6144ELj1ELj1ELj8ELj16ENS_18Kernel_traits_baseILj6144EfS2_S2_S2_fjLj256EEEEELb0ELb1ELb1ELb1EEEvNS_9FwdParamsE,(.L_x_22127 - _ZN10layer_norm13ln_fwd_kernelINS_13Kernel_traitsIf13__nv_bfloat16S2_S2_fjLj6144ELj1ELj1ELj8ELj16ENS_18Kernel_traits_baseILj6144EfS2_S2_S2_fjLj256EEEEELb0ELb1ELb1ELb1EEEvNS_9FwdParamsE)
        .other          _ZN10layer_norm13ln_fwd_kernelINS_13Kernel_traitsIf13__nv_bfloat16S2_S2_fjLj6144ELj1ELj1ELj8ELj16ENS_18Kernel_traits_baseILj6144EfS2_S2_S2_fjLj256EEEEELb0ELb1ELb1ELb1EEEvNS_9FwdParamsE,@"STO_CUDA_ENTRY STV_DEFAULT"
_ZN10layer_norm13ln_fwd_kernelINS_13Kernel_traitsIf13__nv_bfloat16S2_S2_fjLj6144ELj1ELj1ELj8ELj16ENS_18Kernel_traits_baseILj6144EfS2_S2_S2_fjLj256EEEEELb0ELb1ELb1ELb1EEEvNS_9FwdParamsE:
.text._ZN10layer_norm13ln_fwd_kernelINS_13Kernel_traitsIf13__nv_bfloat16S2_S2_fjLj6144ELj1ELj1ELj8ELj16ENS_18Kernel_traits_baseILj6144EfS2_S2_S2_fjLj256EEEEELb0ELb1ELb1ELb1EEEvNS_9FwdParamsE:
        /* <DEDUP_REMOVED lines=50> */
.L_x_5256:
[----:B-1----:R-:W-:-:S05]  /*0320*/  MOV R6, 0x4 ;  /* 0x0000000400067802 */ /* 0x002fca0000000f00 */
[----:B------:R-:W-:-:S05]  /*0330*/  IMAD.WIDE R2, R97, R6, c[0x0][0x1d0] ;  /* 0x0000740061027625 */ /* 0x000fca00078e0206 */
[----:B------:R1:W2:Y:S01]  /*0340*/  LDG.E R8, [R2.64] ;  /* 0x0000000402087981 */ /* 0x0002a2000c1e1900 */
[----:B------:R-:W-:Y:S01]  /*0350*/  ISETP.NE.U32.AND P0, PT, RZ, c[0x0][0x180], PT ;  /* 0x00006000ff007a0c */ /* 0x000fe20003f05070 */
[C---:B------:R-:W-:Y:S01]  /*0360*/  IMAD R0, R97.reuse, c[0x0][0x168], RZ ;  /* 0x00005a0061007a24 */ /* 0x040fe200078e02ff */
[----:B------:R-:W-:Y:S02]  /*0370*/  MOV R104, RZ ;  /* 0x000000ff00687202 */ /* 0x000fe40000000f00 */
[----:B------:R-:W-:Y:S02]  /*0380*/  ISETP.NE.AND.EX P0, PT, RZ, c[0x0][0x184], PT, P0 ;  /* 0x00006100ff007a0c */ /* 0x000fe40003f05300 */
[----:B0-----:R-:W-:Y:S01]  /*0390*/  SHF.R.S32.HI R5, RZ, 0x1f, R0 ;  /* 0x0000001fff057819 */ /* 0x001fe20000011400 */
[----:B-1----:R-:W-:-:S03]  /*03a0*/  IMAD.WIDE R2, R97, R6, c[0x0][0x1d8] ;  /* 0x0000760061027625 */ /* 0x002fc600078e0206 */
[----:B------:R-:W-:-:S04]  /*03b0*/  LEA.HI R5, R5, R0, RZ, 0x3 ;  /* 0x0000000005057211 */ /* 0x000fc800078f18ff */
[----:B------:R-:W-:Y:S01]  /*03c0*/  LEA.HI.SX32 R105, R5, R96, 0x1d ;  /* 0x0000006005697211 */ /* 0x000fe200078feaff */
[----:B-----5:R0:W5:Y:S02]  /*03d0*/  LDG.E R10, [R2.64] ;  /* 0x00000004020a7981 */ /* 0x020164000c1e1900 */
[----:B------:R-:W-:Y:S02]  /*03e0*/  @P0 MOV R0, 0x10 ;  /* 0x0000001000000802 */ /* 0x000fe40000000f00 */
[----:B--2---:R-:W-:-:S13]  /*03f0*/  ISETP.GE.AND P1, PT, R8, 0x1, PT ;  /* 0x000000010800780c */ /* 0x004fda0003f26270 */
[----:B------:R-:W-:Y:S02]  /*0400*/  @P1 IADD3 R4, R8, -0x1, RZ ;  /* 0xffffffff08041810 */ /* 0x000fe40007ffe0ff */
[----:B------:R-:W-:-:S03]  /*0410*/  @P1 MOV R5, 0x10 ;  /* 0x0000001000051802 */ /* 0x000fc60000000f00 */
[----:B------:R-:W-:-:S05]  /*0420*/  @P1 IMAD R4, R4, c[0x0][0x168], RZ ;  /* 0x00005a0004041a24 */ /* 0x000fca00078e02ff */
[----:B------:R-:W-:-:S04]  /*0430*/  @P1 SHF.R.S32.HI R7, RZ, 0x1f, R4 ;  /* 0x0000001fff071819 */ /* 0x000fc80000011404 */
[----:B------:R-:W-:-:S04]  /*0440*/  @P1 LEA.HI R7, R7, R4, RZ, 0x3 ;  /* 0x0000000407071211 */ /* 0x000fc800078f18ff */
[----:B------:R-:W-:Y:S01]  /*0450*/  @P1 LEA.HI.SX32 R104, R7, R96, 0x1d ;  /* 0x0000006007681211 */ /* 0x000fe200078feaff */
        /* <DEDUP_REMOVED lines=12> */
.L_x_5180:
[----:B0----5:R-:W-:-:S05]  /*0520*/  PRMT R0, RZ, 0x5410, R88 ;  /* 0x00005410ff007816 */ /* 0x021fca0000000058 */
[----:B------:R-:W-:Y:S01]  /*0530*/  FMUL.FTZ R9, R0, c[0x0][0x1ec] ;  /* 0x00007b0000097a20 */ /* 0x000fe20000410000 */
[----:B------:R-:W-:-:S03]  /*0540*/  @P0 PRMT R0, RZ, 0x5410, R84 ;  /* 0x00005410ff000816 */ /* 0x000fc60000000054 */
[----:B------:R-:W-:-:S04]  /*0550*/  FMUL.FTZ R9, R60, R9 ;  /* 0x000000093c097220 */ /* 0x000fc80000410000 */
[----:B------:R-:W-:Y:S02]  /*0560*/  @P0 FADD.FTZ R9, R9, R0 ;  /* 0x0000000009090221 */ /* 0x000fe40000010000 */
.L_x_5181:
[----:B------:R-:W-:Y:S05]  /*0570*/  BSYNC B0 ;  /* 0x0000000000007941 */ /* 0x000fea0003800000 */
.L_x_5179:
[----:B------:R-:W-:Y:S01]  /*0580*/  BSSY B0, `(.L_x_5182) ;  /* 0x000000b000007945 */ /* 0x000fe20003800000 */
[----:B------:R-:W-:Y:S05]  /*0590*/  @P2 BRA `(.L_x_5183) ;  /* 0x0000004000002947 */ /* 0x000fea0003800000 */
[----:B------:R-:W-:Y:S01]  /*05a0*/  MOV R6, RZ ;  /* 0x000000ff00067202 */ /* 0x000fe20000000f00 */
[----:B------:R-:W-:Y:S05]  /*05b0*/  @!P0 BRA `(.L_x_5184) ;  /* 0x0000007000008947 */ /* 0x000fea0003800000 */
[----:B-----5:R-:W-:Y:S01]  /*05c0*/  PRMT R6, RZ, 0x7610, R84 ;  /* 0x00007610ff067816 */ /* 0x020fe20000000054 */
[----:B------:R-:W-:Y:S05]  /*05d0*/  BRA `(.L_x_5184) ;  /* 0x0000005000007947 */ /* 0x000fea0003800000 */
.L_x_5183:
[----:B-----5:R-:W-:Y:S02]  /*05e0*/  PRMT R0, RZ, 0x7610, R88 ;  /* 0x00007610ff007816 */ /* 0x020fe40000000058 */
[----:B------:R-:W-:-:S03]  /*05f0*/  @P0 PRMT R3, RZ, 0x7610, R84 ;  /* 0x00007610ff030816 */ /* 0x000fc60000000054 */
[----:B------:R-:W-:-:S04]  /*0600*/  FMUL.FTZ R0, R0, c[0x0][0x1ec] ;  /* 0x00007b0000007a20 */ /* 0x000fc80000410000 */
[----:B------:R-:W-:-:S04]  /*0610*/  FMUL.FTZ R6, R61, R0 ;  /* 0x000000003d067220 */ /* 0x000fc80000410000 */
[----:B------:R-:W-:Y:S02]  /*0620*/  @P0 FADD.FTZ R6, R6, R3 ;  /* 0x0000000306060221 */ /* 0x000fe40000010000 */
.L_x_5184:
[----:B------:R-:W-:Y:S05]  /*0630*/  BSYNC B0 ;  /* 0x0000000000007941 */ /* 0x000fea0003800000 */
.L_x_5182:
[----:B------:R-:W-:Y:S01]  /*0640*/  BSSY B0, `(.L_x_5185) ;  /* 0x000000b000007945 */ /* 0x000fe20003800000 */
[----:B------:R-:W-:Y:S05]  /*0650*/  @P2 BRA `(.L_x_5186) ;  /* 0x0000004000002947 */ /* 0x000fea0003800000 */
[----:B------:R-:W-:Y:S01]  /*0660*/  HFMA2.MMA R7, -RZ, RZ, 0, 0 ;  /* 0x00000000ff077435 */ /* 0x000fe200000001ff */
[----:B------:R-:W-:Y:S05]  /*0670*/  @!P0 BRA `(.L_x_5187) ;  /* 0x0000007000008947 */ /* 0x000fea0003800000 */
[----:B-----5:R-:W-:Y:S01]  /*0680*/  PRMT R7, RZ, 0x5410, R85 ;  /* 0x00005410ff077816 */ /* 0x020fe20000000055 */
[----:B------:R-:W-:Y:S05]  /*0690*/  BRA `(.L_x_5187) ;  /* 0x0000005000007947 */ /* 0x000fea0003800000 */
.L_x_5186:
[----:B-----5:R-:W-:-:S05]  /*06a0*/  PRMT R0, RZ, 0x5410, R89 ;  /* 0x00005410ff007816 */ /* 0x020fca0000000059 */
[----:B------:R-:W-:Y:S01]  /*06b0*/  FMUL.FTZ R7, R0, c[0x0][0x1ec] ;  /* 0x00007b0000077a20 */ /* 0x000fe20000410000 */
[----:B------:R-:W-:-:S03]  /*06c0*/  @P0 PRMT R0, RZ, 0x5410, R85 ;  /* 0x00005410ff000816 */ /* 0x000fc60000000055 */
[----:B------:R-:W-:-:S04]  /*06d0*/  FMUL.FTZ R7, R62, R7 ;  /* 0x000000073e077220 */ /* 0x000fc80000410000 */
[----:B------:R-:W-:Y:S02]  /*06e0*/  @P0 FADD.FTZ R7, R7, R0 ;  /* 0x0000000007070221 */ /* 0x000fe40000010000 */
.L_x_5187:
[----:B------:R-:W-:Y:S05]  /*06f0*/  BSYNC B0 ;  /* 0x0000000000007941 */ /* 0x000fea0003800000 */
.L_x_5185:
[----:B------:R-:W-:Y:S01]  /*0700*/  BSSY B0, `(.L_x_5188) ;  /* 0x000000b000007945 */ /* 0x000fe20003800000 */
[----:B------:R-:W-:Y:S05]  /*0710*/  @P2 BRA `(.L_x_5189) ;  /* 0x0000004000002947 */ /* 0x000fea0003800000 */
[----:B------:R-:W-:Y:S01]  /*0720*/  MOV R4, RZ ;  /* 0x000000ff00047202 */ /* 0x000fe20000000f00 */
[----:B------:R-:W-:Y:S05]  /*0730*/  @!P0 BRA `(.L_x_5190) ;  /* 0x0000007000008947 */ /* 0x000fea0003800000 */
[----:B-----5:R-:W-:Y:S01]  /*0740*/  PRMT R4, RZ, 0x7610, R85 ;  /* 0x00007610ff047816 */ /* 0x020fe20000000055 */
[----:B------:R-:W-:Y:S05]  /*0750*/  BRA `(.L_x_5190) ;  /* 0x0000005000007947 */ /* 0x000fea0003800000 */
.L_x_5189:
[----:B-----5:R-:W-:Y:S02]  /*0760*/  PRMT R0, RZ, 0x7610, R89 ;  /* 0x00007610ff007816 */ /* 0x020fe40000000059 */
[----:B------:R-:W-:-:S03]  /*0770*/  @P0 PRMT R3, RZ, 0x7610, R85 ;  /* 0x00007610ff030816 */ /* 0x000fc60000000055 */
[----:B------:R-:W-:-:S04]  /*0780*/  FMUL.FTZ R0, R0, c[0x0][0x1ec] ;  /* 0x00007b0000007a20 */ /* 0x000fc80000410000 */
[----:B------:R-:W-:-:S04]  /*0790*/  FMUL.FTZ R4, R63, R0 ;  /* 0x000000003f047220 */ /* 0x000fc80000410000 */
[----:B------:R-:W-:Y:S02]  /*07a0*/  @P0 FADD.FTZ R4, R4, R3 ;  /* 0x0000000304040221 */ /* 0x000fe40000010000 */
.L_x_5190:
[----:B------:R-:W-:Y:S05]  /*07b0*/  BSYNC B0 ;  /* 0x0000000000007941 */ /* 0x000fea0003800000 */
.L_x_5188:
[----:B------:R-:W-:Y:S01]  /*07c0*/  BSSY B0, `(.L_x_5191) ;  /* 0x000000b000007945 */ /* 0x000fe20003800000 */
[----:B------:R-:W-:Y:S05]  /*07d0*/  @P2 BRA `(.L_x_5192) ;  /* 0x0000004000002947 */ /* 0x000fea0003800000 */
[----:B------:R-:W-:Y:S01]  /*07e0*/  HFMA2.MMA R5, -RZ, RZ, 0, 0 ;  /* 0x00000000ff057435 */ /* 0x000fe200000001ff */
[----:B------:R-:W-:Y:S05]  /*07f0*/  @!P0 BRA `(.L_x_5193) ;  /* 0x0000007000008947 */ /* 0x000fea0003800000 */
[----:B-----5:R-:W-:Y:S01]  /*0800*/  PRMT R5, RZ, 0x5410, R86 ;  /* 0x00005410ff057816 */ /* 0x020fe20000000056 */
[----:B------:R-:W-:Y:S05]  /*0810*/  BRA `(.L_x_5193) ;  /* 0x0000005000007947 */ /* 0x000fea0003800000 */
.L_x_5192:
[----:B-----5:R-:W-:-:S05]  /*0820*/  PRMT R0, RZ, 0x5410, R90 ;  /* 0x00005410ff007816 */ /* 0x020fca000000005a */
[----:B------:R-:W-:Y:S01]  /*0830*/  FMUL.FTZ R5, R0, c[0x0][0x1ec] ;  /* 0x00007b0000057a20 */ /* 0x000fe20000410000 */
[----:B------:R-:W-:-:S03]  /*0840*/  @P0 PRMT R0, RZ, 0x5410, R86 ;  /* 0x00005410ff000816 */ /* 0x000fc60000000056 */
[----:B------:R-:W-:-:S04]  /*0850*/  FMUL.FTZ R5, R64, R5 ;  /* 0x0000000540057220 */ /* 0x000fc80000410000 */
[----:B------:R-:W-:Y:S02]  /*0860*/  @P0 FADD.FTZ R5, R5, R0 ;  /* 0x0000000005050221 */ /* 0x000fe40000010000 */
.L_x_5193:
[----:B------:R-:W-:Y:S05]  /*0870*/  BSYNC B0 ;  /* 0x0000000000007941 */ /* 0x000fea0003800000 */
.L_x_5191:
[----:B------:R-:W-:Y:S01]  /*0880*/  BSSY B0, `(.L_x_5194) ;  /* 0x000000b000007945 */ /* 0x000fe20003800000 */
[----:B------:R-:W-:Y:S05]  /*0890*/  @P2 BRA `(.L_x_5195) ;  /* 0x0000004000002947 */ /* 0x000fea0003800000 */
[----:B------:R-:W-:Y:S01]  /*08a0*/  MOV R2, RZ ;  /* 0x000000ff00027202 */ /* 0x000fe20000000f00 */
[----:B------:R-:W-:Y:S05]  /*08b0*/  @!P0 BRA `(.L_x_5196) ;  /* 0x0000007000008947 */ /* 0x000fea0003800000 */
[----:B-----5:R-:W-:Y:S01]  /*08c0*/  PRMT R2, RZ, 0x7610, R86 ;  /* 0x00007610ff027816 */ /* 0x020fe20000000056 */
[----:B------:R-:W-:Y:S05]  /*08d0*/  BRA `(.L_x_5196) ;  /* 0x0000005000007947 */ /* 0x000fea0003800000 */
.L_x_5195:
[----:B-----5:R-:W-:Y:S02]  /*08e0*/  PRMT R0, RZ, 0x7610, R90 ;  /* 0x00007610ff007816 */ /* 0x020fe4000000005a */
[----:B------:R-:W-:-:S03]  /*08f0*/  @P0 PRMT R3, RZ, 0x7610, R86 ;  /* 0x00007610ff030816 */ /* 0x000fc60000000056 */
[----:B------:R-:W-:-:S04]  /*0900*/  FMUL.FTZ R0, R0, c[0x0][0x1ec] ;  /* 0x00007b0000007a20 */ /* 0x000fc80000410000 */
[----:B------:R-:W-:-:S04]  /*0910*/  FMUL.FTZ R2, R65, R0 ;  /* 0x0000000041027220 */ /* 0x000fc80000410000 */
[----:B------:R-:W-:Y:S02]  /*0920*/  @P0 FADD.FTZ R2, R2, R3 ;  /* 0x0000000302020221 */ /* 0x000fe40000010000 */
.L_x_5196:
[----:B------:R-:W-:Y:S05]  /*0930*/  BSYNC B0 ;  /* 0x0000000000007941 */ /* 0x000fea0003800000 */
.L_x_5194:
[----:B------:R-:W-:Y:S01]  /*0940*/  BSSY B0, `(.L_x_5197) ;  /* 0x000000b000007945 */ /* 0x000fe20003800000 */
[----:B------:R-:W-:Y:S05]  /*0950*/  @P2 BRA `(.L_x_5198) ;  /* 0x0000004000002947 */ /* 0x000fea0003800000 */
[----:B------:R-:W-:Y:S01]  /*0960*/  HFMA2.MMA R3, -RZ, RZ, 0, 0 ;  /* 0x00000000ff037435 */ /* 0x000fe200000001ff */
[----:B------:R-:W-:Y:S05]  /*0970*/  @!P0 BRA `(.L_x_5199) ;  /* 0x0000007000008947 */ /* 0x000fea0003800000 */
[----:B-----5:R-:W-:Y:S01]  /*0980*/  PRMT R3, RZ, 0x5410, R87 ;  /* 0x00005410ff037816 */ /* 0x020fe20000000057 */
[----:B------:R-:W-:Y:S05]  /*0990*/  BRA `(.L_x_5199) ;  /* 0x0000005000007947 */ /* 0x000fea0003800000 */
.L_x_5198:
[----:B-----5:R-:W-:-:S05]  /*09a0*/  PRMT R0, RZ, 0x5410, R91 ;  /* 0x00005410ff007816 */ /* 0x020fca000000005b */
[----:B------:R-:W-:Y:S01]  /*09b0*/  FMUL.FTZ R3, R0, c[0x0][0x1ec] ;  /* 0x00007b0000037a20 */ /* 0x000fe20000410000 */
[----:B------:R-:W-:-:S03]  /*09c0*/  @P0 PRMT R0, RZ, 0x5410, R87 ;  /* 0x00005410ff000816 */ /* 0x000fc60000000057 */
[----:B------:R-:W-:-:S04]  /*09d0*/  FMUL.FTZ R3, R66, R3 ;  /* 0x0000000342037220 */ /* 0x000fc80000410000 */
[----:B------:R-:W-:Y:S02]  /*09e0*/  @P0 FADD.FTZ R3, R3, R0 ;  /* 0x0000000003030221 */ /* 0x000fe40000010000 */
.L_x_5199:
[----:B------:R-:W-:Y:S05]  /*09f0*/  BSYNC B0 ;  /* 0x0000000000007941 */ /* 0x000fea0003800000 */
.L_x_5197:
[----:B------:R-:W-:Y:S01]  /*0a00*/  BSSY B0, `(.L_x_5200) ;  /* 0x000000b000007945 */ /* 0x000fe20003800000 */
[----:B------:R-:W-:Y:S05]  /*0a10*/  @P2 BRA `(.L_x_5201) ;  /* 0x0000004000002947 */ /* 0x000fea0003800000 */
[----:B------:R-:W-:Y:S01]  /*0a20*/  MOV R0, RZ ;  /* 0x000000ff00007202 */ /* 0x000fe20000000f00 */
[----:B------:R-:W-:Y:S05]  /*0a30*/  @!P0 BRA `(.L_x_5202) ;  /* 0x0000007000008947 */ /* 0x000fea0003800000 */
[----:B-----5:R-:W-:Y:S01]  /*0a40*/  PRMT R0, RZ, 0x7610, R87 ;  /* 0x00007610ff007816 */ /* 0x020fe20000000057 */
[----:B------:R-:W-:Y:S05]  /*0a50*/  BRA `(.L_x_5202) ;  /* 0x0000005000007947 */ /* 0x000fea0003800000 */
.L_x_5201:
[----:B-----5:R-:W-:Y:S02]  /*0a60*/  PRMT R0, RZ, 0x7610, R91 ;  /* 0x00007610ff007816 */ /* 0x020fe4000000005b */
[----:B------:R-:W-:-:S03]  /*0a70*/  @P0 PRMT R93, RZ, 0x7610, R87 ;  /* 0x00007610ff5d0816 */ /* 0x000fc60000000057 */
[----:B------:R-:W-:-:S04]  /*0a80*/  FMUL.FTZ R0, R0, c[0x0][0x1ec] ;  /* 0x00007b0000007a20 */ /* 0x000fc80000410000 */
[----:B------:R-:W-:-:S04]  /*0a90*/  FMUL.FTZ R0, R67, R0 ;  /* 0x0000000043007220 */ /* 0x000fc80000410000 */
[----:B------:R-:W-:Y:S02]  /*0aa0*/  @P0 FADD.FTZ R0, R0, R93 ;  /* 0x0000005d00000221 */ /* 0x000fe40000010000 */
.L_x_5202:
[----:B------:R-:W-:Y:S05]  /*0ab0*/  BSYNC B0 ;  /* 0x0000000000007941 */ /* 0x000fea0003800000 */
.L_x_5200:
        /* <DEDUP_REMOVED lines=15> */
[----:B------:R-:W-:Y:S01]  /*0bb0*/  MOV R107, RZ ;  /* 0x000000ff006b7202 */ /* 0x000fe20000000f00 */
[----:B------:R-:W-:Y:S05]  /*0bc0*/  @!P0 BRA `(.L_x_5205) ;  /* 0x0000007000008947 */ /* 0x000fea0003800000 */
[----:B-----5:R-:W-:Y:S01]  /*0bd0*/  PRMT R107, RZ, 0x5410, R84 ;  /* 0x00005410ff6b7816 */ /* 0x020fe20000000054 */
[----:B------:R-:W-:Y:S05]  /*0be0*/  BRA `(.L_x_5205) ;  /* 0x0000005000007947 */ /* 0x000fea0003800000 */
.L_x_5204:
[----:B0----5:R-:W-:-:S05]  /*0bf0*/  PRMT R92, RZ, 0x5410, R88 ;  /* 0x00005410ff5c7816 */ /* 0x021fca0000000058 */
[----:B------:R-:W-:Y:S01]  /*0c00*/  FMUL.FTZ R107, R92, c[0x0][0x1ec] ;  /* 0x00007b005c6b7a20 */ /* 0x000fe20000410000 */
[----:B------:R-:W-:-:S03]  /*0c10*/  @P0 PRMT R92, RZ, 0x5410, R84 ;  /* 0x00005410ff5c0816 */ /* 0x000fc60000000054 */
[----:B------:R-:W-:-:S04]  /*0c20*/  FMUL.FTZ R107, R68, R107 ;  /* 0x0000006b446b7220 */ /* 0x000fc80000410000 */
[----:B------:R-:W-:Y:S02]  /*0c30*/  @P0 FADD.FTZ R107, R92, R107 ;  /* 0x0000006b5c6b0221 */ /* 0x000fe40000010000 */
.L_x_5205:
[----:B------:R-:W-:Y:S05]  /*0c40*/  BSYNC B0 ;  /* 0x0000000000007941 */ /* 0x000fea0003800000 */
.L_x_5203:
[----:B------:R-:W-:Y:S01]  /*0c50*/  BSSY B0, `(.L_x_5206) ;  /* 0x000000b000007945 */ /* 0x000fe20003800000 */
[----:B------:R-:W-:Y:S05]  /*0c60*/  @P2 BRA `(.L_x_5207) ;  /* 0x0000004000002947 */ /* 0x000fea0003800000 */
[----:B------:R-:W-:Y:S01]  /*0c70*/  MOV R106, RZ ;  /* 0x000000ff006a7202 */ /* 0x000fe20000000f00 */
[----:B------:R-:W-:Y:S05]  /*0c80*/  @!P0 BRA `(.L_x_5208) ;  /* 0x0000007000008947 */ /* 0x000fea0003800000 */
[----:B-----5:R-:W-:Y:S01]  /*0c90*/  PRMT R106, RZ, 0x7610, R84 ;  /* 0x00007610ff6a7816 */ /* 0x020fe20000000054 */
[----:B------:R-:W-:Y:S05]  /*0ca0*/  BRA `(.L_x_5208) ;  /* 0x0000005000007947 */ /* 0x000fea0003800000 */
.L_x_5207:
[----:B0----5:R-:W-:Y:S02]  /*0cb0*/  PRMT R92, RZ, 0x7610, R88 ;  /* 0x00007610ff5c7816 */ /* 0x021fe40000000058 */
[----:B------:R-:W-:-:S03]  /*0cc0*/  @P0 PRMT R93, RZ, 0x7610, R84 ;  /* 0x00007610ff5d0816 */ /* 0x000fc60000000054 */
[----:B------:R-:W-:-:S04]  /*0cd0*/  FMUL.FTZ R92, R92, c[0x0][0x1ec] ;  /* 0x00007b005c5c7a20 */ /* 0x000fc80000410000 */
[----:B------:R-:W-:-:S04]  /*0ce0*/  FMUL.FTZ R106, R69, R92 ;  /* 0x0000005c456a7220 */ /* 0x000fc80000410000 */
[----:B------:R-:W-:Y:S02]  /*0cf0*/  @P0 FADD.FTZ R106, R93, R106 ;  /* 0x0000006a5d6a0221 */ /* 0x000fe40000010000 */
.L_x_5208:
[----:B------:R-:W-:Y:S05]  /*0d00*/  BSYNC B0 ;  /* 0x0000000000007941 */ /* 0x000fea0003800000 */
.L_x_5206:
[----:B------:R-:W-:Y:S01]  /*0d10*/  BSSY B0, `(.L_x_5209) ;  /* 0x000000b000007945 */ /* 0x000fe20003800000 */
[----:B------:R-:W-:Y:S05]  /*0d20*/  @P2 BRA `(.L_x_5210) ;  /* 0x0000004000002947 */ /* 0x000fea0003800000 */
[----:B0-----:R-:W-:Y:S01]  /*0d30*/  HFMA2.MMA R103, -RZ, RZ, 0, 0 ;  /* 0x00000000ff677435 */ /* 0x001fe200000001ff */
[----:B------:R-:W-:Y:S05]  /*0d40*/  @!P0 BRA `(.L_x_5211) ;  /* 0x0000007000008947 */ /* 0x000fea0003800000 */
[----:B-----5:R-:W-:Y:S01]  /*0d50*/  PRMT R103, RZ, 0x5410, R85 ;  /* 0x00005410ff677816 */ /* 0x020fe20000000055 */
[----:B------:R-:W-:Y:S05]  /*0d60*/  BRA `(.L_x_5211) ;  /* 0x0000005000007947 */ /* 0x000fea0003800000 */
.L_x_5210:
[----:B0----5:R-:W-:-:S05]  /*0d70*/  PRMT R92, RZ, 0x5410, R89 ;  /* 0x00005410ff5c7816 */ /* 0x021fca0000000059 */
[----:B------:R-:W-:Y:S01]  /*0d80*/  FMUL.FTZ R103, R92, c[0x0][0x1ec] ;  /* 0x00007b005c677a20 */ /* 0x000fe20000410000 */
[----:B------:R-:W-:-:S03]  /*0d90*/  @P0 PRMT R92, RZ, 0x5410, R85 ;  /* 0x00005410ff5c0816 */ /* 0x000fc60000000055 */
[----:B------:R-:W-:-:S04]  /*0da0*/  FMUL.FTZ R103, R70, R103 ;  /* 0x0000006746677220 */ /* 0x000fc80000410000 */
[----:B------:R-:W-:Y:S02]  /*0db0*/  @P0 FADD.FTZ R103, R92, R103 ;  /* 0x000000675c670221 */ /* 0x000fe40000010000 */
.L_x_5211:
[----:B------:R-:W-:Y:S05]  /*0dc0*/  BSYNC B0 ;  /* 0x0000000000007941 */ /* 0x000fea0003800000 */
.L_x_5209:
[----:B------:R-:W-:Y:S01]  /*0dd0*/  BSSY B0, `(.L_x_5212) ;  /* 0x000000b000007945 */ /* 0x000fe20003800000 */
[----:B------:R-:W-:Y:S05]  /*0de0*/  @P2 BRA `(.L_x_5213) ;  /* 0x0000004000002947 */ /* 0x000fea0003800000 */
[----:B------:R-:W-:Y:S01]  /*0df0*/  MOV R102, RZ ;  /* 0x000000ff00667202 */ /* 0x000fe20000000f00 */
[----:B------:R-:W-:Y:S05]  /*0e00*/  @!P0 BRA `(.L_x_5214) ;  /* 0x0000007000008947 */ /* 0x000fea0003800000 */
[----:B-----5:R-:W-:Y:S01]  /*0e10*/  PRMT R102, RZ, 0x7610, R85 ;  /* 0x00007610ff667816 */ /* 0x020fe20000000055 */
[----:B------:R-:W-:Y:S05]  /*0e20*/  BRA `(.L_x_5214) ;  /* 0x0000005000007947 */ /* 0x000fea0003800000 */
.L_x_5213:
[----:B-----5:R-:W-:Y:S02]  /*0e30*/  PRMT R92, RZ, 0x7610, R89 ;  /* 0x00007610ff5c7816 */ /* 0x020fe40000000059 */
[----:B------:R-:W-:-:S03]  /*0e40*/  @P0 PRMT R93, RZ, 0x7610, R85 ;  /* 0x00007610ff5d0816 */ /* 0x000fc60000000055 */
[----:B------:R-:W-:-:S04]  /*0e50*/  FMUL.FTZ R92, R92, c[0x0][0x1ec] ;  /* 0x00007b005c5c7a20 */ /* 0x000fc80000410000 */
[----:B------:R-:W-:-:S04]  /*0e60*/  FMUL.FTZ R102, R71, R92 ;  /* 0x0000005c47667220 */ /* 0x000fc80000410000 */
[----:B------:R-:W-:Y:S02]  /*0e70*/  @P0 FADD.FTZ R102, R93, R102 ;  /* 0x000000665d660221 */ /* 0x000fe40000010000 */
.L_x_5214:
[----:B------:R-:W-:Y:S05]  /*0e80*/  BSYNC B0 ;  /* 0x0000000000007941 */ /* 0x000fea0003800000 */
.L_x_5212:
[----:B------:R-:W-:Y:S01]  /*0e90*/  BSSY B0, `(.L_x_5215) ;  /* 0x000000b000007945 */ /* 0x000fe20003800000 */
[----:B------:R-:W-:Y:S05]  /*0ea0*/  @P2 BRA `(.L_x_5216) ;  /* 0x0000004000002947 */ /* 0x000fea0003800000 */
[----:B------:R-:W-:Y:S01]  /*0eb0*/  HFMA2.MMA R101, -RZ, RZ, 0, 0 ;  /* 0x00000000ff657435 */ /* 0x000fe200000001ff */
[----:B------:R-:W-:Y:S05]  /*0ec0*/  @!P0 BRA `(.L_x_5217) ;  /* 0x0000007000008947 */ /* 0x000fea0003800000 */
[----:B-----5:R-:W-:Y:S01]  /*0ed0*/  PRMT R101, RZ, 0x5410, R86 ;  /* 0x00005410ff657816 */ /* 0x020fe20000000056 */
[----:B------:R-:W-:Y:S05]  /*0ee0*/  BRA `(.L_x_5217) ;  /* 0x0000005000007947 */ /* 0x000fea0003800000 */
.L_x_5216:
[----:B-----5:R-:W-:-:S05]  /*0ef0*/  PRMT R92, RZ, 0x5410, R90 ;  /* 0x00005410ff5c7816 */ /* 0x020fca000000005a */
[----:B------:R-:W-:Y:S01]  /*0f00*/  FMUL.FTZ R101, R92, c[0x0][0x1ec] ;  /* 0x00007b005c657a20 */ /* 0x000fe20000410000 */
[----:B------:R-:W-:-:S03]  /*0f10*/  @P0 PRMT R92, RZ, 0x5410, R86 ;  /* 0x00005410ff5c0816 */ /* 0x000fc60000000056 */
[----:B------:R-:W-:-:S04]  /*0f20*/  FMUL.FTZ R101, R72, R101 ;  /* 0x0000006548657220 */ /* 0x000fc80000410000 */
[----:B------:R-:W-:Y:S02]  /*0f30*/  @P0 FADD.FTZ R101, R92, R101 ;  /* 0x000000655c650221 */ /* 0x000fe40000010000 */
.L_x_5217:
[----:B------:R-:W-:Y:S05]  /*0f40*/  BSYNC B0 ;  /* 0x0000000000007941 */ /* 0x000fea0003800000 */
.L_x_5215:
[----:B------:R-:W-:Y:S01]  /*0f50*/  BSSY B0, `(.L_x_5218) ;  /* 0x000000b000007945 */ /* 0x000fe20003800000 */
[----:B------:R-:W-:Y:S05]  /*0f60*/  @P2 BRA `(.L_x_5219) ;  /* 0x0000004000002947 */ /* 0x000fea0003800000 */
[----:B------:R-:W-:Y:S01]  /*0f70*/  MOV R100, RZ ;  /* 0x000000ff00647202 */ /* 0x000fe20000000f00 */
[----:B------:R-:W-:Y:S05]  /*0f80*/  @!P0 BRA `(.L_x_5220) ;  /* 0x0000007000008947 */ /* 0x000fea0003800000 */
[----:B-----5:R-:W-:Y:S01]  /*0f90*/  PRMT R100, RZ, 0x7610, R86 ;  /* 0x00007610ff647816 */ /* 0x020fe20000000056 */
[----:B------:R-:W-:Y:S05]  /*0fa0*/  BRA `(.L_x_5220) ;  /* 0x0000005000007947 */ /* 0x000fea0003800000 */
.L_x_5219:
[----:B-----5:R-:W-:Y:S02]  /*0fb0*/  PRMT R92, RZ, 0x7610, R90 ;  /* 0x00007610ff5c7816 */ /* 0x020fe4000000005a */
[----:B------:R-:W-:-:S03]  /*0fc0*/  @P0 PRMT R93, RZ, 0x7610, R86 ;  /* 0x00007610ff5d0816 */ /* 0x000fc60000000056 */
[----:B------:R-:W-:-:S04]  /*0fd0*/  FMUL.FTZ R92, R92, c[0x0][0x1ec] ;  /* 0x00007b005c5c7a20 */ /* 0x000fc80000410000 */
[----:B------:R-:W-:-:S04]  /*0fe0*/  FMUL.FTZ R100, R73, R92 ;  /* 0x0000005c49647220 */ /* 0x000fc80000410000 */
[----:B------:R-:W-:Y:S02]  /*0ff0*/  @P0 FADD.FTZ R100, R93, R100 ;  /* 0x000000645d640221 */ /* 0x000fe40000010000 */
.L_x_5220:
[----:B------:R-:W-:Y:S05]  /*1000*/  BSYNC B0 ;  /* 0x0000000000007941 */ /* 0x000fea0003800000 */
.L_x_5218:
[----:B------:R-:W-:Y:S01]  /*1010*/  BSSY B0, `(.L_x_5221) ;  /* 0x000000b000007945 */ /* 0x000fe20003800000 */
[----:B------:R-:W-:Y:S05]  /*1020*/  @P2 BRA `(.L_x_5222) ;  /* 0x0000004000002947 */ /* 0x000fea0003800000 */
[----:B------:R-:W-:Y:S01]  /*1030*/  HFMA2.MMA R99, -RZ, RZ, 0, 0 ;  /* 0x00000000ff637435 */ /* 0x000fe200000001ff */
[----:B------:R-:W-:Y:S05]  /*1040*/  @!P0 BRA `(.L_x_5223) ;  /* 0x0000007000008947 */ /* 0x000fea0003800000 */
[----:B-----5:R-:W-:Y:S01]  /*1050*/  PRMT R99, RZ, 0x5410, R87 ;  /* 0x00005410ff637816 */ /* 0x020fe20000000057 */
[----:B------:R-:W-:Y:S05]  /*1060*/  BRA `(.L_x_5223) ;  /* 0x0000005000007947 */ /* 0x000fea0003800000 */
.L_x_5222:
[----:B-----5:R-:W-:-:S05]  /*1070*/  PRMT R92, RZ, 0x5410, R91 ;  /* 0x00005410ff5c7816 */ /* 0x020fca000000005b */
[----:B------:R-:W-:Y:S01]  /*1080*/  FMUL.FTZ R99, R92, c[0x0][0x1ec] ;  /* 0x00007b005c637a20 */ /* 0x000fe20000410000 */
[----:B------:R-:W-:-:S03]  /*1090*/  @P0 PRMT R92, RZ, 0x5410, R87 ;  /* 0x00005410ff5c0816 */ /* 0x000fc60000000057 */
[----:B------:R-:W-:-:S04]  /*10a0*/  FMUL.FTZ R99, R74, R99 ;  /* 0x000000634a637220 */ /* 0x000fc80000410000 */
[----:B------:R-:W-:Y:S02]  /*10b0*/  @P0 FADD.FTZ R99, R92, R99 ;  /* 0x000000635c630221 */ /* 0x000fe40000010000 */
.L_x_5223:
[----:B------:R-:W-:Y:S05]  /*10c0*/  BSYNC B0 ;  /* 0x0000000000007941 */ /* 0x000fea0003800000 */
.L_x_5221:
[----:B------:R-:W-:Y:S01]  /*10d0*/  BSSY B0, `(.L_x_5224) ;  /* 0x000000b000007945 */ /* 0x000fe20003800000 */
[----:B------:R-:W-:Y:S05]  /*10e0*/  @P2 BRA `(.L_x_5225) ;  /* 0x0000004000002947 */ /* 0x000fea0003800000 */
[----:B------:R-:W-:Y:S01]  /*10f0*/  MOV R98, RZ ;  /* 0x000000ff00627202 */ /* 0x000fe20000000f00 */
[----:B------:R-:W-:Y:S05]  /*1100*/  @!P0 BRA `(.L_x_5226) ;  /* 0x0000007000008947 */ /* 0x000fea0003800000 */
[----:B-----5:R-:W-:Y:S01]  /*1110*/  PRMT R98, RZ, 0x7610, R87 ;  /* 0x00007610ff627816 */ /* 0x020fe20000000057 */
[----:B------:R-:W-:Y:S05]  /*1120*/  BRA `(.L_x_5226) ;  /* 0x0000005000007947 */ /* 0x000fea0003800000 */
.L_x_5225:
[----:B-----5:R-:W-:Y:S02]  /*1130*/  PRMT R92, RZ, 0x7610, R91 ;  /* 0x00007610ff5c7816 */ /* 0x020fe4000000005b */
[----:B------:R-:W-:-:S03]  /*1140*/  @P0 PRMT R93, RZ, 0x7610, R87 ;  /* 0x00007610ff5d0816 */ /* 0x000fc60000000057 */
[----:B------:R-:W-:-:S04]  /*1150*/  FMUL.FTZ R92, R92, c[0x0][0x1ec] ;  /* 0x00007b005c5c7a20 */ /* 0x000fc80000410000 */
[----:B------:R-:W-:-:S04]  /*1160*/  FMUL.FTZ R98, R75, R92 ;  /* 0x0000005c4b627220 */ /* 0x000fc80000410000 */
[----:B------:R-:W-:Y:S02]  /*1170*/  @P0 FADD.FTZ R98, R93, R98 ;  /* 0x000000625d620221 */ /* 0x000fe40000010000 */
.L_x_5226:
[----:B------:R-:W-:Y:S05]  /*1180*/  BSYNC B0 ;  /* 0x0000000000007941 */ /* 0x000fea0003800000 */
.L_x_5224:
[----:B------:R-:W-:Y:S01]  /*1190*/  IADD3 R125, R105, 0x200, RZ ;  /* 0x00000200697d7810 */ /* 0x000fe20007ffe0ff */
[-C--:B------:R-:W-:Y:S01]  /*11a0*/  IMAD.WIDE.U32 R110, R111, R112.reuse, c[0x0][0x188] ;  /* 0x000062006f6e7625 */ /* 0x080fe200078e0070 */
[----:B------:R-:W-:Y:S02]  /*11b0*/  @P1 IADD3 R109, R104, 0x200, RZ ;  /* 0x00000200686d1810 */ /* 0x000fe40007ffe0ff */
[----:B------:R-:W-:Y:S01]  /*11c0*/  F2FP.BF16.PACK_AB R95, R98, R99 ;  /* 0x00000063625f723e */ /* 0x000fe200000010ff */
[-C--:B------:R-:W-:Y:S01]  /*11d0*/  @P0 IMAD.WIDE.U32 R104, R125, R112.reuse, c[0x0][0x180] ;  /* 0x000060007d680625 */ /* 0x080fe200078e0070 */
        /* <DEDUP_REMOVED lines=13> */
.L_x_5228:
[----:B0----5:R-:W-:-:S05]  /*12b0*/  PRMT R92, RZ, 0x5410, R88 ;  /* 0x00005410ff5c7816 */ /* 0x021fca0000000058 */
[----:B------:R-:W-:Y:S01]  /*12c0*/  FMUL.FTZ R109, R92, c[0x0][0x1ec] ;  /* 0x00007b005c6d7a20 */ /* 0x000fe20000410000 */
[----:B------:R-:W-:-:S03]  /*12d0*/  @P0 PRMT R92, RZ, 0x5410, R84 ;  /* 0x00005410ff5c0816 */ /* 0x000fc60000000054 */
[----:B------:R-:W-:-:S04]  /*12e0*/  FMUL.FTZ R109, R76, R109 ;  /* 0x0000006d4c6d7220 */ /* 0x000fc80000410000 */
[----:B------:R-:W-:Y:S02]  /*12f0*/  @P0 FADD.FTZ R109, R92, R109 ;  /* 0x0000006d5c6d0221 */ /* 0x000fe40000010000 */
.L_x_5229:
[----:B------:R-:W-:Y:S05]  /*1300*/  BSYNC B0 ;  /* 0x0000000000007941 */ /* 0x000fea0003800000 */
.L_x_5227:
[----:B------:R-:W-:Y:S01]  /*1310*/  BSSY B0, `(.L_x_5230) ;  /* 0x000000b000007945 */ /* 0x000fe20003800000 */
[----:B------:R-:W-:Y:S05]  /*1320*/  @P2 BRA `(.L_x_5231) ;  /* 0x0000004000002947 */ /* 0x000fea0003800000 */
[----:B------:R-:W-:Y:S01]  /*1330*/  MOV R111, RZ ;  /* 0x000000ff006f7202 */ /* 0x000fe20000000f00 */
[----:B------:R-:W-:Y:S05]  /*1340*/  @!P0 BRA `(.L_x_5232) ;  /* 0x0000007000008947 */ /* 0x000fea0003800000 */
[----:B-----5:R-:W-:Y:S01]  /*1350*/  PRMT R111, RZ, 0x7610, R84 ;  /* 0x00007610ff6f7816 */ /* 0x020fe20000000054 */
[----:B------:R-:W-:Y:S05]  /*1360*/  BRA `(.L_x_5232) ;  /* 0x0000005000007947 */ /* 0x000fea0003800000 */
.L_x_5231:
[----:B-----5:R-:W-:-:S05]  /*1370*/  PRMT R92, RZ, 0x7610, R88 ;  /* 0x00007610ff5c7816 */ /* 0x020fca0000000058 */
[----:B------:R-:W-:-:S04]  /*1380*/  FMUL.FTZ R92, R92, c[0x0][0x1ec] ;  /* 0x00007b005c5c7a20 */ /* 0x000fc80000410000 */
[----:B------:R-:W-:Y:S01]  /*1390*/  FMUL.FTZ R111, R77, R92 ;  /* 0x0000005c4d6f7220 */ /* 0x000fe20000410000 */
[----:B------:R-:W-:-:S05]  /*13a0*/  @P0 PRMT R92, RZ, 0x7610, R84 ;  /* 0x00007610ff5c0816 */ /* 0x000fca0000000054 */
[----:B------:R-:W-:Y:S02]  /*13b0*/  @P0 FADD.FTZ R111, R92, R111 ;  /* 0x0000006f5c6f0221 */ /* 0x000fe40000010000 */
.L_x_5232:
[----:B------:R-:W-:Y:S05]  /*13c0*/  BSYNC B0 ;  /* 0x0000000000007941 */ /* 0x000fea0003800000 */
.L_x_5230:
[----:B------:R-:W-:Y:S01]  /*13d0*/  BSSY B0, `(.L_x_5233) ;  /* 0x000000b000007945 */ /* 0x000fe20003800000 */
[----:B------:R-:W-:Y:S05]  /*13e0*/  @P2 BRA `(.L_x_5234) ;  /* 0x0000004000002947 */ /* 0x000fea0003800000 */
[----:B------:R-:W-:Y:S01]  /*13f0*/  HFMA2.MMA R113, -RZ, RZ, 0, 0 ;  /* 0x00000000ff717435 */ /* 0x000fe200000001ff */
[----:B------:R-:W-:Y:S05]  /*1400*/  @!P0 BRA `(.L_x_5235) ;  /* 0x0000007000008947 */ /* 0x000fea0003800000 */
[----:B-----5:R-:W-:Y:S01]  /*1410*/  PRMT R113, RZ, 0x5410, R85 ;  /* 0x00005410ff717816 */ /* 0x020fe20000000055 */
[----:B------:R-:W-:Y:S05]  /*1420*/  BRA `(.L_x_5235) ;  /* 0x0000005000007947 */ /* 0x000fea0003800000 */
.L_x_5234:
[----:B-----5:R-:W-:-:S05]  /*1430*/  PRMT R92, RZ, 0x5410, R89 ;  /* 0x00005410ff5c7816 */ /* 0x020fca0000000059 */
[----:B------:R-:W-:Y:S01]  /*1440*/  FMUL.FTZ R113, R92, c[0x0][0x1ec] ;  /* 0x00007b005c717a20 */ /* 0x000fe20000410000 */
[----:B------:R-:W-:-:S03]  /*1450*/  @P0 PRMT R92, RZ, 0x5410, R85 ;  /* 0x00005410ff5c0816 */ /* 0x000fc60000000055 */
[----:B------:R-:W-:-:S04]  /*1460*/  FMUL.FTZ R113, R78, R113 ;  /* 0x000000714e717220 */ /* 0x000fc80000410000 */
[----:B------:R-:W-:Y:S02]  /*1470*/  @P0 FADD.FTZ R113, R92, R113 ;  /* 0x000000715c710221 */ /* 0x000fe40000010000 */
.L_x_5235:
[----:B------:R-:W-:Y:S05]  /*1480*/  BSYNC B0 ;  /* 0x0000000000007941 */ /* 0x000fea0003800000 */
.L_x_5233:
[----:B------:R-:W-:Y:S01]  /*1490*/  BSSY B0, `(.L_x_5236) ;  /* 0x000000b000007945 */ /* 0x000fe20003800000 */
[----:B------:R-:W-:Y:S05]  /*14a0*/  @P2 BRA `(.L_x_5237) ;  /* 0x0000004000002947 */ /* 0x000fea0003800000 */
[----:B------:R-:W-:Y:S01]  /*14b0*/  MOV R115, RZ ;  /* 0x000000ff00737202 */ /* 0x000fe20000000f00 */
[----:B------:R-:W-:Y:S05]  /*14c0*/  @!P0 BRA `(.L_x_5238) ;  /* 0x0000007000008947 */ /* 0x000fea0003800000 */
[----:B-----5:R-:W-:Y:S01]  /*14d0*/  PRMT R115, RZ, 0x7610, R85 ;  /* 0x00007610ff737816 */ /* 0x020fe20000000055 */
[----:B------:R-:W-:Y:S05]  /*14e0*/  BRA `(.L_x_5238) ;  /* 0x0000005000007947 */ /* 0x000fea0003800000 */
.L_x_5237:
[----:B-----5:R-:W-:-:S05]  /*14f0*/  PRMT R92, RZ, 0x7610, R89 ;  /* 0x00007610ff5c7816 */ /* 0x020fca0000000059 */
[----:B------:R-:W-:-:S04]  /*1500*/  FMUL.FTZ R92, R92, c[0x0][0x1ec] ;  /* 0x00007b005c5c7a20 */ /* 0x000fc80000410000 */
[----:B------:R-:W-:Y:S01]  /*1510*/  FMUL.FTZ R115, R79, R92 ;  /* 0x0000005c4f737220 */ /* 0x000fe20000410000 */
[----:B------:R-:W-:-:S05]  /*1520*/  @P0 PRMT R92, RZ, 0x7610, R85 ;  /* 0x00007610ff5c0816 */ /* 0x000fca0000000055 */
[----:B------:R-:W-:Y:S02]  /*1530*/  @P0 FADD.FTZ R115, R92, R115 ;  /* 0x000000735c730221 */ /* 0x000fe40000010000 */
.L_x_5238:
[----:B------:R-:W-:Y:S05]  /*1540*/  BSYNC B0 ;  /* 0x0000000000007941 */ /* 0x000fea0003800000 */
.L_x_5236:
[----:B------:R-:W-:Y:S01]  /*1550*/  BSSY B0, `(.L_x_5239) ;  /* 0x000000b000007945 */ /* 0x000fe20003800000 */
[----:B------:R-:W-:Y:S05]  /*1560*/  @P2 BRA `(.L_x_5240) ;  /* 0x0000004000002947 */ /* 0x000fea0003800000 */
[----:B------:R-:W-:Y:S01]  /*1570*/  HFMA2.MMA R117, -RZ, RZ, 0, 0 ;  /* 0x00000000ff757435 */ /* 0x000fe200000001ff */
[----:B------:R-:W-:Y:S05]  /*1580*/  @!P0 BRA `(.L_x_5241) ;  /* 0x0000007000008947 */ /* 0x000fea0003800000 */
[----:B-----5:R-:W-:Y:S01]  /*1590*/  PRMT R117, RZ, 0x5410, R86 ;  /* 0x00005410ff757816 */ /* 0x020fe20000000056 */
[----:B------:R-:W-:Y:S05]  /*15a0*/  BRA `(.L_x_5241) ;  /* 0x0000005000007947 */ /* 0x000fea0003800000 */
.L_x_5240:
[----:B-----5:R-:W-:-:S05]  /*15b0*/  PRMT R92, RZ, 0x5410, R90 ;  /* 0x00005410ff5c7816 */ /* 0x020fca000000005a */
[----:B------:R-:W-:Y:S01]  /*15c0*/  FMUL.FTZ R117, R92, c[0x0][0x1ec] ;  /* 0x00007b005c757a20 */ /* 0x000fe20000410000 */
[----:B------:R-:W-:-:S03]  /*15d0*/  @P0 PRMT R92, RZ, 0x5410, R86 ;  /* 0x00005410ff5c0816 */ /* 0x000fc60000000056 */
[----:B------:R-:W-:-:S04]  /*15e0*/  FMUL.FTZ R117, R80, R117 ;  /* 0x0000007550757220 */ /* 0x000fc80000410000 */
[----:B------:R-:W-:Y:S02]  /*15f0*/  @P0 FADD.FTZ R117, R92, R117 ;  /* 0x000000755c750221 */ /* 0x000fe40000010000 */
.L_x_5241:
[----:B------:R-:W-:Y:S05]  /*1600*/  BSYNC B0 ;  /* 0x0000000000007941 */ /* 0x000fea0003800000 */
.L_x_5239:
[----:B------:R-:W-:Y:S01]  /*1610*/  BSSY B0, `(.L_x_5242) ;  /* 0x000000b000007945 */ /* 0x000fe20003800000 */
[----:B------:R-:W-:Y:S05]  /*1620*/  @P2 BRA `(.L_x_5243) ;  /* 0x0000004000002947 */ /* 0x000fea0003800000 */
[----:B------:R-:W-:Y:S01]  /*1630*/  MOV R119, RZ ;  /* 0x000000ff00777202 */ /* 0x000fe20000000f00 */
[----:B------:R-:W-:Y:S05]  /*1640*/  @!P0 BRA `(.L_x_5244) ;  /* 0x0000007000008947 */ /* 0x000fea0003800000 */
[----:B-----5:R-:W-:Y:S01]  /*1650*/  PRMT R119, RZ, 0x7610, R86 ;  /* 0x00007610ff777816 */ /* 0x020fe20000000056 */
[----:B------:R-:W-:Y:S05]  /*1660*/  BRA `(.L_x_5244) ;  /* 0x0000005000007947 */ /* 0x000fea0003800000 */
.L_x_5243:
[----:B-----5:R-:W-:-:S05]  /*1670*/  PRMT R92, RZ, 0x7610, R90 ;  /* 0x00007610ff5c7816 */ /* 0x020fca000000005a */
[----:B------:R-:W-:-:S04]  /*1680*/  FMUL.FTZ R92, R92, c[0x0][0x1ec] ;  /* 0x00007b005c5c7a20 */ /* 0x000fc80000410000 */
[----:B------:R-:W-:Y:S01]  /*1690*/  FMUL.FTZ R119, R81, R92 ;  /* 0x0000005c51777220 */ /* 0x000fe20000410000 */
[----:B------:R-:W-:-:S05]  /*16a0*/  @P0 PRMT R92, RZ, 0x7610, R86 ;  /* 0x00007610ff5c0816 */ /* 0x000fca0000000056 */
[----:B------:R-:W-:Y:S02]  /*16b0*/  @P0 FADD.FTZ R119, R92, R119 ;  /* 0x000000775c770221 */ /* 0x000fe40000010000 */
.L_x_5244:
[----:B------:R-:W-:Y:S05]  /*16c0*/  BSYNC B0 ;  /* 0x0000000000007941 */ /* 0x000fea0003800000 */
.L_x_5242:
[----:B------:R-:W-:Y:S01]  /*16d0*/  BSSY B0, `(.L_x_5245) ;  /* 0x000000b000007945 */ /* 0x000fe20003800000 */
[----:B------:R-:W-:Y:S05]  /*16e0*/  @P2 BRA `(.L_x_5246) ;  /* 0x0000004000002947 */ /* 0x000fea0003800000 */
[----:B------:R-:W-:Y:S01]  /*16f0*/  HFMA2.MMA R121, -RZ, RZ, 0, 0 ;  /* 0x00000000ff797435 */ /* 0x000fe200000001ff */
[----:B------:R-:W-:Y:S05]  /*1700*/  @!P0 BRA `(.L_x_5247) ;  /* 0x0000007000008947 */ /* 0x000fea0003800000 */
[----:B-----5:R-:W-:Y:S01]  /*1710*/  PRMT R121, RZ, 0x5410, R87 ;  /* 0x00005410ff797816 */ /* 0x020fe20000000057 */
[----:B------:R-:W-:Y:S05]  /*1720*/  BRA `(.L_x_5247) ;  /* 0x0000005000007947 */ /* 0x000fea0003800000 */
.L_x_5246:
[----:B-----5:R-:W-:-:S05]  /*1730*/  PRMT R92, RZ, 0x5410, R91 ;  /* 0x00005410ff5c7816 */ /* 0x020fca000000005b */
[----:B------:R-:W-:Y:S01]  /*1740*/  FMUL.FTZ R121, R92, c[0x0][0x1ec] ;  /* 0x00007b005c797a20 */ /* 0x000fe20000410000 */
[----:B------:R-:W-:-:S03]  /*1750*/  @P0 PRMT R92, RZ, 0x5410, R87 ;  /* 0x00005410ff5c0816 */ /* 0x000fc60000000057 */
[----:B------:R-:W-:-:S04]  /*1760*/  FMUL.FTZ R121, R82, R121 ;  /* 0x0000007952797220 */ /* 0x000fc80000410000 */
[----:B------:R-:W-:Y:S02]  /*1770*/  @P0 FADD.FTZ R121, R92, R121 ;  /* 0x000000795c790221 */ /* 0x000fe40000010000 */
.L_x_5247:
[----:B------:R-:W-:Y:S05]  /*1780*/  BSYNC B0 ;  /* 0x0000000000007941 */ /* 0x000fea0003800000 */
.L_x_5245:
[----:B------:R-:W-:Y:S01]  /*1790*/  BSSY B0, `(.L_x_5248) ;  /* 0x000000b000007945 */ /* 0x000fe20003800000 */
[----:B------:R-:W-:Y:S05]  /*17a0*/  @P2 BRA `(.L_x_5249) ;  /* 0x0000004000002947 */ /* 0x000fea0003800000 */
[----:B------:R-:W-:Y:S01]  /*17b0*/  MOV R123, RZ ;  /* 0x000000ff007b7202 */ /* 0x000fe20000000f00 */
[----:B------:R-:W-:Y:S05]  /*17c0*/  @!P0 BRA `(.L_x_5250) ;  /* 0x0000007000008947 */ /* 0x000fea0003800000 */
[----:B-----5:R-:W-:Y:S01]  /*17d0*/  PRMT R123, RZ, 0x7610, R87 ;  /* 0x00007610ff7b7816 */ /* 0x020fe20000000057 */
[----:B------:R-:W-:Y:S05]  /*17e0*/  BRA `(.L_x_5250) ;  /* 0x0000005000007947 */ /* 0x000fea0003800000 */
.L_x_5249:
[----:B-----5:R-:W-:-:S05]  /*17f0*/  PRMT R92, RZ, 0x7610, R91 ;  /* 0x00007610ff5c7816 */ /* 0x020fca000000005b */
[----:B------:R-:W-:-:S04]  /*1800*/  FMUL.FTZ R92, R92, c[0x0][0x1ec] ;  /* 0x00007b005c5c7a20 */ /* 0x000fc80000410000 */
[----:B------:R-:W-:Y:S01]  /*1810*/  FMUL.FTZ R123, R83, R92 ;  /* 0x0000005c537b7220 */ /* 0x000fe20000410000 */
[----:B------:R-:W-:-:S05]  /*1820*/  @P0 PRMT R92, RZ, 0x7610, R87 ;  /* 0x00007610ff5c0816 */ /* 0x000fca0000000057 */
[----:B------:R-:W-:Y:S02]  /*1830*/  @P0 FADD.FTZ R123, R92, R123 ;  /* 0x0000007b5c7b0221 */ /* 0x000fe40000010000 */
.L_x_5250:
[----:B------:R-:W-:Y:S05]  /*1840*/  BSYNC B0 ;  /* 0x0000000000007941 */ /* 0x000fea0003800000 */
.L_x_5248:
[----:B------:R-:W-:Y:S01]  /*1850*/  IMAD.WIDE.U32 R104, R125, R112, c[0x0][0x188] ;  /* 0x000062007d687625 */ /* 0x000fe200078e0070 */
[----:B------:R-:W-:Y:S02]  /*1860*/  F2FP.BF16.PACK_AB R95, R123, R121 ;  /* 0x000000797b5f723e */ /* 0x000fe400000010ff */
[----:B------:R-:W-:Y:S01]  /*1870*/  F2FP.BF16.PACK_AB R94, R119, R117 ;  /* 0x00000075775e723e */ /* 0x000fe200000010ff */
[----:B------:R-:W-:Y:S01]  /*1880*/  FADD.FTZ R125, RZ, R9 ;  /* 0x00000009ff7d7221 */ /* 0x000fe20000010000 */
[----:B------:R-:W-:Y:S02]  /*1890*/  F2FP.BF16.PACK_AB R93, R115, R113 ;  /* 0x00000071735d723e */ /* 0x000fe400000010ff */
[----:B------:R-:W-:Y:S01]  /*18a0*/  F2FP.BF16.PACK_AB R92, R111, R109 ;  /* 0x0000006d6f5c723e */ /* 0x000fe200000010ff */
[----:B------:R-:W-:Y:S01]  /*18b0*/  FADD.FTZ R108, R125, R6 ;  /* 0x000000067d6c7221 */ /* 0x000fe20000010000 */
[----:B------:R-:W-:-:S03]  /*18c0*/  LOP3.LUT P1, RZ, R11, 0xff, RZ, 0xc0, !PT ;  /* 0x000000ff0bff7812 */ /* 0x000fc6000782c0ff */
[----:B------:R-:W-:Y:S01]  /*18d0*/  FADD.FTZ R125, R108, R7 ;  /* 0x000000076c7d7221 */ /* 0x000fe20000010000 */
[----:B------:R0:W-:Y:S03]  /*18e0*/  STG.E.128 [R104.64], R92 ;  /* 0x0000005c68007986 */ /* 0x0001e6000c101d04 */
[----:B------:R-:W-:-:S04]  /*18f0*/  FADD.FTZ R108, R125, R4 ;  /* 0x000000047d6c7221 */ /* 0x000fc80000010000 */
[----:B------:R-:W-:-:S04]  /*1900*/  FADD.FTZ R125, R108, R5 ;  /* 0x000000056c7d7221 */ /* 0x000fc80000010000 */
[----:B------:R-:W-:-:S04]  /*1910*/  FADD.FTZ R108, R125, R2 ;  /* 0x000000027d6c7221 */ /* 0x000fc80000010000 */
[----:B------:R-:W-:-:S04]  /*1920*/  FADD.FTZ R125, R108, R3 ;  /* 0x000000036c7d7221 */ /* 0x000fc80000010000 */
[----:B------:R-:W-:-:S04]  /*1930*/  FADD.FTZ R108, R125, R0 ;  /* 0x000000007d6c7221 */ /* 0x000fc80000010000 */
[----:B------:R-:W-:-:S04]  /*1940*/  FADD.FTZ R125, R108, R107 ;  /* 0x0000006b6c7d7221 */ /* 0x000fc80000010000 */
[----:B------:R-:W-:-:S04]  /*1950*/  FADD.FTZ R108, R125, R106 ;  /* 0x0000006a7d6c7221 */ /* 0x000fc80000010000 */
[----:B0-----:R-:W-:-:S04]  /*1960*/  FADD.FTZ R93, R108, R103 ;  /* 0x000000676c5d7221 */ /* 0x001fc80000010000 */
[----:B------:R-:W-:-:S04]  /*1970*/  FADD.FTZ R92, R93, R102 ;  /* 0x000000665d5c7221 */ /* 0x000fc80000010000 */
[----:B------:R-:W-:-:S04]  /*1980*/  FADD.FTZ R93, R92, R101 ;  /* 0x000000655c5d7221 */ /* 0x000fc80000010000 */
[----:B------:R-:W-:Y:S02]  /*1990*/  FADD.FTZ R92, R93, R100 ;  /* 0x000000645d5c7221 */ /* 0x000fe40000010000 */
[----:B------:R-:W0:Y:S02]  /*19a0*/  S2R R93, SR_TID.X ;  /* 0x00000000005d7919 */ /* 0x000e240000002100 */
        /* <DEDUP_REMOVED lines=8> */
[----:B------:R-:W-:Y:S02]  /*1a30*/  LOP3.LUT P0, RZ, R93, 0x1f, RZ, 0xc0, !PT ;  /* 0x0000001f5dff7812 */ /* 0x000fe4000780c0ff */
[----:B------:R-:W-:Y:S01]  /*1a40*/  LOP3.LUT R104, R104, 0x7fffff8, RZ, 0xc0, !PT ;  /* 0x07fffff868687812 */ /* 0x000fe200078ec0ff */
[----:B------:R-:W-:-:S03]  /*1a50*/  FADD.FTZ R92, R92, R119 ;  /* 0x000000775c5c7221 */ /* 0x000fc60000010000 */
[----:B------:R-:W-:Y:S01]  /*1a60*/  @!P1 IADD3 R104, R104, 0x8, RZ ;  /* 0x0000000868689810 */ /* 0x000fe20007ffe0ff */
[----:B------:R-:W-:-:S04]  /*1a70*/  FADD.FTZ R92, R92, R121 ;  /* 0x000000795c5c7221 */ /* 0x000fc80000010000 */
[----:B------:R-:W-:Y:S01]  /*1a80*/  FADD.FTZ R112, R92, R123 ;  /* 0x0000007b5c707221 */ /* 0x000fe20000010000 */
[----:B------:R-:W-:Y:S05]  /*1a90*/  BRA.DIV ~URZ, `(.L_x_5251) ;  /* 0x000010527f007947 */ /* 0x000fea000b800000 */
[----:B------:R0:W1:Y:S02]  /*1aa0*/  SHFL.BFLY PT, R105, R112, 0x1, 0x1f ;  /* 0x0c201f0070697f89 */ /* 0x00006400000e0000 */
.L_x_5257:
        /* <DEDUP_REMOVED lines=68> */
.L_x_5258:
        /* <DEDUP_REMOVED lines=11> */
[----:B------:R-:W-:Y:S01]  /*1fa0*/  @!P0 IADD3 R108, R104, R105, RZ ;  /* 0x00000069686c8210 */ /* 0x000fe20007ffe0ff */
[----:B0-----:R-:W-:-:S03]  /*1fb0*/  HFMA2.MMA R112, -RZ, RZ, 0, 0 ;  /* 0x00000000ff707435 */ /* 0x001fc600000001ff */
[----:B------:R-:W-:Y:S03]  /*1fc0*/  BSSY B0, `(.L_x_5253) ;  /* 0x00000ab000007945 */ /* 0x000fe60003800000 */
[----:B------:R-:W-:-:S04]  /*1fd0*/  @!P0 MOV R112, 0x300 ;  /* 0x0000030000708802 */ /* 0x000fc80000000f00 */
[----:B------:R-:W-:Y:S01]  /*1fe0*/  I2F R125, R112 ;  /* 0x00000070007d7306 */ /* 0x000fe20000201400 */
[----:B------:R-:W0:Y:S04]  /*1ff0*/  SHFL.DOWN PT, R114, R112, 0x4, 0x1f ;  /* 0x08801f0070727f89 */ /* 0x000e2800000e0000 */
[----:B------:R-:W1:Y:S01]  /*2000*/  @!P0 LDS.64 R92, [R108.X8] ;  /* 0x000000006c5c8984 */ /* 0x000e620000008a00 */
[----:B------:R-:W-:Y:S02]  /*2010*/  ISETP.NE.AND P0, PT, RZ, UR6, PT ;  /* 0x00000006ff007c0c */ /* 0x000fe4000bf05270 */
        /* <DEDUP_REMOVED lines=14> */
[----:B--2---:R-:W-:Y:S02]  /*2100*/  FMUL.FTZ R92, R108, R92 ;  /* 0x0000005c6c5c7220 */ /* 0x004fe40000410000 */
[----:B------:R-:W-:-:S02]  /*2110*/  FMUL.FTZ R112, R118, R114 ;  /* 0x0000007276707220 */ /* 0x000fc40000410000 */
[----:B0-----:R-:W-:Y:S01]  /*2120*/  FADD.FTZ R125, R110, R93 ;  /* 0x0000005d6e7d7221 */ /* 0x001fe20000010000 */
[----:B------:R-:W0:Y:S01]  /*2130*/  SHFL.DOWN PT, R114, R92, 0x2, 0x1f ;  /* 0x08401f005c727f89 */ /* 0x000e2200000e0000 */
[----:B------:R-:W1:Y:S02]  /*2140*/  I2F R93, R105 ;  /* 0x00000069005d7306 */ /* 0x000e640000201400 */
[----:B------:R-:W-:Y:S02]  /*2150*/  FFMA.FTZ R112, R108, R112, R125 ;  /* 0x000000706c707223 */ /* 0x000fe4000001007d */
[----:B------:R-:W2:Y:S04]  /*2160*/  SHFL.DOWN PT, R108, R105, 0x1, 0x1f ;  /* 0x08201f00696c7f89 */ /* 0x000ea800000e0000 */
[----:B------:R-:W3:Y:S01]  /*2170*/  SHFL.DOWN PT, R125, R112, 0x2, 0x1f ;  /* 0x08401f00707d7f89 */ /* 0x000ee200000e0000 */
[----:B-1----:R-:W1:Y:S01]  /*2180*/  MUFU.RCP R110, R93 ;  /* 0x0000005d006e7308 */ /* 0x002e620000001000 */
[----:B0-----:R-:W-:-:S02]  /*2190*/  FADD.FTZ R116, R92, -R114 ;  /* 0x800000725c747221 */ /* 0x001fc40000010000 */
[----:B------:R-:W-:Y:S02]  /*21a0*/  FMUL.FTZ R114, R114, R104 ;  /* 0x0000006872727220 */ /* 0x000fe40000410000 */
[----:B------:R-:W-:-:S04]  /*21b0*/  FMUL.FTZ R116, R116, R116 ;  /* 0x0000007474747220 */ /* 0x000fc80000410000 */
[C---:B------:R-:W-:Y:S02]  /*21c0*/  FMUL.FTZ R116, R95.reuse, R116 ;  /* 0x000000745f747220 */ /* 0x040fe40000410000 */
[----:B------:R-:W-:Y:S02]  /*21d0*/  FFMA.FTZ R95, R95, R92, R114 ;  /* 0x0000005c5f5f7223 */ /* 0x000fe40000010072 */
[----:B------:R-:W-:Y:S01]  /*21e0*/  FMUL.FTZ R116, R116, R104 ;  /* 0x0000006874747220 */ /* 0x000fe20000410000 */
[----:B--2---:R-:W-:Y:S01]  /*21f0*/  IADD3 R104, R105, R108, RZ ;  /* 0x0000006c69687210 */ /* 0x004fe20007ffe0ff */
[----:B-1----:R-:W-:Y:S01]  /*2200*/  FMUL.FTZ R92, R110, R95 ;  /* 0x0000005f6e5c7220 */ /* 0x002fe20000410000 */
[----:B------:R-:W-:Y:S01]  /*2210*/  I2F R108, R108 ;  /* 0x0000006c006c7306 */ /* 0x000fe20000201400 */
[----:B---3--:R-:W-:-:S03]  /*2220*/  FADD.FTZ R125, R112, R125 ;  /* 0x0000007d707d7221 */ /* 0x008fc60000010000 */
[----:B------:R-:W0:Y:S01]  /*2230*/  SHFL.DOWN PT, R95, R92, 0x1, 0x1f ;  /* 0x08201f005c5f7f89 */ /* 0x000e2200000e0000 */
[----:B------:R-:W-:-:S03]  /*2240*/  FFMA.FTZ R110, R110, R116, R125 ;  /* 0x000000746e6e7223 */ /* 0x000fc6000001007d */
[----:B------:R-:W1:Y:S02]  /*2250*/  I2F R104, R104 ;  /* 0x0000006800687306 */ /* 0x000e640000201400 */
[----:B------:R-:W2:Y:S06]  /*2260*/  SHFL.DOWN PT, R105, R110, 0x1, 0x1f ;  /* 0x08201f006e697f89 */ /* 0x000eac00000e0000 */
[----:B-1----:R-:W1:Y:S01]  /*2270*/  MUFU.RCP R112, R104 ;  /* 0x0000006800707308 */ /* 0x002e620000001000 */
[----:B0-----:R-:W-:Y:S02]  /*2280*/  FADD.FTZ R114, R92, -R95 ;  /* 0x8000005f5c727221 */ /* 0x001fe40000010000 */
[----:B------:R-:W-:-:S02]  /*2290*/  FMUL.FTZ R95, R95, R108 ;  /* 0x0000006c5f5f7220 */ /* 0x000fc40000410000 */
[----:B------:R-:W-:Y:S02]  /*22a0*/  FMUL.FTZ R114, R114, R114 ;  /* 0x0000007272727220 */ /* 0x000fe40000410000 */
[C---:B------:R-:W-:Y:S01]  /*22b0*/  FFMA.FTZ R95, R93.reuse, R92, R95 ;  /* 0x0000005c5d5f7223 */ /* 0x040fe2000001005f */
[--C-:B------:R-:W-:Y:S01]  /*22c0*/  SHF.R.U32.HI R92, RZ, 0x5, R94.reuse ;  /* 0x00000005ff5c7819 */ /* 0x100fe2000001165e */
[----:B------:R-:W-:Y:S02]  /*22d0*/  FMUL.FTZ R114, R93, R114 ;  /* 0x000000725d727220 */ /* 0x000fe40000410000 */
[----:B--2---:R-:W-:Y:S01]  /*22e0*/  FADD.FTZ R105, R110, R105 ;  /* 0x000000696e697221 */ /* 0x004fe20000010000 */
[----:B------:R-:W-:Y:S01]  /*22f0*/  LOP3.LUT R93, R92, 0x7, RZ, 0xc0, !PT ;  /* 0x000000075c5d7812 */ /* 0x000fe200078ec0ff */
[----:B-1----:R-:W-:Y:S02]  /*2300*/  FMUL.FTZ R95, R112, R95 ;  /* 0x0000005f705f7220 */ /* 0x002fe40000410000 */
[----:B------:R-:W-:Y:S01]  /*2310*/  FMUL.FTZ R114, R114, R108 ;  /* 0x0000006c72727220 */ /* 0x000fe20000410000 */
[----:B------:R-:W-:-:S02]  /*2320*/  LOP3.LUT P1, RZ, R93, 0x1f, R94, 0xf8, !PT ;  /* 0x0000001f5dff7812 */ /* 0x000fc4000782f85e */
[----:B------:R-:W0:Y:S01]  /*2330*/  SHFL.IDX PT, R125, R95, RZ, 0x1f ;  /* 0x00001fff5f7d7589 */ /* 0x000e2200000e0000 */
        /* <DEDUP_REMOVED lines=16> */
[----:B-1----:R-:W-:Y:S02]  /*2440*/  IADD3 R10, R10, -0x1, RZ ;  /* 0xffffffff0a0a7810 */ /* 0x002fe40007ffe0ff */
[----:B------:R-:W-:-:S03]  /*2450*/  FSEL R8, R125, RZ, !P0 ;  /* 0x000000ff7d087208 */ /* 0x000fc60004000000 */
[----:B------:R-:W-:Y:S02]  /*2460*/  IMAD R10, R10, c[0x0][0x168], RZ ;  /* 0x00005a000a0a7a24 */ /* 0x000fe400078e02ff */
        /* <DEDUP_REMOVED lines=16> */
[C---:B------:R-:W-:Y:S01]  /*2570*/  FADD.FTZ R118, -R8.reuse, R109 ;  /* 0x0000006d08767221 */ /* 0x040fe20000010100 */
[----:B------:R-:W-:Y:S01]  /*2580*/  SHF.R.S32.HI R109, RZ, 0x1f, R10 ;  /* 0x0000001fff6d7819 */ /* 0x000fe2000001140a */
        /* <DEDUP_REMOVED lines=31> */
[----:B------:R-:W-:Y:S01]  /*2780*/  LEA.HI R105, R109, R10, RZ, 0x3 ;  /* 0x0000000a6d697211 */ /* 0x000fe200078f18ff */
[----:B------:R-:W-:-:S02]  /*2790*/  FFMA.FTZ R10, R37, R6, R13 ;  /* 0x00000006250a7223 */ /* 0x000fc4000001000d */
[----:B------:R-:W-:Y:S01]  /*27a0*/  FFMA.FTZ R6, R40, R7, R16 ;  /* 0x0000000728067223 */ /* 0x000fe20000010010 */
[----:B------:R-:W-:Y:S01]  /*27b0*/  LEA.HI.SX32 R105, R105, R96, 0x1d ;  /* 0x0000006069697211 */ /* 0x000fe200078feaff */
        /* <DEDUP_REMOVED lines=17> */
[----:B------:R-:W-:Y:S01]  /*28d0*/  FFMA.FTZ R3, R49, R100, R25 ;  /* 0x0000006431037223 */ /* 0x000fe20000010019 */
[----:B------:R-:W-:Y:S01]  /*28e0*/  F2FP.BF16.PACK_AB R7, R0, R7 ;  /* 0x000000070007723e */ /* 0x000fe200000010ff */
[----:B------:R-:W-:Y:S01]  /*28f0*/  FFMA.FTZ R101, R54, R107, R30 ;  /* 0x0000006b36657223 */ /* 0x000fe2000001001e */
[----:B------:R-:W-:Y:S01]  /*2900*/  MOV R107, 0x10 ;  /* 0x00000010006b7802 */ /* 0x000fe20000000f00 */
[----:B------:R-:W-:Y:S01]  /*2910*/  FFMA.FTZ R9, R44, R9, R20 ;  /* 0x000000092c097223 */ /* 0x000fe20000010014 */
[----:B------:R-:W-:Y:S01]  /*2920*/  IADD3 R8, R105, 0x100, RZ ;  /* 0x0000010069087810 */ /* 0x000fe20007ffe0ff */
[----:B------:R-:W-:Y:S01]  /*2930*/  FFMA.FTZ R106, R45, R106, R21 ;  /* 0x0000006a2d6a7223 */ /* 0x000fe20000010015 */
[----:B------:R-:W-:Y:S01]  /*2940*/  F2FP.BF16.PACK_AB R94, R3, R94 ;  /* 0x0000005e035e723e */ /* 0x000fe200000010ff */
[----:B------:R-:W-:-:S02]  /*2950*/  FFMA.FTZ R93, R46, R93, R22 ;  /* 0x0000005d2e5d7223 */ /* 0x000fc40000010016 */
[----:B------:R-:W-:Y:S02]  /*2960*/  FFMA.FTZ R102, R47, R102, R23 ;  /* 0x000000662f667223 */ /* 0x000fe40000010017 */
[----:B------:R-:W-:Y:S02]  /*2970*/  FFMA.FTZ R99, R52, R99, R28 ;  /* 0x0000006334637223 */ /* 0x000fe4000001001c */
[----:B------:R-:W-:Y:S01]  /*2980*/  FFMA.FTZ R100, R53, R120, R29 ;  /* 0x0000007835647223 */ /* 0x000fe2000001001d */
[----:B------:R-:W-:Y:S01]  /*2990*/  F2FP.BF16.PACK_AB R93, R102, R93 ;  /* 0x0000005d665d723e */ /* 0x000fe200000010ff */
[----:B------:R-:W-:Y:S02]  /*29a0*/  FFMA.FTZ R117, R56, R117, R32 ;  /* 0x0000007538757223 */ /* 0x000fe40000010020 */
[----:B------:R-:W-:Y:S01]  /*29b0*/  FFMA.FTZ R0, R57, R92, R33 ;  /* 0x0000005c39007223 */ /* 0x000fe20000010021 */
[----:B------:R-:W-:Y:S01]  /*29c0*/  F2FP.BF16.PACK_AB R92, R106, R9 ;  /* 0x000000096a5c723e */ /* 0x000fe200000010ff */
[----:B------:R-:W-:Y:S01]  /*29d0*/  FFMA.FTZ R124, R55, R124, R31 ;  /* 0x0000007c377c7223 */ /* 0x000fe2000001001f */
[----:B------:R-:W-:Y:S01]  /*29e0*/  F2FP.BF16.PACK_AB R100, R100, R99 ;  /* 0x000000636464723e */ /* 0x000fe200000010ff */
        /* <DEDUP_REMOVED lines=8> */
.L_x_5254:
[----:B-1----:R-:W-:Y:S05]  /*2a70*/  BSYNC B0 ;  /* 0x0000000000007941 */ /* 0x002fea0003800000 */
.L_x_5253:
[----:B------:R-:W-:Y:S02]  /*2a80*/  IADD3 R97, R97, c[0x0][0x160], RZ ;  /* 0x0000580061617a10 */ /* 0x000fe40007ffe0ff */
[----:B------:R-:W-:-:S02]  /*2a90*/  LOP3.LUT P1, RZ, R11, 0xff, RZ, 0xc0, !PT ;  /* 0x000000ff0bff7812 */ /* 0x000fc4000782c0ff */
[----:B------:R-:W-:Y:S02]  /*2aa0*/  ISETP.GE.AND P0, PT, R97, c[0x0][0x164], PT ;  /* 0x0000590061007a0c */ /* 0x000fe40003f06270 */
[----:B------:R-:W-:-:S11]  /*2ab0*/  SEL R11, RZ, 0x1, P1 ;  /* 0x00000001ff0b7807 */ /* 0x000fd60000800000 */
[----:B0----5:R-:W-:Y:S01]  /*2ac0*/  @P0 CALL.REL.NOINC `(.L_x_5255) ;  /* 0x0000001000000944 */ /* 0x021fe20003c00000 */
[----:B------:R-:W-:Y:S05]  /*2ad0*/  BRA `(.L_x_5256) ;  /* 0xffffd84000007947 */ /* 0x000fea000383ffff */
.L_x_5255:
[----:B------:R-:W-:Y:S05]  /*2ae0*/  EXIT ;  /* 0x000000000000794d */ /* 0x000fea0003800000 */
.L_x_5251:
[----:B------:R-:W-:Y:S01]  /*2af0*/  HFMA2.MMA R110, -RZ, RZ, 0, 5.9604644775390625e-08 ;  /* 0x00000001ff6e7435 */ /* 0x000fe200000001ff */
[----:B------:R-:W-:Y:S02]  /*2b00*/  MOV R108, 0x1f ;  /* 0x0000001f006c7802 */ /* 0x000fe40000000f00 */
[----:B------:R-:W-:Y:S02]  /*2b10*/  MOV R105, 0xffffffff ;  /* 0xffffffff00697802 */ /* 0x000fe40000000f00 */
[----:B------:R-:W-:Y:S02]  /*2b20*/  MOV R94, 0x2b40 ;  /* 0x00002b40005e7802 */ /* 0x000fe40000000f00 */
[----:B-----5:R-:W-:Y:S05]  /*2b30*/  CALL.REL.NOINC `($__internal_39_$__cuda_sm70_shflsync_bfly_p) ;  /* 0x0000068000007944 */ /* 0x020fea0003c00000 */
[----:B01----:R-:W-:Y:S05]  /*2b40*/  BRA `(.L_x_5257) ;  /* 0xffffef6000007947 */ /* 0x003fea000383ffff */
.L_x_5252:
[----:B------:R-:W-:Y:S01]  /*2b50*/  HFMA2.MMA R110, -RZ, RZ, 0, 1.1920928955078125e-07 ;  /* 0x00000002ff6e7435 */ /* 0x000fe200000001ff */
[----:B------:R-:W-:Y:S02]  /*2b60*/  MOV R108, 0x1f ;  /* 0x0000001f006c7802 */ /* 0x000fe40000000f00 */
[----:B------:R-:W-:Y:S02]  /*2b70*/  MOV R105, 0xffffffff ;  /* 0xffffffff00697802 */ /* 0x000fe40000000f00 */
[----:B------:R-:W-:-:S02]  /*2b80*/  MOV R94, 0x2ba0 ;  /* 0x00002ba0005e7802 */ /* 0x000fc40000000f00 */
[----:B-----5:R-:W-:Y:S05]  /*2b90*/  CALL.REL.NOINC `($__internal_39_$__cuda_sm70_shflsync_bfly_p) ;  /* 0x0000062000007944 */ /* 0x020fea0003c00000 */
[----:B0-----:R-:W-:Y:S01]  /*2ba0*/  HFMA2.MMA R110, -RZ, RZ, 0, 2.384185791015625e-07 ;  /* 0x00000004ff6e7435 */ /* 0x001fe200000001ff */
[----:B-1----:R-:W-:Y:S01]  /*2bb0*/  FADD.FTZ R112, R112, R105 ;  /* 0x0000006970707221 */ /* 0x002fe20000010000 */
[----:B------:R-:W-:-:S02]  /*2bc0*/  MOV R108, 0x1f ;  /* 0x0000001f006c7802 */ /* 0x000fc40000000f00 */
[----:B------:R-:W-:Y:S02]  /*2bd0*/  MOV R105, 0xffffffff ;  /* 0xffffffff00697802 */ /* 0x000fe40000000f00 */
[----:B------:R-:W-:Y:S02]  /*2be0*/  MOV R94, 0x2c00 ;  /* 0x00002c00005e7802 */ /* 0x000fe40000000f00 */
[----:B------:R-:W-:Y:S05]  /*2bf0*/  CALL.REL.NOINC `($__internal_39_$__cuda_sm70_shflsync_bfly_p) ;  /* 0x000005c000007944 */ /* 0x000fea0003c00000 */
[----:B0-----:R-:W-:Y:S01]  /*2c00*/  HFMA2.MMA R110, -RZ, RZ, 0, 4.76837158203125e-07 ;  /* 0x00000008ff6e7435 */ /* 0x001fe200000001ff */
[----:B-1----:R-:W-:Y:S01]  /*2c10*/  FADD.FTZ R112, R112, R105 ;  /* 0x0000006970707221 */ /* 0x002fe20000010000 */
[----:B------:R-:W-:Y:S02]  /*2c20*/  MOV R108, 0x1f ;  /* 0x0000001f006c7802 */ /* 0x000fe40000000f00 */
[----:B------:R-:W-:Y:S02]  /*2c30*/  MOV R105, 0xffffffff ;  /* 0xffffffff00697802 */ /* 0x000fe40000000f00 */
[----:B------:R-:W-:Y:S02]  /*2c40*/  MOV R94, 0x2c60 ;  /* 0x00002c60005e7802 */ /* 0x000fe40000000f00 */
[----:B------:R-:W-:Y:S05]  /*2c50*/  CALL.REL.NOINC `($__internal_39_$__cuda_sm70_shflsync_bfly_p) ;  /* 0x0000056000007944 */ /* 0x000fea0003c00000 */
[----:B0-----:R-:W-:Y:S01]  /*2c60*/  HFMA2.MMA R110, -RZ, RZ, 0, 9.5367431640625e-07 ;  /* 0x00000010ff6e7435 */ /* 0x001fe200000001ff */
[----:B-1----:R-:W-:Y:S01]  /*2c70*/  FADD.FTZ R112, R112, R105 ;  /* 0x0000006970707221 */ /* 0x002fe20000010000 */
[----:B------:R-:W-:-:S02]  /*2c80*/  MOV R108, 0x1f ;  /* 0x0000001f006c7802 */ /* 0x000fc40000000f00 */
[----:B------:R-:W-:Y:S02]  /*2c90*/  MOV R105, 0xffffffff ;  /* 0xffffffff00697802 */ /* 0x000fe40000000f00 */
[----:B------:R-:W-:Y:S02]  /*2ca0*/  MOV R94, 0x2cc0 ;  /* 0x00002cc0005e7802 */ /* 0x000fe40000000f00 */
[----:B------:R-:W-:Y:S05]  /*2cb0*/  CALL.REL.NOINC `($__internal_39_$__cuda_sm70_shflsync_bfly_p) ;  /* 0x0000050000007944 */ /* 0x000fea0003c00000 */
[----:B-1----:R-:W-:Y:S01]  /*2cc0*/  FADD.FTZ R92, R112, R105 ;  /* 0x00000069705c7221 */ /* 0x002fe20000010000 */
[----:B0-----:R-:W-:Y:S01]  /*2cd0*/  HFMA2.MMA R110, -RZ, RZ, 0, 5.9604644775390625e-08 ;  /* 0x00000001ff6e7435 */ /* 0x001fe200000001ff */
[----:B------:R-:W-:Y:S02]  /*2ce0*/  MOV R108, 0x1f ;  /* 0x0000001f006c7802 */ /* 0x000fe40000000f00 */
[----:B------:R-:W-:Y:S01]  /*2cf0*/  FMUL.FTZ R92, R92, 0.001302083372138440609 ;  /* 0x3aaaaaab5c5c7820 */ /* 0x000fe20000410000 */
[----:B------:R-:W-:-:S03]  /*2d00*/  MOV R105, 0xffffffff ;  /* 0xffffffff00697802 */ /* 0x000fc60000000f00 */
        /* <DEDUP_REMOVED lines=49> */
[----:B------:R-:W-:Y:S05]  /*3020*/  CALL.REL.NOINC `($__internal_39_$__cuda_sm70_shflsync_bfly_p) ;  /* 0x0000019000007944 */ /* 0x000fea0003c00000 */
[----:B0-----:R-:W-:Y:S01]  /*3030*/  HFMA2.MMA R110, -RZ, RZ, 0, 1.1920928955078125e-07 ;  /* 0x00000002ff6e7435 */ /* 0x001fe200000001ff */
[----:B-1----:R-:W-:Y:S01]  /*3040*/  FADD.FTZ R112, R112, R105 ;  /* 0x0000006970707221 */ /* 0x002fe20000010000 */
[----:B------:R-:W-:Y:S02]  /*3050*/  MOV R108, 0x1f ;  /* 0x0000001f006c7802 */ /* 0x000fe40000000f00 */
[----:B------:R-:W-:Y:S02]  /*3060*/  MOV R105, 0xffffffff ;  /* 0xffffffff00697802 */ /* 0x000fe40000000f00 */
[----:B------:R-:W-:Y:S02]  /*3070*/  MOV R94, 0x3090 ;  /* 0x00003090005e7802 */ /* 0x000fe40000000f00 */
[----:B------:R-:W-:Y:S05]  /*3080*/  CALL.REL.NOINC `($__internal_39_$__cuda_sm70_shflsync_bfly_p) ;  /* 0x0000013000007944 */ /* 0x000fea0003c00000 */
[----:B0-----:R-:W-:Y:S01]  /*3090*/  HFMA2.MMA R110, -RZ, RZ, 0, 2.384185791015625e-07 ;  /* 0x00000004ff6e7435 */ /* 0x001fe200000001ff */
[----:B-1----:R-:W-:Y:S01]  /*30a0*/  FADD.FTZ R112, R112, R105 ;  /* 0x0000006970707221 */ /* 0x002fe20000010000 */
[----:B------:R-:W-:Y:S02]  /*30b0*/  MOV R108, 0x1f ;  /* 0x0000001f006c7802 */ /* 0x000fe40000000f00 */
[----:B------:R-:W-:-:S02]  /*30c0*/  MOV R105, 0xffffffff ;  /* 0xffffffff00697802 */ /* 0x000fc40000000f00 */
        /* <DEDUP_REMOVED lines=10> */
[----:B------:R-:W-:Y:S02]  /*3170*/  MOV R108, 0x1f ;  /* 0x0000001f006c7802 */ /* 0x000fe40000000f00 */
[----:B------:R-:W-:-:S02]  /*3180*/  MOV R105, 0xffffffff ;  /* 0xffffffff00697802 */ /* 0x000fc40000000f00 */
[----:B------:R-:W-:Y:S02]  /*3190*/  MOV R94, 0x31b0 ;  /* 0x000031b0005e7802 */ /* 0x000fe40000000f00 */
[----:B------:R-:W-:Y:S05]  /*31a0*/  CALL.REL.NOINC `($__internal_39_$__cuda_sm70_shflsync_bfly_p) ;  /* 0x0000001000007944 */ /* 0x000fea0003c00000 */
[----:B01----:R-:W-:Y:S05]  /*31b0*/  BRA `(.L_x_5258) ;  /* 0xffffed3000007947 */ /* 0x003fea000383ffff */
        .weak           $__internal_39_$__cuda_sm70_shflsync_bfly_p
        .type           $__internal_39_$__cuda_sm70_shflsync_bfly_p,@function
        .size           $__internal_39_$__cuda_sm70_shflsync_bfly_p,(.L_x_22127 - $__internal_39_$__cuda_sm70_shflsync_bfly_p)
$__internal_39_$__cuda_sm70_shflsync_bfly_p:
[----:B------:R-:W-:Y:S01]  /*31c0*/  HFMA2.MMA R95, -RZ, RZ, 0, 0 ;  /* 0x00000000ff5f7435 */ /* 0x000fe200000001ff */
[----:B------:R-:W-:Y:S04]  /*31d0*/  WARPSYNC R105 ;  /* 0x0000006900007348 */ /* 0x000fe80003800000 */
[----:B------:R0:W1:Y:S01]  /*31e0*/  SHFL.BFLY PT, R105, R112, R110, R108 ;  /* 0x0c00006e70697389 */ /* 0x00006200000e006c */
[----:B------:R-:W-:Y:S05]  /*31f0*/  RET.REL.NODEC R94 `(_ZN10layer_norm13ln_fwd_kernelINS_13Kernel_traitsIf13__nv_bfloat16S2_S2_fjLj6144ELj1ELj1ELj8ELj16ENS_18Kernel_traits_baseILj6144EfS2_S2_S2_fjLj256EEEEELb0ELb1ELb1ELb1EEEvNS_9FwdParamsE) ;  /* 0xffffce005e007950 */ /* 0x000fea0003c3ffff */
.L_x_5259:
        /* <DEDUP_REMOVED lines=16> */
.L_x_22127:


//--------------------- .text._ZN10layer_norm13ln_fwd_kernelINS_13Kernel_traitsIf13__nv_bfloat16S2_S2_fjLj6144ELj1ELj1ELj8ELj16ENS_18Kernel_traits_baseILj6144EfS2_S2_S2_fjLj256EEEEELb1ELb0ELb0ELb0EEEvNS_9FwdParamsE --------------------------
	.section	.text._ZN10layer_norm13ln_fwd_kernelINS_13Kernel_traitsIf13__nv_bfloat16S2_S2_fjLj6144ELj1ELj1ELj8ELj16ENS_18Kernel_traits_baseILj6144EfS2_S2_S2_fjLj256EEEEELb1ELb0ELb0ELb0EEEvNS_9FwdParamsE,"ax",@progbits
	.sectioninfo	@"SHI_REGISTERS=120"
	.align	128
        .global         _ZN10layer_norm13ln_fwd_kernelINS_13Kernel_traitsIf13__nv_bfloat16S2_S2_fjLj6144ELj1ELj1ELj8ELj16ENS_18Kernel_traits_baseILj6144EfS2_S2_S2_fjLj256EEEEELb1ELb0ELb0ELb0EEEvNS_9FwdParamsE
        .type           _ZN10layer_norm13ln_fwd_kernelINS_13Kernel_traitsIf13__nv_bfloat16S2_S2_fjLj6144ELj1ELj1ELj8ELj16ENS_18Kernel_traits_baseILj6144EfS2_S2_S2_fjLj256EEEEELb1ELb0ELb0ELb0EEEvNS_9FwdParamsE,@function
        .size           _ZN10layer_norm13ln_fwd_kernelINS_13Kernel_traitsIf13__nv_bfloat16S2_S2_fjLj6144ELj1ELj1ELj8ELj16ENS_18Kernel_traits_baseILj6144EfS2_S2_S2_fjLj256EEEEELb1ELb0ELb0ELb0EEEvNS_9FwdParamsE,(.L_x_22128 - _ZN10layer_norm13ln_fwd_kernelINS_13Kernel_traitsIf13__nv_bfloat16S2_S2_fjLj6144ELj1ELj1ELj8ELj16ENS_18Kernel_traits_baseILj6144EfS2_S2_S2_fjLj256EEEEELb1ELb0ELb0ELb0EEEvNS_9FwdParamsE)
        .other          _ZN10layer_norm13ln_fwd_kernelINS_13Kernel_traitsIf13__nv_bfloat16S2_S2_fjLj6144ELj1ELj1ELj8ELj16ENS_18Kernel_traits_baseILj6144EfS2_S2_S2_fjLj256EEEEELb1ELb0ELb0ELb0EEEvNS_9FwdParamsE,@"STO_CUDA_ENTRY STV_DEFAULT"
_ZN10layer_norm13ln_fwd_kernelINS_13Kernel_traitsIf13__nv_bfloat16S2_S2_fjLj6144ELj1ELj1ELj8ELj16ENS_18Kernel_traits_baseILj6144EfS2_S2_S2_fjLj256EEEEELb1ELb0ELb0ELb0EEEvNS_9FwdParamsE:
.text._ZN10layer_norm13ln_fwd_kernelINS_13Kernel_traitsIf13__nv_bfloat16S2_S2_fjLj6144ELj1ELj1ELj8ELj16ENS_18Kernel_traits_baseILj6144EfS2_S2_S2_fjLj256EEEEELb1ELb0ELb0ELb0EEEvNS_9FwdParamsE:
        /* <DEDUP_REMOVED lines=9> */
[----:B------:R-:W2:Y:S04]  /*0090*/  @P0 LDG.E.64 R6, [R6.64] ;  /* 0x0000000606060981 */ /* 0x000ea8000c1e1b00 */
[----:B------:R-:W3:Y:S01]  /*00a0*/  @P0 LDG.E.64 R2, [R10.64] ;  /* 0x000000060a020981 */ /* 0x000ee2000c1e1b00 */
[----:B------:R-:W-:Y:S03]  /*00b0*/  BSSY B0, `(.L_x_5260) ;  /* 0x000005b000007945 */ /* 0x000fe60003800000 */
[----:B------:R-:W0:Y:S04]  /*00c0*/  S2R R0, SR_TID.X ;  /* 0x0000000000007919 */ /* 0x000e280000002100 */
[----:B------:R-:W0:Y:S01]  /*00d0*/  S2R R17, SR_CTAID.X ;  /* 0x0000000000117919 */ /* 0x000e220000002500 */
[----:B--2---:R-:W1:Y:S01]  /*00e0*/  @P0 R2UR UR4, R6 ;  /* 0x00000000060403c2 */ /* 0x004e6200000e0000 */
[----:B---3--:R-:W-:Y:S01]  /*00f0*/  @P0 IADD3 R10, P1, R2, c[0x0][0x240], RZ ;  /* 0x00009000020a0a10 */ /* 0x008fe20007f3e0ff */
[----:B0-----:R-:W-:-:S06]  /*0100*/  IMAD R2, R17, c[0x0][0x0], R0 ;  /* 0x0000000011027a24 */ /* 0x001fcc00078e0200 */
[----:B------:R0:W2:Y:S01]  /*0110*/  @P0 R2UR UR5, R7 ;  /* 0x00000000070503c2 */ /* 0x0000a200000e0000 */
[----:B------:R-:W-:Y:S02]  /*0120*/  @P0 IMAD.X R11, RZ, RZ, R3, P1 ;  /* 0x000000ffff0b0224 */ /* 0x000fe400008e0603 */
[----:B------:R-:W-:-:S03]  /*0130*/  IMAD.WIDE.U32 R12, R2, -0x326172a9, RZ ;  /* 0xcd9e8d57020c7825 */ /* 0x000fc600078e00ff */
[--C-:B------:R-:W-:Y:S02]  /*0140*/  SHF.R.U64 R3, R10, 0x2, R11.reuse ;  /* 0x000000020a037819 */ /* 0x100fe4000000120b */
[----:B------:R-:W-:-:S03]  /*0150*/  SHF.R.U32.HI R4, RZ, 0x2, R11 ;  /* 0x00000002ff047819 */ /* 0x000fc6000001160b */
[----:B------:R-:W-:Y:S01]  /*0160*/  IMAD.WIDE.U32 R8, R3, -0x2daee0ad, RZ ;  /* 0xd2511f5303087825 */ /* 0x000fe200078e00ff */
[----:B-1----:R-:W-:Y:S01]  /*0170*/  LOP3.LUT R5, R13, UR4, R4, 0x96, !PT ;  /* 0x000000040d057c12 */ /* 0x002fe2000f8e9604 */
[----:B------:R-:W-:Y:S02]  /*0180*/  UIADD3 UR9, UR4, -0x61c88647, URZ ;  /* 0x9e3779b904097890 */ /* 0x000fe4000fffe03f */
[----:B------:R-:W-:Y:S02]  /*0190*/  UIADD3 UR11, UR4, 0x3c6ef372, URZ ;  /* 0x3c6ef372040b7890 */ /* 0x000fe4000fffe03f */
[----:B0-----:R-:W-:Y:S01]  /*01a0*/  IMAD.WIDE.U32 R6, R5, -0x2daee0ad, RZ ;  /* 0xd2511f5305067825 */ /* 0x001fe200078e00ff */
        /* <DEDUP_REMOVED lines=38> */
[----:B------:R-:W-:Y:S02]  /*0410*/  LOP3.LUT R7, R0, 0xff, RZ, 0xc0, !PT ;  /* 0x000000ff00077812 */ /* 0x000fe400078ec0ff */
[----:B------:R-:W-:Y:S01]  /*0420*/  LOP3.LUT R8, R15, UR17, R12, 0x96, !PT ;  /* 0x000000110f087c12 */ /* 0x000fe2000f8e960c */
[----:B------:R-:W-:Y:S01]  /*0430*/  IMAD.WIDE.U32 R12, R13, -0x326172a9, RZ ;  /* 0xcd9e8d570d0c7825 */ /* 0x000fe200078e00ff */
[----:B------:R-:W-:-:S03]  /*0440*/  LOP3.LUT R5, R7, 0xff, RZ, 0x3c, !PT ;  /* 0x000000ff07057812 */ /* 0x000fc600078e3cff */
[----:B------:R-:W-:Y:S01]  /*0450*/  IMAD.WIDE.U32 R8, R8, -0x2daee0ad, RZ ;  /* 0xd2511f5308087825 */ /* 0x000fe200078e00ff */
[----:B------:R-:W-:Y:S02]  /*0460*/  LEA.HI.SX32 R5, R18, R5, 0x1d ;  /* 0x0000000512057211 */ /* 0x000fe400078feaff */
[----:B------:R-:W-:Y:S02]  /*0470*/  LOP3.LUT R14, R13, UR19, R14, 0x96, !PT ;  /* 0x000000130d0e7c12 */ /* 0x000fe4000f8e960e */
[----:B------:R-:W-:Y:S02]  /*0480*/  LOP3.LUT R20, R9, UR20, R6, 0x96, !PT ;  /* 0x0000001409147c12 */ /* 0x000fe4000f8e9606 */
[C---:B------:R-:W-:Y:S01]  /*0490*/  LOP3.LUT P4, RZ, R5.reuse, 0xffffff00, RZ, 0xc0, !PT ;  /* 0xffffff0005ff7812 */ /* 0x040fe2000788c0ff */
[----:B------:R-:W-:Y:S01]  /*04a0*/  IMAD.WIDE.U32 R14, R14, -0x2daee0ad, RZ ;  /* 0xd2511f530e0e7825 */ /* 0x000fe200078e00ff */
[C---:B------:R-:W-:Y:S02]  /*04b0*/  ISETP.GE.U32.AND P3, PT, R5.reuse, 0x200, PT ;  /* 0x000002000500780c */ /* 0x040fe40003f66070 */
[----:B------:R-:W-:Y:S01]  /*04c0*/  ISETP.GE.U32.AND P2, PT, R5, 0x300, PT ;  /* 0x000003000500780c */ /* 0x000fe20003f46070 */
[----:B------:R-:W-:Y:S01]  /*04d0*/  IMAD.WIDE.U32 R20, R20, -0x326172a9, RZ ;  /* 0xcd9e8d5714147825 */ /* 0x000fe200078e00ff */
[----:B------:R-:W-:-:S02]  /*04e0*/  LOP3.LUT R23, R15, UR22, R8, 0x96, !PT ;  /* 0x000000160f177c12 */ /* 0x000fc4000f8e9608 */
[----:B------:R-:W-:Y:S02]  /*04f0*/  LEA.HI R6, R0, R17, RZ, 0x18 ;  /* 0x0000001100067211 */ /* 0x000fe400078fc0ff */
[----:B------:R-:W-:Y:S01]  /*0500*/  LOP3.LUT R22, R21, UR21, R12, 0x96, !PT ;  /* 0x0000001515167c12 */ /* 0x000fe2000f8e960c */
[----:B------:R-:W-:Y:S01]  /*0510*/  IMAD.HI.U32 R17, R23, -0x326172a9, RZ ;  /* 0xcd9e8d5717117827 */ /* 0x000fe200078e00ff */
[----:B------:R-:W-:Y:S02]  /*0520*/  P2R R16, PR, RZ, 0x10 ;  /* 0x00000010ff107803 */ /* 0x000fe40000000000 */
[----:B------:R-:W-:Y:S01]  /*0530*/  P2R R19, PR, RZ, 0x8 ;  /* 0x00000008ff137803 */ /* 0x000fe20000000000 */
[----:B------:R-:W-:Y:S01]  /*0540*/  IMAD.HI.U32 R11, R22, -0x2daee0ad, RZ ;  /* 0xd2511f53160b7827 */ /* 0x000fe200078e00ff */
[----:B------:R-:W-:Y:S01]  /*0550*/  P2R R77, PR, RZ, 0x4 ;  /* 0x00000004ff4d7803 */ /* 0x000fe20000000000 */
[----:B------:R-:W-:Y:S05]  /*0560*/  @!P4 BRA `(.L_x_5261) ;  /* 0x000000f00000c947 */ /* 0x000fea0003800000 */
[----:B------:R-:W-:Y:S01]  /*0570*/  ISETP.NE.U32.AND P0, PT, RZ, c[0x0][0x218], PT ;  /* 0x00008600ff007a0c */ /* 0x000fe20003f05070 */
[----:B------:R-:W-:Y:S01]  /*0580*/  IMAD.MOV.U32 R8, RZ, RZ, 0x20 ;  /* 0x00000020ff087424 */ /* 0x000fe200078e00ff */
[----:B------:R-:W-:Y:S01]  /*0590*/  CS2R R70, SRZ ;  /* 0x0000000000467805 */ /* 0x000fe2000001ff00 */
        /* <DEDUP_REMOVED lines=11> */
[----:B------:R-:W-:-:S03]  /*0650*/  LOP3.LUT R7, R7, 0x100, RZ, 0xfc, !PT ;  /* 0x0000010007077812 */ /* 0x000fc600078efcff */
.L_x_5261:
[----:B------:R-:W-:Y:S05]  /*0660*/  BSYNC B0 ;  /* 0x0000000000007941 */ /* 0x000fea0003800000 */
.L_x_5260:
[----:B------:R-:W-:Y:S01]  /*0670*/  BSSY B0, `(.L_x_5262) ;  /* 0x0000011000007945 */ /* 0x000fe20003800000 */
[----:B------:R-:W-:Y:S05]  /*0680*/  @!P3 BRA `(.L_x_5263) ;  /* 0x000000f00000b947 */ /* 0x000fea0003800000 */
[----:B------:R-:W-:Y:S01]  /*0690*/  ISETP.NE.U32.AND P0, PT, RZ, c[0x0][0x218], PT ;  /* 0x00008600ff007a0c */ /* 0x000fe20003f05070 */
[----:B0-----:R-:W-:Y:S01]  /*06a0*/  IMAD.MOV.U32 R12, RZ, RZ, 0x20 ;  /* 0x00000020ff0c7424 */ /* 0x001fe200078e00ff */
        /* <DEDUP_REMOVED lines=13> */
.L_x_5263:
[----:B------:R-:W-:Y:S05]  /*0780*/  BSYNC B0 ;  /* 0x0000000000007941 */ /* 0x000fea0003800000 */
.L_x_5262:
        /* <DEDUP_REMOVED lines=15> */
[----:B------:R0:W5:Y:S02]  /*0880*/  @P0 LDG.E.128 R32, [R12.64+0x10] ;  /* 0x000010060c200981 */ /* 0x000164000c1e1d00 */
.L_x_5265:
[----:B------:R-:W-:Y:S05]  /*0890*/  BSYNC B0 ;  /* 0x0000000000007941 */ /* 0x000fea0003800000 */
.L_x_5264:
[----:B------:R-:W-:Y:S02]  /*08a0*/  ISETP.GE.AND P0, PT, R6, c[0x0][0x164], PT ;  /* 0x0000590006007a0c */ /* 0x000fe40003f06270 */
[----:B------:R-:W-:Y:S02]  /*08b0*/  LOP3.LUT R17, R17, UR23, R20, 0x96, !PT ;  /* 0x0000001711117c12 */ /* 0x000fe4000f8e9614 */
[----:B------:R-:W-:-:S09]  /*08c0*/  LOP3.LUT R20, R11, UR24, R14, 0x96, !PT ;  /* 0x000000180b147c12 */ /* 0x000fd2000f8e960e */
[----:B------:R-:W-:Y:S05]  /*08d0*/  @P0 EXIT ;  /* 0x000000000000094d */ /* 0x000fea0003800000 */
[----:B------:R-:W-:Y:S01]  /*08e0*/  SHF.R.S32.HI R18, RZ, 0x3, R18 ;  /* 0x00000003ff127819 */ /* 0x000fe20000011412 */
[C---:B0-----:R-:W-:Y:S01]  /*08f0*/  IMAD.SHL.U32 R12, R0.reuse, 0x20, RZ ;  /* 0x00000020000c7824 */ /* 0x041fe200078e00ff */
[----:B------:R-:W-:Y:S01]  /*0900*/  LOP3.LUT R8, R0, 0xe0, RZ, 0xc0, !PT ;  /* 0x000000e000087812 */ /* 0x000fe200078ec0ff */
[----:B------:R-:W-:Y:S01]  /*0910*/  IMAD R14, R22, -0x2daee0ad, RZ ;  /* 0xd2511f53160e7824 */ /* 0x000fe200078e02ff */
[----:B------:R-:W-:Y:S01]  /*0920*/  LOP3.LUT R7, R18, 0xff, RZ, 0xc0, !PT ;  /* 0x000000ff12077812 */ /* 0x000fe200078ec0ff */
[----:B------:R-:W-:Y:S01]  /*0930*/  IMAD.HI.U32 R13, R17, -0x2daee0ad, RZ ;  /* 0xd2511f53110d7827 */ /* 0x000fe200078e00ff */
[----:B------:R-:W-:Y:S01]  /*0940*/  SHF.R.U32.HI R18, RZ, 0x3, R18 ;  /* 0x00000003ff127819 */ /* 0x000fe20000011612 */
[----:B------:R-:W-:Y:S01]  /*0950*/  ULDC.U8 UR8, c[0x0][0x1f0] ;  /* 0x00007c0000087ab9 */ /* 0x000fe20000000000 */
[----:B------:R-:W-:Y:S01]  /*0960*/  LOP3.LUT R12, R12, 0x3e0, RZ, 0xc0, !PT ;  /* 0x000003e00c0c7812 */ /* 0x000fe200078ec0ff */
[----:B------:R-:W-:Y:S01]  /*0970*/  IMAD.IADD R8, R7, 0x1, -R8 ;  /* 0x0000000107087824 */ /* 0x000fe200078e0a08 */
[----:B------:R-:W-:Y:S01]  /*0980*/  LOP3.LUT R11, R18, 0x1fffffe0, RZ, 0xc0, !PT ;  /* 0x1fffffe0120b7812 */ /* 0x000fe200078ec0ff */
[----:B------:R-:W-:Y:S01]  /*0990*/  IMAD R18, R23, -0x326172a9, RZ ;  /* 0xcd9e8d5717127824 */ /* 0x000fe200078e02ff */
[----:B------:R-:W-:Y:S01]  /*09a0*/  IADD3 R12, R7, -R12, RZ ;  /* 0x8000000c070c7210 */ /* 0x000fe20007ffe0ff */
[----:B------:R-:W-:Y:S01]  /*09b0*/  IMAD.HI.U32 R7, R20, -0x326172a9, RZ ;  /* 0xcd9e8d5714077827 */ /* 0x000fe200078e00ff */
[----:B------:R-:W-:-:S02]  /*09c0*/  IMNMX R8, RZ, R8, !PT ;  /* 0x00000008ff087217 */ /* 0x000fc40007800200 */
[----:B------:R-:W-:Y:S02]  /*09d0*/  IMNMX R12, RZ, R12, !PT ;  /* 0x0000000cff0c7217 */ /* 0x000fe40007800200 */
[----:B------:R-:W-:Y:S02]  /*09e0*/  IMNMX R8, R8, 0x20, PT ;  /* 0x0000002008087817 */ /* 0x000fe40003800200 */
[----:B------:R-:W-:Y:S02]  /*09f0*/  IMNMX R12, R12, 0x20, PT ;  /* 0x000000200c0c7817 */ /* 0x000fe40003800200 */
[----:B------:R-:W-:Y:S01]  /*0a00*/  LOP3.LUT R7, R7, UR25, R18, 0x96, !PT ;  /* 0x0000001907077c12 */ /* 0x000fe2000f8e9612 */
[----:B------:R-:W-:Y:S01]  /*0a10*/  IMAD.IADD R8, R8, 0x1, R11 ;  /* 0x0000000108087824 */ /* 0x000fe200078e020b */
[----:B------:R-:W-:Y:S01]  /*0a20*/  LOP3.LUT R10, R10, 0x3, RZ, 0xc0, !PT ;  /* 0x000000030a0a7812 */ /* 0x000fe200078ec0ff */
[----:B------:R-:W-:Y:S02]  /*0a30*/  IMAD.IADD R15, R11, 0x1, R12 ;  /* 0x000000010b0f7824 */ /* 0x000fe400078e020c */
[----:B------:R-:W-:-:S02]  /*0a40*/  IMAD.SHL.U32 R9, R8, 0x8, RZ ;  /* 0x0000000808097824 */ /* 0x000fc400078e00ff */
[----:B------:R-:W-:Y:S02]  /*0a50*/  IMAD R12, R20, -0x326172a9, RZ ;  /* 0xcd9e8d57140c7824 */ /* 0x000fe400078e02ff */
[----:B------:R0:W1:Y:S01]  /*0a60*/  I2F.U32 R8, R9 ;  /* 0x0000000900087306 */ /* 0x0000620000201000 */
[----:B------:R-:W-:Y:S02]  /*0a70*/  IMAD.MOV.U32 R11, RZ, RZ, RZ ;  /* 0x000000ffff0b7224 */ /* 0x000fe400078e00ff */
[----:B------:R-:W-:Y:S01]  /*0a80*/  IMAD.SHL.U32 R15, R15, 0x8, RZ ;  /* 0x000000080f0f7824 */ /* 0x000fe200078e00ff */
[----:B0-----:R-:W-:Y:S01]  /*0a90*/  LOP3.LUT R9, R13, UR26, R14, 0x96, !PT ;  /* 0x0000001a0d097c12 */ /* 0x001fe2000f8e960e */
[----:B------:R-:W-:Y:S02]  /*0aa0*/  IMAD.MOV.U32 R13, RZ, RZ, 0x1 ;  /* 0x00000001ff0d7424 */ /* 0x000fe400078e00ff */
[----:B------:R-:W-:Y:S01]  /*0ab0*/  IMAD R14, R17, -0x2daee0ad, RZ ;  /* 0xd2511f53110e7824 */ /* 0x000fe200078e02ff */
[----:B-1----:R-:W0:Y:S06]  /*0ac0*/  MUFU.RCP R8, R8 ;  /* 0x0000000800087308 */ /* 0x002e2c0000001000 */
.L_x_5449:
[----:B------:R-:W-:Y:S02]  /*0ad0*/  ISETP.NE.U32.AND P0, PT, RZ, c[0x0][0x1c0], PT ;  /* 0x00007000ff007a0c */ /* 0x000fe40003f05070 */
[----:B------:R-:W-:-:S02]  /*0ae0*/  ISETP.NE.AND P1, PT, R16, RZ, PT ;  /* 0x000000ff1000720c */ /* 0x000fc40003f25270 */
[----:B------:R-:W-:-:S13]  /*0af0*/  ISETP.NE.AND.EX P0, PT, RZ, c[0x0][0x1c4], PT, P0 ;  /* 0x00007100ff007a0c */ /* 0x000fda0003f05300 */
[----:B------:R-:W-:-:S05]  /*0b00*/  @P0 MOV R73, 0x2 ;  /* 0x0000000200490802 */ /* 0x000fca0000000f00 */
[----:B------:R-:W-:-:S06]  /*0b10*/  @P0 IMAD.WIDE R72, R6, R73, c[0x0][0x1c0] ;  /* 0x0000700006480625 */ /* 0x000fcc00078e0249 */
[----:B------:R-:W2:Y:S01]  /*0b20*/  @P0 LDG.E.U16 R72, [R72.64] ;  /* 0x0000000648480981 */ /* 0x000ea2000c1e1500 */
[----:B------:R-:W-:Y:S01]  /*0b30*/  IMAD R17, R6, c[0x0][0x168], RZ ;  /* 0x00005a0006117a24 */ /* 0x000fe200078e02ff */
[----:B------:R-:W-:Y:S01]  /*0b40*/  LOP3.LUT R92, R0, 0xff, RZ, 0xc0, !PT ;  /* 0x000000ff005c7812 */ /* 0x000fe200078ec0ff */
[----:B------:R-:W-:Y:S03]  /*0b50*/  BSSY B0, `(.L_x_5266) ;  /* 0x00002da000007945 */ /* 0x000fe60003800000 */
[----:B------:R-:W-:-:S04]  /*0b60*/  SHF.R.S32.HI R74, RZ, 0x1f, R17 ;  /* 0x0000001fff4a7819 */ /* 0x000fc80000011411 */
[----:B------:R-:W-:-:S04]  /*0b70*/  LEA.HI R17, R74, R17, RZ, 0x3 ;  /* 0x000000114a117211 */ /* 0x000fc800078f18ff */
[----:B------:R-:W-:Y:S01]  /*0b80*/  LEA.HI.SX32 R17, R17, R92, 0x1d ;  /* 0x0000005c11117211 */ /* 0x000fe200078feaff */
[----:B------:R-:W-:-:S04]  /*0b90*/  IMAD.MOV.U32 R92, RZ, RZ, 0x3f800000 ;  /* 0x3f800000ff5c7424 */ /* 0x000fc800078e00ff */
        /* <DEDUP_REMOVED lines=15> */
[----:B-1----:R-:W-:Y:S01]  /*0c90*/  ISETP.NE.AND P1, PT, R10, 0x2, PT ;  /* 0x000000020a00780c */ /* 0x002fe20003f25270 */
[----:B------:R-:W-:-:S12]  /*0ca0*/  IMAD.MOV.U32 R79, RZ, RZ, R9 ;  /* 0x000000ffff4f7224 */ /* 0x000fd800078e0009 */
[----:B------:R-:W-:Y:S05]  /*0cb0*/  @!P1 BRA `(.L_x_5270) ;  /* 0x0000006000009947 */ /* 0x000fea0003800000 */
[----:B------:R-:W-:Y:S02]  /*0cc0*/  ISETP.NE.AND P1, PT, R10, 0x3, PT ;  /* 0x000000030a00780c */ /* 0x000fe40003f25270 */
[----:B------:R-:W-:-:S11]  /*0cd0*/  MOV R79, R7 ;  /* 0x00000007004f7202 */ /* 0x000fd60000000f00 */
[----:B------:R-:W-:Y:S05]  /*0ce0*/  @P1 BRA `(.L_x_5270) ;  /* 0x0000003000001947 */ /* 0x000fea0003800000 */
[----:B------:R-:W-:Y:S01]  /*0cf0*/  IMAD.MOV.U32 R79, RZ, RZ, R14 ;  /* 0x000000ffff4f7224 */ /* 0x000fe200078e000e */
[----:B------:R-:W-:Y:S05]  /*0d00*/  BRA `(.L_x_5270) ;  /* 0x0000001000007947 */ /* 0x000fea0003800000 */
.L_x_5269:
[----:B-1----:R-:W-:Y:S02]  /*0d10*/  IMAD.MOV.U32 R79, RZ, RZ, R12 ;  /* 0x000000ffff4f7224 */ /* 0x002fe400078e000c */
.L_x_5270:
[----:B------:R-:W-:Y:S05]  /*0d20*/  BSYNC B1 ;  /* 0x0000000000017941 */ /* 0x000fea0003800000 */
.L_x_5268:
        /* <DEDUP_REMOVED lines=16> */
.L_x_5274:
[----:B------:R-:W-:Y:S05]  /*0e30*/  BSYNC B2 ;  /* 0x0000000000027941 */ /* 0x000fea0003800000 */
.L_x_5273:
        /* <DEDUP_REMOVED lines=44> */
.L_x_5272:
[----:B------:R-:W-:Y:S05]  /*1100*/  BSYNC B1 ;  /* 0x0000000000017941 */ /* 0x000fea0003800000 */
.L_x_5271:
[----:B------:R-:W1:Y:S01]  /*1110*/  I2F.U32 R79, R79 ;  /* 0x0000004f004f7306 */ /* 0x000e620000201000 */
[----:B-----5:R-:W-:Y:S01]  /*1120*/  PRMT R85, RZ, 0x5410, R72 ;  /* 0x00005410ff557816 */ /* 0x020fe20000000048 */
[----:B------:R-:W-:Y:S01]  /*1130*/  IMAD.MOV.U32 R96, RZ, RZ, 0x2f800000 ;  /* 0x2f800000ff607424 */ /* 0x000fe200078e00ff */
[----:B------:R-:W-:Y:S01]  /*1140*/  ISETP.NE.AND P1, PT, R80, 0x1, PT ;  /* 0x000000015000780c */ /* 0x000fe20003f25270 */
[----:B------:R-:W-:Y:S02]  /*1150*/  BSSY B1, `(.L_x_5275) ;  /* 0x0000014000017945 */ /* 0x000fe40003800000 */
[----:B------:R-:W-:-:S04]  /*1160*/  FMUL.FTZ R85, R85, R92 ;  /* 0x0000005c55557220 */ /* 0x000fc80000410000 */
[----:B------:R-:W-:Y:S02]  /*1170*/  FMUL.FTZ R85, R85, c[0x0][0x1e8] ;  /* 0x00007a0055557a20 */ /* 0x000fe40000410000 */
[----:B-1----:R-:W-:Y:S01]  /*1180*/  FFMA.FTZ R10, R79, R96, 1.1641532182693481445e-10 ;  /* 0x2f0000004f0a7423 */ /* 0x002fe20000010060 */
[----:B------:R-:W-:-:S04]  /*1190*/  @P0 PRMT R79, RZ, 0x5410, R20 ;  /* 0x00005410ff4f0816 */ /* 0x000fc80000000014 */
        /* <DEDUP_REMOVED lines=14> */
.L_x_5276:
[----:B------:R-:W-:Y:S02]  /*1280*/  IMAD.MOV.U32 R10, RZ, RZ, R12 ;  /* 0x000000ffff0a7224 */ /* 0x000fe400078e000c */
.L_x_5277:
[----:B------:R-:W-:Y:S05]  /*1290*/  BSYNC B1 ;  /* 0x0000000000017941 */ /* 0x000fea0003800000 */
.L_x_5275:
        /* <DEDUP_REMOVED lines=16> */
.L_x_5281:
[----:B------:R-:W-:Y:S05]  /*13a0*/  BSYNC B2 ;  /* 0x0000000000027941 */ /* 0x000fea0003800000 */
.L_x_5280:
        /* <DEDUP_REMOVED lines=44> */
.L_x_5279:
[----:B------:R-:W-:Y:S05]  /*1670*/  BSYNC B1 ;  /* 0x0000000000017941 */ /* 0x000fea0003800000 */
.L_x_5278:
[----:B------:R1:W2:Y:S01]  /*1680*/  I2F.U32 R79, R10 ;  /* 0x0000000a004f7306 */ /* 0x0002a20000201000 */
[----:B------:R-:W-:Y:S01]  /*1690*/  PRMT R87, RZ, 0x7610, R72 ;  /* 0x00007610ff577816 */ /* 0x000fe20000000048 */
[----:B------:R-:W-:Y:S01]  /*16a0*/  BSSY B1, `(.L_x_5282) ;  /* 0x0000015000017945 */ /* 0x000fe20003800000 */
[C---:B------:R-:W-:Y:S02]  /*16b0*/  ISETP.NE.AND P1, PT, R85.reuse, 0x1, PT ;  /* 0x000000015500780c */ /* 0x040fe40003f25270 */
[----:B------:R-:W-:Y:S01]  /*16c0*/  IADD3 R72, R85, 0x1, RZ ;  /* 0x0000000155487810 */ /* 0x000fe20007ffe0ff */
[----:B------:R-:W-:Y:S01]  /*16d0*/  FMUL.FTZ R87, R87, R92 ;  /* 0x0000005c57577220 */ /* 0x000fe20000410000 */
[----:B-1----:R-:W-:-:S03]  /*16e0*/  @P0 PRMT R10, RZ, 0x7610, R20 ;  /* 0x00007610ff0a0816 */ /* 0x002fc60000000014 */
[----:B------:R-:W-:Y:S02]  /*16f0*/  FMUL.FTZ R87, R87, c[0x0][0x1e8] ;  /* 0x00007a0057577a20 */ /* 0x000fe40000410000 */
[----:B--2---:R-:W-:-:S05]  /*1700*/  FFMA.FTZ R79, R79, R96, 1.1641532182693481445e-10 ;  /* 0x2f0000004f4f7423 */ /* 0x004fca0000010060 */
        /* <DEDUP_REMOVED lines=13> */
.L_x_5283:
[----:B------:R-:W-:Y:S02]  /*17e0*/  IMAD.MOV.U32 R10, RZ, RZ, R12 ;  /* 0x000000ffff0a7224 */ /* 0x000fe400078e000c */
.L_x_5284:
[----:B------:R-:W-:Y:S05]  /*17f0*/  BSYNC B1 ;  /* 0x0000000000017941 */ /* 0x000fea0003800000 */
.L_x_5282:
        /* <DEDUP_REMOVED lines=16> */
.L_x_5288:
[----:B------:R-:W-:Y:S05]  /*1900*/  BSYNC B2 ;  /* 0x0000000000027941 */ /* 0x000fea0003800000 */
.L_x_5287:
        /* <DEDUP_REMOVED lines=44> */
.L_x_5286:
[----:B------:R-:W-:Y:S05]  /*1bd0*/  BSYNC B1 ;  /* 0x0000000000017941 */ /* 0x000fea0003800000 */
.L_x_5285:
[----:B------:R-:W1:Y:S01]  /*1be0*/  I2F.U32 R85, R10 ;  /* 0x0000000a00557306 */ /* 0x000e620000201000 */
[----:B------:R-:W-:Y:S01]  /*1bf0*/  PRMT R87, RZ, 0x5410, R73 ;  /* 0x00005410ff577816 */ /* 0x000fe20000000049 */
[----:B------:R-:W-:Y:S01]  /*1c00*/  BSSY B1, `(.L_x_5289) ;  /* 0x0000014000017945 */ /* 0x000fe20003800000 */
[C---:B------:R-:W-:Y:S02]  /*1c10*/  ISETP.NE.AND P2, PT, R72.reuse, 0x1, PT ;  /* 0x000000014800780c */ /* 0x040fe40003f45270 */
[----:B------:R-:W-:Y:S01]  /*1c20*/  IADD3 R90, R72, 0x1, RZ ;  /* 0x00000001485a7810 */ /* 0x000fe20007ffe0ff */
[----:B------:R-:W-:-:S04]  /*1c30*/  FMUL.FTZ R87, R87, R92 ;  /* 0x0000005c57577220 */ /* 0x000fc80000410000 */
[----:B------:R-:W-:Y:S02]  /*1c40*/  FMUL.FTZ R87, R87, c[0x0][0x1e8] ;  /* 0x00007a0057577a20 */ /* 0x000fe40000410000 */
[----:B-1----:R-:W-:-:S05]  /*1c50*/  FFMA.FTZ R85, R85, R96, 1.1641532182693481445e-10 ;  /* 0x2f00000055557423 */ /* 0x002fca0000010060 */
        /* <DEDUP_REMOVED lines=13> */
.L_x_5290:
[----:B------:R-:W-:Y:S02]  /*1d30*/  IMAD.MOV.U32 R10, RZ, RZ, R12 ;  /* 0x000000ffff0a7224 */ /* 0x000fe400078e000c */
.L_x_5291:
[----:B------:R-:W-:Y:S05]  /*1d40*/  BSYNC B1 ;  /* 0x0000000000017941 */ /* 0x000fea0003800000 */
.L_x_5289:
        /* <DEDUP_REMOVED lines=16> */
.L_x_5295:
[----:B------:R-:W-:Y:S05]  /*1e50*/  BSYNC B2 ;  /* 0x0000000000027941 */ /* 0x000fea0003800000 */
.L_x_5294:
        /* <DEDUP_REMOVED lines=44> */
.L_x_5293:
[----:B------:R-:W-:Y:S05]  /*2120*/  BSYNC B1 ;  /* 0x0000000000017941 */ /* 0x000fea0003800000 */
.L_x_5292:
        /* <DEDUP_REMOVED lines=21> */
.L_x_5297:
[----:B------:R-:W-:Y:S02]  /*2280*/  IMAD.MOV.U32 R10, RZ, RZ, R12 ;  /* 0x000000ffff0a7224 */ /* 0x000fe400078e000c */
.L_x_5298:
[----:B------:R-:W-:Y:S05]  /*2290*/  BSYNC B1 ;  /* 0x0000000000017941 */ /* 0x000fea0003800000 */
.L_x_5296:
        /* <DEDUP_REMOVED lines=16> */
.L_x_5302:
[----:B------:R-:W-:Y:S05]  /*23a0*/  BSYNC B2 ;  /* 0x0000000000027941 */ /* 0x000fea0003800000 */
.L_x_5301:
        /* <DEDUP_REMOVED lines=44> */
.L_x_5300:
[----:B------:R-:W-:Y:S05]  /*2670*/  BSYNC B1 ;  /* 0x0000000000017941 */ /* 0x000fea0003800000 */
.L_x_5299:
[----:B------:R1:W2:Y:S01]  /*2680*/  I2F.U32 R73, R10 ;  /* 0x0000000a00497306 */ /* 0x0002a20000201000 */
[----:B------:R-:W-:Y:S01]  /*2690*/  PRMT R85, RZ, 0x5410, R74 ;  /* 0x00005410ff557816 */ /* 0x000fe2000000004a */
[----:B------:R-:W-:Y:S01]  /*26a0*/  BSSY B1, `(.L_x_5303) ;  /* 0x0000014000017945 */ /* 0x000fe20003800000 */
[----:B------:R-:W-:-:S03]  /*26b0*/  ISETP.NE.AND P4, PT, R72, 0x1, PT ;  /* 0x000000014800780c */ /* 0x000fc60003f85270 */
[----:B------:R-:W-:Y:S01]  /*26c0*/  FMUL.FTZ R85, R85, R92 ;  /* 0x0000005c55557220 */ /* 0x000fe20000410000 */
[----:B-1----:R-:W-:-:S03]  /*26d0*/  @P0 PRMT R10, RZ, 0x5410, R22 ;  /* 0x00005410ff0a0816 */ /* 0x002fc60000000016 */
[----:B------:R-:W-:Y:S02]  /*26e0*/  FMUL.FTZ R85, R85, c[0x0][0x1e8] ;  /* 0x00007a0055557a20 */ /* 0x000fe40000410000 */
[----:B--2---:R-:W-:-:S05]  /*26f0*/  FFMA.FTZ R73, R73, R96, 1.1641532182693481445e-10 ;  /* 0x2f00000049497423 */ /* 0x004fca0000010060 */
        /* <DEDUP_REMOVED lines=13> */
.L_x_5304:
[----:B------:R-:W-:Y:S02]  /*27d0*/  IMAD.MOV.U32 R10, RZ, RZ, R12 ;  /* 0x000000ffff0a7224 */ /* 0x000fe400078e000c */
.L_x_5305:
[----:B------:R-:W-:Y:S05]  /*27e0*/  BSYNC B1 ;  /* 0x0000000000017941 */ /* 0x000fea0003800000 */
.L_x_5303:
        /* <DEDUP_REMOVED lines=16> */
.L_x_5309:
[----:B------:R-:W-:Y:S05]  /*28f0*/  BSYNC B2 ;  /* 0x0000000000027941 */ /* 0x000fea0003800000 */
.L_x_5308:
        /* <DEDUP_REMOVED lines=44> */
.L_x_5307:
[----:B------:R-:W-:Y:S05]  /*2bc0*/  BSYNC B1 ;  /* 0x0000000000017941 */ /* 0x000fea0003800000 */
.L_x_5306:
        /* <DEDUP_REMOVED lines=21> */
.L_x_5311:
[----:B------:R-:W-:Y:S02]  /*2d20*/  IMAD.MOV.U32 R74, RZ, RZ, R12 ;  /* 0x000000ffff4a7224 */ /* 0x000fe400078e000c */
.L_x_5312:
[----:B------:R-:W-:Y:S05]  /*2d30*/  BSYNC B1 ;  /* 0x0000000000017941 */ /* 0x000fea0003800000 */
.L_x_5310:
        /* <DEDUP_REMOVED lines=16> */
.L_x_5316:
[----:B------:R-:W-:Y:S05]  /*2e40*/  BSYNC B2 ;  /* 0x0000000000027941 */ /* 0x000fea0003800000 */
.L_x_5315:
        /* <DEDUP_REMOVED lines=44> */
.L_x_5314:
[----:B------:R-:W-:Y:S05]  /*3110*/  BSYNC B1 ;  /* 0x0000000000017941 */ /* 0x000fea0003800000 */
.L_x_5313:
        /* <DEDUP_REMOVED lines=21> */
.L_x_5318:
[----:B------:R-:W-:Y:S02]  /*3270*/  IMAD.MOV.U32 R74, RZ, RZ, R12 ;  /* 0x000000ffff4a7224 */ /* 0x000fe400078e000c */
.L_x_5319:
[----:B------:R-:W-:Y:S05]  /*3280*/  BSYNC B1 ;  /* 0x0000000000017941 */ /* 0x000fea0003800000 */
.L_x_5317:
        /* <DEDUP_REMOVED lines=18> */
.L_x_5323:
[----:B------:R-:W-:Y:S05]  /*33b0*/  BSYNC B2 ;  /* 0x0000000000027941 */ /* 0x000fea0003800000 */
.L_x_5322:
[----:B------:R-:W-:Y:S01]  /*33c0*/  IMAD.HI.U32 R7, R2, -0x326172a9, RZ ;  /* 0xcd9e8d5702077827 */ /* 0x000fe200078e00ff */
[----:B------:R-:W-:-:S03]  /*33d0*/  LOP3.LUT R10, R10, UR5, R11, 0x96, !PT ;  /* 0x000000050a0a7c12 */ /* 0x000fc6000f8e960b */
[----:B------:R-:W-:Y:S01]  /*33e0*/  IMAD R9, R2, -0x326172a9, RZ ;  /* 0xcd9e8d5702097824 */ /* 0x000fe200078e02ff */
[----:B------:R-:W-:Y:S01]  /*33f0*/  LOP3.LUT R7, R7, UR4, R4, 0x96, !PT ;  /* 0x0000000407077c12 */ /* 0x000fe2000f8e9604 */
[----:B------:R-:W-:Y:S01]  /*3400*/  IMAD.WIDE.U32 R72, R10, -0x326172a9, RZ ;  /* 0xcd9e8d570a487825 */ /* 0x000fe200078e00ff */
[----:B------:R-:W-:-:S03]  /*3410*/  HFMA2.MMA R10, -RZ, RZ, 0, 0 ;  /* 0x00000000ff0a7435 */ /* 0x000fc600000001ff */
        /* <DEDUP_REMOVED lines=38> */
.L_x_5321:
[----:B------:R-:W-:Y:S05]  /*3680*/  BSYNC B1 ;  /* 0x0000000000017941 */ /* 0x000fea0003800000 */
.L_x_5320:
[----:B------:R-:W1:Y:S01]  /*3690*/  I2F.U32 R73, R74 ;  /* 0x0000004a00497306 */ /* 0x000e620000201000 */
[----:B------:R-:W-:Y:S02]  /*36a0*/  SEL R111, RZ, 0x10000, P5 ;  /* 0x00010000ff6f7807 */ /* 0x000fe40002800000 */
[----:B------:R-:W-:Y:S02]  /*36b0*/  ISETP.NE.AND P5, PT, R98, RZ, PT ;  /* 0x000000ff6200720c */ /* 0x000fe40003fa5270 */
[----:B------:R-:W-:Y:S02]  /*36c0*/  PRMT R75, RZ, 0x7610, R75 ;  /* 0x00007610ff4b7816 */ /* 0x000fe4000000004b */
[----:B------:R-:W-:Y:S02]  /*36d0*/  SEL R72, RZ, 0x1, P2 ;  /* 0x00000001ff487807 */ /* 0x000fe40001000000 */
[----:B------:R-:W-:Y:S01]  /*36e0*/  SEL R114, RZ, 0x1, P1 ;  /* 0x00000001ff727807 */ /* 0x000fe20000800000 */
[----:B------:R-:W-:Y:S01]  /*36f0*/  FMUL.FTZ R75, R75, R92 ;  /* 0x0000005c4b4b7220 */ /* 0x000fe20000410000 */
[----:B------:R-:W-:-:S02]  /*3700*/  SEL R112, RZ, 0x1, P5 ;  /* 0x00000001ff707807 */ /* 0x000fc40002800000 */
[----:B------:R-:W-:Y:S01]  /*3710*/  ISETP.NE.AND P6, PT, R94, RZ, PT ;  /* 0x000000ff5e00720c */ /* 0x000fe20003fc5270 */
[----:B------:R-:W-:Y:S01]  /*3720*/  IMAD.WIDE.U32 R114, R114, 0x10000, RZ ;  /* 0x0001000072727825 */ /* 0x000fe200078e00ff */
[----:B------:R-:W-:Y:S02]  /*3730*/  SEL R94, RZ, 0x100, P4 ;  /* 0x00000100ff5e7807 */ /* 0x000fe40002000000 */
[----:B------:R-:W-:Y:S01]  /*3740*/  SEL R117, RZ, 0x1, P3 ;  /* 0x00000001ff757807 */ /* 0x000fe20001800000 */
[----:B-1----:R-:W-:Y:S01]  /*3750*/  FFMA.FTZ R73, R73, R96, 1.1641532182693481445e-10 ;  /* 0x2f00000049497423 */ /* 0x002fe20000010060 */
[----:B------:R-:W-:Y:S01]  /*3760*/  SEL R109, RZ, 0x1, P6 ;  /* 0x00000001ff6d7807 */ /* 0x000fe20003000000 */
[----:B------:R-:W-:-:S03]  /*3770*/  IMAD.WIDE.U32 R112, R112, 0x100, RZ ;  /* 0x0000010070707825 */ /* 0x000fc600078e00ff */
[----:B------:R-:W-:Y:S01]  /*3780*/  FSETP.GTU.FTZ.AND P1, PT, R73, c[0x0][0x1e4], PT ;  /* 0x0000790049007a0b */ /* 0x000fe20003f3c000 */
[----:B------:R-:W-:-:S03]  /*3790*/  IMAD.WIDE.U32 R72, R72, 0x1000000, RZ ;  /* 0x0100000048487825 */ /* 0x000fc600078e00ff */
[----:B------:R-:W-:Y:S01]  /*37a0*/  SEL R96, RZ, 0x1000000, P1 ;  /* 0x01000000ff607807 */ /* 0x000fe20000800000 */
[----:B------:R-:W-:Y:S01]  /*37b0*/  FMUL.FTZ R75, R75, c[0x0][0x1e8] ;  /* 0x00007a004b4b7a20 */ /* 0x000fe20000410000 */
[----:B------:R-:W-:Y:S02]  /*37c0*/  LOP3.LUT R112, R112, R72, R114, 0xfe, !PT ;  /* 0x0000004870707212 */ /* 0x000fe400078efe72 */
[----:B------:R-:W-:Y:S02]  /*37d0*/  @P0 PRMT R72, RZ, 0x7610, R23 ;  /* 0x00007610ff480816 */ /* 0x000fe40000000017 */
[----:B------:R-:W-:Y:S02]  /*37e0*/  FSEL R103, R75, RZ, !P1 ;  /* 0x000000ff4b677208 */ /* 0x000fe40004800000 */
[----:B------:R-:W-:Y:S02]  /*37f0*/  LOP3.LUT R74, R94, R96, R111, 0xfe, !PT ;  /* 0x000000605e4a7212 */ /* 0x000fe400078efe6f */
[C---:B------:R-:W-:Y:S01]  /*3800*/  LEA R108, P1, R17.reuse, c[0x0][0x190], 0x3 ;  /* 0x00006400116c7a11 */ /* 0x040fe200078218ff */
[----:B------:R-:W-:Y:S01]  /*3810*/  @P0 FADD.FTZ R103, R72, R103 ;  /* 0x0000006748670221 */ /* 0x000fe20000010000 */
[----:B------:R-:W-:-:S02]  /*3820*/  LEA R110, P0, R17, c[0x0][0x188], 0x4 ;  /* 0x00006200116e7a11 */ /* 0x000fc400078020ff */
[----:B------:R-:W-:Y:S02]  /*3830*/  LOP3.LUT R117, R73, R74, R117, 0xfe, !PT ;  /* 0x0000004a49757212 */ /* 0x000fe400078efe75 */
[----:B------:R-:W-:Y:S02]  /*3840*/  LOP3.LUT R112, R112, R109, RZ, 0xfc, !PT ;  /* 0x0000006d70707212 */ /* 0x000fe400078efcff */
[----:B------:R-:W-:Y:S02]  /*3850*/  F2FP.BF16.PACK_AB R74, R93, R85 ;  /* 0x000000555d4a723e */ /* 0x000fe400000010ff */
[----:B------:R-:W-:Y:S02]  /*3860*/  F2FP.BF16.PACK_AB R73, R87, R80 ;  /* 0x000000505749723e */ /* 0x000fe400000010ff */
[----:B------:R-:W-:Y:S02]  /*3870*/  F2FP.BF16.PACK_AB R72, R79, R18 ;  /* 0x000000124f48723e */ /* 0x000fe400000010ff */
[----:B------:R-:W-:-:S02]  /*3880*/  LEA.HI.X R111, R17, c[0x0][0x18c], RZ, 0x4, P0 ;  /* 0x00006300116f7a11 */ /* 0x000fc400000f24ff */
[----:B------:R-:W-:Y:S02]  /*3890*/  F2FP.BF16.PACK_AB R75, R103, R90 ;  /* 0x0000005a674b723e */ /* 0x000fe400000010ff */
[----:B------:R-:W-:Y:S02]  /*38a0*/  LEA.HI.X R109, R17, c[0x0][0x194], RZ, 0x3, P1 ;  /* 0x00006500116d7a11 */ /* 0x000fe400008f1cff */
[----:B------:R-:W-:Y:S01]  /*38b0*/  LOP3.LUT R113, R113, R117, R115, 0xfe, !PT ;  /* 0x0000007571717212 */ /* 0x000fe200078efe73 */
[----:B------:R1:W-:Y:S01]  /*38c0*/  STG.E.128 [R110.64], R72 ;  /* 0x000000486e007986 */ /* 0x0003e2000c101d06 */
[----:B------:R-:W-:-:S03]  /*38d0*/  IADD3 R94, R17, 0x100, RZ ;  /* 0x00000100115e7810 */ /* 0x000fc60007ffe0ff */
[----:B------:R1:W-:Y:S04]  /*38e0*/  STG.E.64 [R108.64], R112 ;  /* 0x000000706c007986 */ /* 0x0003e8000c101b06 */
.L_x_5267:
[----:B------:R-:W-:Y:S05]  /*38f0*/  BSYNC B0 ;  /* 0x0000000000007941 */ /* 0x000fea0003800000 */
.L_x_5266:
[----:B------:R-:W-:Y:S01]  /*3900*/  ISETP.NE.AND P0, PT, R19, RZ, PT ;  /* 0x000000ff1300720c */ /* 0x000fe20003f05270 */
[----:B------:R-:W-:-:S12]  /*3910*/  BSSY B0, `(.L_x_5324) ;  /* 0x00002d4000007945 */ /* 0x000fd80003800000 */
[----:B------:R-:W-:Y:S05]  /*3920*/  @!P0 BRA `(.L_x_5325) ;  /* 0x00002d2000008947 */ /* 0x000fea0003800000 */
[----:B------:R-:W-:Y:S01]  /*3930*/  ISETP.NE.U32.AND P0, PT, RZ, c[0x0][0x180], PT ;  /* 0x00006000ff007a0c */ /* 0x000fe20003f05070 */
[----:B-1----:R-:W-:-:S03]  /*3940*/  IMAD.MOV.U32 R73, RZ, RZ, 0x10 ;  /* 0x00000010ff497424 */ /* 0x002fc600078e00ff */
        /* <DEDUP_REMOVED lines=13> */
[----:B------:R-:W-:Y:S01]  /*3a20*/  ISETP.NE.AND P1, PT, R10, 0x3, PT ;  /* 0x000000030a00780c */ /* 0x000fe20003f25270 */
[----:B------:R-:W-:-:S12]  /*3a30*/  IMAD.MOV.U32 R81, RZ, RZ, R7 ;  /* 0x000000ffff517224 */ /* 0x000fd800078e0007 */
[----:B------:R-:W-:Y:S05]  /*3a40*/  @P1 BRA `(.L_x_5328) ;  /* 0x0000003000001947 */ /* 0x000fea0003800000 */
[----:B------:R-:W-:Y:S01]  /*3a50*/  MOV R81, R14 ;  /* 0x0000000e00517202 */ /* 0x000fe20000000f00 */
[----:B------:R-:W-:Y:S05]  /*3a60*/  BRA `(.L_x_5328) ;  /* 0x0000001000007947 */ /* 0x000fea0003800000 */
.L_x_5327:
[----:B-1----:R-:W-:Y:S02]  /*3a70*/  IMAD.MOV.U32 R81, RZ, RZ, R12 ;  /* 0x000000ffff517224 */ /* 0x002fe400078e000c */
.L_x_5328:
[----:B------:R-:W-:Y:S05]  /*3a80*/  BSYNC B1 ;  /* 0x0000000000017941 */ /* 0x000fea0003800000 */
.L_x_5326:
        /* <DEDUP_REMOVED lines=16> */
.L_x_5332:
[----:B------:R-:W-:Y:S05]  /*3b90*/  BSYNC B2 ;  /* 0x0000000000027941 */ /* 0x000fea0003800000 */
.L_x_5331:
        /* <DEDUP_REMOVED lines=44> */
.L_x_5330:
[----:B------:R-:W-:Y:S05]  /*3e60*/  BSYNC B1 ;  /* 0x0000000000017941 */ /* 0x000fea0003800000 */
.L_x_5329:
[----:B------:R-:W1:Y:S01]  /*3e70*/  I2F.U32 R81, R81 ;  /* 0x0000005100517306 */ /* 0x000e620000201000 */
[----:B------:R-:W-:Y:S01]  /*3e80*/  HFMA2.MMA R96, -RZ, RZ, 0.1171875, 0 ;  /* 0x2f800000ff607435 */ /* 0x000fe200000001ff */
[----:B-----5:R-:W-:Y:S01]  /*3e90*/  PRMT R89, RZ, 0x5410, R72 ;  /* 0x00005410ff597816 */ /* 0x020fe20000000048 */
[----:B------:R-:W-:Y:S01]  /*3ea0*/  BSSY B1, `(.L_x_5333) ;  /* 0x0000015000017945 */ /* 0x000fe20003800000 */
[C---:B------:R-:W-:Y:S02]  /*3eb0*/  ISETP.NE.AND P1, PT, R82.reuse, 0x1, PT ;  /* 0x000000015200780c */ /* 0x040fe40003f25270 */
[----:B------:R-:W-:Y:S01]  /*3ec0*/  IADD3 R86, R82, 0x1, RZ ;  /* 0x0000000152567810 */ /* 0x000fe20007ffe0ff */
[----:B------:R-:W-:-:S04]  /*3ed0*/  FMUL.FTZ R89, R89, R92 ;  /* 0x0000005c59597220 */ /* 0x000fc80000410000 */
[----:B------:R-:W-:Y:S02]  /*3ee0*/  FMUL.FTZ R89, R89, c[0x0][0x1e8] ;  /* 0x00007a0059597a20 */ /* 0x000fe40000410000 */
[----:B-1----:R-:W-:Y:S01]  /*3ef0*/  FFMA.FTZ R10, R81, R96, 1.1641532182693481445e-10 ;  /* 0x2f000000510a7423 */ /* 0x002fe20000010060 */
[----:B------:R-:W-:-:S04]  /*3f00*/  @P0 PRMT R81, RZ, 0x5410, R20 ;  /* 0x00005410ff510816 */ /* 0x000fc80000000014 */
        /* <DEDUP_REMOVED lines=13> */
.L_x_5334:
[----:B------:R-:W-:Y:S02]  /*3fe0*/  MOV R10, R12 ;  /* 0x0000000c000a7202 */ /* 0x000fe40000000f00 */
.L_x_5335:
[----:B------:R-:W-:Y:S05]  /*3ff0*/  BSYNC B1 ;  /* 0x0000000000017941 */ /* 0x000fea0003800000 */
.L_x_5333:
        /* <DEDUP_REMOVED lines=16> */
.L_x_5339:
[----:B------:R-:W-:Y:S05]  /*4100*/  BSYNC B2 ;  /* 0x0000000000027941 */ /* 0x000fea0003800000 */
.L_x_5338:
        /* <DEDUP_REMOVED lines=44> */
.L_x_5337:
[----:B------:R-:W-:Y:S05]  /*43d0*/  BSYNC B1 ;  /* 0x0000000000017941 */ /* 0x000fea0003800000 */
.L_x_5336:
        /* <DEDUP_REMOVED lines=22> */
.L_x_5341:
[----:B------:R-:W-:Y:S02]  /*4540*/  IMAD.MOV.U32 R10, RZ, RZ, R12 ;  /* 0x000000ffff0a7224 */ /* 0x000fe400078e000c */
.L_x_5342:
[----:B------:R-:W-:Y:S05]  /*4550*/  BSYNC B1 ;  /* 0x0000000000017941 */ /* 0x000fea0003800000 */
.L_x_5340:
        /* <DEDUP_REMOVED lines=16> */
.L_x_5346:
[----:B------:R-:W-:Y:S05]  /*4660*/  BSYNC B2 ;  /* 0x0000000000027941 */ /* 0x000fea0003800000 */
.L_x_5345:
        /* <DEDUP_REMOVED lines=44> */
.L_x_5344:
[----:B------:R-:W-:Y:S05]  /*4930*/  BSYNC B1 ;  /* 0x0000000000017941 */ /* 0x000fea0003800000 */
.L_x_5343:
        /* <DEDUP_REMOVED lines=21> */
.L_x_5348:
[----:B------:R-:W-:Y:S02]  /*4a90*/  MOV R10, R12 ;  /* 0x0000000c000a7202 */ /* 0x000fe40000000f00 */
.L_x_5349:
[----:B------:R-:W-:Y:S05]  /*4aa0*/  BSYNC B1 ;  /* 0x0000000000017941 */ /* 0x000fea0003800000 */
.L_x_5347:
        /* <DEDUP_REMOVED lines=16> */
.L_x_5353:
[----:B------:R-:W-:Y:S05]  /*4bb0*/  BSYNC B2 ;  /* 0x0000000000027941 */ /* 0x000fea0003800000 */
.L_x_5352:
        /* <DEDUP_REMOVED lines=44> */
.L_x_5351:
[----:B------:R-:W-:Y:S05]  /*4e80*/  BSYNC B1 ;  /* 0x0000000000017941 */ /* 0x000fea0003800000 */
.L_x_5350:
        /* <DEDUP_REMOVED lines=21> */
.L_x_5355:
[----:B------:R-:W-:Y:S02]  /*4fe0*/  IMAD.MOV.U32 R10, RZ, RZ, R12 ;  /* 0x000000ffff0a7224 */ /* 0x000fe400078e000c */
.L_x_5356:
[----:B------:R-:W-:Y:S05]  /*4ff0*/  BSYNC B1 ;  /* 0x0000000000017941 */ /* 0x000fea0003800000 */
.L_x_5354:
        /* <DEDUP_REMOVED lines=16> */
.L_x_5360:
[----:B------:R-:W-:Y:S05]  /*5100*/  BSYNC B2 ;  /* 0x0000000000027941 */ /* 0x000fea0003800000 */
.L_x_5359:
        /* <DEDUP_REMOVED lines=44> */
.L_x_5358:
[----:B------:R-:W-:Y:S05]  /*53d0*/  BSYNC B1 ;  /* 0x0000000000017941 */ /* 0x000fea0003800000 */
.L_x_5357:
[----:B------:R-:W1:Y:S01]  /*53e0*/  I2F.U32 R73, R10 ;  /* 0x0000000a00497306 */ /* 0x000e620000201000 */
[----:B------:R-:W-:Y:S01]  /*53f0*/  PRMT R95, RZ, 0x5410, R74 ;  /* 0x00005410ff5f7816 */ /* 0x000fe2000000004a */
[----:B------:R-:W-:Y:S01]  /*5400*/  BSSY B1, `(.L_x_5361) ;  /* 0x0000014000017945 */ /* 0x000fe20003800000 */
[----:B------:R-:W-:-:S03]  /*5410*/  ISETP.NE.AND P4, PT, R72, 0x1, PT ;  /* 0x000000014800780c */ /* 0x000fc60003f85270 */
[----:B------:R-:W-:-:S04]  /*5420*/  FMUL.FTZ R95, R95, R92 ;  /* 0x0000005c5f5f7220 */ /* 0x000fc80000410000 */
[----:B------:R-:W-:Y:S02]  /*5430*/  FMUL.FTZ R95, R95, c[0x0][0x1e8] ;  /* 0x00007a005f5f7a20 */ /* 0x000fe40000410000 */
[----:B-1----:R-:W-:-:S05]  /*5440*/  FFMA.FTZ R73, R73, R96, 1.1641532182693481445e-10 ;  /* 0x2f00000049497423 */ /* 0x002fca0000010060 */
        /* <DEDUP_REMOVED lines=14> */
.L_x_5362:
[----:B------:R-:W-:Y:S02]  /*5530*/  MOV R10, R12 ;  /* 0x0000000c000a7202 */ /* 0x000fe40000000f00 */
.L_x_5363:
[----:B------:R-:W-:Y:S05]  /*5540*/  BSYNC B1 ;  /* 0x0000000000017941 */ /* 0x000fea0003800000 */
.L_x_5361:
        /* <DEDUP_REMOVED lines=16> */
.L_x_5367:
[----:B------:R-:W-:Y:S05]  /*5650*/  BSYNC B2 ;  /* 0x0000000000027941 */ /* 0x000fea0003800000 */
.L_x_5366:
        /* <DEDUP_REMOVED lines=44> */
.L_x_5365:
[----:B------:R-:W-:Y:S05]  /*5920*/  BSYNC B1 ;  /* 0x0000000000017941 */ /* 0x000fea0003800000 */
.L_x_5364:
        /* <DEDUP_REMOVED lines=21> */
.L_x_5369:
[----:B------:R-:W-:Y:S02]  /*5a80*/  IMAD.MOV.U32 R74, RZ, RZ, R12 ;  /* 0x000000ffff4a7224 */ /* 0x000fe400078e000c */
.L_x_5370:
[----:B------:R-:W-:Y:S05]  /*5a90*/  BSYNC B1 ;  /* 0x0000000000017941 */ /* 0x000fea0003800000 */
.L_x_5368:
        /* <DEDUP_REMOVED lines=16> */
.L_x_5374:
[----:B------:R-:W-:Y:S05]  /*5ba0*/  BSYNC B2 ;  /* 0x0000000000027941 */ /* 0x000fea0003800000 */
.L_x_5373:
        /* <DEDUP_REMOVED lines=44> */
.L_x_5372:
[----:B------:R-:W-:Y:S05]  /*5e70*/  BSYNC B1 ;  /* 0x0000000000017941 */ /* 0x000fea0003800000 */
.L_x_5371:
        /* <DEDUP_REMOVED lines=21> */
.L_x_5376:
[----:B------:R-:W-:Y:S02]  /*5fd0*/  MOV R74, R12 ;  /* 0x0000000c004a7202 */ /* 0x000fe40000000f00 */
.L_x_5377:
[----:B------:R-:W-:Y:S05]  /*5fe0*/  BSYNC B1 ;  /* 0x0000000000017941 */ /* 0x000fea0003800000 */
.L_x_5375:
        /* <DEDUP_REMOVED lines=18> */
.L_x_5381:
[----:B------:R-:W-:Y:S05]  /*6110*/  BSYNC B2 ;  /* 0x0000000000027941 */ /* 0x000fea0003800000 */
.L_x_5380:
        /* <DEDUP_REMOVED lines=44> */
.L_x_5379:
[----:B------:R-:W-:Y:S05]  /*63e0*/  BSYNC B1 ;  /* 0x0000000000017941 */ /* 0x000fea0003800000 */
.L_x_5378:
[----:B------:R1:W2:Y:S01]  /*63f0*/  I2F.U32 R73, R74 ;  /* 0x0000004a00497306 */ /* 0x0002a20000201000 */
[----:B------:R-:W-:Y:S02]  /*6400*/  PRMT R75, RZ, 0x7610, R75 ;  /* 0x00007610ff4b7816 */ /* 0x000fe4000000004b */
[----:B------:R-:W-:Y:S02]  /*6410*/  SEL R111, RZ, 0x10000, P5 ;  /* 0x00010000ff6f7807 */ /* 0x000fe40002800000 */
[----:B------:R-:W-:Y:S01]  /*6420*/  ISETP.NE.AND P5, PT, R100, RZ, PT ;  /* 0x000000ff6400720c */ /* 0x000fe20003fa5270 */
        /* <DEDUP_REMOVED lines=8> */
[----:B-1----:R-:W-:Y:S01]  /*64b0*/  @P0 PRMT R74, RZ, 0x7610, R23 ;  /* 0x00007610ff4a0816 */ /* 0x002fe20000000017 */
[----:B--2---:R-:W-:Y:S01]  /*64c0*/  FFMA.FTZ R73, R73, R96, 1.1641532182693481445e-10 ;  /* 0x2f00000049497423 */ /* 0x004fe20000010060 */
[----:B------:R-:W-:Y:S01]  /*64d0*/  SEL R117, RZ, 0x1, P3 ;  /* 0x00000001ff757807 */ /* 0x000fe20001800000 */
[----:B------:R-:W-:Y:S01]  /*64e0*/  IMAD.WIDE.U32 R112, R112, 0x100, RZ ;  /* 0x0000010070707825 */ /* 0x000fe200078e00ff */
[----:B------:R-:W-:-:S02]  /*64f0*/  SEL R109, RZ, 0x1, P6 ;  /* 0x00000001ff6d7807 */ /* 0x000fc40003000000 */
        /* <DEDUP_REMOVED lines=11> */
[----:B------:R-:W-:Y:S02]  /*65b0*/  F2FP.BF16.PACK_AB R74, R95, R86 ;  /* 0x000000565f4a723e */ /* 0x000fe400000010ff */
[----:B------:R-:W-:Y:S02]  /*65c0*/  F2FP.BF16.PACK_AB R73, R89, R82 ;  /* 0x000000525949723e */ /* 0x000fe400000010ff */
[----:B------:R-:W-:Y:S02]  /*65d0*/  F2FP.BF16.PACK_AB R72, R81, R76 ;  /* 0x0000004c5148723e */ /* 0x000fe400000010ff */
[----:B------:R-:W-:-:S02]  /*65e0*/  LEA.HI.X R111, R94, c[0x0][0x18c], RZ, 0x4, P0 ;  /* 0x000063005e6f7a11 */ /* 0x000fc400000f24ff */
[----:B------:R-:W-:Y:S02]  /*65f0*/  F2FP.BF16.PACK_AB R75, R105, R97 ;  /* 0x00000061694b723e */ /* 0x000fe400000010ff */
[C---:B------:R-:W-:Y:S02]  /*6600*/  LEA.HI.X R109, R94.reuse, c[0x0][0x194], RZ, 0x3, P1 ;  /* 0x000065005e6d7a11 */ /* 0x040fe400008f1cff */
[----:B------:R-:W-:Y:S01]  /*6610*/  LOP3.LUT R113, R113, R117, R115, 0xfe, !PT ;  /* 0x0000007571717212 */ /* 0x000fe200078efe73 */
[----:B------:R1:W-:Y:S01]  /*6620*/  STG.E.128 [R110.64], R72 ;  /* 0x000000486e007986 */ /* 0x0003e2000c101d06 */
[----:B------:R-:W-:-:S03]  /*6630*/  IADD3 R94, R94, 0x100, RZ ;  /* 0x000001005e5e7810 */ /* 0x000fc60007ffe0ff */
[----:B------:R1:W-:Y:S04]  /*6640*/  STG.E.64 [R108.64], R112 ;  /* 0x000000706c007986 */ /* 0x0003e8000c101b06 */
.L_x_5325:
[----:B------:R-:W-:Y:S05]  /*6650*/  BSYNC B0 ;  /* 0x0000000000007941 */ /* 0x000fea0003800000 */
.L_x_5324:
        /* <DEDUP_REMOVED lines=15> */
[----:B-1----:R-:W-:Y:S02]  /*6750*/  ISETP.NE.AND P1, PT, R10, 0x2, PT ;  /* 0x000000020a00780c */ /* 0x002fe40003f25270 */
[----:B------:R-:W-:-:S11]  /*6760*/  MOV R83, R9 ;  /* 0x0000000900537202 */ /* 0x000fd60000000f00 */
[----:B------:R-:W-:Y:S05]  /*6770*/  @!P1 BRA `(.L_x_5386) ;  /* 0x0000006000009947 */ /* 0x000fea0003800000 */
[----:B------:R-:W-:Y:S01]  /*6780*/  ISETP.NE.AND P1, PT, R10, 0x3, PT ;  /* 0x000000030a00780c */ /* 0x000fe20003f25270 */
[----:B------:R-:W-:-:S12]  /*6790*/  IMAD.MOV.U32 R83, RZ, RZ, R7 ;  /* 0x000000ffff537224 */ /* 0x000fd800078e0007 */
[----:B------:R-:W-:Y:S05]  /*67a0*/  @P1 BRA `(.L_x_5386) ;  /* 0x0000003000001947 */ /* 0x000fea0003800000 */
[----:B------:R-:W-:Y:S01]  /*67b0*/  IMAD.MOV.U32 R83, RZ, RZ, R14 ;  /* 0x000000ffff537224 */ /* 0x000fe200078e000e */
[----:B------:R-:W-:Y:S05]  /*67c0*/  BRA `(.L_x_5386) ;  /* 0x0000001000007947 */ /* 0x000fea0003800000 */
.L_x_5385:
[----:B-1----:R-:W-:Y:S02]  /*67d0*/  IMAD.MOV.U32 R83, RZ, RZ, R12 ;  /* 0x000000ffff537224 */ /* 0x002fe400078e000c */
.L_x_5386:
[----:B------:R-:W-:Y:S05]  /*67e0*/  BSYNC B1 ;  /* 0x0000000000017941 */ /* 0x000fea0003800000 */
.L_x_5384:
        /* <DEDUP_REMOVED lines=16> */
.L_x_5390:
[----:B------:R-:W-:Y:S05]  /*68f0*/  BSYNC B2 ;  /* 0x0000000000027941 */ /* 0x000fea0003800000 */
.L_x_5389:
        /* <DEDUP_REMOVED lines=44> */
.L_x_5388:
[----:B------:R-:W-:Y:S05]  /*6bc0*/  BSYNC B1 ;  /* 0x0000000000017941 */ /* 0x000fea0003800000 */
.L_x_5387:
[----:B------:R-:W1:Y:S01]  /*6bd0*/  I2F.U32 R83, R83 ;  /* 0x0000005300537306 */ /* 0x000e620000201000 */
[----:B-----5:R-:W-:Y:S01]  /*6be0*/  PRMT R91, RZ, 0x5410, R72 ;  /* 0x00005410ff5b7816 */ /* 0x020fe20000000048 */
[----:B------:R-:W-:Y:S01]  /*6bf0*/  IMAD.MOV.U32 R98, RZ, RZ, 0x2f800000 ;  /* 0x2f800000ff627424 */ /* 0x000fe200078e00ff */
[C---:B------:R-:W-:Y:S01]  /*6c00*/  ISETP.NE.AND P1, PT, R84.reuse, 0x1, PT ;  /* 0x000000015400780c */ /* 0x040fe20003f25270 */
[----:B------:R-:W-:Y:S01]  /*6c10*/  BSSY B1, `(.L_x_5391) ;  /* 0x0000014000017945 */ /* 0x000fe20003800000 */
        /* <DEDUP_REMOVED lines=18> */
.L_x_5392:
[----:B------:R-:W-:Y:S02]  /*6d40*/  IMAD.MOV.U32 R10, RZ, RZ, R12 ;  /* 0x000000ffff0a7224 */ /* 0x000fe400078e000c */
.L_x_5393:
[----:B------:R-:W-:Y:S05]  /*6d50*/  BSYNC B1 ;  /* 0x0000000000017941 */ /* 0x000fea0003800000 */
.L_x_5391:
        /* <DEDUP_REMOVED lines=16> */
.L_x_5397:
[----:B------:R-:W-:Y:S05]  /*6e60*/  BSYNC B2 ;  /* 0x0000000000027941 */ /* 0x000fea0003800000 */
.L_x_5396:
        /* <DEDUP_REMOVED lines=44> */
.L_x_5395:
[----:B------:R-:W-:Y:S05]  /*7130*/  BSYNC B1 ;  /* 0x0000000000017941 */ /* 0x000fea0003800000 */
.L_x_5394:
        /* <DEDUP_REMOVED lines=22> */
.L_x_5399:
[----:B------:R-:W-:Y:S02]  /*72a0*/  MOV R10, R12 ;  /* 0x0000000c000a7202 */ /* 0x000fe40000000f00 */
.L_x_5400:
[----:B------:R-:W-:Y:S05]  /*72b0*/  BSYNC B1 ;  /* 0x0000000000017941 */ /* 0x000fea0003800000 */
.L_x_5398:
        /* <DEDUP_REMOVED lines=16> */
.L_x_5404:
[----:B------:R-:W-:Y:S05]  /*73c0*/  BSYNC B2 ;  /* 0x0000000000027941 */ /* 0x000fea0003800000 */
.L_x_5403:
        /* <DEDUP_REMOVED lines=44> */
.L_x_5402:
[----:B------:R-:W-:Y:S05]  /*7690*/  BSYNC B1 ;  /* 0x0000000000017941 */ /* 0x000fea0003800000 */
.L_x_5401:
        /* <DEDUP_REMOVED lines=21> */
.L_x_5406:
[----:B------:R-:W-:Y:S02]  /*77f0*/  IMAD.MOV.U32 R10, RZ, RZ, R12 ;  /* 0x000000ffff0a7224 */ /* 0x000fe400078e000c */
.L_x_5407:
[----:B------:R-:W-:Y:S05]  /*7800*/  BSYNC B1 ;  /* 0x0000000000017941 */ /* 0x000fea0003800000 */
.L_x_5405:
        /* <DEDUP_REMOVED lines=16> */
.L_x_5411:
[----:B------:R-:W-:Y:S05]  /*7910*/  BSYNC B2 ;  /* 0x0000000000027941 */ /* 0x000fea0003800000 */
.L_x_5410:
        /* <DEDUP_REMOVED lines=44> */
.L_x_5409:
[----:B------:R-:W-:Y:S05]  /*7be0*/  BSYNC B1 ;  /* 0x0000000000017941 */ /* 0x000fea0003800000 */
.L_x_5408:
        /* <DEDUP_REMOVED lines=21> */
.L_x_5413:
[----:B------:R-:W-:Y:S02]  /*7d40*/  MOV R10, R12 ;  /* 0x0000000c000a7202 */ /* 0x000fe40000000f00 */
.L_x_5414:
[----:B------:R-:W-:Y:S05]  /*7d50*/  BSYNC B1 ;  /* 0x0000000000017941 */ /* 0x000fea0003800000 */
.L_x_5412:
        /* <DEDUP_REMOVED lines=16> */
.L_x_5418:
[----:B------:R-:W-:Y:S05]  /*7e60*/  BSYNC B2 ;  /* 0x0000000000027941 */ /* 0x000fea0003800000 */
.L_x_5417:
        /* <DEDUP_REMOVED lines=44> */
.L_x_5416:
[----:B------:R-:W-:Y:S05]  /*8130*/  BSYNC B1 ;  /* 0x0000000000017941 */ /* 0x000fea0003800000 */
.L_x_5415:
        /* <DEDUP_REMOVED lines=21> */
.L_x_5420:
[----:B------:R-:W-:Y:S02]  /*8290*/  IMAD.MOV.U32 R10, RZ, RZ, R12 ;  /* 0x000000ffff0a7224 */ /* 0x000fe400078e000c */
.L_x_5421:
[----:B------:R-:W-:Y:S05]  /*82a0*/  BSYNC B1 ;  /* 0x0000000000017941 */ /* 0x000fea0003800000 */
.L_x_5419:
        /* <DEDUP_REMOVED lines=16> */
.L_x_5425:
[----:B------:R-:W-:Y:S05]  /*83b0*/  BSYNC B2 ;  /* 0x0000000000027941 */ /* 0x000fea0003800000 */
.L_x_5424:
        /* <DEDUP_REMOVED lines=44> */
.L_x_5423:
[----:B------:R-:W-:Y:S05]  /*8680*/  BSYNC B1 ;  /* 0x0000000000017941 */ /* 0x000fea0003800000 */
.L_x_5422:
        /* <DEDUP_REMOVED lines=21> */
.L_x_5427:
[----:B------:R-:W-:Y:S02]  /*87e0*/  MOV R74, R12 ;  /* 0x0000000c004a7202 */ /* 0x000fe40000000f00 */
.L_x_5428:
[----:B------:R-:W-:Y:S05]  /*87f0*/  BSYNC B1 ;  /* 0x0000000000017941 */ /* 0x000fea0003800000 */
.L_x_5426:
        /* <DEDUP_REMOVED lines=16> */
.L_x_5432:
[----:B------:R-:W-:Y:S05]  /*8900*/  BSYNC B2 ;  /* 0x0000000000027941 */ /* 0x000fea0003800000 */
.L_x_5431:
        /* <DEDUP_REMOVED lines=44> */
.L_x_5430:
[----:B------:R-:W-:Y:S05]  /*8bd0*/  BSYNC B1 ;  /* 0x0000000000017941 */ /* 0x000fea0003800000 */
.L_x_5429:
        /* <DEDUP_REMOVED lines=21> */
.L_x_5434:
[----:B------:R-:W-:Y:S02]  /*8d30*/  IMAD.MOV.U32 R74, RZ, RZ, R12 ;  /* 0x000000ffff4a7224 */ /* 0x000fe400078e000c */
.L_x_5435:
[----:B------:R-:W-:Y:S05]  /*8d40*/  BSYNC B1 ;  /* 0x0000000000017941 */ /* 0x000fea0003800000 */
.L_x_5433:
        /* <DEDUP_REMOVED lines=18> */
.L_x_5439:
[----:B------:R-:W-:Y:S05]  /*8e70*/  BSYNC B2 ;  /* 0x0000000000027941 */ /* 0x000fea0003800000 */
.L_x_5438:
        /* <DEDUP_REMOVED lines=44> */
.L_x_5437:
[----:B------:R-:W-:Y:S05]  /*9140*/  BSYNC B1 ;  /* 0x0000000000017941 */ /* 0x000fea0003800000 */
.L_x_5436:
[----:B------:R1:W2:Y:S01]  /*9150*/  I2F.U32 R73, R74 ;  /* 0x0000004a00497306 */ /* 0x0002a20000201000 */
[----:B------:R-:W-:Y:S02]  /*9160*/  PRMT R75, RZ, 0x7610, R75 ;  /* 0x00007610ff4b7816 */ /* 0x000fe4000000004b */
[----:B------:R-:W-:Y:S02]  /*9170*/  SEL R111, RZ, 0x10000, P5 ;  /* 0x00010000ff6f7807 */ /* 0x000fe40002800000 */
[----:B------:R-:W-:Y:S01]  /*9180*/  ISETP.NE.AND P5, PT, R100, RZ, PT ;  /* 0x000000ff6400720c */ /* 0x000fe20003fa5270 */
[----:B------:R-:W-:Y:S01]  /*9190*/  FMUL.FTZ R75, R75, R92 ;  /* 0x0000005c4b4b7220 */ /* 0x000fe20000410000 */
[----:B------:R-:W-:Y:S02]  /*91a0*/  SEL R72, RZ, 0x1, P2 ;  /* 0x00000001ff487807 */ /* 0x000fe40001000000 */
[----:B------:R-:W-:Y:S01]  /*91b0*/  SEL R114, RZ, 0x1, P1 ;  /* 0x00000001ff727807 */ /* 0x000fe20000800000 */
[----:B------:R-:W-:Y:S01]  /*91c0*/  FMUL.FTZ R75, R75, c[0x0][0x1e8] ;  /* 0x00007a004b4b7a20 */ /* 0x000fe20000410000 */
[----:B------:R-:W-:-:S02]  /*91d0*/  SEL R112, RZ, 0x1, P5 ;  /* 0x00000001ff707807 */ /* 0x000fc40002800000 */
[----:B------:R-:W-:Y:S01]  /*91e0*/  ISETP.NE.AND P6, PT, R96, RZ, PT ;  /* 0x000000ff6000720c */ /* 0x000fe20003fc5270 */
[----:B------:R-:W-:Y:S01]  /*91f0*/  IMAD.WIDE.U32 R114, R114, 0x10000, RZ ;  /* 0x0001000072727825 */ /* 0x000fe200078e00ff */
[----:B------:R-:W-:Y:S02]  /*9200*/  SEL R96, RZ, 0x100, P4 ;  /* 0x00000100ff607807 */ /* 0x000fe40002000000 */
[----:B-1----:R-:W-:Y:S01]  /*9210*/  @P0 PRMT R74, RZ, 0x7610, R23 ;  /* 0x00007610ff4a0816 */ /* 0x002fe20000000017 */
[----:B--2---:R-:W-:Y:S01]  /*9220*/  FFMA.FTZ R73, R73, R98, 1.1641532182693481445e-10 ;  /* 0x2f00000049497423 */ /* 0x004fe20000010062 */
[----:B------:R-:W-:Y:S01]  /*9230*/  SEL R117, RZ, 0x1, P3 ;  /* 0x00000001ff757807 */ /* 0x000fe20001800000 */
[----:B------:R-:W-:Y:S01]  /*9240*/  IMAD.WIDE.U32 R112, R112, 0x100, RZ ;  /* 0x0000010070707825 */ /* 0x000fe200078e00ff */
[----:B------:R-:W-:Y:S02]  /*9250*/  SEL R109, RZ, 0x1, P6 ;  /* 0x00000001ff6d7807 */ /* 0x000fe40003000000 */
        /* <DEDUP_REMOVED lines=18> */
[----:B------:R1:W-:Y:S04]  /*9380*/  STG.E.128 [R110.64], R72 ;  /* 0x000000486e007986 */ /* 0x0003e8000c101d06 */
[----:B------:R1:W-:Y:S02]  /*9390*/  STG.E.64 [R108.64], R112 ;  /* 0x000000706c007986 */ /* 0x0003e4000c101b06 */
.L_x_5383:
[----:B------:R-:W-:Y:S05]  /*93a0*/  BSYNC B0 ;  /* 0x0000000000007941 */ /* 0x000fea0003800000 */
.L_x_5382:
[----:B-1----:R-:W-:Y:S01]  /*93b0*/  FADD.FTZ R72, RZ, R18 ;  /* 0x00000012ff487221 */ /* 0x002fe20000010000 */
[----:B------:R-:W-:-:S02]  /*93c0*/  ISETP.NE.AND P0, PT, R16, RZ, PT ;  /* 0x000000ff1000720c */ /* 0x000fc40003f05270 */
        /* <DEDUP_REMOVED lines=32> */
.L_x_5450:
[----:B-12---:R-:W-:Y:S01]  /*95d0*/  FADD.FTZ R73, R73, R72 ;  /* 0x0000004849497221 */ /* 0x006fe20000010000 */
[----:B------:R-:W-:Y:S05]  /*95e0*/  BRA.DIV ~URZ, `(.L_x_5441) ;  /* 0x000010e27f007947 */ /* 0x000fea000b800000 */
[----:B------:R-:W1:Y:S01]  /*95f0*/  SHFL.BFLY PT, R72, R73, 0x2, 0x1f ;  /* 0x0c401f0049487f89 */ /* 0x000e6200000e0000 */
[----:B------:R-:W-:Y:S01]  /*9600*/  ISETP.NE.AND P0, PT, R16, RZ, PT ;  /* 0x000000ff1000720c */ /* 0x000fe20003f05270 */
        /* <DEDUP_REMOVED lines=66> */
.L_x_5451:
        /* <DEDUP_REMOVED lines=19> */
[----:B------:R-:W-:Y:S01]  /*9b60*/  @!P0 LDS.64 R72, [R109.X8] ;  /* 0x000000006d488984 */ /* 0x000fe20000008a00 */
[----:B------:R-:W-:Y:S01]  /*9b70*/  LOP3.LUT P0, RZ, R75, 0x1f, R0, 0xf8, !PT ;  /* 0x0000001f4bff7812 */ /* 0x000fe2000780f800 */
[----:B0-----:R-:W-:Y:S01]  /*9b80*/  IMAD.IADD R96, R111, 0x1, R92 ;  /* 0x000000016f607824 */ /* 0x001fe200078e025c */
[----:B------:R-:W-:Y:S04]  /*9b90*/  I2F R102, R111 ;  /* 0x0000006f00667306 */ /* 0x000fe80000201400 */
[----:B------:R-:W0:Y:S04]  /*9ba0*/  SHFL.DOWN PT, R115, R96, 0x2, 0x1f ;  /* 0x08401f0060737f89 */ /* 0x000e2800000e0000 */
        /* <DEDUP_REMOVED lines=16> */
[----:B------:R-:W-:Y:S02]  /*9cb0*/  FFMA.FTZ R73, R98, R113, R73 ;  /* 0x0000007162497223 */ /* 0x000fe40000010049 */
[----:B------:R-:W2:Y:S01]  /*9cc0*/  SHFL.DOWN PT, R113, R104, 0x1, 0x1f ;  /* 0x08201f0068717f89 */ /* 0x000ea200000e0000 */
[----:B0-----:R-:W0:Y:S03]  /*9cd0*/  MUFU.RCP R96, R72 ;  /* 0x0000004800607308 */ /* 0x001e260000001000 */
[----:B------:R-:W3:Y:S01]  /*9ce0*/  SHFL.DOWN PT, R94, R73, 0x2, 0x1f ;  /* 0x08401f00495e7f89 */ /* 0x000ee200000e0000 */
[----:B-1----:R-:W-:Y:S02]  /*9cf0*/  FMUL.FTZ R98, R92, R115 ;  /* 0x000000735c627220 */ /* 0x002fe40000410000 */
[----:B------:R-:W-:Y:S02]  /*9d00*/  FADD.FTZ R92, R109, -R92 ;  /* 0x8000005c6d5c7221 */ /* 0x000fe40000010000 */
[----:B------:R-:W-:-:S02]  /*9d10*/  FFMA.FTZ R111, R74, R109, R98 ;  /* 0x0000006d4a6f7223 */ /* 0x000fc40000010062 */
[----:B------:R-:W-:Y:S02]  /*9d20*/  FMUL.FTZ R109, R92, R92 ;  /* 0x0000005c5c6d7220 */ /* 0x000fe40000410000 */
[----:B0-----:R-:W-:Y:S02]  /*9d30*/  FMUL.FTZ R111, R96, R111 ;  /* 0x0000006f606f7220 */ /* 0x001fe40000410000 */
[----:B--2---:R-:W-:Y:S02]  /*9d40*/  IMAD.IADD R98, R104, 0x1, R113 ;  /* 0x0000000168627824 */ /* 0x004fe400078e0271 */
[----:B------:R-:W-:Y:S01]  /*9d50*/  FMUL.FTZ R74, R74, R109 ;  /* 0x0000006d4a4a7220 */ /* 0x000fe20000410000 */
        /* <DEDUP_REMOVED lines=12> */
[----:B------:R-:W-:Y:S02]  /*9e20*/  FMUL.FTZ R109, R72, R109 ;  /* 0x0000006d486d7220 */ /* 0x000fe40000410000 */
[----:B--2---:R-:W-:Y:S01]  /*9e30*/  FADD.FTZ R73, R74, R73 ;  /* 0x000000494a497221 */ /* 0x004fe20000010000 */
[----:B------:R-:W-:Y:S01]  /*9e40*/  MOV R74, c[0x0][0x1e0] ;  /* 0x00007800004a7a02 */ /* 0x000fe20000000f00 */
[----:B------:R-:W-:-:S02]  /*9e50*/  FMUL.FTZ R109, R109, R113 ;  /* 0x000000716d6d7220 */ /* 0x000fc40000410000 */
[C---:B0-----:R-:W-:Y:S02]  /*9e60*/  FMUL.FTZ R115, R94.reuse, R115 ;  /* 0x000000735e737220 */ /* 0x041fe40000410000 */
[----:B------:R-:W-:Y:S02]  /*9e70*/  FFMA.FTZ R73, R94, R109, R73 ;  /* 0x0000006d5e497223 */ /* 0x000fe40000010049 */
[----:B------:R-:W-:Y:S02]  /*9e80*/  @!P0 IMAD.MOV.U32 R109, RZ, RZ, 0x4 ;  /* 0x00000004ff6d8424 */ /* 0x000fe400078e00ff */
[----:B------:R-:W0:Y:S04]  /*9e90*/  SHFL.IDX PT, R115, R115, RZ, 0x1f ;  /* 0x00001fff73737589 */ /* 0x000e2800000e0000 */
[----:B------:R-:W1:Y:S01]  /*9ea0*/  SHFL.IDX PT, R73, R73, RZ, 0x1f ;  /* 0x00001fff49497589 */ /* 0x000e6200000e0000 */
[C---:B0-----:R-:W-:Y:S01]  /*9eb0*/  FMUL.FTZ R72, R115.reuse, R115 ;  /* 0x0000007373487220 */ /* 0x041fe20000410000 */
[----:B------:R-:W-:-:S04]  /*9ec0*/  FSEL R92, R115, RZ, !P1 ;  /* 0x000000ff735c7208 */ /* 0x000fc80004800000 */
[----:B------:R-:W-:Y:S01]  /*9ed0*/  FSEL R75, R72, RZ, P1 ;  /* 0x000000ff484b7208 */ /* 0x000fe20000800000 */
[----:B-1----:R-:W-:-:S04]  /*9ee0*/  FFMA.FTZ R72, R73, R74, c[0x0][0x228] ;  /* 0x00008a0049487623 */ /* 0x002fc8000001004a */
        /* <DEDUP_REMOVED lines=40> */
.L_x_5443:
[----:B------:R-:W-:Y:S05]  /*a170*/  BSYNC B0 ;  /* 0x0000000000007941 */ /* 0x000fea0003800000 */
.L_x_5442:
        /* <DEDUP_REMOVED lines=20> */
[----:B-----5:R-:W-:Y:S02]  /*a2c0*/  FFMA.FTZ R72, R44, R73, R52 ;  /* 0x000000492c487223 */ /* 0x020fe40000010034 */
        /* <DEDUP_REMOVED lines=14> */
.L_x_5445:
[----:B------:R-:W-:Y:S05]  /*a3b0*/  BSYNC B0 ;  /* 0x0000000000007941 */ /* 0x000fea0003800000 */
.L_x_5444:
        /* <DEDUP_REMOVED lines=29> */
[----:B------:R-:W-:Y:S01]  /*a590*/  IMAD.MOV.U32 R108, RZ, RZ, 0x10 ;  /* 0x00000010ff6c7424 */ /* 0x000fe200078e00ff */
[----:B------:R-:W-:-:S02]  /*a5a0*/  F2FP.BF16.PACK_AB R74, R111, R92 ;  /* 0x0000005c6f4a723e */ /* 0x000fc400000010ff */
[----:B------:R-:W-:Y:S01]  /*a5b0*/  F2FP.BF16.PACK_AB R73, R96, R73 ;  /* 0x000000496049723e */ /* 0x000fe200000010ff */
[----:B------:R-:W-:-:S05]  /*a5c0*/  IMAD.WIDE.U32 R108, R17, R108, c[0x0][0x208] ;  /* 0x00008200116c7625 */ /* 0x000fca00078e006c */
[----:B------:R0:W-:Y:S02]  /*a5d0*/  STG.E.128 [R108.64], R72 ;  /* 0x000000486c007986 */ /* 0x0001e4000c101d06 */
.L_x_5447:
[----:B------:R-:W-:Y:S05]  /*a5e0*/  BSYNC B0 ;  /* 0x0000000000007941 */ /* 0x000fea0003800000 */
.L_x_5446:
[----:B------:R-:W-:Y:S02]  /*a5f0*/  IADD3 R6, R6, c[0x0][0x160], RZ ;  /* 0x0000580006067a10 */ /* 0x000fe40007ffe0ff */
[----:B------:R-:W-:Y:S02]  /*a600*/  LOP3.LUT P1, RZ, R13, 0xff, RZ, 0xc0, !PT ;  /* 0x000000ff0dff7812 */ /* 0x000fe4000782c0ff */
[----:B------:R-:W-:Y:S02]  /*a610*/  ISETP.GE.AND P0, PT, R6, c[0x0][0x164], PT ;  /* 0x0000590006007a0c */ /* 0x000fe40003f06270 */
[----:B------:R-:W-:-:S11]  /*a620*/  SEL R13, RZ, 0x1, P1 ;  /* 0x00000001ff0d7807 */ /* 0x000fd60000800000 */
[----:B01---5:R-:W-:Y:S01]  /*a630*/  @P0 CALL.REL.NOINC `(.L_x_5448) ;  /* 0x0000001000000944 */ /* 0x023fe20003c00000 */
[----:B------:R-:W-:Y:S05]  /*a640*/  BRA `(.L_x_5449) ;  /* 0xffff648000007947 */ /* 0x000fea000383ffff */
.L_x_5448:
[----:B------:R-:W-:Y:S05]  /*a650*/  EXIT ;  /* 0x000000000000794d */ /* 0x000fea0003800000 */
.L_x_5440:
[----:B------:R-:W-:Y:S01]  /*a660*/  IMAD.MOV.U32 R96, RZ, RZ, 0x1 ;  /* 0x00000001ff607424 */ /* 0x000fe200078e00ff */
[----:B------:R-:W-:Y:S01]  /*a670*/  MOV R111, 0xffffffff ;  /* 0xffffffff006f7802 */ /* 0x000fe20000000f00 */
[----:B------:R-:W-:Y:S01]  /*a680*/  IMAD.MOV.U32 R94, RZ, RZ, 0x1f ;  /* 0x0000001fff5e7424 */ /* 0x000fe200078e00ff */
[----:B------:R-:W-:Y:S02]  /*a690*/  MOV R74, 0xa6b0 ;  /* 0x0000a6b0004a7802 */ /* 0x000fe40000000f00 */
[----:B0----5:R-:W-:Y:S05]  /*a6a0*/  CALL.REL.NOINC `($__internal_40_$__cuda_sm70_shflsync_bfly_p) ;  /* 0x000006c000007944 */ /* 0x021fea0003c00000 */
[----:B-1----:R-:W-:Y:S01]  /*a6b0*/  IMAD.MOV.U32 R72, RZ, RZ, R96 ;  /* 0x000000ffff487224 */ /* 0x002fe200078e0060 */
[----:B0-----:R-:W-:Y:S05]  /*a6c0*/  BRA `(.L_x_5450) ;  /* 0xffffef0000007947 */ /* 0x001fea000383ffff */
.L_x_5441:
[----:B------:R-:W-:Y:S01]  /*a6d0*/  IMAD.MOV.U32 R96, RZ, RZ, 0x2 ;  /* 0x00000002ff607424 */ /* 0x000fe200078e00ff */
[----:B------:R-:W-:Y:S01]  /*a6e0*/  MOV R111, 0xffffffff ;  /* 0xffffffff006f7802 */ /* 0x000fe20000000f00 */
[----:B------:R-:W-:Y:S01]  /*a6f0*/  IMAD.MOV.U32 R94, RZ, RZ, 0x1f ;  /* 0x0000001fff5e7424 */ /* 0x000fe200078e00ff */
[----:B------:R-:W-:Y:S02]  /*a700*/  MOV R74, 0xa720 ;  /* 0x0000a720004a7802 */ /* 0x000fe40000000f00 */
[----:B0----5:R-:W-:Y:S05]  /*a710*/  CALL.REL.NOINC `($__internal_40_$__cuda_sm70_shflsync_bfly_p) ;  /* 0x0000065000007944 */ /* 0x021fea0003c00000 */
[----:B01----:R-:W-:Y:S01]  /*a720*/  FADD.FTZ R73, R73, R96 ;  /* 0x0000006049497221 */ /* 0x003fe20000010000 */
[----:B------:R-:W-:Y:S01]  /*a730*/  MOV R74, 0xa780 ;  /* 0x0000a780004a7802 */ /* 0x000fe20000000f00 */
[----:B------:R-:W-:Y:S02]  /*a740*/  IMAD.MOV.U32 R96, RZ, RZ, 0x4 ;  /* 0x00000004ff607424 */ /* 0x000fe400078e00ff */
[----:B------:R-:W-:-:S02]  /*a750*/  IMAD.MOV.U32 R94, RZ, RZ, 0x1f ;  /* 0x0000001fff5e7424 */ /* 0x000fc400078e00ff */
[----:B------:R-:W-:Y:S02]  /*a760*/  IMAD.MOV.U32 R111, RZ, RZ, -0x1 ;  /* 0xffffffffff6f7424 */ /* 0x000fe400078e00ff */
[----:B------:R-:W-:Y:S05]  /*a770*/  CALL.REL.NOINC `($__internal_40_$__cuda_sm70_shflsync_bfly_p) ;  /* 0x000005f000007944 */ /* 0x000fea0003c00000 */
[----:B01----:R-:W-:Y:S01]  /*a780*/  FADD.FTZ R73, R73, R96 ;  /* 0x0000006049497221 */ /* 0x003fe20000010000 */
[----:B------:R-:W-:Y:S01]  /*a790*/  HFMA2.MMA R96, -RZ, RZ, 0, 4.76837158203125e-07 ;  /* 0x00000008ff607435 */ /* 0x000fe200000001ff */
[----:B------:R-:W-:Y:S01]  /*a7a0*/  IMAD.MOV.U32 R94, RZ, RZ, 0x1f ;  /* 0x0000001fff5e7424 */ /* 0x000fe200078e00ff */
[----:B------:R-:W-:Y:S01]  /*a7b0*/  MOV R74, 0xa7e0 ;  /* 0x0000a7e0004a7802 */ /* 0x000fe20000000f00 */
[----:B------:R-:W-:-:S03]  /*a7c0*/  IMAD.MOV.U32 R111, RZ, RZ, -0x1 ;  /* 0xffffffffff6f7424 */ /* 0x000fc600078e00ff */
[----:B------:R-:W-:Y:S05]  /*a7d0*/  CALL.REL.NOINC `($__internal_40_$__cuda_sm70_shflsync_bfly_p) ;  /* 0x0000059000007944 */ /* 0x000fea0003c00000 */
[----:B01----:R-:W-:Y:S01]  /*a7e0*/  FADD.FTZ R73, R73, R96 ;  /* 0x0000006049497221 */ /* 0x003fe20000010000 */
[----:B------:R-:W-:Y:S01]  /*a7f0*/  MOV R94, 0x1f ;  /* 0x0000001f005e7802 */ /* 0x000fe20000000f00 */
[----:B------:R-:W-:Y:S01]  /*a800*/  IMAD.MOV.U32 R96, RZ, RZ, 0x10 ;  /* 0x00000010ff607424 */ /* 0x000fe200078e00ff */
[----:B------:R-:W-:Y:S01]  /*a810*/  MOV R74, 0xa840 ;  /* 0x0000a840004a7802 */ /* 0x000fe20000000f00 */
[----:B------:R-:W-:Y:S02]  /*a820*/  IMAD.MOV.U32 R111, RZ, RZ, -0x1 ;  /* 0xffffffffff6f7424 */ /* 0x000fe400078e00ff */
[----:B------:R-:W-:Y:S05]  /*a830*/  CALL.REL.NOINC `($__internal_40_$__cuda_sm70_shflsync_bfly_p) ;  /* 0x0000053000007944 */ /* 0x000fea0003c00000 */
[----:B01----:R-:W-:Y:S01]  /*a840*/  FADD.FTZ R73, R73, R96 ;  /* 0x0000006049497221 */ /* 0x003fe20000010000 */
[----:B------:R-:W-:Y:S01]  /*a850*/  ISETP.NE.AND P0, PT, R16, RZ, PT ;  /* 0x000000ff1000720c */ /* 0x000fe20003f05270 */
[----:B------:R-:W-:Y:S01]  /*a860*/  IMAD.MOV.U32 R96, RZ, RZ, 0x1 ;  /* 0x00000001ff607424 */ /* 0x000fe200078e00ff */
        /* <DEDUP_REMOVED lines=53> */
[----:B------:R-:W-:Y:S05]  /*abc0*/  CALL.REL.NOINC `($__internal_40_$__cuda_sm70_shflsync_bfly_p) ;  /* 0x000001a000007944 */ /* 0x000fea0003c00000 */
[----:B01----:R-:W-:Y:S01]  /*abd0*/  FADD.FTZ R73, R73, R96 ;  /* 0x0000006049497221 */ /* 0x003fe20000010000 */
[----:B------:R-:W-:Y:S01]  /*abe0*/  MOV R74, 0xac30 ;  /* 0x0000ac30004a7802 */ /* 0x000fe20000000f00 */
[----:B------:R-:W-:Y:S02]  /*abf0*/  IMAD.MOV.U32 R96, RZ, RZ, 0x2 ;  /* 0x00000002ff607424 */ /* 0x000fe400078e00ff */
[----:B------:R-:W-:Y:S02]  /*ac00*/  IMAD.MOV.U32 R94, RZ, RZ, 0x1f ;  /* 0x0000001fff5e7424 */ /* 0x000fe400078e00ff */
[----:B------:R-:W-:Y:S02]  /*ac10*/  IMAD.MOV.U32 R111, RZ, RZ, -0x1 ;  /* 0xffffffffff6f7424 */ /* 0x000fe400078e00ff */
[----:B------:R-:W-:Y:S05]  /*ac20*/  CALL.REL.NOINC `($__internal_40_$__cuda_sm70_shflsync_bfly_p) ;  /* 0x0000014000007944 */ /* 0x000fea0003c00000 */
[----:B01----:R-:W-:Y:S01]  /*ac30*/  FADD.FTZ R73, R73, R96 ;  /* 0x0000006049497221 */ /* 0x003fe20000010000 */
[----:B------:R-:W-:Y:S01]  /*ac40*/  HFMA2.MMA R96, -RZ, RZ, 0, 2.384185791015625e-07 ;  /* 0x00000004ff607435 */ /* 0x000fe200000001ff */
        /* <DEDUP_REMOVED lines=8> */
[----:B------:R-:W-:-:S02]  /*acd0*/  IMAD.MOV.U32 R111, RZ, RZ, -0x1 ;  /* 0xffffffffff6f7424 */ /* 0x000fc400078e00ff */
[----:B------:R-:W-:Y:S05]  /*ace0*/  CALL.REL.NOINC `($__internal_40_$__cuda_sm70_shflsync_bfly_p) ;  /* 0x0000008000007944 */ /* 0x000fea0003c00000 */
[----:B-1----:R-:W-:Y:S01]  /*acf0*/  FADD.FTZ R109, R73, R96 ;  /* 0x00000060496d7221 */ /* 0x002fe20000010000 */
[----:B0-----:R-:W-:Y:S01]  /*ad00*/  MOV R111, 0xffffffff ;  /* 0xffffffff006f7802 */ /* 0x001fe20000000f00 */
[----:B------:R-:W-:Y:S01]  /*ad10*/  IMAD.MOV.U32 R96, RZ, RZ, 0x10 ;  /* 0x00000010ff607424 */ /* 0x000fe200078e00ff */
[----:B------:R-:W-:Y:S01]  /*ad20*/  MOV R74, 0xad60 ;  /* 0x0000ad60004a7802 */ /* 0x000fe20000000f00 */
[----:B------:R-:W-:-:S02]  /*ad30*/  IMAD.MOV.U32 R94, RZ, RZ, 0x1f ;  /* 0x0000001fff5e7424 */ /* 0x000fc400078e00ff */
[----:B------:R-:W-:Y:S02]  /*ad40*/  IMAD.MOV.U32 R73, RZ, RZ, R109 ;  /* 0x000000ffff497224 */ /* 0x000fe400078e006d */
[----:B------:R-:W-:Y:S05]  /*ad50*/  CALL.REL.NOINC `($__internal_40_$__cuda_sm70_shflsync_bfly_p) ;  /* 0x0000001000007944 */ /* 0x000fea0003c00000 */
[----:B01----:R-:W-:Y:S05]  /*ad60*/  BRA `(.L_x_5451) ;  /* 0xffffecc000007947 */ /* 0x003fea000383ffff */
        .weak           $__internal_40_$__cuda_sm70_shflsync_bfly_p
        .type           $__internal_40_$__cuda_sm70_shflsync_bfly_p,@function
        .size           $__internal_40_$__cuda_sm70_shflsync_bfly_p,(.L_x_22128 - $__internal_40_$__cuda_sm70_shflsync_bfly_p)
$__internal_40_$__cuda_sm70_shflsync_bfly_p:
[----:B------:R-:W-:Y:S01]  /*ad70*/  IMAD.MOV.U32 R75, RZ, RZ, 0x0 ;  /* 0x00000000ff4b7424 */ /* 0x000fe200078e00ff */
[----:B------:R-:W-:Y:S04]  /*ad80*/  WARPSYNC R111 ;  /* 0x0000006f00007348 */ /* 0x000fe80003800000 */
[----:B------:R0:W1:Y:S01]  /*ad90*/  SHFL.BFLY PT, R96, R73, R96, R94 ;  /* 0x0c00006049607389 */ /* 0x00006200000e005e */
[----:B------:R-:W-:Y:S05]  /*ada0*/  RET.REL.NODEC R74 `(_ZN10layer_norm13ln_fwd_kernelINS_13Kernel_traitsIf13__nv_bfloat16S2_S2_fjLj6144ELj1ELj1ELj8ELj16ENS_18Kernel_traits_baseILj6144EfS2_S2_S2_fjLj256EEEEELb1ELb0ELb0ELb0EEEvNS_9FwdParamsE) ;  /* 0xffff52504a007950 */ /* 0x000fea0003c3ffff */
.L_x_5452:
        /* <DEDUP_REMOVED lines=13> */
.L_x_22128:


//--------------------- .text._ZN10layer_norm13ln_fwd_kernelINS_13Kernel_traitsIf13__nv_bfloat16S2_S2_fjLj6144ELj1ELj1ELj8ELj16ENS_18Kernel_traits_baseILj6144EfS2_S2_S2_fjLj256EEEEELb1ELb0ELb0ELb1EEEvNS_9FwdParamsE --------------------------
	.section	.text._ZN10layer_norm13ln_fwd_kernelINS_13Kernel_traitsIf13__nv_bfloat16S2_S2_fjLj6144ELj1ELj1ELj8ELj16ENS_18Kernel_traits_baseILj6144EfS2_S2_S2_fjLj256EEEEELb1ELb0ELb0ELb1EEEvNS_9FwdParamsE,"ax",@progbits
	.sectioninfo	@"SHI_REGISTERS=125"
	.align	128
        .global         _ZN10layer_norm13ln_fwd_kernelINS_13Kernel_traitsIf13__nv_bfloat16S2_S2_fjLj6144ELj1ELj1ELj8ELj16ENS_18Kernel_traits_baseILj6144EfS2_S2_S2_fjLj256EEEEELb1ELb0ELb0ELb1EEEvNS_9FwdParamsE
        .type           _ZN10layer_norm13ln_fwd_kernelINS_13Kernel_traitsIf13__nv_bfloat16S2_S2_fjLj6144ELj1ELj1ELj8ELj16ENS_18Kernel_traits_baseILj6144EfS2_S2_S2_fjLj256EEEEELb1ELb0ELb0ELb1EEEvNS_9FwdParamsE,@function
        .size           _ZN10layer_norm13ln_fwd_kernelINS_13Kernel_traitsIf13__nv_bfloat16S2_S2_fjLj6144ELj1ELj1ELj8ELj16ENS_18Kernel_traits_baseILj6144EfS2_S2_S2_fjLj256EEEEELb1ELb0ELb0ELb1EEEvNS_9FwdParamsE,(.L_x_22129 - _ZN10layer_norm13ln_fwd_kernelINS_13Kernel_traitsIf13__nv_bfloat16S2_S2_fjLj6144ELj1ELj1ELj8ELj16ENS_18Kernel_traits_baseILj6144EfS2_S2_S2_fjLj256EEEEELb1ELb0ELb0ELb1EEEvNS_9FwdParamsE)
        .other          _ZN10layer_norm13ln_fwd_kernelINS_13Kernel_traitsIf13__nv_bfloat16S2_S2_fjLj6144ELj1ELj1ELj8ELj16ENS_18Kernel_traits_baseILj6144EfS2_S2_S2_fjLj256EEEEELb1ELb0ELb0ELb1EEEvNS_9FwdParamsE,@"STO_CUDA_ENTRY STV_DEFAULT"
_ZN10layer_norm13ln_fwd_kernelINS_13Kernel_traitsIf13__nv_bfloat16S2_S2_fjLj6144ELj1ELj1ELj8ELj16ENS_18Kernel_traits_baseILj6144EfS2_S2_S2_fjLj256EEEEELb1ELb0ELb0ELb1EEEvNS_9FwdParamsE:
.text._ZN10layer_norm13ln_fwd_kernelINS_13Kernel_traitsIf13__nv_bfloat16S2_S2_fjLj6144ELj1ELj1ELj8ELj16ENS_18Kernel_traits_baseILj6144EfS2_S2_S2_fjLj256EEEEELb1ELb0ELb0ELb1EEEvNS_9FwdParamsE:
        /* <DEDUP_REMOVED lines=11> */
[----:B------:R-:W-:Y:S01]  /*00b0*/  CS2R R68, SRZ ;  /* 0x0000000000447805 */ /* 0x000fe2000001ff00 */
[----:B------:R-:W-:Y:S01]  /*00c0*/  CS2R R70, SRZ ;  /* 0x0000000000467805 */ /* 0x000fe2000001ff00 */
[----:B------:R-:W-:Y:S01]  /*00d0*/  CS2R R64, SRZ ;  /* 0x0000000000407805 */ /* 0x000fe2000001ff00 */
[----:B------:R-:W0:Y:S01]  /*00e0*/  S2R R0, SR_TID.X ;  /* 0x0000000000007919 */ /* 0x000e220000002100 */
[----:B------:R-:W-:Y:S01]  /*00f0*/  CS2R R66, SRZ ;  /* 0x0000000000427805 */ /* 0x000fe2000001ff00 */
[----:B------:R-:W-:Y:S01]  /*0100*/  CS2R R60, SRZ ;  /* 0x00000000003c7805 */ /* 0x000fe2000001ff00 */
[----:B------:R-:W-:Y:S01]  /*0110*/  CS2R R62, SRZ ;  /* 0x00000000003e7805 */ /* 0x000fe2000001ff00 */
[----:B------:R-:W0:Y:S01]  /*0120*/  S2R R13, SR_CTAID.X ;  /* 0x00000000000d7919 */ /* 0x000e220000002500 */
[----:B------:R-:W-:Y:S01]  /*0130*/  CS2R R56, SRZ ;  /* 0x0000000000387805 */ /* 0x000fe2000001ff00 */
[----:B------:R-:W-:Y:S01]  /*0140*/  CS2R R58, SRZ ;  /* 0x00000000003a7805 */ /* 0x000fe2000001ff00 */
[----:B------:R-:W-:Y:S01]  /*0150*/  CS2R R52, SRZ ;  /* 0x0000000000347805 */ /* 0x000fe2000001ff00 */
[----:B------:R-:W-:Y:S01]  /*0160*/  CS2R R54, SRZ ;  /* 0x0000000000367805 */ /* 0x000fe2000001ff00 */
[----:B------:R-:W-:Y:S01]  /*0170*/  CS2R R48, SRZ ;  /* 0x0000000000307805 */ /* 0x000fe2000001ff00 */
[----:B------:R-:W-:Y:S01]  /*0180*/  CS2R R50, SRZ ;  /* 0x0000000000327805 */ /* 0x000fe2000001ff00 */
        /* <DEDUP_REMOVED lines=25> */
[----:B------:R-:W-:Y:S01]  /*0320*/  IMAD.WIDE.U32 R8, R9, -0x326172a9, RZ ;  /* 0xcd9e8d5709087825 */ /* 0x000fe200078e00ff */
[----:B------:R-:W-:-:S02]  /*0330*/  UIADD3 UR18, UR5, -0x56f99767, URZ ;  /* 0xa906689905127890 */ /* 0x000fc4000fffe03f */
[----:B------:R-:W-:Y:S01]  /*0340*/  UIADD3 UR17, UR4, 0x1715609d, URZ ;  /* 0x1715609d04117890 */ /* 0x000fe2000fffe03f */
[----:B------:R-:W-:Y:S01]  /*0350*/  IMAD.WIDE.U32 R4, R4, -0x2daee0ad, RZ ;  /* 0xd2511f5304047825 */ /* 0x000fe200078e00ff */
[----:B------:R-:W-:Y:S01]  /*0360*/  LOP3.LUT R3, R9, UR11, R10, 0x96, !PT ;  /* 0x0000000b09037c12 */ /* 0x000fe2000f8e960a */
[----:B------:R-:W-:Y:S02]  /*0370*/  UIADD3 UR19, UR4, -0x4ab325aa, URZ ;  /* 0xb54cda5604137890 */ /* 0x000fe4000fffe03f */
[----:B------:R-:W-:Y:S01]  /*0380*/  UIADD3 UR20, UR5, 0x646e171e, URZ ;  /* 0x646e171e05147890 */ /* 0x000fe2000fffe03f */
[----:B------:R-:W-:Y:S01]  /*0390*/  LOP3.LUT R10, R5, UR12, R2, 0x96, !PT ;  /* 0x0000000c050a7c12 */ /* 0x000fe2000f8e9602 */
[----:B------:R-:W-:Y:S01]  /*03a0*/  IMAD.WIDE.U32 R2, R3, -0x2daee0ad, RZ ;  /* 0xd2511f5303027825 */ /* 0x000fe200078e00ff */
[----:B------:R-:W-:Y:S02]  /*03b0*/  UIADD3 UR21, UR4, 0x5384540f, URZ ;  /* 0x5384540f04157890 */ /* 0x000fe4000fffe03f */
[----:B------:R-:W-:Y:S01]  /*03c0*/  UIADD3 UR22, UR5, 0x1fd5c5a3, URZ ;  /* 0x1fd5c5a305167890 */ /* 0x000fe2000fffe03f */
[----:B------:R-:W-:Y:S01]  /*03d0*/  IMAD.WIDE.U32 R10, R10, -0x326172a9, RZ ;  /* 0xcd9e8d570a0a7825 */ /* 0x000fe200078e00ff */
[----:B------:R-:W-:Y:S01]  /*03e0*/  LOP3.LUT R9, R3, UR14, R4, 0x96, !PT ;  /* 0x0000000e03097c12 */ /* 0x000fe2000f8e9604 */
[----:B------:R-:W-:-:S02]  /*03f0*/  UIADD3 UR24, UR5, -0x24c28bd8, URZ ;  /* 0xdb3d742805187890 */ /* 0x000fc4000fffe03f */
[----:B------:R-:W-:Y:S01]  /*0400*/  UIADD3 UR23, UR4, -0xe443238, URZ ;  /* 0xf1bbcdc804177890 */ /* 0x000fe2000fffe03f */
        /* <DEDUP_REMOVED lines=19> */
[----:B------:R-:W-:-:S04]  /*0540*/  LOP3.LUT R104, R5, UR23, R10, 0x96, !PT ;  /* 0x0000001705687c12 */ /* 0x000fc8000f8e960a */
[----:B------:R-:W-:Y:S01]  /*0550*/  LOP3.LUT R102, R3, UR24, R2, 0x96, !PT ;  /* 0x0000001803667c12 */ /* 0x000fe2000f8e9602 */
[----:B------:R-:W-:-:S05]  /*0560*/  IMAD.SHL.U32 R2, R0, 0x20, RZ ;  /* 0x0000002000027824 */ /* 0x000fca00078e00ff */
[----:B------:R-:W-:Y:S02]  /*0570*/  LOP3.LUT R4, R2, 0x1fe0, RZ, 0xc0, !PT ;  /* 0x00001fe002047812 */ /* 0x000fe400078ec0ff */
[----:B------:R-:W-:Y:S02]  /*0580*/  LEA.HI R2, R0, R13, RZ, 0x18 ;  /* 0x0000000d00027211 */ /* 0x000fe400078fc0ff */
[C---:B------:R-:W-:Y:S02]  /*0590*/  IADD3 R8, P1, R4.reuse, c[0x0][0x218], RZ ;  /* 0x0000860004087a10 */ /* 0x040fe40007f3e0ff */
[----:B------:R-:W-:Y:S02]  /*05a0*/  IADD3 R4, P2, R4, c[0x0][0x1b0], RZ ;  /* 0x00006c0004047a10 */ /* 0x000fe40007f5e0ff */
[----:B------:R-:W-:Y:S02]  /*05b0*/  IADD3.X R9, RZ, c[0x0][0x21c], RZ, P1, !PT ;  /* 0x00008700ff097a10 */ /* 0x000fe40000ffe4ff */
[----:B------:R-:W-:Y:S01]  /*05c0*/  ISETP.GE.AND P1, PT, R2, c[0x0][0x164], PT ;  /* 0x0000590002007a0c */ /* 0x000fe20003f26270 */
[----:B------:R-:W-:-:S02]  /*05d0*/  IMAD.X R5, RZ, RZ, c[0x0][0x1b4], P2 ;  /* 0x00006d00ff057624 */ /* 0x000fc400010e06ff */
[----:B------:R0:W5:Y:S04]  /*05e0*/  @P0 LDG.E.128 R68, [R8.64] ;  /* 0x0000000608440981 */ /* 0x000168000c1e1d00 */
[----:B------:R0:W5:Y:S04]  /*05f0*/  @P0 LDG.E.128 R64, [R8.64+0x10] ;  /* 0x0000100608400981 */ /* 0x000168000c1e1d00 */
[----:B------:R0:W5:Y:S04]  /*0600*/  @P0 LDG.E.128 R60, [R8.64+0x2000] ;  /* 0x00200006083c0981 */ /* 0x000168000c1e1d00 */
[----:B------:R0:W5:Y:S04]  /*0610*/  @P0 LDG.E.128 R56, [R8.64+0x2010] ;  /* 0x0020100608380981 */ /* 0x000168000c1e1d00 */
[----:B------:R0:W5:Y:S04]  /*0620*/  @P0 LDG.E.128 R52, [R8.64+0x4000] ;  /* 0x0040000608340981 */ /* 0x000168000c1e1d00 */
[----:B------:R0:W5:Y:S01]  /*0630*/  @P0 LDG.E.128 R48, [R8.64+0x4010] ;  /* 0x0040100608300981 */ /* 0x000162000c1e1d00 */
[----:B------:R-:W-:Y:S05]  /*0640*/  @P1 EXIT ;  /* 0x000000000000194d */ /* 0x000fea0003800000 */
[----:B------:R-:W-:Y:S01]  /*0650*/  UIADD3 UR25, UR4, -0x700cb87f, URZ ;  /* 0x8ff3478104197890 */ /* 0x000fe2000fffe03f */
[----:B------:R-:W-:Y:S01]  /*0660*/  IMAD R3, R7, -0x2daee0ad, RZ ;  /* 0xd2511f5307037824 */ /* 0x000fe200078e02ff */
[----:B------:R-:W-:Y:S01]  /*0670*/  UIADD3 UR26, UR5, -0x695add53, URZ ;  /* 0x96a522ad051a7890 */ /* 0x000fe2000fffe03f */
[----:B------:R-:W-:Y:S01]  /*0680*/  IMAD R7, R16, -0x326172a9, RZ ;  /* 0xcd9e8d5710077824 */ /* 0x000fe200078e02ff */
[----:B------:R1:W5:Y:S01]  /*0690*/  LDG.E.128 R44, [R4.64] ;  /* 0x00000006042c7981 */ /* 0x000362000c1e1d00 */
[----:B------:R-:W-:-:S03]  /*06a0*/  IMAD.HI.U32 R92, R102, -0x326172a9, RZ ;  /* 0xcd9e8d57665c7827 */ /* 0x000fc600078e00ff */
[----:B------:R1:W5:Y:S01]  /*06b0*/  LDG.E.128 R40, [R4.64+0x10] ;  /* 0x0000100604287981 */ /* 0x000362000c1e1d00 */
[----:B------:R-:W-:Y:S01]  /*06c0*/  IMAD.WIDE.U32 R104, R104, -0x2daee0ad, RZ ;  /* 0xd2511f5368687825 */ /* 0x000fe200078e00ff */
[----:B------:R-:W-:Y:S02]  /*06d0*/  LOP3.LUT R92, R92, UR25, R7, 0x96, !PT ;  /* 0x000000195c5c7c12 */ /* 0x000fe4000f8e9607 */
[----:B------:R1:W5:Y:S01]  /*06e0*/  LDG.E.128 R36, [R4.64+0x2000] ;  /* 0x0020000604247981 */ /* 0x000362000c1e1d00 */
[----:B------:R-:W-:Y:S01]  /*06f0*/  LOP3.LUT R93, R6, 0x3, RZ, 0xc0, !PT ;  /* 0x00000003065d7812 */ /* 0x000fe200078ec0ff */
[----:B------:R-:W-:Y:S01]  /*0700*/  IMAD.MOV.U32 R7, RZ, RZ, 0x1 ;  /* 0x00000001ff077424 */ /* 0x000fe200078e00ff */
[----:B------:R-:W-:Y:S01]  /*0710*/  LOP3.LUT R94, R105, UR26, R3, 0x96, !PT ;  /* 0x0000001a695e7c12 */ /* 0x000fe2000f8e9603 */
[----:B------:R1:W5:Y:S01]  /*0720*/  LDG.E.128 R32, [R4.64+0x2010] ;  /* 0x0020100604207981 */ /* 0x000362000c1e1d00 */
[----:B------:R-:W-:Y:S02]  /*0730*/  IMAD.MOV.U32 R3, RZ, RZ, R12 ;  /* 0x000000ffff037224 */ /* 0x000fe400078e000c */
[----:B------:R-:W-:Y:S01]  /*0740*/  IMAD R102, R102, -0x326172a9, RZ ;  /* 0xcd9e8d5766667824 */ /* 0x000fe200078e02ff */
[----:B------:R1:W5:Y:S01]  /*0750*/  LDG.E.128 R28, [R4.64+0x4000] ;  /* 0x00400006041c7981 */ /* 0x000362000c1e1d00 */
[----:B------:R-:W-:-:S03]  /*0760*/  IMAD.MOV.U32 R6, RZ, RZ, RZ ;  /* 0x000000ffff067224 */ /* 0x000fc600078e00ff */
[----:B------:R1:W5:Y:S01]  /*0770*/  LDG.E.128 R24, [R4.64+0x4010] ;  /* 0x0040100604187981 */ /* 0x000362000c1e1d00 */
[----:B------:R-:W-:Y:S01]  /*0780*/  ULDC.U8 UR8, c[0x0][0x1f0] ;  /* 0x00007c0000087ab9 */ /* 0x000fe20000000000 */
[----:B-1----:R-:W-:Y:S01]  /*0790*/  IMAD.MOV.U32 R4, RZ, RZ, R14 ;  /* 0x000000ffff047224 */ /* 0x002fe200078e000e */
[----:B------:R-:W-:Y:S02]  /*07a0*/  MOV R5, R15 ;  /* 0x0000000f00057202 */ /* 0x000fe40000000f00 */
.L_x_5624:
[----:B------:R-:W-:Y:S01]  /*07b0*/  ISETP.NE.U32.AND P1, PT, RZ, c[0x0][0x1c0], PT ;  /* 0x00007000ff007a0c */ /* 0x000fe20003f25070 */
[----:B0-----:R-:W-:Y:S01]  /*07c0*/  IMAD R8, R2, c[0x0][0x168], RZ ;  /* 0x00005a0002087a24 */ /* 0x001fe200078e02ff */
[----:B------:R-:W-:Y:S01]  /*07d0*/  ISETP.NE.U32.AND P0, PT, RZ, c[0x0][0x180], PT ;  /* 0x00006000ff007a0c */ /* 0x000fe20003f05070 */
[----:B------:R-:W-:Y:S01]  /*07e0*/  HFMA2.MMA R15, -RZ, RZ, 0, 9.5367431640625e-07 ;  /* 0x00000010ff0f7435 */ /* 0x000fe200000001ff */
[----:B------:R-:W-:Y:S02]  /*07f0*/  ISETP.NE.AND.EX P1, PT, RZ, c[0x0][0x1c4], PT, P1 ;  /* 0x00007100ff007a0c */ /* 0x000fe40003f25310 */
[----:B------:R-:W-:Y:S02]  /*0800*/  SHF.R.S32.HI R9, RZ, 0x1f, R8 ;  /* 0x0000001fff097819 */ /* 0x000fe40000011408 */
[----:B------:R-:W-:-:S02]  /*0810*/  ISETP.NE.AND.EX P0, PT, RZ, c[0x0][0x184], PT, P0 ;  /* 0x00006100ff007a0c */ /* 0x000fc40003f05300 */
[----:B------:R-:W-:Y:S02]  /*0820*/  LEA.HI R8, R9, R8, RZ, 0x3 ;  /* 0x0000000809087211 */ /* 0x000fe400078f18ff */
[----:B------:R-:W-:-:S04]  /*0830*/  LOP3.LUT R9, R0, 0xff, RZ, 0xc0, !PT ;  /* 0x000000ff00097812 */ /* 0x000fc800078ec0ff */
[----:B------:R-:W-:Y:S01]  /*0840*/  LEA.HI.SX32 R8, R8, R9, 0x1d ;  /* 0x0000000908087211 */ /* 0x000fe200078feaff */
[----:B------:R-:W-:-:S04]  /*0850*/  @P1 IMAD.MOV.U32 R11, RZ, RZ, 0x2 ;  /* 0x00000002ff0b1424 */ /* 0x000fc800078e00ff */
        /* <DEDUP_REMOVED lines=20> */
.L_x_5454:
[----:B0-----:R-:W-:Y:S02]  /*09a0*/  IMAD.MOV.U32 R10, RZ, RZ, R102 ;  /* 0x000000ffff0a7224 */ /* 0x001fe400078e0066 */
.L_x_5455:
[----:B------:R-:W-:Y:S05]  /*09b0*/  BSYNC B0 ;  /* 0x0000000000007941 */ /* 0x000fea0003800000 */
.L_x_5453:
        /* <DEDUP_REMOVED lines=16> */
.L_x_5459:
[----:B------:R-:W-:Y:S05]  /*0ac0*/  BSYNC B1 ;  /* 0x0000000000017941 */ /* 0x000fea0003800000 */
.L_x_5458:
        /* <DEDUP_REMOVED lines=42> */
.L_x_5457:
[----:B------:R-:W-:Y:S05]  /*0d70*/  BSYNC B0 ;  /* 0x0000000000007941 */ /* 0x000fea0003800000 */
.L_x_5456:
[----:B------:R0:W1:Y:S01]  /*0d80*/  I2F.U32 R9, R10 ;  /* 0x0000000a00097306 */ /* 0x0000620000201000 */
[----:B-----5:R-:W-:Y:S01]  /*0d90*/  PRMT R11, RZ, 0x5410, R72 ;  /* 0x00005410ff0b7816 */ /* 0x020fe20000000048 */
[----:B------:R-:W-:Y:S01]  /*0da0*/  IMAD.MOV.U32 R16, RZ, RZ, 0x2f800000 ;  /* 0x2f800000ff107424 */ /* 0x000fe200078e00ff */
[C---:B------:R-:W-:Y:S01]  /*0db0*/  ISETP.NE.AND P1, PT, R17.reuse, 0x1, PT ;  /* 0x000000011100780c */ /* 0x040fe20003f25270 */
[----:B------:R-:W-:Y:S01]  /*0dc0*/  BSSY B0, `(.L_x_5460) ;  /* 0x0000014000007945 */ /* 0x000fe20003800000 */
[----:B------:R-:W-:Y:S01]  /*0dd0*/  IADD3 R13, R17, 0x1, RZ ;  /* 0x00000001110d7810 */ /* 0x000fe20007ffe0ff */
[----:B------:R-:W-:Y:S01]  /*0de0*/  FMUL.FTZ R11, R11, R14 ;  /* 0x0000000e0b0b7220 */ /* 0x000fe20000410000 */
[----:B0-----:R-:W-:-:S03]  /*0df0*/  @P0 PRMT R10, RZ, 0x5410, R20 ;  /* 0x00005410ff0a0816 */ /* 0x001fc60000000014 */
[----:B------:R-:W-:Y:S02]  /*0e00*/  FMUL.FTZ R11, R11, c[0x0][0x1e8] ;  /* 0x00007a000b0b7a20 */ /* 0x000fe40000410000 */
[----:B-1----:R-:W-:-:S05]  /*0e10*/  FFMA.FTZ R9, R9, R16, 1.1641532182693481445e-10 ;  /* 0x2f00000009097423 */ /* 0x002fca0000010010 */
        /* <DEDUP_REMOVED lines=13> */
.L_x_5461:
[----:B------:R-:W-:Y:S02]  /*0ef0*/  IMAD.MOV.U32 R11, RZ, RZ, R102 ;  /* 0x000000ffff0b7224 */ /* 0x000fe400078e0066 */
.L_x_5462:
[----:B------:R-:W-:Y:S05]  /*0f00*/  BSYNC B0 ;  /* 0x0000000000007941 */ /* 0x000fea0003800000 */
.L_x_5460:
        /* <DEDUP_REMOVED lines=16> */
.L_x_5466:
[----:B------:R-:W-:Y:S05]  /*1010*/  BSYNC B1 ;  /* 0x0000000000017941 */ /* 0x000fea0003800000 */
.L_x_5465:
        /* <DEDUP_REMOVED lines=42> */
.L_x_5464:
[----:B------:R-:W-:Y:S05]  /*12c0*/  BSYNC B0 ;  /* 0x0000000000007941 */ /* 0x000fea0003800000 */
.L_x_5463:
        /* <DEDUP_REMOVED lines=22> */
.L_x_5468:
[----:B------:R-:W-:Y:S02]  /*1430*/  IMAD.MOV.U32 R12, RZ, RZ, R102 ;  /* 0x000000ffff0c7224 */ /* 0x000fe400078e0066 */
.L_x_5469:
[----:B------:R-:W-:Y:S05]  /*1440*/  BSYNC B0 ;  /* 0x0000000000007941 */ /* 0x000fea0003800000 */
.L_x_5467:
        /* <DEDUP_REMOVED lines=16> */
.L_x_5473:
[----:B------:R-:W-:Y:S05]  /*1550*/  BSYNC B1 ;  /* 0x0000000000017941 */ /* 0x000fea0003800000 */
.L_x_5472:
        /* <DEDUP_REMOVED lines=42> */
.L_x_5471:
[----:B------:R-:W-:Y:S05]  /*1800*/  BSYNC B0 ;  /* 0x0000000000007941 */ /* 0x000fea0003800000 */
.L_x_5470:
        /* <DEDUP_REMOVED lines=21> */
.L_x_5475:
[----:B------:R-:W-:Y:S02]  /*1960*/  IMAD.MOV.U32 R13, RZ, RZ, R102 ;  /* 0x000000ffff0d7224 */ /* 0x000fe400078e0066 */
.L_x_5476:
[----:B------:R-:W-:Y:S05]  /*1970*/  BSYNC B0 ;  /* 0x0000000000007941 */ /* 0x000fea0003800000 */
.L_x_5474:
        /* <DEDUP_REMOVED lines=16> */
.L_x_5480:
[----:B------:R-:W-:Y:S05]  /*1a80*/  BSYNC B1 ;  /* 0x0000000000017941 */ /* 0x000fea0003800000 */
.L_x_5479:
        /* <DEDUP_REMOVED lines=42> */
.L_x_5478:
[----:B------:R-:W-:Y:S05]  /*1d30*/  BSYNC B0 ;  /* 0x0000000000007941 */ /* 0x000fea0003800000 */
.L_x_5477:
[----:B------:R-:W0:Y:S01]  /*1d40*/  I2F.U32 R13, R13 ;  /* 0x0000000d000d7306 */ /* 0x000e220000201000 */
[----:B------:R-:W-:Y:S01]  /*1d50*/  PRMT R73, RZ, 0x7610, R73 ;  /* 0x00007610ff497816 */ /* 0x000fe20000000049 */
[----:B------:R-:W-:Y:S01]  /*1d60*/  BSSY B0, `(.L_x_5481) ;  /* 0x0000014000007945 */ /* 0x000fe20003800000 */
[C---:B------:R-:W-:Y:S02]  /*1d70*/  ISETP.NE.AND P3, PT, R18.reuse, 0x1, PT ;  /* 0x000000011200780c */ /* 0x040fe40003f65270 */
[----:B------:R-:W-:Y:S01]  /*1d80*/  IADD3 R19, R18, 0x1, RZ ;  /* 0x0000000112137810 */ /* 0x000fe20007ffe0ff */
[----:B------:R-:W-:-:S04]  /*1d90*/  FMUL.FTZ R73, R73, R14 ;  /* 0x0000000e49497220 */ /* 0x000fc80000410000 */
[----:B------:R-:W-:Y:S02]  /*1da0*/  FMUL.FTZ R73, R73, c[0x0][0x1e8] ;  /* 0x00007a0049497a20 */ /* 0x000fe40000410000 */
[----:B0-----:R-:W-:Y:S01]  /*1db0*/  FFMA.FTZ R12, R13, R16, 1.1641532182693481445e-10 ;  /* 0x2f0000000d0c7423 */ /* 0x001fe20000010010 */
[----:B------:R-:W-:-:S04]  /*1dc0*/  @P0 PRMT R13, RZ, 0x7610, R21 ;  /* 0x00007610ff0d0816 */ /* 0x000fc80000000015 */
        /* <DEDUP_REMOVED lines=12> */
.L_x_5482:
[----:B------:R-:W-:Y:S02]  /*1e90*/  IMAD.MOV.U32 R17, RZ, RZ, R102 ;  /* 0x000000ffff117224 */ /* 0x000fe400078e0066 */
.L_x_5483:
[----:B------:R-:W-:Y:S05]  /*1ea0*/  BSYNC B0 ;  /* 0x0000000000007941 */ /* 0x000fea0003800000 */
.L_x_5481:
        /* <DEDUP_REMOVED lines=16> */
.L_x_5487:
[----:B------:R-:W-:Y:S05]  /*1fb0*/  BSYNC B1 ;  /* 0x0000000000017941 */ /* 0x000fea0003800000 */
.L_x_5486:
        /* <DEDUP_REMOVED lines=42> */
.L_x_5485:
[----:B------:R-:W-:Y:S05]  /*2260*/  BSYNC B0 ;  /* 0x0000000000007941 */ /* 0x000fea0003800000 */
.L_x_5484:
        /* <DEDUP_REMOVED lines=8> */
[----:B------:R-:W-:-:S04]  /*22f0*/  FSETP.GTU.FTZ.AND P3, PT, R13, c[0x0][0x1e4], PT ;  /* 0x000079000d007a0b */ /* 0x000fc80003f7c000 */
        /* <DEDUP_REMOVED lines=12> */
.L_x_5489:
[----:B------:R-:W-:Y:S02]  /*23c0*/  IMAD.MOV.U32 R17, RZ, RZ, R102 ;  /* 0x000000ffff117224 */ /* 0x000fe400078e0066 */
.L_x_5490:
[----:B------:R-:W-:Y:S05]  /*23d0*/  BSYNC B0 ;  /* 0x0000000000007941 */ /* 0x000fea0003800000 */
.L_x_5488:
        /* <DEDUP_REMOVED lines=16> */
.L_x_5494:
[----:B------:R-:W-:Y:S05]  /*24e0*/  BSYNC B1 ;  /* 0x0000000000017941 */ /* 0x000fea0003800000 */
.L_x_5493:
        /* <DEDUP_REMOVED lines=42> */
.L_x_5492:
[----:B------:R-:W-:Y:S05]  /*2790*/  BSYNC B0 ;  /* 0x0000000000007941 */ /* 0x000fea0003800000 */
.L_x_5491:
        /* <DEDUP_REMOVED lines=21> */
.L_x_5496:
[----:B------:R-:W-:Y:S02]  /*28f0*/  IMAD.MOV.U32 R19, RZ, RZ, R102 ;  /* 0x000000ffff137224 */ /* 0x000fe400078e0066 */
.L_x_5497:
[----:B------:R-:W-:Y:S05]  /*2900*/  BSYNC B0 ;  /* 0x0000000000007941 */ /* 0x000fea0003800000 */
.L_x_5495:
        /* <DEDUP_REMOVED lines=16> */
.L_x_5501:
[----:B------:R-:W-:Y:S05]  /*2a10*/  BSYNC B1 ;  /* 0x0000000000017941 */ /* 0x000fea0003800000 */
.L_x_5500:
        /* <DEDUP_REMOVED lines=42> */
.L_x_5499:
[----:B------:R-:W-:Y:S05]  /*2cc0*/  BSYNC B0 ;  /* 0x0000000000007941 */ /* 0x000fea0003800000 */
.L_x_5498:
[----:B------:R0:W1:Y:S01]  /*2cd0*/  I2F.U32 R17, R19 ;  /* 0x0000001300117306 */ /* 0x0000620000201000 */
[C---:B------:R-:W-:Y:S01]  /*2ce0*/  ISETP.NE.AND P6, PT, R74.reuse, 0x1, PT ;  /* 0x000000014a00780c */ /* 0x040fe20003fc5270 */
[----:B------:R-:W-:Y:S01]  /*2cf0*/  BSSY B0, `(.L_x_5502) ;  /* 0x0000014000007945 */ /* 0x000fe20003800000 */
[----:B------:R-:W-:Y:S02]  /*2d00*/  @P0 PRMT R76, RZ, 0x5410, R23 ;  /* 0x00005410ff4c0816 */ /* 0x000fe40000000017 */
[----:B------:R-:W-:Y:S02]  /*2d10*/  IADD3 R81, R74, 0x1, RZ ;  /* 0x000000014a517810 */ /* 0x000fe40007ffe0ff */
[----:B0-----:R-:W-:-:S05]  /*2d20*/  PRMT R19, RZ, 0x5410, R75 ;  /* 0x00005410ff137816 */ /* 0x001fca000000004b */
[----:B------:R-:W-:Y:S02]  /*2d30*/  FMUL.FTZ R73, R19, R14 ;  /* 0x0000000e13497220 */ /* 0x000fe40000410000 */
[----:B-1----:R-:W-:Y:S02]  /*2d40*/  FFMA.FTZ R17, R17, R16, 1.1641532182693481445e-10 ;  /* 0x2f00000011117423 */ /* 0x002fe40000010010 */
[----:B------:R-:W-:-:S03]  /*2d50*/  FMUL.FTZ R73, R73, c[0x0][0x1e8] ;  /* 0x00007a0049497a20 */ /* 0x000fc60000410000 */
        /* <DEDUP_REMOVED lines=12> */
.L_x_5503:
[----:B------:R-:W-:Y:S02]  /*2e20*/  IMAD.MOV.U32 R19, RZ, RZ, R102 ;  /* 0x000000ffff137224 */ /* 0x000fe400078e0066 */
.L_x_5504:
[----:B------:R-:W-:Y:S05]  /*2e30*/  BSYNC B0 ;  /* 0x0000000000007941 */ /* 0x000fea0003800000 */
.L_x_5502:
        /* <DEDUP_REMOVED lines=18> */
.L_x_5508:
[----:B------:R-:W-:Y:S05]  /*2f60*/  BSYNC B1 ;  /* 0x0000000000017941 */ /* 0x000fea0003800000 */
.L_x_5507:
        /* <DEDUP_REMOVED lines=42> */
.L_x_5506:
[----:B------:R-:W-:Y:S05]  /*3210*/  BSYNC B0 ;  /* 0x0000000000007941 */ /* 0x000fea0003800000 */
.L_x_5505:
[----:B------:R-:W0:Y:S01]  /*3220*/  I2F.U32 R19, R19 ;  /* 0x0000001300137306 */ /* 0x000e220000201000 */
[----:B------:R-:W-:Y:S02]  /*3230*/  SEL R76, RZ, 0x1, P2 ;  /* 0x00000001ff4c7807 */ /* 0x000fe40001000000 */
[----:B------:R-:W-:Y:S02]  /*3240*/  ISETP.NE.AND P2, PT, R72, RZ, PT ;  /* 0x000000ff4800720c */ /* 0x000fe40003f45270 */
[----:B------:R-:W-:Y:S01]  /*3250*/  PRMT R75, RZ, 0x7610, R75 ;  /* 0x00007610ff4b7816 */ /* 0x000fe2000000004b */
[----:B------:R-:W-:Y:S01]  /*3260*/  IMAD.WIDE.U32 R76, R76, 0x1000000, RZ ;  /* 0x010000004c4c7825 */ /* 0x000fe200078e00ff */
[----:B------:R-:W-:Y:S02]  /*3270*/  SEL R73, RZ, 0x1, P1 ;  /* 0x00000001ff497807 */ /* 0x000fe40000800000 */
[----:B------:R-:W-:Y:S01]  /*3280*/  SEL R74, RZ, 0x1, P2 ;  /* 0x00000001ff4a7807 */ /* 0x000fe20001000000 */
[----:B------:R-:W-:Y:S01]  /*3290*/  FMUL.FTZ R78, R75, R14 ;  /* 0x0000000e4b4e7220 */ /* 0x000fe20000410000 */
[----:B------:R-:W-:-:S02]  /*32a0*/  SEL R84, RZ, 0x10000, P5 ;  /* 0x00010000ff547807 */ /* 0x000fc40002800000 */
[----:B------:R-:W-:Y:S01]  /*32b0*/  SEL R79, RZ, 0x100, P4 ;  /* 0x00000100ff4f7807 */ /* 0x000fe20002000000 */
[----:B------:R-:W-:Y:S01]  /*32c0*/  FMUL.FTZ R78, R78, c[0x0][0x1e8] ;  /* 0x00007a004e4e7a20 */ /* 0x000fe20000410000 */
[----:B------:R-:W-:Y:S01]  /*32d0*/  ISETP.NE.AND P6, PT, R80, RZ, PT ;  /* 0x000000ff5000720c */ /* 0x000fe20003fc5270 */
[----:B0-----:R-:W-:Y:S01]  /*32e0*/  FFMA.FTZ R72, R19, R16, 1.1641532182693481445e-10 ;  /* 0x2f00000013487423 */ /* 0x001fe20000010010 */
[----:B------:R-:W-:Y:S01]  /*32f0*/  IADD3 R100, R8, 0x100, RZ ;  /* 0x0000010008647810 */ /* 0x000fe20007ffe0ff */
[----:B------:R-:W-:Y:S01]  /*3300*/  IMAD.WIDE.U32 R74, R74, 0x100, RZ ;  /* 0x000001004a4a7825 */ /* 0x000fe200078e00ff */
[----:B------:R-:W-:Y:S02]  /*3310*/  SEL R83, RZ, 0x1, P6 ;  /* 0x00000001ff537807 */ /* 0x000fe40003000000 */
[----:B------:R-:W-:Y:S01]  /*3320*/  FSETP.GTU.FTZ.AND P1, PT, R72, c[0x0][0x1e4], PT ;  /* 0x0000790048007a0b */ /* 0x000fe20003f3c000 */
[----:B------:R-:W-:-:S03]  /*3330*/  IMAD.WIDE.U32 R72, R73, 0x10000, RZ ;  /* 0x0001000049487825 */ /* 0x000fc600078e00ff */
[----:B------:R-:W-:Y:S01]  /*3340*/  SEL R19, RZ, 0x1000000, P1 ;  /* 0x01000000ff137807 */ /* 0x000fe20000800000 */
[----:B------:R-:W-:Y:S01]  /*3350*/  @P0 IMAD.WIDE.U32 R88, R100, R15, c[0x0][0x180] ;  /* 0x0000600064580625 */ /* 0x000fe200078e000f */
[----:B------:R-:W-:Y:S02]  /*3360*/  FSEL R80, R78, RZ, !P1 ;  /* 0x000000ff4e507208 */ /* 0x000fe40004800000 */
[----:B------:R-:W-:Y:S01]  /*3370*/  LOP3.LUT R79, R79, R19, R84, 0xfe, !PT ;  /* 0x000000134f4f7212 */ /* 0x000fe200078efe54 */
[----:B------:R-:W-:Y:S01]  /*3380*/  IMAD.WIDE.U32 R84, R8, R15, c[0x0][0x188] ;  /* 0x0000620008547625 */ /* 0x000fe200078e000f */
[----:B------:R-:W-:Y:S02]  /*3390*/  @P0 PRMT R19, RZ, 0x7610, R23 ;  /* 0x00007610ff130816 */ /* 0x000fe40000000017 */
[----:B------:R-:W-:Y:S02]  /*33a0*/  LOP3.LUT R82, R74, R76, R72, 0xfe, !PT ;  /* 0x0000004c4a527212 */ /* 0x000fe400078efe48 */
[----:B------:R-:W-:Y:S01]  /*33b0*/  SEL R76, RZ, 0x1, P3 ;  /* 0x00000001ff4c7807 */ /* 0x000fe20001800000 */
[----:B------:R-:W-:Y:S01]  /*33c0*/  @P0 FADD.FTZ R80, R80, R19 ;  /* 0x0000001350500221 */ /* 0x000fe20000010000 */
[----:B------:R-:W-:Y:S01]  /*33d0*/  LOP3.LUT R82, R82, R83, RZ, 0xfc, !PT ;  /* 0x0000005352527212 */ /* 0x000fe200078efcff */
[----:B------:R-:W-:Y:S01]  /*33e0*/  IMAD.MOV.U32 R19, RZ, RZ, 0x8 ;  /* 0x00000008ff137424 */ /* 0x000fe200078e00ff */
[----:B------:R-:W-:-:S02]  /*33f0*/  LOP3.LUT R83, R77, R79, R76, 0xfe, !PT ;  /* 0x0000004f4d537212 */ /* 0x000fc400078efe4c */
[----:B------:R-:W-:Y:S01]  /*3400*/  F2FP.BF16.PACK_AB R78, R18, R13 ;  /* 0x0000000d124e723e */ /* 0x000fe200000010ff */
[----:B------:R-:W-:Y:S01]  /*3410*/  IMAD.WIDE.U32 R86, R8, R19, c[0x0][0x190] ;  /* 0x0000640008567625 */ /* 0x000fe200078e0013 */
        /* <DEDUP_REMOVED lines=21> */
.L_x_5510:
[----:B0-----:R-:W-:Y:S02]  /*3570*/  IMAD.MOV.U32 R76, RZ, RZ, R102 ;  /* 0x000000ffff4c7224 */ /* 0x001fe400078e0066 */
.L_x_5511:
[----:B------:R-:W-:Y:S05]  /*3580*/  BSYNC B0 ;  /* 0x0000000000007941 */ /* 0x000fea0003800000 */
.L_x_5509:
        /* <DEDUP_REMOVED lines=16> */
.L_x_5515:
[----:B------:R-:W-:Y:S05]  /*3690*/  BSYNC B1 ;  /* 0x0000000000017941 */ /* 0x000fea0003800000 */
.L_x_5514:
        /* <DEDUP_REMOVED lines=42> */
.L_x_5513:
[----:B------:R-:W-:Y:S05]  /*3940*/  BSYNC B0 ;  /* 0x0000000000007941 */ /* 0x000fea0003800000 */
.L_x_5512:
[----:B------:R0:W1:Y:S01]  /*3950*/  I2F.U32 R77, R76 ;  /* 0x0000004c004d7306 */ /* 0x0000620000201000 */
[----:B-----5:R-:W-:Y:S01]  /*3960*/  PRMT R79, RZ, 0x5410, R72 ;  /* 0x00005410ff4f7816 */ /* 0x020fe20000000048 */
        /* <DEDUP_REMOVED lines=20> */
.L_x_5517:
[----:B------:R-:W-:Y:S02]  /*3ab0*/  MOV R76, R102 ;  /* 0x00000066004c7202 */ /* 0x000fe40000000f00 */
.L_x_5518:
[----:B------:R-:W-:Y:S05]  /*3ac0*/  BSYNC B0 ;  /* 0x0000000000007941 */ /* 0x000fea0003800000 */
.L_x_5516:
        /* <DEDUP_REMOVED lines=16> */
.L_x_5522:
[----:B------:R-:W-:Y:S05]  /*3bd0*/  BSYNC B1 ;  /* 0x0000000000017941 */ /* 0x000fea0003800000 */
.L_x_5521:
        /* <DEDUP_REMOVED lines=42> */
.L_x_5520:
[----:B------:R-:W-:Y:S05]  /*3e80*/  BSYNC B0 ;  /* 0x0000000000007941 */ /* 0x000fea0003800000 */
.L_x_5519:
        /* <DEDUP_REMOVED lines=22> */
.L_x_5524:
[----:B------:R-:W-:Y:S02]  /*3ff0*/  IMAD.MOV.U32 R72, RZ, RZ, R102 ;  /* 0x000000ffff487224 */ /* 0x000fe400078e0066 */
.L_x_5525:
[----:B------:R-:W-:Y:S05]  /*4000*/  BSYNC B0 ;  /* 0x0000000000007941 */ /* 0x000fea0003800000 */
.L_x_5523:
        /* <DEDUP_REMOVED lines=16> */
.L_x_5529:
[----:B------:R-:W-:Y:S05]  /*4110*/  BSYNC B1 ;  /* 0x0000000000017941 */ /* 0x000fea0003800000 */
.L_x_5528:
        /* <DEDUP_REMOVED lines=38> */
[----:B------:R-:W-:-:S04]  /*4380*/  IMAD.WIDE.U32 R102, R102, -0x326172a9, RZ ;  /* 0xcd9e8d5766667825 */ /* 0x000fc800078e00ff */
[----:B------:R-:W-:Y:S01]  /*4390*/  IMAD.WIDE.U32 R104, R104, -0x2daee0ad, RZ ;  /* 0xd2511f5368687825 */ /* 0x000fe200078e00ff */
[----:B------:R-:W-:-:S04]  /*43a0*/  LOP3.LUT R92, R103, UR25, R92, 0x96, !PT ;  /* 0x00000019675c7c12 */ /* 0x000fc8000f8e965c */
[----:B------:R-:W-:Y:S02]  /*43b0*/  LOP3.LUT R94, R105, UR26, R94, 0x96, !PT ;  /* 0x0000001a695e7c12 */ /* 0x000fe4000f8e965e */
.L_x_5527:
[----:B------:R-:W-:Y:S05]  /*43c0*/  BSYNC B0 ;  /* 0x0000000000007941 */ /* 0x000fea0003800000 */
.L_x_5526:
        /* <DEDUP_REMOVED lines=21> */
.L_x_5531:
[----:B------:R-:W-:Y:S02]  /*4520*/  IMAD.MOV.U32 R72, RZ, RZ, R102 ;  /* 0x000000ffff487224 */ /* 0x000fe400078e0066 */
.L_x_5532:
[----:B------:R-:W-:Y:S05]  /*4530*/  BSYNC B0 ;  /* 0x0000000000007941 */ /* 0x000fea0003800000 */
.L_x_5530:
        /* <DEDUP_REMOVED lines=16> */
.L_x_5536:
[----:B------:R-:W-:Y:S05]  /*4640*/  BSYNC B1 ;  /* 0x0000000000017941 */ /* 0x000fea0003800000 */
.L_x_5535:
        /* <DEDUP_REMOVED lines=42> */
.L_x_5534:
[----:B------:R-:W-:Y:S05]  /*48f0*/  BSYNC B0 ;  /* 0x0000000000007941 */ /* 0x000fea0003800000 */
.L_x_5533:
        /* <DEDUP_REMOVED lines=21> */
.L_x_5538:
[----:B------:R-:W-:Y:S02]  /*4a50*/  MOV R72, R102 ;  /* 0x0000006600487202 */ /* 0x000fe40000000f00 */
.L_x_5539:
[----:B------:R-:W-:Y:S05]  /*4a60*/  BSYNC B0 ;  /* 0x0000000000007941 */ /* 0x000fea0003800000 */
.L_x_5537:
        /* <DEDUP_REMOVED lines=16> */
.L_x_5543:
[----:B------:R-:W-:Y:S05]  /*4b70*/  BSYNC B1 ;  /* 0x0000000000017941 */ /* 0x000fea0003800000 */
.L_x_5542:
        /* <DEDUP_REMOVED lines=42> */
.L_x_5541:
[----:B------:R-:W-:Y:S05]  /*4e20*/  BSYNC B0 ;  /* 0x0000000000007941 */ /* 0x000fea0003800000 */
.L_x_5540:
        /* <DEDUP_REMOVED lines=21> */
.L_x_5545:
[----:B------:R-:W-:Y:S02]  /*4f80*/  IMAD.MOV.U32 R72, RZ, RZ, R102 ;  /* 0x000000ffff487224 */ /* 0x000fe400078e0066 */
.L_x_5546:
[----:B------:R-:W-:Y:S05]  /*4f90*/  BSYNC B0 ;  /* 0x0000000000007941 */ /* 0x000fea0003800000 */
.L_x_5544:
        /* <DEDUP_REMOVED lines=16> */
.L_x_5550:
[----:B------:R-:W-:Y:S05]  /*50a0*/  BSYNC B1 ;  /* 0x0000000000017941 */ /* 0x000fea0003800000 */
.L_x_5549:
        /* <DEDUP_REMOVED lines=42> */
.L_x_5548:
[----:B------:R-:W-:Y:S05]  /*5350*/  BSYNC B0 ;  /* 0x0000000000007941 */ /* 0x000fea0003800000 */
.L_x_5547:
        /* <DEDUP_REMOVED lines=21> */
.L_x_5552:
[----:B------:R-:W-:Y:S02]  /*54b0*/  IMAD.MOV.U32 R74, RZ, RZ, R102 ;  /* 0x000000ffff4a7224 */ /* 0x000fe400078e0066 */
.L_x_5553:
[----:B------:R-:W-:Y:S05]  /*54c0*/  BSYNC B0 ;  /* 0x0000000000007941 */ /* 0x000fea0003800000 */
.L_x_5551:
        /* <DEDUP_REMOVED lines=16> */
.L_x_5557:
[----:B------:R-:W-:Y:S05]  /*55d0*/  BSYNC B1 ;  /* 0x0000000000017941 */ /* 0x000fea0003800000 */
.L_x_5556:
        /* <DEDUP_REMOVED lines=42> */
.L_x_5555:
[----:B------:R-:W-:Y:S05]  /*5880*/  BSYNC B0 ;  /* 0x0000000000007941 */ /* 0x000fea0003800000 */
.L_x_5554:
        /* <DEDUP_REMOVED lines=21> */
.L_x_5559:
[----:B------:R-:W-:Y:S02]  /*59e0*/  MOV R96, R102 ;  /* 0x0000006600607202 */ /* 0x000fe40000000f00 */
.L_x_5560:
[----:B------:R-:W-:Y:S05]  /*59f0*/  BSYNC B0 ;  /* 0x0000000000007941 */ /* 0x000fea0003800000 */
.L_x_5558:
        /* <DEDUP_REMOVED lines=18> */
.L_x_5564:
[----:B------:R-:W-:Y:S05]  /*5b20*/  BSYNC B1 ;  /* 0x0000000000017941 */ /* 0x000fea0003800000 */
.L_x_5563:
        /* <DEDUP_REMOVED lines=42> */
.L_x_5562:
[----:B------:R-:W-:Y:S05]  /*5dd0*/  BSYNC B0 ;  /* 0x0000000000007941 */ /* 0x000fea0003800000 */
.L_x_5561:
        /* <DEDUP_REMOVED lines=22> */
[----:B------:R-:W-:Y:S02]  /*5f40*/  LOP3.LUT R76, R79, R89, R90, 0xfe, !PT ;  /* 0x000000594f4c7212 */ /* 0x000fe400078efe5a */
[----:B------:R-:W-:Y:S02]  /*5f50*/  @P0 PRMT R79, RZ, 0x7610, R23 ;  /* 0x00007610ff4f0816 */ /* 0x000fe40000000017 */
[----:B------:R-:W-:-:S02]  /*5f60*/  SEL R89, RZ, 0x1, P3 ;  /* 0x00000001ff597807 */ /* 0x000fc40001800000 */
[----:B------:R-:W-:Y:S01]  /*5f70*/  IADD3 R90, R8, 0x200, RZ ;  /* 0x00000200085a7810 */ /* 0x000fe20007ffe0ff */
[----:B------:R-:W-:Y:S01]  /*5f80*/  @P0 FADD.FTZ R88, R79, R88 ;  /* 0x000000584f580221 */ /* 0x000fe20000010000 */
[----:B------:R-:W-:Y:S02]  /*5f90*/  LOP3.LUT R89, R77, R76, R89, 0xfe, !PT ;  /* 0x0000004c4d597212 */ /* 0x000fe400078efe59 */
[----:B------:R-:W-:Y:S01]  /*5fa0*/  LOP3.LUT R96, R96, R97, RZ, 0xfc, !PT ;  /* 0x0000006160607212 */ /* 0x000fe200078efcff */
[----:B------:R-:W-:Y:S01]  /*5fb0*/  @P0 IMAD.WIDE.U32 R98, R15, R90, c[0x0][0x180] ;  /* 0x000060000f620625 */ /* 0x000fe200078e005a */
[----:B------:R-:W-:Y:S02]  /*5fc0*/  F2FP.BF16.PACK_AB R78, R86, R85 ;  /* 0x00000055564e723e */ /* 0x000fe400000010ff */
[----:B------:R-:W-:Y:S02]  /*5fd0*/  F2FP.BF16.PACK_AB R77, R84, R83 ;  /* 0x00000053544d723e */ /* 0x000fe400000010ff */
[----:B------:R-:W-:-:S02]  /*5fe0*/  F2FP.BF16.PACK_AB R76, R82, R81 ;  /* 0x00000051524c723e */ /* 0x000fc400000010ff */
        /* <DEDUP_REMOVED lines=19> */
.L_x_5566:
[----:B0-----:R-:W-:Y:S02]  /*6120*/  IMAD.MOV.U32 R89, RZ, RZ, R102 ;  /* 0x000000ffff597224 */ /* 0x001fe400078e0066 */
.L_x_5567:
[----:B------:R-:W-:Y:S05]  /*6130*/  BSYNC B0 ;  /* 0x0000000000007941 */ /* 0x000fea0003800000 */
.L_x_5565:
        /* <DEDUP_REMOVED lines=16> */
.L_x_5571:
[----:B------:R-:W-:Y:S05]  /*6240*/  BSYNC B1 ;  /* 0x0000000000017941 */ /* 0x000fea0003800000 */
.L_x_5570:
[----:B------:R-:W-:Y:S01]  /*6250*/  IMAD.HI.U32 R76, R3, -0x326172a9, RZ ;  /* 0xcd9e8d57034c7827 */ /* 0x000fe200078e00ff */
[----:B------:R-:W-:Y:S01]  /*6260*/  LOP3.LUT R77, R77, UR5, R6, 0x96, !PT ;  /* 0x000000054d4d7c12 */ /* 0x000fe2000f8e9606 */
[----:B------:R-:W-:Y:S02]  /*6270*/  HFMA2.MMA R91, -RZ, RZ, 0, 0 ;  /* 0x00000000ff5b7435 */ /* 0x000fe400000001ff */
        /* <DEDUP_REMOVED lines=39> */
.L_x_5569:
[----:B------:R-:W-:Y:S05]  /*64f0*/  BSYNC B0 ;  /* 0x0000000000007941 */ /* 0x000fea0003800000 */
.L_x_5568:
[----:B------:R-:W0:Y:S01]  /*6500*/  I2F.U32 R77, R89 ;  /* 0x00000059004d7306 */ /* 0x000e220000201000 */
[----:B-----5:R-:W-:Y:S01]  /*6510*/  PRMT R79, RZ, 0x5410, R72 ;  /* 0x00005410ff4f7816 */ /* 0x020fe20000000048 */
        /* <DEDUP_REMOVED lines=20> */
.L_x_5573:
[----:B------:R-:W-:Y:S02]  /*6660*/  IMAD.MOV.U32 R77, RZ, RZ, R102 ;  /* 0x000000ffff4d7224 */ /* 0x000fe400078e0066 */
.L_x_5574:
[----:B------:R-:W-:Y:S05]  /*6670*/  BSYNC B0 ;  /* 0x0000000000007941 */ /* 0x000fea0003800000 */
.L_x_5572:
        /* <DEDUP_REMOVED lines=16> */
.L_x_5578:
[----:B------:R-:W-:Y:S05]  /*6780*/  BSYNC B1 ;  /* 0x0000000000017941 */ /* 0x000fea0003800000 */
.L_x_5577:
        /* <DEDUP_REMOVED lines=42> */
.L_x_5576:
[----:B------:R-:W-:Y:S05]  /*6a30*/  BSYNC B0 ;  /* 0x0000000000007941 */ /* 0x000fea0003800000 */
.L_x_5575:
        /* <DEDUP_REMOVED lines=22> */
.L_x_5580:
[----:B------:R-:W-:Y:S02]  /*6ba0*/  MOV R72, R102 ;  /* 0x0000006600487202 */ /* 0x000fe40000000f00 */
.L_x_5581:
[----:B------:R-:W-:Y:S05]  /*6bb0*/  BSYNC B0 ;  /* 0x0000000000007941 */ /* 0x000fea0003800000 */
.L_x_5579:
        /* <DEDUP_REMOVED lines=16> */
.L_x_5585:
[----:B------:R-:W-:Y:S05]  /*6cc0*/  BSYNC B1 ;  /* 0x0000000000017941 */ /* 0x000fea0003800000 */
.L_x_5584:
        /* <DEDUP_REMOVED lines=42> */
.L_x_5583:
[----:B------:R-:W-:Y:S05]  /*6f70*/  BSYNC B0 ;  /* 0x0000000000007941 */ /* 0x000fea0003800000 */
.L_x_5582:
        /* <DEDUP_REMOVED lines=21> */
.L_x_5587:
[----:B------:R-:W-:Y:S02]  /*70d0*/  IMAD.MOV.U32 R72, RZ, RZ, R102 ;  /* 0x000000ffff487224 */ /* 0x000fe400078e0066 */
.L_x_5588:
[----:B------:R-:W-:Y:S05]  /*70e0*/  BSYNC B0 ;  /* 0x0000000000007941 */ /* 0x000fea0003800000 */
.L_x_5586:
        /* <DEDUP_REMOVED lines=16> */
.L_x_5592:
[----:B------:R-:W-:Y:S05]  /*71f0*/  BSYNC B1 ;  /* 0x0000000000017941 */ /* 0x000fea0003800000 */
.L_x_5591:
        /* <DEDUP_REMOVED lines=42> */
.L_x_5590:
[----:B------:R-:W-:Y:S05]  /*74a0*/  BSYNC B0 ;  /* 0x0000000000007941 */ /* 0x000fea0003800000 */
.L_x_5589:
        /* <DEDUP_REMOVED lines=21> */
.L_x_5594:
[----:B------:R-:W-:Y:S02]  /*7600*/  IMAD.MOV.U32 R97, RZ, RZ, R102 ;  /* 0x000000ffff617224 */ /* 0x000fe400078e0066 */
.L_x_5595:
[----:B------:R-:W-:Y:S05]  /*7610*/  BSYNC B0 ;  /* 0x0000000000007941 */ /* 0x000fea0003800000 */
.L_x_5593:
        /* <DEDUP_REMOVED lines=16> */
.L_x_5599:
[----:B------:R-:W-:Y:S05]  /*7720*/  BSYNC B1 ;  /* 0x0000000000017941 */ /* 0x000fea0003800000 */
.L_x_5598:
        /* <DEDUP_REMOVED lines=42> */
.L_x_5597:
[----:B------:R-:W-:Y:S05]  /*79d0*/  BSYNC B0 ;  /* 0x0000000000007941 */ /* 0x000fea0003800000 */
.L_x_5596:
        /* <DEDUP_REMOVED lines=21> */
.L_x_5601:
[----:B------:R-:W-:Y:S02]  /*7b30*/  MOV R97, R102 ;  /* 0x0000006600617202 */ /* 0x000fe40000000f00 */
.L_x_5602:
[----:B------:R-:W-:Y:S05]  /*7b40*/  BSYNC B0 ;  /* 0x0000000000007941 */ /* 0x000fea0003800000 */
.L_x_5600:
        /* <DEDUP_REMOVED lines=16> */
.L_x_5606:
[----:B------:R-:W-:Y:S05]  /*7c50*/  BSYNC B1 ;  /* 0x0000000000017941 */ /* 0x000fea0003800000 */
.L_x_5605:
        /* <DEDUP_REMOVED lines=43> */
.L_x_5604:
[----:B------:R-:W-:Y:S05]  /*7f10*/  BSYNC B0 ;  /* 0x0000000000007941 */ /* 0x000fea0003800000 */
.L_x_5603:
        /* <DEDUP_REMOVED lines=21> */
.L_x_5608:
[----:B------:R-:W-:Y:S02]  /*8070*/  MOV R74, R102 ;  /* 0x00000066004a7202 */ /* 0x000fe40000000f00 */
.L_x_5609:
[----:B------:R-:W-:Y:S05]  /*8080*/  BSYNC B0 ;  /* 0x0000000000007941 */ /* 0x000fea0003800000 */
.L_x_5607:
        /* <DEDUP_REMOVED lines=16> */
.L_x_5613:
[----:B------:R-:W-:Y:S05]  /*8190*/  BSYNC B1 ;  /* 0x0000000000017941 */ /* 0x000fea0003800000 */
.L_x_5612:
        /* <DEDUP_REMOVED lines=43> */
.L_x_5611:
[----:B------:R-:W-:Y:S05]  /*8450*/  BSYNC B0 ;  /* 0x0000000000007941 */ /* 0x000fea0003800000 */
.L_x_5610:
        /* <DEDUP_REMOVED lines=21> */
.L_x_5615:
[----:B------:R-:W-:Y:S02]  /*85b0*/  MOV R74, R102 ;  /* 0x00000066004a7202 */ /* 0x000fe40000000f00 */
.L_x_5616:
[----:B------:R-:W-:Y:S05]  /*85c0*/  BSYNC B0 ;  /* 0x0000000000007941 */ /* 0x000fea0003800000 */
.L_x_5614:
        /* <DEDUP_REMOVED lines=18> */
.L_x_5620:
[----:B------:R-:W-:Y:S05]  /*86f0*/  BSYNC B1 ;  /* 0x0000000000017941 */ /* 0x000fea0003800000 */
.L_x_5619:
        /* <DEDUP_REMOVED lines=40> */
[----:B------:R-:W-:-:S03]  /*8980*/  LOP3.LUT R92, R73, UR25, R92, 0x96, !PT ;  /* 0x00000019495c7c12 */ /* 0x000fc6000f8e965c */
[----:B------:R-:W-:Y:S01]  /*8990*/  IMAD.MOV.U32 R102, RZ, RZ, R72 ;  /* 0x000000ffff667224 */ /* 0x000fe200078e0048 */
[----:B------:R-:W-:Y:S01]  /*89a0*/  LOP3.LUT R94, R79, UR26, R94, 0x96, !PT ;  /* 0x0000001a4f5e7c12 */ /* 0x000fe2000f8e965e */
[----:B------:R-:W-:Y:S02]  /*89b0*/  IMAD.MOV.U32 R104, RZ, RZ, R78 ;  /* 0x000000ffff687224 */ /* 0x000fe400078e004e */
.L_x_5618:
[----:B------:R-:W-:Y:S05]  /*89c0*/  BSYNC B0 ;  /* 0x0000000000007941 */ /* 0x000fea0003800000 */
.L_x_5617:
[----:B------:R-:W-:Y:S01]  /*89d0*/  FADD.FTZ R73, RZ, R9 ;  /* 0x00000009ff497221 */ /* 0x000fe20000010000 */
[----:B------:R-:W-:Y:S02]  /*89e0*/  PRMT R75, RZ, 0x7610, R75 ;  /* 0x00007610ff4b7816 */ /* 0x000fe4000000004b */
[----:B------:R-:W-:Y:S01]  /*89f0*/  SEL R72, RZ, 0x1, P2 ;  /* 0x00000001ff487807 */ /* 0x000fe20001000000 */
[----:B------:R-:W-:Y:S01]  /*8a00*/  FADD.FTZ R78, R73, R10 ;  /* 0x0000000a494e7221 */ /* 0x000fe20000010000 */
[----:B------:R-:W-:Y:S01]  /*8a10*/  ISETP.NE.AND P2, PT, R100, RZ, PT ;  /* 0x000000ff6400720c */ /* 0x000fe20003f45270 */
[----:B------:R-:W-:Y:S01]  /*8a20*/  FMUL.FTZ R75, R75, R14 ;  /* 0x0000000e4b4b7220 */ /* 0x000fe20000410000 */
[----:B------:R-:W-:Y:S01]  /*8a30*/  SEL R100, RZ, 0x1, P1 ;  /* 0x00000001ff647807 */ /* 0x000fe20000800000 */
[----:B------:R-:W-:Y:S01]  /*8a40*/  FADD.FTZ R73, R78, R11 ;  /* 0x0000000b4e497221 */ /* 0x000fe20000010000 */
[----:B------:R-:W-:Y:S01]  /*8a50*/  ISETP.NE.AND P6, PT, R99, RZ, PT ;  /* 0x000000ff6300720c */ /* 0x000fe20003fc5270 */
[----:B------:R-:W-:Y:S01]  /*8a60*/  FMUL.FTZ R75, R75, c[0x0][0x1e8] ;  /* 0x00007a004b4b7a20 */ /* 0x000fe20000410000 */
[----:B------:R-:W-:Y:S01]  /*8a70*/  SEL R103, RZ, 0x10000, P5 ;  /* 0x00010000ff677807 */ /* 0x000fe20002800000 */
[----:B------:R-:W-:Y:S01]  /*8a80*/  FADD.FTZ R78, R73, R12 ;  /* 0x0000000c494e7221 */ /* 0x000fe20000010000 */
[----:B------:R-:W-:Y:S01]  /*8a90*/  SEL R99, RZ, 0x1, P6 ;  /* 0x00000001ff637807 */ /* 0x000fe20003000000 */
[----:B------:R0:W1:Y:S01]  /*8aa0*/  I2F.U32 R73, R74 ;  /* 0x0000004a00497306 */ /* 0x0000620000201000 */
[----:B------:R-:W-:-:S04]  /*8ab0*/  IMAD.WIDE.U32 R100, R100, 0x10000, RZ ;  /* 0x0001000064647825 */ /* 0x000fc800078e00ff */
[----:B------:R-:W-:-:S04]  /*8ac0*/  FADD.FTZ R79, R78, R13 ;  /* 0x0000000d4e4f7221 */ /* 0x000fc80000010000 */
[----:B------:R-:W-:Y:S01]  /*8ad0*/  FADD.FTZ R78, R79, R18 ;  /* 0x000000124f4e7221 */ /* 0x000fe20000010000 */
[----:B0-----:R-:W-:-:S03]  /*8ae0*/  F2FP.BF16.PACK_AB R74, R98, R91 ;  /* 0x0000005b624a723e */ /* 0x001fc600000010ff */
[----:B------:R-:W-:Y:S02]  /*8af0*/  FADD.FTZ R79, R78, R17 ;  /* 0x000000114e4f7221 */ /* 0x000fe40000010000 */
[----:B-1----:R-:W-:Y:S02]  /*8b00*/  FFMA.FTZ R73, R73, R16, 1.1641532182693481445e-10 ;  /* 0x2f00000049497423 */ /* 0x002fe40000010010 */
[----:B------:R-:W-:-:S03]  /*8b10*/  FADD.FTZ R78, R79, R80 ;  /* 0x000000504f4e7221 */ /* 0x000fc60000010000 */
[----:B------:R-:W-:Y:S01]  /*8b20*/  FSETP.GTU.FTZ.AND P1, PT, R73, c[0x0][0x1e4], PT ;  /* 0x0000790049007a0b */ /* 0x000fe20003f3c000 */
[----:B------:R-:W-:Y:S01]  /*8b30*/  FADD.FTZ R79, R78, R81 ;  /* 0x000000514e4f7221 */ /* 0x000fe20000010000 */
[----:B------:R-:W-:Y:S01]  /*8b40*/  SEL R78, RZ, 0x1, P2 ;  /* 0x00000001ff4e7807 */ /* 0x000fe20001000000 */
[----:B------:R-:W-:Y:S01]  /*8b50*/  IMAD.WIDE.U32 R72, R72, 0x1000000, RZ ;  /* 0x0100000048487825 */ /* 0x000fe200078e00ff */
[----:B------:R-:W-:-:S03]  /*8b60*/  SEL R16, RZ, 0x1000000, P1 ;  /* 0x01000000ff107807 */ /* 0x000fc60000800000 */
        /* <DEDUP_REMOVED lines=9> */
[----:B------:R-:W-:-:S03]  /*8c00*/  SEL R99, RZ, 0x1, P3 ;  /* 0x00000001ff637807 */ /* 0x000fc60001800000 */
[----:B------:R-:W-:Y:S01]  /*8c10*/  FADD.FTZ R14, R95, R86 ;  /* 0x000000565f0e7221 */ /* 0x000fe20000010000 */
[----:B------:R-:W-:Y:S02]  /*8c20*/  FSEL R95, R75, RZ, !P1 ;  /* 0x000000ff4b5f7208 */ /* 0x000fe40004800000 */
[----:B------:R-:W-:Y:S01]  /*8c30*/  LOP3.LUT R99, R73, R72, R99, 0xfe, !PT ;  /* 0x0000004849637212 */ /* 0x000fe200078efe63 */
[----:B------:R-:W-:Y:S01]  /*8c40*/  FADD.FTZ R75, R14, R87 ;  /* 0x000000570e4b7221 */ /* 0x000fe20000010000 */
[----:B------:R-:W-:Y:S02]  /*8c50*/  @P0 PRMT R14, RZ, 0x7610, R23 ;  /* 0x00007610ff0e0816 */ /* 0x000fe40000000017 */
[----:B------:R-:W-:Y:S01]  /*8c60*/  F2FP.BF16.PACK_AB R73, R96, R77 ;  /* 0x0000004d6049723e */ /* 0x000fe200000010ff */
[----:B------:R-:W-:Y:S01]  /*8c70*/  FADD.FTZ R75, R75, R88 ;  /* 0x000000584b4b7221 */ /* 0x000fe20000010000 */
[----:B------:R-:W-:Y:S01]  /*8c80*/  F2FP.BF16.PACK_AB R72, R89, R76 ;  /* 0x0000004c5948723e */ /* 0x000fe200000010ff */
[----:B------:R-:W-:Y:S01]  /*8c90*/  @P0 FADD.FTZ R95, R14, R95 ;  /* 0x0000005f0e5f0221 */ /* 0x000fe20000010000 */
[----:B------:R-:W-:Y:S01]  /*8ca0*/  LOP3.LUT R79, R79, R99, R101, 0xfe, !PT ;  /* 0x000000634f4f7212 */ /* 0x000fe200078efe65 */
[----:B------:R-:W-:Y:S01]  /*8cb0*/  FADD.FTZ R16, R75, R76 ;  /* 0x0000004c4b107221 */ /* 0x000fe20000010000 */
[----:B------:R-:W-:Y:S01]  /*8cc0*/  LOP3.LUT P1, RZ, R7, 0xff, RZ, 0xc0, !PT ;  /* 0x000000ff07ff7812 */ /* 0x000fe2000782c0ff */
[----:B------:R-:W-:Y:S01]  /*8cd0*/  IMAD.WIDE.U32 R14, R90, R15, c[0x0][0x188] ;  /* 0x000062005a0e7625 */ /* 0x000fe200078e000f */
[----:B------:R-:W-:-:S02]  /*8ce0*/  F2FP.BF16.PACK_AB R75, R95, R97 ;  /* 0x000000615f4b723e */ /* 0x000fc400000010ff */
[----:B------:R-:W-:Y:S01]  /*8cf0*/  LOP3.LUT P0, RZ, R0, 0x1f, RZ, 0xc0, !PT ;  /* 0x0000001f00ff7812 */ /* 0x000fe2000780c0ff */
[----:B------:R-:W-:Y:S02]  /*8d00*/  IMAD.WIDE.U32 R100, R90, R19, c[0x0][0x190] ;  /* 0x000064005a647625 */ /* 0x000fe400078e0013 */
[----:B------:R0:W-:Y:S02]  /*8d10*/  STG.E.128 [R14.64], R72 ;  /* 0x000000480e007986 */ /* 0x0001e4000c101d06 */
[----:B------:R-:W-:Y:S02]  /*8d20*/  FADD.FTZ R16, R16, R89 ;  /* 0x0000005910107221 */ /* 0x000fe40000010000 */
[----:B------:R1:W-:Y:S02]  /*8d30*/  STG.E.64 [R100.64], R78 ;  /* 0x0000004e64007986 */ /* 0x0003e4000c101b06 */
[----:B------:R-:W-:-:S04]  /*8d40*/  FADD.FTZ R19, R16, R77 ;  /* 0x0000004d10137221 */ /* 0x000fc80000010000 */
[----:B------:R-:W-:-:S04]  /*8d50*/  FADD.FTZ R16, R19, R96 ;  /* 0x0000006013107221 */ /* 0x000fc80000010000 */
[----:B------:R-:W-:Y:S01]  /*8d60*/  FADD.FTZ R19, R16, R91 ;  /* 0x0000005b10137221 */ /* 0x000fe20000010000 */
[----:B------:R-:W-:-:S03]  /*8d70*/  SHF.R.U32.HI R16, RZ, 0x5, R0 ;  /* 0x00000005ff107819 */ /* 0x000fc60000011600 */
[----:B------:R-:W-:Y:S01]  /*8d80*/  FADD.FTZ R106, R19, R98 ;  /* 0x00000062136a7221 */ /* 0x000fe20000010000 */
[----:B------:R-:W-:-:S03]  /*8d90*/  LOP3.LUT R16, R16, 0x7fffff8, RZ, 0xc0, !PT ;  /* 0x07fffff810107812 */ /* 0x000fc600078ec0ff */
[----:B------:R-:W-:Y:S01]  /*8da0*/  FADD.FTZ R106, R106, R97 ;  /* 0x000000616a6a7221 */ /* 0x000fe20000010000 */
[----:B------:R-:W-:-:S03]  /*8db0*/  @!P1 IADD3 R16, R16, 0x8, RZ ;  /* 0x0000000810109810 */ /* 0x000fc60007ffe0ff */
[----:B0-----:R-:W-:Y:S01]  /*8dc0*/  FADD.FTZ R75, R106, R95 ;  /* 0x0000005f6a4b7221 */ /* 0x001fe20000010000 */
[----:B------:R-:W-:Y:S05]  /*8dd0*/  BRA.DIV ~URZ, `(.L_x_5621) ;  /* 0x00000fa27f007947 */ /* 0x000fea000b800000 */
[----:B-1----:R0:W1:Y:S02]  /*8de0*/  SHFL.BFLY PT, R14, R75, 0x1, 0x1f ;  /* 0x0c201f004b0e7f89 */ /* 0x00206400000e0000 */
.L_x_5625:
        /* <DEDUP_REMOVED lines=68> */
.L_x_5626:
[----:B------:R-:W-:Y:S01]  /*9230*/  SHF.R.U32.HI R19, RZ, 0x5, R0 ;  /* 0x00000005ff137819 */ /* 0x000fe20000011600 */
[----:B-1----:R-:W-:Y:S01]  /*9240*/  FADD.FTZ R15, R78, R75 ;  /* 0x0000004b4e0f7221 */ /* 0x002fe20000010000 */
[----:B------:R-:W-:Y:S01]  /*9250*/  WARPSYNC 0xffffffff ;  /* 0xffffffff00007948 */ /* 0x000fe20003800000 */
[----:B------:R-:W-:Y:S02]  /*9260*/  LOP3.LUT R73, R0, 0x1f, RZ, 0xc0, !PT ;  /* 0x0000001f00497812 */ /* 0x000fe400078ec0ff */
[----:B------:R-:W-:Y:S02]  /*9270*/  LOP3.LUT R19, R19, 0x7, RZ, 0xc0, !PT ;  /* 0x0000000713137812 */ /* 0x000fe400078ec0ff */
[----:B------:R-:W-:-:S03]  /*9280*/  ISETP.GT.U32.AND P1, PT, R73, 0x7, PT ;  /* 0x000000074900780c */ /* 0x000fc60003f24070 */
[----:B------:R-:W-:-:S05]  /*9290*/  @!P0 IMAD.IADD R74, R16, 0x1, R19 ;  /* 0x00000001104a8824 */ /* 0x000fca00078e0213 */
[----:B------:R-:W-:Y:S04]  /*92a0*/  @!P0 STS.64 [R74.X8], R14 ;  /* 0x0000000e4a008388 */ /* 0x000fe80000008a00 */
[----:B------:R-:W-:Y:S01]  /*92b0*/  BAR.SYNC.DEFER_BLOCKING 0x0 ;  /* 0x0000000000007b1d */ /* 0x000fe20000010000 */
[----:B0-----:R-:W-:Y:S01]  /*92c0*/  @!P1 IMAD.IADD R75, R16, 0x1, R73 ;  /* 0x00000001104b9824 */ /* 0x001fe200078e0249 */
[----:B------:R-:W-:Y:S01]  /*92d0*/  MOV R16, RZ ;  /* 0x000000ff00107202 */ /* 0x000fe20000000f00 */
[----:B------:R-:W-:Y:S01]  /*92e0*/  CS2R R72, SRZ ;  /* 0x0000000000487805 */ /* 0x000fe2000001ff00 */
[----:B------:R-:W-:Y:S01]  /*92f0*/  @!P1 IMAD.MOV.U32 R16, RZ, RZ, 0x300 ;  /* 0x00000300ff109424 */ /* 0x000fe200078e00ff */
[----:B------:R-:W-:Y:S02]  /*9300*/  LOP3.LUT P0, RZ, R19, 0x1f, R0, 0xf8, !PT ;  /* 0x0000001f13ff7812 */ /* 0x000fe4000780f800 */
[----:B------:R-:W-:Y:S01]  /*9310*/  MOV R19, c[0x0][0x1e0] ;  /* 0x0000780000137a02 */ /* 0x000fe20000000f00 */
[----:B------:R-:W-:Y:S01]  /*9320*/  I2F R101, R16 ;  /* 0x0000001000657306 */ /* 0x000fe20000201400 */
[----:B------:R-:W0:Y:S04]  /*9330*/  SHFL.DOWN PT, R79, R16, 0x4, 0x1f ;  /* 0x08801f00104f7f89 */ /* 0x000e2800000e0000 */
[----:B------:R-:W-:Y:S01]  /*9340*/  @!P1 LDS.64 R72, [R75.X8] ;  /* 0x000000004b489984 */ /* 0x000fe20000008a00 */
[----:B------:R-:W-:Y:S01]  /*9350*/  ISETP.NE.AND P1, PT, RZ, UR8, PT ;  /* 0x00000008ff007c0c */ /* 0x000fe2000bf25270 */
[----:B0-----:R-:W-:Y:S01]  /*9360*/  IMAD.IADD R78, R79, 0x1, R16 ;  /* 0x000000014f4e7824 */ /* 0x001fe200078e0210 */
[----:B------:R-:W-:Y:S04]  /*9370*/  I2F R106, R79 ;  /* 0x0000004f006a7306 */ /* 0x000fe80000201400 */
[----:B------:R-:W0:Y:S04]  /*9380*/  SHFL.DOWN PT, R103, R78, 0x2, 0x1f ;  /* 0x08401f004e677f89 */ /* 0x000e2800000e0000 */
[----:B------:R-:W1:Y:S08]  /*9390*/  I2F R100, R78 ;  /* 0x0000004e00647306 */ /* 0x000e700000201400 */
[----:B-1----:R-:W1:Y:S01]  /*93a0*/  MUFU.RCP R15, R100 ;  /* 0x00000064000f7308 */ /* 0x002e620000001000 */
[----:B0-----:R-:W-:Y:S01]  /*93b0*/  IADD3 R105, R78, R103, RZ ;  /* 0x000000674e697210 */ /* 0x001fe20007ffe0ff */
[----:B------:R-:W0:Y:S06]  /*93c0*/  SHFL.DOWN PT, R99, R72, 0x4, 0x1f ;  /* 0x08801f0048637f89 */ /* 0x000e2c00000e0000 */
[----:B------:R-:W-:Y:S01]  /*93d0*/  I2F R103, R103 ;  /* 0x0000006700677306 */ /* 0x000fe20000201400 */
[----:B------:R-:W2:Y:S04]  /*93e0*/  SHFL.DOWN PT, R74, R73, 0x4, 0x1f ;  /* 0x08801f00494a7f89 */ /* 0x000ea800000e0000 */
[----:B------:R-:W-:Y:S01]  /*93f0*/  SHFL.DOWN PT, R78, R105, 0x1, 0x1f ;  /* 0x08201f00694e7f89 */ /* 0x000fe200000e0000 */
        /* <DEDUP_REMOVED lines=18> */
[----:B------:R-:W-:Y:S02]  /*9520*/  IMAD.IADD R75, R105, 0x1, R78 ;  /* 0x00000001694b7824 */ /* 0x000fe400078e024e */
[----:B------:R-:W-:Y:S01]  /*9530*/  FMUL.FTZ R73, R100, R73 ;  /* 0x0000004964497220 */ /* 0x000fe20000410000 */
[----:B------:R-:W0:Y:S01]  /*9540*/  SHFL.DOWN PT, R16, R79, 0x1, 0x1f ;  /* 0x08201f004f107f89 */ /* 0x000e2200000e0000 */
[----:B--2---:R-:W-:Y:S01]  /*9550*/  FADD.FTZ R15, R74, R15 ;  /* 0x0000000f4a0f7221 */ /* 0x004fe20000010000 */
        /* <DEDUP_REMOVED lines=11> */
[----:B--2---:R-:W-:Y:S02]  /*9610*/  FADD.FTZ R72, R15, R72 ;  /* 0x000000480f487221 */ /* 0x004fe40000010000 */
[----:B------:R-:W-:-:S02]  /*9620*/  FMUL.FTZ R99, R99, R78 ;  /* 0x0000004e63637220 */ /* 0x000fc40000410000 */
[C---:B0-----:R-:W-:Y:S02]  /*9630*/  FMUL.FTZ R16, R73.reuse, R16 ;  /* 0x0000001049107220 */ /* 0x041fe40000410000 */
[----:B------:R-:W-:Y:S02]  /*9640*/  FFMA.FTZ R99, R73, R99, R72 ;  /* 0x0000006349637223 */ /* 0x000fe40000010048 */
[----:B------:R-:W-:Y:S01]  /*9650*/  @!P0 IMAD.MOV.U32 R73, RZ, RZ, 0x4 ;  /* 0x00000004ff498424 */ /* 0x000fe200078e00ff */
[----:B------:R-:W0:Y:S03]  /*9660*/  SHFL.IDX PT, R79, R16, RZ, 0x1f ;  /* 0x00001fff104f7589 */ /* 0x000e2600000e0000 */
[----:B------:R-:W-:Y:S01]  /*9670*/  @!P0 IMAD.WIDE R72, R2, R73, c[0x0][0x1a0] ;  /* 0x0000680002488625 */ /* 0x000fe200078e0249 */
[----:B------:R-:W1:Y:S03]  /*9680*/  SHFL.IDX PT, R74, R99, RZ, 0x1f ;  /* 0x00001fff634a7589 */ /* 0x000e6600000e0000 */
[C---:B0-----:R-:W-:Y:S01]  /*9690*/  FMUL.FTZ R14, R79.reuse, R79 ;  /* 0x0000004f4f0e7220 */ /* 0x041fe20000410000 */
[----:B------:R0:W-:Y:S04]  /*96a0*/  @!P0 STG.E [R72.64], R79 ;  /* 0x0000004f48008986 */ /* 0x0001e8000c101906 */
[----:B------:R-:W-:Y:S01]  /*96b0*/  FSEL R15, R14, RZ, P1 ;  /* 0x000000ff0e0f7208 */ /* 0x000fe20000800000 */
[----:B-1----:R-:W-:Y:S01]  /*96c0*/  FFMA.FTZ R14, R74, R19, c[0x0][0x228] ;  /* 0x00008a004a0e7623 */ /* 0x002fe20000010013 */
[----:B------:R-:W-:Y:S01]  /*96d0*/  FSEL R74, R79, RZ, !P1 ;  /* 0x000000ff4f4a7208 */ /* 0x000fe20004800000 */
[----:B------:R-:W-:-:S02]  /*96e0*/  @!P0 IMAD.MOV.U32 R19, RZ, RZ, 0x4 ;  /* 0x00000004ff138424 */ /* 0x000fc400078e00ff */
[----:B------:R-:W-:Y:S02]  /*96f0*/  FADD.FTZ R16, R14, R15 ;  /* 0x0000000f0e107221 */ /* 0x000fe40000010000 */
[C---:B------:R-:W-:Y:S02]  /*9700*/  FADD.FTZ R78, -R74.reuse, R9 ;  /* 0x000000094a4e7221 */ /* 0x040fe40000010100 */
[----:B------:R-:W1:Y:S01]  /*9710*/  MUFU.RSQ R9, R16 ;  /* 0x0000001000097308 */ /* 0x000e620000001400 */
[C---:B------:R-:W-:Y:S02]  /*9720*/  FADD.FTZ R106, -R74.reuse, R13 ;  /* 0x0000000d4a6a7221 */ /* 0x040fe40000010100 */
[----:B------:R-:W-:Y:S02]  /*9730*/  FADD.FTZ R18, -R74, R18 ;  /* 0x000000124a127221 */ /* 0x000fe40000010100 */
[C---:B------:R-:W-:Y:S01]  /*9740*/  @!P0 IMAD.WIDE R14, R2.reuse, R19, c[0x0][0x1a8] ;  /* 0x00006a00020e8625 */ /* 0x040fe200078e0213 */
[----:B------:R-:W-:-:S03]  /*9750*/  IADD3 R2, R2, c[0x0][0x160], RZ ;  /* 0x0000580002027a10 */ /* 0x000fc60007ffe0ff */
[C---:B------:R-:W-:Y:S02]  /*9760*/  FADD.FTZ R100, -R74.reuse, R11 ;  /* 0x0000000b4a647221 */ /* 0x040fe40000010100 */
[C---:B------:R-:W-:Y:S02]  /*9770*/  FADD.FTZ R12, -R74.reuse, R12 ;  /* 0x0000000c4a0c7221 */ /* 0x040fe40000010100 */
[C---:B0-----:R-:W-:Y:S02]  /*9780*/  FADD.FTZ R72, -R74.reuse, R81 ;  /* 0x000000514a487221 */ /* 0x041fe40000010100 */
[C---:B------:R-:W-:Y:S01]  /*9790*/  FADD.FTZ R10, -R74.reuse, R10 ;  /* 0x0000000a4a0a7221 */ /* 0x040fe20000010100 */
[----:B-1----:R0:W-:Y:S01]  /*97a0*/  @!P0 STG.E [R14.64], R9 ;  /* 0x000000090e008986 */ /* 0x0021e2000c101906 */
        /* <DEDUP_REMOVED lines=34> */
[----:B------:R-:W-:Y:S01]  /*99d0*/  LEA R76, P0, R8, c[0x0][0x208], 0x4 ;  /* 0x00008200084c7a11 */ /* 0x000fe200078020ff */
[C---:B------:R-:W-:Y:S02]  /*99e0*/  FMUL.FTZ R72, R9.reuse, R116 ;  /* 0x0000007409487220 */ /* 0x040fe40000410000 */
[C---:B------:R-:W-:Y:S02]  /*99f0*/  FMUL.FTZ R75, R9.reuse, R118 ;  /* 0x00000076094b7220 */ /* 0x040fe40000410000 */
[C---:B------:R-:W-:Y:S02]  /*9a00*/  FMUL.FTZ R74, R9.reuse, R96 ;  /* 0x00000060094a7220 */ /* 0x040fe40000410000 */
[----:B------:R-:W-:-:S02]  /*9a10*/  FMUL.FTZ R85, R9, R16 ;  /* 0x0000001009557220 */ /* 0x000fc40000410000 */
[C---:B------:R-:W-:Y:S02]  /*9a20*/  FMUL.FTZ R98, R9.reuse, R98 ;  /* 0x0000006209627220 */ /* 0x040fe40000410000 */
[C---:B------:R-:W-:Y:S02]  /*9a30*/  FMUL.FTZ R87, R9.reuse, R120 ;  /* 0x0000007809577220 */ /* 0x040fe40000410000 */
[----:B------:R-:W-:Y:S02]  /*9a40*/  FMUL.FTZ R122, R9, R122 ;  /* 0x0000007a097a7220 */ /* 0x000fe40000410000 */
[----:B0-----:R-:W-:Y:S02]  /*9a50*/  FFMA.FTZ R14, R40, R17, R64 ;  /* 0x00000011280e7223 */ /* 0x001fe40000010040 */
        /* <DEDUP_REMOVED lines=13> */
[----:B------:R-:W-:Y:S02]  /*9b30*/  FFMA.FTZ R10, R24, R85, R48 ;  /* 0x00000055180a7223 */ /* 0x000fe40000010030 */
[----:B------:R-:W-:Y:S01]  /*9b40*/  FFMA.FTZ R77, R25, R98, R49 ;  /* 0x00000062194d7223 */ /* 0x000fe20000010031 */
[----:B------:R-:W-:Y:S01]  /*9b50*/  F2FP.BF16.PACK_AB R16, R9, R16 ;  /* 0x000000100910723e */ /* 0x000fe200000010ff */
[----:B------:R-:W-:Y:S01]  /*9b60*/  FFMA.FTZ R18, R32, R81, R56 ;  /* 0x0000005120127223 */ /* 0x000fe20000010038 */
[----:B------:R-:W-:Y:S01]  /*9b70*/  IADD3 R81, R8, 0x100, RZ ;  /* 0x0000010008517810 */ /* 0x000fe20007ffe0ff */
[----:B------:R-:W-:Y:S01]  /*9b80*/  FFMA.FTZ R19, R34, R83, R58 ;  /* 0x0000005322137223 */ /* 0x000fe2000001003a */
[----:B------:R-:W-:Y:S01]  /*9b90*/  F2FP.BF16.PACK_AB R10, R77, R10 ;  /* 0x0000000a4d0a723e */ /* 0x000fe200000010ff */
[----:B------:R-:W-:Y:S01]  /*9ba0*/  FFMA.FTZ R88, R35, R88, R59 ;  /* 0x0000005823587223 */ /* 0x000fe2000001003b */
[----:B------:R-:W-:Y:S01]  /*9bb0*/  LEA.HI.X R77, R8, c[0x0][0x20c], RZ, 0x4, P0 ;  /* 0x00008300084d7a11 */ /* 0x000fe200000f24ff */
[----:B------:R-:W-:Y:S01]  /*9bc0*/  FFMA.FTZ R17, R38, R79, R62 ;  /* 0x0000004f26117223 */ /* 0x000fe2000001003e */
[----:B------:R-:W-:Y:S01]  /*9bd0*/  ISETP.GE.AND P0, PT, R2, c[0x0][0x164], PT ;  /* 0x0000590002007a0c */ /* 0x000fe20003f06270 */
[----:B------:R-:W-:Y:S01]  /*9be0*/  FFMA.FTZ R84, R39, R84, R63 ;  /* 0x0000005427547223 */ /* 0x000fe2000001003f */
[----:B------:R-:W-:Y:S01]  /*9bf0*/  F2FP.BF16.PACK_AB R19, R88, R19 ;  /* 0x000000135813723e */ /* 0x000fe200000010ff */
[----:B------:R-:W-:Y:S01]  /*9c00*/  FFMA.FTZ R11, R33, R86, R57 ;  /* 0x00000056210b7223 */ /* 0x000fe20000010039 */
[----:B------:R0:W-:Y:S01]  /*9c10*/  STG.E.128 [R76.64], R12 ;  /* 0x0000000c4c007986 */ /* 0x0001e2000c101d06 */
[----:B------:R-:W-:Y:S01]  /*9c20*/  FFMA.FTZ R87, R26, R87, R50 ;  /* 0x000000571a577223 */ /* 0x000fe20000010032 */
[----:B------:R-:W-:Y:S01]  /*9c30*/  F2FP.BF16.PACK_AB R17, R84, R17 ;  /* 0x000000115411723e */ /* 0x000fe200000010ff */
[----:B------:R-:W-:Y:S01]  /*9c40*/  FFMA.FTZ R122, R27, R122, R51 ;  /* 0x0000007a1b7a7223 */ /* 0x000fe20000010033 */
[----:B------:R-:W-:Y:S01]  /*9c50*/  F2FP.BF16.PACK_AB R18, R11, R18 ;  /* 0x000000120b12723e */ /* 0x000fe200000010ff */
[----:B------:R-:W-:-:S02]  /*9c60*/  IMAD.MOV.U32 R82, RZ, RZ, 0x10 ;  /* 0x00000010ff527424 */ /* 0x000fc400078e00ff */
[----:B------:R-:W-:Y:S01]  /*9c70*/  FFMA.FTZ R9, R30, R75, R54 ;  /* 0x0000004b1e097223 */ /* 0x000fe20000010036 */
[----:B------:R-:W-:Y:S01]  /*9c80*/  F2FP.BF16.PACK_AB R11, R122, R87 ;  /* 0x000000577a0b723e */ /* 0x000fe200000010ff */
[----:B------:R-:W-:Y:S01]  /*9c90*/  FFMA.FTZ R80, R31, R74, R55 ;  /* 0x0000004a1f507223 */ /* 0x000fe20000010037 */
[----:B------:R-:W-:Y:S01]  /*9ca0*/  LEA R74, P1, R90, c[0x0][0x208], 0x4 ;  /* 0x000082005a4a7a11 */ /* 0x000fe200078220ff */
[----:B------:R-:W-:Y:S02]  /*9cb0*/  FFMA.FTZ R78, R28, R73, R52 ;  /* 0x000000491c4e7223 */ /* 0x000fe40000010034 */
[----:B------:R-:W-:Y:S01]  /*9cc0*/  FFMA.FTZ R79, R29, R72, R53 ;  /* 0x000000481d4f7223 */ /* 0x000fe20000010035 */
[----:B------:R-:W-:Y:S01]  /*9cd0*/  F2FP.BF16.PACK_AB R9, R80, R9 ;  /* 0x000000095009723e */ /* 0x000fe200000010ff */
[----:B------:R-:W-:Y:S01]  /*9ce0*/  IMAD.WIDE.U32 R72, R81, R82, c[0x0][0x208] ;  /* 0x0000820051487625 */ /* 0x000fe200078e0052 */
[----:B------:R-:W-:Y:S02]  /*9cf0*/  LEA.HI.X R75, R90, c[0x0][0x20c], RZ, 0x4, P1 ;  /* 0x000083005a4b7a11 */ /* 0x000fe400008f24ff */
[----:B------:R-:W-:-:S02]  /*9d00*/  F2FP.BF16.PACK_AB R8, R79, R78 ;  /* 0x0000004e4f08723e */ /* 0x000fc400000010ff */
[----:B------:R0:W-:Y:S01]  /*9d10*/  STG.E.128 [R72.64], R16 ;  /* 0x0000001048007986 */ /* 0x0001e2000c101d06 */
[----:B------:R-:W-:-:S03]  /*9d20*/  LOP3.LUT P1, RZ, R7, 0xff, RZ, 0xc0, !PT ;  /* 0x000000ff07ff7812 */ /* 0x000fc6000782c0ff */
[----:B------:R0:W-:Y:S01]  /*9d30*/  STG.E.128 [R74.64], R8 ;  /* 0x000000084a007986 */ /* 0x0001e2000c101d06 */
[----:B------:R-:W-:Y:S01]  /*9d40*/  SEL R7, RZ, 0x1, P1 ;  /* 0x00000001ff077807 */ /* 0x000fe20000800000 */
[----:B0-----:R-:W-:Y:S01]  /*9d50*/  @P0 CALL.REL.NOINC `(.L_x_5623) ;  /* 0x0000001000000944 */ /* 0x001fe20003c00000 */
[----:B------:R-:W-:Y:S05]  /*9d60*/  BRA `(.L_x_5624) ;  /* 0xffff6a4000007947 */ /* 0x000fea000383ffff */
.L_x_5623:
[----:B------:R-:W-:Y:S05]  /*9d70*/  EXIT ;  /* 0x000000000000794d */ /* 0x000fea0003800000 */
.L_x_5621:
[----:B-1----:R-:W-:Y:S01]  /*9d80*/  HFMA2.MMA R78, -RZ, RZ, 0, 5.9604644775390625e-08 ;  /* 0x00000001ff4e7435 */ /* 0x002fe200000001ff */
[----:B------:R-:W-:Y:S01]  /*9d90*/  IMAD.MOV.U32 R15, RZ, RZ, 0x1f ;  /* 0x0000001fff0f7424 */ /* 0x000fe200078e00ff */
[----:B------:R-:W-:Y:S01]  /*9da0*/  MOV R72, 0x9dd0 ;  /* 0x00009dd000487802 */ /* 0x000fe20000000f00 */
[----:B------:R-:W-:-:S03]  /*9db0*/  IMAD.MOV.U32 R74, RZ, RZ, -0x1 ;  /* 0xffffffffff4a7424 */ /* 0x000fc600078e00ff */
[----:B------:R-:W-:Y:S05]  /*9dc0*/  CALL.REL.NOINC `($__internal_41_$__cuda_sm70_shflsync_bfly_p) ;  /* 0x0000069000007944 */ /* 0x000fea0003c00000 */
[----:B-1----:R-:W-:Y:S01]  /*9dd0*/  MOV R14, R78 ;  /* 0x0000004e000e7202 */ /* 0x002fe20000000f00 */
[----:B0-----:R-:W-:Y:S05]  /*9de0*/  BRA `(.L_x_5625) ;  /* 0xfffff00000007947 */ /* 0x001fea000383ffff */
.L_x_5622:
[----:B------:R-:W-:Y:S01]  /*9df0*/  IMAD.MOV.U32 R78, RZ, RZ, 0x2 ;  /* 0x00000002ff4e7424 */ /* 0x000fe200078e00ff */
[----:B------:R-:W-:Y:S01]  /*9e00*/  MOV R74, 0xffffffff ;  /* 0xffffffff004a7802 */ /* 0x000fe20000000f00 */
[----:B------:R-:W-:Y:S01]  /*9e10*/  IMAD.MOV.U32 R15, RZ, RZ, 0x1f ;  /* 0x0000001fff0f7424 */ /* 0x000fe200078e00ff */
[----:B------:R-:W-:Y:S02]  /*9e20*/  MOV R72, 0x9e40 ;  /* 0x00009e4000487802 */ /* 0x000fe40000000f00 */
[----:B------:R-:W-:Y:S05]  /*9e30*/  CALL.REL.NOINC `($__internal_41_$__cuda_sm70_shflsync_bfly_p) ;  /* 0x0000062000007944 */ /* 0x000fea0003c00000 */
[----:B01----:R-:W-:Y:S01]  /*9e40*/  FADD.FTZ R75, R75, R78 ;  /* 0x0000004e4b4b7221 */ /* 0x003fe20000010000 */
[----:B------:R-:W-:Y:S01]  /*9e50*/  MOV R74, 0xffffffff ;  /* 0xffffffff004a7802 */ /* 0x000fe20000000f00 */
[----:B------:R-:W-:Y:S01]  /*9e60*/  IMAD.MOV.U32 R78, RZ, RZ, 0x4 ;  /* 0x00000004ff4e7424 */ /* 0x000fe200078e00ff */
[----:B------:R-:W-:Y:S01]  /*9e70*/  MOV R72, 0x9ea0 ;  /* 0x00009ea000487802 */ /* 0x000fe20000000f00 */
[----:B------:R-:W-:-:S02]  /*9e80*/  IMAD.MOV.U32 R15, RZ, RZ, 0x1f ;  /* 0x0000001fff0f7424 */ /* 0x000fc400078e00ff */
        /* <DEDUP_REMOVED lines=67> */
[----:B------:R-:W-:Y:S05]  /*a2c0*/  CALL.REL.NOINC `($__internal_41_$__cuda_sm70_shflsync_bfly_p) ;  /* 0x0000019000007944 */ /* 0x000fea0003c00000 */
[----:B01----:R-:W-:Y:S01]  /*a2d0*/  FADD.FTZ R75, R75, R78 ;  /* 0x0000004e4b4b7221 */ /* 0x003fe20000010000 */
[----:B------:R-:W-:Y:S01]  /*a2e0*/  MOV R74, 0xffffffff ;  /* 0xffffffff004a7802 */ /* 0x000fe20000000f00 */
[----:B------:R-:W-:Y:S01]  /*a2f0*/  IMAD.MOV.U32 R78, RZ, RZ, 0x2 ;  /* 0x00000002ff4e7424 */ /* 0x000fe200078e00ff */
[----:B------:R-:W-:Y:S01]  /*a300*/  MOV R72, 0xa330 ;  /* 0x0000a33000487802 */ /* 0x000fe20000000f00 */
[----:B------:R-:W-:Y:S02]  /*a310*/  IMAD.MOV.U32 R15, RZ, RZ, 0x1f ;  /* 0x0000001fff0f7424 */ /* 0x000fe400078e00ff */
        /* <DEDUP_REMOVED lines=19> */
[----:B01----:R-:W-:Y:S05]  /*a450*/  BRA `(.L_x_5626) ;  /* 0xffffedd000007947 */ /* 0x003fea000383ffff */
        .weak           $__internal_41_$__cuda_sm70_shflsync_bfly_p
        .type           $__internal_41_$__cuda_sm70_shflsync_bfly_p,@function
        .size           $__internal_41_$__cuda_sm70_shflsync_bfly_p,(.L_x_22129 - $__internal_41_$__cuda_sm70_shflsync_bfly_p)
$__internal_41_$__cuda_sm70_shflsync_bfly_p:
[----:B------:R-:W-:Y:S01]  /*a460*/  IMAD.MOV.U32 R73, RZ, RZ, 0x0 ;  /* 0x00000000ff497424 */ /* 0x000fe200078e00ff */
[----:B------:R-:W-:Y:S04]  /*a470*/  WARPSYNC R74 ;  /* 0x0000004a00007348 */ /* 0x000fe80003800000 */
[----:B------:R0:W1:Y:S01]  /*a480*/  SHFL.BFLY PT, R78, R75, R78, R15 ;  /* 0x0c00004e4b4e7389 */ /* 0x00006200000e000f */
[----:B------:R-:W-:Y:S05]  /*a490*/  RET.REL.NODEC R72 `(_ZN10layer_norm13ln_fwd_kernelINS_13Kernel_traitsIf13__nv_bfloat16S2_S2_fjLj6144ELj1ELj1ELj8ELj16ENS_18Kernel_traits_baseILj6144EfS2_S2_S2_fjLj256EEEEELb1ELb0ELb0ELb1EEEvNS_9FwdParamsE) ;  /* 0xffff5b6048007950 */ /* 0x000fea0003c3ffff */
.L_x_5627:
        /* <DEDUP_REMOVED lines=14> */
.L_x_22129:


//--------------------- .text._ZN10layer_norm13ln_fwd_kernelINS_13Kernel_traitsIf13__nv_bfloat16S2_S2_fjLj6144ELj1ELj1ELj8ELj16ENS_18Kernel_traits_baseILj6144EfS2_S2_S2_fjLj256EEEEELb1ELb0ELb1ELb0EEEvNS_9FwdParamsE --------------------------
	.section	.text._ZN10layer_norm13ln_fwd_kernelINS_13Kernel_traitsIf13__nv_bfloat16S2_S2_fjLj6144ELj1ELj1ELj8ELj16ENS_18Kernel_traits_baseILj6144EfS2_S2_S2_fjLj256EEEEELb1ELb0ELb1ELb0EEEvNS_9FwdParamsE,"ax",@progbits
	.sectioninfo	@"SHI_REGISTERS=123"
	.align	128
        .global         _ZN10layer_norm13ln_fwd_kernelINS_13Kernel_traitsIf13__nv_bfloat16S2_S2_fjLj6144ELj1ELj1ELj8ELj16ENS_18Kernel_traits_baseILj6144EfS2_S2_S2_fjLj256EEEEELb1ELb0ELb1ELb0EEEvNS_9FwdParamsE
        .type           _ZN10layer_norm13ln_fwd_kernelINS_13Kernel_traitsIf13__nv_bfloat16S2_S2_fjLj6144ELj1ELj1ELj8ELj16ENS_18Kernel_traits_baseILj6144EfS2_S2_S2_fjLj256EEEEELb1ELb0ELb1ELb0EEEvNS_9FwdParamsE,@function
        .size           _ZN10layer_norm13ln_fwd_kernelINS_13Kernel_traitsIf13__nv_bfloat16S2_S2_fjLj6144ELj1ELj1ELj8ELj16ENS_18Kernel_traits_baseILj6144EfS2_S2_S2_fjLj256EEEEELb1ELb0ELb1ELb0EEEvNS_9FwdParamsE,(.L_x_22130 - _ZN10layer_norm13ln_fwd_kernelINS_13Kernel_traitsIf13__nv_bfloat16S2_S2_fjLj6144ELj1ELj1ELj8ELj16ENS_18Kernel_traits_baseILj6144EfS2_S2_S2_fjLj256EEEEELb1ELb0ELb1ELb0EEEvNS_9FwdParamsE)
        .other          _ZN10layer_norm13ln_fwd_kernelINS_13Kernel_traitsIf13__nv_bfloat16S2_S2_fjLj6144ELj1ELj1ELj8ELj16ENS_18Kernel_traits_baseILj6144EfS2_S2_S2_fjLj256EEEEELb1ELb0ELb1ELb0EEEvNS_9FwdParamsE,@"STO_CUDA_ENTRY STV_DEFAULT"
_ZN10layer_norm13ln_fwd_kernelINS_13Kernel_traitsIf13__nv_bfloat16S2_S2_fjLj6144ELj1ELj1ELj8ELj16ENS_18Kernel_traits_baseILj6144EfS2_S2_S2_fjLj256EEEEELb1ELb0ELb1ELb0EEEvNS_9FwdParamsE:
.text._ZN10layer_norm13ln_fwd_kernelINS_13Kernel_traitsIf13__nv_bfloat16S2_S2_fjLj6144ELj1ELj1ELj8ELj16ENS_18Kernel_traits_baseILj6144EfS2_S2_S2_fjLj256EEEEELb1ELb0ELb1ELb0EEEvNS_9FwdParamsE:
        /* <DEDUP_REMOVED lines=10> */
[----:B------:R-:W-:-:S05]  /*00a0*/  @P0 IMAD.MOV.U32 R10, RZ, RZ, R0 ;  /* 0x000000ffff0a0224 */ /* 0x000fca00078e0000 */
[----:B------:R-:W3:Y:S01]  /*00b0*/  @P0 LDG.E.64 R4, [R10.64] ;  /* 0x000000060a040981 */ /* 0x000ee2000c1e1b00 */
[----:B------:R-:W-:Y:S03]  /*00c0*/  BSSY B0, `(.L_x_5628) ;  /* 0x0000059000007945 */ /* 0x000fe60003800000 */
[----:B------:R-:W0:Y:S04]  /*00d0*/  S2R R9, SR_TID.X ;  /* 0x0000000000097919 */ /* 0x000e280000002100 */
[----:B------:R-:W0:Y:S02]  /*00e0*/  S2R R104, SR_CTAID.X ;  /* 0x0000000000687919 */ /* 0x000e240000002500 */
[----:B0-----:R-:W-:Y:S01]  /*00f0*/  IMAD R102, R104, c[0x0][0x0], R9 ;  /* 0x0000000068667a24 */ /* 0x001fe200078e0209 */
[----:B------:R-:W-:-:S03]  /*0100*/  LEA.HI R104, R9, R104, RZ, 0x18 ;  /* 0x0000006809687211 */ /* 0x000fc600078fc0ff */
        /* <DEDUP_REMOVED lines=52> */
[----:B------:R-:W-:Y:S02]  /*0450*/  LOP3.LUT R10, R7, UR19, R10, 0x96, !PT ;  /* 0x00000013070a7c12 */ /* 0x000fe4000f8e960a */
[----:B------:R-:W-:Y:S02]  /*0460*/  LOP3.LUT R7, R9, 0xff, RZ, 0xc0, !PT ;  /* 0x000000ff09077812 */ /* 0x000fe400078ec0ff */
[----:B------:R-:W-:Y:S01]  /*0470*/  LEA.HI R14, R3, c[0x0][0x168], RZ, 0x3 ;  /* 0x00005a00030e7a11 */ /* 0x000fe200078f18ff */
[----:B------:R-:W-:Y:S01]  /*0480*/  IMAD.WIDE.U32 R10, R10, -0x2daee0ad, RZ ;  /* 0xd2511f530a0a7825 */ /* 0x000fe200078e00ff */
[----:B------:R-:W-:Y:S02]  /*0490*/  LOP3.LUT R3, R7, 0xff, RZ, 0x3c, !PT ;  /* 0x000000ff07037812 */ /* 0x000fe400078e3cff */
[----:B------:R-:W-:Y:S02]  /*04a0*/  LOP3.LUT R12, R5, UR20, R2, 0x96, !PT ;  /* 0x00000014050c7c12 */ /* 0x000fe4000f8e9602 */
[----:B------:R-:W-:-:S02]  /*04b0*/  LEA.HI.SX32 R8, R14, R3, 0x1d ;  /* 0x000000030e087211 */ /* 0x000fc400078feaff */
[----:B------:R-:W-:Y:S01]  /*04c0*/  LOP3.LUT R64, R11, UR22, R4, 0x96, !PT ;  /* 0x000000160b407c12 */ /* 0x000fe2000f8e9604 */
[----:B------:R-:W-:Y:S01]  /*04d0*/  IMAD.WIDE.U32 R12, R12, -0x326172a9, RZ ;  /* 0xcd9e8d570c0c7825 */ /* 0x000fe200078e00ff */
[C---:B------:R-:W-:Y:S02]  /*04e0*/  LOP3.LUT P0, RZ, R8.reuse, 0xffffff00, RZ, 0xc0, !PT ;  /* 0xffffff0008ff7812 */ /* 0x040fe4000780c0ff */
[----:B------:R-:W-:Y:S01]  /*04f0*/  ISETP.GE.U32.AND P4, PT, R8, 0x200, PT ;  /* 0x000002000800780c */ /* 0x000fe20003f86070 */
[----:B------:R-:W-:Y:S01]  /*0500*/  IMAD.HI.U32 R65, R64, -0x326172a9, RZ ;  /* 0xcd9e8d5740417827 */ /* 0x000fe200078e00ff */
[----:B------:R-:W-:Y:S02]  /*0510*/  LOP3.LUT R6, R13, UR21, R6, 0x96, !PT ;  /* 0x000000150d067c12 */ /* 0x000fe4000f8e9606 */
[----:B------:R-:W-:Y:S02]  /*0520*/  ISETP.GE.U32.AND P1, PT, R8, 0x300, PT ;  /* 0x000003000800780c */ /* 0x000fe40003f26070 */
[----:B------:R-:W-:Y:S01]  /*0530*/  P2R R106, PR, RZ, 0x10 ;  /* 0x00000010ff6a7803 */ /* 0x000fe20000000000 */
[----:B------:R-:W-:-:S04]  /*0540*/  IMAD.HI.U32 R15, R6, -0x2daee0ad, RZ ;  /* 0xd2511f53060f7827 */ /* 0x000fc800078e00ff */
        /* <DEDUP_REMOVED lines=16> */
.L_x_5629:
[----:B------:R-:W-:Y:S05]  /*0650*/  BSYNC B0 ;  /* 0x0000000000007941 */ /* 0x000fea0003800000 */
.L_x_5628:
        /* <DEDUP_REMOVED lines=17> */
.L_x_5631:
[----:B------:R-:W-:Y:S05]  /*0770*/  BSYNC B0 ;  /* 0x0000000000007941 */ /* 0x000fea0003800000 */
.L_x_5630:
        /* <DEDUP_REMOVED lines=15> */
[----:B------:R0:W5:Y:S02]  /*0870*/  @P2 LDG.E.128 R52, [R4.64+0x10] ;  /* 0x0000100604342981 */ /* 0x000164000c1e1d00 */
.L_x_5633:
[----:B------:R-:W-:Y:S05]  /*0880*/  BSYNC B0 ;  /* 0x0000000000007941 */ /* 0x000fea0003800000 */
.L_x_5632:
[----:B------:R-:W-:Y:S02]  /*0890*/  ISETP.GE.AND P2, PT, R104, c[0x0][0x164], PT ;  /* 0x0000590068007a0c */ /* 0x000fe40003f46270 */
[----:B------:R-:W-:Y:S02]  /*08a0*/  LOP3.LUT R65, R65, UR23, R12, 0x96, !PT ;  /* 0x0000001741417c12 */ /* 0x000fe4000f8e960c */
[----:B------:R-:W-:-:S09]  /*08b0*/  LOP3.LUT R15, R15, UR24, R10, 0x96, !PT ;  /* 0x000000180f0f7c12 */ /* 0x000fd2000f8e960a */
[----:B------:R-:W-:Y:S05]  /*08c0*/  @P2 EXIT ;  /* 0x000000000000294d */ /* 0x000fea0003800000 */
[----:B------:R-:W-:Y:S01]  /*08d0*/  SHF.R.S32.HI R14, RZ, 0x3, R14 ;  /* 0x00000003ff0e7819 */ /* 0x000fe2000001140e */
[C---:B0-----:R-:W-:Y:S01]  /*08e0*/  IMAD.SHL.U32 R4, R9.reuse, 0x20, RZ ;  /* 0x0000002009047824 */ /* 0x041fe200078e00ff */
[----:B------:R-:W-:Y:S01]  /*08f0*/  LOP3.LUT R3, R9, 0xe0, RZ, 0xc0, !PT ;  /* 0x000000e009037812 */ /* 0x000fe200078ec0ff */
[C---:B------:R-:W-:Y:S01]  /*0900*/  IMAD.HI.U32 R7, R15.reuse, -0x326172a9, RZ ;  /* 0xcd9e8d570f077827 */ /* 0x040fe200078e00ff */
[----:B------:R-:W-:Y:S01]  /*0910*/  LOP3.LUT R2, R14, 0xff, RZ, 0xc0, !PT ;  /* 0x000000ff0e027812 */ /* 0x000fe200078ec0ff */
[----:B------:R-:W-:Y:S01]  /*0920*/  ULDC.U8 UR8, c[0x0][0x1f0] ;  /* 0x00007c0000087ab9 */ /* 0x000fe20000000000 */
[----:B------:R-:W-:Y:S01]  /*0930*/  SHF.R.U32.HI R14, RZ, 0x3, R14 ;  /* 0x00000003ff0e7819 */ /* 0x000fe2000001160e */
[----:B------:R-:W-:Y:S01]  /*0940*/  IMAD R13, R6, -0x2daee0ad, RZ ;  /* 0xd2511f53060d7824 */ /* 0x000fe200078e02ff */
[----:B------:R-:W-:Y:S01]  /*0950*/  IADD3 R3, R2, -R3, RZ ;  /* 0x8000000302037210 */ /* 0x000fe20007ffe0ff */
[----:B------:R-:W-:Y:S01]  /*0960*/  IMAD R6, R15, -0x326172a9, RZ ;  /* 0xcd9e8d570f067824 */ /* 0x000fe200078e02ff */
[----:B------:R-:W-:-:S02]  /*0970*/  LOP3.LUT R14, R14, 0x1fffffe0, RZ, 0xc0, !PT ;  /* 0x1fffffe00e0e7812 */ /* 0x000fc400078ec0ff */
[----:B------:R-:W-:Y:S02]  /*0980*/  IMNMX R3, RZ, R3, !PT ;  /* 0x00000003ff037217 */ /* 0x000fe40007800200 */
[----:B------:R-:W-:Y:S01]  /*0990*/  LOP3.LUT R5, R4, 0x3e0, RZ, 0xc0, !PT ;  /* 0x000003e004057812 */ /* 0x000fe200078ec0ff */
[----:B------:R-:W-:Y:S01]  /*09a0*/  IMAD R4, R64, -0x326172a9, RZ ;  /* 0xcd9e8d5740047824 */ /* 0x000fe200078e02ff */
[----:B------:R-:W-:Y:S02]  /*09b0*/  IMNMX R3, R3, 0x20, PT ;  /* 0x0000002003037817 */ /* 0x000fe40003800200 */
[----:B------:R-:W-:Y:S01]  /*09c0*/  IADD3 R5, R2, -R5, RZ ;  /* 0x8000000502057210 */ /* 0x000fe20007ffe0ff */
[----:B------:R-:W-:Y:S01]  /*09d0*/  IMAD.HI.U32 R2, R65, -0x2daee0ad, RZ ;  /* 0xd2511f5341027827 */ /* 0x000fe200078e00ff */
[----:B------:R-:W-:Y:S02]  /*09e0*/  LOP3.LUT R7, R7, UR25, R4, 0x96, !PT ;  /* 0x0000001907077c12 */ /* 0x000fe4000f8e9604 */
[----:B------:R-:W-:Y:S01]  /*09f0*/  IMNMX R5, RZ, R5, !PT ;  /* 0x00000005ff057217 */ /* 0x000fe20007800200 */
[----:B------:R-:W-:-:S02]  /*0a00*/  IMAD.IADD R3, R3, 0x1, R14 ;  /* 0x0000000103037824 */ /* 0x000fc400078e020e */
[----:B------:R-:W-:Y:S01]  /*0a10*/  IMAD R4, R65, -0x2daee0ad, RZ ;  /* 0xd2511f5341047824 */ /* 0x000fe200078e02ff */
[----:B------:R-:W-:Y:S01]  /*0a20*/  IMNMX R11, R5, 0x20, PT ;  /* 0x00000020050b7817 */ /* 0x000fe20003800200 */
[----:B------:R-:W-:Y:S01]  /*0a30*/  IMAD.SHL.U32 R3, R3, 0x8, RZ ;  /* 0x0000000803037824 */ /* 0x000fe200078e00ff */
[----:B------:R-:W-:Y:S01]  /*0a40*/  LOP3.LUT R5, R2, UR26, R13, 0x96, !PT ;  /* 0x0000001a02057c12 */ /* 0x000fe2000f8e960d */
[----:B------:R-:W-:Y:S02]  /*0a50*/  IMAD.MOV.U32 R2, RZ, RZ, RZ ;  /* 0x000000ffff027224 */ /* 0x000fe400078e00ff */
[----:B------:R0:W1:Y:S01]  /*0a60*/  I2F.U32 R96, R3 ;  /* 0x0000000300607306 */ /* 0x0000620000201000 */
[----:B------:R-:W-:-:S05]  /*0a70*/  IMAD.IADD R11, R14, 0x1, R11 ;  /* 0x000000010e0b7824 */ /* 0x000fca00078e020b */
[----:B------:R-:W-:Y:S02]  /*0a80*/  SHF.L.U32 R94, R11, 0x3, RZ ;  /* 0x000000030b5e7819 */ /* 0x000fe400000006ff */
[----:B0-----:R-:W-:Y:S01]  /*0a90*/  LOP3.LUT R3, R0, 0x3, RZ, 0xc0, !PT ;  /* 0x0000000300037812 */ /* 0x001fe200078ec0ff */
[----:B------:R-:W-:Y:S01]  /*0aa0*/  IMAD.MOV.U32 R0, RZ, RZ, 0x1 ;  /* 0x00000001ff007424 */ /* 0x000fe200078e00ff */
[----:B-1----:R-:W0:Y:S06]  /*0ab0*/  MUFU.RCP R96, R96 ;  /* 0x0000006000607308 */ /* 0x002e2c0000001000 */
.L_x_5893:
[----:B------:R-:W-:-:S04]  /*0ac0*/  IMAD.MOV.U32 R73, RZ, RZ, 0x4 ;  /* 0x00000004ff497424 */ /* 0x000fc800078e00ff */
[----:B------:R-:W-:-:S05]  /*0ad0*/  IMAD.WIDE R74, R104, R73, c[0x0][0x1d0] ;  /* 0x00007400684a7625 */ /* 0x000fca00078e0249 */
[----:B------:R1:W2:Y:S01]  /*0ae0*/  LDG.E R113, [R74.64] ;  /* 0x000000064a717981 */ /* 0x0002a2000c1e1900 */
[----:B------:R-:W-:-:S05]  /*0af0*/  IMAD.WIDE R72, R104, R73, c[0x0][0x1d8] ;  /* 0x0000760068487625 */ /* 0x000fca00078e0249 */
[----:B-----5:R3:W5:Y:S01]  /*0b00*/  LDG.E R108, [R72.64] ;  /* 0x00000006486c7981 */ /* 0x020762000c1e1900 */
[----:B------:R-:W-:Y:S01]  /*0b10*/  IMAD R110, R104, c[0x0][0x168], RZ ;  /* 0x00005a00686e7a24 */ /* 0x000fe200078e02ff */
[----:B------:R-:W-:Y:S01]  /*0b20*/  BSSY B0, `(.L_x_5634) ;  /* 0x0000328000007945 */ /* 0x000fe20003800000 */
[----:B-1----:R-:W-:Y:S02]  /*0b30*/  LOP3.LUT R74, R9, 0xff, RZ, 0xc0, !PT ;  /* 0x000000ff094a7812 */ /* 0x002fe400078ec0ff */
[----:B--2---:R-:W-:-:S13]  /*0b40*/  ISETP.GE.AND P2, PT, R113, 0x1, PT ;  /* 0x000000017100780c */ /* 0x004fda0003f46270 */
[----:B------:R-:W-:-:S05]  /*0b50*/  @P2 IADD3 R111, R113, -0x1, RZ ;  /* 0xffffffff716f2810 */ /* 0x000fca0007ffe0ff */
[----:B------:R-:W-:Y:S01]  /*0b60*/  @P2 IMAD R112, R111, c[0x0][0x168], RZ ;  /* 0x00005a006f702a24 */ /* 0x000fe200078e02ff */
[----:B------:R-:W-:-:S04]  /*0b70*/  SHF.R.S32.HI R111, RZ, 0x1f, R110 ;  /* 0x0000001fff6f7819 */ /* 0x000fc8000001146e */
[----:B------:R-:W-:Y:S02]  /*0b80*/  @P2 SHF.R.S32.HI R115, RZ, 0x1f, R112 ;  /* 0x0000001fff732819 */ /* 0x000fe40000011470 */
[----:B------:R-:W-:Y:S01]  /*0b90*/  LEA.HI R111, R111, R110, RZ, 0x3 ;  /* 0x0000006e6f6f7211 */ /* 0x000fe200078f18ff */
[----:B------:R-:W-:Y:S01]  /*0ba0*/  IMAD.MOV.U32 R110, RZ, RZ, RZ ;  /* 0x000000ffff6e7224 */ /* 0x000fe200078e00ff */
[----:B------:R-:W-:Y:S02]  /*0bb0*/  @P2 LEA.HI R115, R115, R112, RZ, 0x3 ;  /* 0x0000007073732211 */ /* 0x000fe400078f18ff */
[-C--:B------:R-:W-:Y:S02]  /*0bc0*/  LEA.HI.SX32 R112, R111, R74.reuse, 0x1d ;  /* 0x0000004a6f707211 */ /* 0x080fe400078feaff */
[----:B------:R-:W-:Y:S02]  /*0bd0*/  @P2 LEA.HI.SX32 R110, R115, R74, 0x1d ;  /* 0x0000004a736e2211 */ /* 0x000fe400078feaff */
[----:B------:R-:W-:Y:S01]  /*0be0*/  SHF.R.S32.HI R111, RZ, 0x1f, R104 ;  /* 0x0000001fff6f7819 */ /* 0x000fe20000011468 */
[----:B------:R-:W-:Y:S05]  /*0bf0*/  @!P0 BRA `(.L_x_5635) ;  /* 0x000031a000008947 */ /* 0x000fea0003800000 */
[----:B---3--:R-:W-:Y:S01]  /*0c00*/  ISETP.NE.U32.AND P3, PT, RZ, c[0x0][0x180], PT ;  /* 0x00006000ff007a0c */ /* 0x008fe20003f65070 */
[----:B------:R-:W-:-:S03]  /*0c10*/  @P2 IMAD.MOV.U32 R75, RZ, RZ, 0x10 ;  /* 0x00000010ff4b2424 */ /* 0x000fc600078e00ff */
[----:B------:R-:W-:Y:S01]  /*0c20*/  ISETP.NE.AND.EX P3, PT, RZ, c[0x0][0x184], PT, P3 ;  /* 0x00006100ff007a0c */ /* 0x000fe20003f65330 */
[----:B------:R-:W-:-:S05]  /*0c30*/  @P2 IMAD.WIDE.U32 R74, R110, R75, c[0x0][0x170] ;  /* 0x00005c006e4a2625 */ /* 0x000fca00078e004b */
[----:B------:R1:W5:Y:S07]  /*0c40*/  @P2 LDG.E.128 R64, [R74.64] ;  /* 0x000000064a402981 */ /* 0x00036e000c1e1d00 */
[----:B------:R-:W-:-:S05]  /*0c50*/  @P3 MOV R73, 0x10 ;  /* 0x0000001000493802 */ /* 0x000fca0000000f00 */
[----:B------:R-:W-:-:S05]  /*0c60*/  @P3 IMAD.WIDE.U32 R72, R112, R73, c[0x0][0x180] ;  /* 0x0000600070483625 */ /* 0x000fca00078e0049 */
[----:B------:R1:W5:Y:S01]  /*0c70*/  @P3 LDG.E.128 R68, [R72.64] ;  /* 0x0000000648443981 */ /* 0x000362000c1e1d00 */
[----:B------:R-:W-:Y:S01]  /*0c80*/  ISETP.GT.AND P4, PT, R113, RZ, PT ;  /* 0x000000ff7100720c */ /* 0x000fe20003f84270 */
[----:B------:R-:W-:-:S12]  /*0c90*/  BSSY B1, `(.L_x_5636) ;  /* 0x000005d000017945 */ /* 0x000fd80003800000 */
[----:B------:R-:W-:Y:S05]  /*0ca0*/  @P4 BRA `(.L_x_5637) ;  /* 0x0000006000004947 */ /* 0x000fea0003800000 */
[----:B-1----:R-:W-:Y:S02]  /*0cb0*/  IMAD.MOV.U32 R10, RZ, RZ, RZ ;  /* 0x000000ffff0a7224 */ /* 0x002fe400078e00ff */
[----:B------:R-:W-:Y:S01]  /*0cc0*/  IMAD.MOV.U32 R14, RZ, RZ, R3 ;  /* 0x000000ffff0e7224 */ /* 0x000fe200078e0003 */
[----:B------:R-:W-:Y:S05]  /*0cd0*/  @!P3 BRA `(.L_x_5638) ;  /* 0x000005800000b947 */ /* 0x000fea0003800000 */
[----:B------:R-:W-:Y:S01]  /*0ce0*/  IMAD.MOV.U32 R14, RZ, RZ, R3 ;  /* 0x000000ffff0e7224 */ /* 0x000fe200078e0003 */
[----:B-----5:R-:W-:Y:S01]  /*0cf0*/  PRMT R10, RZ, 0x5410, R68 ;  /* 0x00005410ff0a7816 */ /* 0x020fe20000000044 */
[----:B------:R-:W-:Y:S05]  /*0d00*/  BRA `(.L_x_5638) ;  /* 0x0000055000007947 */ /* 0x000fea0003800000 */
.L_x_5637:
[C---:B-1----:R-:W-:Y:S01]  /*0d10*/  ISETP.NE.AND P5, PT, R3.reuse, 0x1, PT ;  /* 0x000000010300780c */ /* 0x042fe20003fa5270 */
        /* <DEDUP_REMOVED lines=11> */
.L_x_5640:
[----:B------:R-:W-:Y:S02]  /*0dd0*/  IMAD.MOV.U32 R13, RZ, RZ, R6 ;  /* 0x000000ffff0d7224 */ /* 0x000fe400078e0006 */
.L_x_5641:
[----:B------:R-:W-:Y:S05]  /*0de0*/  BSYNC B2 ;  /* 0x0000000000027941 */ /* 0x000fea0003800000 */
.L_x_5639:
        /* <DEDUP_REMOVED lines=16> */
.L_x_5645:
[----:B------:R-:W-:Y:S05]  /*0ef0*/  BSYNC B3 ;  /* 0x0000000000037941 */ /* 0x000fea0003800000 */
.L_x_5644:
        /* <DEDUP_REMOVED lines=42> */
.L_x_5643:
[----:B------:R-:W-:Y:S05]  /*11a0*/  BSYNC B2 ;  /* 0x0000000000027941 */ /* 0x000fea0003800000 */
.L_x_5642:
[----:B------:R-:W1:Y:S01]  /*11b0*/  I2F.U32 R3, R13 ;  /* 0x0000000d00037306 */ /* 0x000e620000201000 */
[----:B------:R-:W-:Y:S01]  /*11c0*/  HFMA2.MMA R72, -RZ, RZ, 0.1171875, 0 ;  /* 0x2f800000ff487435 */ /* 0x000fe200000001ff */
[----:B-----5:R-:W-:-:S05]  /*11d0*/  PRMT R10, RZ, 0x5410, R64 ;  /* 0x00005410ff0a7816 */ /* 0x020fca0000000040 */
[----:B------:R-:W-:-:S04]  /*11e0*/  FMUL.FTZ R10, R10, c[0x0][0x1ec] ;  /* 0x00007b000a0a7a20 */ /* 0x000fc80000410000 */
[----:B------:R-:W-:Y:S02]  /*11f0*/  FMUL.FTZ R10, R10, c[0x0][0x1e8] ;  /* 0x00007a000a0a7a20 */ /* 0x000fe40000410000 */
[----:B-1----:R-:W-:-:S05]  /*1200*/  FFMA.FTZ R3, R3, R72, 1.1641532182693481445e-10 ;  /* 0x2f00000003037423 */ /* 0x002fca0000010048 */
[----:B------:R-:W-:Y:S02]  /*1210*/  FSETP.GTU.FTZ.AND P5, PT, R3, c[0x0][0x1e4], PT ;  /* 0x0000790003007a0b */ /* 0x000fe40003fbc000 */
[----:B------:R-:W-:Y:S02]  /*1220*/  @P3 PRMT R3, RZ, 0x5410, R68 ;  /* 0x00005410ff033816 */ /* 0x000fe40000000044 */
[----:B------:R-:W-:Y:S02]  /*1230*/  FSEL R10, R10, RZ, !P5 ;  /* 0x000000ff0a0a7208 */ /* 0x000fe40006800000 */
[----:B------:R-:W-:-:S03]  /*1240*/  SEL R11, RZ, 0x1, P5 ;  /* 0x00000001ff0b7807 */ /* 0x000fc60002800000 */
[----:B------:R-:W-:Y:S02]  /*1250*/  @P3 FADD.FTZ R10, R3, R10 ;  /* 0x0000000a030a3221 */ /* 0x000fe40000010000 */
.L_x_5638:
[----:B------:R-:W-:Y:S05]  /*1260*/  BSYNC B1 ;  /* 0x0000000000017941 */ /* 0x000fea0003800000 */
.L_x_5636:
        /* <DEDUP_REMOVED lines=8> */
.L_x_5647:
        /* <DEDUP_REMOVED lines=12> */
.L_x_5650:
[----:B------:R-:W-:Y:S02]  /*13b0*/  IMAD.MOV.U32 R3, RZ, RZ, R6 ;  /* 0x000000ffff037224 */ /* 0x000fe400078e0006 */
.L_x_5651:
[----:B------:R-:W-:Y:S05]  /*13c0*/  BSYNC B2 ;  /* 0x0000000000027941 */ /* 0x000fea0003800000 */
.L_x_5649:
        /* <DEDUP_REMOVED lines=16> */
.L_x_5655:
[----:B------:R-:W-:Y:S05]  /*14d0*/  BSYNC B3 ;  /* 0x0000000000037941 */ /* 0x000fea0003800000 */
.L_x_5654:
        /* <DEDUP_REMOVED lines=42> */
.L_x_5653:
[----:B------:R-:W-:Y:S05]  /*1780*/  BSYNC B2 ;  /* 0x0000000000027941 */ /* 0x000fea0003800000 */
.L_x_5652:
[----:B------:R-:W1:Y:S01]  /*1790*/  I2F.U32 R3, R3 ;  /* 0x0000000300037306 */ /* 0x000e620000201000 */
[----:B------:R-:W-:Y:S01]  /*17a0*/  HFMA2.MMA R12, -RZ, RZ, 0.1171875, 0 ;  /* 0x2f800000ff0c7435 */ /* 0x000fe200000001ff */
[----:B-----5:R-:W-:Y:S02]  /*17b0*/  PRMT R13, RZ, 0x7610, R64 ;  /* 0x00007610ff0d7816 */ /* 0x020fe40000000040 */
[----:B------:R-:W-:-:S03]  /*17c0*/  @P3 PRMT R14, RZ, 0x7610, R68 ;  /* 0x00007610ff0e3816 */ /* 0x000fc60000000044 */
[----:B------:R-:W-:-:S04]  /*17d0*/  FMUL.FTZ R13, R13, c[0x0][0x1ec] ;  /* 0x00007b000d0d7a20 */ /* 0x000fc80000410000 */
[----:B------:R-:W-:Y:S02]  /*17e0*/  FMUL.FTZ R13, R13, c[0x0][0x1e8] ;  /* 0x00007a000d0d7a20 */ /* 0x000fe40000410000 */
[----:B-1----:R-:W-:-:S05]  /*17f0*/  FFMA.FTZ R12, R3, R12, 1.1641532182693481445e-10 ;  /* 0x2f000000030c7423 */ /* 0x002fca000001000c */
[----:B------:R-:W-:-:S04]  /*1800*/  FSETP.GTU.FTZ.AND P5, PT, R12, c[0x0][0x1e4], PT ;  /* 0x000079000c007a0b */ /* 0x000fc80003fbc000 */
[----:B------:R-:W-:Y:S02]  /*1810*/  FSEL R13, R13, RZ, !P5 ;  /* 0x000000ff0d0d7208 */ /* 0x000fe40006800000 */
[----:B------:R-:W-:-:S03]  /*1820*/  SEL R12, RZ, 0x1, P5 ;  /* 0x00000001ff0c7807 */ /* 0x000fc60002800000 */
[----:B------:R-:W-:Y:S02]  /*1830*/  @P3 FADD.FTZ R13, R14, R13 ;  /* 0x0000000d0e0d3221 */ /* 0x000fe40000010000 */
.L_x_5648:
[----:B------:R-:W-:Y:S05]  /*1840*/  BSYNC B1 ;  /* 0x0000000000017941 */ /* 0x000fea0003800000 */
.L_x_5646:
        /* <DEDUP_REMOVED lines=8> */
.L_x_5657:
        /* <DEDUP_REMOVED lines=12> */
.L_x_5660:
[----:B------:R-:W-:Y:S02]  /*1990*/  IMAD.MOV.U32 R3, RZ, RZ, R6 ;  /* 0x000000ffff037224 */ /* 0x000fe400078e0006 */
.L_x_5661:
[----:B------:R-:W-:Y:S05]  /*19a0*/  BSYNC B2 ;  /* 0x0000000000027941 */ /* 0x000fea0003800000 */
.L_x_5659:
        /* <DEDUP_REMOVED lines=16> */
.L_x_5665:
[----:B------:R-:W-:Y:S05]  /*1ab0*/  BSYNC B3 ;  /* 0x0000000000037941 */ /* 0x000fea0003800000 */
.L_x_5664:
        /* <DEDUP_REMOVED lines=42> */
.L_x_5663:
[----:B------:R-:W-:Y:S05]  /*1d60*/  BSYNC B2 ;  /* 0x0000000000027941 */ /* 0x000fea0003800000 */
.L_x_5662:
[----:B------:R-:W1:Y:S01]  /*1d70*/  I2F.U32 R3, R3 ;  /* 0x0000000300037306 */ /* 0x000e620000201000 */
[----:B------:R-:W-:Y:S01]  /*1d80*/  HFMA2.MMA R14, -RZ, RZ, 0.1171875, 0 ;  /* 0x2f800000ff0e7435 */ /* 0x000fe200000001ff */
[----:B-----5:R-:W-:-:S05]  /*1d90*/  PRMT R15, RZ, 0x5410, R65 ;  /* 0x00005410ff0f7816 */ /* 0x020fca0000000041 */
[----:B------:R-:W-:-:S04]  /*1da0*/  FMUL.FTZ R15, R15, c[0x0][0x1ec] ;  /* 0x00007b000f0f7a20 */ /* 0x000fc80000410000 */
[----:B------:R-:W-:Y:S02]  /*1db0*/  FMUL.FTZ R15, R15, c[0x0][0x1e8] ;  /* 0x00007a000f0f7a20 */ /* 0x000fe40000410000 */
[----:B-1----:R-:W-:Y:S01]  /*1dc0*/  FFMA.FTZ R14, R3, R14, 1.1641532182693481445e-10 ;  /* 0x2f000000030e7423 */ /* 0x002fe2000001000e */
[----:B------:R-:W-:-:S04]  /*1dd0*/  @P3 PRMT R3, RZ, 0x5410, R69 ;  /* 0x00005410ff033816 */ /* 0x000fc80000000045 */
[----:B------:R-:W-:-:S04]  /*1de0*/  FSETP.GTU.FTZ.AND P5, PT, R14, c[0x0][0x1e4], PT ;  /* 0x000079000e007a0b */ /* 0x000fc80003fbc000 */
[----:B------:R-:W-:Y:S02]  /*1df0*/  FSEL R14, R15, RZ, !P5 ;  /* 0x000000ff0f0e7208 */ /* 0x000fe40006800000 */
[----:B------:R-:W-:-:S03]  /*1e00*/  SEL R15, RZ, 0x1, P5 ;  /* 0x00000001ff0f7807 */ /* 0x000fc60002800000 */
[----:B------:R-:W-:Y:S02]  /*1e10*/  @P3 FADD.FTZ R14, R3, R14 ;  /* 0x0000000e030e3221 */ /* 0x000fe40000010000 */
.L_x_5658:
[----:B------:R-:W-:Y:S05]  /*1e20*/  BSYNC B1 ;  /* 0x0000000000017941 */ /* 0x000fea0003800000 */
.L_x_5656:
        /* <DEDUP_REMOVED lines=8> */
.L_x_5667:
        /* <DEDUP_REMOVED lines=12> */
.L_x_5670:
[----:B------:R-:W-:Y:S02]  /*1f70*/  IMAD.MOV.U32 R3, RZ, RZ, R6 ;  /* 0x000000ffff037224 */ /* 0x000fe400078e0006 */
.L_x_5671:
[----:B------:R-:W-:Y:S05]  /*1f80*/  BSYNC B2 ;  /* 0x0000000000027941 */ /* 0x000fea0003800000 */
.L_x_5669:
        /* <DEDUP_REMOVED lines=16> */
.L_x_5675:
[----:B------:R-:W-:Y:S05]  /*2090*/  BSYNC B3 ;  /* 0x0000000000037941 */ /* 0x000fea0003800000 */
.L_x_5674:
        /* <DEDUP_REMOVED lines=42> */
.L_x_5673:
[----:B------:R-:W-:Y:S05]  /*2340*/  BSYNC B2 ;  /* 0x0000000000027941 */ /* 0x000fea0003800000 */
.L_x_5672:
[----:B------:R-:W1:Y:S01]  /*2350*/  I2F.U32 R3, R3 ;  /* 0x0000000300037306 */ /* 0x000e620000201000 */
[----:B------:R-:W-:Y:S01]  /*2360*/  HFMA2.MMA R76, -RZ, RZ, 0.1171875, 0 ;  /* 0x2f800000ff4c7435 */ /* 0x000fe200000001ff */
[----:B-----5:R-:W-:-:S05]  /*2370*/  PRMT R74, RZ, 0x7610, R65 ;  /* 0x00007610ff4a7816 */ /* 0x020fca0000000041 */
[----:B------:R-:W-:-:S04]  /*2380*/  FMUL.FTZ R74, R74, c[0x0][0x1ec] ;  /* 0x00007b004a4a7a20 */ /* 0x000fc80000410000 */
[----:B------:R-:W-:Y:S02]  /*2390*/  FMUL.FTZ R74, R74, c[0x0][0x1e8] ;  /* 0x00007a004a4a7a20 */ /* 0x000fe40000410000 */
[----:B-1----:R-:W-:-:S05]  /*23a0*/  FFMA.FTZ R73, R3, R76, 1.1641532182693481445e-10 ;  /* 0x2f00000003497423 */ /* 0x002fca000001004c */
[----:B------:R-:W-:-:S04]  /*23b0*/  FSETP.GTU.FTZ.AND P5, PT, R73, c[0x0][0x1e4], PT ;  /* 0x0000790049007a0b */ /* 0x000fc80003fbc000 */
[----:B------:R-:W-:Y:S02]  /*23c0*/  FSEL R77, R74, RZ, !P5 ;  /* 0x000000ff4a4d7208 */ /* 0x000fe40006800000 */
[----:B------:R-:W-:Y:S02]  /*23d0*/  @P3 PRMT R74, RZ, 0x7610, R69 ;  /* 0x00007610ff4a3816 */ /* 0x000fe40000000045 */
[----:B------:R-:W-:-:S03]  /*23e0*/  SEL R76, RZ, 0x1, P5 ;  /* 0x00000001ff4c7807 */ /* 0x000fc60002800000 */
[----:B------:R-:W-:Y:S02]  /*23f0*/  @P3 FADD.FTZ R77, R74, R77 ;  /* 0x0000004d4a4d3221 */ /* 0x000fe40000010000 */
.L_x_5668:
[----:B------:R-:W-:Y:S05]  /*2400*/  BSYNC B1 ;  /* 0x0000000000017941 */ /* 0x000fea0003800000 */
.L_x_5666:
        /* <DEDUP_REMOVED lines=8> */
.L_x_5677:
        /* <DEDUP_REMOVED lines=12> */
.L_x_5680:
[----:B------:R-:W-:Y:S02]  /*2550*/  IMAD.MOV.U32 R3, RZ, RZ, R6 ;  /* 0x000000ffff037224 */ /* 0x000fe400078e0006 */
.L_x_5681:
[----:B------:R-:W-:Y:S05]  /*2560*/  BSYNC B2 ;  /* 0x0000000000027941 */ /* 0x000fea0003800000 */
.L_x_5679:
        /* <DEDUP_REMOVED lines=16> */
.L_x_5685:
[----:B------:R-:W-:Y:S05]  /*2670*/  BSYNC B3 ;  /* 0x0000000000037941 */ /* 0x000fea0003800000 */
.L_x_5684:
        /* <DEDUP_REMOVED lines=42> */
.L_x_5683:
[----:B------:R-:W-:Y:S05]  /*2920*/  BSYNC B2 ;  /* 0x0000000000027941 */ /* 0x000fea0003800000 */
.L_x_5682:
        /* <DEDUP_REMOVED lines=11> */
.L_x_5678:
[----:B------:R-:W-:Y:S05]  /*29e0*/  BSYNC B1 ;  /* 0x0000000000017941 */ /* 0x000fea0003800000 */
.L_x_5676:
        /* <DEDUP_REMOVED lines=8> */
.L_x_5687:
        /* <DEDUP_REMOVED lines=12> */
.L_x_5690:
[----:B------:R-:W-:Y:S02]  /*2b30*/  IMAD.MOV.U32 R3, RZ, RZ, R6 ;  /* 0x000000ffff037224 */ /* 0x000fe400078e0006 */
.L_x_5691:
[----:B------:R-:W-:Y:S05]  /*2b40*/  BSYNC B2 ;  /* 0x0000000000027941 */ /* 0x000fea0003800000 */
.L_x_5689:
        /* <DEDUP_REMOVED lines=16> */
.L_x_5695:
[----:B------:R-:W-:Y:S05]  /*2c50*/  BSYNC B3 ;  /* 0x0000000000037941 */ /* 0x000fea0003800000 */
.L_x_5694:
        /* <DEDUP_REMOVED lines=42> */
.L_x_5693:
[----:B------:R-:W-:Y:S05]  /*2f00*/  BSYNC B2 ;  /* 0x0000000000027941 */ /* 0x000fea0003800000 */
.L_x_5692:
        /* <DEDUP_REMOVED lines=11> */
.L_x_5688:
[----:B------:R-:W-:Y:S05]  /*2fc0*/  BSYNC B1 ;  /* 0x0000000000017941 */ /* 0x000fea0003800000 */
.L_x_5686:
        /* <DEDUP_REMOVED lines=8> */
.L_x_5697:
        /* <DEDUP_REMOVED lines=12> */
.L_x_5700:
[----:B------:R-:W-:Y:S02]  /*3110*/  IMAD.MOV.U32 R3, RZ, RZ, R6 ;  /* 0x000000ffff037224 */ /* 0x000fe400078e0006 */
.L_x_5701:
[----:B------:R-:W-:Y:S05]  /*3120*/  BSYNC B2 ;  /* 0x0000000000027941 */ /* 0x000fea0003800000 */
.L_x_5699:
        /* <DEDUP_REMOVED lines=16> */
.L_x_5705:
[----:B------:R-:W-:Y:S05]  /*3230*/  BSYNC B3 ;  /* 0x0000000000037941 */ /* 0x000fea0003800000 */
.L_x_5704:
        /* <DEDUP_REMOVED lines=42> */
.L_x_5703:
[----:B------:R-:W-:Y:S05]  /*34e0*/  BSYNC B2 ;  /* 0x0000000000027941 */ /* 0x000fea0003800000 */
.L_x_5702:
        /* <DEDUP_REMOVED lines=11> */
.L_x_5698:
[----:B------:R-:W-:Y:S05]  /*35a0*/  BSYNC B1 ;  /* 0x0000000000017941 */ /* 0x000fea0003800000 */
.L_x_5696:
        /* <DEDUP_REMOVED lines=8> */
.L_x_5707:
        /* <DEDUP_REMOVED lines=12> */
.L_x_5710:
[----:B------:R-:W-:Y:S02]  /*36f0*/  IMAD.MOV.U32 R84, RZ, RZ, R6 ;  /* 0x000000ffff547224 */ /* 0x000fe400078e0006 */
.L_x_5711:
[----:B------:R-:W-:Y:S05]  /*3700*/  BSYNC B2 ;  /* 0x0000000000027941 */ /* 0x000fea0003800000 */
.L_x_5709:
        /* <DEDUP_REMOVED lines=16> */
.L_x_5715:
[----:B------:R-:W-:Y:S05]  /*3810*/  BSYNC B3 ;  /* 0x0000000000037941 */ /* 0x000fea0003800000 */
.L_x_5714:
        /* <DEDUP_REMOVED lines=42> */
.L_x_5713:
[----:B------:R-:W-:Y:S05]  /*3ac0*/  BSYNC B2 ;  /* 0x0000000000027941 */ /* 0x000fea0003800000 */
.L_x_5712:
        /* <DEDUP_REMOVED lines=10> */
[----:B------:R-:W-:Y:S01]  /*3b70*/  @P3 FADD.FTZ R85, R74, R85 ;  /* 0x000000554a553221 */ /* 0x000fe20000010000 */
[----:B------:R-:W-:Y:S02]  /*3b80*/  PRMT R84, R72, 0x7610, R84 ;  /* 0x0000761048547816 */ /* 0x000fe40000000054 */
.L_x_5708:
[----:B------:R-:W-:Y:S05]  /*3b90*/  BSYNC B1 ;  /* 0x0000000000017941 */ /* 0x000fea0003800000 */
.L_x_5706:
        /* <DEDUP_REMOVED lines=9> */
[----:B-1----:R-:W-:Y:S01]  /*3c30*/  IMAD.U32 R73, R83, 0x10000, RZ ;  /* 0x0001000053497824 */ /* 0x002fe200078e00ff */
        /* <DEDUP_REMOVED lines=15> */
[----:B------:R-:W-:Y:S01]  /*3d30*/  LOP3.LUT R73, R75, R73, RZ, 0xfc, !PT ;  /* 0x000000494b497212 */ /* 0x000fe200078efcff */
[----:B------:R-:W-:Y:S01]  /*3d40*/  IMAD.WIDE.U32 R74, R110, R115, c[0x0][0x190] ;  /* 0x000064006e4a7625 */ /* 0x000fe200078e0073 */
[----:B------:R-:W-:-:S05]  /*3d50*/  LOP3.LUT R72, R72, 0xff, R11, 0xf8, !PT ;  /* 0x000000ff48487812 */ /* 0x000fca00078ef80b */
[----:B------:R1:W-:Y:S02]  /*3d60*/  STG.E.64 [R74.64], R72 ;  /* 0x000000484a007986 */ /* 0x0003e4000c101b06 */
.L_x_5717:
[----:B------:R-:W-:Y:S05]  /*3d70*/  BSYNC B1 ;  /* 0x0000000000017941 */ /* 0x000fea0003800000 */
.L_x_5716:
[----:B------:R-:W-:Y:S02]  /*3d80*/  IADD3 R112, R112, 0x100, RZ ;  /* 0x0000010070707810 */ /* 0x000fe40007ffe0ff */
[----:B------:R-:W-:Y:S02]  /*3d90*/  IADD3 R110, R110, 0x100, RZ ;  /* 0x000001006e6e7810 */ /* 0x000fe40007ffe0ff */
.L_x_5635:
[----:B---3--:R-:W-:Y:S05]  /*3da0*/  BSYNC B0 ;  /* 0x0000000000007941 */ /* 0x008fea0003800000 */
.L_x_5634:
[----:B------:R-:W-:Y:S01]  /*3db0*/  ISETP.NE.AND P3, PT, R106, RZ, PT ;  /* 0x000000ff6a00720c */ /* 0x000fe20003f65270 */
[----:B------:R-:W-:-:S12]  /*3dc0*/  BSSY B0, `(.L_x_5718) ;  /* 0x000031d000007945 */ /* 0x000fd80003800000 */
[----:B------:R-:W-:Y:S05]  /*3dd0*/  @!P3 BRA `(.L_x_5719) ;  /* 0x000031b00000b947 */ /* 0x000fea0003800000 */
[----:B------:R-:W-:Y:S02]  /*3de0*/  ISETP.NE.U32.AND P3, PT, RZ, c[0x0][0x180], PT ;  /* 0x00006000ff007a0c */ /* 0x000fe40003f65070 */
[----:B-1----:R-:W-:Y:S02]  /*3df0*/  @P2 MOV R75, 0x10 ;  /* 0x00000010004b2802 */ /* 0x002fe40000000f00 */
        /* <DEDUP_REMOVED lines=12> */
[----:B------:R-:W-:Y:S02]  /*3ec0*/  MOV R72, R3 ;  /* 0x0000000300487202 */ /* 0x000fe40000000f00 */
[----:B-----5:R-:W-:Y:S01]  /*3ed0*/  PRMT R86, RZ, 0x5410, R68 ;  /* 0x00005410ff567816 */ /* 0x020fe20000000044 */
[----:B------:R-:W-:Y:S05]  /*3ee0*/  BRA `(.L_x_5722) ;  /* 0x0000056000007947 */ /* 0x000fea0003800000 */
.L_x_5721:
        /* <DEDUP_REMOVED lines=12> */
.L_x_5724:
[----:B------:R-:W-:Y:S02]  /*3fb0*/  MOV R11, R6 ;  /* 0x00000006000b7202 */ /* 0x000fe40000000f00 */
.L_x_5725:
[----:B------:R-:W-:Y:S05]  /*3fc0*/  BSYNC B2 ;  /* 0x0000000000027941 */ /* 0x000fea0003800000 */
.L_x_5723:
        /* <DEDUP_REMOVED lines=16> */
.L_x_5729:
[----:B------:R-:W-:Y:S05]  /*40d0*/  BSYNC B3 ;  /* 0x0000000000037941 */ /* 0x000fea0003800000 */
.L_x_5728:
        /* <DEDUP_REMOVED lines=42> */
.L_x_5727:
[----:B------:R-:W-:Y:S05]  /*4380*/  BSYNC B2 ;  /* 0x0000000000027941 */ /* 0x000fea0003800000 */
.L_x_5726:
[----:B------:R1:W2:Y:S01]  /*4390*/  I2F.U32 R3, R11 ;  /* 0x0000000b00037306 */ /* 0x0002a20000201000 */
[----:B------:R-:W-:Y:S01]  /*43a0*/  IMAD.MOV.U32 R74, RZ, RZ, 0x2f800000 ;  /* 0x2f800000ff4a7424 */ /* 0x000fe200078e00ff */
[----:B-1---5:R-:W-:-:S05]  /*43b0*/  PRMT R11, RZ, 0x5410, R64 ;  /* 0x00005410ff0b7816 */ /* 0x022fca0000000040 */
[----:B------:R-:W-:Y:S01]  /*43c0*/  FMUL.FTZ R73, R11, c[0x0][0x1ec] ;  /* 0x00007b000b497a20 */ /* 0x000fe20000410000 */
[----:B------:R-:W-:Y:S01]  /*43d0*/  @P3 PRMT R11, RZ, 0x5410, R68 ;  /* 0x00005410ff0b3816 */ /* 0x000fe20000000044 */
[----:B--2---:R-:W-:Y:S02]  /*43e0*/  FFMA.FTZ R3, R3, R74, 1.1641532182693481445e-10 ;  /* 0x2f00000003037423 */ /* 0x004fe4000001004a */
[----:B------:R-:W-:-:S03]  /*43f0*/  FMUL.FTZ R73, R73, c[0x0][0x1e8] ;  /* 0x00007a0049497a20 */ /* 0x000fc60000410000 */
[----:B------:R-:W-:-:S04]  /*4400*/  FSETP.GTU.FTZ.AND P5, PT, R3, c[0x0][0x1e4], PT ;  /* 0x0000790003007a0b */ /* 0x000fc80003fbc000 */
[----:B------:R-:W-:Y:S02]  /*4410*/  FSEL R86, R73, RZ, !P5 ;  /* 0x000000ff49567208 */ /* 0x000fe40006800000 */
[----:B------:R-:W-:-:S03]  /*4420*/  SEL R3, RZ, 0x1, P5 ;  /* 0x00000001ff037807 */ /* 0x000fc60002800000 */
[----:B------:R-:W-:Y:S01]  /*4430*/  @P3 FADD.FTZ R86, R11, R86 ;  /* 0x000000560b563221 */ /* 0x000fe20000010000 */
[----:B------:R-:W-:Y:S02]  /*4440*/  PRMT R11, R3, 0x7610, R11 ;  /* 0x00007610030b7816 */ /* 0x000fe4000000000b */
.L_x_5722:
[----:B------:R-:W-:Y:S05]  /*4450*/  BSYNC B1 ;  /* 0x0000000000017941 */ /* 0x000fea0003800000 */
.L_x_5720:
        /* <DEDUP_REMOVED lines=8> */
.L_x_5731:
        /* <DEDUP_REMOVED lines=12> */
.L_x_5734:
[----:B------:R-:W-:Y:S02]  /*45a0*/  MOV R3, R6 ;  /* 0x0000000600037202 */ /* 0x000fe40000000f00 */
.L_x_5735:
[----:B------:R-:W-:Y:S05]  /*45b0*/  BSYNC B2 ;  /* 0x0000000000027941 */ /* 0x000fea0003800000 */
.L_x_5733:
        /* <DEDUP_REMOVED lines=16> */
.L_x_5739:
[----:B------:R-:W-:Y:S05]  /*46c0*/  BSYNC B3 ;  /* 0x0000000000037941 */ /* 0x000fea0003800000 */
.L_x_5738:
        /* <DEDUP_REMOVED lines=42> */
.L_x_5737:
[----:B------:R-:W-:Y:S05]  /*4970*/  BSYNC B2 ;  /* 0x0000000000027941 */ /* 0x000fea0003800000 */
.L_x_5736:
[----:B------:R-:W1:Y:S01]  /*4980*/  I2F.U32 R3, R3 ;  /* 0x0000000300037306 */ /* 0x000e620000201000 */
[----:B-----5:R-:W-:Y:S01]  /*4990*/  PRMT R72, RZ, 0x7610, R64 ;  /* 0x00007610ff487816 */ /* 0x020fe20000000040 */
[----:B------:R-:W-:-:S04]  /*49a0*/  IMAD.MOV.U32 R12, RZ, RZ, 0x2f800000 ;  /* 0x2f800000ff0c7424 */ /* 0x000fc800078e00ff */
        /* <DEDUP_REMOVED lines=8> */
.L_x_5732:
[----:B------:R-:W-:Y:S05]  /*4a30*/  BSYNC B1 ;  /* 0x0000000000017941 */ /* 0x000fea0003800000 */
.L_x_5730:
        /* <DEDUP_REMOVED lines=8> */
.L_x_5741:
        /* <DEDUP_REMOVED lines=12> */
.L_x_5744:
[----:B------:R-:W-:Y:S02]  /*4b80*/  MOV R3, R6 ;  /* 0x0000000600037202 */ /* 0x000fe40000000f00 */
.L_x_5745:
[----:B------:R-:W-:Y:S05]  /*4b90*/  BSYNC B2 ;  /* 0x0000000000027941 */ /* 0x000fea0003800000 */
.L_x_5743:
        /* <DEDUP_REMOVED lines=16> */
.L_x_5749:
[----:B------:R-:W-:Y:S05]  /*4ca0*/  BSYNC B3 ;  /* 0x0000000000037941 */ /* 0x000fea0003800000 */
.L_x_5748:
        /* <DEDUP_REMOVED lines=42> */
.L_x_5747:
[----:B------:R-:W-:Y:S05]  /*4f50*/  BSYNC B2 ;  /* 0x0000000000027941 */ /* 0x000fea0003800000 */
.L_x_5746:
[----:B------:R-:W1:Y:S01]  /*4f60*/  I2F.U32 R3, R3 ;  /* 0x0000000300037306 */ /* 0x000e620000201000 */
[----:B-----5:R-:W-:Y:S01]  /*4f70*/  PRMT R73, RZ, 0x5410, R65 ;  /* 0x00005410ff497816 */ /* 0x020fe20000000041 */
[----:B------:R-:W-:-:S04]  /*4f80*/  IMAD.MOV.U32 R74, RZ, RZ, 0x2f800000 ;  /* 0x2f800000ff4a7424 */ /* 0x000fc800078e00ff */
        /* <DEDUP_REMOVED lines=8> */
.L_x_5742:
[----:B------:R-:W-:Y:S05]  /*5010*/  BSYNC B1 ;  /* 0x0000000000017941 */ /* 0x000fea0003800000 */
.L_x_5740:
        /* <DEDUP_REMOVED lines=8> */
.L_x_5751:
        /* <DEDUP_REMOVED lines=12> */
.L_x_5754:
[----:B------:R-:W-:Y:S02]  /*5160*/  MOV R3, R6 ;  /* 0x0000000600037202 */ /* 0x000fe40000000f00 */
.L_x_5755:
[----:B------:R-:W-:Y:S05]  /*5170*/  BSYNC B2 ;  /* 0x0000000000027941 */ /* 0x000fea0003800000 */
.L_x_5753:
        /* <DEDUP_REMOVED lines=16> */
.L_x_5759:
[----:B------:R-:W-:Y:S05]  /*5280*/  BSYNC B3 ;  /* 0x0000000000037941 */ /* 0x000fea0003800000 */
.L_x_5758:
        /* <DEDUP_REMOVED lines=42> */
.L_x_5757:
[----:B------:R-:W-:Y:S05]  /*5530*/  BSYNC B2 ;  /* 0x0000000000027941 */ /* 0x000fea0003800000 */
.L_x_5756:
[----:B------:R-:W1:Y:S01]  /*5540*/  I2F.U32 R3, R3 ;  /* 0x0000000300037306 */ /* 0x000e620000201000 */
[----:B-----5:R-:W-:Y:S01]  /*5550*/  PRMT R74, RZ, 0x7610, R65 ;  /* 0x00007610ff4a7816 */ /* 0x020fe20000000041 */
[----:B------:R-:W-:-:S04]  /*5560*/  IMAD.MOV.U32 R72, RZ, RZ, 0x2f800000 ;  /* 0x2f800000ff487424 */ /* 0x000fc800078e00ff */
        /* <DEDUP_REMOVED lines=8> */
.L_x_5752:
[----:B------:R-:W-:Y:S05]  /*55f0*/  BSYNC B1 ;  /* 0x0000000000017941 */ /* 0x000fea0003800000 */
.L_x_5750:
        /* <DEDUP_REMOVED lines=8> */
.L_x_5761:
        /* <DEDUP_REMOVED lines=12> */
.L_x_5764:
[----:B------:R-:W-:Y:S02]  /*5740*/  MOV R3, R6 ;  /* 0x0000000600037202 */ /* 0x000fe40000000f00 */
.L_x_5765:
[----:B------:R-:W-:Y:S05]  /*5750*/  BSYNC B2 ;  /* 0x0000000000027941 */ /* 0x000fea0003800000 */
.L_x_5763:
        /* <DEDUP_REMOVED lines=16> */
.L_x_5769:
[----:B------:R-:W-:Y:S05]  /*5860*/  BSYNC B3 ;  /* 0x0000000000037941 */ /* 0x000fea0003800000 */
.L_x_5768:
        /* <DEDUP_REMOVED lines=42> */
.L_x_5767:
[----:B------:R-:W-:Y:S05]  /*5b10*/  BSYNC B2 ;  /* 0x0000000000027941 */ /* 0x000fea0003800000 */
.L_x_5766:
        /* <DEDUP_REMOVED lines=11> */
.L_x_5762:
[----:B------:R-:W-:Y:S05]  /*5bd0*/  BSYNC B1 ;  /* 0x0000000000017941 */ /* 0x000fea0003800000 */
.L_x_5760:
        /* <DEDUP_REMOVED lines=8> */
.L_x_5771:
        /* <DEDUP_REMOVED lines=12> */
.L_x_5774:
[----:B------:R-:W-:Y:S02]  /*5d20*/  MOV R3, R6 ;  /* 0x0000000600037202 */ /* 0x000fe40000000f00 */
.L_x_5775:
[----:B------:R-:W-:Y:S05]  /*5d30*/  BSYNC B2 ;  /* 0x0000000000027941 */ /* 0x000fea0003800000 */
.L_x_5773:
        /* <DEDUP_REMOVED lines=16> */
.L_x_5779:
[----:B------:R-:W-:Y:S05]  /*5e40*/  BSYNC B3 ;  /* 0x0000000000037941 */ /* 0x000fea0003800000 */
.L_x_5778:
        /* <DEDUP_REMOVED lines=42> */
.L_x_5777:
[----:B------:R-:W-:Y:S05]  /*60f0*/  BSYNC B2 ;  /* 0x0000000000027941 */ /* 0x000fea0003800000 */
.L_x_5776:
        /* <DEDUP_REMOVED lines=11> */
.L_x_5772:
[----:B------:R-:W-:Y:S05]  /*61b0*/  BSYNC B1 ;  /* 0x0000000000017941 */ /* 0x000fea0003800000 */
.L_x_5770:
        /* <DEDUP_REMOVED lines=8> */
.L_x_5781:
        /* <DEDUP_REMOVED lines=12> */
.L_x_5784:
[----:B------:R-:W-:Y:S02]  /*6300*/  MOV R3, R6 ;  /* 0x0000000600037202 */ /* 0x000fe40000000f00 */
.L_x_5785:
[----:B------:R-:W-:Y:S05]  /*6310*/  BSYNC B2 ;  /* 0x0000000000027941 */ /* 0x000fea0003800000 */
.L_x_5783:
        /* <DEDUP_REMOVED lines=16> */
.L_x_5789:
[----:B------:R-:W-:Y:S05]  /*6420*/  BSYNC B3 ;  /* 0x0000000000037941 */ /* 0x000fea0003800000 */
.L_x_5788:
        /* <DEDUP_REMOVED lines=42> */
.L_x_5787:
[----:B------:R-:W-:Y:S05]  /*66d0*/  BSYNC B2 ;  /* 0x0000000000027941 */ /* 0x000fea0003800000 */
.L_x_5786:
        /* <DEDUP_REMOVED lines=11> */
.L_x_5782:
[----:B------:R-:W-:Y:S05]  /*6790*/  BSYNC B1 ;  /* 0x0000000000017941 */ /* 0x000fea0003800000 */
.L_x_5780:
        /* <DEDUP_REMOVED lines=8> */
.L_x_5791:
        /* <DEDUP_REMOVED lines=12> */
.L_x_5794:
[----:B------:R-:W-:Y:S02]  /*68e0*/  MOV R84, R6 ;  /* 0x0000000600547202 */ /* 0x000fe40000000f00 */
.L_x_5795:
[----:B------:R-:W-:Y:S05]  /*68f0*/  BSYNC B2 ;  /* 0x0000000000027941 */ /* 0x000fea0003800000 */
.L_x_5793:
        /* <DEDUP_REMOVED lines=16> */
.L_x_5799:
[----:B------:R-:W-:Y:S05]  /*6a00*/  BSYNC B3 ;  /* 0x0000000000037941 */ /* 0x000fea0003800000 */
.L_x_5798:
[----:B------:R-:W-:Y:S01]  /*6a10*/  IMAD.HI.U32 R3, R102, -0x326172a9, RZ ;  /* 0xcd9e8d5766037827 */ /* 0x000fe200078e00ff */
[----:B------:R-:W-:-:S03]  /*6a20*/  LOP3.LUT R5, R5, UR5, R2, 0x96, !PT ;  /* 0x0000000505057c12 */ /* 0x000fc6000f8e9602 */
[----:B------:R-:W-:Y:S01]  /*6a30*/  IMAD R73, R102, -0x326172a9, RZ ;  /* 0xcd9e8d5766497824 */ /* 0x000fe200078e02ff */
[----:B------:R-:W-:Y:S01]  /*6a40*/  LOP3.LUT R3, R3, UR4, R98, 0x96, !PT ;  /* 0x0000000403037c12 */ /* 0x000fe2000f8e9662 */
[----:B------:R-:W-:-:S04]  /*6a50*/  IMAD.WIDE.U32 R4, R5, -0x326172a9, RZ ;  /* 0xcd9e8d5705047825 */ /* 0x000fc800078e00ff */
[----:B------:R-:W-:Y:S01]  /*6a60*/  IMAD R75, R100, -0x2daee0ad, RZ ;  /* 0xd2511f53644b7824 */ /* 0x000fe200078e02ff */
[----:B------:R-:W-:Y:S01]  /*6a70*/  LOP3.LUT R73, R5, UR9, R73, 0x96, !PT ;  /* 0x0000000905497c12 */ /* 0x000fe2000f8e9649 */
[----:B------:R-:W-:Y:S01]  /*6a80*/  IMAD.WIDE.U32 R6, R3, -0x2daee0ad, RZ ;  /* 0xd2511f5303067825 */ /* 0x000fe200078e00ff */
[----:B------:R-:W-:-:S04]  /*6a90*/  HFMA2.MMA R3, -RZ, RZ, 0, 0 ;  /* 0x00000000ff037435 */ /* 0x000fc800000001ff */
        /* <DEDUP_REMOVED lines=33> */
.L_x_5797:
[----:B------:R-:W-:Y:S05]  /*6cb0*/  BSYNC B2 ;  /* 0x0000000000027941 */ /* 0x000fea0003800000 */
.L_x_5796:
        /* <DEDUP_REMOVED lines=10> */
[----:B------:R-:W-:Y:S01]  /*6d60*/  @P3 FADD.FTZ R93, R74, R93 ;  /* 0x0000005d4a5d3221 */ /* 0x000fe20000010000 */
[----:B------:R-:W-:Y:S02]  /*6d70*/  PRMT R84, R72, 0x7610, R84 ;  /* 0x0000761048547816 */ /* 0x000fe40000000054 */
.L_x_5792:
[----:B------:R-:W-:Y:S05]  /*6d80*/  BSYNC B1 ;  /* 0x0000000000017941 */ /* 0x000fea0003800000 */
.L_x_5790:
        /* <DEDUP_REMOVED lines=18> */
[----:B------:R-:W-:Y:S01]  /*6eb0*/  LOP3.LUT R73, R12, 0xff, RZ, 0xc0, !PT ;  /* 0x000000ff0c497812 */ /* 0x000fe200078ec0ff */
[----:B------:R-:W-:Y:S01]  /*6ec0*/  IMAD.WIDE.U32 R74, R74, 0x10000, RZ ;  /* 0x000100004a4a7825 */ /* 0x000fe200078e00ff */
[----:B------:R-:W-:-:S03]  /*6ed0*/  LOP3.LUT R117, R72, 0xff, R79, 0xf8, !PT ;  /* 0x000000ff48757812 */ /* 0x000fc600078ef84f */
[----:B------:R-:W-:Y:S01]  /*6ee0*/  IMAD.WIDE.U32 R72, R73, 0x100, RZ ;  /* 0x0000010049487825 */ /* 0x000fe200078e00ff */
[----:B------:R-:W-:Y:S02]  /*6ef0*/  LOP3.LUT R117, R75, R117, R115, 0xfe, !PT ;  /* 0x000000754b757212 */ /* 0x000fe400078efe73 */
[----:B------:R-:W-:Y:S02]  /*6f00*/  MOV R75, 0x8 ;  /* 0x00000008004b7802 */ /* 0x000fe40000000f00 */
[----:B------:R-:W-:Y:S02]  /*6f10*/  LOP3.LUT R72, R72, R114, R74, 0xfe, !PT ;  /* 0x0000007248487212 */ /* 0x000fe400078efe4a */
[----:B------:R-:W-:Y:S01]  /*6f20*/  LOP3.LUT R73, R117, R73, RZ, 0xfc, !PT ;  /* 0x0000004975497212 */ /* 0x000fe200078efcff */
[----:B------:R-:W-:Y:S01]  /*6f30*/  IMAD.WIDE.U32 R74, R110, R75, c[0x0][0x190] ;  /* 0x000064006e4a7625 */ /* 0x000fe200078e004b */
[----:B------:R-:W-:-:S05]  /*6f40*/  LOP3.LUT R72, R72, 0xff, R11, 0xf8, !PT ;  /* 0x000000ff48487812 */ /* 0x000fca00078ef80b */
[----:B------:R1:W-:Y:S02]  /*6f50*/  STG.E.64 [R74.64], R72 ;  /* 0x000000484a007986 */ /* 0x0003e4000c101b06 */
.L_x_5801:
[----:B------:R-:W-:Y:S05]  /*6f60*/  BSYNC B1 ;  /* 0x0000000000017941 */ /* 0x000fea0003800000 */
.L_x_5800:
[----:B------:R-:W-:Y:S02]  /*6f70*/  IADD3 R112, R112, 0x100, RZ ;  /* 0x0000010070707810 */ /* 0x000fe40007ffe0ff */
[----:B------:R-:W-:Y:S02]  /*6f80*/  IADD3 R110, R110, 0x100, RZ ;  /* 0x000001006e6e7810 */ /* 0x000fe40007ffe0ff */
.L_x_5719:
[----:B------:R-:W-:Y:S05]  /*6f90*/  BSYNC B0 ;  /* 0x0000000000007941 */ /* 0x000fea0003800000 */
.L_x_5718:
[----:B------:R-:W-:Y:S01]  /*6fa0*/  BSSY B0, `(.L_x_5802) ;  /* 0x0000319000007945 */ /* 0x000fe20003800000 */
[----:B------:R-:W-:Y:S05]  /*6fb0*/  @!P1 BRA `(.L_x_5803) ;  /* 0x0000317000009947 */ /* 0x000fea0003800000 */
[----:B------:R-:W-:Y:S01]  /*6fc0*/  ISETP.NE.U32.AND P3, PT, RZ, c[0x0][0x180], PT ;  /* 0x00006000ff007a0c */ /* 0x000fe20003f65070 */
[----:B-1----:R-:W-:-:S03]  /*6fd0*/  @P2 IMAD.MOV.U32 R75, RZ, RZ, 0x10 ;  /* 0x00000010ff4b2424 */ /* 0x002fc600078e00ff */
        /* <DEDUP_REMOVED lines=9> */
[----:B-1----:R-:W-:Y:S01]  /*7070*/  IMAD.MOV.U32 R95, RZ, RZ, RZ ;  /* 0x000000ffff5f7224 */ /* 0x002fe200078e00ff */
[----:B------:R-:W-:Y:S01]  /*7080*/  MOV R72, R3 ;  /* 0x0000000300487202 */ /* 0x000fe20000000f00 */
[----:B------:R-:W-:Y:S05]  /*7090*/  @!P3 BRA `(.L_x_5806) ;  /* 0x000005900000b947 */ /* 0x000fea0003800000 */
[----:B------:R-:W-:Y:S01]  /*70a0*/  IMAD.MOV.U32 R72, RZ, RZ, R3 ;  /* 0x000000ffff487224 */ /* 0x000fe200078e0003 */
[----:B-----5:R-:W-:Y:S01]  /*70b0*/  PRMT R95, RZ, 0x5410, R68 ;  /* 0x00005410ff5f7816 */ /* 0x020fe20000000044 */
[----:B------:R-:W-:Y:S05]  /*70c0*/  BRA `(.L_x_5806) ;  /* 0x0000056000007947 */ /* 0x000fea0003800000 */
.L_x_5805:
        /* <DEDUP_REMOVED lines=12> */
.L_x_5808:
[----:B------:R-:W-:Y:S02]  /*7190*/  IMAD.MOV.U32 R11, RZ, RZ, R6 ;  /* 0x000000ffff0b7224 */ /* 0x000fe400078e0006 */
.L_x_5809:
[----:B------:R-:W-:Y:S05]  /*71a0*/  BSYNC B2 ;  /* 0x0000000000027941 */ /* 0x000fea0003800000 */
.L_x_5807:
        /* <DEDUP_REMOVED lines=16> */
.L_x_5813:
[----:B------:R-:W-:Y:S05]  /*72b0*/  BSYNC B3 ;  /* 0x0000000000037941 */ /* 0x000fea0003800000 */
.L_x_5812:
        /* <DEDUP_REMOVED lines=42> */
.L_x_5811:
[----:B------:R-:W-:Y:S05]  /*7560*/  BSYNC B2 ;  /* 0x0000000000027941 */ /* 0x000fea0003800000 */
.L_x_5810:
[----:B------:R1:W2:Y:S01]  /*7570*/  I2F.U32 R3, R11 ;  /* 0x0000000b00037306 */ /* 0x0002a20000201000 */
[----:B------:R-:W-:Y:S01]  /*7580*/  IMAD.MOV.U32 R74, RZ, RZ, 0x2f800000 ;  /* 0x2f800000ff4a7424 */ /* 0x000fe200078e00ff */
[----:B-1---5:R-:W-:-:S05]  /*7590*/  PRMT R11, RZ, 0x5410, R64 ;  /* 0x00005410ff0b7816 */ /* 0x022fca0000000040 */
[----:B------:R-:W-:Y:S02]  /*75a0*/  FMUL.FTZ R73, R11, c[0x0][0x1ec] ;  /* 0x00007b000b497a20 */ /* 0x000fe40000410000 */
[----:B--2---:R-:W-:Y:S01]  /*75b0*/  FFMA.FTZ R3, R3, R74, 1.1641532182693481445e-10 ;  /* 0x2f00000003037423 */ /* 0x004fe2000001004a */
[----:B------:R-:W-:Y:S01]  /*75c0*/  @P3 PRMT R74, RZ, 0x5410, R68 ;  /* 0x00005410ff4a3816 */ /* 0x000fe20000000044 */
[----:B------:R-:W-:-:S03]  /*75d0*/  FMUL.FTZ R73, R73, c[0x0][0x1e8] ;  /* 0x00007a0049497a20 */ /* 0x000fc60000410000 */
[----:B------:R-:W-:-:S04]  /*75e0*/  FSETP.GTU.FTZ.AND P5, PT, R3, c[0x0][0x1e4], PT ;  /* 0x0000790003007a0b */ /* 0x000fc80003fbc000 */
[----:B------:R-:W-:Y:S02]  /*75f0*/  FSEL R95, R73, RZ, !P5 ;  /* 0x000000ff495f7208 */ /* 0x000fe40006800000 */
[----:B------:R-:W-:-:S03]  /*7600*/  SEL R3, RZ, 0x1, P5 ;  /* 0x00000001ff037807 */ /* 0x000fc60002800000 */
[----:B------:R-:W-:Y:S01]  /*7610*/  @P3 FADD.FTZ R95, R74, R95 ;  /* 0x0000005f4a5f3221 */ /* 0x000fe20000010000 */
[----:B------:R-:W-:Y:S02]  /*7620*/  PRMT R11, R3, 0x7610, R11 ;  /* 0x00007610030b7816 */ /* 0x000fe4000000000b */
.L_x_5806:
[----:B------:R-:W-:Y:S05]  /*7630*/  BSYNC B1 ;  /* 0x0000000000017941 */ /* 0x000fea0003800000 */
.L_x_5804:
        /* <DEDUP_REMOVED lines=8> */
.L_x_5815:
        /* <DEDUP_REMOVED lines=12> */
.L_x_5818:
[----:B------:R-:W-:Y:S02]  /*7780*/  IMAD.MOV.U32 R3, RZ, RZ, R6 ;  /* 0x000000ffff037224 */ /* 0x000fe400078e0006 */
.L_x_5819:
[----:B------:R-:W-:Y:S05]  /*7790*/  BSYNC B2 ;  /* 0x0000000000027941 */ /* 0x000fea0003800000 */
.L_x_5817:
        /* <DEDUP_REMOVED lines=16> */
.L_x_5823:
[----:B------:R-:W-:Y:S05]  /*78a0*/  BSYNC B3 ;  /* 0x0000000000037941 */ /* 0x000fea0003800000 */
.L_x_5822:
        /* <DEDUP_REMOVED lines=42> */
.L_x_5821:
[----:B------:R-:W-:Y:S05]  /*7b50*/  BSYNC B2 ;  /* 0x0000000000027941 */ /* 0x000fea0003800000 */
.L_x_5820:
        /* <DEDUP_REMOVED lines=11> */
.L_x_5816:
[----:B------:R-:W-:Y:S05]  /*7c10*/  BSYNC B1 ;  /* 0x0000000000017941 */ /* 0x000fea0003800000 */
.L_x_5814:
        /* <DEDUP_REMOVED lines=8> */
.L_x_5825:
        /* <DEDUP_REMOVED lines=12> */
.L_x_5828:
[----:B------:R-:W-:Y:S02]  /*7d60*/  IMAD.MOV.U32 R3, RZ, RZ, R6 ;  /* 0x000000ffff037224 */ /* 0x000fe400078e0006 */
.L_x_5829:
[----:B------:R-:W-:Y:S05]  /*7d70*/  BSYNC B2 ;  /* 0x0000000000027941 */ /* 0x000fea0003800000 */
.L_x_5827:
        /* <DEDUP_REMOVED lines=16> */
.L_x_5833:
[----:B------:R-:W-:Y:S05]  /*7e80*/  BSYNC B3 ;  /* 0x0000000000037941 */ /* 0x000fea0003800000 */
.L_x_5832:
        /* <DEDUP_REMOVED lines=42> */
.L_x_5831:
[----:B------:R-:W-:Y:S05]  /*8130*/  BSYNC B2 ;  /* 0x0000000000027941 */ /* 0x000fea0003800000 */
.L_x_5830:
        /* <DEDUP_REMOVED lines=11> */
.L_x_5826:
[----:B------:R-:W-:Y:S05]  /*81f0*/  BSYNC B1 ;  /* 0x0000000000017941 */ /* 0x000fea0003800000 */
.L_x_5824:
        /* <DEDUP_REMOVED lines=8> */
.L_x_5835:
        /* <DEDUP_REMOVED lines=12> */
.L_x_5838:
[----:B------:R-:W-:Y:S02]  /*8340*/  IMAD.MOV.U32 R3, RZ, RZ, R6 ;  /* 0x000000ffff037224 */ /* 0x000fe400078e0006 */
.L_x_5839:
[----:B------:R-:W-:Y:S05]  /*8350*/  BSYNC B2 ;  /* 0x0000000000027941 */ /* 0x000fea0003800000 */
.L_x_5837:
        /* <DEDUP_REMOVED lines=16> */
.L_x_5843:
[----:B------:R-:W-:Y:S05]  /*8460*/  BSYNC B3 ;  /* 0x0000000000037941 */ /* 0x000fea0003800000 */
.L_x_5842:
        /* <DEDUP_REMOVED lines=42> */
.L_x_5841:
[----:B------:R-:W-:Y:S05]  /*8710*/  BSYNC B2 ;  /* 0x0000000000027941 */ /* 0x000fea0003800000 */
.L_x_5840:
        /* <DEDUP_REMOVED lines=11> */
.L_x_5836:
[----:B------:R-:W-:Y:S05]  /*87d0*/  BSYNC B1 ;  /* 0x0000000000017941 */ /* 0x000fea0003800000 */
.L_x_5834:
        /* <DEDUP_REMOVED lines=8> */
.L_x_5845:
        /* <DEDUP_REMOVED lines=12> */
.L_x_5848:
[----:B------:R-:W-:Y:S02]  /*8920*/  IMAD.MOV.U32 R3, RZ, RZ, R6 ;  /* 0x000000ffff037224 */ /* 0x000fe400078e0006 */
.L_x_5849:
[----:B------:R-:W-:Y:S05]  /*8930*/  BSYNC B2 ;  /* 0x0000000000027941 */ /* 0x000fea0003800000 */
.L_x_5847:
        /* <DEDUP_REMOVED lines=16> */
.L_x_5853:
[----:B------:R-:W-:Y:S05]  /*8a40*/  BSYNC B3 ;  /* 0x0000000000037941 */ /* 0x000fea0003800000 */
.L_x_5852:
        /* <DEDUP_REMOVED lines=42> */
.L_x_5851:
[----:B------:R-:W-:Y:S05]  /*8cf0*/  BSYNC B2 ;  /* 0x0000000000027941 */ /* 0x000fea0003800000 */
.L_x_5850:
        /* <DEDUP_REMOVED lines=11> */
.L_x_5846:
[----:B------:R-:W-:Y:S05]  /*8db0*/  BSYNC B1 ;  /* 0x0000000000017941 */ /* 0x000fea0003800000 */
.L_x_5844:
        /* <DEDUP_REMOVED lines=8> */
.L_x_5855:
        /* <DEDUP_REMOVED lines=12> */
.L_x_5858:
[----:B------:R-:W-:Y:S02]  /*8f00*/  IMAD.MOV.U32 R3, RZ, RZ, R6 ;  /* 0x000000ffff037224 */ /* 0x000fe400078e0006 */
.L_x_5859:
[----:B------:R-:W-:Y:S05]  /*8f10*/  BSYNC B2 ;  /* 0x0000000000027941 */ /* 0x000fea0003800000 */
.L_x_5857:
        /* <DEDUP_REMOVED lines=16> */
.L_x_5863:
[----:B------:R-:W-:Y:S05]  /*9020*/  BSYNC B3 ;  /* 0x0000000000037941 */ /* 0x000fea0003800000 */
.L_x_5862:
        /* <DEDUP_REMOVED lines=42> */
.L_x_5861:
[----:B------:R-:W-:Y:S05]  /*92d0*/  BSYNC B2 ;  /* 0x0000000000027941 */ /* 0x000fea0003800000 */
.L_x_5860:
        /* <DEDUP_REMOVED lines=11> */
.L_x_5856:
[----:B------:R-:W-:Y:S05]  /*9390*/  BSYNC B1 ;  /* 0x0000000000017941 */ /* 0x000fea0003800000 */
.L_x_5854:
        /* <DEDUP_REMOVED lines=8> */
.L_x_5865:
        /* <DEDUP_REMOVED lines=12> */
.L_x_5868:
[----:B------:R-:W-:Y:S02]  /*94e0*/  IMAD.MOV.U32 R3, RZ, RZ, R6 ;  /* 0x000000ffff037224 */ /* 0x000fe400078e0006 */
.L_x_5869:
[----:B------:R-:W-:Y:S05]  /*94f0*/  BSYNC B2 ;  /* 0x0000000000027941 */ /* 0x000fea0003800000 */
.L_x_5867:
        /* <DEDUP_REMOVED lines=16> */
.L_x_5873:
[----:B------:R-:W-:Y:S05]  /*9600*/  BSYNC B3 ;  /* 0x0000000000037941 */ /* 0x000fea0003800000 */
.L_x_5872:
        /* <DEDUP_REMOVED lines=42> */
.L_x_5871:
[----:B------:R-:W-:Y:S05]  /*98b0*/  BSYNC B2 ;  /* 0x0000000000027941 */ /* 0x000fea0003800000 */
.L_x_5870:
        /* <DEDUP_REMOVED lines=11> */
.L_x_5866:
[----:B------:R-:W-:Y:S05]  /*9970*/  BSYNC B1 ;  /* 0x0000000000017941 */ /* 0x000fea0003800000 */
.L_x_5864:
        /* <DEDUP_REMOVED lines=8> */
.L_x_5875:
        /* <DEDUP_REMOVED lines=12> */
.L_x_5878:
[----:B------:R-:W-:Y:S02]  /*9ac0*/  IMAD.MOV.U32 R84, RZ, RZ, R6 ;  /* 0x000000ffff547224 */ /* 0x000fe400078e0006 */
.L_x_5879:
[----:B------:R-:W-:Y:S05]  /*9ad0*/  BSYNC B2 ;  /* 0x0000000000027941 */ /* 0x000fea0003800000 */
.L_x_5877:
        /* <DEDUP_REMOVED lines=16> */
.L_x_5883:
[----:B------:R-:W-:Y:S05]  /*9be0*/  BSYNC B3 ;  /* 0x0000000000037941 */ /* 0x000fea0003800000 */
.L_x_5882:
        /* <DEDUP_REMOVED lines=42> */
.L_x_5881:
[----:B------:R-:W-:Y:S05]  /*9e90*/  BSYNC B2 ;  /* 0x0000000000027941 */ /* 0x000fea0003800000 */
.L_x_5880:
        /* <DEDUP_REMOVED lines=12> */
.L_x_5876:
[----:B------:R-:W-:Y:S05]  /*9f60*/  BSYNC B1 ;  /* 0x0000000000017941 */ /* 0x000fea0003800000 */
.L_x_5874:
        /* <DEDUP_REMOVED lines=8> */
[----:B-1----:R-:W-:Y:S02]  /*9ff0*/  SHF.L.U32 R73, R83, 0x10, RZ ;  /* 0x0000001053497819 */ /* 0x002fe400000006ff */
        /* <DEDUP_REMOVED lines=19> */
.L_x_5803:
[----:B------:R-:W-:Y:S05]  /*a130*/  BSYNC B0 ;  /* 0x0000000000007941 */ /* 0x000fea0003800000 */
.L_x_5802:
        /* <DEDUP_REMOVED lines=33> */
.L_x_5894:
        /* <DEDUP_REMOVED lines=69> */
.L_x_5895:
[C---:B------:R-:W-:Y:S01]  /*a7a0*/  LOP3.LUT P2, RZ, R9.reuse, 0x1f, RZ, 0xc0, !PT ;  /* 0x0000001f09ff7812 */ /* 0x040fe2000784c0ff */
        /* <DEDUP_REMOVED lines=11> */
[----:B------:R-:W-:Y:S01]  /*a860*/  HFMA2.MMA R115, -RZ, RZ, 0, 0 ;  /* 0x00000000ff737435 */ /* 0x000fe200000001ff */
[----:B------:R-:W-:Y:S02]  /*a870*/  LOP3.LUT P3, RZ, R74, 0x1f, R9, 0xf8, !PT ;  /* 0x0000001f4aff7812 */ /* 0x000fe4000786f809 */
[----:B------:R-:W-:Y:S03]  /*a880*/  BSSY B0, `(.L_x_5886) ;  /* 0x00000b3000007945 */ /* 0x000fe60003800000 */
[----:B------:R-:W-:-:S04]  /*a890*/  @!P2 IMAD.MOV.U32 R115, RZ, RZ, R94 ;  /* 0x000000ffff73a224 */ /* 0x000fc800078e005e */
[----:B------:R-:W-:Y:S01]  /*a8a0*/  I2F R118, R115 ;  /* 0x0000007300767306 */ /* 0x000fe20000201400 */
[----:B------:R-:W0:Y:S03]  /*a8b0*/  SHFL.DOWN PT, R116, R115, 0x4, 0x1f ;  /* 0x08801f0073747f89 */ /* 0x000e2600000e0000 */
[----:B------:R-:W-:Y:S01]  /*a8c0*/  @!P3 LEA R74, P4, R104, c[0x0][0x1a0], 0x2 ;  /* 0x00006800684aba11 */ /* 0x000fe200078810ff */
[----:B------:R-:W1:Y:S01]  /*a8d0*/  @!P2 LDS.64 R72, [R114.X8] ;  /* 0x000000007248a984 */ /* 0x000e620000008a00 */
[----:B------:R-:W-:Y:S01]  /*a8e0*/  ISETP.NE.AND P2, PT, RZ, UR8, PT ;  /* 0x00000008ff007c0c */ /* 0x000fe2000bf45270 */
        /* <DEDUP_REMOVED lines=12> */
[----:B------:R-:W-:Y:S02]  /*a9b0*/  FMUL.FTZ R117, R117, R117 ;  /* 0x0000007575757220 */ /* 0x000fe40000410000 */
[----:B--2---:R-:W-:Y:S02]  /*a9c0*/  FMUL.FTZ R72, R112, R119 ;  /* 0x0000007770487220 */ /* 0x004fe40000410000 */
[----:B0-----:R-:W-:Y:S02]  /*a9d0*/  FADD.FTZ R113, R114, R73 ;  /* 0x0000004972717221 */ /* 0x001fe40000010000 */
[----:B------:R-:W-:Y:S01]  /*a9e0*/  FMUL.FTZ R117, R117, R118 ;  /* 0x0000007675757220 */ /* 0x000fe20000410000 */
[----:B------:R-:W0:Y:S01]  /*a9f0*/  SHFL.DOWN PT, R119, R72, 0x2, 0x1f ;  /* 0x08401f0048777f89 */ /* 0x000e2200000e0000 */
[----:B------:R-:W1:Y:S02]  /*aa00*/  I2F R73, R115 ;  /* 0x0000007300497306 */ /* 0x000e640000201400 */
[----:B------:R-:W-:-:S04]  /*aa10*/  FMUL.FTZ R117, R117, R116 ;  /* 0x0000007475757220 */ /* 0x000fc80000410000 */
[----:B------:R-:W-:Y:S02]  /*aa20*/  FFMA.FTZ R114, R112, R117, R113 ;  /* 0x0000007570727223 */ /* 0x000fe40000010071 */
[----:B------:R-:W2:Y:S04]  /*aa30*/  SHFL.DOWN PT, R112, R115, 0x1, 0x1f ;  /* 0x08201f0073707f89 */ /* 0x000ea800000e0000 */
[----:B------:R-:W3:Y:S01]  /*aa40*/  SHFL.DOWN PT, R117, R114, 0x2, 0x1f ;  /* 0x08401f0072757f89 */ /* 0x000ee200000e0000 */
[----:B-1----:R-:W1:Y:S01]  /*aa50*/  MUFU.RCP R113, R73 ;  /* 0x0000004900717308 */ /* 0x002e620000001000 */
[----:B0-----:R-:W-:Y:S02]  /*aa60*/  FADD.FTZ R116, R72, -R119 ;  /* 0x8000007748747221 */ /* 0x001fe40000010000 */
[----:B------:R-:W-:-:S02]  /*aa70*/  FMUL.FTZ R119, R119, R110 ;  /* 0x0000006e77777220 */ /* 0x000fc40000410000 */
[----:B------:R-:W-:Y:S02]  /*aa80*/  FMUL.FTZ R116, R116, R116 ;  /* 0x0000007474747220 */ /* 0x000fe40000410000 */
[C---:B------:R-:W-:Y:S02]  /*aa90*/  FFMA.FTZ R72, R75.reuse, R72, R119 ;  /* 0x000000484b487223 */ /* 0x040fe40000010077 */
[----:B------:R-:W-:Y:S01]  /*aaa0*/  FMUL.FTZ R116, R75, R116 ;  /* 0x000000744b747220 */ /* 0x000fe20000410000 */
[----:B--2---:R-:W-:Y:S01]  /*aab0*/  IADD3 R118, R115, R112, RZ ;  /* 0x0000007073767210 */ /* 0x004fe20007ffe0ff */
[C---:B-1----:R-:W-:Y:S01]  /*aac0*/  FMUL.FTZ R72, R113.reuse, R72 ;  /* 0x0000004871487220 */ /* 0x042fe20000410000 */
[----:B------:R-:W-:Y:S01]  /*aad0*/  I2F R112, R112 ;  /* 0x0000007000707306 */ /* 0x000fe20000201400 */
[----:B------:R-:W-:Y:S02]  /*aae0*/  FMUL.FTZ R116, R116, R110 ;  /* 0x0000006e74747220 */ /* 0x000fe40000410000 */
[----:B---3--:R-:W-:Y:S01]  /*aaf0*/  FADD.FTZ R110, R114, R117 ;  /* 0x00000075726e7221 */ /* 0x008fe20000010000 */
[----:B------:R-:W0:Y:S03]  /*ab00*/  SHFL.DOWN PT, R75, R72, 0x1, 0x1f ;  /* 0x08201f00484b7f89 */ /* 0x000e2600000e0000 */
        /* <DEDUP_REMOVED lines=10> */
[----:B-1----:R-:W-:-:S02]  /*abb0*/  FMUL.FTZ R75, R114, R75 ;  /* 0x0000004b724b7220 */ /* 0x002fc40000410000 */
[----:B------:R-:W-:Y:S02]  /*abc0*/  FMUL.FTZ R116, R116, R112 ;  /* 0x0000007074747220 */ /* 0x000fe40000410000 */
[----:B------:R-:W-:Y:S01]  /*abd0*/  IMAD.MOV.U32 R110, RZ, RZ, c[0x0][0x1e0] ;  /* 0x00007800ff6e7624 */ /* 0x000fe200078e00ff */
[----:B------:R0:W1:Y:S01]  /*abe0*/  SHFL.IDX PT, R115, R75, RZ, 0x1f ;  /* 0x00001fff4b737589 */ /* 0x00006200000e0000 */
[----:B------:R-:W-:-:S05]  /*abf0*/  FFMA.FTZ R116, R114, R116, R113 ;  /* 0x0000007472747223 */ /* 0x000fca0000010071 */
[----:B------:R-:W2:Y:S01]  /*ac00*/  SHFL.IDX PT, R113, R116, RZ, 0x1f ;  /* 0x00001fff74717589 */ /* 0x000ea200000e0000 */
[----:B0-----:R-:W-:Y:S01]  /*ac10*/  @!P3 LEA.HI.X R75, R104, c[0x0][0x1a4], R111, 0x2, P4 ;  /* 0x00006900684bba11 */ /* 0x001fe200020f146f */
        /* <DEDUP_REMOVED lines=52> */
.L_x_5889:
[----:B------:R-:W-:Y:S05]  /*af60*/  BSYNC B1 ;  /* 0x0000000000017941 */ /* 0x000fea0003800000 */
.L_x_5888:
        /* <DEDUP_REMOVED lines=35> */
.L_x_5891:
[----:B------:R-:W-:Y:S05]  /*b1a0*/  BSYNC B1 ;  /* 0x0000000000017941 */ /* 0x000fea0003800000 */
.L_x_5890:
        /* <DEDUP_REMOVED lines=21> */
[----:B------:R-:W-:Y:S01]  /*b300*/  MOV R115, 0x10 ;  /* 0x0000001000737802 */ /* 0x000fe20000000f00 */
        /* <DEDUP_REMOVED lines=10> */
.L_x_5887:
[----:B0-----:R-:W-:Y:S05]  /*b3b0*/  BSYNC B0 ;  /* 0x0000000000007941 */ /* 0x001fea0003800000 */
.L_x_5886:
[----:B------:R-:W-:Y:S02]  /*b3c0*/  IADD3 R104, R104, c[0x0][0x160], RZ ;  /* 0x0000580068687a10 */ /* 0x000fe40007ffe0ff */
[----:B------:R-:W-:Y:S02]  /*b3d0*/  LOP3.LUT P3, RZ, R0, 0xff, RZ, 0xc0, !PT ;  /* 0x000000ff00ff7812 */ /* 0x000fe4000786c0ff */
[----:B------:R-:W-:Y:S02]  /*b3e0*/  ISETP.GE.AND P2, PT, R104, c[0x0][0x164], PT ;  /* 0x0000590068007a0c */ /* 0x000fe40003f46270 */
[----:B------:R-:W-:-:S11]  /*b3f0*/  SEL R0, RZ, 0x1, P3 ;  /* 0x00000001ff007807 */ /* 0x000fd60001800000 */
[----:B------:R-:W-:Y:S01]  /*b400*/  @P2 CALL.REL.NOINC `(.L_x_5892) ;  /* 0x0000001000002944 */ /* 0x000fe20003c00000 */
[----:B------:R-:W-:Y:S05]  /*b410*/  BRA `(.L_x_5893) ;  /* 0xffff56a000007947 */ /* 0x000fea000383ffff */
.L_x_5892:
[----:B------:R-:W-:Y:S05]  /*b420*/  EXIT ;  /* 0x000000000000794d */ /* 0x000fea0003800000 */
.L_x_5884:
[----:B------:R-:W-:Y:S01]  /*b430*/  IMAD.MOV.U32 R73, RZ, RZ, R72 ;  /* 0x000000ffff497224 */ /* 0x000fe200078e0048 */
[----:B------:R-:W-:Y:S01]  /*b440*/  MOV R115, 0xffffffff ;  /* 0xffffffff00737802 */ /* 0x000fe20000000f00 */
[----:B------:R-:W-:Y:S01]  /*b450*/  IMAD.MOV.U32 R114, RZ, RZ, 0x1 ;  /* 0x00000001ff727424 */ /* 0x000fe200078e00ff */
[----:B------:R-:W-:Y:S01]  /*b460*/  MOV R74, 0xb490 ;  /* 0x0000b490004a7802 */ /* 0x000fe20000000f00 */
[----:B------:R-:W-:Y:S02]  /*b470*/  IMAD.MOV.U32 R112, RZ, RZ, 0x1f ;  /* 0x0000001fff707424 */ /* 0x000fe400078e00ff */
[----:B0----5:R-:W-:Y:S05]  /*b480*/  CALL.REL.NOINC `($__internal_42_$__cuda_sm70_shflsync_bfly_p) ;  /* 0x000006b000007944 */ /* 0x021fea0003c00000 */
[----:B01----:R-:W-:Y:S01]  /*b490*/  IMAD.MOV.U32 R73, RZ, RZ, R114 ;  /* 0x000000ffff497224 */ /* 0x003fe200078e0072 */
[----:B------:R-:W-:Y:S05]  /*b4a0*/  BRA `(.L_x_5894) ;  /* 0xffffeea000007947 */ /* 0x000fea000383ffff */
.L_x_5885:
[----:B------:R-:W-:Y:S01]  /*b4b0*/  IMAD.MOV.U32 R114, RZ, RZ, 0x2 ;  /* 0x00000002ff727424 */ /* 0x000fe200078e00ff */
[----:B------:R-:W-:Y:S01]  /*b4c0*/  MOV R115, 0xffffffff ;  /* 0xffffffff00737802 */ /* 0x000fe20000000f00 */
[----:B------:R-:W-:Y:S01]  /*b4d0*/  IMAD.MOV.U32 R112, RZ, RZ, 0x1f ;  /* 0x0000001fff707424 */ /* 0x000fe200078e00ff */
[----:B------:R-:W-:Y:S02]  /*b4e0*/  MOV R74, 0xb500 ;  /* 0x0000b500004a7802 */ /* 0x000fe40000000f00 */
[----:B01---5:R-:W-:Y:S05]  /*b4f0*/  CALL.REL.NOINC `($__internal_42_$__cuda_sm70_shflsync_bfly_p) ;  /* 0x0000064000007944 */ /* 0x023fea0003c00000 */
[----:B01----:R-:W-:Y:S01]  /*b500*/  FADD.FTZ R73, R73, R114 ;  /* 0x0000007249497221 */ /* 0x003fe20000010000 */
[----:B------:R-:W-:Y:S01]  /*b510*/  MOV R74, 0xb560 ;  /* 0x0000b560004a7802 */ /* 0x000fe20000000f00 */
[----:B------:R-:W-:-:S02]  /*b520*/  IMAD.MOV.U32 R114, RZ, RZ, 0x4 ;  /* 0x00000004ff727424 */ /* 0x000fc400078e00ff */
[----:B------:R-:W-:Y:S02]  /*b530*/  IMAD.MOV.U32 R112, RZ, RZ, 0x1f ;  /* 0x0000001fff707424 */ /* 0x000fe400078e00ff */
[----:B------:R-:W-:Y:S02]  /*b540*/  IMAD.MOV.U32 R115, RZ, RZ, -0x1 ;  /* 0xffffffffff737424 */ /* 0x000fe400078e00ff */
[----:B------:R-:W-:Y:S05]  /*b550*/  CALL.REL.NOINC `($__internal_42_$__cuda_sm70_shflsync_bfly_p) ;  /* 0x000005e000007944 */ /* 0x000fea0003c00000 */
[----:B01----:R-:W-:Y:S01]  /*b560*/  FADD.FTZ R73, R73, R114 ;  /* 0x0000007249497221 */ /* 0x003fe20000010000 */
[----:B------:R-:W-:Y:S01]  /*b570*/  HFMA2.MMA R114, -RZ, RZ, 0, 4.76837158203125e-07 ;  /* 0x00000008ff727435 */ /* 0x000fe200000001ff */
[----:B------:R-:W-:Y:S01]  /*b580*/  IMAD.MOV.U32 R112, RZ, RZ, 0x1f ;  /* 0x0000001fff707424 */ /* 0x000fe200078e00ff */
[----:B------:R-:W-:Y:S01]  /*b590*/  MOV R74, 0xb5c0 ;  /* 0x0000b5c0004a7802 */ /* 0x000fe20000000f00 */
[----:B------:R-:W-:-:S03]  /*b5a0*/  IMAD.MOV.U32 R115, RZ, RZ, -0x1 ;  /* 0xffffffffff737424 */ /* 0x000fc600078e00ff */
[----:B------:R-:W-:Y:S05]  /*b5b0*/  CALL.REL.NOINC `($__internal_42_$__cuda_sm70_shflsync_bfly_p) ;  /* 0x0000058000007944 */ /* 0x000fea0003c00000 */
[----:B01----:R-:W-:Y:S01]  /*b5c0*/  FADD.FTZ R73, R73, R114 ;  /* 0x0000007249497221 */ /* 0x003fe20000010000 */
[----:B------:R-:W-:Y:S01]  /*b5d0*/  MOV R112, 0x1f ;  /* 0x0000001f00707802 */ /* 0x000fe20000000f00 */
[----:B------:R-:W-:Y:S01]  /*b5e0*/  IMAD.MOV.U32 R114, RZ, RZ, 0x10 ;  /* 0x00000010ff727424 */ /* 0x000fe200078e00ff */
[----:B------:R-:W-:Y:S01]  /*b5f0*/  MOV R74, 0xb620 ;  /* 0x0000b620004a7802 */ /* 0x000fe20000000f00 */
[----:B------:R-:W-:-:S02]  /*b600*/  IMAD.MOV.U32 R115, RZ, RZ, -0x1 ;  /* 0xffffffffff737424 */ /* 0x000fc400078e00ff */
[----:B------:R-:W-:Y:S05]  /*b610*/  CALL.REL.NOINC `($__internal_42_$__cuda_sm70_shflsync_bfly_p) ;  /* 0x0000052000007944 */ /* 0x000fea0003c00000 */
[----:B01----:R-:W-:Y:S01]  /*b620*/  FADD.FTZ R73, R73, R114 ;  /* 0x0000007249497221 */ /* 0x003fe20000010000 */
[----:B------:R-:W-:Y:S01]  /*b630*/  MOV R115, 0xffffffff ;  /* 0xffffffff00737802 */ /* 0x000fe20000000f00 */
[----:B------:R-:W-:-:S02]  /*b640*/  IMAD.MOV.U32 R114, RZ, RZ, 0x1 ;  /* 0x00000001ff727424 */ /* 0x000fc400078e00ff */
        /* <DEDUP_REMOVED lines=52> */
[----:B------:R-:W-:Y:S05]  /*b990*/  CALL.REL.NOINC `($__internal_42_$__cuda_sm70_shflsync_bfly_p) ;  /* 0x000001a000007944 */ /* 0x000fea0003c00000 */
[----:B01----:R-:W-:Y:S01]  /*b9a0*/  FADD.FTZ R73, R73, R114 ;  /* 0x0000007249497221 */ /* 0x003fe20000010000 */
[----:B------:R-:W-:Y:S01]  /*b9b0*/  MOV R74, 0xba00 ;  /* 0x0000ba00004a7802 */ /* 0x000fe20000000f00 */
[----:B------:R-:W-:Y:S02]  /*b9c0*/  IMAD.MOV.U32 R114, RZ, RZ, 0x2 ;  /* 0x00000002ff727424 */ /* 0x000fe400078e00ff */
[----:B------:R-:W-:Y:S02]  /*b9d0*/  IMAD.MOV.U32 R112, RZ, RZ, 0x1f ;  /* 0x0000001fff707424 */ /* 0x000fe400078e00ff */
[----:B------:R-:W-:Y:S02]  /*b9e0*/  IMAD.MOV.U32 R115, RZ, RZ, -0x1 ;  /* 0xffffffffff737424 */ /* 0x000fe400078e00ff */
[----:B------:R-:W-:Y:S05]  /*b9f0*/  CALL.REL.NOINC `($__internal_42_$__cuda_sm70_shflsync_bfly_p) ;  /* 0x0000014000007944 */ /* 0x000fea0003c00000 */
[----:B01----:R-:W-:Y:S01]  /*ba00*/  FADD.FTZ R73, R73, R114 ;  /* 0x0000007249497221 */ /* 0x003fe20000010000 */
[----:B------:R-:W-:Y:S01]  /*ba10*/  HFMA2.MMA R114, -RZ, RZ, 0, 2.384185791015625e-07 ;  /* 0x00000004ff727435 */ /* 0x000fe200000001ff */
        /* <DEDUP_REMOVED lines=10> */
[----:B-1----:R-:W-:Y:S01]  /*bac0*/  FADD.FTZ R113, R73, R114 ;  /* 0x0000007249717221 */ /* 0x002fe20000010000 */
[----:B------:R-:W-:Y:S01]  /*bad0*/  HFMA2.MMA R114, -RZ, RZ, 0, 9.5367431640625e-07 ;  /* 0x00000010ff727435 */ /* 0x000fe200000001ff */
[----:B0-----:R-:W-:Y:S01]  /*bae0*/  IMAD.MOV.U32 R112, RZ, RZ, 0x1f ;  /* 0x0000001fff707424 */ /* 0x001fe200078e00ff */
[----:B------:R-:W-:Y:S01]  /*baf0*/  MOV R74, 0xbb30 ;  /* 0x0000bb30004a7802 */ /* 0x000fe20000000f00 */
[----:B------:R-:W-:Y:S01]  /*bb00*/  IMAD.MOV.U32 R115, RZ, RZ, -0x1 ;  /* 0xffffffffff737424 */ /* 0x000fe200078e00ff */
[----:B------:R-:W-:-:S02]  /*bb10*/  MOV R73, R113 ;  /* 0x0000007100497202 */ /* 0x000fc40000000f00 */
[----:B------:R-:W-:Y:S05]  /*bb20*/  CALL.REL.NOINC `($__internal_42_$__cuda_sm70_shflsync_bfly_p) ;  /* 0x0000001000007944 */ /* 0x000fea0003c00000 */
[----:B01----:R-:W-:Y:S05]  /*bb30*/  BRA `(.L_x_5895) ;  /* 0xffffec6000007947 */ /* 0x003fea000383ffff */
        .weak           $__internal_42_$__cuda_sm70_shflsync_bfly_p
        .type           $__internal_42_$__cuda_sm70_shflsync_bfly_p,@function
        .size           $__internal_42_$__cuda_sm70_shflsync_bfly_p,(.L_x_22130 - $__internal_42_$__cuda_sm70_shflsync_bfly_p)
$__internal_42_$__cuda_sm70_shflsync_bfly_p:
[----:B------:R-:W-:Y:S01]  /*bb40*/  IMAD.MOV.U32 R75, RZ, RZ, 0x0 ;  /* 0x00000000ff4b7424 */ /* 0x000fe200078e00ff */
[----:B------:R-:W-:Y:S04]  /*bb50*/  WARPSYNC R115 ;  /* 0x0000007300007348 */ /* 0x000fe80003800000 */
[----:B------:R0:W1:Y:S01]  /*bb60*/  SHFL.BFLY PT, R114, R73, R114, R112 ;  /* 0x0c00007249727389 */ /* 0x00006200000e0070 */
[----:B------:R-:W-:Y:S05]  /*bb70*/  RET.REL.NODEC R74 `(_ZN10layer_norm13ln_fwd_kernelINS_13Kernel_traitsIf13__nv_bfloat16S2_S2_fjLj6144ELj1ELj1ELj8ELj16ENS_18Kernel_traits_baseILj6144EfS2_S2_S2_fjLj256EEEEELb1ELb0ELb1ELb0EEEvNS_9FwdParamsE) ;  /* 0xffff44804a007950 */ /* 0x000fea0003c3ffff */
.L_x_5896:
        /* <DEDUP_REMOVED lines=16> */
.L_x_22130:


//--------------------- .text._ZN10layer_norm13ln_fwd_kernelINS_13Kernel_traitsIf13__nv_bfloat16S2_S2_fjLj6144ELj1ELj1ELj8ELj16ENS_18Kernel_traits_baseILj6144EfS2_S2_S2_fjLj256EEEEELb1ELb0ELb1ELb1EEEvNS_9FwdParamsE --------------------------
	.section	.text._ZN10layer_norm13ln_fwd_kernelINS_13Kernel_traitsIf13__nv_bfloat16S2_S2_fjLj6144ELj1ELj1ELj8ELj16ENS_18Kernel_traits_baseILj6144EfS2_S2_S2_fjLj256EEEEELb1ELb0ELb1ELb1EEEvNS_9FwdParamsE,"ax",@progbits
	.sectioninfo	@"SHI_REGISTERS=128"
	.align	128
        .global         _ZN10layer_norm13ln_fwd_kernelINS_13Kernel_traitsIf13__nv_bfloat16S2_S2_fjLj6144ELj1ELj1ELj8ELj16ENS_18Kernel_traits_baseILj6144EfS2_S2_S2_fjLj256EEEEELb1ELb0ELb1ELb1EEEvNS_9FwdParamsE
        .type           _ZN10layer_norm13ln_fwd_kernelINS_13Kernel_traitsIf13__nv_bfloat16S2_S2_fjLj6144ELj1ELj1ELj8ELj16ENS_18Kernel_traits_baseILj6144EfS2_S2_S2_fjLj256EEEEELb1ELb0ELb1ELb1EEEvNS_9FwdParamsE,@function
        .size           _ZN10layer_norm13ln_fwd_kernelINS_13Kernel_traitsIf13__nv_bfloat16S2_S2_fjLj6144ELj1ELj1ELj8ELj16ENS_18Kernel_traits_baseILj6144EfS2_S2_S2_fjLj256EEEEELb1ELb0ELb1ELb1EEEvNS_9FwdParamsE,(.L_x_22131 - _ZN10layer_norm13ln_fwd_kernelINS_13Kernel_traitsIf13__nv_bfloat16S2_S2_fjLj6144ELj1ELj1ELj8ELj16ENS_18Kernel_traits_baseILj6144EfS2_S2_S2_fjLj256EEEEELb1ELb0ELb1ELb1EEEvNS_9FwdParamsE)
        .other          _ZN10layer_norm13ln_fwd_kernelINS_13Kernel_traitsIf13__nv_bfloat16S2_S2_fjLj6144ELj1ELj1ELj8ELj16ENS_18Kernel_traits_baseILj6144EfS2_S2_S2_fjLj256EEEEELb1ELb0ELb1ELb1EEEvNS_9FwdParamsE,@"STO_CUDA_ENTRY STV_DEFAULT"
_ZN10layer_norm13ln_fwd_kernelINS_13Kernel_traitsIf13__nv_bfloat16S2_S2_fjLj6144ELj1ELj1ELj8ELj16ENS_18Kernel_traits_baseILj6144EfS2_S2_S2_fjLj256EEEEELb1ELb0ELb1ELb1EEEvNS_9FwdParamsE:
.text._ZN10layer_norm13ln_fwd_kernelINS_13Kernel_traitsIf13__nv_bfloat16S2_S2_fjLj6144ELj1ELj1ELj8ELj16ENS_18Kernel_traits_baseILj6144EfS2_S2_S2_fjLj256EEEEELb1ELb0ELb1ELb1EEEvNS_9FwdParamsE:
        /* <DEDUP_REMOVED lines=27> */
[----:B0-----:R-:W-:Y:S01]  /*01b0*/  IMAD R14, R86, c[0x0][0x0], R87 ;  /* 0x00000000560e7a24 */ /* 0x001fe200078e0257 */
[----:B------:R-:W-:-:S03]  /*01c0*/  LEA.HI R86, R87, R86, RZ, 0x18 ;  /* 0x0000005657567211 */ /* 0x000fc600078fc0ff */
[----:B------:R-:W-:Y:S01]  /*01d0*/  IMAD.WIDE.U32 R6, R14, -0x326172a9, RZ ;  /* 0xcd9e8d570e067825 */ /* 0x000fe200078e00ff */
[----:B--2---:R-:W0:Y:S08]  /*01e0*/  @P0 R2UR UR4, R2 ;  /* 0x00000000020403c2 */ /* 0x004e3000000e0000 */
[----:B------:R1:W2:Y:S01]  /*01f0*/  @P0 R2UR UR5, R3 ;  /* 0x00000000030503c2 */ /* 0x0002a200000e0000 */
[----:B---3--:R-:W-:-:S04]  /*0200*/  @P0 IADD3 R88, P1, R4, c[0x0][0x240], RZ ;  /* 0x0000900004580a10 */ /* 0x008fc80007f3e0ff */
[----:B------:R-:W-:Y:S02]  /*0210*/  @P0 IADD3.X R89, RZ, R5, RZ, P1, !PT ;  /* 0x00000005ff590210 */ /* 0x000fe40000ffe4ff */
[----:B------:R-:W-:Y:S02]  /*0220*/  ISETP.NE.U32.AND P0, PT, RZ, c[0x0][0x218], PT ;  /* 0x00008600ff007a0c */ /* 0x000fe40003f05070 */
[--C-:B------:R-:W-:Y:S02]  /*0230*/  SHF.R.U64 R13, R88, 0x2, R89.reuse ;  /* 0x00000002580d7819 */ /* 0x100fe40000001259 */
[----:B------:R-:W-:Y:S02]  /*0240*/  SHF.R.U32.HI R11, RZ, 0x2, R89 ;  /* 0x00000002ff0b7819 */ /* 0x000fe40000011659 */
[----:B------:R-:W-:Y:S01]  /*0250*/  ISETP.NE.AND.EX P0, PT, RZ, c[0x0][0x21c], PT, P0 ;  /* 0x00008700ff007a0c */ /* 0x000fe20003f05300 */
[----:B------:R-:W-:Y:S01]  /*0260*/  IMAD.WIDE.U32 R4, R13, -0x2daee0ad, RZ ;  /* 0xd2511f530d047825 */ /* 0x000fe200078e00ff */
[----:B0-----:R-:W-:Y:S01]  /*0270*/  LOP3.LUT R0, R7, UR4, R11, 0x96, !PT ;  /* 0x0000000407007c12 */ /* 0x001fe2000f8e960b */
[----:B------:R-:W-:-:S02]  /*0280*/  UIADD3 UR9, UR4, -0x61c88647, URZ ;  /* 0x9e3779b904097890 */ /* 0x000fc4000fffe03f */
[----:B------:R-:W-:Y:S02]  /*0290*/  UIADD3 UR11, UR4, 0x3c6ef372, URZ ;  /* 0x3c6ef372040b7890 */ /* 0x000fe4000fffe03f */
[----:B-1----:R-:W-:Y:S01]  /*02a0*/  IMAD.WIDE.U32 R2, R0, -0x2daee0ad, RZ ;  /* 0xd2511f5300027825 */ /* 0x002fe200078e00ff */
[----:B------:R-:W-:Y:S01]  /*02b0*/  UIADD3 UR13, UR4, -0x255992d5, URZ ;  /* 0xdaa66d2b040d7890 */ /* 0x000fe2000fffe03f */
[----:B--2---:R-:W-:Y:S01]  /*02c0*/  LOP3.LUT R8, R5, UR5, RZ, 0x3c, !PT ;  /* 0x0000000505087c12 */ /* 0x004fe2000f8e3cff */
[----:B------:R-:W-:Y:S01]  /*02d0*/  UIADD3 UR10, UR5, -0x4498517b, URZ ;  /* 0xbb67ae85050a7890 */ /* 0x000fe2000fffe03f */
[----:B------:R-:W-:Y:S01]  /*02e0*/  IMAD.SHL.U32 R0, R87, 0x20, RZ ;  /* 0x0000002057007824 */ /* 0x000fe200078e00ff */
[----:B------:R-:W-:Y:S02]  /*02f0*/  UIADD3 UR12, UR5, 0x76cf5d0a, URZ ;  /* 0x76cf5d0a050c7890 */ /* 0x000fe4000fffe03f */
        /* <DEDUP_REMOVED lines=17> */
[----:B------:R-:W-:Y:S01]  /*0410*/  UIADD3 UR23, UR4, -0xe443238, URZ ;  /* 0xf1bbcdc804177890 */ /* 0x000fe2000fffe03f */
[----:B------:R-:W-:Y:S01]  /*0420*/  IMAD.WIDE.U32 R8, R8, -0x326172a9, RZ ;  /* 0xcd9e8d5708087825 */ /* 0x000fe200078e00ff */
[----:B------:R-:W-:Y:S01]  /*0430*/  LOP3.LUT R7, R3, UR14, R4, 0x96, !PT ;  /* 0x0000000e03077c12 */ /* 0x000fe2000f8e9604 */
[----:B------:R-:W-:-:S02]  /*0440*/  UIADD3 UR21, UR4, 0x5384540f, URZ ;  /* 0x5384540f04157890 */ /* 0x000fc4000fffe03f */
        /* <DEDUP_REMOVED lines=17> */
[----:B------:R-:W-:Y:S02]  /*0560*/  IADD3 R4, P1, R0, c[0x0][0x218], RZ ;  /* 0x0000860000047a10 */ /* 0x000fe40007f3e0ff */
[----:B------:R-:W-:Y:S01]  /*0570*/  LOP3.LUT R6, R9, UR21, R6, 0x96, !PT ;  /* 0x0000001509067c12 */ /* 0x000fe2000f8e9606 */
[----:B------:R-:W-:-:S04]  /*0580*/  IMAD.HI.U32 R5, R7, -0x326172a9, RZ ;  /* 0xcd9e8d5707057827 */ /* 0x000fc800078e00ff */
[----:B------:R-:W-:Y:S01]  /*0590*/  IMAD.HI.U32 R3, R6, -0x2daee0ad, RZ ;  /* 0xd2511f5306037827 */ /* 0x000fe200078e00ff */
[----:B------:R-:W-:-:S03]  /*05a0*/  LOP3.LUT R8, R5, UR23, R8, 0x96, !PT ;  /* 0x0000001705087c12 */ /* 0x000fc6000f8e9608 */
[----:B------:R-:W-:Y:S01]  /*05b0*/  IMAD.X R5, RZ, RZ, c[0x0][0x21c], P1 ;  /* 0x00008700ff057624 */ /* 0x000fe200008e06ff */
[----:B------:R-:W-:Y:S02]  /*05c0*/  ISETP.GE.AND P1, PT, R86, c[0x0][0x164], PT ;  /* 0x0000590056007a0c */ /* 0x000fe40003f26270 */
[----:B------:R-:W-:Y:S02]  /*05d0*/  LOP3.LUT R12, R3, UR24, R2, 0x96, !PT ;  /* 0x00000018030c7c12 */ /* 0x000fe4000f8e9602 */
[----:B------:R0:W5:Y:S01]  /*05e0*/  @P0 LDG.E.128 R60, [R4.64] ;  /* 0x00000006043c0981 */ /* 0x000162000c1e1d00 */
[----:B------:R-:W-:-:S03]  /*05f0*/  IADD3 R2, P2, R0, c[0x0][0x1b0], RZ ;  /* 0x00006c0000027a10 */ /* 0x000fc60007f5e0ff */
[----:B------:R0:W5:Y:S02]  /*0600*/  @P0 LDG.E.128 R56, [R4.64+0x10] ;  /* 0x0000100604380981 */ /* 0x000164000c1e1d00 */
[----:B------:R-:W-:Y:S02]  /*0610*/  IMAD.X R3, RZ, RZ, c[0x0][0x1b4], P2 ;  /* 0x00006d00ff037624 */ /* 0x000fe400010e06ff */
        /* <DEDUP_REMOVED lines=11> */
[----:B------:R-:W-:Y:S01]  /*06d0*/  UIADD3 UR25, UR4, -0x700cb87f, URZ ;  /* 0x8ff3478104197890 */ /* 0x000fe2000fffe03f */
[----:B------:R-:W-:Y:S01]  /*06e0*/  IMAD R15, R6, -0x2daee0ad, RZ ;  /* 0xd2511f53060f7824 */ /* 0x000fe200078e02ff */
[----:B------:R-:W-:Y:S01]  /*06f0*/  UIADD3 UR26, UR5, -0x695add53, URZ ;  /* 0x96a522ad051a7890 */ /* 0x000fe2000fffe03f */
[----:B------:R-:W-:Y:S01]  /*0700*/  IMAD R0, R7, -0x326172a9, RZ ;  /* 0xcd9e8d5707007824 */ /* 0x000fe200078e02ff */
[----:B------:R-:W-:Y:S01]  /*0710*/  LOP3.LUT R88, R88, 0x3, RZ, 0xc0, !PT ;  /* 0x0000000358587812 */ /* 0x000fe200078ec0ff */
[----:B------:R-:W-:Y:S01]  /*0720*/  IMAD.HI.U32 R85, R12, -0x326172a9, RZ ;  /* 0xcd9e8d570c557827 */ /* 0x000fe200078e00ff */
[----:B------:R-:W-:-:S03]  /*0730*/  ULDC.U8 UR8, c[0x0][0x1f0] ;  /* 0x00007c0000087ab9 */ /* 0x000fc60000000000 */
[----:B0-----:R-:W-:Y:S01]  /*0740*/  IMAD.WIDE.U32 R4, R8, -0x2daee0ad, RZ ;  /* 0xd2511f5308047825 */ /* 0x001fe200078e00ff */
[----:B------:R-:W-:-:S03]  /*0750*/  LOP3.LUT R85, R85, UR25, R0, 0x96, !PT ;  /* 0x0000001955557c12 */ /* 0x000fc6000f8e9600 */
[----:B------:R-:W-:Y:S01]  /*0760*/  IMAD.MOV.U32 R9, RZ, RZ, 0x1 ;  /* 0x00000001ff097424 */ /* 0x000fe200078e00ff */
[----:B------:R-:W-:Y:S01]  /*0770*/  LOP3.LUT R15, R5, UR26, R15, 0x96, !PT ;  /* 0x0000001a050f7c12 */ /* 0x000fe2000f8e960f */
[----:B------:R-:W-:Y:S01]  /*0780*/  IMAD R12, R12, -0x326172a9, RZ ;  /* 0xcd9e8d570c0c7824 */ /* 0x000fe200078e02ff */
[----:B------:R-:W-:Y:S01]  /*0790*/  MOV R84, R4 ;  /* 0x0000000400547202 */ /* 0x000fe20000000f00 */
[----:B-1----:R-:W-:Y:S02]  /*07a0*/  IMAD.MOV.U32 R10, RZ, RZ, RZ ;  /* 0x000000ffff0a7224 */ /* 0x002fe400078e00ff */
.L_x_6148:
[----:B------:R-:W-:-:S04]  /*07b0*/  IMAD.MOV.U32 R91, RZ, RZ, 0x4 ;  /* 0x00000004ff5b7424 */ /* 0x000fc800078e00ff */
[----:B------:R-:W-:-:S05]  /*07c0*/  IMAD.WIDE R72, R86, R91, c[0x0][0x1d0] ;  /* 0x0000740056487625 */ /* 0x000fca00078e025b */
[----:B------:R0:W2:Y:S01]  /*07d0*/  LDG.E R78, [R72.64] ;  /* 0x00000006484e7981 */ /* 0x0000a2000c1e1900 */
[----:B------:R-:W-:Y:S01]  /*07e0*/  ISETP.NE.U32.AND P0, PT, RZ, c[0x0][0x180], PT ;  /* 0x00006000ff007a0c */ /* 0x000fe20003f05070 */
[C---:B------:R-:W-:Y:S01]  /*07f0*/  IMAD R74, R86.reuse, c[0x0][0x168], RZ ;  /* 0x00005a00564a7a24 */ /* 0x040fe200078e02ff */
[----:B------:R-:W-:Y:S01]  /*0800*/  HFMA2.MMA R96, -RZ, RZ, 0, 0 ;  /* 0x00000000ff607435 */ /* 0x000fe200000001ff */
        /* <DEDUP_REMOVED lines=29> */
.L_x_5898:
        /* <DEDUP_REMOVED lines=12> */
.L_x_5901:
[----:B------:R-:W-:Y:S02]  /*0aa0*/  IMAD.MOV.U32 R8, RZ, RZ, R12 ;  /* 0x000000ffff087224 */ /* 0x000fe400078e000c */
.L_x_5902:
[----:B------:R-:W-:Y:S05]  /*0ab0*/  BSYNC B1 ;  /* 0x0000000000017941 */ /* 0x000fea0003800000 */
.L_x_5900:
        /* <DEDUP_REMOVED lines=16> */
.L_x_5906:
[----:B------:R-:W-:Y:S05]  /*0bc0*/  BSYNC B2 ;  /* 0x0000000000027941 */ /* 0x000fea0003800000 */
.L_x_5905:
        /* <DEDUP_REMOVED lines=44> */
.L_x_5904:
[----:B------:R-:W-:Y:S05]  /*0e90*/  BSYNC B1 ;  /* 0x0000000000017941 */ /* 0x000fea0003800000 */
.L_x_5903:
        /* <DEDUP_REMOVED lines=10> */
[--C-:B------:R-:W-:Y:S01]  /*0f40*/  @P0 FADD.FTZ R83, R83, R8.reuse ;  /* 0x0000000853530221 */ /* 0x100fe20000010000 */
[----:B------:R-:W-:Y:S02]  /*0f50*/  PRMT R8, R73, 0x7610, R8 ;  /* 0x0000761049087816 */ /* 0x000fe40000000008 */
.L_x_5899:
[----:B------:R-:W-:Y:S05]  /*0f60*/  BSYNC B0 ;  /* 0x0000000000007941 */ /* 0x000fea0003800000 */
.L_x_5897:
        /* <DEDUP_REMOVED lines=8> */
.L_x_5908:
        /* <DEDUP_REMOVED lines=12> */
.L_x_5911:
[----:B------:R-:W-:Y:S02]  /*10b0*/  IMAD.MOV.U32 R7, RZ, RZ, R12 ;  /* 0x000000ffff077224 */ /* 0x000fe400078e000c */
.L_x_5912:
[----:B------:R-:W-:Y:S05]  /*10c0*/  BSYNC B1 ;  /* 0x0000000000017941 */ /* 0x000fea0003800000 */
.L_x_5910:
        /* <DEDUP_REMOVED lines=16> */
.L_x_5916:
[----:B------:R-:W-:Y:S05]  /*11d0*/  BSYNC B2 ;  /* 0x0000000000027941 */ /* 0x000fea0003800000 */
.L_x_5915:
        /* <DEDUP_REMOVED lines=44> */
.L_x_5914:
[----:B------:R-:W-:Y:S05]  /*14a0*/  BSYNC B1 ;  /* 0x0000000000017941 */ /* 0x000fea0003800000 */
.L_x_5913:
        /* <DEDUP_REMOVED lines=12> */
.L_x_5909:
[----:B------:R-:W-:Y:S05]  /*1570*/  BSYNC B0 ;  /* 0x0000000000007941 */ /* 0x000fea0003800000 */
.L_x_5907:
        /* <DEDUP_REMOVED lines=8> */
.L_x_5918:
        /* <DEDUP_REMOVED lines=12> */
.L_x_5921:
[----:B------:R-:W-:Y:S02]  /*16c0*/  IMAD.MOV.U32 R6, RZ, RZ, R12 ;  /* 0x000000ffff067224 */ /* 0x000fe400078e000c */
.L_x_5922:
[----:B------:R-:W-:Y:S05]  /*16d0*/  BSYNC B1 ;  /* 0x0000000000017941 */ /* 0x000fea0003800000 */
.L_x_5920:
        /* <DEDUP_REMOVED lines=16> */
.L_x_5926:
[----:B------:R-:W-:Y:S05]  /*17e0*/  BSYNC B2 ;  /* 0x0000000000027941 */ /* 0x000fea0003800000 */
.L_x_5925:
        /* <DEDUP_REMOVED lines=44> */
.L_x_5924:
[----:B------:R-:W-:Y:S05]  /*1ab0*/  BSYNC B1 ;  /* 0x0000000000017941 */ /* 0x000fea0003800000 */
.L_x_5923:
        /* <DEDUP_REMOVED lines=12> */
.L_x_5919:
[----:B------:R-:W-:Y:S05]  /*1b80*/  BSYNC B0 ;  /* 0x0000000000007941 */ /* 0x000fea0003800000 */
.L_x_5917:
        /* <DEDUP_REMOVED lines=8> */
.L_x_5928:
        /* <DEDUP_REMOVED lines=12> */
.L_x_5931:
[----:B------:R-:W-:Y:S02]  /*1cd0*/  IMAD.MOV.U32 R5, RZ, RZ, R12 ;  /* 0x000000ffff057224 */ /* 0x000fe400078e000c */
.L_x_5932:
[----:B------:R-:W-:Y:S05]  /*1ce0*/  BSYNC B1 ;  /* 0x0000000000017941 */ /* 0x000fea0003800000 */
.L_x_5930:
        /* <DEDUP_REMOVED lines=16> */
.L_x_5936:
[----:B------:R-:W-:Y:S05]  /*1df0*/  BSYNC B2 ;  /* 0x0000000000027941 */ /* 0x000fea0003800000 */
.L_x_5935:
        /* <DEDUP_REMOVED lines=44> */
.L_x_5934:
[----:B------:R-:W-:Y:S05]  /*20c0*/  BSYNC B1 ;  /* 0x0000000000017941 */ /* 0x000fea0003800000 */
.L_x_5933:
        /* <DEDUP_REMOVED lines=12> */
.L_x_5929:
[----:B------:R-:W-:Y:S05]  /*2190*/  BSYNC B0 ;  /* 0x0000000000007941 */ /* 0x000fea0003800000 */
.L_x_5927:
        /* <DEDUP_REMOVED lines=8> */
.L_x_5938:
        /* <DEDUP_REMOVED lines=12> */
.L_x_5941:
[----:B------:R-:W-:Y:S02]  /*22e0*/  IMAD.MOV.U32 R4, RZ, RZ, R12 ;  /* 0x000000ffff047224 */ /* 0x000fe400078e000c */
.L_x_5942:
[----:B------:R-:W-:Y:S05]  /*22f0*/  BSYNC B1 ;  /* 0x0000000000017941 */ /* 0x000fea0003800000 */
.L_x_5940:
        /* <DEDUP_REMOVED lines=16> */
.L_x_5946:
[----:B------:R-:W-:Y:S05]  /*2400*/  BSYNC B2 ;  /* 0x0000000000027941 */ /* 0x000fea0003800000 */
.L_x_5945:
        /* <DEDUP_REMOVED lines=44> */
.L_x_5944:
[----:B------:R-:W-:Y:S05]  /*26d0*/  BSYNC B1 ;  /* 0x0000000000017941 */ /* 0x000fea0003800000 */
.L_x_5943:
        /* <DEDUP_REMOVED lines=12> */
.L_x_5939:
[----:B------:R-:W-:Y:S05]  /*27a0*/  BSYNC B0 ;  /* 0x0000000000007941 */ /* 0x000fea0003800000 */
.L_x_5937:
        /* <DEDUP_REMOVED lines=8> */
.L_x_5948:
        /* <DEDUP_REMOVED lines=12> */
.L_x_5951:
[----:B------:R-:W-:Y:S02]  /*28f0*/  IMAD.MOV.U32 R3, RZ, RZ, R12 ;  /* 0x000000ffff037224 */ /* 0x000fe400078e000c */
.L_x_5952:
[----:B------:R-:W-:Y:S05]  /*2900*/  BSYNC B1 ;  /* 0x0000000000017941 */ /* 0x000fea0003800000 */
.L_x_5950:
        /* <DEDUP_REMOVED lines=16> */
.L_x_5956:
[----:B------:R-:W-:Y:S05]  /*2a10*/  BSYNC B2 ;  /* 0x0000000000027941 */ /* 0x000fea0003800000 */
.L_x_5955:
        /* <DEDUP_REMOVED lines=44> */
.L_x_5954:
[----:B------:R-:W-:Y:S05]  /*2ce0*/  BSYNC B1 ;  /* 0x0000000000017941 */ /* 0x000fea0003800000 */
.L_x_5953:
        /* <DEDUP_REMOVED lines=12> */
.L_x_5949:
[----:B------:R-:W-:Y:S05]  /*2db0*/  BSYNC B0 ;  /* 0x0000000000007941 */ /* 0x000fea0003800000 */
.L_x_5947:
        /* <DEDUP_REMOVED lines=8> */
.L_x_5958:
        /* <DEDUP_REMOVED lines=12> */
.L_x_5961:
[----:B------:R-:W-:Y:S02]  /*2f00*/  IMAD.MOV.U32 R2, RZ, RZ, R12 ;  /* 0x000000ffff027224 */ /* 0x000fe400078e000c */
.L_x_5962:
[----:B------:R-:W-:Y:S05]  /*2f10*/  BSYNC B1 ;  /* 0x0000000000017941 */ /* 0x000fea0003800000 */
.L_x_5960:
        /* <DEDUP_REMOVED lines=16> */
.L_x_5966:
[----:B------:R-:W-:Y:S05]  /*3020*/  BSYNC B2 ;  /* 0x0000000000027941 */ /* 0x000fea0003800000 */
.L_x_5965:
        /* <DEDUP_REMOVED lines=44> */
.L_x_5964:
[----:B------:R-:W-:Y:S05]  /*32f0*/  BSYNC B1 ;  /* 0x0000000000017941 */ /* 0x000fea0003800000 */
.L_x_5963:
        /* <DEDUP_REMOVED lines=12> */
.L_x_5959:
[----:B------:R-:W-:Y:S05]  /*33c0*/  BSYNC B0 ;  /* 0x0000000000007941 */ /* 0x000fea0003800000 */
.L_x_5957:
        /* <DEDUP_REMOVED lines=8> */
.L_x_5968:
        /* <DEDUP_REMOVED lines=12> */
.L_x_5971:
[----:B------:R-:W-:Y:S02]  /*3510*/  IMAD.MOV.U32 R0, RZ, RZ, R12 ;  /* 0x000000ffff007224 */ /* 0x000fe400078e000c */
.L_x_5972:
[----:B------:R-:W-:Y:S05]  /*3520*/  BSYNC B1 ;  /* 0x0000000000017941 */ /* 0x000fea0003800000 */
.L_x_5970:
        /* <DEDUP_REMOVED lines=16> */
.L_x_5976:
[----:B------:R-:W-:Y:S05]  /*3630*/  BSYNC B2 ;  /* 0x0000000000027941 */ /* 0x000fea0003800000 */
.L_x_5975:
        /* <DEDUP_REMOVED lines=44> */
.L_x_5974:
[----:B------:R-:W-:Y:S05]  /*3900*/  BSYNC B1 ;  /* 0x0000000000017941 */ /* 0x000fea0003800000 */
.L_x_5973:
        /* <DEDUP_REMOVED lines=12> */
.L_x_5969:
[----:B------:R-:W-:Y:S05]  /*39d0*/  BSYNC B0 ;  /* 0x0000000000007941 */ /* 0x000fea0003800000 */
.L_x_5967:
[----:B------:R-:W-:Y:S01]  /*39e0*/  IMAD.MOV.U32 R123, RZ, RZ, 0x10 ;  /* 0x00000010ff7b7424 */ /* 0x000fe200078e00ff */
[----:B------:R-:W-:Y:S01]  /*39f0*/  F2FP.BF16.PACK_AB R75, R76, R77 ;  /* 0x0000004d4c4b723e */ /* 0x000fe200000010ff */
[----:B------:R-:W-:Y:S01]  /*3a00*/  BSSY B0, `(.L_x_5977) ;  /* 0x000001f000007945 */ /* 0x000fe20003800000 */
[----:B------:R-:W-:Y:S01]  /*3a10*/  F2FP.BF16.PACK_AB R74, R78, R79 ;  /* 0x0000004f4e4a723e */ /* 0x000fe200000010ff */
[----:B------:R-:W-:Y:S01]  /*3a20*/  IMAD.WIDE.U32 R100, R98, R123, c[0x0][0x188] ;  /* 0x0000620062647625 */ /* 0x000fe200078e007b */
        /* <DEDUP_REMOVED lines=28> */
.L_x_5978:
[----:B------:R-:W-:Y:S05]  /*3bf0*/  BSYNC B0 ;  /* 0x0000000000007941 */ /* 0x000fea0003800000 */
.L_x_5977:
        /* <DEDUP_REMOVED lines=10> */
.L_x_5980:
        /* <DEDUP_REMOVED lines=12> */
.L_x_5983:
[----:B------:R-:W-:Y:S02]  /*3d60*/  MOV R8, R12 ;  /* 0x0000000c00087202 */ /* 0x000fe40000000f00 */
.L_x_5984:
[----:B------:R-:W-:Y:S05]  /*3d70*/  BSYNC B1 ;  /* 0x0000000000017941 */ /* 0x000fea0003800000 */
.L_x_5982:
        /* <DEDUP_REMOVED lines=16> */
.L_x_5988:
[----:B------:R-:W-:Y:S05]  /*3e80*/  BSYNC B2 ;  /* 0x0000000000027941 */ /* 0x000fea0003800000 */
.L_x_5987:
        /* <DEDUP_REMOVED lines=39> */
[----:B------:R-:W-:Y:S02]  /*4100*/  MOV R12, R84 ;  /* 0x00000054000c7202 */ /* 0x000fe40000000f00 */
[----:B------:R-:W-:Y:S01]  /*4110*/  LOP3.LUT R85, R85, UR25, R94, 0x96, !PT ;  /* 0x0000001955557c12 */ /* 0x000fe2000f8e965e */
[----:B------:R-:W-:Y:S01]  /*4120*/  IMAD.MOV.U32 R84, RZ, RZ, R74 ;  /* 0x000000ffff547224 */ /* 0x000fe200078e004a */
[----:B------:R-:W-:Y:S01]  /*4130*/  LOP3.LUT R15, R75, UR26, R72, 0x96, !PT ;  /* 0x0000001a4b0f7c12 */ /* 0x000fe2000f8e9648 */
[----:B------:R-:W-:Y:S02]  /*4140*/  IMAD.MOV.U32 R72, RZ, RZ, RZ ;  /* 0x000000ffff487224 */ /* 0x000fe400078e00ff */
.L_x_5986:
[----:B------:R-:W-:Y:S05]  /*4150*/  BSYNC B1 ;  /* 0x0000000000017941 */ /* 0x000fea0003800000 */
.L_x_5985:
        /* <DEDUP_REMOVED lines=12> */
.L_x_5981:
[----:B------:R-:W-:Y:S05]  /*4220*/  BSYNC B0 ;  /* 0x0000000000007941 */ /* 0x000fea0003800000 */
.L_x_5979:
        /* <DEDUP_REMOVED lines=8> */
.L_x_5990:
        /* <DEDUP_REMOVED lines=12> */
.L_x_5993:
[----:B------:R-:W-:Y:S02]  /*4370*/  IMAD.MOV.U32 R7, RZ, RZ, R12 ;  /* 0x000000ffff077224 */ /* 0x000fe400078e000c */
.L_x_5994:
[----:B------:R-:W-:Y:S05]  /*4380*/  BSYNC B1 ;  /* 0x0000000000017941 */ /* 0x000fea0003800000 */
.L_x_5992:
        /* <DEDUP_REMOVED lines=16> */
.L_x_5998:
[----:B------:R-:W-:Y:S05]  /*4490*/  BSYNC B2 ;  /* 0x0000000000027941 */ /* 0x000fea0003800000 */
.L_x_5997:
        /* <DEDUP_REMOVED lines=11> */
[----:B-1----:R-:W-:-:S05]  /*4550*/  IMAD.WIDE.U32 R92, R15, -0x326172a9, RZ ;  /* 0xcd9e8d570f5c7825 */ /* 0x002fca00078e00ff */
        /* <DEDUP_REMOVED lines=32> */
.L_x_5996:
[----:B------:R-:W-:Y:S05]  /*4760*/  BSYNC B1 ;  /* 0x0000000000017941 */ /* 0x000fea0003800000 */
.L_x_5995:
        /* <DEDUP_REMOVED lines=12> */
.L_x_5991:
[----:B------:R-:W-:Y:S05]  /*4830*/  BSYNC B0 ;  /* 0x0000000000007941 */ /* 0x000fea0003800000 */
.L_x_5989:
        /* <DEDUP_REMOVED lines=8> */
.L_x_6000:
        /* <DEDUP_REMOVED lines=12> */
.L_x_6003:
[----:B------:R-:W-:Y:S02]  /*4980*/  MOV R6, R12 ;  /* 0x0000000c00067202 */ /* 0x000fe40000000f00 */
.L_x_6004:
[----:B------:R-:W-:Y:S05]  /*4990*/  BSYNC B1 ;  /* 0x0000000000017941 */ /* 0x000fea0003800000 */
.L_x_6002:
        /* <DEDUP_REMOVED lines=16> */
.L_x_6008:
[----:B------:R-:W-:Y:S05]  /*4aa0*/  BSYNC B2 ;  /* 0x0000000000027941 */ /* 0x000fea0003800000 */
.L_x_6007:
        /* <DEDUP_REMOVED lines=8> */
[----:B-1----:R-:W-:Y:S01]  /*4b30*/  IMAD.WIDE.U32 R92, R75, -0x2daee0ad, RZ ;  /* 0xd2511f534b5c7825 */ /* 0x002fe200078e00ff */
        /* <DEDUP_REMOVED lines=35> */
.L_x_6006:
[----:B------:R-:W-:Y:S05]  /*4d70*/  BSYNC B1 ;  /* 0x0000000000017941 */ /* 0x000fea0003800000 */
.L_x_6005:
        /* <DEDUP_REMOVED lines=12> */
.L_x_6001:
[----:B------:R-:W-:Y:S05]  /*4e40*/  BSYNC B0 ;  /* 0x0000000000007941 */ /* 0x000fea0003800000 */
.L_x_5999:
        /* <DEDUP_REMOVED lines=8> */
.L_x_6010:
        /* <DEDUP_REMOVED lines=12> */
.L_x_6013:
[----:B------:R-:W-:Y:S02]  /*4f90*/  IMAD.MOV.U32 R5, RZ, RZ, R12 ;  /* 0x000000ffff057224 */ /* 0x000fe400078e000c */
.L_x_6014:
[----:B------:R-:W-:Y:S05]  /*4fa0*/  BSYNC B1 ;  /* 0x0000000000017941 */ /* 0x000fea0003800000 */
.L_x_6012:
        /* <DEDUP_REMOVED lines=16> */
.L_x_6018:
[----:B------:R-:W-:Y:S05]  /*50b0*/  BSYNC B2 ;  /* 0x0000000000027941 */ /* 0x000fea0003800000 */
.L_x_6017:
        /* <DEDUP_REMOVED lines=44> */
.L_x_6016:
[----:B------:R-:W-:Y:S05]  /*5380*/  BSYNC B1 ;  /* 0x0000000000017941 */ /* 0x000fea0003800000 */
.L_x_6015:
        /* <DEDUP_REMOVED lines=12> */
.L_x_6011:
[----:B------:R-:W-:Y:S05]  /*5450*/  BSYNC B0 ;  /* 0x0000000000007941 */ /* 0x000fea0003800000 */
.L_x_6009:
        /* <DEDUP_REMOVED lines=8> */
.L_x_6020:
        /* <DEDUP_REMOVED lines=12> */
.L_x_6023:
[----:B------:R-:W-:Y:S02]  /*55a0*/  IMAD.MOV.U32 R4, RZ, RZ, R12 ;  /* 0x000000ffff047224 */ /* 0x000fe400078e000c */
.L_x_6024:
[----:B------:R-:W-:Y:S05]  /*55b0*/  BSYNC B1 ;  /* 0x0000000000017941 */ /* 0x000fea0003800000 */
.L_x_6022:
        /* <DEDUP_REMOVED lines=16> */
.L_x_6028:
[----:B------:R-:W-:Y:S05]  /*56c0*/  BSYNC B2 ;  /* 0x0000000000027941 */ /* 0x000fea0003800000 */
.L_x_6027:
        /* <DEDUP_REMOVED lines=44> */
.L_x_6026:
[----:B------:R-:W-:Y:S05]  /*5990*/  BSYNC B1 ;  /* 0x0000000000017941 */ /* 0x000fea0003800000 */
.L_x_6025:
        /* <DEDUP_REMOVED lines=12> */
.L_x_6021:
[----:B------:R-:W-:Y:S05]  /*5a60*/  BSYNC B0 ;  /* 0x0000000000007941 */ /* 0x000fea0003800000 */
.L_x_6019:
        /* <DEDUP_REMOVED lines=8> */
.L_x_6030:
        /* <DEDUP_REMOVED lines=12> */
.L_x_6033:
[----:B------:R-:W-:Y:S02]  /*5bb0*/  IMAD.MOV.U32 R3, RZ, RZ, R12 ;  /* 0x000000ffff037224 */ /* 0x000fe400078e000c */
.L_x_6034:
[----:B------:R-:W-:Y:S05]  /*5bc0*/  BSYNC B1 ;  /* 0x0000000000017941 */ /* 0x000fea0003800000 */
.L_x_6032:
        /* <DEDUP_REMOVED lines=16> */
.L_x_6038:
[----:B------:R-:W-:Y:S05]  /*5cd0*/  BSYNC B2 ;  /* 0x0000000000027941 */ /* 0x000fea0003800000 */
.L_x_6037:
        /* <DEDUP_REMOVED lines=44> */
.L_x_6036:
[----:B------:R-:W-:Y:S05]  /*5fa0*/  BSYNC B1 ;  /* 0x0000000000017941 */ /* 0x000fea0003800000 */
.L_x_6035:
[----:B------:R-:W0:Y:S01]  /*5fb0*/  I2F.U32 R3, R3 ;  /* 0x0000000300037306 */ /* 0x000e220000201000 */
[----:B-----5:R-:W-:Y:S01]  /*5fc0*/  PRMT R74, RZ, 0x7610, R70 ;  /* 0x00007610ff4a7816 */ /* 0x020fe20000000046 */
[----:B------:R-:W-:-:S04]  /*5fd0*/  IMAD.MOV.U32 R72, RZ, RZ, 0x2f800000 ;  /* 0x2f800000ff487424 */ /* 0x000fc800078e00ff */
[----:B------:R-:W-:-:S04]  /*5fe0*/  FMUL.FTZ R74, R74, c[0x0][0x1ec] ;  /* 0x00007b004a4a7a20 */ /* 0x000fc80000410000 */
[----:B------:R-:W-:Y:S02]  /*5ff0*/  FMUL.FTZ R74, R74, c[0x0][0x1e8] ;  /* 0x00007a004a4a7a20 */ /* 0x000fe40000410000 */
[----:B0-----:R-:W-:-:S05]  /*6000*/  FFMA.FTZ R72, R3, R72, 1.1641532182693481445e-10 ;  /* 0x2f00000003487423 */ /* 0x001fca0000010048 */
[----:B------:R-:W-:-:S04]  /*6010*/  FSETP.GTU.FTZ.AND P3, PT, R72, c[0x0][0x1e4], PT ;  /* 0x0000790048007a0b */ /* 0x000fc80003f7c000 */
[----:B-1----:R-:W-:Y:S02]  /*6020*/  FSEL R95, R74, RZ, !P3 ;  /* 0x000000ff4a5f7208 */ /* 0x002fe40005800000 */
[----:B------:R-:W-:Y:S02]  /*6030*/  @P0 PRMT R74, RZ, 0x7610, R66 ;  /* 0x00007610ff4a0816 */ /* 0x000fe40000000042 */
[----:B------:R-:W-:-:S03]  /*6040*/  SEL R72, RZ, 0x1, P3 ;  /* 0x00000001ff487807 */ /* 0x000fc60001800000 */
[----:B------:R-:W-:Y:S01]  /*6050*/  @P0 FADD.FTZ R95, R74, R95 ;  /* 0x0000005f4a5f0221 */ /* 0x000fe20000010000 */
[----:B------:R-:W-:Y:S02]  /*6060*/  PRMT R3, R72, 0x7610, R3 ;  /* 0x0000761048037816 */ /* 0x000fe40000000003 */
.L_x_6031:
[----:B------:R-:W-:Y:S05]  /*6070*/  BSYNC B0 ;  /* 0x0000000000007941 */ /* 0x000fea0003800000 */
.L_x_6029:
        /* <DEDUP_REMOVED lines=8> */
.L_x_6040:
        /* <DEDUP_REMOVED lines=12> */
.L_x_6043:
[----:B------:R-:W-:Y:S02]  /*61c0*/  MOV R2, R12 ;  /* 0x0000000c00027202 */ /* 0x000fe40000000f00 */
.L_x_6044:
[----:B------:R-:W-:Y:S05]  /*61d0*/  BSYNC B1 ;  /* 0x0000000000017941 */ /* 0x000fea0003800000 */
.L_x_6042:
        /* <DEDUP_REMOVED lines=16> */
.L_x_6048:
[----:B------:R-:W-:Y:S05]  /*62e0*/  BSYNC B2 ;  /* 0x0000000000027941 */ /* 0x000fea0003800000 */
.L_x_6047:
        /* <DEDUP_REMOVED lines=44> */
.L_x_6046:
[----:B------:R-:W-:Y:S05]  /*65b0*/  BSYNC B1 ;  /* 0x0000000000017941 */ /* 0x000fea0003800000 */
.L_x_6045:
        /* <DEDUP_REMOVED lines=12> */
.L_x_6041:
[----:B------:R-:W-:Y:S05]  /*6680*/  BSYNC B0 ;  /* 0x0000000000007941 */ /* 0x000fea0003800000 */
.L_x_6039:
        /* <DEDUP_REMOVED lines=8> */
.L_x_6050:
        /* <DEDUP_REMOVED lines=12> */
.L_x_6053:
[----:B------:R-:W-:Y:S02]  /*67d0*/  IMAD.MOV.U32 R0, RZ, RZ, R12 ;  /* 0x000000ffff007224 */ /* 0x000fe400078e000c */
.L_x_6054:
[----:B------:R-:W-:Y:S05]  /*67e0*/  BSYNC B1 ;  /* 0x0000000000017941 */ /* 0x000fea0003800000 */
.L_x_6052:
        /* <DEDUP_REMOVED lines=16> */
.L_x_6058:
[----:B------:R-:W-:Y:S05]  /*68f0*/  BSYNC B2 ;  /* 0x0000000000027941 */ /* 0x000fea0003800000 */
.L_x_6057:
        /* <DEDUP_REMOVED lines=43> */
[----:B------:R-:W-:Y:S02]  /*6bb0*/  LOP3.LUT R15, R73, UR26, R74, 0x96, !PT ;  /* 0x0000001a490f7c12 */ /* 0x000fe4000f8e964a */
.L_x_6056:
[----:B------:R-:W-:Y:S05]  /*6bc0*/  BSYNC B1 ;  /* 0x0000000000017941 */ /* 0x000fea0003800000 */
.L_x_6055:
        /* <DEDUP_REMOVED lines=12> */
.L_x_6051:
[----:B------:R-:W-:Y:S05]  /*6c90*/  BSYNC B0 ;  /* 0x0000000000007941 */ /* 0x000fea0003800000 */
.L_x_6049:
        /* <DEDUP_REMOVED lines=32> */
.L_x_6060:
[----:B------:R-:W-:Y:S05]  /*6ea0*/  BSYNC B0 ;  /* 0x0000000000007941 */ /* 0x000fea0003800000 */
.L_x_6059:
        /* <DEDUP_REMOVED lines=10> */
.L_x_6062:
        /* <DEDUP_REMOVED lines=12> */
.L_x_6065:
[----:B------:R-:W-:Y:S02]  /*7010*/  MOV R8, R12 ;  /* 0x0000000c00087202 */ /* 0x000fe40000000f00 */
.L_x_6066:
[----:B------:R-:W-:Y:S05]  /*7020*/  BSYNC B1 ;  /* 0x0000000000017941 */ /* 0x000fea0003800000 */
.L_x_6064:
        /* <DEDUP_REMOVED lines=16> */
.L_x_6070:
[----:B------:R-:W-:Y:S05]  /*7130*/  BSYNC B2 ;  /* 0x0000000000027941 */ /* 0x000fea0003800000 */
.L_x_6069:
        /* <DEDUP_REMOVED lines=44> */
.L_x_6068:
[----:B------:R-:W-:Y:S05]  /*7400*/  BSYNC B1 ;  /* 0x0000000000017941 */ /* 0x000fea0003800000 */
.L_x_6067:
        /* <DEDUP_REMOVED lines=12> */
.L_x_6063:
[----:B------:R-:W-:Y:S05]  /*74d0*/  BSYNC B0 ;  /* 0x0000000000007941 */ /* 0x000fea0003800000 */
.L_x_6061:
        /* <DEDUP_REMOVED lines=8> */
.L_x_6072:
        /* <DEDUP_REMOVED lines=12> */
.L_x_6075:
[----:B------:R-:W-:Y:S02]  /*7620*/  IMAD.MOV.U32 R7, RZ, RZ, R12 ;  /* 0x000000ffff077224 */ /* 0x000fe400078e000c */
.L_x_6076:
[----:B------:R-:W-:Y:S05]  /*7630*/  BSYNC B1 ;  /* 0x0000000000017941 */ /* 0x000fea0003800000 */
.L_x_6074:
        /* <DEDUP_REMOVED lines=16> */
.L_x_6080:
[----:B------:R-:W-:Y:S05]  /*7740*/  BSYNC B2 ;  /* 0x0000000000027941 */ /* 0x000fea0003800000 */
.L_x_6079:
        /* <DEDUP_REMOVED lines=44> */
.L_x_6078:
[----:B------:R-:W-:Y:S05]  /*7a10*/  BSYNC B1 ;  /* 0x0000000000017941 */ /* 0x000fea0003800000 */
.L_x_6077:
        /* <DEDUP_REMOVED lines=12> */
.L_x_6073:
[----:B------:R-:W-:Y:S05]  /*7ae0*/  BSYNC B0 ;  /* 0x0000000000007941 */ /* 0x000fea0003800000 */
.L_x_6071:
        /* <DEDUP_REMOVED lines=8> */
.L_x_6082:
        /* <DEDUP_REMOVED lines=12> */
.L_x_6085:
[----:B------:R-:W-:Y:S02]  /*7c30*/  IMAD.MOV.U32 R6, RZ, RZ, R12 ;  /* 0x000000ffff067224 */ /* 0x000fe400078e000c */
.L_x_6086:
[----:B------:R-:W-:Y:S05]  /*7c40*/  BSYNC B1 ;  /* 0x0000000000017941 */ /* 0x000fea0003800000 */
.L_x_6084:
        /* <DEDUP_REMOVED lines=16> */
.L_x_6090:
[----:B------:R-:W-:Y:S05]  /*7d50*/  BSYNC B2 ;  /* 0x0000000000027941 */ /* 0x000fea0003800000 */
.L_x_6089:
        /* <DEDUP_REMOVED lines=44> */
.L_x_6088:
[----:B------:R-:W-:Y:S05]  /*8020*/  BSYNC B1 ;  /* 0x0000000000017941 */ /* 0x000fea0003800000 */
.L_x_6087:
        /* <DEDUP_REMOVED lines=12> */
.L_x_6083:
[----:B------:R-:W-:Y:S05]  /*80f0*/  BSYNC B0 ;  /* 0x0000000000007941 */ /* 0x000fea0003800000 */
.L_x_6081:
        /* <DEDUP_REMOVED lines=8> */
.L_x_6092:
        /* <DEDUP_REMOVED lines=12> */
.L_x_6095:
[----:B------:R-:W-:Y:S02]  /*8240*/  MOV R5, R12 ;  /* 0x0000000c00057202 */ /* 0x000fe40000000f00 */
.L_x_6096:
[----:B------:R-:W-:Y:S05]  /*8250*/  BSYNC B1 ;  /* 0x0000000000017941 */ /* 0x000fea0003800000 */
.L_x_6094:
        /* <DEDUP_REMOVED lines=16> */
.L_x_6100:
[----:B------:R-:W-:Y:S05]  /*8360*/  BSYNC B2 ;  /* 0x0000000000027941 */ /* 0x000fea0003800000 */
.L_x_6099:
        /* <DEDUP_REMOVED lines=44> */
.L_x_6098:
[----:B------:R-:W-:Y:S05]  /*8630*/  BSYNC B1 ;  /* 0x0000000000017941 */ /* 0x000fea0003800000 */
.L_x_6097:
        /* <DEDUP_REMOVED lines=12> */
.L_x_6093:
[----:B------:R-:W-:Y:S05]  /*8700*/  BSYNC B0 ;  /* 0x0000000000007941 */ /* 0x000fea0003800000 */
.L_x_6091:
        /* <DEDUP_REMOVED lines=8> */
.L_x_6102:
        /* <DEDUP_REMOVED lines=12> */
.L_x_6105:
[----:B------:R-:W-:Y:S02]  /*8850*/  IMAD.MOV.U32 R4, RZ, RZ, R12 ;  /* 0x000000ffff047224 */ /* 0x000fe400078e000c */
.L_x_6106:
[----:B------:R-:W-:Y:S05]  /*8860*/  BSYNC B1 ;  /* 0x0000000000017941 */ /* 0x000fea0003800000 */
.L_x_6104:
        /* <DEDUP_REMOVED lines=16> */
.L_x_6110:
[----:B------:R-:W-:Y:S05]  /*8970*/  BSYNC B2 ;  /* 0x0000000000027941 */ /* 0x000fea0003800000 */
.L_x_6109:
        /* <DEDUP_REMOVED lines=44> */
.L_x_6108:
[----:B------:R-:W-:Y:S05]  /*8c40*/  BSYNC B1 ;  /* 0x0000000000017941 */ /* 0x000fea0003800000 */
.L_x_6107:
        /* <DEDUP_REMOVED lines=12> */
.L_x_6103:
[----:B------:R-:W-:Y:S05]  /*8d10*/  BSYNC B0 ;  /* 0x0000000000007941 */ /* 0x000fea0003800000 */
.L_x_6101:
        /* <DEDUP_REMOVED lines=8> */
.L_x_6112:
        /* <DEDUP_REMOVED lines=12> */
.L_x_6115:
[----:B------:R-:W-:Y:S02]  /*8e60*/  IMAD.MOV.U32 R3, RZ, RZ, R12 ;  /* 0x000000ffff037224 */ /* 0x000fe400078e000c */
.L_x_6116:
[----:B------:R-:W-:Y:S05]  /*8e70*/  BSYNC B1 ;  /* 0x0000000000017941 */ /* 0x000fea0003800000 */
.L_x_6114:
        /* <DEDUP_REMOVED lines=16> */
.L_x_6120:
[----:B------:R-:W-:Y:S05]  /*8f80*/  BSYNC B2 ;  /* 0x0000000000027941 */ /* 0x000fea0003800000 */
.L_x_6119:
        /* <DEDUP_REMOVED lines=44> */
.L_x_6118:
[----:B------:R-:W-:Y:S05]  /*9250*/  BSYNC B1 ;  /* 0x0000000000017941 */ /* 0x000fea0003800000 */
.L_x_6117:
        /* <DEDUP_REMOVED lines=12> */
.L_x_6113:
[----:B------:R-:W-:Y:S05]  /*9320*/  BSYNC B0 ;  /* 0x0000000000007941 */ /* 0x000fea0003800000 */
.L_x_6111:
        /* <DEDUP_REMOVED lines=8> */
.L_x_6122:
        /* <DEDUP_REMOVED lines=12> */
.L_x_6125:
[----:B------:R-:W-:Y:S02]  /*9470*/  MOV R2, R12 ;  /* 0x0000000c00027202 */ /* 0x000fe40000000f00 */
.L_x_6126:
[----:B------:R-:W-:Y:S05]  /*9480*/  BSYNC B1 ;  /* 0x0000000000017941 */ /* 0x000fea0003800000 */
.L_x_6124:
        /* <DEDUP_REMOVED lines=16> */
.L_x_6130:
[----:B------:R-:W-:Y:S05]  /*9590*/  BSYNC B2 ;  /* 0x0000000000027941 */ /* 0x000fea0003800000 */
.L_x_6129:
        /* <DEDUP_REMOVED lines=44> */
.L_x_6128:
[----:B------:R-:W-:Y:S05]  /*9860*/  BSYNC B1 ;  /* 0x0000000000017941 */ /* 0x000fea0003800000 */
.L_x_6127:
        /* <DEDUP_REMOVED lines=12> */
.L_x_6123:
[----:B------:R-:W-:Y:S05]  /*9930*/  BSYNC B0 ;  /* 0x0000000000007941 */ /* 0x000fea0003800000 */
.L_x_6121:
        /* <DEDUP_REMOVED lines=8> */
.L_x_6132:
        /* <DEDUP_REMOVED lines=12> */
.L_x_6135:
[----:B------:R-:W-:Y:S02]  /*9a80*/  IMAD.MOV.U32 R0, RZ, RZ, R12 ;  /* 0x000000ffff007224 */ /* 0x000fe400078e000c */
.L_x_6136:
[----:B------:R-:W-:Y:S05]  /*9a90*/  BSYNC B1 ;  /* 0x0000000000017941 */ /* 0x000fea0003800000 */
.L_x_6134:
        /* <DEDUP_REMOVED lines=16> */
.L_x_6140:
[----:B------:R-:W-:Y:S05]  /*9ba0*/  BSYNC B2 ;  /* 0x0000000000027941 */ /* 0x000fea0003800000 */
.L_x_6139:
        /* <DEDUP_REMOVED lines=44> */
.L_x_6138:
[----:B------:R-:W-:Y:S05]  /*9e70*/  BSYNC B1 ;  /* 0x0000000000017941 */ /* 0x000fea0003800000 */
.L_x_6137:
        /* <DEDUP_REMOVED lines=12> */
.L_x_6133:
[----:B------:R-:W-:Y:S05]  /*9f40*/  BSYNC B0 ;  /* 0x0000000000007941 */ /* 0x000fea0003800000 */
.L_x_6131:
        /* <DEDUP_REMOVED lines=35> */
[----:B0-----:R-:W-:Y:S01]  /*a180*/  IMAD.U32 R73, R2, 0x10000, RZ ;  /* 0x0001000002497824 */ /* 0x001fe200078e00ff */
[----:B------:R-:W-:Y:S02]  /*a190*/  LOP3.LUT R72, R0, 0xffff, RZ, 0xc0, !PT ;  /* 0x0000ffff00487812 */ /* 0x000fe400078ec0ff */
[----:B------:R-:W-:Y:S02]  /*a1a0*/  PRMT R75, R3, 0x7104, RZ ;  /* 0x00007104034b7816 */ /* 0x000fe400000000ff */
[----:B------:R-:W-:Y:S02]  /*a1b0*/  LOP3.LUT R73, R73, 0xff0000, RZ, 0xc0, !PT ;  /* 0x00ff000049497812 */ /* 0x000fe400078ec0ff */
        /* <DEDUP_REMOVED lines=16> */
.L_x_6142:
[----:B------:R-:W-:Y:S05]  /*a2c0*/  BSYNC B0 ;  /* 0x0000000000007941 */ /* 0x000fea0003800000 */
.L_x_6141:
[----:B------:R-:W-:Y:S01]  /*a2d0*/  @!P2 IADD3 R98, R98, 0x8, RZ ;  /* 0x000000086262a810 */ /* 0x000fe20007ffe0ff */
[----:B------:R-:W-:Y:S01]  /*a2e0*/  FADD.FTZ R96, R100, R121 ;  /* 0x0000007964607221 */ /* 0x000fe20000010000 */
[----:B------:R-:W-:Y:S05]  /*a2f0*/  BRA.DIV ~URZ, `(.L_x_6143) ;  /* 0x000010327f007947 */ /* 0x000fea000b800000 */
[----:B0-----:R0:W1:Y:S02]  /*a300*/  SHFL.BFLY PT, R72, R96, 0x1, 0x1f ;  /* 0x0c201f0060487f89 */ /* 0x00106400000e0000 */
.L_x_6149:
        /* <DEDUP_REMOVED lines=68> */
.L_x_6150:
        /* <DEDUP_REMOVED lines=11> */
[----:B------:R-:W-:Y:S01]  /*a800*/  ISETP.NE.AND P1, PT, RZ, UR8, PT ;  /* 0x00000008ff007c0c */ /* 0x000fe2000bf25270 */
[----:B------:R-:W-:Y:S01]  /*a810*/  IMAD.MOV.U32 R93, RZ, RZ, RZ ;  /* 0x000000ffff5d7224 */ /* 0x000fe200078e00ff */
[----:B------:R-:W-:Y:S01]  /*a820*/  @!P0 MOV R93, 0x300 ;  /* 0x00000300005d8802 */ /* 0x000fe20000000f00 */
[----:B------:R-:W-:Y:S03]  /*a830*/  BSSY B0, `(.L_x_6145) ;  /* 0x00000a8000007945 */ /* 0x000fe60003800000 */
[----:B------:R-:W-:Y:S01]  /*a840*/  I2F R102, R93 ;  /* 0x0000005d00667306 */ /* 0x000fe20000201400 */
[----:B0-----:R-:W0:Y:S04]  /*a850*/  SHFL.DOWN PT, R96, R93, 0x4, 0x1f ;  /* 0x08801f005d607f89 */ /* 0x001e2800000e0000 */
[----:B------:R1:W-:Y:S01]  /*a860*/  @!P0 LDS.64 R72, [R98.X8] ;  /* 0x0000000062488984 */ /* 0x0003e20000008a00 */
[----:B------:R-:W-:Y:S01]  /*a870*/  LOP3.LUT P0, RZ, R74, 0x1f, R87, 0xf8, !PT ;  /* 0x0000001f4aff7812 */ /* 0x000fe2000780f857 */
[----:B0-----:R-:W-:-:S02]  /*a880*/  IMAD.IADD R125, R96, 0x1, R93 ;  /* 0x00000001607d7824 */ /* 0x001fc400078e025d */
[----:B------:R-:W-:Y:S10]  /*a890*/  I2F R96, R96 ;  /* 0x0000006000607306 */ /* 0x000ff40000201400 */
[----:B------:R-:W-:Y:S01]  /*a8a0*/  @!P0 LEA R74, P3, R86, c[0x0][0x1a8], 0x2 ;  /* 0x00006a00564a8a11 */ /* 0x000fe200078610ff */
[----:B------:R-:W0:Y:S01]  /*a8b0*/  SHFL.DOWN PT, R92, R125, 0x2, 0x1f ;  /* 0x08401f007d5c7f89 */ /* 0x000e2200000e0000 */
        /* <DEDUP_REMOVED lines=30> */
[----:B------:R-:W-:Y:S01]  /*aaa0*/  FMUL.FTZ R100, R100, R92 ;  /* 0x0000005c64647220 */ /* 0x000fe20000410000 */
[----:B------:R-:W1:Y:S03]  /*aab0*/  I2F R104, R104 ;  /* 0x0000006800687306 */ /* 0x000e660000201400 */
[----:B------:R-:W-:-:S05]  /*aac0*/  FFMA.FTZ R75, R98, R100, R75 ;  /* 0x00000064624b7223 */ /* 0x000fca000001004b */
[----:B------:R-:W2:Y:S01]  /*aad0*/  SHFL.DOWN PT, R92, R75, 0x1, 0x1f ;  /* 0x08201f004b5c7f89 */ /* 0x000ea200000e0000 */
        /* <DEDUP_REMOVED lines=8> */
[----:B------:R-:W-:Y:S01]  /*ab60*/  FMUL.FTZ R123, R123, R102 ;  /* 0x000000667b7b7220 */ /* 0x000fe20000410000 */
[----:B------:R-:W0:Y:S01]  /*ab70*/  SHFL.IDX PT, R125, R96, RZ, 0x1f ;  /* 0x00001fff607d7589 */ /* 0x000e2200000e0000 */
[----:B------:R-:W-:Y:S02]  /*ab80*/  IMAD.MOV.U32 R75, RZ, RZ, c[0x0][0x1e0] ;  /* 0x00007800ff4b7624 */ /* 0x000fe400078e00ff */
[----:B------:R-:W-:-:S06]  /*ab90*/  FFMA.FTZ R92, R93, R123, R92 ;  /* 0x0000007b5d5c7223 */ /* 0x000fcc000001005c */
[----:B------:R-:W1:Y:S01]  /*aba0*/  SHFL.IDX PT, R92, R92, RZ, 0x1f ;  /* 0x00001fff5c5c7589 */ /* 0x000e6200000e0000 */
        /* <DEDUP_REMOVED lines=16> */
[C---:B------:R-:W-:Y:S01]  /*acb0*/  FADD.FTZ R74, -R72.reuse, R83 ;  /* 0x00000053484a7221 */ /* 0x040fe20000010100 */
[----:B------:R-:W-:Y:S01]  /*acc0*/  SHF.R.S32.HI R95, RZ, 0x1f, R73 ;  /* 0x0000001fff5f7819 */ /* 0x000fe20000011449 */
[C---:B------:R-:W-:Y:S02]  /*acd0*/  FADD.FTZ R96, -R72.reuse, R78 ;  /* 0x0000004e48607221 */ /* 0x040fe40000010100 */
[C---:B------:R-:W-:Y:S01]  /*ace0*/  FADD.FTZ R92, -R72.reuse, R81 ;  /* 0x00000051485c7221 */ /* 0x040fe20000010100 */
[----:B------:R-:W-:Y:S01]  /*acf0*/  LEA.HI R95, R95, R73, RZ, 0x3 ;  /* 0x000000495f5f7211 */ /* 0x000fe200078f18ff */
[----:B------:R-:W-:-:S02]  /*ad00*/  FADD.FTZ R78, -R72, R77 ;  /* 0x0000004d484e7221 */ /* 0x000fc40000010100 */
[C---:B------:R-:W-:Y:S02]  /*ad10*/  FADD.FTZ R82, -R72.reuse, R82 ;  /* 0x0000005248527221 */ /* 0x040fe40000010100 */
[C---:B------:R-:W-:Y:S02]  /*ad20*/  FADD.FTZ R80, -R72.reuse, R80 ;  /* 0x0000005048507221 */ /* 0x040fe40000010100 */
[C---:B------:R-:W-:Y:S01]  /*ad30*/  FADD.FTZ R90, -R72.reuse, R79 ;  /* 0x0000004f485a7221 */ /* 0x040fe20000010100 */
[----:B------:R-:W-:Y:S01]  /*ad40*/  LOP3.LUT R79, R87, 0xff, RZ, 0xc0, !PT ;  /* 0x000000ff574f7812 */ /* 0x000fe200078ec0ff */
        /* <DEDUP_REMOVED lines=15> */
[----:B------:R-:W-:Y:S02]  /*ae40*/  FADD.FTZ R72, -R72, R121 ;  /* 0x0000007948487221 */ /* 0x000fe40000010100 */
[C---:B------:R-:W-:Y:S02]  /*ae50*/  FMUL.FTZ R73, R93.reuse, R74 ;  /* 0x0000004a5d497220 */ /* 0x040fe40000410000 */
[C---:B------:R-:W-:Y:S02]  /*ae60*/  FMUL.FTZ R75, R93.reuse, R92 ;  /* 0x0000005c5d4b7220 */ /* 0x040fe40000410000 */
[C---:B------:R-:W-:Y:S02]  /*ae70*/  FMUL.FTZ R103, R93.reuse, R78 ;  /* 0x0000004e5d677220 */ /* 0x040fe40000410000 */
[C---:B------:R-:W-:Y:S02]  /*ae80*/  FMUL.FTZ R80, R93.reuse, R80 ;  /* 0x000000505d507220 */ /* 0x040fe40000410000 */
[----:B------:R-:W-:-:S02]  /*ae90*/  FMUL.FTZ R78, R93, R76 ;  /* 0x0000004c5d4e7220 */ /* 0x000fc40000410000 */
[----:B------:R-:W-:Y:S01]  /*aea0*/  FMUL.FTZ R99, R93, R90 ;  /* 0x0000005a5d637220 */ /* 0x000fe20000410000 */
[----:B------:R-:W-:Y:S01]  /*aeb0*/  LEA.HI.SX32 R90, R95, R79, 0x1d ;  /* 0x0000004f5f5a7211 */ /* 0x000fe200078feaff */
[C---:B------:R-:W-:Y:S02]  /*aec0*/  FMUL.FTZ R96, R93.reuse, R96 ;  /* 0x000000605d607220 */ /* 0x040fe40000410000 */
[C---:B------:R-:W-:Y:S02]  /*aed0*/  FMUL.FTZ R76, R93.reuse, R72 ;  /* 0x000000485d4c7220 */ /* 0x040fe40000410000 */
[----:B------:R-:W-:Y:S02]  /*aee0*/  FFMA.FTZ R72, R36, R73, R60 ;  /* 0x0000004924487223 */ /* 0x000fe4000001003c */
[----:B------:R-:W-:Y:S02]  /*aef0*/  FFMA.FTZ R73, R38, R75, R62 ;  /* 0x0000004b26497223 */ /* 0x000fe4000001003e */
[----:B------:R-:W-:-:S02]  /*af00*/  FMUL.FTZ R82, R93, R82 ;  /* 0x000000525d527220 */ /* 0x000fc40000410000 */
[C---:B------:R-:W-:Y:S02]  /*af10*/  FMUL.FTZ R77, R93.reuse, R108 ;  /* 0x0000006c5d4d7220 */ /* 0x040fe40000410000 */
[C---:B------:R-:W-:Y:S02]  /*af20*/  FMUL.FTZ R102, R93.reuse, R102 ;  /* 0x000000665d667220 */ /* 0x040fe40000410000 */
[C---:B------:R-:W-:Y:S02]  /*af30*/  FMUL.FTZ R81, R93.reuse, R104 ;  /* 0x000000685d517220 */ /* 0x040fe40000410000 */
[C---:B------:R-:W-:Y:S02]  /*af40*/  FMUL.FTZ R98, R93.reuse, R98 ;  /* 0x000000625d627220 */ /* 0x040fe40000410000 */
[C---:B------:R-:W-:Y:S02]  /*af50*/  FMUL.FTZ R83, R93.reuse, R106 ;  /* 0x0000006a5d537220 */ /* 0x040fe40000410000 */
[----:B------:R-:W-:-:S02]  /*af60*/  FMUL.FTZ R100, R93, R100 ;  /* 0x000000645d647220 */ /* 0x000fc40000410000 */
[C---:B------:R-:W-:Y:S01]  /*af70*/  FMUL.FTZ R105, R93.reuse, R94 ;  /* 0x0000005e5d697220 */ /* 0x040fe20000410000 */
[----:B------:R-:W-:Y:S01]  /*af80*/  IADD3 R94, R90, 0x200, RZ ;  /* 0x000002005a5e7810 */ /* 0x000fe20007ffe0ff */
        /* <DEDUP_REMOVED lines=32> */
[----:B------:R-:W-:Y:S01]  /*b190*/  F2FP.BF16.PACK_AB R78, R81, R78 ;  /* 0x0000004e514e723e */ /* 0x000fe200000010ff */
[----:B------:R-:W-:Y:S01]  /*b1a0*/  FFMA.FTZ R98, R31, R98, R55 ;  /* 0x000000621f627223 */ /* 0x000fe20000010037 */
[----:B------:R-:W-:Y:S01]  /*b1b0*/  IADD3 R92, R90, 0x100, RZ ;  /* 0x000001005a5c7810 */ /* 0x000fe20007ffe0ff */
[----:B------:R-:W-:Y:S01]  /*b1c0*/  FFMA.FTZ R80, R20, R89, R44 ;  /* 0x0000005914507223 */ /* 0x000fe2000001002c */
[----:B------:R-:W-:Y:S01]  /*b1d0*/  F2FP.BF16.PACK_AB R79, R110, R105 ;  /* 0x000000696e4f723e */ /* 0x000fe200000010ff */
[----:B------:R-:W-:Y:S01]  /*b1e0*/  IMAD.MOV.U32 R95, RZ, RZ, 0x10 ;  /* 0x00000010ff5f7424 */ /* 0x000fe200078e00ff */
[----:B------:R-:W-:Y:S01]  /*b1f0*/  F2FP.BF16.PACK_AB R77, R98, R77 ;  /* 0x0000004d624d723e */ /* 0x000fe200000010ff */
[----:B------:R-:W-:-:S02]  /*b200*/  FFMA.FTZ R81, R22, R91, R46 ;  /* 0x0000005b16517223 */ /* 0x000fc4000001002e */
[----:B------:R-:W-:Y:S02]  /*b210*/  FFMA.FTZ R122, R23, R122, R47 ;  /* 0x0000007a177a7223 */ /* 0x000fe4000001002f */
[----:B------:R-:W-:Y:S02]  /*b220*/  FFMA.FTZ R89, R21, R114, R45 ;  /* 0x0000007215597223 */ /* 0x000fe4000001002d */
[----:B------:R-:W-:Y:S01]  /*b230*/  IMAD.WIDE.U32 R90, R90, R95, c[0x0][0x208] ;  /* 0x000082005a5a7625 */ /* 0x000fe200078e005f */
[----:B------:R-:W-:Y:S02]  /*b240*/  F2FP.BF16.PACK_AB R81, R122, R81 ;  /* 0x000000517a51723e */ /* 0x000fe400000010ff */
[----:B------:R-:W-:Y:S01]  /*b250*/  F2FP.BF16.PACK_AB R80, R89, R80 ;  /* 0x000000505950723e */ /* 0x000fe200000010ff */
[-C--:B------:R-:W-:Y:S01]  /*b260*/  IMAD.WIDE.U32 R92, R92, R95.reuse, c[0x0][0x208] ;  /* 0x000082005c5c7625 */ /* 0x080fe200078e005f */
[----:B------:R0:W-:Y:S03]  /*b270*/  STG.E.128 [R90.64], R72 ;  /* 0x000000485a007986 */ /* 0x0001e6000c101d06 */
[----:B------:R-:W-:Y:S01]  /*b280*/  IMAD.WIDE.U32 R94, R94, R95, c[0x0][0x208] ;  /* 0x000082005e5e7625 */ /* 0x000fe200078e005f */
[----:B------:R0:W-:Y:S04]  /*b290*/  STG.E.128 [R92.64], R76 ;  /* 0x0000004c5c007986 */ /* 0x0001e8000c101d06 */
[----:B------:R0:W-:Y:S02]  /*b2a0*/  STG.E.128 [R94.64], R80 ;  /* 0x000000505e007986 */ /* 0x0001e4000c101d06 */
.L_x_6146:
[----:B-1----:R-:W-:Y:S05]  /*b2b0*/  BSYNC B0 ;  /* 0x0000000000007941 */ /* 0x002fea0003800000 */
.L_x_6145:
[----:B------:R-:W-:Y:S02]  /*b2c0*/  IADD3 R86, R86, c[0x0][0x160], RZ ;  /* 0x0000580056567a10 */ /* 0x000fe40007ffe0ff */
[----:B------:R-:W-:-:S02]  /*b2d0*/  LOP3.LUT P1, RZ, R9, 0xff, RZ, 0xc0, !PT ;  /* 0x000000ff09ff7812 */ /* 0x000fc4000782c0ff */
[----:B------:R-:W-:Y:S02]  /*b2e0*/  ISETP.GE.AND P0, PT, R86, c[0x0][0x164], PT ;  /* 0x0000590056007a0c */ /* 0x000fe40003f06270 */
[----:B------:R-:W-:-:S11]  /*b2f0*/  SEL R9, RZ, 0x1, P1 ;  /* 0x00000001ff097807 */ /* 0x000fd60000800000 */
[----:B0----5:R-:W-:Y:S01]  /*b300*/  @P0 CALL.REL.NOINC `(.L_x_6147) ;  /* 0x0000001000000944 */ /* 0x021fe20003c00000 */
[----:B------:R-:W-:Y:S05]  /*b310*/  BRA `(.L_x_6148) ;  /* 0xffff549000007947 */ /* 0x000fea000383ffff */
.L_x_6147:
[----:B------:R-:W-:Y:S05]  /*b320*/  EXIT ;  /* 0x000000000000794d */ /* 0x000fea0003800000 */
.L_x_6143:
[----:B0-----:R-:W-:Y:S01]  /*b330*/  HFMA2.MMA R93, -RZ, RZ, 0, 5.9604644775390625e-08 ;  /* 0x00000001ff5d7435 */ /* 0x001fe200000001ff */
[----:B------:R-:W-:Y:S01]  /*b340*/  IMAD.MOV.U32 R73, RZ, RZ, 0x1f ;  /* 0x0000001fff497424 */ /* 0x000fe200078e00ff */
[----:B------:R-:W-:Y:S01]  /*b350*/  MOV R74, 0xb380 ;  /* 0x0000b380004a7802 */ /* 0x000fe20000000f00 */
[----:B------:R-:W-:-:S03]  /*b360*/  IMAD.MOV.U32 R92, RZ, RZ, -0x1 ;  /* 0xffffffffff5c7424 */ /* 0x000fc600078e00ff */
[----:B-----5:R-:W-:Y:S05]  /*b370*/  CALL.REL.NOINC `($__internal_43_$__cuda_sm70_shflsync_bfly_p) ;  /* 0x0000069000007944 */ /* 0x020fea0003c00000 */
[----:B-1----:R-:W-:Y:S01]  /*b380*/  MOV R72, R93 ;  /* 0x0000005d00487202 */ /* 0x002fe20000000f00 */
[----:B0-----:R-:W-:Y:S05]  /*b390*/  BRA `(.L_x_6149) ;  /* 0xffffef7000007947 */ /* 0x001fea000383ffff */
.L_x_6144:
[----:B------:R-:W-:Y:S01]  /*b3a0*/  IMAD.MOV.U32 R93, RZ, RZ, 0x2 ;  /* 0x00000002ff5d7424 */ /* 0x000fe200078e00ff */
[----:B------:R-:W-:Y:S01]  /*b3b0*/  MOV R92, 0xffffffff ;  /* 0xffffffff005c7802 */ /* 0x000fe20000000f00 */
[----:B------:R-:W-:Y:S01]  /*b3c0*/  IMAD.MOV.U32 R73, RZ, RZ, 0x1f ;  /* 0x0000001fff497424 */ /* 0x000fe200078e00ff */
[----:B------:R-:W-:Y:S02]  /*b3d0*/  MOV R74, 0xb3f0 ;  /* 0x0000b3f0004a7802 */ /* 0x000fe40000000f00 */
[----:B-----5:R-:W-:Y:S05]  /*b3e0*/  CALL.REL.NOINC `($__internal_43_$__cuda_sm70_shflsync_bfly_p) ;  /* 0x0000062000007944 */ /* 0x020fea0003c00000 */
[----:B01----:R-:W-:Y:S01]  /*b3f0*/  FADD.FTZ R96, R96, R93 ;  /* 0x0000005d60607221 */ /* 0x003fe20000010000 */
[----:B------:R-:W-:Y:S01]  /*b400*/  MOV R92, 0xffffffff ;  /* 0xffffffff005c7802 */ /* 0x000fe20000000f00 */
[----:B------:R-:W-:Y:S01]  /*b410*/  IMAD.MOV.U32 R93, RZ, RZ, 0x4 ;  /* 0x00000004ff5d7424 */ /* 0x000fe200078e00ff */
[----:B------:R-:W-:Y:S01]  /*b420*/  MOV R74, 0xb450 ;  /* 0x0000b450004a7802 */ /* 0x000fe20000000f00 */
[----:B------:R-:W-:-:S02]  /*b430*/  IMAD.MOV.U32 R73, RZ, RZ, 0x1f ;  /* 0x0000001fff497424 */ /* 0x000fc400078e00ff */
[----:B------:R-:W-:Y:S05]  /*b440*/  CALL.REL.NOINC `($__internal_43_$__cuda_sm70_shflsync_bfly_p) ;  /* 0x000005c000007944 */ /* 0x000fea0003c00000 */
        /* <DEDUP_REMOVED lines=66> */
[----:B------:R-:W-:Y:S05]  /*b870*/  CALL.REL.NOINC `($__internal_43_$__cuda_sm70_shflsync_bfly_p) ;  /* 0x0000019000007944 */ /* 0x000fea0003c00000 */
[----:B01----:R-:W-:Y:S01]  /*b880*/  FADD.FTZ R96, R96, R93 ;  /* 0x0000005d60607221 */ /* 0x003fe20000010000 */
[----:B------:R-:W-:Y:S01]  /*b890*/  MOV R92, 0xffffffff ;  /* 0xffffffff005c7802 */ /* 0x000fe20000000f00 */
[----:B------:R-:W-:Y:S01]  /*b8a0*/  IMAD.MOV.U32 R93, RZ, RZ, 0x2 ;  /* 0x00000002ff5d7424 */ /* 0x000fe200078e00ff */
[----:B------:R-:W-:Y:S01]  /*b8b0*/  MOV R74, 0xb8e0 ;  /* 0x0000b8e0004a7802 */ /* 0x000fe20000000f00 */
[----:B------:R-:W-:Y:S02]  /*b8c0*/  IMAD.MOV.U32 R73, RZ, RZ, 0x1f ;  /* 0x0000001fff497424 */ /* 0x000fe400078e00ff */
        /* <DEDUP_REMOVED lines=19> */
[----:B01----:R-:W-:Y:S05]  /*ba00*/  BRA `(.L_x_6150) ;  /* 0xffffed4000007947 */ /* 0x003fea000383ffff */
        .weak           $__internal_43_$__cuda_sm70_shflsync_bfly_p
        .type           $__internal_43_$__cuda_sm70_shflsync_bfly_p,@function
        .size           $__internal_43_$__cuda_sm70_shflsync_bfly_p,(.L_x_22131 - $__internal_43_$__cuda_sm70_shflsync_bfly_p)
$__internal_43_$__cuda_sm70_shflsync_bfly_p:
[----:B------:R-:W-:Y:S01]  /*ba10*/  IMAD.MOV.U32 R75, RZ, RZ, 0x0 ;  /* 0x00000000ff4b7424 */ /* 0x000fe200078e00ff */
[----:B------:R-:W-:Y:S04]  /*ba20*/  WARPSYNC R92 ;  /* 0x0000005c00007348 */ /* 0x000fe80003800000 */
[----:B------:R0:W1:Y:S01]  /*ba30*/  SHFL.BFLY PT, R93, R96, R93, R73 ;  /* 0x0c00005d605d7389 */ /* 0x00006200000e0049 */
[----:B------:R-:W-:Y:S05]  /*ba40*/  RET.REL.NODEC R74 `(_ZN10layer_norm13ln_fwd_kernelINS_13Kernel_traitsIf13__nv_bfloat16S2_S2_fjLj6144ELj1ELj1ELj8ELj16ENS_18Kernel_traits_baseILj6144EfS2_S2_S2_fjLj256EEEEELb1ELb0ELb1ELb1EEEvNS_9FwdParamsE) ;  /* 0xffff45b04a007950 */ /* 0x000fea0003c3ffff */
.L_x_6151:
        /* <DEDUP_REMOVED lines=11> */
.L_x_22131:


//--------------------- .text._ZN10layer_norm13ln_fwd_kernelINS_13Kernel_traitsIf13__nv_bfloat16S2_S2_fjLj6144ELj1ELj1ELj8ELj16ENS_18Kernel_traits_baseILj6144EfS2_S2_S2_fjLj256EEEEELb1ELb1ELb0ELb0EEEvNS_9FwdParamsE --------------------------
	.section	.text._ZN10layer_norm13ln_fwd_kernelINS_13Kernel_traitsIf13__nv_bfloat16S2_S2_fjLj6144ELj1ELj1ELj8ELj16ENS_18Kernel_traits_baseILj6144EfS2_S2_S2_fjLj256EEEEELb1ELb1ELb0ELb0EEEvNS_9FwdParamsE,"ax",@progbits
	.sectioninfo	@"SHI_REGISTERS=135"
	.align	128
        .global         _ZN10layer_norm13ln_fwd_kernelINS_13Kernel_traitsIf13__nv_bfloat16S2_S2_fjLj6144ELj1ELj1ELj8ELj16ENS_18Kernel_traits_baseILj6144EfS2_S2_S2_fjLj256EEEEELb1ELb1ELb0ELb0EEEvNS_9FwdParamsE
        .type           _ZN10layer_norm13ln_fwd_kernelINS_13Kernel_traitsIf13__nv_bfloat16S2_S2_fjLj6144ELj1ELj1ELj8ELj16ENS_18Kernel_traits_baseILj6144EfS2_S2_S2_fjLj256EEEEELb1ELb1ELb0ELb0EEEvNS_9FwdParamsE,@function
        .size           _ZN10layer_norm13ln_fwd_kernelINS_13Kernel_traitsIf13__nv_bfloat16S2_S2_fjLj6144ELj1ELj1ELj8ELj16ENS_18Kernel_traits_baseILj6144EfS2_S2_S2_fjLj256EEEEELb1ELb1ELb0ELb0EEEvNS_9FwdParamsE,(.L_x_22132 - _ZN10layer_norm13ln_fwd_kernelINS_13Kernel_traitsIf13__nv_bfloat16S2_S2_fjLj6144ELj1ELj1ELj8ELj16ENS_18Kernel_traits_baseILj6144EfS2_S2_S2_fjLj256EEEEELb1ELb1ELb0ELb0EEEvNS_9FwdParamsE)
        .other          _ZN10layer_norm13ln_fwd_kernelINS_13Kernel_traitsIf13__nv_bfloat16S2_S2_fjLj6144ELj1ELj1ELj8ELj16ENS_18Kernel_traits_baseILj6144EfS2_S2_S2_fjLj256EEEEELb1ELb1ELb0ELb0EEEvNS_9FwdParamsE,@"STO_CUDA_ENTRY STV_DEFAULT"
_ZN10layer_norm13ln_fwd_kernelINS_13Kernel_traitsIf13__nv_bfloat16S2_S2_fjLj6144ELj1ELj1ELj8ELj16ENS_18Kernel_traits_baseILj6144EfS2_S2_S2_fjLj256EEEEELb1ELb1ELb0ELb0EEEvNS_9FwdParamsE:
.text._ZN10layer_norm13ln_fwd_kernelINS_13Kernel_traitsIf13__nv_bfloat16S2_S2_fjLj6144ELj1ELj1ELj8ELj16ENS_18Kernel_traits_baseILj6144EfS2_S2_S2_fjLj256EEEEELb1ELb1ELb0ELb0EEEvNS_9FwdParamsE:
        /* <DEDUP_REMOVED lines=81> */
[----:B------:R-:W-:Y:S01]  /*0510*/  ISETP.GE.U32.AND P4, PT, R81, 0x200, PT ;  /* 0x000002005100780c */ /* 0x000fe20003f86070 */
        /* <DEDUP_REMOVED lines=26> */
.L_x_6153:
[----:B------:R-:W-:Y:S05]  /*06c0*/  BSYNC B0 ;  /* 0x0000000000007941 */ /* 0x000fea0003800000 */
.L_x_6152:
[----:B------:R-:W-:Y:S01]  /*06d0*/  BSSY B0, `(.L_x_6154) ;  /* 0x0000015000007945 */ /* 0x000fe20003800000 */
[----:B------:R-:W-:Y:S05]  /*06e0*/  @!P4 BRA `(.L_x_6155) ;  /* 0x000001300000c947 */ /* 0x000fea0003800000 */
[----:B------:R-:W-:Y:S01]  /*06f0*/  ISETP.NE.U32.AND P0, PT, RZ, c[0x0][0x218], PT ;  /* 0x00008600ff007a0c */ /* 0x000fe20003f05070 */
[----:B0-----:R-:W-:Y:S01]  /*0700*/  IMAD.MOV.U32 R9, RZ, RZ, 0x20 ;  /* 0x00000020ff097424 */ /* 0x001fe200078e00ff */
[C---:B------:R-:W-:Y:S01]  /*0710*/  LEA R6, P2, R76.reuse, c[0x0][0x1c8], 0x5 ;  /* 0x000072004c067a11 */ /* 0x040fe200078428ff */
[----:B------:R-:W-:Y:S01]  /*0720*/  CS2R R50, SRZ ;  /* 0x0000000000327805 */ /* 0x000fe2000001ff00 */
[----:B------:R-:W-:Y:S01]  /*0730*/  ISETP.NE.AND.EX P0, PT, RZ, c[0x0][0x21c], PT, P0 ;  /* 0x00008700ff007a0c */ /* 0x000fe20003f05300 */
[----:B------:R-:W-:Y:S01]  /*0740*/  CS2R R48, SRZ ;  /* 0x0000000000307805 */ /* 0x000fe2000001ff00 */
[----:B------:R-:W-:Y:S01]  /*0750*/  CS2R R46, SRZ ;  /* 0x00000000002e7805 */ /* 0x000fe2000001ff00 */
[----:B------:R-:W-:Y:S01]  /*0760*/  CS2R R44, SRZ ;  /* 0x00000000002c7805 */ /* 0x000fe2000001ff00 */
[C---:B------:R-:W-:Y:S01]  /*0770*/  LEA.HI.X R7, R76.reuse, c[0x0][0x1cc], RZ, 0x5, P2 ;  /* 0x000073004c077a11 */ /* 0x040fe200010f2cff */
[----:B------:R-:W-:-:S04]  /*0780*/  IMAD.WIDE.U32 R8, R76, R9, c[0x0][0x1b0] ;  /* 0x00006c004c087625 */ /* 0x000fc800078e0009 */
        /* <DEDUP_REMOVED lines=8> */
[----:B------:R-:W-:-:S03]  /*0810*/  IADD3 R76, R76, 0x100, RZ ;  /* 0x000001004c4c7810 */ /* 0x000fc60007ffe0ff */
.L_x_6155:
[----:B------:R-:W-:Y:S05]  /*0820*/  BSYNC B0 ;  /* 0x0000000000007941 */ /* 0x000fea0003800000 */
.L_x_6154:
[----:B------:R-:W-:Y:S01]  /*0830*/  BSSY B0, `(.L_x_6156) ;  /* 0x0000014000007945 */ /* 0x000fe20003800000 */
[----:B------:R-:W-:Y:S05]  /*0840*/  @!P3 BRA `(.L_x_6157) ;  /* 0x000001200000b947 */ /* 0x000fea0003800000 */
[----:B------:R-:W-:Y:S01]  /*0850*/  ISETP.NE.U32.AND P0, PT, RZ, c[0x0][0x218], PT ;  /* 0x00008600ff007a0c */ /* 0x000fe20003f05070 */
[----:B------:R-:W-:Y:S01]  /*0860*/  IMAD.MOV.U32 R77, RZ, RZ, 0x20 ;  /* 0x00000020ff4d7424 */ /* 0x000fe200078e00ff */
[C---:B------:R-:W-:Y:S01]  /*0870*/  LEA R84, P2, R76.reuse, c[0x0][0x1c8], 0x5 ;  /* 0x000072004c547a11 */ /* 0x040fe200078428ff */
[----:B------:R-:W-:Y:S01]  /*0880*/  CS2R R26, SRZ ;  /* 0x00000000001a7805 */ /* 0x000fe2000001ff00 */
[----:B------:R-:W-:Y:S01]  /*0890*/  ISETP.NE.AND.EX P0, PT, RZ, c[0x0][0x21c], PT, P0 ;  /* 0x00008700ff007a0c */ /* 0x000fe20003f05300 */
[----:B------:R-:W-:Y:S01]  /*08a0*/  CS2R R24, SRZ ;  /* 0x0000000000187805 */ /* 0x000fe2000001ff00 */
[----:B------:R-:W-:Y:S01]  /*08b0*/  CS2R R22, SRZ ;  /* 0x0000000000167805 */ /* 0x000fe2000001ff00 */
[----:B------:R-:W-:Y:S01]  /*08c0*/  CS2R R20, SRZ ;  /* 0x0000000000147805 */ /* 0x000fe2000001ff00 */
[----:B------:R-:W-:-:S05]  /*08d0*/  LEA.HI.X R85, R76, c[0x0][0x1cc], RZ, 0x5, P2 ;  /* 0x000073004c557a11 */ /* 0x000fca00010f2cff */
[----:B0-----:R0:W5:Y:S04]  /*08e0*/  LDG.E.128 R8, [R84.64] ;  /* 0x0000000654087981 */ /* 0x001168000c1e1d00 */
[C---:B------:R-:W-:Y:S01]  /*08f0*/  @P0 LEA R78, P1, R76.reuse, c[0x0][0x218], 0x5 ;  /* 0x000086004c4e0a11 */ /* 0x040fe200078228ff */
[----:B------:R0:W5:Y:S03]  /*0900*/  LDG.E.128 R4, [R84.64+0x10] ;  /* 0x0000100654047981 */ /* 0x000166000c1e1d00 */
[C---:B------:R-:W-:Y:S01]  /*0910*/  @P0 LEA.HI.X R79, R76.reuse, c[0x0][0x21c], RZ, 0x5, P1 ;  /* 0x000087004c4f0a11 */ /* 0x040fe200008f2cff */
[----:B------:R-:W-:-:S04]  /*0920*/  IMAD.WIDE.U32 R76, R76, R77, c[0x0][0x1b0] ;  /* 0x00006c004c4c7625 */ /* 0x000fc800078e004d */
[----:B------:R0:W5:Y:S04]  /*0930*/  @P0 LDG.E.128 R24, [R78.64] ;  /* 0x000000064e180981 */ /* 0x000168000c1e1d00 */
[----:B------:R0:W5:Y:S04]  /*0940*/  @P0 LDG.E.128 R20, [R78.64+0x10] ;  /* 0x000010064e140981 */ /* 0x000168000c1e1d00 */
[----:B------:R0:W5:Y:S04]  /*0950*/  LDG.E.128 R16, [R76.64] ;  /* 0x000000064c107981 */ /* 0x000168000c1e1d00 */
[----:B------:R0:W5:Y:S02]  /*0960*/  LDG.E.128 R12, [R76.64+0x10] ;  /* 0x000010064c0c7981 */ /* 0x000164000c1e1d00 */
.L_x_6157:
[----:B------:R-:W-:Y:S05]  /*0970*/  BSYNC B0 ;  /* 0x0000000000007941 */ /* 0x000fea0003800000 */
.L_x_6156:
[----:B------:R-:W-:Y:S02]  /*0980*/  ISETP.GE.AND P0, PT, R82, c[0x0][0x164], PT ;  /* 0x0000590052007a0c */ /* 0x000fe40003f06270 */
[----:B------:R-:W-:-:S02]  /*0990*/  LOP3.LUT R91, R91, UR23, R88, 0x96, !PT ;  /* 0x000000175b5b7c12 */ /* 0x000fc4000f8e9658 */
        /* <DEDUP_REMOVED lines=14> */
[----:B------:R-:W-:Y:S01]  /*0a80*/  LOP3.LUT R110, R110, UR25, R83, 0x96, !PT ;  /* 0x000000196e6e7c12 */ /* 0x000fe2000f8e9653 */
[----:B------:R-:W-:Y:S01]  /*0a90*/  IMAD.IADD R79, R76, 0x1, -R79 ;  /* 0x000000014c4f7824 */ /* 0x000fe200078e0a4f */
[----:B------:R-:W-:Y:S01]  /*0aa0*/  IMNMX R77, RZ, R77, !PT ;  /* 0x0000004dff4d7217 */ /* 0x000fe20007800200 */
[----:B------:R-:W-:Y:S01]  /*0ab0*/  IMAD.HI.U32 R120, R91, -0x2daee0ad, RZ ;  /* 0xd2511f535b787827 */ /* 0x000fe200078e00ff */
[----:B------:R-:W-:-:S02]  /*0ac0*/  LOP3.LUT R121, R121, 0x3, RZ, 0xc0, !PT ;  /* 0x0000000379797812 */ /* 0x000fc400078ec0ff */
[----:B------:R-:W-:Y:S01]  /*0ad0*/  IMNMX R77, R77, 0x20, PT ;  /* 0x000000204d4d7817 */ /* 0x000fe20003800200 */
[----:B------:R-:W-:Y:S01]  /*0ae0*/  IMAD R118, R86, -0x326172a9, RZ ;  /* 0xcd9e8d5756767824 */ /* 0x000fe200078e02ff */
[----:B------:R-:W-:Y:S01]  /*0af0*/  IMNMX R79, RZ, R79, !PT ;  /* 0x0000004fff4f7217 */ /* 0x000fe20007800200 */
[----:B------:R-:W-:Y:S01]  /*0b00*/  IMAD R122, R91, -0x2daee0ad, RZ ;  /* 0xd2511f535b7a7824 */ /* 0x000fe200078e02ff */
[----:B------:R-:W-:Y:S01]  /*0b10*/  LOP3.LUT R120, R120, UR26, R85, 0x96, !PT ;  /* 0x0000001a78787c12 */ /* 0x000fe2000f8e9655 */
[----:B------:R-:W-:Y:S01]  /*0b20*/  IMAD.IADD R77, R77, 0x1, R90 ;  /* 0x000000014d4d7824 */ /* 0x000fe200078e025a */
[----:B------:R-:W-:Y:S01]  /*0b30*/  IMNMX R79, R79, 0x20, PT ;  /* 0x000000204f4f7817 */ /* 0x000fe20003800200 */
[----:B------:R-:W-:Y:S01]  /*0b40*/  IMAD.MOV.U32 R85, RZ, RZ, 0x1 ;  /* 0x00000001ff557424 */ /* 0x000fe200078e00ff */
[----:B------:R-:W-:Y:S02]  /*0b50*/  MOV R84, RZ ;  /* 0x000000ff00547202 */ /* 0x000fe40000000f00 */
[----:B------:R-:W-:Y:S01]  /*0b60*/  SHF.L.U32 R77, R77, 0x3, RZ ;  /* 0x000000034d4d7819 */ /* 0x000fe200000006ff */
[----:B------:R-:W-:-:S04]  /*0b70*/  IMAD.IADD R79, R90, 0x1, R79 ;  /* 0x000000015a4f7824 */ /* 0x000fc800078e024f */
[----:B------:R-:W-:Y:S01]  /*0b80*/  IMAD.SHL.U32 R86, R79, 0x8, RZ ;  /* 0x000000084f567824 */ /* 0x000fe200078e00ff */
[----:B------:R-:W0:Y:S08]  /*0b90*/  I2F.U32 R77, R77 ;  /* 0x0000004d004d7306 */ /* 0x000e300000201000 */
[----:B0-----:R0:W1:Y:S02]  /*0ba0*/  MUFU.RCP R83, R77 ;  /* 0x0000004d00537308 */ /* 0x0010640000001000 */
.L_x_6341:
[----:B------:R-:W-:Y:S02]  /*0bb0*/  ISETP.NE.U32.AND P0, PT, RZ, c[0x0][0x1c0], PT ;  /* 0x00007000ff007a0c */ /* 0x000fe40003f05070 */
[----:B------:R-:W-:-:S02]  /*0bc0*/  ISETP.NE.AND P1, PT, R126, RZ, PT ;  /* 0x000000ff7e00720c */ /* 0x000fc40003f25270 */
[----:B------:R-:W-:-:S13]  /*0bd0*/  ISETP.NE.AND.EX P0, PT, RZ, c[0x0][0x1c4], PT, P0 ;  /* 0x00007100ff007a0c */ /* 0x000fda0003f05300 */
[----:B0-----:R-:W-:-:S04]  /*0be0*/  @P0 IMAD.MOV.U32 R77, RZ, RZ, 0x2 ;  /* 0x00000002ff4d0424 */ /* 0x001fc800078e00ff */
        /* <DEDUP_REMOVED lines=13> */
[----:B------:R-:W-:-:S03]  /*0cc0*/  HFMA2.MMA R76, -RZ, RZ, 0, 9.5367431640625e-07 ;  /* 0x00000010ff4c7435 */ /* 0x000fc600000001ff */
        /* <DEDUP_REMOVED lines=18> */
.L_x_6161:
[----:B0-----:R-:W-:Y:S02]  /*0df0*/  IMAD.MOV.U32 R116, RZ, RZ, R118 ;  /* 0x000000ffff747224 */ /* 0x001fe400078e0076 */
.L_x_6162:
[----:B------:R-:W-:Y:S05]  /*0e00*/  BSYNC B1 ;  /* 0x0000000000017941 */ /* 0x000fea0003800000 */
.L_x_6160:
        /* <DEDUP_REMOVED lines=16> */
.L_x_6166:
[----:B------:R-:W-:Y:S05]  /*0f10*/  BSYNC B2 ;  /* 0x0000000000027941 */ /* 0x000fea0003800000 */
.L_x_6165:
        /* <DEDUP_REMOVED lines=40> */
[----:B------:R-:W-:-:S05]  /*11a0*/  IMAD.WIDE.U32 R122, R122, -0x2daee0ad, RZ ;  /* 0xd2511f537a7a7825 */ /* 0x000fca00078e00ff */
[----:B------:R-:W-:Y:S02]  /*11b0*/  LOP3.LUT R120, R123, UR26, R120, 0x96, !PT ;  /* 0x0000001a7b787c12 */ /* 0x000fe4000f8e9678 */
.L_x_6164:
[----:B------:R-:W-:Y:S05]  /*11c0*/  BSYNC B1 ;  /* 0x0000000000017941 */ /* 0x000fea0003800000 */
.L_x_6163:
        /* <DEDUP_REMOVED lines=24> */
.L_x_6168:
[----:B------:R-:W-:Y:S02]  /*1350*/  IMAD.MOV.U32 R125, RZ, RZ, R118 ;  /* 0x000000ffff7d7224 */ /* 0x000fe400078e0076 */
.L_x_6169:
[----:B------:R-:W-:Y:S05]  /*1360*/  BSYNC B1 ;  /* 0x0000000000017941 */ /* 0x000fea0003800000 */
.L_x_6167:
        /* <DEDUP_REMOVED lines=16> */
.L_x_6173:
[----:B------:R-:W-:Y:S05]  /*1470*/  BSYNC B2 ;  /* 0x0000000000027941 */ /* 0x000fea0003800000 */
.L_x_6172:
        /* <DEDUP_REMOVED lines=40> */
[----:B------:R-:W-:Y:S01]  /*1700*/  IMAD.MOV.U32 R106, RZ, RZ, RZ ;  /* 0x000000ffff6a7224 */ /* 0x000fe200078e00ff */
[----:B------:R-:W-:Y:S02]  /*1710*/  LOP3.LUT R120, R123, UR26, R120, 0x96, !PT ;  /* 0x0000001a7b787c12 */ /* 0x000fe4000f8e9678 */
.L_x_6171:
[----:B------:R-:W-:Y:S05]  /*1720*/  BSYNC B1 ;  /* 0x0000000000017941 */ /* 0x000fea0003800000 */
.L_x_6170:
        /* <DEDUP_REMOVED lines=23> */
.L_x_6175:
[----:B------:R-:W-:Y:S02]  /*18a0*/  IMAD.MOV.U32 R76, RZ, RZ, R118 ;  /* 0x000000ffff4c7224 */ /* 0x000fe400078e0076 */
.L_x_6176:
[----:B------:R-:W-:Y:S05]  /*18b0*/  BSYNC B1 ;  /* 0x0000000000017941 */ /* 0x000fea0003800000 */
.L_x_6174:
        /* <DEDUP_REMOVED lines=16> */
.L_x_6180:
[----:B------:R-:W-:Y:S05]  /*19c0*/  BSYNC B2 ;  /* 0x0000000000027941 */ /* 0x000fea0003800000 */
.L_x_6179:
        /* <DEDUP_REMOVED lines=40> */
[----:B------:R-:W-:-:S05]  /*1c50*/  IMAD.WIDE.U32 R122, R122, -0x2daee0ad, RZ ;  /* 0xd2511f537a7a7825 */ /* 0x000fca00078e00ff */
[----:B------:R-:W-:Y:S02]  /*1c60*/  LOP3.LUT R120, R123, UR26, R120, 0x96, !PT ;  /* 0x0000001a7b787c12 */ /* 0x000fe4000f8e9678 */
.L_x_6178:
[----:B------:R-:W-:Y:S05]  /*1c70*/  BSYNC B1 ;  /* 0x0000000000017941 */ /* 0x000fea0003800000 */
.L_x_6177:
[----:B------:R0:W2:Y:S01]  /*1c80*/  I2F.U32 R109, R76 ;  /* 0x0000004c006d7306 */ /* 0x0000a20000201000 */
[C---:B------:R-:W-:Y:S01]  /*1c90*/  ISETP.NE.AND P2, PT, R116.reuse, 0x1, PT ;  /* 0x000000017400780c */ /* 0x040fe20003f45270 */
[----:B------:R-:W-:Y:S01]  /*1ca0*/  BSSY B1, `(.L_x_6181) ;  /* 0x0000015000017945 */ /* 0x000fe20003800000 */
[----:B------:R-:W-:Y:S02]  /*1cb0*/  IADD3 R111, R116, 0x1, RZ ;  /* 0x00000001746f7810 */ /* 0x000fe40007ffe0ff */
[----:B0-----:R-:W-:-:S05]  /*1cc0*/  PRMT R76, RZ, 0x5410, R77 ;  /* 0x00005410ff4c7816 */ /* 0x001fca000000004d */
[----:B------:R-:W-:Y:S02]  /*1cd0*/  FMUL.FTZ R106, R76, R105 ;  /* 0x000000694c6a7220 */ /* 0x000fe40000410000 */
[----:B--2---:R-:W-:Y:S02]  /*1ce0*/  FFMA.FTZ R109, R109, R108, 1.1641532182693481445e-10 ;  /* 0x2f0000006d6d7423 */ /* 0x004fe4000001006c */
[----:B------:R-:W-:-:S03]  /*1cf0*/  FMUL.FTZ R106, R106, c[0x0][0x1e8] ;  /* 0x00007a006a6a7a20 */ /* 0x000fc60000410000 */
        /* <DEDUP_REMOVED lines=14> */
.L_x_6182:
[----:B------:R-:W-:Y:S02]  /*1de0*/  MOV R76, R118 ;  /* 0x00000076004c7202 */ /* 0x000fe40000000f00 */
.L_x_6183:
[----:B------:R-:W-:Y:S05]  /*1df0*/  BSYNC B1 ;  /* 0x0000000000017941 */ /* 0x000fea0003800000 */
.L_x_6181:
        /* <DEDUP_REMOVED lines=16> */
.L_x_6187:
[----:B------:R-:W-:Y:S05]  /*1f00*/  BSYNC B2 ;  /* 0x0000000000027941 */ /* 0x000fea0003800000 */
.L_x_6186:
        /* <DEDUP_REMOVED lines=42> */
.L_x_6185:
[----:B------:R-:W-:Y:S05]  /*21b0*/  BSYNC B1 ;  /* 0x0000000000017941 */ /* 0x000fea0003800000 */
.L_x_6184:
[----:B------:R0:W2:Y:S01]  /*21c0*/  I2F.U32 R109, R76 ;  /* 0x0000004c006d7306 */ /* 0x0000a20000201000 */
[----:B------:R-:W-:Y:S01]  /*21d0*/  ISETP.NE.AND P3, PT, R111, 0x1, PT ;  /* 0x000000016f00780c */ /* 0x000fe20003f65270 */
[----:B------:R-:W-:Y:S01]  /*21e0*/  BSSY B1, `(.L_x_6188) ;  /* 0x0000015000017945 */ /* 0x000fe20003800000 */
[----:B0-----:R-:W-:-:S05]  /*21f0*/  PRMT R76, RZ, 0x7610, R77 ;  /* 0x00007610ff4c7816 */ /* 0x001fca000000004d */
[----:B------:R-:W-:Y:S01]  /*2200*/  FMUL.FTZ R77, R76, R105 ;  /* 0x000000694c4d7220 */ /* 0x000fe20000410000 */
[----:B------:R-:W-:Y:S01]  /*2210*/  @P0 PRMT R76, RZ, 0x7610, R113 ;  /* 0x00007610ff4c0816 */ /* 0x000fe20000000071 */
[----:B--2---:R-:W-:Y:S02]  /*2220*/  FFMA.FTZ R109, R109, R108, 1.1641532182693481445e-10 ;  /* 0x2f0000006d6d7423 */ /* 0x004fe4000001006c */
[----:B------:R-:W-:-:S03]  /*2230*/  FMUL.FTZ R77, R77, c[0x0][0x1e8] ;  /* 0x00007a004d4d7a20 */ /* 0x000fc60000410000 */
        /* <DEDUP_REMOVED lines=14> */
.L_x_6189:
[----:B------:R-:W-:Y:S02]  /*2320*/  MOV R129, R118 ;  /* 0x0000007600817202 */ /* 0x000fe40000000f00 */
.L_x_6190:
[----:B------:R-:W-:Y:S05]  /*2330*/  BSYNC B1 ;  /* 0x0000000000017941 */ /* 0x000fea0003800000 */
.L_x_6188:
        /* <DEDUP_REMOVED lines=16> */
.L_x_6194:
[----:B------:R-:W-:Y:S05]  /*2440*/  BSYNC B2 ;  /* 0x0000000000027941 */ /* 0x000fea0003800000 */
.L_x_6193:
        /* <DEDUP_REMOVED lines=42> */
.L_x_6192:
[----:B------:R-:W-:Y:S05]  /*26f0*/  BSYNC B1 ;  /* 0x0000000000017941 */ /* 0x000fea0003800000 */
.L_x_6191:
        /* <DEDUP_REMOVED lines=8> */
[----:B------:R-:W-:Y:S02]  /*2780*/  FSEL R111, R76, RZ, !P3 ;  /* 0x000000ff4c6f7208 */ /* 0x000fe40005800000 */
[----:B------:R-:W-:-:S03]  /*2790*/  @P0 PRMT R76, RZ, 0x5410, R114 ;  /* 0x00005410ff4c0816 */ /* 0x000fc60000000072 */
        /* <DEDUP_REMOVED lines=12> */
.L_x_6196:
[----:B------:R-:W-:Y:S02]  /*2860*/  MOV R129, R118 ;  /* 0x0000007600817202 */ /* 0x000fe40000000f00 */
.L_x_6197:
[----:B------:R-:W-:Y:S05]  /*2870*/  BSYNC B1 ;  /* 0x0000000000017941 */ /* 0x000fea0003800000 */
.L_x_6195:
        /* <DEDUP_REMOVED lines=16> */
.L_x_6201:
[----:B------:R-:W-:Y:S05]  /*2980*/  BSYNC B2 ;  /* 0x0000000000027941 */ /* 0x000fea0003800000 */
.L_x_6200:
        /* <DEDUP_REMOVED lines=40> */
[----:B------:R-:W-:-:S04]  /*2c10*/  HFMA2.MMA R76, -RZ, RZ, 0, 0 ;  /* 0x00000000ff4c7435 */ /* 0x000fc800000001ff */
[----:B------:R-:W-:Y:S02]  /*2c20*/  LOP3.LUT R120, R123, UR26, R120, 0x96, !PT ;  /* 0x0000001a7b787c12 */ /* 0x000fe4000f8e9678 */
.L_x_6199:
[----:B------:R-:W-:Y:S05]  /*2c30*/  BSYNC B1 ;  /* 0x0000000000017941 */ /* 0x000fea0003800000 */
.L_x_6198:
        /* <DEDUP_REMOVED lines=22> */
.L_x_6203:
[----:B------:R-:W-:Y:S02]  /*2da0*/  MOV R78, R118 ;  /* 0x00000076004e7202 */ /* 0x000fe40000000f00 */
.L_x_6204:
[----:B------:R-:W-:Y:S05]  /*2db0*/  BSYNC B1 ;  /* 0x0000000000017941 */ /* 0x000fea0003800000 */
.L_x_6202:
        /* <DEDUP_REMOVED lines=16> */
.L_x_6208:
[----:B------:R-:W-:Y:S05]  /*2ec0*/  BSYNC B2 ;  /* 0x0000000000027941 */ /* 0x000fea0003800000 */
.L_x_6207:
        /* <DEDUP_REMOVED lines=37> */
[----:B------:R-:W-:Y:S01]  /*3120*/  IMAD.WIDE.U32 R118, R119, -0x326172a9, RZ ;  /* 0xcd9e8d5777767825 */ /* 0x000fe200078e00ff */
[----:B------:R-:W-:-:S03]  /*3130*/  HFMA2.MMA R77, -RZ, RZ, 0, 0 ;  /* 0x00000000ff4d7435 */ /* 0x000fc600000001ff */
[----:B------:R-:W-:Y:S01]  /*3140*/  IMAD.WIDE.U32 R122, R122, -0x2daee0ad, RZ ;  /* 0xd2511f537a7a7825 */ /* 0x000fe200078e00ff */
[----:B------:R-:W-:-:S04]  /*3150*/  LOP3.LUT R110, R119, UR25, R76, 0x96, !PT ;  /* 0x00000019776e7c12 */ /* 0x000fc8000f8e964c */
[----:B------:R-:W-:Y:S02]  /*3160*/  LOP3.LUT R120, R123, UR26, R120, 0x96, !PT ;  /* 0x0000001a7b787c12 */ /* 0x000fe4000f8e9678 */
.L_x_6206:
[----:B------:R-:W-:Y:S05]  /*3170*/  BSYNC B1 ;  /* 0x0000000000017941 */ /* 0x000fea0003800000 */
.L_x_6205:
        /* <DEDUP_REMOVED lines=22> */
.L_x_6210:
[----:B------:R-:W-:Y:S02]  /*32e0*/  MOV R78, R118 ;  /* 0x00000076004e7202 */ /* 0x000fe40000000f00 */
.L_x_6211:
[----:B------:R-:W-:Y:S05]  /*32f0*/  BSYNC B1 ;  /* 0x0000000000017941 */ /* 0x000fea0003800000 */
.L_x_6209:
        /* <DEDUP_REMOVED lines=18> */
.L_x_6215:
[----:B------:R-:W-:Y:S05]  /*3420*/  BSYNC B2 ;  /* 0x0000000000027941 */ /* 0x000fea0003800000 */
.L_x_6214:
        /* <DEDUP_REMOVED lines=35> */
[----:B------:R-:W-:Y:S01]  /*3660*/  IMAD.WIDE.U32 R76, R77, -0x326172a9, RZ ;  /* 0xcd9e8d574d4c7825 */ /* 0x000fe200078e00ff */
[----:B------:R-:W-:-:S04]  /*3670*/  HFMA2.MMA R121, -RZ, RZ, 0, 0 ;  /* 0x00000000ff797435 */ /* 0x000fc800000001ff */
[----:B------:R-:W-:Y:S01]  /*3680*/  LOP3.LUT R122, R77, UR23, R118, 0x96, !PT ;  /* 0x000000174d7a7c12 */ /* 0x000fe2000f8e9676 */
[----:B------:R-:W-:-:S04]  /*3690*/  IMAD.WIDE.U32 R118, R119, -0x326172a9, RZ ;  /* 0xcd9e8d5777767825 */ /* 0x000fc800078e00ff */
[----:B------:R-:W-:Y:S01]  /*36a0*/  IMAD.WIDE.U32 R122, R122, -0x2daee0ad, RZ ;  /* 0xd2511f537a7a7825 */ /* 0x000fe200078e00ff */
[----:B------:R-:W-:-:S04]  /*36b0*/  LOP3.LUT R110, R119, UR25, R76, 0x96, !PT ;  /* 0x00000019776e7c12 */ /* 0x000fc8000f8e964c */
[----:B------:R-:W-:Y:S02]  /*36c0*/  LOP3.LUT R120, R123, UR26, R120, 0x96, !PT ;  /* 0x0000001a7b787c12 */ /* 0x000fe4000f8e9678 */
.L_x_6213:
[----:B------:R-:W-:Y:S05]  /*36d0*/  BSYNC B1 ;  /* 0x0000000000017941 */ /* 0x000fea0003800000 */
.L_x_6212:
[----:B------:R0:W2:Y:S01]  /*36e0*/  I2F.U32 R77, R78 ;  /* 0x0000004e004d7306 */ /* 0x0000a20000201000 */
[----:B------:R-:W-:Y:S02]  /*36f0*/  PRMT R76, RZ, 0x7610, R79 ;  /* 0x00007610ff4c7816 */ /* 0x000fe4000000004f */
[----:B------:R-:W-:Y:S02]  /*3700*/  SEL R132, RZ, 0x10000, P5 ;  /* 0x00010000ff847807 */ /* 0x000fe40002800000 */
[----:B------:R-:W-:Y:S01]  /*3710*/  SEL R123, RZ, 0x100, P4 ;  /* 0x00000100ff7b7807 */ /* 0x000fe20002000000 */
[----:B------:R-:W-:Y:S01]  /*3720*/  FMUL.FTZ R76, R76, R105 ;  /* 0x000000694c4c7220 */ /* 0x000fe20000410000 */
[----:B------:R-:W-:Y:S02]  /*3730*/  ISETP.NE.AND P5, PT, R125, RZ, PT ;  /* 0x000000ff7d00720c */ /* 0x000fe40003fa5270 */
[----:B0-----:R-:W-:Y:S01]  /*3740*/  F2FP.BF16.PACK_AB R78, R116, R111 ;  /* 0x0000006f744e723e */ /* 0x001fe200000010ff */
[----:B------:R-:W-:-:S02]  /*3750*/  FMUL.FTZ R76, R76, c[0x0][0x1e8] ;  /* 0x00007a004c4c7a20 */ /* 0x000fc40000410000 */
[----:B--2---:R-:W-:-:S05]  /*3760*/  FFMA.FTZ R77, R77, R108, 1.1641532182693481445e-10 ;  /* 0x2f0000004d4d7423 */ /* 0x004fca000001006c */
        /* <DEDUP_REMOVED lines=9> */
[----:B------:R-:W-:Y:S02]  /*3800*/  F2FP.BF16.PACK_AB R77, R109, R106 ;  /* 0x0000006a6d4d723e */ /* 0x000fe400000010ff */
[----:B------:R-:W-:Y:S02]  /*3810*/  LEA.HI.X R131, R87, c[0x0][0x18c], RZ, 0x4, P0 ;  /* 0x0000630057837a11 */ /* 0x000fe400000f24ff */
[----:B------:R-:W-:-:S02]  /*3820*/  ISETP.NE.AND P0, PT, R124, RZ, PT ;  /* 0x000000ff7c00720c */ /* 0x000fc40003f05270 */
[----:B------:R-:W-:Y:S02]  /*3830*/  SEL R124, RZ, 0x1, P2 ;  /* 0x00000001ff7c7807 */ /* 0x000fe40001000000 */
[----:B------:R-:W-:Y:S02]  /*3840*/  F2FP.BF16.PACK_AB R76, R107, R104 ;  /* 0x000000686b4c723e */ /* 0x000fe400000010ff */
[----:B------:R-:W-:Y:S01]  /*3850*/  F2FP.BF16.PACK_AB R79, R108, R117 ;  /* 0x000000756c4f723e */ /* 0x000fe200000010ff */
[----:B------:R-:W-:-:S04]  /*3860*/  IMAD.WIDE.U32 R124, R124, 0x1000000, RZ ;  /* 0x010000007c7c7825 */ /* 0x000fc800078e00ff */
[----:B------:R0:W-:Y:S01]  /*3870*/  STG.E.128 [R130.64], R76 ;  /* 0x0000004c82007986 */ /* 0x0001e2000c101d06 */
        /* <DEDUP_REMOVED lines=13> */
.L_x_6159:
[----:B------:R-:W-:Y:S05]  /*3950*/  BSYNC B0 ;  /* 0x0000000000007941 */ /* 0x000fea0003800000 */
.L_x_6158:
        /* <DEDUP_REMOVED lines=23> */
.L_x_6219:
[----:B0-----:R-:W-:Y:S02]  /*3ad0*/  IMAD.MOV.U32 R124, RZ, RZ, R118 ;  /* 0x000000ffff7c7224 */ /* 0x001fe400078e0076 */
.L_x_6220:
[----:B------:R-:W-:Y:S05]  /*3ae0*/  BSYNC B1 ;  /* 0x0000000000017941 */ /* 0x000fea0003800000 */
.L_x_6218:
        /* <DEDUP_REMOVED lines=16> */
.L_x_6224:
[----:B------:R-:W-:Y:S05]  /*3bf0*/  BSYNC B2 ;  /* 0x0000000000027941 */ /* 0x000fea0003800000 */
.L_x_6223:
        /* <DEDUP_REMOVED lines=39> */
[----:B------:R-:W-:-:S03]  /*3e70*/  LOP3.LUT R110, R93, UR25, R90, 0x96, !PT ;  /* 0x000000195d6e7c12 */ /* 0x000fc6000f8e965a */
[----:B------:R-:W-:Y:S01]  /*3e80*/  IMAD.MOV.U32 R118, RZ, RZ, R92 ;  /* 0x000000ffff767224 */ /* 0x000fe200078e005c */
[----:B------:R-:W-:Y:S01]  /*3e90*/  LOP3.LUT R120, R123, UR26, R120, 0x96, !PT ;  /* 0x0000001a7b787c12 */ /* 0x000fe2000f8e9678 */
[----:B------:R-:W-:Y:S02]  /*3ea0*/  IMAD.MOV.U32 R92, RZ, RZ, RZ ;  /* 0x000000ffff5c7224 */ /* 0x000fe400078e00ff */
.L_x_6222:
[----:B------:R-:W-:Y:S05]  /*3eb0*/  BSYNC B1 ;  /* 0x0000000000017941 */ /* 0x000fea0003800000 */
.L_x_6221:
        /* <DEDUP_REMOVED lines=24> */
.L_x_6226:
[----:B------:R-:W-:Y:S02]  /*4040*/  IMAD.MOV.U32 R125, RZ, RZ, R118 ;  /* 0x000000ffff7d7224 */ /* 0x000fe400078e0076 */
.L_x_6227:
[----:B------:R-:W-:Y:S05]  /*4050*/  BSYNC B1 ;  /* 0x0000000000017941 */ /* 0x000fea0003800000 */
.L_x_6225:
        /* <DEDUP_REMOVED lines=16> */
.L_x_6231:
[----:B------:R-:W-:Y:S05]  /*4160*/  BSYNC B2 ;  /* 0x0000000000027941 */ /* 0x000fea0003800000 */
.L_x_6230:
        /* <DEDUP_REMOVED lines=39> */
[----:B------:R-:W-:Y:S01]  /*43e0*/  LOP3.LUT R110, R93, UR25, R90, 0x96, !PT ;  /* 0x000000195d6e7c12 */ /* 0x000fe2000f8e965a */
[----:B------:R-:W-:Y:S02]  /*43f0*/  HFMA2.MMA R93, -RZ, RZ, 0, 0 ;  /* 0x00000000ff5d7435 */ /* 0x000fe400000001ff */
[----:B------:R-:W-:Y:S01]  /*4400*/  IMAD.MOV.U32 R118, RZ, RZ, R92 ;  /* 0x000000ffff767224 */ /* 0x000fe200078e005c */
[----:B------:R-:W-:-:S03]  /*4410*/  LOP3.LUT R120, R123, UR26, R120, 0x96, !PT ;  /* 0x0000001a7b787c12 */ /* 0x000fc6000f8e9678 */
.L_x_6229:
[----:B------:R-:W-:Y:S05]  /*4420*/  BSYNC B1 ;  /* 0x0000000000017941 */ /* 0x000fea0003800000 */
.L_x_6228:
        /* <DEDUP_REMOVED lines=23> */
.L_x_6233:
[----:B------:R-:W-:Y:S02]  /*45a0*/  MOV R76, R118 ;  /* 0x00000076004c7202 */ /* 0x000fe40000000f00 */
.L_x_6234:
[----:B------:R-:W-:Y:S05]  /*45b0*/  BSYNC B1 ;  /* 0x0000000000017941 */ /* 0x000fea0003800000 */
.L_x_6232:
        /* <DEDUP_REMOVED lines=16> */
.L_x_6238:
[----:B------:R-:W-:Y:S05]  /*46c0*/  BSYNC B2 ;  /* 0x0000000000027941 */ /* 0x000fea0003800000 */
.L_x_6237:
        /* <DEDUP_REMOVED lines=39> */
[----:B------:R-:W-:Y:S02]  /*4940*/  MOV R118, R100 ;  /* 0x0000006400767202 */ /* 0x000fe40000000f00 */
[----:B------:R-:W-:Y:S01]  /*4950*/  LOP3.LUT R110, R101, UR25, R92, 0x96, !PT ;  /* 0x00000019656e7c12 */ /* 0x000fe2000f8e965c */
[----:B------:R-:W-:Y:S01]  /*4960*/  IMAD.MOV.U32 R100, RZ, RZ, RZ ;  /* 0x000000ffff647224 */ /* 0x000fe200078e00ff */
[----:B------:R-:W-:Y:S02]  /*4970*/  LOP3.LUT R120, R123, UR26, R120, 0x96, !PT ;  /* 0x0000001a7b787c12 */ /* 0x000fe4000f8e9678 */
.L_x_6236:
[----:B------:R-:W-:Y:S05]  /*4980*/  BSYNC B1 ;  /* 0x0000000000017941 */ /* 0x000fea0003800000 */
.L_x_6235:
[----:B------:R-:W0:Y:S01]  /*4990*/  I2F.U32 R76, R76 ;  /* 0x0000004c004c7306 */ /* 0x000e220000201000 */
[----:B------:R-:W-:Y:S01]  /*49a0*/  ISETP.NE.AND P2, PT, R100, 0x1, PT ;  /* 0x000000016400780c */ /* 0x000fe20003f45270 */
[----:B------:R-:W-:Y:S01]  /*49b0*/  BSSY B1, `(.L_x_6239) ;  /* 0x0000015000017945 */ /* 0x000fe20003800000 */
[----:B0-----:R-:W-:Y:S01]  /*49c0*/  FFMA.FTZ R90, R76, R103, 1.1641532182693481445e-10 ;  /* 0x2f0000004c5a7423 */ /* 0x001fe20000010067 */
[----:B------:R-:W-:-:S04]  /*49d0*/  PRMT R76, RZ, 0x5410, R77 ;  /* 0x00005410ff4c7816 */ /* 0x000fc8000000004d */
[----:B------:R-:W-:Y:S01]  /*49e0*/  FSETP.GTU.FTZ.AND P1, PT, R90, c[0x0][0x1e4], PT ;  /* 0x000079005a007a0b */ /* 0x000fe20003f3c000 */
[----:B------:R-:W-:-:S04]  /*49f0*/  FMUL.FTZ R92, R76, R105 ;  /* 0x000000694c5c7220 */ /* 0x000fc80000410000 */
[----:B------:R-:W-:-:S05]  /*4a00*/  FMUL.FTZ R92, R92, c[0x0][0x1e8] ;  /* 0x00007a005c5c7a20 */ /* 0x000fca0000410000 */
[----:B------:R-:W-:Y:S02]  /*4a10*/  FSEL R93, R92, RZ, !P1 ;  /* 0x000000ff5c5d7208 */ /* 0x000fe40004800000 */
[----:B------:R-:W-:-:S03]  /*4a20*/  IADD3 R92, R100, 0x1, RZ ;  /* 0x00000001645c7810 */ /* 0x000fc60007ffe0ff */
        /* <DEDUP_REMOVED lines=12> */
.L_x_6240:
[----:B------:R-:W-:Y:S02]  /*4af0*/  IMAD.MOV.U32 R76, RZ, RZ, R118 ;  /* 0x000000ffff4c7224 */ /* 0x000fe400078e0076 */
.L_x_6241:
[----:B------:R-:W-:Y:S05]  /*4b00*/  BSYNC B1 ;  /* 0x0000000000017941 */ /* 0x000fea0003800000 */
.L_x_6239:
        /* <DEDUP_REMOVED lines=16> */
.L_x_6245:
[----:B------:R-:W-:Y:S05]  /*4c10*/  BSYNC B2 ;  /* 0x0000000000027941 */ /* 0x000fea0003800000 */
.L_x_6244:
        /* <DEDUP_REMOVED lines=43> */
.L_x_6243:
[----:B------:R-:W-:Y:S05]  /*4ed0*/  BSYNC B1 ;  /* 0x0000000000017941 */ /* 0x000fea0003800000 */
.L_x_6242:
        /* <DEDUP_REMOVED lines=22> */
.L_x_6247:
[----:B------:R-:W-:Y:S02]  /*5040*/  IMAD.MOV.U32 R129, RZ, RZ, R118 ;  /* 0x000000ffff817224 */ /* 0x000fe400078e0076 */
.L_x_6248:
[----:B------:R-:W-:Y:S05]  /*5050*/  BSYNC B1 ;  /* 0x0000000000017941 */ /* 0x000fea0003800000 */
.L_x_6246:
        /* <DEDUP_REMOVED lines=16> */
.L_x_6252:
[----:B------:R-:W-:Y:S05]  /*5160*/  BSYNC B2 ;  /* 0x0000000000027941 */ /* 0x000fea0003800000 */
.L_x_6251:
        /* <DEDUP_REMOVED lines=43> */
.L_x_6250:
[----:B------:R-:W-:Y:S05]  /*5420*/  BSYNC B1 ;  /* 0x0000000000017941 */ /* 0x000fea0003800000 */
.L_x_6249:
        /* <DEDUP_REMOVED lines=22> */
.L_x_6254:
[----:B------:R-:W-:Y:S02]  /*5590*/  IMAD.MOV.U32 R129, RZ, RZ, R118 ;  /* 0x000000ffff817224 */ /* 0x000fe400078e0076 */
.L_x_6255:
[----:B------:R-:W-:Y:S05]  /*55a0*/  BSYNC B1 ;  /* 0x0000000000017941 */ /* 0x000fea0003800000 */
.L_x_6253:
        /* <DEDUP_REMOVED lines=16> */
.L_x_6259:
[----:B------:R-:W-:Y:S05]  /*56b0*/  BSYNC B2 ;  /* 0x0000000000027941 */ /* 0x000fea0003800000 */
.L_x_6258:
        /* <DEDUP_REMOVED lines=43> */
.L_x_6257:
[----:B------:R-:W-:Y:S05]  /*5970*/  BSYNC B1 ;  /* 0x0000000000017941 */ /* 0x000fea0003800000 */
.L_x_6256:
        /* <DEDUP_REMOVED lines=22> */
.L_x_6261:
[----:B------:R-:W-:Y:S02]  /*5ae0*/  MOV R78, R118 ;  /* 0x00000076004e7202 */ /* 0x000fe40000000f00 */
.L_x_6262:
[----:B------:R-:W-:Y:S05]  /*5af0*/  BSYNC B1 ;  /* 0x0000000000017941 */ /* 0x000fea0003800000 */
.L_x_6260:
        /* <DEDUP_REMOVED lines=16> */
.L_x_6266:
[----:B------:R-:W-:Y:S05]  /*5c00*/  BSYNC B2 ;  /* 0x0000000000027941 */ /* 0x000fea0003800000 */
.L_x_6265:
        /* <DEDUP_REMOVED lines=41> */
[----:B------:R-:W-:Y:S01]  /*5ea0*/  MOV R118, R122 ;  /* 0x0000007a00767202 */ /* 0x000fe20000000f00 */
[----:B------:R-:W-:Y:S01]  /*5eb0*/  IMAD.MOV.U32 R122, RZ, RZ, R130 ;  /* 0x000000ffff7a7224 */ /* 0x000fe200078e0082 */
[----:B------:R-:W-:Y:S02]  /*5ec0*/  LOP3.LUT R110, R123, UR25, R76, 0x96, !PT ;  /* 0x000000197b6e7c12 */ /* 0x000fe4000f8e964c */
.L_x_6264:
[----:B------:R-:W-:Y:S05]  /*5ed0*/  BSYNC B1 ;  /* 0x0000000000017941 */ /* 0x000fea0003800000 */
.L_x_6263:
[----:B------:R0:W2:Y:S01]  /*5ee0*/  I2F.U32 R76, R78 ;  /* 0x0000004e004c7306 */ /* 0x0000a20000201000 */
[----:B------:R-:W-:Y:S01]  /*5ef0*/  ISETP.NE.AND P6, PT, R77, 0x1, PT ;  /* 0x000000014d00780c */ /* 0x000fe20003fc5270 */
[----:B------:R-:W-:Y:S01]  /*5f00*/  BSSY B1, `(.L_x_6267) ;  /* 0x0000015000017945 */ /* 0x000fe20003800000 */
        /* <DEDUP_REMOVED lines=19> */
.L_x_6268:
[----:B------:R-:W-:Y:S02]  /*6040*/  IMAD.MOV.U32 R78, RZ, RZ, R118 ;  /* 0x000000ffff4e7224 */ /* 0x000fe400078e0076 */
.L_x_6269:
[----:B------:R-:W-:Y:S05]  /*6050*/  BSYNC B1 ;  /* 0x0000000000017941 */ /* 0x000fea0003800000 */
.L_x_6267:
        /* <DEDUP_REMOVED lines=18> */
.L_x_6273:
[----:B------:R-:W-:Y:S05]  /*6180*/  BSYNC B2 ;  /* 0x0000000000027941 */ /* 0x000fea0003800000 */
.L_x_6272:
        /* <DEDUP_REMOVED lines=37> */
[----:B------:R-:W-:-:S05]  /*63e0*/  LOP3.LUT R130, R77, UR23, R120, 0x96, !PT ;  /* 0x000000174d827c12 */ /* 0x000fca000f8e9678 */
[----:B------:R-:W-:-:S05]  /*63f0*/  IMAD.WIDE.U32 R130, R130, -0x2daee0ad, RZ ;  /* 0xd2511f5382827825 */ /* 0x000fca00078e00ff */
[----:B------:R-:W-:Y:S01]  /*6400*/  LOP3.LUT R120, R131, UR26, R122, 0x96, !PT ;  /* 0x0000001a83787c12 */ /* 0x000fe2000f8e967a */
[----:B------:R-:W-:Y:S02]  /*6410*/  IMAD.MOV.U32 R122, RZ, RZ, R130 ;  /* 0x000000ffff7a7224 */ /* 0x000fe400078e0082 */
[----:B------:R-:W-:-:S04]  /*6420*/  IMAD.WIDE.U32 R130, R110, -0x326172a9, RZ ;  /* 0xcd9e8d576e827825 */ /* 0x000fc800078e00ff */
[----:B------:R-:W-:Y:S01]  /*6430*/  IMAD.MOV.U32 R118, RZ, RZ, R130 ;  /* 0x000000ffff767224 */ /* 0x000fe200078e0082 */
[----:B------:R-:W-:Y:S02]  /*6440*/  LOP3.LUT R110, R131, UR25, R76, 0x96, !PT ;  /* 0x00000019836e7c12 */ /* 0x000fe4000f8e964c */
.L_x_6271:
[----:B------:R-:W-:Y:S05]  /*6450*/  BSYNC B1 ;  /* 0x0000000000017941 */ /* 0x000fea0003800000 */
.L_x_6270:
[----:B------:R0:W2:Y:S01]  /*6460*/  I2F.U32 R76, R78 ;  /* 0x0000004e004c7306 */ /* 0x0000a20000201000 */
[----:B------:R-:W-:Y:S02]  /*6470*/  SEL R123, RZ, 0x100, P4 ;  /* 0x00000100ff7b7807 */ /* 0x000fe40002000000 */
[----:B------:R-:W-:Y:S02]  /*6480*/  SEL R129, RZ, 0x1, P3 ;  /* 0x00000001ff817807 */ /* 0x000fe40001800000 */
[----:B0-----:R-:W-:-:S05]  /*6490*/  PRMT R78, RZ, 0x7610, R79 ;  /* 0x00007610ff4e7816 */ /* 0x001fca000000004f */
[----:B------:R-:W-:Y:S01]  /*64a0*/  FMUL.FTZ R77, R78, R105 ;  /* 0x000000694e4d7220 */ /* 0x000fe20000410000 */
[----:B------:R-:W-:Y:S01]  /*64b0*/  F2FP.BF16.PACK_AB R78, R101, R92 ;  /* 0x0000005c654e723e */ /* 0x000fe200000010ff */
[----:B--2---:R-:W-:Y:S02]  /*64c0*/  FFMA.FTZ R76, R76, R103, 1.1641532182693481445e-10 ;  /* 0x2f0000004c4c7423 */ /* 0x004fe40000010067 */
[----:B------:R-:W-:-:S03]  /*64d0*/  FMUL.FTZ R77, R77, c[0x0][0x1e8] ;  /* 0x00007a004d4d7a20 */ /* 0x000fc60000410000 */
[----:B------:R-:W-:-:S04]  /*64e0*/  FSETP.GTU.FTZ.AND P6, PT, R76, c[0x0][0x1e4], PT ;  /* 0x000079004c007a0b */ /* 0x000fc80003fdc000 */
[----:B------:R-:W-:Y:S02]  /*64f0*/  FSEL R76, R77, RZ, !P6 ;  /* 0x000000ff4d4c7208 */ /* 0x000fe40007000000 */
[----:B------:R-:W-:-:S03]  /*6500*/  F2FP.BF16.PACK_AB R77, R93, R90 ;  /* 0x0000005a5d4d723e */ /* 0x000fc600000010ff */
[----:B------:R-:W-:Y:S01]  /*6510*/  FMUL.FTZ R103, R31, R76 ;  /* 0x0000004c1f677220 */ /* 0x000fe20000410000 */
[----:B------:R-:W-:-:S05]  /*6520*/  @P0 PRMT R76, RZ, 0x7610, R115 ;  /* 0x00007610ff4c0816 */ /* 0x000fca0000000073 */
[----:B------:R-:W-:Y:S01]  /*6530*/  @P0 FADD.FTZ R103, R76, R103 ;  /* 0x000000674c670221 */ /* 0x000fe20000010000 */
[----:B------:R-:W-:Y:S02]  /*6540*/  LEA R130, P0, R119, c[0x0][0x188], 0x4 ;  /* 0x0000620077827a11 */ /* 0x000fe400078020ff */
[----:B------:R-:W-:Y:S02]  /*6550*/  F2FP.BF16.PACK_AB R76, R91, R88 ;  /* 0x000000585b4c723e */ /* 0x000fe400000010ff */
[----:B------:R-:W-:Y:S02]  /*6560*/  LEA.HI.X R131, R119, c[0x0][0x18c], RZ, 0x4, P0 ;  /* 0x0000630077837a11 */ /* 0x000fe400000f24ff */
[----:B------:R-:W-:Y:S02]  /*6570*/  ISETP.NE.AND P0, PT, R124, RZ, PT ;  /* 0x000000ff7c00720c */ /* 0x000fe40003f05270 */
[----:B------:R-:W-:Y:S02]  /*6580*/  SEL R124, RZ, 0x10000, P5 ;  /* 0x00010000ff7c7807 */ /* 0x000fe40002800000 */
[----:B------:R-:W-:-:S02]  /*6590*/  ISETP.NE.AND P5, PT, R125, RZ, PT ;  /* 0x000000ff7d00720c */ /* 0x000fc40003fa5270 */
[----:B------:R-:W-:Y:S02]  /*65a0*/  SEL R125, RZ, 0x1000000, P6 ;  /* 0x01000000ff7d7807 */ /* 0x000fe40003000000 */
[----:B------:R-:W-:Y:S02]  /*65b0*/  F2FP.BF16.PACK_AB R79, R103, R100 ;  /* 0x00000064674f723e */ /* 0x000fe400000010ff */
[----:B------:R-:W-:Y:S02]  /*65c0*/  LOP3.LUT R123, R123, R125, R124, 0xfe, !PT ;  /* 0x0000007d7b7b7212 */ /* 0x000fe400078efe7c */
[----:B------:R-:W-:Y:S01]  /*65d0*/  SEL R124, RZ, 0x1, P2 ;  /* 0x00000001ff7c7807 */ /* 0x000fe20001000000 */
[----:B------:R0:W-:Y:S04]  /*65e0*/  STG.E.128 [R130.64], R76 ;  /* 0x0000004c82007986 */ /* 0x0001e8000c101d06 */
[----:B------:R-:W-:-:S05]  /*65f0*/  IMAD.WIDE.U32 R124, R124, 0x1000000, RZ ;  /* 0x010000007c7c7825 */ /* 0x000fca00078e00ff */
        /* <DEDUP_REMOVED lines=8> */
[C---:B------:R-:W-:Y:S02]  /*6680*/  LEA R78, P0, R119.reuse, c[0x0][0x190], 0x3 ;  /* 0x00006400774e7a11 */ /* 0x040fe400078018ff */
[----:B------:R-:W-:Y:S02]  /*6690*/  LOP3.LUT R76, R124, R79, RZ, 0xfc, !PT ;  /* 0x0000004f7c4c7212 */ /* 0x000fe400078efcff */
[----:B------:R-:W-:-:S02]  /*66a0*/  LEA.HI.X R79, R119, c[0x0][0x194], RZ, 0x3, P0 ;  /* 0x00006500774f7a11 */ /* 0x000fc400000f1cff */
[----:B------:R-:W-:-:S03]  /*66b0*/  IADD3 R119, R119, 0x100, RZ ;  /* 0x0000010077777810 */ /* 0x000fc60007ffe0ff */
[----:B------:R0:W-:Y:S04]  /*66c0*/  STG.E.64 [R78.64], R76 ;  /* 0x0000004c4e007986 */ /* 0x0001e8000c101b06 */
.L_x_6217:
[----:B------:R-:W-:Y:S05]  /*66d0*/  BSYNC B0 ;  /* 0x0000000000007941 */ /* 0x000fea0003800000 */
.L_x_6216:
        /* <DEDUP_REMOVED lines=23> */
.L_x_6277:
[----:B0-----:R-:W-:Y:S02]  /*6850*/  IMAD.MOV.U32 R124, RZ, RZ, R118 ;  /* 0x000000ffff7c7224 */ /* 0x001fe400078e0076 */
.L_x_6278:
[----:B------:R-:W-:Y:S05]  /*6860*/  BSYNC B1 ;  /* 0x0000000000017941 */ /* 0x000fea0003800000 */
.L_x_6276:
        /* <DEDUP_REMOVED lines=16> */
.L_x_6282:
[----:B------:R-:W-:Y:S05]  /*6970*/  BSYNC B2 ;  /* 0x0000000000027941 */ /* 0x000fea0003800000 */
.L_x_6281:
        /* <DEDUP_REMOVED lines=43> */
.L_x_6280:
[----:B------:R-:W-:Y:S05]  /*6c30*/  BSYNC B1 ;  /* 0x0000000000017941 */ /* 0x000fea0003800000 */
.L_x_6279:
        /* <DEDUP_REMOVED lines=24> */
.L_x_6284:
[----:B------:R-:W-:Y:S02]  /*6dc0*/  IMAD.MOV.U32 R125, RZ, RZ, R118 ;  /* 0x000000ffff7d7224 */ /* 0x000fe400078e0076 */
.L_x_6285:
[----:B------:R-:W-:Y:S05]  /*6dd0*/  BSYNC B1 ;  /* 0x0000000000017941 */ /* 0x000fea0003800000 */
.L_x_6283:
        /* <DEDUP_REMOVED lines=16> */
.L_x_6289:
[----:B------:R-:W-:Y:S05]  /*6ee0*/  BSYNC B2 ;  /* 0x0000000000027941 */ /* 0x000fea0003800000 */
.L_x_6288:
        /* <DEDUP_REMOVED lines=43> */
.L_x_6287:
[----:B------:R-:W-:Y:S05]  /*71a0*/  BSYNC B1 ;  /* 0x0000000000017941 */ /* 0x000fea0003800000 */
.L_x_6286:
[----:B------:R-:W0:Y:S01]  /*71b0*/  I2F.U32 R95, R125 ;  /* 0x0000007d005f7306 */ /* 0x000e220000201000 */
[----:B------:R-:W-:Y:S01]  /*71c0*/  PRMT R76, RZ, 0x7610, R76 ;  /* 0x00007610ff4c7816 */ /* 0x000fe2000000004c */
[----:B------:R-:W-:Y:S01]  /*71d0*/  BSSY B1, `(.L_x_6290) ;  /* 0x0000016000017945 */ /* 0x000fe20003800000 */
[----:B------:R-:W-:-:S03]  /*71e0*/  IADD3 R98, R97, 0x1, RZ ;  /* 0x0000000161627810 */ /* 0x000fc60007ffe0ff */
        /* <DEDUP_REMOVED lines=19> */
.L_x_6291:
[----:B------:R-:W-:Y:S02]  /*7320*/  MOV R76, R118 ;  /* 0x00000076004c7202 */ /* 0x000fe40000000f00 */
.L_x_6292:
[----:B------:R-:W-:Y:S05]  /*7330*/  BSYNC B1 ;  /* 0x0000000000017941 */ /* 0x000fea0003800000 */
.L_x_6290:
        /* <DEDUP_REMOVED lines=16> */
.L_x_6296:
[----:B------:R-:W-:Y:S05]  /*7440*/  BSYNC B2 ;  /* 0x0000000000027941 */ /* 0x000fea0003800000 */
.L_x_6295:
        /* <DEDUP_REMOVED lines=43> */
.L_x_6294:
[----:B------:R-:W-:Y:S05]  /*7700*/  BSYNC B1 ;  /* 0x0000000000017941 */ /* 0x000fea0003800000 */
.L_x_6293:
[----:B------:R0:W2:Y:S01]  /*7710*/  I2F.U32 R95, R76 ;  /* 0x0000004c005f7306 */ /* 0x0000a20000201000 */
[C---:B------:R-:W-:Y:S01]  /*7720*/  ISETP.NE.AND P2, PT, R98.reuse, 0x1, PT ;  /* 0x000000016200780c */ /* 0x040fe20003f45270 */
[----:B------:R-:W-:Y:S01]  /*7730*/  BSSY B1, `(.L_x_6297) ;  /* 0x0000015000017945 */ /* 0x000fe20003800000 */
[----:B------:R-:W-:Y:S02]  /*7740*/  IADD3 R97, R98, 0x1, RZ ;  /* 0x0000000162617810 */ /* 0x000fe40007ffe0ff */
[----:B0-----:R-:W-:-:S05]  /*7750*/  PRMT R76, RZ, 0x5410, R77 ;  /* 0x00005410ff4c7816 */ /* 0x001fca000000004d */
[----:B------:R-:W-:Y:S01]  /*7760*/  FMUL.FTZ R96, R76, R105 ;  /* 0x000000694c607220 */ /* 0x000fe20000410000 */
[----:B------:R-:W-:Y:S01]  /*7770*/  @P0 PRMT R76, RZ, 0x5410, R113 ;  /* 0x00005410ff4c0816 */ /* 0x000fe20000000071 */
[----:B--2---:R-:W-:Y:S02]  /*7780*/  FFMA.FTZ R95, R95, R102, 1.1641532182693481445e-10 ;  /* 0x2f0000005f5f7423 */ /* 0x004fe40000010066 */
[----:B------:R-:W-:-:S03]  /*7790*/  FMUL.FTZ R96, R96, c[0x0][0x1e8] ;  /* 0x00007a0060607a20 */ /* 0x000fc60000410000 */
        /* <DEDUP_REMOVED lines=13> */
.L_x_6298:
[----:B------:R-:W-:Y:S02]  /*7870*/  IMAD.MOV.U32 R76, RZ, RZ, R118 ;  /* 0x000000ffff4c7224 */ /* 0x000fe400078e0076 */
.L_x_6299:
[----:B------:R-:W-:Y:S05]  /*7880*/  BSYNC B1 ;  /* 0x0000000000017941 */ /* 0x000fea0003800000 */
.L_x_6297:
        /* <DEDUP_REMOVED lines=16> */
.L_x_6303:
[----:B------:R-:W-:Y:S05]  /*7990*/  BSYNC B2 ;  /* 0x0000000000027941 */ /* 0x000fea0003800000 */
.L_x_6302:
        /* <DEDUP_REMOVED lines=43> */
.L_x_6301:
[----:B------:R-:W-:Y:S05]  /*7c50*/  BSYNC B1 ;  /* 0x0000000000017941 */ /* 0x000fea0003800000 */
.L_x_6300:
        /* <DEDUP_REMOVED lines=22> */
.L_x_6305:
[----:B------:R-:W-:Y:S02]  /*7dc0*/  IMAD.MOV.U32 R129, RZ, RZ, R118 ;  /* 0x000000ffff817224 */ /* 0x000fe400078e0076 */
.L_x_6306:
[----:B------:R-:W-:Y:S05]  /*7dd0*/  BSYNC B1 ;  /* 0x0000000000017941 */ /* 0x000fea0003800000 */
.L_x_6304:
        /* <DEDUP_REMOVED lines=16> */
.L_x_6310:
[----:B------:R-:W-:Y:S05]  /*7ee0*/  BSYNC B2 ;  /* 0x0000000000027941 */ /* 0x000fea0003800000 */
.L_x_6309:
        /* <DEDUP_REMOVED lines=43> */
.L_x_6308:
[----:B------:R-:W-:Y:S05]  /*81a0*/  BSYNC B1 ;  /* 0x0000000000017941 */ /* 0x000fea0003800000 */
.L_x_6307:
        /* <DEDUP_REMOVED lines=22> */
.L_x_6312:
[----:B------:R-:W-:Y:S02]  /*8310*/  IMAD.MOV.U32 R129, RZ, RZ, R118 ;  /* 0x000000ffff817224 */ /* 0x000fe400078e0076 */
.L_x_6313:
[----:B------:R-:W-:Y:S05]  /*8320*/  BSYNC B1 ;  /* 0x0000000000017941 */ /* 0x000fea0003800000 */
.L_x_6311:
        /* <DEDUP_REMOVED lines=16> */
.L_x_6317:
[----:B------:R-:W-:Y:S05]  /*8430*/  BSYNC B2 ;  /* 0x0000000000027941 */ /* 0x000fea0003800000 */
.L_x_6316:
        /* <DEDUP_REMOVED lines=43> */
.L_x_6315:
[----:B------:R-:W-:Y:S05]  /*86f0*/  BSYNC B1 ;  /* 0x0000000000017941 */ /* 0x000fea0003800000 */
.L_x_6314:
        /* <DEDUP_REMOVED lines=22> */
.L_x_6319:
[----:B------:R-:W-:Y:S02]  /*8860*/  MOV R78, R118 ;  /* 0x00000076004e7202 */ /* 0x000fe40000000f00 */
.L_x_6320:
[----:B------:R-:W-:Y:S05]  /*8870*/  BSYNC B1 ;  /* 0x0000000000017941 */ /* 0x000fea0003800000 */
.L_x_6318:
        /* <DEDUP_REMOVED lines=16> */
.L_x_6324:
[----:B------:R-:W-:Y:S05]  /*8980*/  BSYNC B2 ;  /* 0x0000000000027941 */ /* 0x000fea0003800000 */
.L_x_6323:
        /* <DEDUP_REMOVED lines=44> */
.L_x_6322:
[----:B------:R-:W-:Y:S05]  /*8c50*/  BSYNC B1 ;  /* 0x0000000000017941 */ /* 0x000fea0003800000 */
.L_x_6321:
        /* <DEDUP_REMOVED lines=22> */
.L_x_6326:
[----:B------:R-:W-:Y:S02]  /*8dc0*/  IMAD.MOV.U32 R78, RZ, RZ, R118 ;  /* 0x000000ffff4e7224 */ /* 0x000fe400078e0076 */
.L_x_6327:
[----:B------:R-:W-:Y:S05]  /*8dd0*/  BSYNC B1 ;  /* 0x0000000000017941 */ /* 0x000fea0003800000 */
.L_x_6325:
        /* <DEDUP_REMOVED lines=18> */
.L_x_6331:
[----:B------:R-:W-:Y:S05]  /*8f00*/  BSYNC B2 ;  /* 0x0000000000027941 */ /* 0x000fea0003800000 */
.L_x_6330:
        /* <DEDUP_REMOVED lines=44> */
.L_x_6329:
[----:B------:R-:W-:Y:S05]  /*91d0*/  BSYNC B1 ;  /* 0x0000000000017941 */ /* 0x000fea0003800000 */
.L_x_6328:
        /* <DEDUP_REMOVED lines=17> */
[C---:B------:R-:W-:Y:S02]  /*92f0*/  LEA R130, P0, R119.reuse, c[0x0][0x188], 0x4 ;  /* 0x0000620077827a11 */ /* 0x040fe400078020ff */
        /* <DEDUP_REMOVED lines=20> */
.L_x_6275:
[----:B------:R-:W-:Y:S05]  /*9440*/  BSYNC B0 ;  /* 0x0000000000007941 */ /* 0x000fea0003800000 */
.L_x_6274:
        /* <DEDUP_REMOVED lines=34> */
.L_x_6342:
[----:B0-2---:R-:W-:Y:S01]  /*9670*/  FADD.FTZ R77, R77, R76 ;  /* 0x0000004c4d4d7221 */ /* 0x005fe20000010000 */
[----:B------:R-:W-:Y:S05]  /*9680*/  BRA.DIV ~URZ, `(.L_x_6333) ;  /* 0x000010e27f007947 */ /* 0x000fea000b800000 */
[----:B------:R-:W0:Y:S01]  /*9690*/  SHFL.BFLY PT, R76, R77, 0x2, 0x1f ;  /* 0x0c401f004d4c7f89 */ /* 0x000e2200000e0000 */
        /* <DEDUP_REMOVED lines=67> */
.L_x_6343:
[----:B------:R-:W-:Y:S01]  /*9ad0*/  LOP3.LUT P0, RZ, R0, 0x1f, RZ, 0xc0, !PT ;  /* 0x0000001f00ff7812 */ /* 0x000fe2000780c0ff */
[----:B-1----:R-:W-:Y:S01]  /*9ae0*/  FADD.FTZ R77, R132, R79 ;  /* 0x0000004f844d7221 */ /* 0x002fe20000010000 */
[----:B------:R-:W-:Y:S01]  /*9af0*/  SHF.R.U32.HI R105, RZ, 0x5, R0 ;  /* 0x00000005ff697819 */ /* 0x000fe20000011600 */
[----:B------:R-:W-:Y:S01]  /*9b00*/  WARPSYNC 0xffffffff ;  /* 0xffffffff00007948 */ /* 0x000fe20003800000 */
[----:B------:R-:W-:Y:S02]  /*9b10*/  LOP3.LUT R119, R0, 0x1f, RZ, 0xc0, !PT ;  /* 0x0000001f00777812 */ /* 0x000fe400078ec0ff */
[----:B------:R-:W-:-:S07]  /*9b20*/  LOP3.LUT R105, R105, 0x7, RZ, 0xc0, !PT ;  /* 0x0000000769697812 */ /* 0x000fce00078ec0ff */
[----:B0-----:R-:W-:-:S05]  /*9b30*/  @!P0 IMAD.IADD R79, R78, 0x1, R105 ;  /* 0x000000014e4f8824 */ /* 0x001fca00078e0269 */
        /* <DEDUP_REMOVED lines=12> */
[----:B------:R-:W1:Y:S01]  /*9c00*/  @!P0 LDS.64 R76, [R119.X8] ;  /* 0x00000000774c8984 */ /* 0x000e620000008a00 */
[----:B------:R-:W-:Y:S01]  /*9c10*/  LOP3.LUT P0, RZ, R105, 0x1f, R0, 0xf8, !PT ;  /* 0x0000001f69ff7812 */ /* 0x000fe2000780f800 */
[----:B0-----:R-:W-:-:S02]  /*9c20*/  IMAD.IADD R123, R79, 0x1, R78 ;  /* 0x000000014f7b7824 */ /* 0x001fc400078e024e */
[----:B------:R-:W0:Y:S01]  /*9c30*/  I2F R79, R79 ;  /* 0x0000004f004f7306 */ /* 0x000e220000201400 */
[----:B-1----:R-:W1:Y:S02]  /*9c40*/  SHFL.DOWN PT, R105, R76, 0x4, 0x1f ;  /* 0x08801f004c697f89 */ /* 0x002e6400000e0000 */
[C---:B-1----:R-:W-:Y:S02]  /*9c50*/  FADD.FTZ R124, -R105.reuse, R76 ;  /* 0x0000004c697c7221 */ /* 0x042fe40000010100 */
[----:B0-----:R-:W-:Y:S02]  /*9c60*/  FMUL.FTZ R105, R105, R79 ;  /* 0x0000004f69697220 */ /* 0x001fe40000410000 */
[----:B------:R-:W-:-:S04]  /*9c70*/  FMUL.FTZ R124, R124, R124 ;  /* 0x0000007c7c7c7220 */ /* 0x000fc80000410000 */
[----:B------:R-:W-:Y:S02]  /*9c80*/  FMUL.FTZ R124, R124, R125 ;  /* 0x0000007d7c7c7220 */ /* 0x000fe40000410000 */
[----:B------:R-:W-:Y:S02]  /*9c90*/  FFMA.FTZ R125, R125, R76, R105 ;  /* 0x0000004c7d7d7223 */ /* 0x000fe40000010069 */
[----:B------:R-:W0:Y:S01]  /*9ca0*/  I2F R76, R123 ;  /* 0x0000007b004c7306 */ /* 0x000e220000201400 */
[----:B------:R-:W-:Y:S02]  /*9cb0*/  FMUL.FTZ R119, R124, R79 ;  /* 0x0000004f7c777220 */ /* 0x000fe40000410000 */
[----:B------:R-:W1:Y:S05]  /*9cc0*/  SHFL.DOWN PT, R124, R77, 0x4, 0x1f ;  /* 0x08801f004d7c7f89 */ /* 0x000e6a00000e0000 */
[----:B0-----:R-:W0:Y:S01]  /*9cd0*/  MUFU.RCP R78, R76 ;  /* 0x0000004c004e7308 */ /* 0x001e220000001000 */
[----:B-1----:R-:W-:-:S04]  /*9ce0*/  FADD.FTZ R105, R124, R77 ;  /* 0x0000004d7c697221 */ /* 0x002fc80000010000 */
[C---:B0-----:R-:W-:Y:S02]  /*9cf0*/  FFMA.FTZ R105, R78.reuse, R119, R105 ;  /* 0x000000774e697223 */ /* 0x041fe40000010069 */
[----:B------:R-:W-:Y:S02]  /*9d00*/  FMUL.FTZ R125, R78, R125 ;  /* 0x0000007d4e7d7220 */ /* 0x000fe40000410000 */
[----:B------:R-:W0:Y:S04]  /*9d10*/  SHFL.DOWN PT, R78, R123, 0x2, 0x1f ;  /* 0x08401f007b4e7f89 */ /* 0x000e2800000e0000 */
[----:B------:R-:W1:Y:S01]  /*9d20*/  SHFL.DOWN PT, R124, R125, 0x2, 0x1f ;  /* 0x08401f007d7c7f89 */ /* 0x000e6200000e0000 */
[----:B0-----:R-:W-:Y:S02]  /*9d30*/  IMAD.IADD R79, R123, 0x1, R78 ;  /* 0x000000017b4f7824 */ /* 0x001fe400078e024e */
[----:B------:R-:W0:Y:S01]  /*9d40*/  I2F R78, R78 ;  /* 0x0000004e004e7306 */ /* 0x000e220000201400 */
[----:B-1----:R-:W-:-:S04]  /*9d50*/  FADD.FTZ R119, R125, -R124 ;  /* 0x8000007c7d777221 */ /* 0x002fc80000010000 */
[----:B------:R-:W-:-:S04]  /*9d60*/  FMUL.FTZ R119, R119, R119 ;  /* 0x0000007777777220 */ /* 0x000fc80000410000 */
[----:B------:R-:W-:Y:S02]  /*9d70*/  FMUL.FTZ R119, R76, R119 ;  /* 0x000000774c777220 */ /* 0x000fe40000410000 */
[-C--:B0-----:R-:W-:Y:S02]  /*9d80*/  FMUL.FTZ R124, R124, R78.reuse ;  /* 0x0000004e7c7c7220 */ /* 0x081fe40000410000 */
[----:B------:R-:W-:Y:S02]  /*9d90*/  FMUL.FTZ R119, R119, R78 ;  /* 0x0000004e77777220 */ /* 0x000fe40000410000 */
[----:B------:R-:W-:Y:S01]  /*9da0*/  FFMA.FTZ R130, R76, R125, R124 ;  /* 0x0000007d4c827223 */ /* 0x000fe2000001007c */
[----:B------:R-:W0:Y:S04]  /*9db0*/  SHFL.DOWN PT, R78, R79, 0x1, 0x1f ;  /* 0x08201f004f4e7f89 */ /* 0x000e2800000e0000 */
[----:B------:R-:W1:Y:S01]  /*9dc0*/  SHFL.DOWN PT, R76, R105, 0x2, 0x1f ;  /* 0x08401f00694c7f89 */ /* 0x000e6200000e0000 */
[----:B0-----:R-:W-:-:S02]  /*9dd0*/  IMAD.IADD R123, R79, 0x1, R78 ;  /* 0x000000014f7b7824 */ /* 0x001fc400078e024e */
[----:B------:R-:W-:Y:S01]  /*9de0*/  I2F R78, R78 ;  /* 0x0000004e004e7306 */ /* 0x000fe20000201400 */
[----:B-1----:R-:W-:-:S07]  /*9df0*/  FADD.FTZ R124, R105, R76 ;  /* 0x0000004c697c7221 */ /* 0x002fce0000010000 */
[----:B------:R0:W1:Y:S08]  /*9e00*/  I2F R76, R79 ;  /* 0x0000004f004c7306 */ /* 0x0000700000201400 */
[----:B------:R-:W-:Y:S01]  /*9e10*/  I2F R123, R123 ;  /* 0x0000007b007b7306 */ /* 0x000fe20000201400 */
[----:B0-----:R-:W-:-:S07]  /*9e20*/  @!P0 IMAD.MOV.U32 R79, RZ, RZ, 0x4 ;  /* 0x00000004ff4f8424 */ /* 0x001fce00078e00ff */
[----:B-1----:R-:W0:Y:S02]  /*9e30*/  MUFU.RCP R77, R76 ;  /* 0x0000004c004d7308 */ /* 0x002e240000001000 */
[C---:B0-----:R-:W-:Y:S02]  /*9e40*/  FFMA.FTZ R119, R77.reuse, R119, R124 ;  /* 0x000000774d777223 */ /* 0x041fe4000001007c */
[----:B------:R-:W-:-:S05]  /*9e50*/  FMUL.FTZ R77, R77, R130 ;  /* 0x000000824d4d7220 */ /* 0x000fca0000410000 */
[----:B------:R-:W0:Y:S02]  /*9e60*/  SHFL.DOWN PT, R124, R77, 0x1, 0x1f ;  /* 0x08201f004d7c7f89 */ /* 0x000e2400000e0000 */
[----:B0-----:R-:W-:Y:S02]  /*9e70*/  FADD.FTZ R125, R77, -R124 ;  /* 0x8000007c4d7d7221 */ /* 0x001fe40000010000 */
[-C--:B------:R-:W-:Y:S02]  /*9e80*/  FMUL.FTZ R124, R124, R78.reuse ;  /* 0x0000004e7c7c7220 */ /* 0x080fe40000410000 */
[----:B------:R-:W-:Y:S02]  /*9e90*/  FMUL.FTZ R125, R125, R125 ;  /* 0x0000007d7d7d7220 */ /* 0x000fe40000410000 */
[C---:B------:R-:W-:Y:S02]  /*9ea0*/  FFMA.FTZ R124, R76.reuse, R77, R124 ;  /* 0x0000004d4c7c7223 */ /* 0x040fe4000001007c */
[----:B------:R-:W-:Y:S01]  /*9eb0*/  FMUL.FTZ R125, R76, R125 ;  /* 0x0000007d4c7d7220 */ /* 0x000fe20000410000 */
[----:B------:R-:W0:Y:S01]  /*9ec0*/  MUFU.RCP R77, R123 ;  /* 0x0000007b004d7308 */ /* 0x000e220000001000 */
[----:B------:R-:W1:Y:S02]  /*9ed0*/  SHFL.DOWN PT, R76, R119, 0x1, 0x1f ;  /* 0x08201f00774c7f89 */ /* 0x000e6400000e0000 */
[----:B------:R-:W-:-:S02]  /*9ee0*/  FMUL.FTZ R125, R125, R78 ;  /* 0x0000004e7d7d7220 */ /* 0x000fc40000410000 */
[----:B------:R-:W-:-:S04]  /*9ef0*/  @!P0 IMAD.WIDE R78, R82, R79, c[0x0][0x1a8] ;  /* 0x00006a00524e8625 */ /* 0x000fc800078e024f */
[----:B0-----:R-:W-:-:S05]  /*9f00*/  FMUL.FTZ R124, R77, R124 ;  /* 0x0000007c4d7c7220 */ /* 0x001fca0000410000 */
[----:B------:R-:W0:Y:S01]  /*9f10*/  SHFL.IDX PT, R129, R124, RZ, 0x1f ;  /* 0x00001fff7c817589 */ /* 0x000e2200000e0000 */
[----:B-1----:R-:W-:-:S04]  /*9f20*/  FADD.FTZ R76, R119, R76 ;  /* 0x0000004c774c7221 */ /* 0x002fc80000010000 */
[----:B------:R-:W-:Y:S01]  /*9f30*/  FFMA.FTZ R125, R77, R125, R76 ;  /* 0x0000007d4d7d7223 */ /* 0x000fe2000001004c */
[----:B------:R-:W-:-:S05]  /*9f40*/  MOV R76, c[0x0][0x1e0] ;  /* 0x00007800004c7a02 */ /* 0x000fca0000000f00 */
[----:B------:R-:W1:Y:S01]  /*9f50*/  SHFL.IDX PT, R125, R125, RZ, 0x1f ;  /* 0x00001fff7d7d7589 */ /* 0x000e6200000e0000 */
[C---:B0-----:R-:W-:Y:S01]  /*9f60*/  FMUL.FTZ R77, R129.reuse, R129 ;  /* 0x00000081814d7220 */ /* 0x041fe20000410000 */
[----:B------:R-:W-:-:S04]  /*9f70*/  FSEL R132, R129, RZ, !P1 ;  /* 0x000000ff81847208 */ /* 0x000fc80004800000 */
[----:B------:R-:W-:Y:S01]  /*9f80*/  FSEL R77, R77, RZ, P1 ;  /* 0x000000ff4d4d7208 */ /* 0x000fe20000800000 */
[----:B-1----:R-:W-:-:S04]  /*9f90*/  FFMA.FTZ R76, R125, R76, c[0x0][0x228] ;  /* 0x00008a007d4c7623 */ /* 0x002fc8000001004c */
        /* <DEDUP_REMOVED lines=11> */
[----:B-----5:R-:W-:Y:S02]  /*a050*/  FFMA.FTZ R76, R64, R77, R72 ;  /* 0x0000004d404c7223 */ /* 0x020fe40000010048 */
        /* <DEDUP_REMOVED lines=12> */
[----:B------:R-:W-:-:S04]  /*a120*/  FADD.FTZ R78, R111, -R132 ;  /* 0x800000846f4e7221 */ /* 0x000fc80000010000 */
[----:B------:R-:W-:-:S04]  /*a130*/  FMUL.FTZ R79, R131, R78 ;  /* 0x0000004e834f7220 */ /* 0x000fc80000410000 */
[----:B------:R-:W-:Y:S02]  /*a140*/  FFMA.FTZ R78, R60, R79, R68 ;  /* 0x0000004f3c4e7223 */ /* 0x000fe40000010044 */
[----:B------:R-:W-:Y:S02]  /*a150*/  FFMA.FTZ R79, R61, R124, R69 ;  /* 0x0000007c3d4f7223 */ /* 0x000fe40000010045 */
[----:B------:R-:W-:-:S03]  /*a160*/  FMUL.FTZ R124, R131, R105 ;  /* 0x00000069837c7220 */ /* 0x000fc60000410000 */
[----:B------:R-:W-:Y:S01]  /*a170*/  F2FP.BF16.PACK_AB R78, R79, R78 ;  /* 0x0000004e4f4e723e */ /* 0x000fe200000010ff */
[----:B------:R-:W-:Y:S02]  /*a180*/  FADD.FTZ R79, R117, -R132 ;  /* 0x80000084754f7221 */ /* 0x000fe40000010000 */
[----:B------:R-:W-:Y:S02]  /*a190*/  FFMA.FTZ R124, R63, R124, R71 ;  /* 0x0000007c3f7c7223 */ /* 0x000fe40000010047 */
[----:B------:R-:W-:-:S04]  /*a1a0*/  FMUL.FTZ R79, R131, R79 ;  /* 0x0000004f834f7220 */ /* 0x000fc80000410000 */
[----:B------:R-:W-:-:S05]  /*a1b0*/  FFMA.FTZ R79, R62, R79, R70 ;  /* 0x0000004f3e4f7223 */ /* 0x000fca0000010046 */
[----:B------:R-:W-:Y:S01]  /*a1c0*/  F2FP.BF16.PACK_AB R79, R124, R79 ;  /* 0x0000004f7c4f723e */ /* 0x000fe200000010ff */
[----:B------:R-:W-:-:S04]  /*a1d0*/  IMAD.MOV.U32 R124, RZ, RZ, 0x10 ;  /* 0x00000010ff7c7424 */ /* 0x000fc800078e00ff */
[C---:B------:R-:W-:Y:S01]  /*a1e0*/  IMAD.WIDE.U32 R124, R87.reuse, R124, c[0x0][0x208] ;  /* 0x00008200577c7625 */ /* 0x040fe200078e007c */
[----:B------:R-:W-:-:S04]  /*a1f0*/  IADD3 R87, R87, 0x100, RZ ;  /* 0x0000010057577810 */ /* 0x000fc80007ffe0ff */
[----:B------:R0:W-:Y:S03]  /*a200*/  STG.E.128 [R124.64], R76 ;  /* 0x0000004c7c007986 */ /* 0x0001e6000c101d06 */
.L_x_6335:
[----:B------:R-:W-:Y:S05]  /*a210*/  BSYNC B0 ;  /* 0x0000000000007941 */ /* 0x000fea0003800000 */
.L_x_6334:
[----:B------:R-:W-:Y:S01]  /*a220*/  ISETP.NE.AND P0, PT, R127, RZ, PT ;  /* 0x000000ff7f00720c */ /* 0x000fe20003f05270 */
[----:B------:R-:W-:-:S12]  /*a230*/  BSSY B0, `(.L_x_6336) ;  /* 0x0000022000007945 */ /* 0x000fd80003800000 */
[----:B------:R-:W-:Y:S05]  /*a240*/  @!P0 BRA `(.L_x_6337) ;  /* 0x0000020000008947 */ /* 0x000fea0003800000 */
[--C-:B01----:R-:W-:Y:S02]  /*a250*/  FADD.FTZ R76, R88, -R132.reuse ;  /* 0x80000084584c7221 */ /* 0x103fe40000010000 */
[----:B------:R-:W-:Y:S02]  /*a260*/  FADD.FTZ R78, R91, -R132 ;  /* 0x800000845b4e7221 */ /* 0x000fe40000010000 */
[C---:B------:R-:W-:Y:S02]  /*a270*/  FMUL.FTZ R77, R131.reuse, R76 ;  /* 0x0000004c834d7220 */ /* 0x040fe40000410000 */
[----:B------:R-:W-:Y:S02]  /*a280*/  FMUL.FTZ R78, R131, R78 ;  /* 0x0000004e834e7220 */ /* 0x000fe40000410000 */
[----:B-----5:R-:W-:Y:S02]  /*a290*/  FFMA.FTZ R76, R40, R77, R48 ;  /* 0x0000004d284c7223 */ /* 0x020fe40000010030 */
        /* <DEDUP_REMOVED lines=23> */
[----:B------:R-:W-:-:S10]  /*a410*/  HFMA2.MMA R124, -RZ, RZ, 0, 9.5367431640625e-07 ;  /* 0x00000010ff7c7435 */ /* 0x000fd400000001ff */
[C---:B------:R-:W-:Y:S01]  /*a420*/  IMAD.WIDE.U32 R124, R87.reuse, R124, c[0x0][0x208] ;  /* 0x00008200577c7625 */ /* 0x040fe200078e007c */
[----:B------:R-:W-:-:S04]  /*a430*/  IADD3 R87, R87, 0x100, RZ ;  /* 0x0000010057577810 */ /* 0x000fc80007ffe0ff */
[----:B------:R0:W-:Y:S03]  /*a440*/  STG.E.128 [R124.64], R76 ;  /* 0x0000004c7c007986 */ /* 0x0001e6000c101d06 */
.L_x_6337:
[----:B------:R-:W-:Y:S05]  /*a450*/  BSYNC B0 ;  /* 0x0000000000007941 */ /* 0x000fea0003800000 */
.L_x_6336:
[----:B------:R-:W-:Y:S01]  /*a460*/  ISETP.NE.AND P0, PT, R128, RZ, PT ;  /* 0x000000ff8000720c */ /* 0x000fe20003f05270 */
[----:B------:R-:W-:-:S12]  /*a470*/  BSSY B0, `(.L_x_6338) ;  /* 0x0000021000007945 */ /* 0x000fd80003800000 */
[----:B------:R-:W-:Y:S05]  /*a480*/  @!P0 BRA `(.L_x_6339) ;  /* 0x000001f000008947 */ /* 0x000fea0003800000 */
[--C-:B01----:R-:W-:Y:S02]  /*a490*/  FADD.FTZ R76, R89, -R132.reuse ;  /* 0x80000084594c7221 */ /* 0x103fe40000010000 */
[--C-:B------:R-:W-:Y:S02]  /*a4a0*/  FADD.FTZ R79, R95, -R132.reuse ;  /* 0x800000845f4f7221 */ /* 0x100fe40000010000 */
[C---:B------:R-:W-:Y:S02]  /*a4b0*/  FMUL.FTZ R77, R131.reuse, R76 ;  /* 0x0000004c834d7220 */ /* 0x040fe40000410000 */
[--C-:B------:R-:W-:Y:S02]  /*a4c0*/  FADD.FTZ R76, R96, -R132.reuse ;  /* 0x80000084604c7221 */ /* 0x100fe40000010000 */
[----:B------:R-:W-:Y:S02]  /*a4d0*/  FMUL.FTZ R105, R131, R79 ;  /* 0x0000004f83697220 */ /* 0x000fe40000410000 */
[----:B------:R-:W-:-:S02]  /*a4e0*/  FADD.FTZ R79, R97, -R132 ;  /* 0x80000084614f7221 */ /* 0x000fc40000010000 */
[----:B------:R-:W-:Y:S02]  /*a4f0*/  FMUL.FTZ R124, R131, R76 ;  /* 0x0000004c837c7220 */ /* 0x000fe40000410000 */
[--C-:B------:R-:W-:Y:S02]  /*a500*/  FADD.FTZ R76, R99, -R132.reuse ;  /* 0x80000084634c7221 */ /* 0x100fe40000010000 */
[C---:B------:R-:W-:Y:S02]  /*a510*/  FMUL.FTZ R119, R131.reuse, R79 ;  /* 0x0000004f83777220 */ /* 0x040fe40000410000 */
[----:B------:R-:W-:Y:S02]  /*a520*/  FMUL.FTZ R79, R131, R76 ;  /* 0x0000004c834f7220 */ /* 0x000fe40000410000 */
[----:B------:R-:W-:Y:S02]  /*a530*/  FADD.FTZ R76, R102, -R132 ;  /* 0x80000084664c7221 */ /* 0x000fe40000010000 */
[----:B-----5:R-:W-:-:S02]  /*a540*/  FFMA.FTZ R79, R14, R79, R22 ;  /* 0x0000004f0e4f7223 */ /* 0x020fc40000010016 */
[----:B------:R-:W-:Y:S02]  /*a550*/  FMUL.FTZ R76, R131, R76 ;  /* 0x0000004c834c7220 */ /* 0x000fe40000410000 */
[--C-:B------:R-:W-:Y:S02]  /*a560*/  FADD.FTZ R78, R94, -R132.reuse ;  /* 0x800000845e4e7221 */ /* 0x100fe40000010000 */
[----:B------:R-:W-:Y:S02]  /*a570*/  FFMA.FTZ R76, R15, R76, R23 ;  /* 0x0000004c0f4c7223 */ /* 0x000fe40000010017 */
[----:B------:R-:W-:Y:S02]  /*a580*/  FADD.FTZ R123, R98, -R132 ;  /* 0x80000084627b7221 */ /* 0x000fe40000010000 */
[----:B------:R-:W-:Y:S01]  /*a590*/  FFMA.FTZ R124, R19, R124, R27 ;  /* 0x0000007c137c7223 */ /* 0x000fe2000001001b */
[----:B------:R-:W-:Y:S01]  /*a5a0*/  F2FP.BF16.PACK_AB R79, R76, R79 ;  /* 0x0000004f4c4f723e */ /* 0x000fe200000010ff */
[----:B------:R-:W-:-:S02]  /*a5b0*/  FFMA.FTZ R76, R16, R77, R24 ;  /* 0x0000004d104c7223 */ /* 0x000fc40000010018 */
[----:B------:R-:W-:Y:S02]  /*a5c0*/  FFMA.FTZ R77, R18, R105, R26 ;  /* 0x00000069124d7223 */ /* 0x000fe4000001001a */
[C---:B------:R-:W-:Y:S02]  /*a5d0*/  FMUL.FTZ R78, R131.reuse, R78 ;  /* 0x0000004e834e7220 */ /* 0x040fe40000410000 */
[----:B------:R-:W-:Y:S01]  /*a5e0*/  FMUL.FTZ R130, R131, R123 ;  /* 0x0000007b83827220 */ /* 0x000fe20000410000 */
[----:B------:R-:W-:Y:S01]  /*a5f0*/  F2FP.BF16.PACK_AB R77, R124, R77 ;  /* 0x0000004d7c4d723e */ /* 0x000fe200000010ff */
[----:B------:R-:W-:Y:S02]  /*a600*/  FFMA.FTZ R119, R12, R119, R20 ;  /* 0x000000770c777223 */ /* 0x000fe40000010014 */
[----:B------:R-:W-:Y:S02]  /*a610*/  FFMA.FTZ R130, R13, R130, R21 ;  /* 0x000000820d827223 */ /* 0x000fe40000010015 */
[----:B------:R-:W-:-:S02]  /*a620*/  FFMA.FTZ R105, R17, R78, R25 ;  /* 0x0000004e11697223 */ /* 0x000fc40000010019 */
[----:B------:R-:W-:Y:S01]  /*a630*/  IMAD.MOV.U32 R124, RZ, RZ, 0x10 ;  /* 0x00000010ff7c7424 */ /* 0x000fe200078e00ff */
[----:B------:R-:W-:Y:S02]  /*a640*/  F2FP.BF16.PACK_AB R78, R130, R119 ;  /* 0x00000077824e723e */ /* 0x000fe400000010ff */
[----:B------:R-:W-:Y:S01]  /*a650*/  F2FP.BF16.PACK_AB R76, R105, R76 ;  /* 0x0000004c694c723e */ /* 0x000fe200000010ff */
[----:B------:R-:W-:-:S05]  /*a660*/  IMAD.WIDE.U32 R124, R87, R124, c[0x0][0x208] ;  /* 0x00008200577c7625 */ /* 0x000fca00078e007c */
[----:B------:R0:W-:Y:S02]  /*a670*/  STG.E.128 [R124.64], R76 ;  /* 0x0000004c7c007986 */ /* 0x0001e4000c101d06 */
.L_x_6339:
[----:B------:R-:W-:Y:S05]  /*a680*/  BSYNC B0 ;  /* 0x0000000000007941 */ /* 0x000fea0003800000 */
.L_x_6338:
[----:B------:R-:W-:Y:S02]  /*a690*/  IADD3 R82, R82, c[0x0][0x160], RZ ;  /* 0x0000580052527a10 */ /* 0x000fe40007ffe0ff */
[----:B------:R-:W-:Y:S02]  /*a6a0*/  LOP3.LUT P1, RZ, R85, 0xff, RZ, 0xc0, !PT ;  /* 0x000000ff55ff7812 */ /* 0x000fe4000782c0ff */
[----:B------:R-:W-:Y:S02]  /*a6b0*/  ISETP.GE.AND P0, PT, R82, c[0x0][0x164], PT ;  /* 0x0000590052007a0c */ /* 0x000fe40003f06270 */
[----:B------:R-:W-:-:S11]  /*a6c0*/  SEL R85, RZ, 0x1, P1 ;  /* 0x00000001ff557807 */ /* 0x000fd60000800000 */
[----:B01---5:R-:W-:Y:S01]  /*a6d0*/  @P0 CALL.REL.NOINC `(.L_x_6340) ;  /* 0x0000001000000944 */ /* 0x023fe20003c00000 */
[----:B------:R-:W-:Y:S05]  /*a6e0*/  BRA `(.L_x_6341) ;  /* 0xffff64c000007947 */ /* 0x000fea000383ffff */
.L_x_6340:
[----:B------:R-:W-:Y:S05]  /*a6f0*/  EXIT ;  /* 0x000000000000794d */ /* 0x000fea0003800000 */
.L_x_6332:
[----:B------:R-:W-:Y:S01]  /*a700*/  IMAD.MOV.U32 R132, RZ, RZ, 0x1 ;  /* 0x00000001ff847424 */ /* 0x000fe200078e00ff */
[----:B------:R-:W-:Y:S01]  /*a710*/  MOV R130, 0xffffffff ;  /* 0xffffffff00827802 */ /* 0x000fe20000000f00 */
[----:B------:R-:W-:Y:S01]  /*a720*/  IMAD.MOV.U32 R105, RZ, RZ, 0x1f ;  /* 0x0000001fff697424 */ /* 0x000fe200078e00ff */
[----:B------:R-:W-:Y:S02]  /*a730*/  MOV R124, 0xa750 ;  /* 0x0000a750007c7802 */ /* 0x000fe40000000f00 */
[----:B-1---5:R-:W-:Y:S05]  /*a740*/  CALL.REL.NOINC `($__internal_44_$__cuda_sm70_shflsync_bfly_p) ;  /* 0x000006c000007944 */ /* 0x022fea0003c00000 */
[----:B-1----:R-:W-:Y:S01]  /*a750*/  IMAD.MOV.U32 R76, RZ, RZ, R132 ;  /* 0x000000ffff4c7224 */ /* 0x002fe200078e0084 */
[----:B0-----:R-:W-:Y:S05]  /*a760*/  BRA `(.L_x_6342) ;  /* 0xffffef0000007947 */ /* 0x001fea000383ffff */
.L_x_6333:
[----:B------:R-:W-:Y:S01]  /*a770*/  IMAD.MOV.U32 R132, RZ, RZ, 0x2 ;  /* 0x00000002ff847424 */ /* 0x000fe200078e00ff */
[----:B------:R-:W-:Y:S01]  /*a780*/  MOV R130, 0xffffffff ;  /* 0xffffffff00827802 */ /* 0x000fe20000000f00 */
[----:B------:R-:W-:Y:S01]  /*a790*/  IMAD.MOV.U32 R105, RZ, RZ, 0x1f ;  /* 0x0000001fff697424 */ /* 0x000fe200078e00ff */
[----:B------:R-:W-:Y:S02]  /*a7a0*/  MOV R124, 0xa7c0 ;  /* 0x0000a7c0007c7802 */ /* 0x000fe40000000f00 */
[----:B-1---5:R-:W-:Y:S05]  /*a7b0*/  CALL.REL.NOINC `($__internal_44_$__cuda_sm70_shflsync_bfly_p) ;  /* 0x0000065000007944 */ /* 0x022fea0003c00000 */
[----:B01----:R-:W-:Y:S01]  /*a7c0*/  FADD.FTZ R77, R77, R132 ;  /* 0x000000844d4d7221 */ /* 0x003fe20000010000 */
[----:B------:R-:W-:Y:S01]  /*a7d0*/  MOV R124, 0xa820 ;  /* 0x0000a820007c7802 */ /* 0x000fe20000000f00 */
[----:B------:R-:W-:Y:S02]  /*a7e0*/  IMAD.MOV.U32 R132, RZ, RZ, 0x4 ;  /* 0x00000004ff847424 */ /* 0x000fe400078e00ff */
[----:B------:R-:W-:-:S02]  /*a7f0*/  IMAD.MOV.U32 R105, RZ, RZ, 0x1f ;  /* 0x0000001fff697424 */ /* 0x000fc400078e00ff */
[----:B------:R-:W-:Y:S02]  /*a800*/  IMAD.MOV.U32 R130, RZ, RZ, -0x1 ;  /* 0xffffffffff827424 */ /* 0x000fe400078e00ff */
[----:B------:R-:W-:Y:S05]  /*a810*/  CALL.REL.NOINC `($__internal_44_$__cuda_sm70_shflsync_bfly_p) ;  /* 0x000005f000007944 */ /* 0x000fea0003c00000 */
[----:B01----:R-:W-:Y:S01]  /*a820*/  FADD.FTZ R77, R77, R132 ;  /* 0x000000844d4d7221 */ /* 0x003fe20000010000 */
[----:B------:R-:W-:Y:S01]  /*a830*/  HFMA2.MMA R132, -RZ, RZ, 0, 4.76837158203125e-07 ;  /* 0x00000008ff847435 */ /* 0x000fe200000001ff */
[----:B------:R-:W-:Y:S01]  /*a840*/  IMAD.MOV.U32 R105, RZ, RZ, 0x1f ;  /* 0x0000001fff697424 */ /* 0x000fe200078e00ff */
[----:B------:R-:W-:Y:S01]  /*a850*/  MOV R124, 0xa880 ;  /* 0x0000a880007c7802 */ /* 0x000fe20000000f00 */
[----:B------:R-:W-:-:S03]  /*a860*/  IMAD.MOV.U32 R130, RZ, RZ, -0x1 ;  /* 0xffffffffff827424 */ /* 0x000fc600078e00ff */
[----:B------:R-:W-:Y:S05]  /*a870*/  CALL.REL.NOINC `($__internal_44_$__cuda_sm70_shflsync_bfly_p) ;  /* 0x0000059000007944 */ /* 0x000fea0003c00000 */
[----:B01----:R-:W-:Y:S01]  /*a880*/  FADD.FTZ R77, R77, R132 ;  /* 0x000000844d4d7221 */ /* 0x003fe20000010000 */
[----:B------:R-:W-:Y:S01]  /*a890*/  MOV R105, 0x1f ;  /* 0x0000001f00697802 */ /* 0x000fe20000000f00 */
[----:B------:R-:W-:Y:S01]  /*a8a0*/  IMAD.MOV.U32 R132, RZ, RZ, 0x10 ;  /* 0x00000010ff847424 */ /* 0x000fe200078e00ff */
[----:B------:R-:W-:Y:S01]  /*a8b0*/  MOV R124, 0xa8e0 ;  /* 0x0000a8e0007c7802 */ /* 0x000fe20000000f00 */
[----:B------:R-:W-:Y:S02]  /*a8c0*/  IMAD.MOV.U32 R130, RZ, RZ, -0x1 ;  /* 0xffffffffff827424 */ /* 0x000fe400078e00ff */
[----:B------:R-:W-:Y:S05]  /*a8d0*/  CALL.REL.NOINC `($__internal_44_$__cuda_sm70_shflsync_bfly_p) ;  /* 0x0000053000007944 */ /* 0x000fea0003c00000 */
[----:B-1----:R-:W-:Y:S01]  /*a8e0*/  FADD.FTZ R76, R77, R132 ;  /* 0x000000844d4c7221 */ /* 0x002fe20000010000 */
[----:B------:R-:W-:Y:S01]  /*a8f0*/  ISETP.NE.AND P0, PT, R126, RZ, PT ;  /* 0x000000ff7e00720c */ /* 0x000fe20003f05270 */
[----:B------:R-:W-:Y:S01]  /*a900*/  IMAD.MOV.U32 R132, RZ, RZ, 0x1 ;  /* 0x00000001ff847424 */ /* 0x000fe200078e00ff */
[----:B0-----:R-:W-:Y:S01]  /*a910*/  MOV R130, 0xffffffff ;  /* 0xffffffff00827802 */ /* 0x001fe20000000f00 */
[----:B------:R-:W-:-:S02]  /*a920*/  FMUL.FTZ R76, R83, R76 ;  /* 0x0000004c534c7220 */ /* 0x000fc40000410000 */
[----:B------:R-:W-:Y:S02]  /*a930*/  IMAD.MOV.U32 R105, RZ, RZ, 0x1f ;  /* 0x0000001fff697424 */ /* 0x000fe400078e00ff */
[--C-:B------:R-:W-:Y:S02]  /*a940*/  FADD.FTZ R77, R104, -R76.reuse ;  /* 0x8000004c684d7221 */ /* 0x100fe40000010000 */
[--C-:B------:R-:W-:Y:S02]  /*a950*/  FADD.FTZ R124, R107, -R76.reuse ;  /* 0x8000004c6b7c7221 */ /* 0x100fe40000010000 */
[----:B------:R-:W-:Y:S02]  /*a960*/  FFMA.FTZ R77, R77, R77, RZ ;  /* 0x0000004d4d4d7223 */ /* 0x000fe400000100ff */
[----:B------:R-:W-:Y:S02]  /*a970*/  FADD.FTZ R79, R91, -R76 ;  /* 0x8000004c5b4f7221 */ /* 0x000fe40000010000 */
[----:B------:R-:W-:-:S02]  /*a980*/  FFMA.FTZ R77, R124, R124, R77 ;  /* 0x0000007c7c4d7223 */ /* 0x000fc4000001004d */
        /* <DEDUP_REMOVED lines=45> */
[----:B------:R-:W-:Y:S05]  /*ac60*/  CALL.REL.NOINC `($__internal_44_$__cuda_sm70_shflsync_bfly_p) ;  /* 0x000001a000007944 */ /* 0x000fea0003c00000 */
[----:B01----:R-:W-:Y:S01]  /*ac70*/  FADD.FTZ R77, R77, R132 ;  /* 0x000000844d4d7221 */ /* 0x003fe20000010000 */
[----:B------:R-:W-:Y:S01]  /*ac80*/  MOV R124, 0xacd0 ;  /* 0x0000acd0007c7802 */ /* 0x000fe20000000f00 */
[----:B------:R-:W-:Y:S02]  /*ac90*/  IMAD.MOV.U32 R132, RZ, RZ, 0x2 ;  /* 0x00000002ff847424 */ /* 0x000fe400078e00ff */
[----:B------:R-:W-:Y:S02]  /*aca0*/  IMAD.MOV.U32 R105, RZ, RZ, 0x1f ;  /* 0x0000001fff697424 */ /* 0x000fe400078e00ff */
[----:B------:R-:W-:Y:S02]  /*acb0*/  IMAD.MOV.U32 R130, RZ, RZ, -0x1 ;  /* 0xffffffffff827424 */ /* 0x000fe400078e00ff */
[----:B------:R-:W-:Y:S05]  /*acc0*/  CALL.REL.NOINC `($__internal_44_$__cuda_sm70_shflsync_bfly_p) ;  /* 0x0000014000007944 */ /* 0x000fea0003c00000 */
[----:B01----:R-:W-:Y:S01]  /*acd0*/  FADD.FTZ R77, R77, R132 ;  /* 0x000000844d4d7221 */ /* 0x003fe20000010000 */
[----:B------:R-:W-:Y:S01]  /*ace0*/  HFMA2.MMA R132, -RZ, RZ, 0, 2.384185791015625e-07 ;  /* 0x00000004ff847435 */ /* 0x000fe200000001ff */
        /* <DEDUP_REMOVED lines=8> */
[----:B------:R-:W-:-:S02]  /*ad70*/  IMAD.MOV.U32 R130, RZ, RZ, -0x1 ;  /* 0xffffffffff827424 */ /* 0x000fc400078e00ff */
[----:B------:R-:W-:Y:S05]  /*ad80*/  CALL.REL.NOINC `($__internal_44_$__cuda_sm70_shflsync_bfly_p) ;  /* 0x0000008000007944 */ /* 0x000fea0003c00000 */
[----:B-1----:R-:W-:Y:S01]  /*ad90*/  FADD.FTZ R79, R77, R132 ;  /* 0x000000844d4f7221 */ /* 0x002fe20000010000 */
[----:B0-----:R-:W-:Y:S01]  /*ada0*/  MOV R130, 0xffffffff ;  /* 0xffffffff00827802 */ /* 0x001fe20000000f00 */
[----:B------:R-:W-:Y:S01]  /*adb0*/  IMAD.MOV.U32 R132, RZ, RZ, 0x10 ;  /* 0x00000010ff847424 */ /* 0x000fe200078e00ff */
[----:B------:R-:W-:Y:S01]  /*adc0*/  MOV R124, 0xae00 ;  /* 0x0000ae00007c7802 */ /* 0x000fe20000000f00 */
[----:B------:R-:W-:-:S02]  /*add0*/  IMAD.MOV.U32 R105, RZ, RZ, 0x1f ;  /* 0x0000001fff697424 */ /* 0x000fc400078e00ff */
[----:B------:R-:W-:Y:S02]  /*ade0*/  IMAD.MOV.U32 R77, RZ, RZ, R79 ;  /* 0x000000ffff4d7224 */ /* 0x000fe400078e004f */
[----:B------:R-:W-:Y:S05]  /*adf0*/  CALL.REL.NOINC `($__internal_44_$__cuda_sm70_shflsync_bfly_p) ;  /* 0x0000001000007944 */ /* 0x000fea0003c00000 */
[----:B01----:R-:W-:Y:S05]  /*ae00*/  BRA `(.L_x_6343) ;  /* 0xffffecc000007947 */ /* 0x003fea000383ffff */
        .weak           $__internal_44_$__cuda_sm70_shflsync_bfly_p
        .type           $__internal_44_$__cuda_sm70_shflsync_bfly_p,@function
        .size           $__internal_44_$__cuda_sm70_shflsync_bfly_p,(.L_x_22132 - $__internal_44_$__cuda_sm70_shflsync_bfly_p)
$__internal_44_$__cuda_sm70_shflsync_bfly_p:
[----:B------:R-:W-:Y:S01]  /*ae10*/  IMAD.MOV.U32 R125, RZ, RZ, 0x0 ;  /* 0x00000000ff7d7424 */ /* 0x000fe200078e00ff */
[----:B------:R-:W-:Y:S04]  /*ae20*/  WARPSYNC R130 ;  /* 0x0000008200007348 */ /* 0x000fe80003800000 */
[----:B------:R0:W1:Y:S01]  /*ae30*/  SHFL.BFLY PT, R132, R77, R132, R105 ;  /* 0x0c0000844d847389 */ /* 0x00006200000e0069 */
[----:B------:R-:W-:Y:S05]  /*ae40*/  RET.REL.NODEC R124 `(_ZN10layer_norm13ln_fwd_kernelINS_13Kernel_traitsIf13__nv_bfloat16S2_S2_fjLj6144ELj1ELj1ELj8ELj16ENS_18Kernel_traits_baseILj6144EfS2_S2_S2_fjLj256EEEEELb1ELb1ELb0ELb0EEEvNS_9FwdParamsE) ;  /* 0xffff51b07c007950 */ /* 0x000fea0003c3ffff */
.L_x_6344:
        /* <DEDUP_REMOVED lines=11> */
.L_x_22132:


//--------------------- .text._ZN10layer_norm13ln_fwd_kernelINS_13Kernel_traitsIf13__nv_bfloat16S2_S2_fjLj6144ELj1ELj1ELj8ELj16ENS_18Kernel_traits_baseILj6144EfS2_S2_S2_fjLj256EEEEELb1ELb1ELb0ELb1EEEvNS_9FwdParamsE --------------------------
	.section	.text._ZN10layer_norm13ln_fwd_kernelINS_13Kernel_traitsIf13__nv_bfloat16S2_S2_fjLj6144ELj1ELj1ELj8ELj16ENS_18Kernel_traits_baseILj6144EfS2_S2_S2_fjLj256EEEEELb1ELb1ELb0ELb1EEEvNS_9FwdParamsE,"ax",@progbits
	.sectioninfo	@"SHI_REGISTERS=143"
	.align	128
        .global         _ZN10layer_norm13ln_fwd_kernelINS_13Kernel_traitsIf13__nv_bfloat16S2_S2_fjLj6144ELj1ELj1ELj8ELj16ENS_18Kernel_traits_baseILj6144EfS2_S2_S2_fjLj256EEEEELb1ELb1ELb0ELb1EEEvNS_9FwdParamsE
        .type           _ZN10layer_norm13ln_fwd_kernelINS_13Kernel_traitsIf13__nv_bfloat16S2_S2_fjLj6144ELj1ELj1ELj8ELj16ENS_18Kernel_traits_baseILj6144EfS2_S2_S2_fjLj256EEEEELb1ELb1ELb0ELb1EEEvNS_9FwdParamsE,@function
        .size           _ZN10layer_norm13ln_fwd_kernelINS_13Kernel_traitsIf13__nv_bfloat16S2_S2_fjLj6144ELj1ELj1ELj8ELj16ENS_18Kernel_traits_baseILj6144EfS2_S2_S2_fjLj256EEEEELb1ELb1ELb0ELb1EEEvNS_9FwdParamsE,(.L_x_22133 - _ZN10layer_norm13ln_fwd_kernelINS_13Kernel_traitsIf13__nv_bfloat16S2_S2_fjLj6144ELj1ELj1ELj8ELj16ENS_18Kernel_traits_baseILj6144EfS2_S2_S2_fjLj256EEEEELb1ELb1ELb0ELb1EEEvNS_9FwdParamsE)
        .other          _ZN10layer_norm13ln_fwd_kernelINS_13Kernel_traitsIf13__nv_bfloat16S2_S2_fjLj6144ELj1ELj1ELj8ELj16ENS_18Kernel_traits_baseILj6144EfS2_S2_S2_fjLj256EEEEELb1ELb1ELb0ELb1EEEvNS_9FwdParamsE,@"STO_CUDA_ENTRY STV_DEFAULT"
_ZN10layer_norm13ln_fwd_kernelINS_13Kernel_traitsIf13__nv_bfloat16S2_S2_fjLj6144ELj1ELj1ELj8ELj16ENS_18Kernel_traits_baseILj6144EfS2_S2_S2_fjLj256EEEEELb1ELb1ELb0ELb1EEEvNS_9FwdParamsE:
.text._ZN10layer_norm13ln_fwd_kernelINS_13Kernel_traitsIf13__nv_bfloat16S2_S2_fjLj6144ELj1ELj1ELj8ELj16ENS_18Kernel_traits_baseILj6144EfS2_S2_S2_fjLj256EEEEELb1ELb1ELb0ELb1EEEvNS_9FwdParamsE:
        /* <DEDUP_REMOVED lines=83> */
[----:B------:R-:W-:-:S03]  /*0530*/  LEA.HI R11, R4, R17, RZ, 0x18 ;  /* 0x00000011040b7211 */ /* 0x000fc600078fc0ff */
[----:B------:R-:W-:Y:S01]  /*0540*/  IMAD.WIDE.U32 R14, R14, -0x326172a9, RZ ;  /* 0xcd9e8d570e0e7825 */ /* 0x000fe200078e00ff */
[----:B------:R-:W-:Y:S02]  /*0550*/  LOP3.LUT R87, R9, UR22, R10, 0x96, !PT ;  /* 0x0000001609577c12 */ /* 0x000fe4000f8e960a */
[----:B------:R-:W-:Y:S02]  /*0560*/  LOP3.LUT R10, R4, 0xff, RZ, 0xc0, !PT ;  /* 0x000000ff040a7812 */ /* 0x000fe400078ec0ff */
[----:B------:R-:W-:Y:S01]  /*0570*/  LOP3.LUT R86, R15, UR21, R12, 0x96, !PT ;  /* 0x000000150f567c12 */ /* 0x000fe2000f8e960c */
[----:B------:R-:W-:Y:S01]  /*0580*/  IMAD.HI.U32 R9, R87, -0x326172a9, RZ ;  /* 0xcd9e8d5757097827 */ /* 0x000fe200078e00ff */
[----:B------:R-:W-:Y:S02]  /*0590*/  IADD3 R12, P1, R2, c[0x0][0x218], RZ ;  /* 0x00008600020c7a10 */ /* 0x000fe40007f3e0ff */
[----:B------:R-:W-:Y:S01]  /*05a0*/  LEA R84, P3, R10, c[0x0][0x1c8], 0x5 ;  /* 0x000072000a547a11 */ /* 0x000fe200078628ff */
[----:B------:R-:W-:Y:S01]  /*05b0*/  IMAD.HI.U32 R7, R86, -0x2daee0ad, RZ ;  /* 0xd2511f5356077827 */ /* 0x000fe200078e00ff */
[----:B------:R-:W-:-:S03]  /*05c0*/  LOP3.LUT R88, R9, UR23, R14, 0x96, !PT ;  /* 0x0000001709587c12 */ /* 0x000fc6000f8e960e */
[----:B------:R-:W-:Y:S01]  /*05d0*/  IMAD.X R13, RZ, RZ, c[0x0][0x21c], P1 ;  /* 0x00008700ff0d7624 */ /* 0x000fe200008e06ff */
[----:B------:R-:W-:Y:S01]  /*05e0*/  ISETP.GE.AND P1, PT, R11, c[0x0][0x164], PT ;  /* 0x000059000b007a0c */ /* 0x000fe20003f26270 */
[----:B------:R-:W-:Y:S01]  /*05f0*/  IMAD.X R85, RZ, RZ, c[0x0][0x1cc], P3 ;  /* 0x00007300ff557624 */ /* 0x000fe200018e06ff */
[----:B------:R-:W-:Y:S02]  /*0600*/  LOP3.LUT R89, R7, UR24, R8, 0x96, !PT ;  /* 0x0000001807597c12 */ /* 0x000fe4000f8e9608 */
[----:B------:R0:W5:Y:S01]  /*0610*/  @P0 LDG.E.128 R80, [R12.64] ;  /* 0x000000060c500981 */ /* 0x000162000c1e1d00 */
[----:B------:R-:W-:-:S03]  /*0620*/  IADD3 R8, P2, R2, c[0x0][0x1b0], RZ ;  /* 0x00006c0002087a10 */ /* 0x000fc60007f5e0ff */
[----:B------:R0:W5:Y:S01]  /*0630*/  @P0 LDG.E.128 R76, [R12.64+0x10] ;  /* 0x000010060c4c0981 */ /* 0x000162000c1e1d00 */
[----:B------:R-:W-:-:S03]  /*0640*/  IADD3.X R9, RZ, c[0x0][0x1b4], RZ, P2, !PT ;  /* 0x00006d00ff097a10 */ /* 0x000fc600017fe4ff */
[----:B------:R0:W5:Y:S04]  /*0650*/  @P0 LDG.E.128 R72, [R12.64+0x2000] ;  /* 0x002000060c480981 */ /* 0x000168000c1e1d00 */
[----:B------:R0:W5:Y:S04]  /*0660*/  @P0 LDG.E.128 R68, [R12.64+0x2010] ;  /* 0x002010060c440981 */ /* 0x000168000c1e1d00 */
[----:B------:R0:W5:Y:S04]  /*0670*/  @P0 LDG.E.128 R64, [R12.64+0x4000] ;  /* 0x004000060c400981 */ /* 0x000168000c1e1d00 */
[----:B------:R0:W5:Y:S01]  /*0680*/  @P0 LDG.E.128 R60, [R12.64+0x4010] ;  /* 0x004010060c3c0981 */ /* 0x000162000c1e1d00 */
[----:B------:R-:W-:Y:S05]  /*0690*/  @P1 EXIT ;  /* 0x000000000000194d */ /* 0x000fea0003800000 */
[----:B------:R1:W5:Y:S01]  /*06a0*/  LDG.E.128 R56, [R8.64] ;  /* 0x0000000608387981 */ /* 0x000362000c1e1d00 */
[----:B------:R-:W-:Y:S01]  /*06b0*/  UIADD3 UR25, UR4, -0x700cb87f, URZ ;  /* 0x8ff3478104197890 */ /* 0x000fe2000fffe03f */
[----:B------:R-:W-:-:S02]  /*06c0*/  IMAD R2, R87, -0x326172a9, RZ ;  /* 0xcd9e8d5757027824 */ /* 0x000fc400078e02ff */
[----:B------:R1:W5:Y:S01]  /*06d0*/  LDG.E.128 R52, [R8.64+0x10] ;  /* 0x0000100608347981 */ /* 0x000362000c1e1d00 */
[----:B------:R-:W-:-:S03]  /*06e0*/  UIADD3 UR26, UR5, -0x695add53, URZ ;  /* 0x96a522ad051a7890 */ /* 0x000fc6000fffe03f */
[----:B------:R1:W5:Y:S01]  /*06f0*/  LDG.E.128 R48, [R8.64+0x2000] ;  /* 0x0020000608307981 */ /* 0x000362000c1e1d00 */
[----:B------:R-:W-:-:S03]  /*0700*/  IMAD R7, R86, -0x2daee0ad, RZ ;  /* 0xd2511f5356077824 */ /* 0x000fc600078e02ff */
[----:B------:R1:W5:Y:S04]  /*0710*/  LDG.E.128 R44, [R8.64+0x2010] ;  /* 0x00201006082c7981 */ /* 0x000368000c1e1d00 */
[----:B------:R1:W5:Y:S04]  /*0720*/  LDG.E.128 R40, [R8.64+0x4000] ;  /* 0x0040000608287981 */ /* 0x000368000c1e1d00 */
[----:B------:R1:W5:Y:S01]  /*0730*/  LDG.E.128 R36, [R8.64+0x4010] ;  /* 0x0040100608247981 */ /* 0x000362000c1e1d00 */
[----:B------:R-:W-:-:S03]  /*0740*/  IMAD.WIDE.U32 R86, R88, -0x2daee0ad, RZ ;  /* 0xd2511f5358567825 */ /* 0x000fc600078e00ff */
[----:B------:R2:W5:Y:S04]  /*0750*/  LDG.E.128 R32, [R84.64] ;  /* 0x0000000654207981 */ /* 0x000568000c1e1d00 */
[----:B------:R2:W5:Y:S01]  /*0760*/  LDG.E.128 R28, [R84.64+0x10] ;  /* 0x00001006541c7981 */ /* 0x000562000c1e1d00 */
[----:B-1----:R-:W-:-:S03]  /*0770*/  IMAD.HI.U32 R9, R89, -0x326172a9, RZ ;  /* 0xcd9e8d5759097827 */ /* 0x002fc600078e00ff */
[----:B------:R2:W5:Y:S04]  /*0780*/  LDG.E.128 R24, [R84.64+0x2000] ;  /* 0x0020000654187981 */ /* 0x000568000c1e1d00 */
[----:B------:R2:W5:Y:S01]  /*0790*/  LDG.E.128 R20, [R84.64+0x2010] ;  /* 0x0020100654147981 */ /* 0x000562000c1e1d00 */
[----:B------:R-:W-:-:S03]  /*07a0*/  LOP3.LUT R9, R9, UR25, R2, 0x96, !PT ;  /* 0x0000001909097c12 */ /* 0x000fc6000f8e9602 */
[----:B------:R2:W5:Y:S04]  /*07b0*/  LDG.E.128 R16, [R84.64+0x4000] ;  /* 0x0040000654107981 */ /* 0x000568000c1e1d00 */
[----:B0-----:R2:W5:Y:S01]  /*07c0*/  LDG.E.128 R12, [R84.64+0x4010] ;  /* 0x00401006540c7981 */ /* 0x001562000c1e1d00 */
[----:B------:R-:W-:Y:S01]  /*07d0*/  HFMA2.MMA R2, -RZ, RZ, 0, 0 ;  /* 0x00000000ff027435 */ /* 0x000fe200000001ff */
[----:B------:R-:W-:Y:S01]  /*07e0*/  LOP3.LUT R103, R0, 0x3, RZ, 0xc0, !PT ;  /* 0x0000000300677812 */ /* 0x000fe200078ec0ff */
[----:B------:R-:W-:Y:S01]  /*07f0*/  IMAD.MOV.U32 R8, RZ, RZ, R86 ;  /* 0x000000ffff087224 */ /* 0x000fe200078e0056 */
[----:B------:R-:W-:Y:S01]  /*0800*/  LOP3.LUT R7, R87, UR26, R7, 0x96, !PT ;  /* 0x0000001a57077c12 */ /* 0x000fe2000f8e9607 */
[----:B------:R-:W-:Y:S01]  /*0810*/  IMAD R4, R89, -0x326172a9, RZ ;  /* 0xcd9e8d5759047824 */ /* 0x000fe200078e02ff */
[----:B------:R-:W-:Y:S01]  /*0820*/  ULDC.U8 UR8, c[0x0][0x1f0] ;  /* 0x00007c0000087ab9 */ /* 0x000fe20000000000 */
[----:B--2---:R-:W-:-:S05]  /*0830*/  IMAD.MOV.U32 R84, RZ, RZ, 0x1 ;  /* 0x00000001ff547424 */ /* 0x004fca00078e00ff */
[----:B------:R-:W-:Y:S02]  /*0840*/  PRMT R0, R84, 0x7610, R0 ;  /* 0x0000761054007816 */ /* 0x000fe40000000000 */
.L_x_6516:
        /* <DEDUP_REMOVED lines=9> */
[----:B------:R-:W-:-:S04]  /*08e0*/  @P1 IMAD.MOV.U32 R92, RZ, RZ, 0x2 ;  /* 0x00000002ff5c1424 */ /* 0x000fc800078e00ff */
[----:B------:R-:W-:-:S04]  /*08f0*/  @P1 IMAD.WIDE R92, R11, R92, c[0x0][0x1c0] ;  /* 0x000070000b5c1625 */ /* 0x000fc800078e025c */
[CC--:B------:R-:W-:Y:S02]  /*0900*/  IMAD.WIDE.U32 R88, R96.reuse, R109.reuse, c[0x0][0x170] ;  /* 0x00005c0060587625 */ /* 0x0c0fe400078e006d */
[----:B------:R-:W2:Y:S02]  /*0910*/  @P1 LDG.E.U16 R92, [R92.64] ;  /* 0x000000065c5c1981 */ /* 0x000ea4000c1e1500 */
[----:B------:R-:W-:Y:S02]  /*0920*/  @P0 IMAD.WIDE.U32 R94, R96, R109, c[0x0][0x180] ;  /* 0x00006000605e0625 */ /* 0x000fe400078e006d */
[----:B-----5:R-:W5:Y:S04]  /*0930*/  LDG.E.128 R88, [R88.64] ;  /* 0x0000000658587981 */ /* 0x020f68000c1e1d00 */
[----:B------:R0:W5:Y:S01]  /*0940*/  @P0 LDG.E.128 R84, [R94.64] ;  /* 0x000000065e540981 */ /* 0x000162000c1e1d00 */
[----:B------:R-:W-:Y:S01]  /*0950*/  ISETP.NE.AND P2, PT, R103, 0x1, PT ;  /* 0x000000016700780c */ /* 0x000fe20003f45270 */
[----:B------:R-:W-:Y:S01]  /*0960*/  BSSY B0, `(.L_x_6345) ;  /* 0x000000e000007945 */ /* 0x000fe20003800000 */
[----:B------:R-:W-:-:S02]  /*0970*/  MOV R108, 0x3f800000 ;  /* 0x3f800000006c7802 */ /* 0x000fc40000000f00 */
[----:B------:R-:W-:Y:S02]  /*0980*/  IADD3 R98, R103, 0x1, RZ ;  /* 0x0000000167627810 */ /* 0x000fe40007ffe0ff */
[----:B--2---:R-:W-:-:S07]  /*0990*/  @P1 PRMT R108, RZ, 0x5410, R92 ;  /* 0x00005410ff6c1816 */ /* 0x004fce000000005c */
        /* <DEDUP_REMOVED lines=9> */
.L_x_6346:
[----:B0-----:R-:W-:Y:S02]  /*0a30*/  IMAD.MOV.U32 R92, RZ, RZ, R4 ;  /* 0x000000ffff5c7224 */ /* 0x001fe400078e0004 */
.L_x_6347:
[----:B------:R-:W-:Y:S05]  /*0a40*/  BSYNC B0 ;  /* 0x0000000000007941 */ /* 0x000fea0003800000 */
.L_x_6345:
        /* <DEDUP_REMOVED lines=16> */
.L_x_6351:
[----:B------:R-:W-:Y:S05]  /*0b50*/  BSYNC B1 ;  /* 0x0000000000017941 */ /* 0x000fea0003800000 */
.L_x_6350:
        /* <DEDUP_REMOVED lines=44> */
.L_x_6349:
[----:B------:R-:W-:Y:S05]  /*0e20*/  BSYNC B0 ;  /* 0x0000000000007941 */ /* 0x000fea0003800000 */
.L_x_6348:
[----:B------:R-:W0:Y:S01]  /*0e30*/  I2F.U32 R93, R92 ;  /* 0x0000005c005d7306 */ /* 0x000e220000201000 */
[----:B-----5:R-:W-:Y:S01]  /*0e40*/  PRMT R95, RZ, 0x5410, R88 ;  /* 0x00005410ff5f7816 */ /* 0x020fe20000000058 */
[----:B------:R-:W-:Y:S01]  /*0e50*/  IMAD.MOV.U32 R106, RZ, RZ, 0x2f800000 ;  /* 0x2f800000ff6a7424 */ /* 0x000fe200078e00ff */
[----:B------:R-:W-:Y:S01]  /*0e60*/  @P0 PRMT R94, RZ, 0x5410, R84 ;  /* 0x00005410ff5e0816 */ /* 0x000fe20000000054 */
        /* <DEDUP_REMOVED lines=20> */
.L_x_6353:
[----:B------:R-:W-:Y:S02]  /*0fb0*/  MOV R93, R4 ;  /* 0x00000004005d7202 */ /* 0x000fe40000000f00 */
.L_x_6354:
[----:B------:R-:W-:Y:S05]  /*0fc0*/  BSYNC B0 ;  /* 0x0000000000007941 */ /* 0x000fea0003800000 */
.L_x_6352:
        /* <DEDUP_REMOVED lines=16> */
.L_x_6358:
[----:B------:R-:W-:Y:S05]  /*10d0*/  BSYNC B1 ;  /* 0x0000000000017941 */ /* 0x000fea0003800000 */
.L_x_6357:
        /* <DEDUP_REMOVED lines=44> */
.L_x_6356:
[----:B------:R-:W-:Y:S05]  /*13a0*/  BSYNC B0 ;  /* 0x0000000000007941 */ /* 0x000fea0003800000 */
.L_x_6355:
        /* <DEDUP_REMOVED lines=23> */
.L_x_6360:
[----:B------:R-:W-:Y:S02]  /*1520*/  IMAD.MOV.U32 R88, RZ, RZ, R4 ;  /* 0x000000ffff587224 */ /* 0x000fe400078e0004 */
.L_x_6361:
[----:B------:R-:W-:Y:S05]  /*1530*/  BSYNC B0 ;  /* 0x0000000000007941 */ /* 0x000fea0003800000 */
.L_x_6359:
        /* <DEDUP_REMOVED lines=16> */
.L_x_6365:
[----:B------:R-:W-:Y:S05]  /*1640*/  BSYNC B1 ;  /* 0x0000000000017941 */ /* 0x000fea0003800000 */
.L_x_6364:
        /* <DEDUP_REMOVED lines=44> */
.L_x_6363:
[----:B------:R-:W-:Y:S05]  /*1910*/  BSYNC B0 ;  /* 0x0000000000007941 */ /* 0x000fea0003800000 */
.L_x_6362:
        /* <DEDUP_REMOVED lines=22> */
.L_x_6367:
[----:B------:R-:W-:Y:S02]  /*1a80*/  IMAD.MOV.U32 R88, RZ, RZ, R4 ;  /* 0x000000ffff587224 */ /* 0x000fe400078e0004 */
.L_x_6368:
[----:B------:R-:W-:Y:S05]  /*1a90*/  BSYNC B0 ;  /* 0x0000000000007941 */ /* 0x000fea0003800000 */
.L_x_6366:
        /* <DEDUP_REMOVED lines=16> */
.L_x_6372:
[----:B------:R-:W-:Y:S05]  /*1ba0*/  BSYNC B1 ;  /* 0x0000000000017941 */ /* 0x000fea0003800000 */
.L_x_6371:
        /* <DEDUP_REMOVED lines=44> */
.L_x_6370:
[----:B------:R-:W-:Y:S05]  /*1e70*/  BSYNC B0 ;  /* 0x0000000000007941 */ /* 0x000fea0003800000 */
.L_x_6369:
        /* <DEDUP_REMOVED lines=22> */
.L_x_6374:
[----:B------:R-:W-:Y:S02]  /*1fe0*/  MOV R104, R4 ;  /* 0x0000000400687202 */ /* 0x000fe40000000f00 */
.L_x_6375:
[----:B------:R-:W-:Y:S05]  /*1ff0*/  BSYNC B0 ;  /* 0x0000000000007941 */ /* 0x000fea0003800000 */
.L_x_6373:
        /* <DEDUP_REMOVED lines=16> */
.L_x_6379:
[----:B------:R-:W-:Y:S05]  /*2100*/  BSYNC B1 ;  /* 0x0000000000017941 */ /* 0x000fea0003800000 */
.L_x_6378:
        /* <DEDUP_REMOVED lines=44> */
.L_x_6377:
[----:B------:R-:W-:Y:S05]  /*23d0*/  BSYNC B0 ;  /* 0x0000000000007941 */ /* 0x000fea0003800000 */
.L_x_6376:
        /* <DEDUP_REMOVED lines=22> */
.L_x_6381:
[----:B------:R-:W-:Y:S02]  /*2540*/  IMAD.MOV.U32 R105, RZ, RZ, R4 ;  /* 0x000000ffff697224 */ /* 0x000fe400078e0004 */
.L_x_6382:
[----:B------:R-:W-:Y:S05]  /*2550*/  BSYNC B0 ;  /* 0x0000000000007941 */ /* 0x000fea0003800000 */
.L_x_6380:
        /* <DEDUP_REMOVED lines=16> */
.L_x_6386:
[----:B------:R-:W-:Y:S05]  /*2660*/  BSYNC B1 ;  /* 0x0000000000017941 */ /* 0x000fea0003800000 */
.L_x_6385:
        /* <DEDUP_REMOVED lines=44> */
.L_x_6384:
[----:B------:R-:W-:Y:S05]  /*2930*/  BSYNC B0 ;  /* 0x0000000000007941 */ /* 0x000fea0003800000 */
.L_x_6383:
        /* <DEDUP_REMOVED lines=22> */
.L_x_6388:
[----:B------:R-:W-:Y:S02]  /*2aa0*/  IMAD.MOV.U32 R90, RZ, RZ, R4 ;  /* 0x000000ffff5a7224 */ /* 0x000fe400078e0004 */
.L_x_6389:
[----:B------:R-:W-:Y:S05]  /*2ab0*/  BSYNC B0 ;  /* 0x0000000000007941 */ /* 0x000fea0003800000 */
.L_x_6387:
        /* <DEDUP_REMOVED lines=16> */
.L_x_6393:
[----:B------:R-:W-:Y:S05]  /*2bc0*/  BSYNC B1 ;  /* 0x0000000000017941 */ /* 0x000fea0003800000 */
.L_x_6392:
        /* <DEDUP_REMOVED lines=44> */
.L_x_6391:
[----:B------:R-:W-:Y:S05]  /*2e90*/  BSYNC B0 ;  /* 0x0000000000007941 */ /* 0x000fea0003800000 */
.L_x_6390:
[----:B------:R-:W0:Y:S01]  /*2ea0*/  I2F.U32 R89, R90 ;  /* 0x0000005a00597306 */ /* 0x000e220000201000 */
[----:B------:R-:W-:Y:S01]  /*2eb0*/  PRMT R95, RZ, 0x5410, R91 ;  /* 0x00005410ff5f7816 */ /* 0x000fe2000000005b */
[----:B------:R-:W-:Y:S01]  /*2ec0*/  BSSY B0, `(.L_x_6394) ;  /* 0x0000015000007945 */ /* 0x000fe20003800000 */
[----:B------:R-:W-:-:S02]  /*2ed0*/  ISETP.NE.AND P6, PT, R88, 0x1, PT ;  /* 0x000000015800780c */ /* 0x000fc40003fc5270 */
        /* <DEDUP_REMOVED lines=18> */
.L_x_6395:
[----:B------:R-:W-:Y:S02]  /*3000*/  MOV R90, R4 ;  /* 0x00000004005a7202 */ /* 0x000fe40000000f00 */
.L_x_6396:
[----:B------:R-:W-:Y:S05]  /*3010*/  BSYNC B0 ;  /* 0x0000000000007941 */ /* 0x000fea0003800000 */
.L_x_6394:
        /* <DEDUP_REMOVED lines=18> */
.L_x_6400:
[----:B------:R-:W-:Y:S05]  /*3140*/  BSYNC B1 ;  /* 0x0000000000017941 */ /* 0x000fea0003800000 */
.L_x_6399:
        /* <DEDUP_REMOVED lines=44> */
.L_x_6398:
[----:B------:R-:W-:Y:S05]  /*3410*/  BSYNC B0 ;  /* 0x0000000000007941 */ /* 0x000fea0003800000 */
.L_x_6397:
[----:B------:R-:W0:Y:S01]  /*3420*/  I2F.U32 R89, R90 ;  /* 0x0000005a00597306 */ /* 0x000e220000201000 */
[----:B------:R-:W-:Y:S01]  /*3430*/  PRMT R91, RZ, 0x7610, R91 ;  /* 0x00007610ff5b7816 */ /* 0x000fe2000000005b */
[----:B------:R-:W-:Y:S01]  /*3440*/  IMAD.MOV.U32 R107, RZ, RZ, 0x8 ;  /* 0x00000008ff6b7424 */ /* 0x000fe200078e00ff */
[----:B------:R-:W-:Y:S01]  /*3450*/  SEL R94, RZ, 0x100, P4 ;  /* 0x00000100ff5e7807 */ /* 0x000fe20002000000 */
[----:B------:R-:W-:Y:S01]  /*3460*/  IMAD.WIDE.U32 R118, R96, R109, c[0x0][0x188] ;  /* 0x0000620060767625 */ /* 0x000fe200078e006d */
[----:B------:R-:W-:Y:S02]  /*3470*/  SEL R95, RZ, 0x10000, P5 ;  /* 0x00010000ff5f7807 */ /* 0x000fe40002800000 */
[----:B------:R-:W-:Y:S01]  /*3480*/  ISETP.NE.AND P5, PT, R93, RZ, PT ;  /* 0x000000ff5d00720c */ /* 0x000fe20003fa5270 */
[----:B------:R-:W-:Y:S01]  /*3490*/  FMUL.FTZ R91, R91, R108 ;  /* 0x0000006c5b5b7220 */ /* 0x000fe20000410000 */
[----:B------:R-:W-:Y:S01]  /*34a0*/  ISETP.NE.AND P6, PT, R92, RZ, PT ;  /* 0x000000ff5c00720c */ /* 0x000fe20003fc5270 */
[----:B------:R-:W-:Y:S01]  /*34b0*/  IMAD.WIDE.U32 R116, R96, R107, c[0x0][0x190] ;  /* 0x0000640060747625 */ /* 0x000fe200078e006b */
[----:B------:R-:W-:-:S02]  /*34c0*/  SEL R93, RZ, 0x1, P1 ;  /* 0x00000001ff5d7807 */ /* 0x000fc40000800000 */
[----:B------:R-:W-:Y:S01]  /*34d0*/  SEL R112, RZ, 0x1, P5 ;  /* 0x00000001ff707807 */ /* 0x000fe20002800000 */
[----:B------:R-:W-:Y:S01]  /*34e0*/  FMUL.FTZ R88, R91, c[0x0][0x1e8] ;  /* 0x00007a005b587a20 */ /* 0x000fe20000410000 */
[----:B------:R-:W-:Y:S01]  /*34f0*/  IADD3 R110, R96, 0x100, RZ ;  /* 0x00000100606e7810 */ /* 0x000fe20007ffe0ff */
[----:B0-----:R-:W-:Y:S02]  /*3500*/  FFMA.FTZ R89, R89, R106, 1.1641532182693481445e-10 ;  /* 0x2f00000059597423 */ /* 0x001fe4000001006a */
[----:B------:R-:W-:-:S03]  /*3510*/  IMAD.WIDE.U32 R112, R112, 0x100, RZ ;  /* 0x0000010070707825 */ /* 0x000fc600078e00ff */
[----:B------:R-:W-:Y:S01]  /*3520*/  FSETP.GTU.FTZ.AND P4, PT, R89, c[0x0][0x1e4], PT ;  /* 0x0000790059007a0b */ /* 0x000fe20003f9c000 */
[----:B------:R-:W-:Y:S01]  /*3530*/  @P0 IMAD.WIDE.U32 R114, R110, R109, c[0x0][0x180] ;  /* 0x000060006e720625 */ /* 0x000fe200078e006d */
[----:B------:R-:W-:Y:S02]  /*3540*/  SEL R89, RZ, 0x1, P2 ;  /* 0x00000001ff597807 */ /* 0x000fe40001000000 */
[----:B------:R-:W-:-:S03]  /*3550*/  SEL R92, RZ, 0x1000000, P4 ;  /* 0x01000000ff5c7807 */ /* 0x000fc60002000000 */
[----:B------:R-:W-:Y:S01]  /*3560*/  IMAD.WIDE.U32 R90, R89, 0x1000000, RZ ;  /* 0x01000000595a7825 */ /* 0x000fe200078e00ff */
[----:B------:R-:W-:Y:S02]  /*3570*/  LOP3.LUT R94, R94, R92, R95, 0xfe, !PT ;  /* 0x0000005c5e5e7212 */ /* 0x000fe400078efe5f */
[----:B------:R-:W-:Y:S01]  /*3580*/  FSEL R92, R88, RZ, !P4 ;  /* 0x000000ff585c7208 */ /* 0x000fe20006000000 */
[----:B------:R-:W-:Y:S01]  /*3590*/  IMAD.WIDE.U32 R88, R93, 0x10000, RZ ;  /* 0x000100005d587825 */ /* 0x000fe200078e00ff */
[----:B------:R-:W-:Y:S02]  /*35a0*/  SEL R95, RZ, 0x1, P3 ;  /* 0x00000001ff5f7807 */ /* 0x000fe40001800000 */
[----:B------:R-:W-:Y:S01]  /*35b0*/  F2FP.BF16.PACK_AB R93, R101, R98 ;  /* 0x00000062655d723e */ /* 0x000fe200000010ff */
[----:B------:R-:W-:Y:S01]  /*35c0*/  FMUL.FTZ R105, R31, R92 ;  /* 0x0000005c1f697220 */ /* 0x000fe20000410000 */
[----:B------:R-:W-:Y:S02]  /*35d0*/  LOP3.LUT R90, R112, R90, R88, 0xfe, !PT ;  /* 0x0000005a705a7212 */ /* 0x000fe400078efe58 */
[----:B------:R-:W-:-:S02]  /*35e0*/  @P0 PRMT R88, RZ, 0x7610, R87 ;  /* 0x00007610ff580816 */ /* 0x000fc40000000057 */
[----:B------:R-:W-:Y:S02]  /*35f0*/  LOP3.LUT R91, R91, R94, R95, 0xfe, !PT ;  /* 0x0000005e5b5b7212 */ /* 0x000fe400078efe5f */
[----:B------:R-:W-:Y:S01]  /*3600*/  F2FP.BF16.PACK_AB R94, R104, R99 ;  /* 0x00000063685e723e */ /* 0x000fe200000010ff */
[----:B------:R-:W-:Y:S01]  /*3610*/  @P0 FADD.FTZ R105, R105, R88 ;  /* 0x0000005869690221 */ /* 0x000fe20000010000 */
[----:B------:R-:W-:Y:S02]  /*3620*/  LOP3.LUT R113, R113, R91, R89, 0xfe, !PT ;  /* 0x0000005b71717212 */ /* 0x000fe400078efe59 */
[----:B------:R-:W-:Y:S02]  /*3630*/  SEL R89, RZ, 0x1, P6 ;  /* 0x00000001ff597807 */ /* 0x000fe40003000000 */
[----:B------:R-:W-:Y:S02]  /*3640*/  F2FP.BF16.PACK_AB R92, R100, R97 ;  /* 0x00000061645c723e */ /* 0x000fe400000010ff */
[----:B------:R-:W-:-:S02]  /*3650*/  F2FP.BF16.PACK_AB R95, R105, R102 ;  /* 0x00000066695f723e */ /* 0x000fc400000010ff */
[----:B------:R-:W-:Y:S01]  /*3660*/  LOP3.LUT R112, R90, R89, RZ, 0xfc, !PT ;  /* 0x000000595a707212 */ /* 0x000fe200078efcff */
        /* <DEDUP_REMOVED lines=17> */
.L_x_6402:
[----:B0-----:R-:W-:Y:S02]  /*3780*/  IMAD.MOV.U32 R103, RZ, RZ, R4 ;  /* 0x000000ffff677224 */ /* 0x001fe400078e0004 */
.L_x_6403:
[----:B------:R-:W-:Y:S05]  /*3790*/  BSYNC B0 ;  /* 0x0000000000007941 */ /* 0x000fea0003800000 */
.L_x_6401:
        /* <DEDUP_REMOVED lines=16> */
.L_x_6407:
[----:B------:R-:W-:Y:S05]  /*38a0*/  BSYNC B1 ;  /* 0x0000000000017941 */ /* 0x000fea0003800000 */
.L_x_6406:
        /* <DEDUP_REMOVED lines=44> */
.L_x_6405:
[----:B------:R-:W-:Y:S05]  /*3b70*/  BSYNC B0 ;  /* 0x0000000000007941 */ /* 0x000fea0003800000 */
.L_x_6404:
[----:B------:R-:W0:Y:S01]  /*3b80*/  I2F.U32 R93, R103 ;  /* 0x00000067005d7306 */ /* 0x000e220000201000 */
[----:B-----5:R-:W-:Y:S01]  /*3b90*/  PRMT R95, RZ, 0x5410, R88 ;  /* 0x00005410ff5f7816 */ /* 0x020fe20000000058 */
        /* <DEDUP_REMOVED lines=21> */
.L_x_6409:
[----:B------:R-:W-:Y:S02]  /*3cf0*/  MOV R93, R4 ;  /* 0x00000004005d7202 */ /* 0x000fe40000000f00 */
.L_x_6410:
[----:B------:R-:W-:Y:S05]  /*3d00*/  BSYNC B0 ;  /* 0x0000000000007941 */ /* 0x000fea0003800000 */
.L_x_6408:
        /* <DEDUP_REMOVED lines=16> */
.L_x_6414:
[----:B------:R-:W-:Y:S05]  /*3e10*/  BSYNC B1 ;  /* 0x0000000000017941 */ /* 0x000fea0003800000 */
.L_x_6413:
        /* <DEDUP_REMOVED lines=44> */
.L_x_6412:
[----:B------:R-:W-:Y:S05]  /*40e0*/  BSYNC B0 ;  /* 0x0000000000007941 */ /* 0x000fea0003800000 */
.L_x_6411:
        /* <DEDUP_REMOVED lines=23> */
.L_x_6416:
[----:B------:R-:W-:Y:S02]  /*4260*/  IMAD.MOV.U32 R88, RZ, RZ, R4 ;  /* 0x000000ffff587224 */ /* 0x000fe400078e0004 */
.L_x_6417:
[----:B------:R-:W-:Y:S05]  /*4270*/  BSYNC B0 ;  /* 0x0000000000007941 */ /* 0x000fea0003800000 */
.L_x_6415:
        /* <DEDUP_REMOVED lines=16> */
.L_x_6421:
[----:B------:R-:W-:Y:S05]  /*4380*/  BSYNC B1 ;  /* 0x0000000000017941 */ /* 0x000fea0003800000 */
.L_x_6420:
        /* <DEDUP_REMOVED lines=44> */
.L_x_6419:
[----:B------:R-:W-:Y:S05]  /*4650*/  BSYNC B0 ;  /* 0x0000000000007941 */ /* 0x000fea0003800000 */
.L_x_6418:
        /* <DEDUP_REMOVED lines=22> */
.L_x_6423:
[----:B------:R-:W-:Y:S02]  /*47c0*/  IMAD.MOV.U32 R88, RZ, RZ, R4 ;  /* 0x000000ffff587224 */ /* 0x000fe400078e0004 */
.L_x_6424:
[----:B------:R-:W-:Y:S05]  /*47d0*/  BSYNC B0 ;  /* 0x0000000000007941 */ /* 0x000fea0003800000 */
.L_x_6422:
        /* <DEDUP_REMOVED lines=16> */
.L_x_6428:
[----:B------:R-:W-:Y:S05]  /*48e0*/  BSYNC B1 ;  /* 0x0000000000017941 */ /* 0x000fea0003800000 */
.L_x_6427:
        /* <DEDUP_REMOVED lines=44> */
.L_x_6426:
[----:B------:R-:W-:Y:S05]  /*4bb0*/  BSYNC B0 ;  /* 0x0000000000007941 */ /* 0x000fea0003800000 */
.L_x_6425:
        /* <DEDUP_REMOVED lines=22> */
.L_x_6430:
[----:B------:R-:W-:Y:S02]  /*4d20*/  MOV R94, R4 ;  /* 0x00000004005e7202 */ /* 0x000fe40000000f00 */
.L_x_6431:
[----:B------:R-:W-:Y:S05]  /*4d30*/  BSYNC B0 ;  /* 0x0000000000007941 */ /* 0x000fea0003800000 */
.L_x_6429:
        /* <DEDUP_REMOVED lines=16> */
.L_x_6435:
[----:B------:R-:W-:Y:S05]  /*4e40*/  BSYNC B1 ;  /* 0x0000000000017941 */ /* 0x000fea0003800000 */
.L_x_6434:
        /* <DEDUP_REMOVED lines=44> */
.L_x_6433:
[----:B------:R-:W-:Y:S05]  /*5110*/  BSYNC B0 ;  /* 0x0000000000007941 */ /* 0x000fea0003800000 */
.L_x_6432:
        /* <DEDUP_REMOVED lines=22> */
.L_x_6437:
[----:B------:R-:W-:Y:S02]  /*5280*/  IMAD.MOV.U32 R94, RZ, RZ, R4 ;  /* 0x000000ffff5e7224 */ /* 0x000fe400078e0004 */
.L_x_6438:
[----:B------:R-:W-:Y:S05]  /*5290*/  BSYNC B0 ;  /* 0x0000000000007941 */ /* 0x000fea0003800000 */
.L_x_6436:
        /* <DEDUP_REMOVED lines=16> */
.L_x_6442:
[----:B------:R-:W-:Y:S05]  /*53a0*/  BSYNC B1 ;  /* 0x0000000000017941 */ /* 0x000fea0003800000 */
.L_x_6441:
        /* <DEDUP_REMOVED lines=44> */
.L_x_6440:
[----:B------:R-:W-:Y:S05]  /*5670*/  BSYNC B0 ;  /* 0x0000000000007941 */ /* 0x000fea0003800000 */
.L_x_6439:
        /* <DEDUP_REMOVED lines=22> */
.L_x_6444:
[----:B------:R-:W-:Y:S02]  /*57e0*/  IMAD.MOV.U32 R90, RZ, RZ, R4 ;  /* 0x000000ffff5a7224 */ /* 0x000fe400078e0004 */
.L_x_6445:
[----:B------:R-:W-:Y:S05]  /*57f0*/  BSYNC B0 ;  /* 0x0000000000007941 */ /* 0x000fea0003800000 */
.L_x_6443:
        /* <DEDUP_REMOVED lines=16> */
.L_x_6449:
[----:B------:R-:W-:Y:S05]  /*5900*/  BSYNC B1 ;  /* 0x0000000000017941 */ /* 0x000fea0003800000 */
.L_x_6448:
        /* <DEDUP_REMOVED lines=44> */
.L_x_6447:
[----:B------:R-:W-:Y:S05]  /*5bd0*/  BSYNC B0 ;  /* 0x0000000000007941 */ /* 0x000fea0003800000 */
.L_x_6446:
[----:B------:R-:W0:Y:S01]  /*5be0*/  I2F.U32 R115, R90 ;  /* 0x0000005a00737306 */ /* 0x000e220000201000 */
[----:B------:R-:W-:Y:S01]  /*5bf0*/  PRMT R119, RZ, 0x5410, R91 ;  /* 0x00005410ff777816 */ /* 0x000fe2000000005b */
[----:B------:R-:W-:Y:S01]  /*5c00*/  BSSY B0, `(.L_x_6450) ;  /* 0x0000015000007945 */ /* 0x000fe20003800000 */
[----:B------:R-:W-:-:S02]  /*5c10*/  ISETP.NE.AND P6, PT, R89, 0x1, PT ;  /* 0x000000015900780c */ /* 0x000fc40003fc5270 */
        /* <DEDUP_REMOVED lines=18> */
.L_x_6451:
[----:B------:R-:W-:Y:S02]  /*5d40*/  MOV R90, R4 ;  /* 0x00000004005a7202 */ /* 0x000fe40000000f00 */
.L_x_6452:
[----:B------:R-:W-:Y:S05]  /*5d50*/  BSYNC B0 ;  /* 0x0000000000007941 */ /* 0x000fea0003800000 */
.L_x_6450:
        /* <DEDUP_REMOVED lines=18> */
.L_x_6456:
[----:B------:R-:W-:Y:S05]  /*5e80*/  BSYNC B1 ;  /* 0x0000000000017941 */ /* 0x000fea0003800000 */
.L_x_6455:
        /* <DEDUP_REMOVED lines=44> */
.L_x_6454:
[----:B------:R-:W-:Y:S05]  /*6150*/  BSYNC B0 ;  /* 0x0000000000007941 */ /* 0x000fea0003800000 */
.L_x_6453:
[----:B------:R-:W0:Y:S01]  /*6160*/  I2F.U32 R89, R90 ;  /* 0x0000005a00597306 */ /* 0x000e220000201000 */
[----:B------:R-:W-:Y:S01]  /*6170*/  PRMT R91, RZ, 0x7610, R91 ;  /* 0x00007610ff5b7816 */ /* 0x000fe2000000005b */
[----:B------:R-:W-:Y:S01]  /*6180*/  IMAD.WIDE.U32 R126, R110, R109, c[0x0][0x188] ;  /* 0x000062006e7e7625 */ /* 0x000fe200078e006d */
[----:B------:R-:W-:Y:S02]  /*6190*/  ISETP.NE.AND P6, PT, R103, RZ, PT ;  /* 0x000000ff6700720c */ /* 0x000fe40003fc5270 */
[----:B------:R-:W-:Y:S01]  /*61a0*/  SEL R103, RZ, 0x10000, P5 ;  /* 0x00010000ff677807 */ /* 0x000fe20002800000 */
[----:B------:R-:W-:Y:S01]  /*61b0*/  FMUL.FTZ R91, R91, R108 ;  /* 0x0000006c5b5b7220 */ /* 0x000fe20000410000 */
[----:B------:R-:W-:Y:S02]  /*61c0*/  ISETP.NE.AND P5, PT, R112, RZ, PT ;  /* 0x000000ff7000720c */ /* 0x000fe40003fa5270 */
[----:B------:R-:W-:Y:S01]  /*61d0*/  SEL R112, RZ, 0x100, P4 ;  /* 0x00000100ff707807 */ /* 0x000fe20002000000 */
[----:B------:R-:W-:Y:S01]  /*61e0*/  FMUL.FTZ R91, R91, c[0x0][0x1e8] ;  /* 0x00007a005b5b7a20 */ /* 0x000fe20000410000 */
[----:B------:R-:W-:-:S02]  /*61f0*/  SEL R124, RZ, 0x1, P2 ;  /* 0x00000001ff7c7807 */ /* 0x000fc40001000000 */
[----:B------:R-:W-:Y:S02]  /*6200*/  SEL R122, RZ, 0x1, P1 ;  /* 0x00000001ff7a7807 */ /* 0x000fe40000800000 */
[----:B------:R-:W-:Y:S01]  /*6210*/  SEL R120, RZ, 0x1, P5 ;  /* 0x00000001ff787807 */ /* 0x000fe20002800000 */
[----:B0-----:R-:W-:Y:S01]  /*6220*/  FFMA.FTZ R89, R89, R106, 1.1641532182693481445e-10 ;  /* 0x2f00000059597423 */ /* 0x001fe2000001006a */
[----:B------:R-:W-:Y:S01]  /*6230*/  F2FP.BF16.PACK_AB R90, R117, R111 ;  /* 0x0000006f755a723e */ /* 0x000fe200000010ff */
[----:B------:R-:W-:-:S03]  /*6240*/  IMAD.WIDE.U32 R124, R124, 0x1000000, RZ ;  /* 0x010000007c7c7825 */ /* 0x000fc600078e00ff */
[----:B------:R-:W-:Y:S01]  /*6250*/  FSETP.GTU.FTZ.AND P4, PT, R89, c[0x0][0x1e4], PT ;  /* 0x0000790059007a0b */ /* 0x000fe20003f9c000 */
[----:B------:R-:W-:Y:S01]  /*6260*/  IMAD.WIDE.U32 R122, R122, 0x10000, RZ ;  /* 0x000100007a7a7825 */ /* 0x000fe200078e00ff */
[----:B------:R-:W-:Y:S02]  /*6270*/  F2FP.BF16.PACK_AB R89, R113, R93 ;  /* 0x0000005d7159723e */ /* 0x000fe400000010ff */
[----:B------:R-:W-:Y:S01]  /*6280*/  FSEL R88, R91, RZ, !P4 ;  /* 0x000000ff5b587208 */ /* 0x000fe20006000000 */
[----:B------:R-:W-:Y:S01]  /*6290*/  IMAD.WIDE.U32 R120, R120, 0x100, RZ ;  /* 0x0000010078787825 */ /* 0x000fe200078e00ff */
[----:B------:R-:W-:-:S03]  /*62a0*/  SEL R114, RZ, 0x1000000, P4 ;  /* 0x01000000ff727807 */ /* 0x000fc60002000000 */
[----:B------:R-:W-:Y:S01]  /*62b0*/  FMUL.FTZ R119, R23, R88 ;  /* 0x0000005817777220 */ /* 0x000fe20000410000 */
[----:B------:R-:W-:Y:S02]  /*62c0*/  @P0 PRMT R88, RZ, 0x7610, R87 ;  /* 0x00007610ff580816 */ /* 0x000fe40000000057 */
[----:B------:R-:W-:Y:S02]  /*62d0*/  LOP3.LUT R112, R112, R114, R103, 0xfe, !PT ;  /* 0x0000007270707212 */ /* 0x000fe400078efe67 */
[----:B------:R-:W-:Y:S01]  /*62e0*/  SEL R103, RZ, 0x1, P3 ;  /* 0x00000001ff677807 */ /* 0x000fe20001800000 */
[----:B------:R-:W-:Y:S01]  /*62f0*/  @P0 FADD.FTZ R119, R88, R119 ;  /* 0x0000007758770221 */ /* 0x000fe20000010000 */
[----:B------:R-:W-:Y:S02]  /*6300*/  F2FP.BF16.PACK_AB R88, R95, R92 ;  /* 0x0000005c5f58723e */ /* 0x000fe400000010ff */
[----:B------:R-:W-:Y:S02]  /*6310*/  LOP3.LUT R124, R120, R124, R122, 0xfe, !PT ;  /* 0x0000007c787c7212 */ /* 0x000fe400078efe7a */
[----:B------:R-:W-:-:S02]  /*6320*/  F2FP.BF16.PACK_AB R91, R119, R115 ;  /* 0x00000073775b723e */ /* 0x000fc400000010ff */
[----:B------:R-:W-:-:S03]  /*6330*/  LOP3.LUT R103, R125, R112, R103, 0xfe, !PT ;  /* 0x000000707d677212 */ /* 0x000fc600078efe67 */
[----:B------:R0:W-:Y:S01]  /*6340*/  STG.E.128 [R126.64], R88 ;  /* 0x000000587e007986 */ /* 0x0001e2000c101d06 */
[----:B------:R-:W-:Y:S02]  /*6350*/  LOP3.LUT R121, R121, R103, R123, 0xfe, !PT ;  /* 0x0000006779797212 */ /* 0x000fe400078efe7b */
[----:B0-----:R-:W-:-:S04]  /*6360*/  SEL R89, RZ, 0x1, P6 ;  /* 0x00000001ff597807 */ /* 0x001fc80003000000 */
[----:B------:R-:W-:Y:S01]  /*6370*/  LOP3.LUT R120, R124, R89, RZ, 0xfc, !PT ;  /* 0x000000597c787212 */ /* 0x000fe200078efcff */
[----:B------:R-:W-:Y:S01]  /*6380*/  IMAD.WIDE.U32 R124, R110, R107, c[0x0][0x190] ;  /* 0x000064006e7c7625 */ /* 0x000fe200078e006b */
[----:B------:R-:W-:-:S04]  /*6390*/  IADD3 R110, R96, 0x200, RZ ;  /* 0x00000200606e7810 */ /* 0x000fc80007ffe0ff */
[----:B------:R0:W-:Y:S01]  /*63a0*/  STG.E.64 [R124.64], R120 ;  /* 0x000000787c007986 */ /* 0x0001e2000c101b06 */
[----:B------:R-:W-:-:S04]  /*63b0*/  IMAD.WIDE.U32 R88, R110, R109, c[0x0][0x170] ;  /* 0x00005c006e587625 */ /* 0x000fc800078e006d */
[----:B------:R-:W-:Y:S02]  /*63c0*/  @P0 IMAD.WIDE.U32 R122, R109, R110, c[0x0][0x180] ;  /* 0x000060006d7a0625 */ /* 0x000fe400078e006e */
[----:B------:R-:W5:Y:S04]  /*63d0*/  LDG.E.128 R88, [R88.64] ;  /* 0x0000000658587981 */ /* 0x000f68000c1e1d00 */
        /* <DEDUP_REMOVED lines=13> */
.L_x_6458:
[----:B0-----:R-:W-:Y:S02]  /*64b0*/  IMAD.MOV.U32 R103, RZ, RZ, R4 ;  /* 0x000000ffff677224 */ /* 0x001fe400078e0004 */
.L_x_6459:
[----:B------:R-:W-:Y:S05]  /*64c0*/  BSYNC B0 ;  /* 0x0000000000007941 */ /* 0x000fea0003800000 */
.L_x_6457:
        /* <DEDUP_REMOVED lines=16> */
.L_x_6463:
[----:B------:R-:W-:Y:S05]  /*65d0*/  BSYNC B1 ;  /* 0x0000000000017941 */ /* 0x000fea0003800000 */
.L_x_6462:
        /* <DEDUP_REMOVED lines=39> */
[----:B------:R-:W-:Y:S01]  /*6850*/  IMAD.MOV.U32 R4, RZ, RZ, R120 ;  /* 0x000000ffff047224 */ /* 0x000fe200078e0078 */
[----:B------:R-:W-:Y:S01]  /*6860*/  LOP3.LUT R9, R121, UR25, R122, 0x96, !PT ;  /* 0x0000001979097c12 */ /* 0x000fe2000f8e967a */
[----:B------:R-:W-:-:S05]  /*6870*/  IMAD.WIDE.U32 R120, R7, -0x2daee0ad, RZ ;  /* 0xd2511f5307787825 */ /* 0x000fca00078e00ff */
[----:B------:R-:W-:Y:S02]  /*6880*/  LOP3.LUT R7, R121, UR26, R8, 0x96, !PT ;  /* 0x0000001a79077c12 */ /* 0x000fe4000f8e9608 */
[----:B------:R-:W-:Y:S02]  /*6890*/  MOV R8, R120 ;  /* 0x0000007800087202 */ /* 0x000fe40000000f00 */
.L_x_6461:
[----:B------:R-:W-:Y:S05]  /*68a0*/  BSYNC B0 ;  /* 0x0000000000007941 */ /* 0x000fea0003800000 */
.L_x_6460:
[----:B------:R-:W0:Y:S01]  /*68b0*/  I2F.U32 R103, R103 ;  /* 0x0000006700677306 */ /* 0x000e220000201000 */
[----:B------:R-:W-:Y:S01]  /*68c0*/  BSSY B0, `(.L_x_6464) ;  /* 0x0000017000007945 */ /* 0x000fe20003800000 */
        /* <DEDUP_REMOVED lines=8> */
[C---:B------:R-:W-:Y:S02]  /*6950*/  ISETP.NE.AND P1, PT, R112.reuse, 0x1, PT ;  /* 0x000000017000780c */ /* 0x040fe40003f25270 */
[----:B------:R-:W-:Y:S01]  /*6960*/  IADD3 R114, R112, 0x1, RZ ;  /* 0x0000000170727810 */ /* 0x000fe20007ffe0ff */
        /* <DEDUP_REMOVED lines=11> */
.L_x_6465:
[----:B------:R-:W-:Y:S02]  /*6a20*/  IMAD.MOV.U32 R94, RZ, RZ, R4 ;  /* 0x000000ffff5e7224 */ /* 0x000fe400078e0004 */
.L_x_6466:
[----:B------:R-:W-:Y:S05]  /*6a30*/  BSYNC B0 ;  /* 0x0000000000007941 */ /* 0x000fea0003800000 */
.L_x_6464:
        /* <DEDUP_REMOVED lines=16> */
.L_x_6470:
[----:B------:R-:W-:Y:S05]  /*6b40*/  BSYNC B1 ;  /* 0x0000000000017941 */ /* 0x000fea0003800000 */
.L_x_6469:
        /* <DEDUP_REMOVED lines=39> */
[----:B------:R-:W-:Y:S02]  /*6dc0*/  LOP3.LUT R9, R123, UR25, R124, 0x96, !PT ;  /* 0x000000197b097c12 */ /* 0x000fe4000f8e967c */
[----:B------:R-:W-:Y:S01]  /*6dd0*/  MOV R4, R122 ;  /* 0x0000007a00047202 */ /* 0x000fe20000000f00 */
[----:B------:R-:W-:-:S05]  /*6de0*/  IMAD.WIDE.U32 R122, R7, -0x2daee0ad, RZ ;  /* 0xd2511f53077a7825 */ /* 0x000fca00078e00ff */
[----:B------:R-:W-:Y:S01]  /*6df0*/  LOP3.LUT R7, R123, UR26, R8, 0x96, !PT ;  /* 0x0000001a7b077c12 */ /* 0x000fe2000f8e9608 */
[----:B------:R-:W-:Y:S02]  /*6e00*/  IMAD.MOV.U32 R8, RZ, RZ, R122 ;  /* 0x000000ffff087224 */ /* 0x000fe400078e007a */
.L_x_6468:
[----:B------:R-:W-:Y:S05]  /*6e10*/  BSYNC B0 ;  /* 0x0000000000007941 */ /* 0x000fea0003800000 */
.L_x_6467:
[----:B------:R0:W1:Y:S01]  /*6e20*/  I2F.U32 R103, R94 ;  /* 0x0000005e00677306 */ /* 0x0000620000201000 */
[----:B------:R-:W-:Y:S01]  /*6e30*/  PRMT R123, RZ, 0x7610, R88 ;  /* 0x00007610ff7b7816 */ /* 0x000fe20000000058 */
[----:B------:R-:W-:Y:S04]  /*6e40*/  BSSY B0, `(.L_x_6471) ;  /* 0x0000016000007945 */ /* 0x000fe80003800000 */
[----:B------:R-:W-:Y:S01]  /*6e50*/  FMUL.FTZ R123, R123, R108 ;  /* 0x0000006c7b7b7220 */ /* 0x000fe20000410000 */
[----:B0-----:R-:W-:-:S03]  /*6e60*/  IADD3 R94, R114, 0x1, RZ ;  /* 0x00000001725e7810 */ /* 0x001fc60007ffe0ff */
[----:B------:R-:W-:Y:S02]  /*6e70*/  FMUL.FTZ R123, R123, c[0x0][0x1e8] ;  /* 0x00007a007b7b7a20 */ /* 0x000fe40000410000 */
[----:B-1----:R-:W-:-:S05]  /*6e80*/  FFMA.FTZ R103, R103, R106, 1.1641532182693481445e-10 ;  /* 0x2f00000067677423 */ /* 0x002fca000001006a */
        /* <DEDUP_REMOVED lines=16> */
.L_x_6472:
[----:B------:R-:W-:Y:S02]  /*6f90*/  MOV R88, R4 ;  /* 0x0000000400587202 */ /* 0x000fe40000000f00 */
.L_x_6473:
[----:B------:R-:W-:Y:S05]  /*6fa0*/  BSYNC B0 ;  /* 0x0000000000007941 */ /* 0x000fea0003800000 */
.L_x_6471:
        /* <DEDUP_REMOVED lines=16> */
.L_x_6477:
[----:B------:R-:W-:Y:S05]  /*70b0*/  BSYNC B1 ;  /* 0x0000000000017941 */ /* 0x000fea0003800000 */
.L_x_6476:
[----:B------:R-:W-:Y:S01]  /*70c0*/  LOP3.LUT R7, R7, UR5, R2, 0x96, !PT ;  /* 0x0000000507077c12 */ /* 0x000fe2000f8e9602 */
[----:B------:R-:W-:Y:S01]  /*70d0*/  IMAD.HI.U32 R4, R6, -0x326172a9, RZ ;  /* 0xcd9e8d5706047827 */ /* 0x000fe200078e00ff */
[----:B------:R-:W-:-:S03]  /*70e0*/  HFMA2.MMA R94, -RZ, RZ, 0, 0 ;  /* 0x00000000ff5e7435 */ /* 0x000fc600000001ff */
        /* <DEDUP_REMOVED lines=39> */
[----:B------:R-:W-:Y:S01]  /*7360*/  LOP3.LUT R7, R123, UR26, R8, 0x96, !PT ;  /* 0x0000001a7b077c12 */ /* 0x000fe2000f8e9608 */
[----:B------:R-:W-:Y:S02]  /*7370*/  IMAD.MOV.U32 R8, RZ, RZ, R122 ;  /* 0x000000ffff087224 */ /* 0x000fe400078e007a */
.L_x_6475:
[----:B------:R-:W-:Y:S05]  /*7380*/  BSYNC B0 ;  /* 0x0000000000007941 */ /* 0x000fea0003800000 */
.L_x_6474:
        /* <DEDUP_REMOVED lines=22> */
.L_x_6479:
[----:B------:R-:W-:Y:S02]  /*74f0*/  IMAD.MOV.U32 R88, RZ, RZ, R4 ;  /* 0x000000ffff587224 */ /* 0x000fe400078e0004 */
.L_x_6480:
[----:B------:R-:W-:Y:S05]  /*7500*/  BSYNC B0 ;  /* 0x0000000000007941 */ /* 0x000fea0003800000 */
.L_x_6478:
        /* <DEDUP_REMOVED lines=16> */
.L_x_6484:
[----:B------:R-:W-:Y:S05]  /*7610*/  BSYNC B1 ;  /* 0x0000000000017941 */ /* 0x000fea0003800000 */
.L_x_6483:
        /* <DEDUP_REMOVED lines=44> */
.L_x_6482:
[----:B------:R-:W-:Y:S05]  /*78e0*/  BSYNC B0 ;  /* 0x0000000000007941 */ /* 0x000fea0003800000 */
.L_x_6481:
[----:B------:R0:W1:Y:S01]  /*78f0*/  I2F.U32 R103, R88 ;  /* 0x0000005800677306 */ /* 0x0000620000201000 */
[----:B------:R-:W-:Y:S01]  /*7900*/  PRMT R89, RZ, 0x7610, R89 ;  /* 0x00007610ff597816 */ /* 0x000fe20000000059 */
[----:B------:R-:W-:Y:S01]  /*7910*/  BSSY B0, `(.L_x_6485) ;  /* 0x0000015000007945 */ /* 0x000fe20003800000 */
[----:B------:R-:W-:-:S03]  /*7920*/  ISETP.NE.AND P3, PT, R114, 0x1, PT ;  /* 0x000000017200780c */ /* 0x000fc60003f65270 */
[----:B------:R-:W-:Y:S01]  /*7930*/  FMUL.FTZ R89, R89, R108 ;  /* 0x0000006c59597220 */ /* 0x000fe20000410000 */
[----:B0-----:R-:W-:-:S03]  /*7940*/  IADD3 R88, R114, 0x1, RZ ;  /* 0x0000000172587810 */ /* 0x001fc60007ffe0ff */
[----:B------:R-:W-:Y:S02]  /*7950*/  FMUL.FTZ R89, R89, c[0x0][0x1e8] ;  /* 0x00007a0059597a20 */ /* 0x000fe40000410000 */
[----:B-1----:R-:W-:-:S05]  /*7960*/  FFMA.FTZ R103, R103, R106, 1.1641532182693481445e-10 ;  /* 0x2f00000067677423 */ /* 0x002fca000001006a */
        /* <DEDUP_REMOVED lines=14> */
.L_x_6486:
[----:B------:R-:W-:Y:S02]  /*7a50*/  IMAD.MOV.U32 R103, RZ, RZ, R4 ;  /* 0x000000ffff677224 */ /* 0x000fe400078e0004 */
.L_x_6487:
[----:B------:R-:W-:Y:S05]  /*7a60*/  BSYNC B0 ;  /* 0x0000000000007941 */ /* 0x000fea0003800000 */
.L_x_6485:
        /* <DEDUP_REMOVED lines=16> */
.L_x_6491:
[----:B------:R-:W-:Y:S05]  /*7b70*/  BSYNC B1 ;  /* 0x0000000000017941 */ /* 0x000fea0003800000 */
.L_x_6490:
        /* <DEDUP_REMOVED lines=43> */
[----:B------:R-:W-:Y:S02]  /*7e30*/  IMAD.MOV.U32 R88, RZ, RZ, RZ ;  /* 0x000000ffff587224 */ /* 0x000fe400078e00ff */
.L_x_6489:
[----:B------:R-:W-:Y:S05]  /*7e40*/  BSYNC B0 ;  /* 0x0000000000007941 */ /* 0x000fea0003800000 */
.L_x_6488:
        /* <DEDUP_REMOVED lines=22> */
.L_x_6493:
[----:B------:R-:W-:Y:S02]  /*7fb0*/  MOV R103, R4 ;  /* 0x0000000400677202 */ /* 0x000fe40000000f00 */
.L_x_6494:
[----:B------:R-:W-:Y:S05]  /*7fc0*/  BSYNC B0 ;  /* 0x0000000000007941 */ /* 0x000fea0003800000 */
.L_x_6492:
        /* <DEDUP_REMOVED lines=16> */
.L_x_6498:
[----:B------:R-:W-:Y:S05]  /*80d0*/  BSYNC B1 ;  /* 0x0000000000017941 */ /* 0x000fea0003800000 */
.L_x_6497:
        /* <DEDUP_REMOVED lines=44> */
.L_x_6496:
[----:B------:R-:W-:Y:S05]  /*83a0*/  BSYNC B0 ;  /* 0x0000000000007941 */ /* 0x000fea0003800000 */
.L_x_6495:
[----:B------:R0:W1:Y:S01]  /*83b0*/  I2F.U32 R89, R103 ;  /* 0x0000006700597306 */ /* 0x0000620000201000 */
[----:B------:R-:W-:Y:S01]  /*83c0*/  ISETP.NE.AND P5, PT, R114, 0x1, PT ;  /* 0x000000017200780c */ /* 0x000fe20003fa5270 */
[----:B------:R-:W-:Y:S01]  /*83d0*/  BSSY B0, `(.L_x_6499) ;  /* 0x0000015000007945 */ /* 0x000fe20003800000 */
[----:B0-----:R-:W-:-:S05]  /*83e0*/  PRMT R103, RZ, 0x7610, R90 ;  /* 0x00007610ff677816 */ /* 0x001fca000000005a */
[----:B------:R-:W-:Y:S02]  /*83f0*/  FMUL.FTZ R88, R103, R108 ;  /* 0x0000006c67587220 */ /* 0x000fe40000410000 */
[----:B-1----:R-:W-:Y:S02]  /*8400*/  FFMA.FTZ R89, R89, R106, 1.1641532182693481445e-10 ;  /* 0x2f00000059597423 */ /* 0x002fe4000001006a */
[----:B------:R-:W-:-:S03]  /*8410*/  FMUL.FTZ R88, R88, c[0x0][0x1e8] ;  /* 0x00007a0058587a20 */ /* 0x000fc60000410000 */
        /* <DEDUP_REMOVED lines=15> */
.L_x_6500:
[----:B------:R-:W-:Y:S02]  /*8510*/  IMAD.MOV.U32 R90, RZ, RZ, R4 ;  /* 0x000000ffff5a7224 */ /* 0x000fe400078e0004 */
.L_x_6501:
[----:B------:R-:W-:Y:S05]  /*8520*/  BSYNC B0 ;  /* 0x0000000000007941 */ /* 0x000fea0003800000 */
.L_x_6499:
        /* <DEDUP_REMOVED lines=14> */
[----:B------:R-:W-:-:S05]  /*8610*/  @P6 IADD3 R4, R2, RZ, RZ ;  /* 0x000000ff02046210 */ /* 0x000fca0007ffe0ff */
[----:B------:R-:W-:Y:S02]  /*8620*/  @!P5 IMAD.MOV.U32 R2, RZ, RZ, R4 ;  /* 0x000000ffff02d224 */ /* 0x000fe400078e0004 */
.L_x_6505:
[----:B------:R-:W-:Y:S05]  /*8630*/  BSYNC B1 ;  /* 0x0000000000017941 */ /* 0x000fea0003800000 */
.L_x_6504:
        /* <DEDUP_REMOVED lines=42> */
[----:B------:R-:W-:Y:S01]  /*88e0*/  MOV R8, R88 ;  /* 0x0000005800087202 */ /* 0x000fe20000000f00 */
[----:B------:R-:W-:Y:S02]  /*88f0*/  IMAD.MOV.U32 R88, RZ, RZ, RZ ;  /* 0x000000ffff587224 */ /* 0x000fe400078e00ff */
.L_x_6503:
[----:B------:R-:W-:Y:S05]  /*8900*/  BSYNC B0 ;  /* 0x0000000000007941 */ /* 0x000fea0003800000 */
.L_x_6502:
        /* <DEDUP_REMOVED lines=22> */
.L_x_6507:
[----:B------:R-:W-:Y:S02]  /*8a70*/  IMAD.MOV.U32 R90, RZ, RZ, R4 ;  /* 0x000000ffff5a7224 */ /* 0x000fe400078e0004 */
.L_x_6508:
[----:B------:R-:W-:Y:S05]  /*8a80*/  BSYNC B0 ;  /* 0x0000000000007941 */ /* 0x000fea0003800000 */
.L_x_6506:
        /* <DEDUP_REMOVED lines=15> */
[----:B------:R-:W-:Y:S02]  /*8b80*/  @P0 IADD3 R8, R2, RZ, RZ ;  /* 0x000000ff02080210 */ /* 0x000fe40007ffe0ff */
[----:B------:R-:W-:-:S03]  /*8b90*/  ISETP.NE.AND P0, PT, R4, RZ, PT ;  /* 0x000000ff0400720c */ /* 0x000fc60003f05270 */
[----:B------:R-:W-:-:S05]  /*8ba0*/  @!P6 IMAD.MOV.U32 R2, RZ, RZ, R8 ;  /* 0x000000ffff02e224 */ /* 0x000fca00078e0008 */
.L_x_6512:
[----:B------:R-:W-:Y:S05]  /*8bb0*/  BSYNC B1 ;  /* 0x0000000000017941 */ /* 0x000fea0003800000 */
.L_x_6511:
        /* <DEDUP_REMOVED lines=40> */
[----:B------:R-:W-:-:S04]  /*8e40*/  IMAD.WIDE.U32 R88, R89, -0x326172a9, RZ ;  /* 0xcd9e8d5759587825 */ /* 0x000fc800078e00ff */
[----:B------:R-:W-:Y:S01]  /*8e50*/  IMAD.MOV.U32 R4, RZ, RZ, R88 ;  /* 0x000000ffff047224 */ /* 0x000fe200078e0058 */
[----:B------:R-:W-:Y:S02]  /*8e60*/  LOP3.LUT R9, R89, UR25, R126, 0x96, !PT ;  /* 0x0000001959097c12 */ /* 0x000fe4000f8e967e */
.L_x_6510:
[----:B------:R-:W-:Y:S05]  /*8e70*/  BSYNC B0 ;  /* 0x0000000000007941 */ /* 0x000fea0003800000 */
.L_x_6509:
[----:B------:R0:W1:Y:S01]  /*8e80*/  I2F.U32 R89, R90 ;  /* 0x0000005a00597306 */ /* 0x0000620000201000 */
[----:B------:R-:W-:Y:S02]  /*8e90*/  PRMT R91, RZ, 0x7610, R91 ;  /* 0x00007610ff5b7816 */ /* 0x000fe4000000005b */
[----:B------:R-:W-:Y:S02]  /*8ea0*/  SEL R127, RZ, 0x10000, P5 ;  /* 0x00010000ff7f7807 */ /* 0x000fe40002800000 */
[----:B------:R-:W-:Y:S01]  /*8eb0*/  ISETP.NE.AND P5, PT, R118, RZ, PT ;  /* 0x000000ff7600720c */ /* 0x000fe20003fa5270 */
[----:B------:R-:W-:Y:S01]  /*8ec0*/  FMUL.FTZ R91, R91, R108 ;  /* 0x0000006c5b5b7220 */ /* 0x000fe20000410000 */
[----:B------:R-:W-:Y:S01]  /*8ed0*/  SEL R118, RZ, 0x100, P4 ;  /* 0x00000100ff767807 */ /* 0x000fe20002000000 */
[----:B------:R-:W-:Y:S01]  /*8ee0*/  IMAD.WIDE.U32 R108, R110, R109, c[0x0][0x188] ;  /* 0x000062006e6c7625 */ /* 0x000fe200078e006d */
[----:B------:R-:W-:-:S02]  /*8ef0*/  SEL R126, RZ, 0x1, P2 ;  /* 0x00000001ff7e7807 */ /* 0x000fc40001000000 */
[----:B------:R-:W-:Y:S01]  /*8f00*/  SEL R129, RZ, 0x1, P3 ;  /* 0x00000001ff817807 */ /* 0x000fe20001800000 */
[----:B------:R-:W-:Y:S01]  /*8f10*/  FMUL.FTZ R91, R91, c[0x0][0x1e8] ;  /* 0x00007a005b5b7a20 */ /* 0x000fe20000410000 */
[----:B0-----:R-:W-:Y:S02]  /*8f20*/  F2FP.BF16.PACK_AB R90, R116, R94 ;  /* 0x0000005e745a723e */ /* 0x001fe400000010ff */
[----:B------:R-:W-:Y:S01]  /*8f30*/  F2FP.BF16.PACK_AB R88, R125, R121 ;  /* 0x000000797d58723e */ /* 0x000fe200000010ff */
[----:B-1----:R-:W-:-:S05]  /*8f40*/  FFMA.FTZ R89, R89, R106, 1.1641532182693481445e-10 ;  /* 0x2f00000059597423 */ /* 0x002fca000001006a */
[----:B------:R-:W-:Y:S02]  /*8f50*/  FSETP.GTU.FTZ.AND P6, PT, R89, c[0x0][0x1e4], PT ;  /* 0x0000790059007a0b */ /* 0x000fe40003fdc000 */
[----:B------:R-:W-:Y:S02]  /*8f60*/  @P0 PRMT R89, RZ, 0x7610, R87 ;  /* 0x00007610ff590816 */ /* 0x000fe40000000057 */
[----:B------:R-:W-:-:S05]  /*8f70*/  FSEL R106, R91, RZ, !P6 ;  /* 0x000000ff5b6a7208 */ /* 0x000fca0007000000 */
[----:B------:R-:W-:-:S04]  /*8f80*/  FMUL.FTZ R106, R15, R106 ;  /* 0x0000006a0f6a7220 */ /* 0x000fc80000410000 */
[----:B------:R-:W-:Y:S01]  /*8f90*/  @P0 FADD.FTZ R106, R89, R106 ;  /* 0x0000006a596a0221 */ /* 0x000fe20000010000 */
[----:B------:R-:W-:Y:S02]  /*8fa0*/  ISETP.NE.AND P0, PT, R120, RZ, PT ;  /* 0x000000ff7800720c */ /* 0x000fe40003f05270 */
[----:B------:R-:W-:Y:S02]  /*8fb0*/  SEL R120, RZ, 0x1000000, P6 ;  /* 0x01000000ff787807 */ /* 0x000fe40003000000 */
[----:B------:R-:W-:Y:S02]  /*8fc0*/  F2FP.BF16.PACK_AB R89, R112, R123 ;  /* 0x0000007b7059723e */ /* 0x000fe400000010ff */
[----:B------:R-:W-:Y:S01]  /*8fd0*/  LOP3.LUT R118, R118, R120, R127, 0xfe, !PT ;  /* 0x0000007876767212 */ /* 0x000fe200078efe7f */
[----:B------:R-:W-:Y:S01]  /*8fe0*/  IMAD.WIDE.U32 R126, R126, 0x1000000, RZ ;  /* 0x010000007e7e7825 */ /* 0x000fe200078e00ff */
[----:B------:R-:W-:Y:S02]  /*8ff0*/  F2FP.BF16.PACK_AB R91, R106, R114 ;  /* 0x000000726a5b723e */ /* 0x000fe400000010ff */
[----:B------:R-:W-:-:S02]  /*9000*/  SEL R120, RZ, 0x1, P5 ;  /* 0x00000001ff787807 */ /* 0x000fc40002800000 */
[----:B------:R-:W-:Y:S01]  /*9010*/  LOP3.LUT R127, R127, R118, R129, 0xfe, !PT ;  /* 0x000000767f7f7212 */ /* 0x000fe200078efe81 */
[----:B------:R0:W-:Y:S01]  /*9020*/  STG.E.128 [R108.64], R88 ;  /* 0x000000586c007986 */ /* 0x0001e2000c101d06 */
[----:B------:R-:W-:Y:S02]  /*9030*/  SEL R118, RZ, 0x1, P1 ;  /* 0x00000001ff767807 */ /* 0x000fe40000800000 */
[----:B------:R-:W-:-:S03]  /*9040*/  LOP3.LUT P1, RZ, R0, 0xff, RZ, 0xc0, !PT ;  /* 0x000000ff00ff7812 */ /* 0x000fc6000782c0ff */
[----:B0-----:R-:W-:-:S04]  /*9050*/  IMAD.WIDE.U32 R90, R118, 0x10000, RZ ;  /* 0x00010000765a7825 */ /* 0x001fc800078e00ff */
[----:B------:R-:W-:-:S05]  /*9060*/  IMAD.WIDE.U32 R88, R120, 0x100, RZ ;  /* 0x0000010078587825 */ /* 0x000fca00078e00ff */
[----:B------:R-:W-:Y:S02]  /*9070*/  LOP3.LUT R89, R89, R127, R91, 0xfe, !PT ;  /* 0x0000007f59597212 */ /* 0x000fe400078efe5b */
[----:B------:R-:W-:Y:S02]  /*9080*/  LOP3.LUT R126, R88, R126, R90, 0xfe, !PT ;  /* 0x0000007e587e7212 */ /* 0x000fe400078efe5a */
[----:B------:R-:W-:-:S04]  /*9090*/  SEL R91, RZ, 0x1, P0 ;  /* 0x00000001ff5b7807 */ /* 0x000fc80000000000 */
[----:B------:R-:W-:Y:S01]  /*90a0*/  LOP3.LUT R88, R126, R91, RZ, 0xfc, !PT ;  /* 0x0000005b7e587212 */ /* 0x000fe200078efcff */
[----:B------:R-:W-:-:S04]  /*90b0*/  IMAD.WIDE.U32 R90, R110, R107, c[0x0][0x190] ;  /* 0x000064006e5a7625 */ /* 0x000fc800078e006b */
[----:B------:R-:W-:Y:S01]  /*90c0*/  FADD.FTZ R107, RZ, R97 ;  /* 0x00000061ff6b7221 */ /* 0x000fe20000010000 */
[----:B------:R0:W-:Y:S03]  /*90d0*/  STG.E.64 [R90.64], R88 ;  /* 0x000000585a007986 */ /* 0x0001e6000c101b06 */
[----:B------:R-:W-:-:S04]  /*90e0*/  FADD.FTZ R107, R107, R100 ;  /* 0x000000646b6b7221 */ /* 0x000fc80000010000 */
[----:B------:R-:W-:-:S04]  /*90f0*/  FADD.FTZ R108, R107, R98 ;  /* 0x000000626b6c7221 */ /* 0x000fc80000010000 */
[----:B------:R-:W-:Y:S01]  /*9100*/  FADD.FTZ R108, R108, R101 ;  /* 0x000000656c6c7221 */ /* 0x000fe20000010000 */
[----:B0-----:R-:W0:Y:S03]  /*9110*/  S2R R89, SR_TID.X ;  /* 0x0000000000597919 */ /* 0x001e260000002100 */
        /* <DEDUP_REMOVED lines=26> */
.L_x_6517:
        /* <DEDUP_REMOVED lines=68> */
.L_x_6518:
[----:B------:R-:W2:Y:S01]  /*9700*/  S2R R108, SR_TID.X ;  /* 0x00000000006c7919 */ /* 0x000ea20000002100 */
[----:B------:R-:W-:Y:S01]  /*9710*/  @!P0 SHF.R.U32.HI R90, RZ, 0x5, R89 ;  /* 0x00000005ff5a8819 */ /* 0x000fe20000011659 */
[----:B-1----:R-:W-:Y:S01]  /*9720*/  FADD.FTZ R89, R120, R109 ;  /* 0x0000006d78597221 */ /* 0x002fe20000010000 */
[----:B------:R-:W-:Y:S01]  /*9730*/  WARPSYNC 0xffffffff ;  /* 0xffffffff00007948 */ /* 0x000fe20003800000 */
[----:B------:R-:W-:Y:S01]  /*9740*/  IMAD.MOV.U32 R120, RZ, RZ, RZ ;  /* 0x000000ffff787224 */ /* 0x000fe200078e00ff */
[----:B------:R-:W-:-:S05]  /*9750*/  @!P0 LOP3.LUT R90, R90, 0x7, RZ, 0xc0, !PT ;  /* 0x000000075a5a8812 */ /* 0x000fca00078ec0ff */
[----:B------:R-:W-:Y:S02]  /*9760*/  @!P0 IMAD.IADD R118, R107, 0x1, R90 ;  /* 0x000000016b768824 */ /* 0x000fe400078e025a */
[----:B------:R-:W-:-:S03]  /*9770*/  CS2R R90, SRZ ;  /* 0x00000000005a7805 */ /* 0x000fc6000001ff00 */
[----:B------:R1:W-:Y:S01]  /*9780*/  @!P0 STS.64 [R118.X8], R88 ;  /* 0x0000005876008388 */ /* 0x0003e20000008a00 */
[----:B--2---:R-:W-:Y:S02]  /*9790*/  LOP3.LUT R122, R108, 0x1f, RZ, 0xc0, !PT ;  /* 0x0000001f6c7a7812 */ /* 0x004fe400078ec0ff */
[----:B-1----:R-:W-:Y:S01]  /*97a0*/  SHF.R.U32.HI R88, RZ, 0x5, R108 ;  /* 0x00000005ff587819 */ /* 0x002fe2000001166c */
[----:B------:R-:W-:Y:S01]  /*97b0*/  BAR.SYNC.DEFER_BLOCKING 0x0 ;  /* 0x0000000000007b1d */ /* 0x000fe20000010000 */
[----:B------:R-:W-:Y:S02]  /*97c0*/  ISETP.GT.U32.AND P1, PT, R122, 0x7, PT ;  /* 0x000000077a00780c */ /* 0x000fe40003f24070 */
[----:B------:R-:W-:-:S04]  /*97d0*/  LOP3.LUT R89, R88, 0x7, RZ, 0xc0, !PT ;  /* 0x0000000758597812 */ /* 0x000fc800078ec0ff */
[----:B------:R-:W-:-:S07]  /*97e0*/  LOP3.LUT P0, RZ, R89, 0x1f, R108, 0xf8, !PT ;  /* 0x0000001f59ff7812 */ /* 0x000fce000780f86c */
[----:B------:R-:W-:Y:S02]  /*97f0*/  @!P1 IADD3 R122, R107, R122, RZ ;  /* 0x0000007a6b7a9210 */ /* 0x000fe40007ffe0ff */
[----:B------:R-:W-:-:S04]  /*9800*/  @!P1 MOV R120, 0x300 ;  /* 0x0000030000789802 */ /* 0x000fc80000000f00 */
[----:B------:R-:W-:Y:S01]  /*9810*/  I2F R89, R120 ;  /* 0x0000007800597306 */ /* 0x000fe20000201400 */
[----:B------:R-:W1:Y:S04]  /*9820*/  SHFL.DOWN PT, R127, R120, 0x4, 0x1f ;  /* 0x08801f00787f7f89 */ /* 0x000e6800000e0000 */
[----:B------:R-:W2:Y:S01]  /*9830*/  @!P1 LDS.64 R90, [R122.X8] ;  /* 0x000000007a5a9984 */ /* 0x000ea20000008a00 */
[----:B------:R-:W-:Y:S02]  /*9840*/  ISETP.NE.AND P1, PT, RZ, UR8, PT ;  /* 0x00000008ff007c0c */ /* 0x000fe4000bf25270 */
[----:B-1----:R1:W3:Y:S01]  /*9850*/  I2F R107, R127 ;  /* 0x0000007f006b7306 */ /* 0x0022e20000201400 */
[----:B------:R-:W-:-:S05]  /*9860*/  IMAD.IADD R88, R127, 0x1, R120 ;  /* 0x000000017f587824 */ /* 0x000fca00078e0278 */
[----:B-1----:R-:W-:Y:S04]  /*9870*/  SHFL.DOWN PT, R127, R88, 0x2, 0x1f ;  /* 0x08401f00587f7f89 */ /* 0x002fe800000e0000 */
[----:B0-2---:R-:W0:Y:S02]  /*9880*/  SHFL.DOWN PT, R109, R90, 0x4, 0x1f ;  /* 0x08801f005a6d7f89 */ /* 0x005e2400000e0000 */
[C---:B0-----:R-:W-:Y:S02]  /*9890*/  FADD.FTZ R108, -R109.reuse, R90 ;  /* 0x0000005a6d6c7221 */ /* 0x041fe40000010100 */
[----:B---3--:R-:W-:Y:S02]  /*98a0*/  FMUL.FTZ R109, R109, R107 ;  /* 0x0000006b6d6d7220 */ /* 0x008fe40000410000 */
[----:B------:R-:W-:-:S02]  /*98b0*/  FMUL.FTZ R118, R108, R108 ;  /* 0x0000006c6c767220 */ /* 0x000fc40000410000 */
[----:B------:R-:W-:Y:S02]  /*98c0*/  FFMA.FTZ R108, R89, R90, R109 ;  /* 0x0000005a596c7223 */ /* 0x000fe4000001006d */
[----:B------:R-:W-:Y:S01]  /*98d0*/  FMUL.FTZ R118, R118, R89 ;  /* 0x0000005976767220 */ /* 0x000fe20000410000 */
[----:B------:R-:W0:Y:S01]  /*98e0*/  SHFL.DOWN PT, R90, R91, 0x4, 0x1f ;  /* 0x08801f005b5a7f89 */ /* 0x000e2200000e0000 */
[----:B------:R-:W1:Y:S02]  /*98f0*/  I2F R89, R88 ;  /* 0x0000005800597306 */ /* 0x000e640000201400 */
[----:B------:R-:W-:-:S06]  /*9900*/  FMUL.FTZ R109, R118, R107 ;  /* 0x0000006b766d7220 */ /* 0x000fcc0000410000 */
[----:B-1----:R-:W1:Y:S01]  /*9910*/  MUFU.RCP R107, R89 ;  /* 0x00000059006b7308 */ /* 0x002e620000001000 */
[----:B0-----:R-:W-:Y:S02]  /*9920*/  FADD.FTZ R90, R90, R91 ;  /* 0x0000005b5a5a7221 */ /* 0x001fe40000010000 */
[C---:B-1----:R-:W-:Y:S02]  /*9930*/  FMUL.FTZ R118, R107.reuse, R108 ;  /* 0x0000006c6b767220 */ /* 0x042fe40000410000 */
[----:B------:R-:W-:-:S03]  /*9940*/  FFMA.FTZ R107, R107, R109, R90 ;  /* 0x0000006d6b6b7223 */ /* 0x000fc6000001005a */
[----:B------:R0:W1:Y:S01]  /*9950*/  I2F R108, R127 ;  /* 0x0000007f006c7306 */ /* 0x0000620000201400 */
[----:B------:R-:W-:Y:S01]  /*9960*/  IADD3 R90, R88, R127, RZ ;  /* 0x0000007f585a7210 */ /* 0x000fe20007ffe0ff */
[----:B------:R-:W2:Y:S06]  /*9970*/  SHFL.DOWN PT, R109, R118, 0x2, 0x1f ;  /* 0x08401f00766d7f89 */ /* 0x000eac00000e0000 */
[----:B------:R-:W3:Y:S01]  /*9980*/  I2F R88, R90 ;  /* 0x0000005a00587306 */ /* 0x000ee20000201400 */
[----:B0-----:R-:W0:Y:S01]  /*9990*/  SHFL.DOWN PT, R127, R90, 0x1, 0x1f ;  /* 0x08201f005a7f7f89 */ /* 0x001e2200000e0000 */
[----:B--2---:R-:W-:-:S02]  /*99a0*/  FADD.FTZ R91, R118, -R109 ;  /* 0x8000006d765b7221 */ /* 0x004fc40000010000 */
[----:B-1----:R-:W-:Y:S02]  /*99b0*/  FMUL.FTZ R109, R109, R108 ;  /* 0x0000006c6d6d7220 */ /* 0x002fe40000410000 */
[----:B------:R-:W-:Y:S02]  /*99c0*/  FMUL.FTZ R120, R91, R91 ;  /* 0x0000005b5b787220 */ /* 0x000fe40000410000 */
[C---:B------:R-:W-:Y:S02]  /*99d0*/  FFMA.FTZ R91, R89.reuse, R118, R109 ;  /* 0x00000076595b7223 */ /* 0x040fe4000001006d */
[----:B------:R-:W-:Y:S02]  /*99e0*/  FMUL.FTZ R89, R89, R120 ;  /* 0x0000007859597220 */ /* 0x000fe40000410000 */
[----:B------:R-:W1:Y:S01]  /*99f0*/  SHFL.DOWN PT, R120, R107, 0x2, 0x1f ;  /* 0x08401f006b787f89 */ /* 0x000e6200000e0000 */
[----:B0-----:R-:W-:Y:S02]  /*9a00*/  IMAD.IADD R118, R90, 0x1, R127 ;  /* 0x000000015a767824 */ /* 0x001fe400078e027f */
[----:B------:R-:W-:-:S02]  /*9a10*/  FMUL.FTZ R122, R89, R108 ;  /* 0x0000006c597a7220 */ /* 0x000fc40000410000 */
[----:B---3--:R-:W0:Y:S08]  /*9a20*/  MUFU.RCP R108, R88 ;  /* 0x00000058006c7308 */ /* 0x008e300000001000 */
[----:B------:R-:W2:Y:S01]  /*9a30*/  I2F R118, R118 ;  /* 0x0000007600767306 */ /* 0x000ea20000201400 */
[----:B0-----:R-:W-:-:S07]  /*9a40*/  FMUL.FTZ R109, R108, R91 ;  /* 0x0000005b6c6d7220 */ /* 0x001fce0000410000 */
[----:B------:R-:W0:Y:S01]  /*9a50*/  I2F R91, R127 ;  /* 0x0000007f005b7306 */ /* 0x000e220000201400 */
[----:B-1----:R-:W-:-:S04]  /*9a60*/  FADD.FTZ R89, R107, R120 ;  /* 0x000000786b597221 */ /* 0x002fc80000010000 */
[----:B------:R-:W-:Y:S02]  /*9a70*/  FFMA.FTZ R89, R108, R122, R89 ;  /* 0x0000007a6c597223 */ /* 0x000fe40000010059 */
[----:B------:R-:W0:Y:S01]  /*9a80*/  SHFL.DOWN PT, R108, R109, 0x1, 0x1f ;  /* 0x08201f006d6c7f89 */ /* 0x000e2200000e0000 */
[----:B--2---:R-:W1:Y:S01]  /*9a90*/  MUFU.RCP R90, R118 ;  /* 0x00000076005a7308 */ /* 0x004e620000001000 */
[----:B0-----:R-:W-:Y:S02]  /*9aa0*/  FMUL.FTZ R107, R108, R91 ;  /* 0x0000005b6c6b7220 */ /* 0x001fe40000410000 */
[----:B------:R-:W-:Y:S02]  /*9ab0*/  FADD.FTZ R120, R109, -R108 ;  /* 0x8000006c6d787221 */ /* 0x000fe40000010000 */
[----:B------:R-:W0:Y:S01]  /*9ac0*/  SHFL.DOWN PT, R108, R89, 0x1, 0x1f ;  /* 0x08201f00596c7f89 */ /* 0x000e2200000e0000 */
[----:B------:R-:W-:Y:S02]  /*9ad0*/  FFMA.FTZ R107, R88, R109, R107 ;  /* 0x0000006d586b7223 */ /* 0x000fe4000001006b */
[----:B------:R-:W-:-:S02]  /*9ae0*/  FMUL.FTZ R129, R120, R120 ;  /* 0x0000007878817220 */ /* 0x000fc40000410000 */
[----:B-1----:R-:W-:Y:S02]  /*9af0*/  FMUL.FTZ R109, R90, R107 ;  /* 0x0000006b5a6d7220 */ /* 0x002fe40000410000 */
[----:B------:R-:W-:-:S04]  /*9b00*/  FMUL.FTZ R88, R88, R129 ;  /* 0x0000008158587220 */ /* 0x000fc80000410000 */
[----:B------:R-:W-:Y:S01]  /*9b10*/  FMUL.FTZ R88, R88, R91 ;  /* 0x0000005b58587220 */ /* 0x000fe20000410000 */
[----:B------:R-:W1:Y:S01]  /*9b20*/  SHFL.IDX PT, R109, R109, RZ, 0x1f ;  /* 0x00001fff6d6d7589 */ /* 0x000e6200000e0000 */
[----:B0-----:R-:W-:Y:S01]  /*9b30*/  FADD.FTZ R91, R89, R108 ;  /* 0x0000006c595b7221 */ /* 0x001fe20000010000 */
[----:B------:R-:W-:-:S03]  /*9b40*/  MOV R89, c[0x0][0x1e0] ;  /* 0x0000780000597a02 */ /* 0x000fc60000000f00 */
[----:B------:R-:W-:-:S06]  /*9b50*/  FFMA.FTZ R88, R90, R88, R91 ;  /* 0x000000585a587223 */ /* 0x000fcc000001005b */
[----:B------:R-:W0:Y:S01]  /*9b60*/  SHFL.IDX PT, R88, R88, RZ, 0x1f ;  /* 0x00001fff58587589 */ /* 0x000e2200000e0000 */
[C---:B-1----:R-:W-:Y:S01]  /*9b70*/  FMUL.FTZ R90, R109.reuse, R109 ;  /* 0x0000006d6d5a7220 */ /* 0x042fe20000410000 */
[----:B------:R-:W-:-:S04]  /*9b80*/  FSEL R108, R109, RZ, !P1 ;  /* 0x000000ff6d6c7208 */ /* 0x000fc80004800000 */
[----:B------:R-:W-:Y:S01]  /*9b90*/  FSEL R90, R90, RZ, P1 ;  /* 0x000000ff5a5a7208 */ /* 0x000fe20000800000 */
        /* <DEDUP_REMOVED lines=8> */
[----:B0-----:R-:W-:Y:S01]  /*9c20*/  FFMA.FTZ R89, R88, R89, c[0x0][0x228] ;  /* 0x00008a0058597623 */ /* 0x001fe20000010059 */
[----:B------:R-:W-:Y:S01]  /*9c30*/  @!P0 MOV R88, 0x4 ;  /* 0x0000000400588802 */ /* 0x000fe20000000f00 */
[----:B------:R-:W-:Y:S02]  /*9c40*/  FADD.FTZ R120, -R108, R101 ;  /* 0x000000656c787221 */ /* 0x000fe40000010100 */
[----:B------:R-:W-:Y:S02]  /*9c50*/  FADD.FTZ R107, R89, R90 ;  /* 0x0000005a596b7221 */ /* 0x000fe40000010000 */
[----:B------:R-:W-:-:S02]  /*9c60*/  @!P0 IMAD.MOV.U32 R90, RZ, RZ, 0x4 ;  /* 0x00000004ff5a8424 */ /* 0x000fc400078e00ff */
[C---:B------:R-:W-:Y:S02]  /*9c70*/  @!P0 IMAD.WIDE R88, R11.reuse, R88, c[0x0][0x1a8] ;  /* 0x00006a000b588625 */ /* 0x040fe400078e0258 */
[----:B------:R-:W0:Y:S02]  /*9c80*/  MUFU.RSQ R107, R107 ;  /* 0x0000006b006b7308 */ /* 0x000e240000001400 */
[C---:B------:R-:W-:Y:S01]  /*9c90*/  @!P0 IMAD.WIDE R90, R11.reuse, R90, c[0x0][0x1a0] ;  /* 0x000068000b5a8625 */ /* 0x040fe200078e025a */
[----:B------:R-:W-:-:S03]  /*9ca0*/  IADD3 R11, R11, c[0x0][0x160], RZ ;  /* 0x000058000b0b7a10 */ /* 0x000fc60007ffe0ff */
[C---:B------:R-:W-:Y:S01]  /*9cb0*/  FADD.FTZ R126, -R108.reuse, R113 ;  /* 0x000000716c7e7221 */ /* 0x040fe20000010100 */
[----:B------:R1:W-:Y:S01]  /*9cc0*/  @!P0 STG.E [R90.64], R109 ;  /* 0x0000006d5a008986 */ /* 0x0003e2000c101906 */
[C---:B------:R-:W-:Y:S02]  /*9cd0*/  FADD.FTZ R128, -R108.reuse, R111 ;  /* 0x0000006f6c807221 */ /* 0x040fe40000010100 */
[C---:B------:R-:W-:Y:S02]  /*9ce0*/  FADD.FTZ R130, -R108.reuse, R117 ;  /* 0x000000756c827221 */ /* 0x040fe40000010100 */
[C---:B------:R-:W-:Y:S02]  /*9cf0*/  FADD.FTZ R132, -R108.reuse, R115 ;  /* 0x000000736c847221 */ /* 0x040fe40000010100 */
[----:B------:R-:W-:Y:S01]  /*9d00*/  FADD.FTZ R134, -R108, R119 ;  /* 0x000000776c867221 */ /* 0x000fe20000010100 */
[----:B0-----:R0:W-:Y:S01]  /*9d10*/  @!P0 STG.E [R88.64], R107 ;  /* 0x0000006b58008986 */ /* 0x0011e2000c101906 */
[----:B------:R-:W-:-:S02]  /*9d20*/  FMUL.FTZ R93, R107, R98 ;  /* 0x000000626b5d7220 */ /* 0x000fc40000410000 */
[----:B-1----:R-:W-:Y:S02]  /*9d30*/  FADD.FTZ R90, -R108, R105 ;  /* 0x000000696c5a7221 */ /* 0x002fe40000010100 */
[C---:B------:R-:W-:Y:S02]  /*9d40*/  FMUL.FTZ R91, R107.reuse, R102 ;  /* 0x000000666b5b7220 */ /* 0x040fe40000410000 */
[----:B------:R-:W-:Y:S02]  /*9d50*/  FMUL.FTZ R90, R107, R90 ;  /* 0x0000005a6b5a7220 */ /* 0x000fe40000410000 */
[----:B------:R-:W-:Y:S02]  /*9d60*/  FFMA.FTZ R91, R54, R91, R78 ;  /* 0x0000005b365b7223 */ /* 0x000fe4000001004e */
[----:B------:R-:W-:Y:S02]  /*9d70*/  FFMA.FTZ R90, R55, R90, R79 ;  /* 0x0000005a375a7223 */ /* 0x000fe4000001004f */
[----:B0-----:R-:W-:-:S02]  /*9d80*/  FADD.FTZ R88, -R108, R95 ;  /* 0x0000005f6c587221 */ /* 0x001fc40000010100 */
[C---:B------:R-:W-:Y:S01]  /*9d90*/  FMUL.FTZ R89, R107.reuse, R118 ;  /* 0x000000766b597220 */ /* 0x040fe20000410000 */
[----:B------:R-:W-:Y:S01]  /*9da0*/  F2FP.BF16.PACK_AB R91, R90, R91 ;  /* 0x0000005b5a5b723e */ /* 0x000fe200000010ff */
[C---:B------:R-:W-:Y:S02]  /*9db0*/  FMUL.FTZ R95, R107.reuse, R122 ;  /* 0x0000007a6b5f7220 */ /* 0x040fe40000410000 */
[C---:B------:R-:W-:Y:S02]  /*9dc0*/  FMUL.FTZ R104, R107.reuse, R104 ;  /* 0x000000686b687220 */ /* 0x040fe40000410000 */
[C---:B------:R-:W-:Y:S02]  /*9dd0*/  FMUL.FTZ R97, R107.reuse, R92 ;  /* 0x0000005c6b617220 */ /* 0x040fe40000410000 */
[----:B------:R-:W-:Y:S02]  /*9de0*/  FMUL.FTZ R92, R107, R88 ;  /* 0x000000586b5c7220 */ /* 0x000fe40000410000 */
        /* <DEDUP_REMOVED lines=8> */
[----:B------:R-:W-:Y:S02]  /*9e70*/  FFMA.FTZ R88, R56, R89, R80 ;  /* 0x0000005938587223 */ /* 0x000fe40000010050 */
[----:B------:R-:W-:Y:S02]  /*9e80*/  FMUL.FTZ R100, R107, R100 ;  /* 0x000000646b647220 */ /* 0x000fe40000410000 */
[----:B------:R-:W-:Y:S02]  /*9e90*/  FFMA.FTZ R89, R58, R93, R82 ;  /* 0x0000005d3a597223 */ /* 0x000fe40000010052 */
[----:B------:R-:W-:Y:S02]  /*9ea0*/  FFMA.FTZ R90, R52, R95, R76 ;  /* 0x0000005f345a7223 */ /* 0x000fe4000001004c */
[----:B------:R-:W-:Y:S01]  /*9eb0*/  FFMA.FTZ R93, R53, R104, R77 ;  /* 0x00000068355d7223 */ /* 0x000fe2000001004d */
[----:B------:R-:W-:Y:S01]  /*9ec0*/  LEA R104, P1, R110, c[0x0][0x208], 0x4 ;  /* 0x000082006e687a11 */ /* 0x000fe200078220ff */
[----:B------:R-:W-:-:S02]  /*9ed0*/  FMUL.FTZ R120, R107, R120 ;  /* 0x000000786b787220 */ /* 0x000fc40000410000 */
[----:B------:R-:W-:Y:S01]  /*9ee0*/  FMUL.FTZ R99, R107, R124 ;  /* 0x0000007c6b637220 */ /* 0x000fe20000410000 */
[----:B------:R-:W-:Y:S01]  /*9ef0*/  F2FP.BF16.PACK_AB R90, R93, R90 ;  /* 0x0000005a5d5a723e */ /* 0x000fe200000010ff */
        /* <DEDUP_REMOVED lines=12> */
[----:B------:R-:W-:Y:S02]  /*9fc0*/  FMUL.FTZ R106, R107, R106 ;  /* 0x0000006a6b6a7220 */ /* 0x000fe40000410000 */
[----:B------:R-:W-:Y:S01]  /*9fd0*/  FFMA.FTZ R107, R57, R100, R81 ;  /* 0x00000064396b7223 */ /* 0x000fe20000010051 */
[----:B------:R-:W-:Y:S01]  /*9fe0*/  LEA R100, P0, R96, c[0x0][0x208], 0x4 ;  /* 0x0000820060647a11 */ /* 0x000fe200078020ff */
[----:B------:R-:W-:Y:S02]  /*9ff0*/  FFMA.FTZ R93, R50, R99, R74 ;  /* 0x00000063325d7223 */ /* 0x000fe4000001004a */
[----:B------:R-:W-:Y:S01]  /*a000*/  FFMA.FTZ R94, R44, R109, R68 ;  /* 0x0000006d2c5e7223 */ /* 0x000fe20000010044 */
[----:B------:R-:W-:Y:S01]  /*a010*/  F2FP.BF16.PACK_AB R88, R107, R88 ;  /* 0x000000586b58723e */ /* 0x000fe200000010ff */
[----:B------:R-:W-:-:S02]  /*a020*/  FFMA.FTZ R99, R45, R130, R69 ;  /* 0x000000822d637223 */ /* 0x000fc40000010045 */
        /* <DEDUP_REMOVED lines=16> */
[----:B------:R-:W-:Y:S01]  /*a130*/  IMAD.MOV.U32 R107, RZ, RZ, 0x10 ;  /* 0x00000010ff6b7424 */ /* 0x000fe200078e00ff */
[----:B------:R-:W-:Y:S01]  /*a140*/  F2FP.BF16.PACK_AB R95, R134, R95 ;  /* 0x0000005f865f723e */ /* 0x000fe200000010ff */
[----:B------:R-:W-:Y:S01]  /*a150*/  FFMA.FTZ R97, R42, R105, R66 ;  /* 0x000000692a617223 */ /* 0x000fe20000010042 */
[----:B------:R-:W-:Y:S01]  /*a160*/  F2FP.BF16.PACK_AB R93, R126, R93 ;  /* 0x0000005d7e5d723e */ /* 0x000fe200000010ff */
[----:B------:R-:W-:Y:S01]  /*a170*/  FFMA.FTZ R112, R43, R112, R67 ;  /* 0x000000702b707223 */ /* 0x000fe20000010043 */
[----:B------:R-:W-:Y:S01]  /*a180*/  LEA.HI.X R105, R110, c[0x0][0x20c], RZ, 0x4, P1 ;  /* 0x000083006e697a11 */ /* 0x000fe200008f24ff */
[----:B------:R-:W-:Y:S01]  /*a190*/  FFMA.FTZ R102, R40, R101, R64 ;  /* 0x0000006528667223 */ /* 0x000fe20000010040 */
[----:B------:R-:W-:Y:S01]  /*a1a0*/  LEA.HI.X R101, R96, c[0x0][0x20c], RZ, 0x4, P0 ;  /* 0x0000830060657a11 */ /* 0x000fe200000f24ff */
[----:B------:R-:W-:Y:S01]  /*a1b0*/  FFMA.FTZ R109, R41, R138, R65 ;  /* 0x0000008a296d7223 */ /* 0x000fe20000010041 */
[----:B------:R-:W-:Y:S01]  /*a1c0*/  F2FP.BF16.PACK_AB R97, R112, R97 ;  /* 0x000000617061723e */ /* 0x000fe200000010ff */
[----:B------:R-:W-:Y:S01]  /*a1d0*/  IMAD.WIDE.U32 R106, R106, R107, c[0x0][0x208] ;  /* 0x000082006a6a7625 */ /* 0x000fe200078e006b */
[----:B------:R-:W-:Y:S01]  /*a1e0*/  ISETP.GE.AND P0, PT, R11, c[0x0][0x164], PT ;  /* 0x000059000b007a0c */ /* 0x000fe20003f06270 */
[----:B------:R0:W-:Y:S01]  /*a1f0*/  STG.E.128 [R100.64], R88 ;  /* 0x0000005864007986 */ /* 0x0001e2000c101d06 */
[----:B------:R-:W-:-:S02]  /*a200*/  F2FP.BF16.PACK_AB R96, R109, R102 ;  /* 0x000000666d60723e */ /* 0x000fc400000010ff */
[----:B------:R-:W-:Y:S01]  /*a210*/  LOP3.LUT P1, RZ, R0, 0xff, RZ, 0xc0, !PT ;  /* 0x000000ff00ff7812 */ /* 0x000fe2000782c0ff */
[----:B------:R0:W-:Y:S03]  /*a220*/  STG.E.128 [R106.64], R92 ;  /* 0x0000005c6a007986 */ /* 0x0001e6000c101d06 */
[----:B------:R-:W-:Y:S01]  /*a230*/  SEL R0, RZ, 0x1, P1 ;  /* 0x00000001ff007807 */ /* 0x000fe20000800000 */
[----:B------:R0:W-:Y:S04]  /*a240*/  STG.E.128 [R104.64], R96 ;  /* 0x0000006068007986 */ /* 0x0001e8000c101d06 */
[----:B0-----:R-:W-:Y:S01]  /*a250*/  @P0 CALL.REL.NOINC `(.L_x_6515) ;  /* 0x0000001000000944 */ /* 0x001fe20003c00000 */
[----:B------:R-:W-:Y:S05]  /*a260*/  BRA `(.L_x_6516) ;  /* 0xffff65e000007947 */ /* 0x000fea000383ffff */
.L_x_6515:
[----:B------:R-:W-:Y:S05]  /*a270*/  EXIT ;  /* 0x000000000000794d */ /* 0x000fea0003800000 */
.L_x_6513:
[----:B------:R-:W-:Y:S01]  /*a280*/  HFMA2.MMA R118, -RZ, RZ, 0, 1.847743988037109375e-06 ;  /* 0x0000001fff767435 */ /* 0x000fe200000001ff */
[----:B------:R-:W-:Y:S01]  /*a290*/  MOV R109, R88 ;  /* 0x00000058006d7202 */ /* 0x000fe20000000f00 */
[----:B------:R-:W-:Y:S01]  /*a2a0*/  IMAD.MOV.U32 R120, RZ, RZ, 0x1 ;  /* 0x00000001ff787424 */ /* 0x000fe200078e00ff */
[----:B------:R-:W-:Y:S01]  /*a2b0*/  MOV R90, 0xa2e0 ;  /* 0x0000a2e0005a7802 */ /* 0x000fe20000000f00 */
[----:B------:R-:W-:-:S02]  /*a2c0*/  IMAD.MOV.U32 R108, RZ, RZ, -0x1 ;  /* 0xffffffffff6c7424 */ /* 0x000fc400078e00ff */
[----:B------:R-:W-:Y:S05]  /*a2d0*/  CALL.REL.NOINC `($__internal_45_$__cuda_sm70_shflsync_bfly_p) ;  /* 0x0000069000007944 */ /* 0x000fea0003c00000 */
[----:B01----:R-:W-:Y:S05]  /*a2e0*/  BRA `(.L_x_6517) ;  /* 0xffffefd000007947 */ /* 0x003fea000383ffff */
.L_x_6514:
[----:B------:R-:W-:Y:S01]  /*a2f0*/  MOV R120, 0x2 ;  /* 0x0000000200787802 */ /* 0x000fe20000000f00 */
[----:B------:R-:W-:Y:S01]  /*a300*/  IMAD.MOV.U32 R118, RZ, RZ, 0x1f ;  /* 0x0000001fff767424 */ /* 0x000fe200078e00ff */
[----:B------:R-:W-:-:S02]  /*a310*/  MOV R108, 0xffffffff ;  /* 0xffffffff006c7802 */ /* 0x000fc40000000f00 */
[----:B------:R-:W-:Y:S02]  /*a320*/  MOV R90, 0xa340 ;  /* 0x0000a340005a7802 */ /* 0x000fe40000000f00 */
[----:B0-----:R-:W-:Y:S05]  /*a330*/  CALL.REL.NOINC `($__internal_45_$__cuda_sm70_shflsync_bfly_p) ;  /* 0x0000063000007944 */ /* 0x001fea0003c00000 */
[----:B0-----:R-:W-:Y:S01]  /*a340*/  HFMA2.MMA R118, -RZ, RZ, 0, 1.847743988037109375e-06 ;  /* 0x0000001fff767435 */ /* 0x001fe200000001ff */
[----:B-1----:R-:W-:Y:S01]  /*a350*/  FADD.FTZ R109, R109, R108 ;  /* 0x0000006c6d6d7221 */ /* 0x002fe20000010000 */
[----:B------:R-:W-:Y:S01]  /*a360*/  MOV R90, 0xa3a0 ;  /* 0x0000a3a0005a7802 */ /* 0x000fe20000000f00 */
[----:B------:R-:W-:Y:S02]  /*a370*/  IMAD.MOV.U32 R120, RZ, RZ, 0x4 ;  /* 0x00000004ff787424 */ /* 0x000fe400078e00ff */
[----:B------:R-:W-:Y:S02]  /*a380*/  IMAD.MOV.U32 R108, RZ, RZ, -0x1 ;  /* 0xffffffffff6c7424 */ /* 0x000fe400078e00ff */
[----:B------:R-:W-:Y:S05]  /*a390*/  CALL.REL.NOINC `($__internal_45_$__cuda_sm70_shflsync_bfly_p) ;  /* 0x000005d000007944 */ /* 0x000fea0003c00000 */
[----:B01----:R-:W-:Y:S01]  /*a3a0*/  FADD.FTZ R109, R109, R108 ;  /* 0x0000006c6d6d7221 */ /* 0x003fe20000010000 */
[----:B------:R-:W-:Y:S01]  /*a3b0*/  MOV R120, 0x8 ;  /* 0x0000000800787802 */ /* 0x000fe20000000f00 */
[----:B------:R-:W-:Y:S01]  /*a3c0*/  IMAD.MOV.U32 R118, RZ, RZ, 0x1f ;  /* 0x0000001fff767424 */ /* 0x000fe200078e00ff */
[----:B------:R-:W-:Y:S02]  /*a3d0*/  MOV R108, 0xffffffff ;  /* 0xffffffff006c7802 */ /* 0x000fe40000000f00 */
[----:B------:R-:W-:-:S02]  /*a3e0*/  MOV R90, 0xa400 ;  /* 0x0000a400005a7802 */ /* 0x000fc40000000f00 */
[----:B------:R-:W-:Y:S05]  /*a3f0*/  CALL.REL.NOINC `($__internal_45_$__cuda_sm70_shflsync_bfly_p) ;  /* 0x0000057000007944 */ /* 0x000fea0003c00000 */
[----:B0-----:R-:W-:Y:S01]  /*a400*/  HFMA2.MMA R118, -RZ, RZ, 0, 1.847743988037109375e-06 ;  /* 0x0000001fff767435 */ /* 0x001fe200000001ff */
[----:B-1----:R-:W-:Y:S01]  /*a410*/  FADD.FTZ R109, R109, R108 ;  /* 0x0000006c6d6d7221 */ /* 0x002fe20000010000 */
[----:B------:R-:W-:Y:S01]  /*a420*/  MOV R90, 0xa460 ;  /* 0x0000a460005a7802 */ /* 0x000fe20000000f00 */
[----:B------:R-:W-:-:S02]  /*a430*/  IMAD.MOV.U32 R120, RZ, RZ, 0x10 ;  /* 0x00000010ff787424 */ /* 0x000fc400078e00ff */
[----:B------:R-:W-:Y:S02]  /*a440*/  IMAD.MOV.U32 R108, RZ, RZ, -0x1 ;  /* 0xffffffffff6c7424 */ /* 0x000fe400078e00ff */
[----:B------:R-:W-:Y:S05]  /*a450*/  CALL.REL.NOINC `($__internal_45_$__cuda_sm70_shflsync_bfly_p) ;  /* 0x0000051000007944 */ /* 0x000fea0003c00000 */
[----:B-1----:R-:W-:Y:S01]  /*a460*/  FADD.FTZ R88, R109, R108 ;  /* 0x0000006c6d587221 */ /* 0x002fe20000010000 */
[----:B0-----:R-:W-:Y:S01]  /*a470*/  MOV R120, 0x1 ;  /* 0x0000000100787802 */ /* 0x001fe20000000f00 */
[----:B------:R-:W-:Y:S01]  /*a480*/  IMAD.MOV.U32 R118, RZ, RZ, 0x1f ;  /* 0x0000001fff767424 */ /* 0x000fe200078e00ff */
[----:B------:R-:W-:Y:S01]  /*a490*/  MOV R108, 0xffffffff ;  /* 0xffffffff006c7802 */ /* 0x000fe20000000f00 */
[----:B------:R-:W-:-:S04]  /*a4a0*/  FMUL.FTZ R88, R88, 0.001302083372138440609 ;  /* 0x3aaaaaab58587820 */ /* 0x000fc80000410000 */
[C---:B------:R-:W-:Y:S02]  /*a4b0*/  FADD.FTZ R90, -R88.reuse, R97 ;  /* 0x00000061585a7221 */ /* 0x040fe40000010100 */
[----:B------:R-:W-:Y:S02]  /*a4c0*/  FADD.FTZ R91, -R88, R100 ;  /* 0x00000064585b7221 */ /* 0x000fe40000010100 */
[----:B------:R-:W-:Y:S02]  /*a4d0*/  FFMA.FTZ R90, R90, R90, RZ ;  /* 0x0000005a5a5a7223 */ /* 0x000fe400000100ff */
[C---:B------:R-:W-:Y:S02]  /*a4e0*/  FADD.FTZ R109, -R88.reuse, R106 ;  /* 0x0000006a586d7221 */ /* 0x040fe40000010100 */
        /* <DEDUP_REMOVED lines=42> */
[----:B------:R-:W-:-:S04]  /*a790*/  FFMA.FTZ R90, R91, R91, R90 ;  /* 0x0000005b5b5a7223 */ /* 0x000fc8000001005a */
[----:B------:R-:W-:Y:S01]  /*a7a0*/  FFMA.FTZ R109, R109, R109, R90 ;  /* 0x0000006d6d6d7223 */ /* 0x000fe2000001005a */
[----:B------:R-:W-:Y:S02]  /*a7b0*/  MOV R90, 0xa7d0 ;  /* 0x0000a7d0005a7802 */ /* 0x000fe40000000f00 */
[----:B------:R-:W-:Y:S05]  /*a7c0*/  CALL.REL.NOINC `($__internal_45_$__cuda_sm70_shflsync_bfly_p) ;  /* 0x000001a000007944 */ /* 0x000fea0003c00000 */
        /* <DEDUP_REMOVED lines=18> */
[----:B01----:R-:W-:Y:S01]  /*a8f0*/  FADD.FTZ R109, R109, R108 ;  /* 0x0000006c6d6d7221 */ /* 0x003fe20000010000 */
[----:B------:R-:W-:Y:S01]  /*a900*/  MOV R120, 0x10 ;  /* 0x0000001000787802 */ /* 0x000fe20000000f00 */
[----:B------:R-:W-:Y:S01]  /*a910*/  IMAD.MOV.U32 R118, RZ, RZ, 0x1f ;  /* 0x0000001fff767424 */ /* 0x000fe200078e00ff */
[----:B------:R-:W-:Y:S02]  /*a920*/  MOV R108, 0xffffffff ;  /* 0xffffffff006c7802 */ /* 0x000fe40000000f00 */
[----:B------:R-:W-:Y:S02]  /*a930*/  MOV R90, 0xa950 ;  /* 0x0000a950005a7802 */ /* 0x000fe40000000f00 */
[----:B------:R-:W-:Y:S05]  /*a940*/  CALL.REL.NOINC `($__internal_45_$__cuda_sm70_shflsync_bfly_p) ;  /* 0x0000002000007944 */ /* 0x000fea0003c00000 */
[----:B01----:R-:W-:Y:S01]  /*a950*/  IMAD.MOV.U32 R120, RZ, RZ, R108 ;  /* 0x000000ffff787224 */ /* 0x003fe200078e006c */
[----:B------:R-:W-:Y:S05]  /*a960*/  BRA `(.L_x_6518) ;  /* 0xffffed9000007947 */ /* 0x000fea000383ffff */
        .weak           $__internal_45_$__cuda_sm70_shflsync_bfly_p
        .type           $__internal_45_$__cuda_sm70_shflsync_bfly_p,@function
        .size           $__internal_45_$__cuda_sm70_shflsync_bfly_p,(.L_x_22133 - $__internal_45_$__cuda_sm70_shflsync_bfly_p)
$__internal_45_$__cuda_sm70_shflsync_bfly_p:
[----:B------:R-:W-:Y:S01]  /*a970*/  HFMA2.MMA R91, -RZ, RZ, 0, 0 ;  /* 0x00000000ff5b7435 */ /* 0x000fe200000001ff */
[----:B------:R-:W-:Y:S04]  /*a980*/  WARPSYNC R108 ;  /* 0x0000006c00007348 */ /* 0x000fe80003800000 */
[----:B------:R0:W1:Y:S01]  /*a990*/  SHFL.BFLY PT, R108, R109, R120, R118 ;  /* 0x0c0000786d6c7389 */ /* 0x00006200000e0076 */
[----:B------:R-:W-:Y:S05]  /*a9a0*/  RET.REL.NODEC R90 `(_ZN10layer_norm13ln_fwd_kernelINS_13Kernel_traitsIf13__nv_bfloat16S2_S2_fjLj6144ELj1ELj1ELj8ELj16ENS_18Kernel_traits_baseILj6144EfS2_S2_S2_fjLj256EEEEELb1ELb1ELb0ELb1EEEvNS_9FwdParamsE) ;  /* 0xffff56505a007950 */ /* 0x000fea0003c3ffff */
.L_x_6519:
        /* <DEDUP_REMOVED lines=13> */
.L_x_22133:


//--------------------- .text._ZN10layer_norm13ln_fwd_kernelINS_13Kernel_traitsIf13__nv_bfloat16S2_S2_fjLj6144ELj1ELj1ELj8ELj16ENS_18Kernel_traits_baseILj6144EfS2_S2_S2_fjLj256EEEEELb1ELb1ELb1ELb0EEEvNS_9FwdParamsE --------------------------
	.section	.text._ZN10layer_norm13ln_fwd_kernelINS_13Kernel_traitsIf13__nv_bfloat16S2_S2_fjLj6144ELj1ELj1ELj8ELj16ENS_18Kernel_traits_baseILj6144EfS2_S2_S2_fjLj256EEEEELb1ELb1ELb1ELb0EEEvNS_9FwdParamsE,"ax",@progbits
	.sectioninfo	@"SHI_REGISTERS=168"
	.align	128
        .global         _ZN10layer_norm13ln_fwd_kernelINS_13Kernel_traitsIf13__nv_bfloat16S2_S2_fjLj6144ELj1ELj1ELj8ELj16ENS_18Kernel_traits_baseILj6144EfS2_S2_S2_fjLj256EEEEELb1ELb1ELb1ELb0EEEvNS_9FwdParamsE
        .type           _ZN10layer_norm13ln_fwd_kernelINS_13Kernel_traitsIf13__nv_bfloat16S2_S2_fjLj6144ELj1ELj1ELj8ELj16ENS_18Kernel_traits_baseILj6144EfS2_S2_S2_fjLj256EEEEELb1ELb1ELb1ELb0EEEvNS_9FwdParamsE,@function
        .size           _ZN10layer_norm13ln_fwd_kernelINS_13Kernel_traitsIf13__nv_bfloat16S2_S2_fjLj6144ELj1ELj1ELj8ELj16ENS_18Kernel_traits_baseILj6144EfS2_S2_S2_fjLj256EEEEELb1ELb1ELb1ELb0EEEvNS_9FwdParamsE,(.L_x_22134 - _ZN10layer_norm13ln_fwd_kernelINS_13Kernel_traitsIf13__nv_bfloat16S2_S2_fjLj6144ELj1ELj1ELj8ELj16ENS_18Kernel_traits_baseILj6144EfS2_S2_S2_fjLj256EEEEELb1ELb1ELb1ELb0EEEvNS_9FwdParamsE)
        .other          _ZN10layer_norm13ln_fwd_kernelINS_13Kernel_traitsIf13__nv_bfloat16S2_S2_fjLj6144ELj1ELj1ELj8ELj16ENS_18Kernel_traits_baseILj6144EfS2_S2_S2_fjLj256EEEEELb1ELb1ELb1ELb0EEEvNS_9FwdParamsE,@"STO_CUDA_ENTRY STV_DEFAULT"
_ZN10layer_norm13ln_fwd_kernelINS_13Kernel_traitsIf13__nv_bfloat16S2_S2_fjLj6144ELj1ELj1ELj8ELj16ENS_18Kernel_traits_baseILj6144EfS2_S2_S2_fjLj256EEEEELb1ELb1ELb1ELb0EEEvNS_9FwdParamsE:
.text._ZN10layer_norm13ln_fwd_kernelINS_13Kernel_traitsIf13__nv_bfloat16S2_S2_fjLj6144ELj1ELj1ELj8ELj16ENS_18Kernel_traits_baseILj6144EfS2_S2_S2_fjLj256EEEEELb1ELb1ELb1ELb0EEEvNS_9FwdParamsE:
[----:B------:R-:W-:Y:S02]  /*0000*/  IMAD.MOV.U32 R1, RZ, RZ, c[0x0][0x28] ;  /* 0x00000a00ff017624 */ /* 0x000fe400078e00ff */
[----:B------:R-:W-:Y:S01]  /*0010*/  ULDC.U8 UR4, c[0x0][0x244] ;  /* 0x0000910000047ab9 */ /* 0x000fe20000000000 */
[----:B------:R-:W-:Y:S01]  /*0020*/  IMAD.MOV.U32 R155, RZ, RZ, c[0x0][0x238] ;  /* 0x00008e00ff9b7624 */ /* 0x000fe200078e00ff */
[----:B------:R-:W-:Y:S01]  /*0030*/  ISETP.NE.AND P0, PT, RZ, UR4, PT ;  /* 0x00000004ff007c0c */ /* 0x000fe2000bf05270 */
[----:B------:R-:W-:Y:S01]  /*0040*/  IMAD.MOV.U32 R86, RZ, RZ, c[0x0][0x23c] ;  /* 0x00008f00ff567624 */ /* 0x000fe200078e00ff */
[----:B------:R-:W-:-:S11]  /*0050*/  ULDC.64 UR4, c[0x0][0x118] ;  /* 0x0000460000047ab9 */ /* 0x000fd60000000a00 */
[----:B------:R-:W-:Y:S01]  /*0060*/  @P0 MOV R4, R155 ;  /* 0x0000009b00040202 */ /* 0x000fe20000000f00 */
[----:B------:R-:W-:-:S06]  /*0070*/  @P0 IMAD.MOV.U32 R5, RZ, RZ, R86 ;  /* 0x000000ffff050224 */ /* 0x000fcc00078e0056 */
[----:B------:R-:W2:Y:S01]  /*0080*/  @P0 LDG.E.64 R4, [R4.64] ;  /* 0x0000000404040981 */ /* 0x000ea2000c1e1b00 */
[----:B------:R-:W-:Y:S02]  /*0090*/  IMAD.MOV.U32 R2, RZ, RZ, c[0x0][0x230] ;  /* 0x00008c00ff027624 */ /* 0x000fe400078e00ff */
[----:B------:R-:W-:-:S06]  /*00a0*/  IMAD.MOV.U32 R3, RZ, RZ, c[0x0][0x234] ;  /* 0x00008d00ff037624 */ /* 0x000fcc00078e00ff */
[----:B------:R-:W3:Y:S01]  /*00b0*/  @P0 LDG.E.64 R2, [R2.64] ;  /* 0x0000000402020981 */ /* 0x000ee2000c1e1b00 */
[----:B------:R-:W-:Y:S03]  /*00c0*/  BSSY B0, `(.L_x_6520) ;  /* 0x0000043000007945 */ /* 0x000fe60003800000 */
[----:B------:R-:W0:Y:S04]  /*00d0*/  S2R R0, SR_TID.X ;  /* 0x0000000000007919 */ /* 0x000e280000002100 */
[----:B------:R-:W0:Y:S02]  /*00e0*/  S2R R13, SR_CTAID.X ;  /* 0x00000000000d7919 */ /* 0x000e240000002500 */
[----:B0-----:R-:W-:Y:S01]  /*00f0*/  IMAD R84, R13, c[0x0][0x0], R0 ;  /* 0x000000000d547a24 */ /* 0x001fe200078e0200 */
[----:B------:R-:W-:-:S03]  /*0100*/  LEA.HI R90, R0, R13, RZ, 0x18 ;  /* 0x0000000d005a7211 */ /* 0x000fc600078fc0ff */
[----:B------:R-:W-:Y:S01]  /*0110*/  IMAD.WIDE.U32 R6, R84, -0x326172a9, RZ ;  /* 0xcd9e8d5754067825 */ /* 0x000fe200078e00ff */
[----:B------:R-:W-:Y:S02]  /*0120*/  ISETP.GE.AND P3, PT, R90, c[0x0][0x164], PT ;  /* 0x000059005a007a0c */ /* 0x000fe40003f66270 */
[----:B--2---:R-:W-:-:S04]  /*0130*/  @P0 IADD3 R155, P1, R4, c[0x0][0x240], RZ ;  /* 0x00009000049b0a10 */ /* 0x004fc80007f3e0ff */
[----:B------:R-:W-:-:S04]  /*0140*/  @P0 IADD3.X R86, RZ, R5, RZ, P1, !PT ;  /* 0x00000005ff560210 */ /* 0x000fc80000ffe4ff */
[--C-:B------:R-:W-:Y:S02]  /*0150*/  SHF.R.U32.HI R85, RZ, 0x2, R86.reuse ;  /* 0x00000002ff557819 */ /* 0x100fe40000011656 */
[----:B------:R-:W-:Y:S02]  /*0160*/  SHF.R.U64 R86, R155, 0x2, R86 ;  /* 0x000000029b567819 */ /* 0x000fe40000001256 */
[----:B---3--:R-:W-:Y:S01]  /*0170*/  LOP3.LUT R8, R7, R85, R2, 0x96, !PT ;  /* 0x0000005507087212 */ /* 0x008fe200078e9602 */
[----:B------:R-:W-:Y:S01]  /*0180*/  IMAD.MOV.U32 R7, RZ, RZ, c[0x0][0x168] ;  /* 0x00005a00ff077624 */ /* 0x000fe200078e00ff */
[----:B------:R-:W-:Y:S01]  /*0190*/  IADD3 R87, R3, -0x4498517b, RZ ;  /* 0xbb67ae8503577810 */ /* 0x000fe20007ffe0ff */
[----:B------:R-:W-:Y:S01]  /*01a0*/  IMAD.WIDE.U32 R4, R86, -0x2daee0ad, RZ ;  /* 0xd2511f5356047825 */ /* 0x000fe200078e00ff */
[C---:B------:R-:W-:Y:S02]  /*01b0*/  IADD3 R88, R2.reuse, -0x61c88647, RZ ;  /* 0x9e3779b902587810 */ /* 0x040fe40007ffe0ff */
[----:B------:R-:W-:Y:S01]  /*01c0*/  IADD3 R89, R2, 0x3c6ef372, RZ ;  /* 0x3c6ef37202597810 */ /* 0x000fe20007ffe0ff */
[----:B------:R-:W-:Y:S01]  /*01d0*/  IMAD.WIDE.U32 R8, R8, -0x2daee0ad, RZ ;  /* 0xd2511f5308087825 */ /* 0x000fe200078e00ff */
[----:B------:R-:W-:-:S02]  /*01e0*/  LOP3.LUT R5, R5, R3, RZ, 0x3c, !PT ;  /* 0x0000000305057212 */ /* 0x000fc400078e3cff */
[----:B------:R-:W-:Y:S02]  /*01f0*/  IADD3 R91, R3, 0x76cf5d0a, RZ ;  /* 0x76cf5d0a035b7810 */ /* 0x000fe40007ffe0ff */
[----:B------:R-:W-:Y:S01]  /*0200*/  LOP3.LUT R10, R9, R4, R87, 0x96, !PT ;  /* 0x00000004090a7212 */ /* 0x000fe200078e9657 */
[----:B------:R-:W-:Y:S01]  /*0210*/  IMAD.WIDE.U32 R4, R5, -0x326172a9, RZ ;  /* 0xcd9e8d5705047825 */ /* 0x000fe200078e00ff */
[----:B------:R-:W-:Y:S02]  /*0220*/  IADD3 R92, R3, 0x32370b8f, RZ ;  /* 0x32370b8f035c7810 */ /* 0x000fe40007ffe0ff */
[----:B------:R-:W-:Y:S01]  /*0230*/  IADD3 R94, R2, -0x255992d5, RZ ;  /* 0xdaa66d2b025e7810 */ /* 0x000fe20007ffe0ff */
[----:B------:R-:W-:Y:S01]  /*0240*/  IMAD.WIDE.U32 R10, R10, -0x326172a9, RZ ;  /* 0xcd9e8d570a0a7825 */ /* 0x000fe200078e00ff */
[----:B------:R-:W-:Y:S02]  /*0250*/  LOP3.LUT R5, R5, R88, R6, 0x96, !PT ;  /* 0x0000005805057212 */ /* 0x000fe400078e9606 */
[----:B------:R-:W-:-:S02]  /*0260*/  SHF.R.S32.HI R6, RZ, 0x1f, R7 ;  /* 0x0000001fff067819 */ /* 0x000fc40000011407 */
[----:B------:R-:W-:Y:S01]  /*0270*/  LOP3.LUT R82, R11, R4, R89, 0x96, !PT ;  /* 0x000000040b527212 */ /* 0x000fe200078e9659 */
[----:B------:R-:W-:Y:S01]  /*0280*/  IMAD.WIDE.U32 R4, R5, -0x2daee0ad, RZ ;  /* 0xd2511f5305047825 */ /* 0x000fe200078e00ff */
[----:B------:R-:W-:Y:S02]  /*0290*/  LOP3.LUT R11, R0, 0xff, RZ, 0xc0, !PT ;  /* 0x000000ff000b7812 */ /* 0x000fe400078ec0ff */
[----:B------:R-:W-:Y:S01]  /*02a0*/  LEA.HI R103, R6, c[0x0][0x168], RZ, 0x3 ;  /* 0x00005a0006677a11 */ /* 0x000fe200078f18ff */
[----:B------:R-:W-:Y:S01]  /*02b0*/  IMAD.WIDE.U32 R82, R82, -0x2daee0ad, RZ ;  /* 0xd2511f5352527825 */ /* 0x000fe200078e00ff */
[----:B------:R-:W-:Y:S02]  /*02c0*/  LOP3.LUT R6, R11, 0xff, RZ, 0x3c, !PT ;  /* 0x000000ff0b067812 */ /* 0x000fe400078e3cff */
[----:B------:R-:W-:Y:S02]  /*02d0*/  LOP3.LUT R5, R5, R8, R91, 0x96, !PT ;  /* 0x0000000805057212 */ /* 0x000fe400078e965b */
[----:B------:R-:W-:-:S02]  /*02e0*/  LEA.HI.SX32 R93, R103, R6, 0x1d ;  /* 0x00000006675d7211 */ /* 0x000fc400078feaff */
[----:B------:R-:W-:Y:S01]  /*02f0*/  LOP3.LUT R100, R83, R4, R92, 0x96, !PT ;  /* 0x0000000453647212 */ /* 0x000fe200078e965c */
[----:B------:R-:W-:Y:S01]  /*0300*/  IMAD.WIDE.U32 R4, R5, -0x326172a9, RZ ;  /* 0xcd9e8d5705047825 */ /* 0x000fe200078e00ff */
[----:B------:R-:W-:Y:S02]  /*0310*/  LOP3.LUT P0, RZ, R93, 0xffffff00, RZ, 0xc0, !PT ;  /* 0xffffff005dff7812 */ /* 0x000fe4000780c0ff */
[----:B------:R-:W-:Y:S01]  /*0320*/  IADD3 R95, R2, 0x78dde6e4, RZ ;  /* 0x78dde6e4025f7810 */ /* 0x000fe20007ffe0ff */
[----:B------:R-:W-:Y:S01]  /*0330*/  IMAD.WIDE.U32 R100, R100, -0x326172a9, RZ ;  /* 0xcd9e8d5764647825 */ /* 0x000fe200078e00ff */
[----:B------:R-:W-:Y:S02]  /*0340*/  LOP3.LUT R98, R5, R10, R94, 0x96, !PT ;  /* 0x0000000a05627212 */ /* 0x000fe400078e965e */
[C---:B------:R-:W-:Y:S02]  /*0350*/  ISETP.GE.U32.AND P6, PT, R93.reuse, 0x200, PT ;  /* 0x000002005d00780c */ /* 0x040fe40003fc6070 */
[----:B------:R-:W-:Y:S01]  /*0360*/  ISETP.GE.U32.AND P1, PT, R93, 0x300, PT ;  /* 0x000003005d00780c */ /* 0x000fe20003f26070 */
[----:B------:R-:W-:Y:S01]  /*0370*/  IMAD.WIDE.U32 R98, R98, -0x2daee0ad, RZ ;  /* 0xd2511f5362627825 */ /* 0x000fe200078e00ff */
[----:B------:R-:W-:-:S02]  /*0380*/  P2R R157, PR, RZ, 0x40 ;  /* 0x00000040ff9d7803 */ /* 0x000fc40000000000 */
[----:B------:R-:W-:Y:S02]  /*0390*/  LOP3.LUT R102, R101, R4, R95, 0x96, !PT ;  /* 0x0000000465667212 */ /* 0x000fe400078e965f */
[----:B------:R-:W-:Y:S01]  /*03a0*/  IADD3 R96, R3, -0x126145ec, RZ ;  /* 0xed9eba1403607810 */ /* 0x000fe20007ffe0ff */
        /* <DEDUP_REMOVED lines=20> */
.L_x_6521:
[----:B------:R-:W-:Y:S05]  /*04f0*/  BSYNC B0 ;  /* 0x0000000000007941 */ /* 0x000fea0003800000 */
.L_x_6520:
        /* <DEDUP_REMOVED lines=20> */
[----:B------:R-:W-:-:S03]  /*0640*/  IADD3 R11, R11, 0x100, RZ ;  /* 0x000001000b0b7810 */ /* 0x000fc60007ffe0ff */
.L_x_6523:
[----:B------:R-:W-:Y:S05]  /*0650*/  BSYNC B0 ;  /* 0x0000000000007941 */ /* 0x000fea0003800000 */
.L_x_6522:
        /* <DEDUP_REMOVED lines=20> */
.L_x_6525:
[----:B------:R-:W-:Y:S05]  /*07a0*/  BSYNC B0 ;  /* 0x0000000000007941 */ /* 0x000fea0003800000 */
.L_x_6524:
[----:B0-----:R-:W-:Y:S01]  /*07b0*/  LOP3.LUT R6, R99, R82, R96, 0x96, !PT ;  /* 0x0000005263067212 */ /* 0x001fe200078e9660 */
[----:B------:R-:W-:Y:S01]  /*07c0*/  IMAD.WIDE.U32 R4, R102, -0x2daee0ad, RZ ;  /* 0xd2511f5366047825 */ /* 0x000fe200078e00ff */
[----:B------:R-:W-:Y:S01]  /*07d0*/  IADD3 R97, R3, -0x56f99767, RZ ;  /* 0xa906689903617810 */ /* 0x000fe20007ffe0ff */
[----:B------:R-:W-:Y:S06]  /*07e0*/  @P3 EXIT ;  /* 0x000000000000394d */ /* 0x000fec0003800000 */
[----:B------:R-:W-:Y:S01]  /*07f0*/  SHF.R.S32.HI R103, RZ, 0x3, R103 ;  /* 0x00000003ff677819 */ /* 0x000fe20000011467 */
[----:B------:R-:W-:Y:S01]  /*0800*/  IMAD.WIDE.U32 R6, R6, -0x326172a9, RZ ;  /* 0xcd9e8d5706067825 */ /* 0x000fe200078e00ff */
[----:B------:R-:W-:Y:S01]  /*0810*/  LOP3.LUT R80, R5, R98, R97, 0x96, !PT ;  /* 0x0000006205507212 */ /* 0x000fe200078e9661 */
[----:B------:R-:W-:Y:S01]  /*0820*/  ULDC.U8 UR6, c[0x0][0x1f0] ;  /* 0x00007c0000067ab9 */ /* 0x000fe20000000000 */
[C---:B------:R-:W-:Y:S01]  /*0830*/  LOP3.LUT R5, R0.reuse, 0xe0, RZ, 0xc0, !PT ;  /* 0x000000e000057812 */ /* 0x040fe200078ec0ff */
[----:B------:R-:W-:Y:S01]  /*0840*/  IMAD.SHL.U32 R83, R0, 0x20, RZ ;  /* 0x0000002000537824 */ /* 0x000fe200078e00ff */
[----:B------:R-:W-:Y:S01]  /*0850*/  LOP3.LUT R104, R103, 0xff, RZ, 0xc0, !PT ;  /* 0x000000ff67687812 */ /* 0x000fe200078ec0ff */
[----:B------:R-:W-:Y:S01]  /*0860*/  IMAD.WIDE.U32 R80, R80, -0x326172a9, RZ ;  /* 0xcd9e8d5750507825 */ /* 0x000fe200078e00ff */
[----:B------:R-:W-:-:S02]  /*0870*/  IADD3 R99, R2, -0x4ab325aa, RZ ;  /* 0xb54cda5602637810 */ /* 0x000fc40007ffe0ff */
[----:B------:R-:W-:Y:S01]  /*0880*/  SHF.R.U32.HI R103, RZ, 0x3, R103 ;  /* 0x00000003ff677819 */ /* 0x000fe20000011667 */
[----:B------:R-:W-:Y:S01]  /*0890*/  IMAD.IADD R82, R104, 0x1, -R5 ;  /* 0x0000000168527824 */ /* 0x000fe200078e0a05 */
[----:B------:R-:W-:Y:S01]  /*08a0*/  IADD3 R98, R2, 0x1715609d, RZ ;  /* 0x1715609d02627810 */ /* 0x000fe20007ffe0ff */
[----:B------:R-:W-:Y:S01]  /*08b0*/  IMAD.MOV.U32 R108, RZ, RZ, 0x1 ;  /* 0x00000001ff6c7424 */ /* 0x000fe200078e00ff */
[----:B------:R-:W-:Y:S02]  /*08c0*/  LOP3.LUT R5, R81, R6, R99, 0x96, !PT ;  /* 0x0000000651057212 */ /* 0x000fe400078e9663 */
[----:B------:R-:W-:Y:S02]  /*08d0*/  IMNMX R82, RZ, R82, !PT ;  /* 0x00000052ff527217 */ /* 0x000fe40007800200 */
[----:B------:R-:W-:Y:S02]  /*08e0*/  LOP3.LUT R106, R103, 0x1fffffe0, RZ, 0xc0, !PT ;  /* 0x1fffffe0676a7812 */ /* 0x000fe400078ec0ff */
[----:B------:R-:W-:-:S02]  /*08f0*/  IMNMX R81, R82, 0x20, PT ;  /* 0x0000002052517817 */ /* 0x000fc40003800200 */
[----:B------:R-:W-:Y:S02]  /*0900*/  LOP3.LUT R7, R7, R100, R98, 0x96, !PT ;  /* 0x0000006407077212 */ /* 0x000fe400078e9662 */
[----:B------:R-:W-:Y:S01]  /*0910*/  IADD3 R100, R3, 0x646e171e, RZ ;  /* 0x646e171e03647810 */ /* 0x000fe20007ffe0ff */
[----:B------:R-:W-:Y:S01]  /*0920*/  IMAD.IADD R81, R81, 0x1, R106 ;  /* 0x0000000151517824 */ /* 0x000fe200078e026a */
[----:B------:R-:W-:Y:S01]  /*0930*/  IADD3 R101, R3, 0x1fd5c5a3, RZ ;  /* 0x1fd5c5a303657810 */ /* 0x000fe20007ffe0ff */
[----:B------:R-:W-:Y:S01]  /*0940*/  IMAD.WIDE.U32 R6, R7, -0x2daee0ad, RZ ;  /* 0xd2511f5307067825 */ /* 0x000fe200078e00ff */
[C---:B------:R-:W-:Y:S02]  /*0950*/  IADD3 R102, R2.reuse, 0x5384540f, RZ ;  /* 0x5384540f02667810 */ /* 0x040fe40007ffe0ff */
[----:B------:R-:W-:Y:S01]  /*0960*/  IADD3 R103, R2, -0xe443238, RZ ;  /* 0xf1bbcdc802677810 */ /* 0x000fe20007ffe0ff */
[----:B------:R-:W-:Y:S01]  /*0970*/  IMAD.SHL.U32 R81, R81, 0x8, RZ ;  /* 0x0000000851517824 */ /* 0x000fe200078e00ff */
[----:B------:R-:W-:Y:S01]  /*0980*/  LOP3.LUT R82, R7, R4, R100, 0x96, !PT ;  /* 0x0000000407527212 */ /* 0x000fe200078e9664 */
[----:B------:R-:W-:Y:S01]  /*0990*/  IMAD.WIDE.U32 R4, R5, -0x2daee0ad, RZ ;  /* 0xd2511f5305047825 */ /* 0x000fe200078e00ff */
[----:B------:R-:W-:-:S02]  /*09a0*/  LOP3.LUT R7, R83, 0x3e0, RZ, 0xc0, !PT ;  /* 0x000003e053077812 */ /* 0x000fc400078ec0ff */
[----:B------:R-:W-:Y:S01]  /*09b0*/  IADD3 R105, R3, -0x695add53, RZ ;  /* 0x96a522ad03697810 */ /* 0x000fe20007ffe0ff */
[----:B------:R-:W0:Y:S01]  /*09c0*/  I2F.U32 R81, R81 ;  /* 0x0000005100517306 */ /* 0x000e220000201000 */
[----:B------:R-:W-:Y:S01]  /*09d0*/  IMAD.WIDE.U32 R82, R82, -0x326172a9, RZ ;  /* 0xcd9e8d5752527825 */ /* 0x000fe200078e00ff */
[----:B------:R-:W-:Y:S02]  /*09e0*/  LOP3.LUT R148, R5, R6, R101, 0x96, !PT ;  /* 0x0000000605947212 */ /* 0x000fe400078e9665 */
[----:B------:R-:W-:Y:S02]  /*09f0*/  IADD3 R7, R104, -R7, RZ ;  /* 0x8000000768077210 */ /* 0x000fe40007ffe0ff */
[----:B------:R-:W-:Y:S01]  /*0a00*/  LOP3.LUT R80, R83, R80, R102, 0x96, !PT ;  /* 0x0000005053507212 */ /* 0x000fe200078e9666 */
[----:B------:R-:W-:Y:S01]  /*0a10*/  IMAD.HI.U32 R6, R148, -0x326172a9, RZ ;  /* 0xcd9e8d5794067827 */ /* 0x000fe200078e00ff */
[----:B------:R-:W-:Y:S02]  /*0a20*/  IMNMX R7, RZ, R7, !PT ;  /* 0x00000007ff077217 */ /* 0x000fe40007800200 */
[----:B------:R-:W-:Y:S01]  /*0a30*/  IADD3 R104, R3, -0x24c28bd8, RZ ;  /* 0xdb3d742803687810 */ /* 0x000fe20007ffe0ff */
[----:B------:R-:W-:Y:S01]  /*0a40*/  IMAD.HI.U32 R5, R80, -0x2daee0ad, RZ ;  /* 0xd2511f5350057827 */ /* 0x000fe200078e00ff */
[----:B------:R-:W-:-:S02]  /*0a50*/  IMNMX R7, R7, 0x20, PT ;  /* 0x0000002007077817 */ /* 0x000fc40003800200 */
[----:B------:R-:W-:Y:S01]  /*0a60*/  LOP3.LUT R6, R6, R82, R103, 0x96, !PT ;  /* 0x0000005206067212 */ /* 0x000fe200078e9667 */
[----:B------:R-:W-:Y:S01]  /*0a70*/  IMAD R153, R80, -0x2daee0ad, RZ ;  /* 0xd2511f5350997824 */ /* 0x000fe200078e02ff */
[----:B0-----:R0:W1:Y:S01]  /*0a80*/  MUFU.RCP R107, R81 ;  /* 0x00000051006b7308 */ /* 0x0010620000001000 */
[----:B------:R-:W-:Y:S01]  /*0a90*/  LOP3.LUT R152, R5, R4, R104, 0x96, !PT ;  /* 0x0000000405987212 */ /* 0x000fe200078e9668 */
[----:B------:R-:W-:Y:S01]  /*0aa0*/  IMAD.IADD R7, R106, 0x1, R7 ;  /* 0x000000016a077824 */ /* 0x000fe200078e0207 */
[----:B------:R-:W-:Y:S01]  /*0ab0*/  IADD3 R106, R2, -0x700cb87f, RZ ;  /* 0x8ff34781026a7810 */ /* 0x000fe20007ffe0ff */
[----:B------:R-:W-:Y:S01]  /*0ac0*/  IMAD.HI.U32 R4, R6, -0x2daee0ad, RZ ;  /* 0xd2511f5306047827 */ /* 0x000fe200078e00ff */
[----:B------:R-:W-:Y:S02]  /*0ad0*/  LOP3.LUT R155, R155, 0x3, RZ, 0xc0, !PT ;  /* 0x000000039b9b7812 */ /* 0x000fe400078ec0ff */
[----:B------:R-:W-:Y:S01]  /*0ae0*/  MOV R109, RZ ;  /* 0x000000ff006d7202 */ /* 0x000fe20000000f00 */
[----:B------:R-:W-:Y:S01]  /*0af0*/  IMAD R148, R148, -0x326172a9, RZ ;  /* 0xcd9e8d5794947824 */ /* 0x000fe200078e02ff */
[----:B------:R-:W-:Y:S01]  /*0b00*/  LOP3.LUT R153, R4, R153, R105, 0x96, !PT ;  /* 0x0000009904997212 */ /* 0x000fe200078e9669 */
[----:B------:R-:W-:-:S04]  /*0b10*/  IMAD.HI.U32 R5, R152, -0x326172a9, RZ ;  /* 0xcd9e8d5798057827 */ /* 0x000fc800078e00ff */
[----:B------:R-:W-:Y:S01]  /*0b20*/  IMAD.SHL.U32 R110, R7, 0x8, RZ ;  /* 0x00000008076e7824 */ /* 0x000fe200078e00ff */
[----:B------:R-:W-:Y:S01]  /*0b30*/  LOP3.LUT R148, R5, R148, R106, 0x96, !PT ;  /* 0x0000009405947212 */ /* 0x000fe200078e966a */
[----:B------:R-:W-:Y:S02]  /*0b40*/  IMAD R156, R6, -0x2daee0ad, RZ ;  /* 0xd2511f53069c7824 */ /* 0x000fe400078e02ff */
[----:B01----:R-:W-:Y:S02]  /*0b50*/  IMAD R152, R152, -0x326172a9, RZ ;  /* 0xcd9e8d5798987824 */ /* 0x003fe400078e02ff */
.L_x_6785:
[----:B------:R-:W-:-:S04]  /*0b60*/  IMAD.MOV.U32 R139, RZ, RZ, 0x4 ;  /* 0x00000004ff8b7424 */ /* 0x000fc800078e00ff */
[----:B------:R-:W-:-:S05]  /*0b70*/  IMAD.WIDE R80, R90, R139, c[0x0][0x1d0] ;  /* 0x000074005a507625 */ /* 0x000fca00078e028b */
[----:B------:R-:W2:Y:S01]  /*0b80*/  LDG.E R141, [R80.64] ;  /* 0x00000004508d7981 */ /* 0x000ea2000c1e1900 */
[C---:B------:R-:W-:Y:S02]  /*0b90*/  IMAD R82, R90.reuse, c[0x0][0x168], RZ ;  /* 0x00005a005a527a24 */ /* 0x040fe400078e02ff */
[----:B------:R-:W-:Y:S01]  /*0ba0*/  IMAD.WIDE R138, R90, R139, c[0x0][0x1d8] ;  /* 0x000076005a8a7625 */ /* 0x000fe200078e028b */
[----:B------:R-:W-:Y:S01]  /*0bb0*/  LOP3.LUT R142, R0, 0xff, RZ, 0xc0, !PT ;  /* 0x000000ff008e7812 */ /* 0x000fe200078ec0ff */
[----:B------:R-:W-:Y:S04]  /*0bc0*/  BSSY B0, `(.L_x_6526) ;  /* 0x000033d000007945 */ /* 0x000fe80003800000 */
[----:B-----5:R0:W5:Y:S02]  /*0bd0*/  LDG.E R138, [R138.64] ;  /* 0x000000048a8a7981 */ /* 0x020164000c1e1900 */
[----:B0-----:R-:W-:-:S02]  /*0be0*/  SHF.R.S32.HI R139, RZ, 0x1f, R90 ;  /* 0x0000001fff8b7819 */ /* 0x001fc4000001145a */
[----:B--2---:R-:W-:-:S13]  /*0bf0*/  ISETP.GE.AND P2, PT, R141, 0x1, PT ;  /* 0x000000018d00780c */ /* 0x004fda0003f46270 */
[----:B------:R-:W-:-:S05]  /*0c00*/  @P2 IADD3 R83, R141, -0x1, RZ ;  /* 0xffffffff8d532810 */ /* 0x000fca0007ffe0ff */
[----:B------:R-:W-:Y:S01]  /*0c10*/  @P2 IMAD R140, R83, c[0x0][0x168], RZ ;  /* 0x00005a00538c2a24 */ /* 0x000fe200078e02ff */
[----:B------:R-:W-:-:S04]  /*0c20*/  SHF.R.S32.HI R83, RZ, 0x1f, R82 ;  /* 0x0000001fff537819 */ /* 0x000fc80000011452 */
[----:B------:R-:W-:Y:S02]  /*0c30*/  @P2 SHF.R.S32.HI R159, RZ, 0x1f, R140 ;  /* 0x0000001fff9f2819 */ /* 0x000fe4000001148c */
[----:B------:R-:W-:Y:S02]  /*0c40*/  LEA.HI R83, R83, R82, RZ, 0x3 ;  /* 0x0000005253537211 */ /* 0x000fe400078f18ff */
[----:B------:R-:W-:Y:S01]  /*0c50*/  @P2 LEA.HI R159, R159, R140, RZ, 0x3 ;  /* 0x0000008c9f9f2211 */ /* 0x000fe200078f18ff */
[----:B------:R-:W-:-:S03]  /*0c60*/  IMAD.MOV.U32 R140, RZ, RZ, RZ ;  /* 0x000000ffff8c7224 */ /* 0x000fc600078e00ff */
[-C--:B------:R-:W-:Y:S02]  /*0c70*/  @P2 LEA.HI.SX32 R140, R159, R142.reuse, 0x1d ;  /* 0x0000008e9f8c2211 */ /* 0x080fe400078feaff */
[----:B------:R-:W-:Y:S01]  /*0c80*/  LEA.HI.SX32 R142, R83, R142, 0x1d ;  /* 0x0000008e538e7211 */ /* 0x000fe200078feaff */
[----:B------:R-:W-:Y:S05]  /*0c90*/  @!P0 BRA `(.L_x_6527) ;  /* 0x000032f000008947 */ /* 0x000fea0003800000 */
[----:B------:R-:W-:Y:S02]  /*0ca0*/  ISETP.NE.U32.AND P3, PT, RZ, c[0x0][0x180], PT ;  /* 0x00006000ff007a0c */ /* 0x000fe40003f65070 */
        /* <DEDUP_REMOVED lines=16> */
.L_x_6529:
        /* <DEDUP_REMOVED lines=12> */
.L_x_6532:
[----:B------:R-:W-:Y:S02]  /*0e70*/  MOV R143, R152 ;  /* 0x00000098008f7202 */ /* 0x000fe40000000f00 */
.L_x_6533:
[----:B------:R-:W-:Y:S05]  /*0e80*/  BSYNC B2 ;  /* 0x0000000000027941 */ /* 0x000fea0003800000 */
.L_x_6531:
        /* <DEDUP_REMOVED lines=16> */
.L_x_6537:
[----:B------:R-:W-:Y:S05]  /*0f90*/  BSYNC B3 ;  /* 0x0000000000037941 */ /* 0x000fea0003800000 */
.L_x_6536:
        /* <DEDUP_REMOVED lines=43> */
.L_x_6535:
[----:B------:R-:W-:Y:S05]  /*1250*/  BSYNC B2 ;  /* 0x0000000000027941 */ /* 0x000fea0003800000 */
.L_x_6534:
        /* <DEDUP_REMOVED lines=8> */
[----:B------:R-:W-:-:S03]  /*12e0*/  SEL R81, RZ, 0x1, P5 ;  /* 0x00000001ff517807 */ /* 0x000fc60002800000 */
[----:B------:R-:W-:Y:S01]  /*12f0*/  FMUL.FTZ R144, R56, R83 ;  /* 0x0000005338907220 */ /* 0x000fe20000410000 */
[----:B------:R-:W-:Y:S02]  /*1300*/  @P3 PRMT R83, RZ, 0x5410, R4 ;  /* 0x00005410ff533816 */ /* 0x000fe40000000004 */
[----:B------:R-:W-:-:S03]  /*1310*/  PRMT R143, R81, 0x7610, R143 ;  /* 0x00007610518f7816 */ /* 0x000fc6000000008f */
[----:B------:R-:W-:Y:S02]  /*1320*/  @P3 FADD.FTZ R144, R83, R144 ;  /* 0x0000009053903221 */ /* 0x000fe40000010000 */
.L_x_6530:
[----:B------:R-:W-:Y:S05]  /*1330*/  BSYNC B1 ;  /* 0x0000000000017941 */ /* 0x000fea0003800000 */
.L_x_6528:
        /* <DEDUP_REMOVED lines=8> */
.L_x_6539:
        /* <DEDUP_REMOVED lines=12> */
.L_x_6542:
[----:B------:R-:W-:Y:S02]  /*1480*/  IMAD.MOV.U32 R111, RZ, RZ, R152 ;  /* 0x000000ffff6f7224 */ /* 0x000fe400078e0098 */
.L_x_6543:
[----:B------:R-:W-:Y:S05]  /*1490*/  BSYNC B2 ;  /* 0x0000000000027941 */ /* 0x000fea0003800000 */
.L_x_6541:
        /* <DEDUP_REMOVED lines=16> */
.L_x_6547:
[----:B------:R-:W-:Y:S05]  /*15a0*/  BSYNC B3 ;  /* 0x0000000000037941 */ /* 0x000fea0003800000 */
.L_x_6546:
        /* <DEDUP_REMOVED lines=43> */
.L_x_6545:
[----:B------:R-:W-:Y:S05]  /*1860*/  BSYNC B2 ;  /* 0x0000000000027941 */ /* 0x000fea0003800000 */
.L_x_6544:
        /* <DEDUP_REMOVED lines=13> */
.L_x_6540:
[----:B------:R-:W-:Y:S05]  /*1940*/  BSYNC B1 ;  /* 0x0000000000017941 */ /* 0x000fea0003800000 */
.L_x_6538:
        /* <DEDUP_REMOVED lines=8> */
.L_x_6549:
        /* <DEDUP_REMOVED lines=12> */
.L_x_6552:
[----:B------:R-:W-:Y:S02]  /*1a90*/  IMAD.MOV.U32 R112, RZ, RZ, R152 ;  /* 0x000000ffff707224 */ /* 0x000fe400078e0098 */
.L_x_6553:
[----:B------:R-:W-:Y:S05]  /*1aa0*/  BSYNC B2 ;  /* 0x0000000000027941 */ /* 0x000fea0003800000 */
.L_x_6551:
        /* <DEDUP_REMOVED lines=16> */
.L_x_6557:
[----:B------:R-:W-:Y:S05]  /*1bb0*/  BSYNC B3 ;  /* 0x0000000000037941 */ /* 0x000fea0003800000 */
.L_x_6556:
        /* <DEDUP_REMOVED lines=43> */
.L_x_6555:
[----:B------:R-:W-:Y:S05]  /*1e70*/  BSYNC B2 ;  /* 0x0000000000027941 */ /* 0x000fea0003800000 */
.L_x_6554:
        /* <DEDUP_REMOVED lines=13> */
.L_x_6550:
[----:B------:R-:W-:Y:S05]  /*1f50*/  BSYNC B1 ;  /* 0x0000000000017941 */ /* 0x000fea0003800000 */
.L_x_6548:
        /* <DEDUP_REMOVED lines=8> */
.L_x_6559:
        /* <DEDUP_REMOVED lines=12> */
.L_x_6562:
[----:B------:R-:W-:Y:S02]  /*20a0*/  IMAD.MOV.U32 R113, RZ, RZ, R152 ;  /* 0x000000ffff717224 */ /* 0x000fe400078e0098 */
.L_x_6563:
[----:B------:R-:W-:Y:S05]  /*20b0*/  BSYNC B2 ;  /* 0x0000000000027941 */ /* 0x000fea0003800000 */
.L_x_6561:
        /* <DEDUP_REMOVED lines=16> */
.L_x_6567:
[----:B------:R-:W-:Y:S05]  /*21c0*/  BSYNC B3 ;  /* 0x0000000000037941 */ /* 0x000fea0003800000 */
.L_x_6566:
        /* <DEDUP_REMOVED lines=43> */
.L_x_6565:
[----:B------:R-:W-:Y:S05]  /*2480*/  BSYNC B2 ;  /* 0x0000000000027941 */ /* 0x000fea0003800000 */
.L_x_6564:
        /* <DEDUP_REMOVED lines=13> */
.L_x_6560:
[----:B------:R-:W-:Y:S05]  /*2560*/  BSYNC B1 ;  /* 0x0000000000017941 */ /* 0x000fea0003800000 */
.L_x_6558:
        /* <DEDUP_REMOVED lines=8> */
.L_x_6569:
        /* <DEDUP_REMOVED lines=12> */
.L_x_6572:
[----:B------:R-:W-:Y:S02]  /*26b0*/  MOV R114, R152 ;  /* 0x0000009800727202 */ /* 0x000fe40000000f00 */
.L_x_6573:
[----:B------:R-:W-:Y:S05]  /*26c0*/  BSYNC B2 ;  /* 0x0000000000027941 */ /* 0x000fea0003800000 */
.L_x_6571:
        /* <DEDUP_REMOVED lines=16> */
.L_x_6577:
[----:B------:R-:W-:Y:S05]  /*27d0*/  BSYNC B3 ;  /* 0x0000000000037941 */ /* 0x000fea0003800000 */
.L_x_6576:
        /* <DEDUP_REMOVED lines=43> */
.L_x_6575:
[----:B------:R-:W-:Y:S05]  /*2a90*/  BSYNC B2 ;  /* 0x0000000000027941 */ /* 0x000fea0003800000 */
.L_x_6574:
        /* <DEDUP_REMOVED lines=9> */
[----:B------:R-:W-:Y:S02]  /*2b30*/  FSEL R149, R82, RZ, !P5 ;  /* 0x000000ff52957208 */ /* 0x000fe40006800000 */
[----:B------:R-:W-:-:S03]  /*2b40*/  @P3 PRMT R82, RZ, 0x5410, R6 ;  /* 0x00005410ff523816 */ /* 0x000fc60000000006 */
[----:B------:R-:W-:-:S04]  /*2b50*/  FMUL.FTZ R149, R60, R149 ;  /* 0x000000953c957220 */ /* 0x000fc80000410000 */
[----:B------:R-:W-:Y:S02]  /*2b60*/  @P3 FADD.FTZ R149, R82, R149 ;  /* 0x0000009552953221 */ /* 0x000fe40000010000 */
.L_x_6570:
[----:B------:R-:W-:Y:S05]  /*2b70*/  BSYNC B1 ;  /* 0x0000000000017941 */ /* 0x000fea0003800000 */
.L_x_6568:
        /* <DEDUP_REMOVED lines=8> */
.L_x_6579:
        /* <DEDUP_REMOVED lines=12> */
.L_x_6582:
[----:B------:R-:W-:Y:S02]  /*2cc0*/  IMAD.MOV.U32 R115, RZ, RZ, R152 ;  /* 0x000000ffff737224 */ /* 0x000fe400078e0098 */
.L_x_6583:
[----:B------:R-:W-:Y:S05]  /*2cd0*/  BSYNC B2 ;  /* 0x0000000000027941 */ /* 0x000fea0003800000 */
.L_x_6581:
        /* <DEDUP_REMOVED lines=16> */
.L_x_6587:
[----:B------:R-:W-:Y:S05]  /*2de0*/  BSYNC B3 ;  /* 0x0000000000037941 */ /* 0x000fea0003800000 */
.L_x_6586:
[----:B------:R-:W-:Y:S01]  /*2df0*/  LOP3.LUT R81, R81, R109, R3, 0x96, !PT ;  /* 0x0000006d51517212 */ /* 0x000fe200078e9603 */
[----:B------:R-:W-:-:S04]  /*2e00*/  IMAD.HI.U32 R80, R84, -0x326172a9, RZ ;  /* 0xcd9e8d5754507827 */ /* 0x000fc800078e00ff */
        /* <DEDUP_REMOVED lines=38> */
[----:B------:R-:W-:Y:S01]  /*3070*/  IMAD.MOV.U32 R156, RZ, RZ, R80 ;  /* 0x000000ffff9c7224 */ /* 0x000fe200078e0050 */
[----:B------:R-:W-:Y:S01]  /*3080*/  LOP3.LUT R153, R81, R150, R105, 0x96, !PT ;  /* 0x0000009651997212 */ /* 0x000fe200078e9669 */
[----:B------:R-:W-:Y:S02]  /*3090*/  IMAD.MOV.U32 R81, RZ, RZ, RZ ;  /* 0x000000ffff517224 */ /* 0x000fe400078e00ff */
.L_x_6585:
[----:B------:R-:W-:Y:S05]  /*30a0*/  BSYNC B2 ;  /* 0x0000000000027941 */ /* 0x000fea0003800000 */
.L_x_6584:
        /* <DEDUP_REMOVED lines=10> */
[----:B------:R-:W-:Y:S01]  /*3150*/  FMUL.FTZ R150, R61, R82 ;  /* 0x000000523d967220 */ /* 0x000fe20000410000 */
[----:B------:R-:W-:-:S03]  /*3160*/  PRMT R115, R80, 0x7610, R115 ;  /* 0x0000761050737816 */ /* 0x000fc60000000073 */
[----:B------:R-:W-:Y:S02]  /*3170*/  @P3 FADD.FTZ R150, R83, R150 ;  /* 0x0000009653963221 */ /* 0x000fe40000010000 */
.L_x_6580:
[----:B------:R-:W-:Y:S05]  /*3180*/  BSYNC B1 ;  /* 0x0000000000017941 */ /* 0x000fea0003800000 */
.L_x_6578:
        /* <DEDUP_REMOVED lines=8> */
.L_x_6589:
        /* <DEDUP_REMOVED lines=12> */
.L_x_6592:
[----:B------:R-:W-:Y:S02]  /*32d0*/  IMAD.MOV.U32 R116, RZ, RZ, R152 ;  /* 0x000000ffff747224 */ /* 0x000fe400078e0098 */
.L_x_6593:
[----:B------:R-:W-:Y:S05]  /*32e0*/  BSYNC B2 ;  /* 0x0000000000027941 */ /* 0x000fea0003800000 */
.L_x_6591:
        /* <DEDUP_REMOVED lines=16> */
.L_x_6597:
[----:B------:R-:W-:Y:S05]  /*33f0*/  BSYNC B3 ;  /* 0x0000000000037941 */ /* 0x000fea0003800000 */
.L_x_6596:
        /* <DEDUP_REMOVED lines=43> */
.L_x_6595:
[----:B------:R-:W-:Y:S05]  /*36b0*/  BSYNC B2 ;  /* 0x0000000000027941 */ /* 0x000fea0003800000 */
.L_x_6594:
[----:B------:R-:W0:Y:S01]  /*36c0*/  I2F.U32 R81, R116 ;  /* 0x0000007400517306 */ /* 0x000e220000201000 */
[----:B------:R-:W-:-:S10]  /*36d0*/  HFMA2.MMA R82, -RZ, RZ, 0.1171875, 0 ;  /* 0x2f800000ff527435 */ /* 0x000fd400000001ff */
[----:B0-----:R-:W-:Y:S01]  /*36e0*/  FFMA.FTZ R81, R81, R82, 1.1641532182693481445e-10 ;  /* 0x2f00000051517423 */ /* 0x001fe20000010052 */
[----:B-----5:R-:W-:-:S04]  /*36f0*/  PRMT R82, RZ, 0x5410, R123 ;  /* 0x00005410ff527816 */ /* 0x020fc8000000007b */
[----:B------:R-:W-:Y:S01]  /*3700*/  FSETP.GTU.FTZ.AND P5, PT, R81, c[0x0][0x1e4], PT ;  /* 0x0000790051007a0b */ /* 0x000fe20003fbc000 */
[----:B------:R-:W-:-:S03]  /*3710*/  FMUL.FTZ R82, R82, c[0x0][0x1ec] ;  /* 0x00007b0052527a20 */ /* 0x000fc60000410000 */
[----:B------:R-:W-:Y:S01]  /*3720*/  SEL R116, RZ, 0x1, P5 ;  /* 0x00000001ff747807 */ /* 0x000fe20002800000 */
[----:B------:R-:W-:-:S05]  /*3730*/  FMUL.FTZ R82, R82, c[0x0][0x1e8] ;  /* 0x00007a0052527a20 */ /* 0x000fca0000410000 */
[----:B------:R-:W-:Y:S02]  /*3740*/  FSEL R151, R82, RZ, !P5 ;  /* 0x000000ff52977208 */ /* 0x000fe40006800000 */
[----:B------:R-:W-:-:S03]  /*3750*/  @P3 PRMT R82, RZ, 0x5410, R7 ;  /* 0x00005410ff523816 */ /* 0x000fc60000000007 */
[----:B------:R-:W-:-:S04]  /*3760*/  FMUL.FTZ R151, R62, R151 ;  /* 0x000000973e977220 */ /* 0x000fc80000410000 */
[----:B------:R-:W-:Y:S02]  /*3770*/  @P3 FADD.FTZ R151, R82, R151 ;  /* 0x0000009752973221 */ /* 0x000fe40000010000 */
.L_x_6590:
[----:B------:R-:W-:Y:S05]  /*3780*/  BSYNC B1 ;  /* 0x0000000000017941 */ /* 0x000fea0003800000 */
.L_x_6588:
        /* <DEDUP_REMOVED lines=8> */
.L_x_6599:
        /* <DEDUP_REMOVED lines=12> */
.L_x_6602:
[----:B------:R-:W-:Y:S02]  /*38d0*/  IMAD.MOV.U32 R117, RZ, RZ, R152 ;  /* 0x000000ffff757224 */ /* 0x000fe400078e0098 */
.L_x_6603:
[----:B------:R-:W-:Y:S05]  /*38e0*/  BSYNC B2 ;  /* 0x0000000000027941 */ /* 0x000fea0003800000 */
.L_x_6601:
        /* <DEDUP_REMOVED lines=16> */
.L_x_6607:
[----:B------:R-:W-:Y:S05]  /*39f0*/  BSYNC B3 ;  /* 0x0000000000037941 */ /* 0x000fea0003800000 */
.L_x_6606:
        /* <DEDUP_REMOVED lines=39> */
[----:B------:R-:W-:Y:S01]  /*3c70*/  LOP3.LUT R148, R153, R80, R106, 0x96, !PT ;  /* 0x0000005099947212 */ /* 0x000fe200078e966a */
[----:B------:R-:W-:-:S04]  /*3c80*/  IMAD.WIDE.U32 R80, R81, -0x2daee0ad, RZ ;  /* 0xd2511f5351507825 */ /* 0x000fc800078e00ff */
[----:B------:R-:W-:Y:S01]  /*3c90*/  IMAD.MOV.U32 R156, RZ, RZ, R80 ;  /* 0x000000ffff9c7224 */ /* 0x000fe200078e0050 */
[----:B------:R-:W-:Y:S02]  /*3ca0*/  LOP3.LUT R153, R81, R154, R105, 0x96, !PT ;  /* 0x0000009a51997212 */ /* 0x000fe400078e9669 */
.L_x_6605:
[----:B------:R-:W-:Y:S05]  /*3cb0*/  BSYNC B2 ;  /* 0x0000000000027941 */ /* 0x000fea0003800000 */
.L_x_6604:
        /* <DEDUP_REMOVED lines=12> */
.L_x_6600:
[----:B------:R-:W-:Y:S05]  /*3d80*/  BSYNC B1 ;  /* 0x0000000000017941 */ /* 0x000fea0003800000 */
.L_x_6598:
        /* <DEDUP_REMOVED lines=22> */
[----:B------:R-:W-:Y:S02]  /*3ef0*/  LOP3.LUT R81, R83, R161, R81, 0xfe, !PT ;  /* 0x000000a153517212 */ /* 0x000fe400078efe51 */
[----:B------:R-:W-:Y:S02]  /*3f00*/  LOP3.LUT R80, R158, R80, R82, 0xfe, !PT ;  /* 0x000000509e507212 */ /* 0x000fe400078efe52 */
[----:B------:R-:W-:Y:S02]  /*3f10*/  LOP3.LUT R159, R81, R159, RZ, 0xfc, !PT ;  /* 0x0000009f519f7212 */ /* 0x000fe400078efcff */
[----:B------:R-:W-:Y:S02]  /*3f20*/  MOV R81, 0x8 ;  /* 0x0000000800517802 */ /* 0x000fe40000000f00 */
[----:B------:R-:W-:-:S03]  /*3f30*/  LOP3.LUT R158, R80, 0xff, R143, 0xf8, !PT ;  /* 0x000000ff509e7812 */ /* 0x000fc600078ef88f */
[----:B------:R-:W-:-:S05]  /*3f40*/  IMAD.WIDE.U32 R80, R140, R81, c[0x0][0x190] ;  /* 0x000064008c507625 */ /* 0x000fca00078e0051 */
[----:B------:R0:W-:Y:S02]  /*3f50*/  STG.E.64 [R80.64], R158 ;  /* 0x0000009e50007986 */ /* 0x0001e4000c101b04 */
.L_x_6609:
[----:B------:R-:W-:Y:S05]  /*3f60*/  BSYNC B1 ;  /* 0x0000000000017941 */ /* 0x000fea0003800000 */
.L_x_6608:
[----:B------:R-:W-:Y:S02]  /*3f70*/  IADD3 R142, R142, 0x100, RZ ;  /* 0x000001008e8e7810 */ /* 0x000fe40007ffe0ff */
[----:B------:R-:W-:Y:S02]  /*3f80*/  IADD3 R140, R140, 0x100, RZ ;  /* 0x000001008c8c7810 */ /* 0x000fe40007ffe0ff */
.L_x_6527:
[----:B------:R-:W-:Y:S05]  /*3f90*/  BSYNC B0 ;  /* 0x0000000000007941 */ /* 0x000fea0003800000 */
.L_x_6526:
        /* <DEDUP_REMOVED lines=20> */
.L_x_6613:
        /* <DEDUP_REMOVED lines=12> */
.L_x_6616:
[----:B------:R-:W-:Y:S02]  /*41a0*/  IMAD.MOV.U32 R126, RZ, RZ, R152 ;  /* 0x000000ffff7e7224 */ /* 0x000fe400078e0098 */
.L_x_6617:
[----:B------:R-:W-:Y:S05]  /*41b0*/  BSYNC B2 ;  /* 0x0000000000027941 */ /* 0x000fea0003800000 */
.L_x_6615:
        /* <DEDUP_REMOVED lines=16> */
.L_x_6621:
[----:B------:R-:W-:Y:S05]  /*42c0*/  BSYNC B3 ;  /* 0x0000000000037941 */ /* 0x000fea0003800000 */
.L_x_6620:
        /* <DEDUP_REMOVED lines=43> */
.L_x_6619:
[----:B------:R-:W-:Y:S05]  /*4580*/  BSYNC B2 ;  /* 0x0000000000027941 */ /* 0x000fea0003800000 */
.L_x_6618:
        /* <DEDUP_REMOVED lines=12> */
.L_x_6614:
[----:B------:R-:W-:Y:S05]  /*4650*/  BSYNC B1 ;  /* 0x0000000000017941 */ /* 0x000fea0003800000 */
.L_x_6612:
        /* <DEDUP_REMOVED lines=8> */
.L_x_6623:
        /* <DEDUP_REMOVED lines=12> */
.L_x_6626:
[----:B------:R-:W-:Y:S02]  /*47a0*/  IMAD.MOV.U32 R111, RZ, RZ, R152 ;  /* 0x000000ffff6f7224 */ /* 0x000fe400078e0098 */
.L_x_6627:
[----:B------:R-:W-:Y:S05]  /*47b0*/  BSYNC B2 ;  /* 0x0000000000027941 */ /* 0x000fea0003800000 */
.L_x_6625:
        /* <DEDUP_REMOVED lines=16> */
.L_x_6631:
[----:B------:R-:W-:Y:S05]  /*48c0*/  BSYNC B3 ;  /* 0x0000000000037941 */ /* 0x000fea0003800000 */
.L_x_6630:
        /* <DEDUP_REMOVED lines=43> */
.L_x_6629:
[----:B------:R-:W-:Y:S05]  /*4b80*/  BSYNC B2 ;  /* 0x0000000000027941 */ /* 0x000fea0003800000 */
.L_x_6628:
        /* <DEDUP_REMOVED lines=13> */
.L_x_6624:
[----:B------:R-:W-:Y:S05]  /*4c60*/  BSYNC B1 ;  /* 0x0000000000017941 */ /* 0x000fea0003800000 */
.L_x_6622:
        /* <DEDUP_REMOVED lines=8> */
.L_x_6633:
        /* <DEDUP_REMOVED lines=12> */
.L_x_6636:
[----:B------:R-:W-:Y:S02]  /*4db0*/  IMAD.MOV.U32 R112, RZ, RZ, R152 ;  /* 0x000000ffff707224 */ /* 0x000fe400078e0098 */
.L_x_6637:
[----:B------:R-:W-:Y:S05]  /*4dc0*/  BSYNC B2 ;  /* 0x0000000000027941 */ /* 0x000fea0003800000 */
.L_x_6635:
        /* <DEDUP_REMOVED lines=16> */
.L_x_6641:
[----:B------:R-:W-:Y:S05]  /*4ed0*/  BSYNC B3 ;  /* 0x0000000000037941 */ /* 0x000fea0003800000 */
.L_x_6640:
        /* <DEDUP_REMOVED lines=43> */
.L_x_6639:
[----:B------:R-:W-:Y:S05]  /*5190*/  BSYNC B2 ;  /* 0x0000000000027941 */ /* 0x000fea0003800000 */
.L_x_6638:
        /* <DEDUP_REMOVED lines=13> */
.L_x_6634:
[----:B------:R-:W-:Y:S05]  /*5270*/  BSYNC B1 ;  /* 0x0000000000017941 */ /* 0x000fea0003800000 */
.L_x_6632:
        /* <DEDUP_REMOVED lines=8> */
.L_x_6643:
        /* <DEDUP_REMOVED lines=12> */
.L_x_6646:
[----:B------:R-:W-:Y:S02]  /*53c0*/  MOV R113, R152 ;  /* 0x0000009800717202 */ /* 0x000fe40000000f00 */
.L_x_6647:
[----:B------:R-:W-:Y:S05]  /*53d0*/  BSYNC B2 ;  /* 0x0000000000027941 */ /* 0x000fea0003800000 */
.L_x_6645:
        /* <DEDUP_REMOVED lines=16> */
.L_x_6651:
[----:B------:R-:W-:Y:S05]  /*54e0*/  BSYNC B3 ;  /* 0x0000000000037941 */ /* 0x000fea0003800000 */
.L_x_6650:
        /* <DEDUP_REMOVED lines=43> */
.L_x_6649:
[----:B------:R-:W-:Y:S05]  /*57a0*/  BSYNC B2 ;  /* 0x0000000000027941 */ /* 0x000fea0003800000 */
.L_x_6648:
        /* <DEDUP_REMOVED lines=13> */
.L_x_6644:
[----:B------:R-:W-:Y:S05]  /*5880*/  BSYNC B1 ;  /* 0x0000000000017941 */ /* 0x000fea0003800000 */
.L_x_6642:
        /* <DEDUP_REMOVED lines=8> */
.L_x_6653:
        /* <DEDUP_REMOVED lines=12> */
.L_x_6656:
[----:B------:R-:W-:Y:S02]  /*59d0*/  IMAD.MOV.U32 R114, RZ, RZ, R152 ;  /* 0x000000ffff727224 */ /* 0x000fe400078e0098 */
.L_x_6657:
[----:B------:R-:W-:Y:S05]  /*59e0*/  BSYNC B2 ;  /* 0x0000000000027941 */ /* 0x000fea0003800000 */
.L_x_6655:
        /* <DEDUP_REMOVED lines=16> */
.L_x_6661:
[----:B------:R-:W-:Y:S05]  /*5af0*/  BSYNC B3 ;  /* 0x0000000000037941 */ /* 0x000fea0003800000 */
.L_x_6660:
        /* <DEDUP_REMOVED lines=43> */
.L_x_6659:
[----:B------:R-:W-:Y:S05]  /*5db0*/  BSYNC B2 ;  /* 0x0000000000027941 */ /* 0x000fea0003800000 */
.L_x_6658:
[----:B------:R-:W0:Y:S01]  /*5dc0*/  I2F.U32 R81, R114 ;  /* 0x0000007200517306 */ /* 0x000e220000201000 */
[----:B------:R-:W-:Y:S01]  /*5dd0*/  IMAD.MOV.U32 R82, RZ, RZ, 0x2f800000 ;  /* 0x2f800000ff527424 */ /* 0x000fe200078e00ff */
[----:B-----5:R-:W-:-:S03]  /*5de0*/  @P3 PRMT R83, RZ, 0x5410, R6 ;  /* 0x00005410ff533816 */ /* 0x020fc60000000006 */
[----:B0-----:R-:W-:Y:S01]  /*5df0*/  FFMA.FTZ R81, R81, R82, 1.1641532182693481445e-10 ;  /* 0x2f00000051517423 */ /* 0x001fe20000010052 */
[----:B------:R-:W-:-:S04]  /*5e00*/  PRMT R82, RZ, 0x5410, R122 ;  /* 0x00005410ff527816 */ /* 0x000fc8000000007a */
[----:B------:R-:W-:Y:S01]  /*5e10*/  FSETP.GTU.FTZ.AND P5, PT, R81, c[0x0][0x1e4], PT ;  /* 0x0000790051007a0b */ /* 0x000fe20003fbc000 */
[----:B------:R-:W-:-:S04]  /*5e20*/  FMUL.FTZ R82, R82, c[0x0][0x1ec] ;  /* 0x00007b0052527a20 */ /* 0x000fc80000410000 */
[----:B------:R-:W-:-:S05]  /*5e30*/  FMUL.FTZ R82, R82, c[0x0][0x1e8] ;  /* 0x00007a0052527a20 */ /* 0x000fca0000410000 */
[----:B------:R-:W-:-:S05]  /*5e40*/  FSEL R81, R82, RZ, !P5 ;  /* 0x000000ff52517208 */ /* 0x000fca0006800000 */
[----:B------:R-:W-:Y:S01]  /*5e50*/  FMUL.FTZ R126, R36, R81 ;  /* 0x00000051247e7220 */ /* 0x000fe20000410000 */
[----:B------:R-:W-:-:S03]  /*5e60*/  SEL R81, RZ, 0x1, P5 ;  /* 0x00000001ff517807 */ /* 0x000fc60002800000 */
[----:B------:R-:W-:Y:S01]  /*5e70*/  @P3 FADD.FTZ R126, R83, R126 ;  /* 0x0000007e537e3221 */ /* 0x000fe20000010000 */
[----:B------:R-:W-:Y:S02]  /*5e80*/  PRMT R114, R81, 0x7610, R114 ;  /* 0x0000761051727816 */ /* 0x000fe40000000072 */
.L_x_6654:
[----:B------:R-:W-:Y:S05]  /*5e90*/  BSYNC B1 ;  /* 0x0000000000017941 */ /* 0x000fea0003800000 */
.L_x_6652:
        /* <DEDUP_REMOVED lines=8> */
.L_x_6663:
        /* <DEDUP_REMOVED lines=12> */
.L_x_6666:
[----:B------:R-:W-:Y:S02]  /*5fe0*/  IMAD.MOV.U32 R115, RZ, RZ, R152 ;  /* 0x000000ffff737224 */ /* 0x000fe400078e0098 */
.L_x_6667:
[----:B------:R-:W-:Y:S05]  /*5ff0*/  BSYNC B2 ;  /* 0x0000000000027941 */ /* 0x000fea0003800000 */
.L_x_6665:
        /* <DEDUP_REMOVED lines=16> */
.L_x_6671:
[----:B------:R-:W-:Y:S05]  /*6100*/  BSYNC B3 ;  /* 0x0000000000037941 */ /* 0x000fea0003800000 */
.L_x_6670:
        /* <DEDUP_REMOVED lines=43> */
.L_x_6669:
[----:B------:R-:W-:Y:S05]  /*63c0*/  BSYNC B2 ;  /* 0x0000000000027941 */ /* 0x000fea0003800000 */
.L_x_6668:
[----:B------:R-:W0:Y:S01]  /*63d0*/  I2F.U32 R80, R115 ;  /* 0x0000007300507306 */ /* 0x000e220000201000 */
[----:B------:R-:W-:Y:S01]  /*63e0*/  HFMA2.MMA R83, -RZ, RZ, 0.1171875, 0 ;  /* 0x2f800000ff537435 */ /* 0x000fe200000001ff */
[----:B-----5:R-:W-:-:S05]  /*63f0*/  PRMT R82, RZ, 0x7610, R122 ;  /* 0x00007610ff527816 */ /* 0x020fca000000007a */
[----:B------:R-:W-:-:S04]  /*6400*/  FMUL.FTZ R82, R82, c[0x0][0x1ec] ;  /* 0x00007b0052527a20 */ /* 0x000fc80000410000 */
[----:B0-----:R-:W-:-:S05]  /*6410*/  FFMA.FTZ R80, R80, R83, 1.1641532182693481445e-10 ;  /* 0x2f00000050507423 */ /* 0x001fca0000010053 */
[----:B------:R-:W-:Y:S01]  /*6420*/  FSETP.GTU.FTZ.AND P5, PT, R80, c[0x0][0x1e4], PT ;  /* 0x0000790050007a0b */ /* 0x000fe20003fbc000 */
[----:B------:R-:W-:Y:S01]  /*6430*/  FMUL.FTZ R80, R82, c[0x0][0x1e8] ;  /* 0x00007a0052507a20 */ /* 0x000fe20000410000 */
[----:B------:R-:W-:-:S04]  /*6440*/  @P3 PRMT R82, RZ, 0x7610, R6 ;  /* 0x00007610ff523816 */ /* 0x000fc80000000006 */
[----:B------:R-:W-:-:S05]  /*6450*/  FSEL R80, R80, RZ, !P5 ;  /* 0x000000ff50507208 */ /* 0x000fca0006800000 */
[----:B------:R-:W-:Y:S01]  /*6460*/  FMUL.FTZ R127, R37, R80 ;  /* 0x00000050257f7220 */ /* 0x000fe20000410000 */
[----:B------:R-:W-:-:S03]  /*6470*/  SEL R80, RZ, 0x1, P5 ;  /* 0x00000001ff507807 */ /* 0x000fc60002800000 */
[----:B------:R-:W-:Y:S01]  /*6480*/  @P3 FADD.FTZ R127, R82, R127 ;  /* 0x0000007f527f3221 */ /* 0x000fe20000010000 */
[----:B------:R-:W-:Y:S02]  /*6490*/  PRMT R115, R80, 0x7610, R115 ;  /* 0x0000761050737816 */ /* 0x000fe40000000073 */
.L_x_6664:
[----:B------:R-:W-:Y:S05]  /*64a0*/  BSYNC B1 ;  /* 0x0000000000017941 */ /* 0x000fea0003800000 */
.L_x_6662:
        /* <DEDUP_REMOVED lines=8> */
.L_x_6673:
        /* <DEDUP_REMOVED lines=12> */
.L_x_6676:
[----:B------:R-:W-:Y:S02]  /*65f0*/  IMAD.MOV.U32 R116, RZ, RZ, R152 ;  /* 0x000000ffff747224 */ /* 0x000fe400078e0098 */
.L_x_6677:
[----:B------:R-:W-:Y:S05]  /*6600*/  BSYNC B2 ;  /* 0x0000000000027941 */ /* 0x000fea0003800000 */
.L_x_6675:
        /* <DEDUP_REMOVED lines=16> */
.L_x_6681:
[----:B------:R-:W-:Y:S05]  /*6710*/  BSYNC B3 ;  /* 0x0000000000037941 */ /* 0x000fea0003800000 */
.L_x_6680:
        /* <DEDUP_REMOVED lines=41> */
[----:B------:R-:W-:Y:S01]  /*69b0*/  HFMA2.MMA R80, -RZ, RZ, 0, 0 ;  /* 0x00000000ff507435 */ /* 0x000fe200000001ff */
[----:B------:R-:W-:-:S05]  /*69c0*/  LOP3.LUT R153, R81, R128, R105, 0x96, !PT ;  /* 0x0000008051997212 */ /* 0x000fca00078e9669 */
.L_x_6679:
[----:B------:R-:W-:Y:S05]  /*69d0*/  BSYNC B2 ;  /* 0x0000000000027941 */ /* 0x000fea0003800000 */
.L_x_6678:
        /* <DEDUP_REMOVED lines=12> */
.L_x_6674:
[----:B------:R-:W-:Y:S05]  /*6aa0*/  BSYNC B1 ;  /* 0x0000000000017941 */ /* 0x000fea0003800000 */
.L_x_6672:
        /* <DEDUP_REMOVED lines=8> */
.L_x_6683:
        /* <DEDUP_REMOVED lines=12> */
.L_x_6686:
[----:B------:R-:W-:Y:S02]  /*6bf0*/  MOV R117, R152 ;  /* 0x0000009800757202 */ /* 0x000fe40000000f00 */
.L_x_6687:
[----:B------:R-:W-:Y:S05]  /*6c00*/  BSYNC B2 ;  /* 0x0000000000027941 */ /* 0x000fea0003800000 */
.L_x_6685:
        /* <DEDUP_REMOVED lines=16> */
.L_x_6691:
[----:B------:R-:W-:Y:S05]  /*6d10*/  BSYNC B3 ;  /* 0x0000000000037941 */ /* 0x000fea0003800000 */
.L_x_6690:
        /* <DEDUP_REMOVED lines=40> */
[----:B------:R-:W-:-:S05]  /*6fa0*/  IMAD.WIDE.U32 R80, R81, -0x2daee0ad, RZ ;  /* 0xd2511f5351507825 */ /* 0x000fca00078e00ff */
[----:B------:R-:W-:Y:S02]  /*6fb0*/  LOP3.LUT R153, R81, R158, R105, 0x96, !PT ;  /* 0x0000009e51997212 */ /* 0x000fe400078e9669 */
[----:B------:R-:W-:Y:S02]  /*6fc0*/  MOV R156, R80 ;  /* 0x00000050009c7202 */ /* 0x000fe40000000f00 */
.L_x_6689:
[----:B------:R-:W-:Y:S05]  /*6fd0*/  BSYNC B2 ;  /* 0x0000000000027941 */ /* 0x000fea0003800000 */
.L_x_6688:
        /* <DEDUP_REMOVED lines=12> */
.L_x_6684:
[----:B------:R-:W-:Y:S05]  /*70a0*/  BSYNC B1 ;  /* 0x0000000000017941 */ /* 0x000fea0003800000 */
.L_x_6682:
        /* <DEDUP_REMOVED lines=29> */
.L_x_6693:
[----:B------:R-:W-:Y:S05]  /*7280*/  BSYNC B1 ;  /* 0x0000000000017941 */ /* 0x000fea0003800000 */
.L_x_6692:
[----:B------:R-:W-:Y:S02]  /*7290*/  IADD3 R142, R142, 0x100, RZ ;  /* 0x000001008e8e7810 */ /* 0x000fe40007ffe0ff */
[----:B------:R-:W-:Y:S02]  /*72a0*/  IADD3 R140, R140, 0x100, RZ ;  /* 0x000001008c8c7810 */ /* 0x000fe40007ffe0ff */
.L_x_6611:
[----:B------:R-:W-:Y:S05]  /*72b0*/  BSYNC B0 ;  /* 0x0000000000007941 */ /* 0x000fea0003800000 */
.L_x_6610:
        /* <DEDUP_REMOVED lines=13> */
[----:B0-----:R-:W-:Y:S01]  /*7390*/  HFMA2.MMA R132, -RZ, RZ, 0, 0 ;  /* 0x00000000ff847435 */ /* 0x001fe200000001ff */
[----:B------:R-:W-:Y:S01]  /*73a0*/  IMAD.MOV.U32 R80, RZ, RZ, R155 ;  /* 0x000000ffff507224 */ /* 0x000fe200078e009b */
[----:B------:R-:W-:Y:S05]  /*73b0*/  @!P3 BRA `(.L_x_6698) ;  /* 0x000005a00000b947 */ /* 0x000fea0003800000 */
[----:B------:R-:W-:Y:S01]  /*73c0*/  IMAD.MOV.U32 R80, RZ, RZ, R155 ;  /* 0x000000ffff507224 */ /* 0x000fe200078e009b */
[----:B-----5:R-:W-:Y:S01]  /*73d0*/  PRMT R132, RZ, 0x5410, R4 ;  /* 0x00005410ff847816 */ /* 0x020fe20000000004 */
[----:B------:R-:W-:Y:S05]  /*73e0*/  BRA `(.L_x_6698) ;  /* 0x0000057000007947 */ /* 0x000fea0003800000 */
.L_x_6697:
        /* <DEDUP_REMOVED lines=12> */
.L_x_6700:
[----:B------:R-:W-:Y:S02]  /*74b0*/  IMAD.MOV.U32 R134, RZ, RZ, R152 ;  /* 0x000000ffff867224 */ /* 0x000fe400078e0098 */
.L_x_6701:
[----:B------:R-:W-:Y:S05]  /*74c0*/  BSYNC B2 ;  /* 0x0000000000027941 */ /* 0x000fea0003800000 */
.L_x_6699:
        /* <DEDUP_REMOVED lines=16> */
.L_x_6705:
[----:B------:R-:W-:Y:S05]  /*75d0*/  BSYNC B3 ;  /* 0x0000000000037941 */ /* 0x000fea0003800000 */
.L_x_6704:
        /* <DEDUP_REMOVED lines=43> */
.L_x_6703:
[----:B------:R-:W-:Y:S05]  /*7890*/  BSYNC B2 ;  /* 0x0000000000027941 */ /* 0x000fea0003800000 */
.L_x_6702:
        /* <DEDUP_REMOVED lines=12> */
.L_x_6698:
[----:B------:R-:W-:Y:S05]  /*7960*/  BSYNC B1 ;  /* 0x0000000000017941 */ /* 0x000fea0003800000 */
.L_x_6696:
        /* <DEDUP_REMOVED lines=8> */
.L_x_6707:
        /* <DEDUP_REMOVED lines=12> */
.L_x_6710:
[----:B------:R-:W-:Y:S02]  /*7ab0*/  IMAD.MOV.U32 R111, RZ, RZ, R152 ;  /* 0x000000ffff6f7224 */ /* 0x000fe400078e0098 */
.L_x_6711:
[----:B------:R-:W-:Y:S05]  /*7ac0*/  BSYNC B2 ;  /* 0x0000000000027941 */ /* 0x000fea0003800000 */
.L_x_6709:
        /* <DEDUP_REMOVED lines=16> */
.L_x_6715:
[----:B------:R-:W-:Y:S05]  /*7bd0*/  BSYNC B3 ;  /* 0x0000000000037941 */ /* 0x000fea0003800000 */
.L_x_6714:
        /* <DEDUP_REMOVED lines=43> */
.L_x_6713:
[----:B------:R-:W-:Y:S05]  /*7e90*/  BSYNC B2 ;  /* 0x0000000000027941 */ /* 0x000fea0003800000 */
.L_x_6712:
        /* <DEDUP_REMOVED lines=13> */
.L_x_6708:
[----:B------:R-:W-:Y:S05]  /*7f70*/  BSYNC B1 ;  /* 0x0000000000017941 */ /* 0x000fea0003800000 */
.L_x_6706:
        /* <DEDUP_REMOVED lines=8> */
.L_x_6717:
        /* <DEDUP_REMOVED lines=12> */
.L_x_6720:
[----:B------:R-:W-:Y:S02]  /*80c0*/  MOV R112, R152 ;  /* 0x0000009800707202 */ /* 0x000fe40000000f00 */
.L_x_6721:
[----:B------:R-:W-:Y:S05]  /*80d0*/  BSYNC B2 ;  /* 0x0000000000027941 */ /* 0x000fea0003800000 */
.L_x_6719:
        /* <DEDUP_REMOVED lines=16> */
.L_x_6725:
[----:B------:R-:W-:Y:S05]  /*81e0*/  BSYNC B3 ;  /* 0x0000000000037941 */ /* 0x000fea0003800000 */
.L_x_6724:
        /* <DEDUP_REMOVED lines=43> */
.L_x_6723:
[----:B------:R-:W-:Y:S05]  /*84a0*/  BSYNC B2 ;  /* 0x0000000000027941 */ /* 0x000fea0003800000 */
.L_x_6722:
        /* <DEDUP_REMOVED lines=13> */
.L_x_6718:
[----:B------:R-:W-:Y:S05]  /*8580*/  BSYNC B1 ;  /* 0x0000000000017941 */ /* 0x000fea0003800000 */
.L_x_6716:
        /* <DEDUP_REMOVED lines=8> */
.L_x_6727:
        /* <DEDUP_REMOVED lines=12> */
.L_x_6730:
[----:B------:R-:W-:Y:S02]  /*86d0*/  IMAD.MOV.U32 R113, RZ, RZ, R152 ;  /* 0x000000ffff717224 */ /* 0x000fe400078e0098 */
.L_x_6731:
[----:B------:R-:W-:Y:S05]  /*86e0*/  BSYNC B2 ;  /* 0x0000000000027941 */ /* 0x000fea0003800000 */
.L_x_6729:
        /* <DEDUP_REMOVED lines=16> */
.L_x_6735:
[----:B------:R-:W-:Y:S05]  /*87f0*/  BSYNC B3 ;  /* 0x0000000000037941 */ /* 0x000fea0003800000 */
.L_x_6734:
        /* <DEDUP_REMOVED lines=43> */
.L_x_6733:
[----:B------:R-:W-:Y:S05]  /*8ab0*/  BSYNC B2 ;  /* 0x0000000000027941 */ /* 0x000fea0003800000 */
.L_x_6732:
        /* <DEDUP_REMOVED lines=13> */
.L_x_6728:
[----:B------:R-:W-:Y:S05]  /*8b90*/  BSYNC B1 ;  /* 0x0000000000017941 */ /* 0x000fea0003800000 */
.L_x_6726:
        /* <DEDUP_REMOVED lines=8> */
.L_x_6737:
        /* <DEDUP_REMOVED lines=12> */
.L_x_6740:
[----:B------:R-:W-:Y:S02]  /*8ce0*/  IMAD.MOV.U32 R114, RZ, RZ, R152 ;  /* 0x000000ffff727224 */ /* 0x000fe400078e0098 */
.L_x_6741:
[----:B------:R-:W-:Y:S05]  /*8cf0*/  BSYNC B2 ;  /* 0x0000000000027941 */ /* 0x000fea0003800000 */
.L_x_6739:
        /* <DEDUP_REMOVED lines=16> */
.L_x_6745:
[----:B------:R-:W-:Y:S05]  /*8e00*/  BSYNC B3 ;  /* 0x0000000000037941 */ /* 0x000fea0003800000 */
.L_x_6744:
        /* <DEDUP_REMOVED lines=43> */
.L_x_6743:
[----:B------:R-:W-:Y:S05]  /*90c0*/  BSYNC B2 ;  /* 0x0000000000027941 */ /* 0x000fea0003800000 */
.L_x_6742:
        /* <DEDUP_REMOVED lines=13> */
.L_x_6738:
[----:B------:R-:W-:Y:S05]  /*91a0*/  BSYNC B1 ;  /* 0x0000000000017941 */ /* 0x000fea0003800000 */
.L_x_6736:
        /* <DEDUP_REMOVED lines=8> */
.L_x_6747:
        /* <DEDUP_REMOVED lines=12> */
.L_x_6750:
[----:B------:R-:W-:Y:S02]  /*92f0*/  IMAD.MOV.U32 R115, RZ, RZ, R152 ;  /* 0x000000ffff737224 */ /* 0x000fe400078e0098 */
.L_x_6751:
[----:B------:R-:W-:Y:S05]  /*9300*/  BSYNC B2 ;  /* 0x0000000000027941 */ /* 0x000fea0003800000 */
.L_x_6749:
        /* <DEDUP_REMOVED lines=16> */
.L_x_6755:
[----:B------:R-:W-:Y:S05]  /*9410*/  BSYNC B3 ;  /* 0x0000000000037941 */ /* 0x000fea0003800000 */
.L_x_6754:
        /* <DEDUP_REMOVED lines=44> */
.L_x_6753:
[----:B------:R-:W-:Y:S05]  /*96e0*/  BSYNC B2 ;  /* 0x0000000000027941 */ /* 0x000fea0003800000 */
.L_x_6752:
        /* <DEDUP_REMOVED lines=8> */
[----:B------:R-:W-:-:S03]  /*9770*/  @P3 PRMT R82, RZ, 0x7610, R6 ;  /* 0x00007610ff523816 */ /* 0x000fc60000000006 */
[----:B------:R-:W-:Y:S01]  /*9780*/  FMUL.FTZ R137, R13, R80 ;  /* 0x000000500d897220 */ /* 0x000fe20000410000 */
[----:B------:R-:W-:-:S03]  /*9790*/  SEL R80, RZ, 0x1, P5 ;  /* 0x00000001ff507807 */ /* 0x000fc60002800000 */
[----:B------:R-:W-:Y:S01]  /*97a0*/  @P3 FADD.FTZ R137, R82, R137 ;  /* 0x0000008952893221 */ /* 0x000fe20000010000 */
[----:B------:R-:W-:Y:S02]  /*97b0*/  PRMT R115, R80, 0x7610, R115 ;  /* 0x0000761050737816 */ /* 0x000fe40000000073 */
.L_x_6748:
[----:B------:R-:W-:Y:S05]  /*97c0*/  BSYNC B1 ;  /* 0x0000000000017941 */ /* 0x000fea0003800000 */
.L_x_6746:
        /* <DEDUP_REMOVED lines=8> */
.L_x_6757:
        /* <DEDUP_REMOVED lines=12> */
.L_x_6760:
[----:B------:R-:W-:Y:S02]  /*9910*/  IMAD.MOV.U32 R116, RZ, RZ, R152 ;  /* 0x000000ffff747224 */ /* 0x000fe400078e0098 */
.L_x_6761:
[----:B------:R-:W-:Y:S05]  /*9920*/  BSYNC B2 ;  /* 0x0000000000027941 */ /* 0x000fea0003800000 */
.L_x_6759:
        /* <DEDUP_REMOVED lines=16> */
.L_x_6765:
[----:B------:R-:W-:Y:S05]  /*9a30*/  BSYNC B3 ;  /* 0x0000000000037941 */ /* 0x000fea0003800000 */
.L_x_6764:
        /* <DEDUP_REMOVED lines=43> */
.L_x_6763:
[----:B------:R-:W-:Y:S05]  /*9cf0*/  BSYNC B2 ;  /* 0x0000000000027941 */ /* 0x000fea0003800000 */
.L_x_6762:
        /* <DEDUP_REMOVED lines=13> */
.L_x_6758:
[----:B------:R-:W-:Y:S05]  /*9dd0*/  BSYNC B1 ;  /* 0x0000000000017941 */ /* 0x000fea0003800000 */
.L_x_6756:
        /* <DEDUP_REMOVED lines=8> */
.L_x_6767:
        /* <DEDUP_REMOVED lines=12> */
.L_x_6770:
[----:B------:R-:W-:Y:S02]  /*9f20*/  IMAD.MOV.U32 R117, RZ, RZ, R152 ;  /* 0x000000ffff757224 */ /* 0x000fe400078e0098 */
.L_x_6771:
[----:B------:R-:W-:Y:S05]  /*9f30*/  BSYNC B2 ;  /* 0x0000000000027941 */ /* 0x000fea0003800000 */
.L_x_6769:
        /* <DEDUP_REMOVED lines=16> */
.L_x_6775:
[----:B------:R-:W-:Y:S05]  /*a040*/  BSYNC B3 ;  /* 0x0000000000037941 */ /* 0x000fea0003800000 */
.L_x_6774:
        /* <DEDUP_REMOVED lines=42> */
[----:B------:R-:W-:Y:S02]  /*a2f0*/  LOP3.LUT R153, R81, R158, R105, 0x96, !PT ;  /* 0x0000009e51997212 */ /* 0x000fe400078e9669 */
.L_x_6773:
[----:B------:R-:W-:Y:S05]  /*a300*/  BSYNC B2 ;  /* 0x0000000000027941 */ /* 0x000fea0003800000 */
.L_x_6772:
        /* <DEDUP_REMOVED lines=12> */
.L_x_6768:
[----:B------:R-:W-:Y:S05]  /*a3d0*/  BSYNC B1 ;  /* 0x0000000000017941 */ /* 0x000fea0003800000 */
.L_x_6766:
        /* <DEDUP_REMOVED lines=23> */
[----:B------:R-:W-:Y:S01]  /*a550*/  LOP3.LUT R159, R141, R159, RZ, 0xfc, !PT ;  /* 0x0000009f8d9f7212 */ /* 0x000fe200078efcff */
[----:B------:R-:W-:Y:S01]  /*a560*/  IMAD.MOV.U32 R141, RZ, RZ, 0x8 ;  /* 0x00000008ff8d7424 */ /* 0x000fe200078e00ff */
[----:B------:R-:W-:-:S03]  /*a570*/  LOP3.LUT R158, R80, 0xff, R143, 0xf8, !PT ;  /* 0x000000ff509e7812 */ /* 0x000fc600078ef88f */
[----:B------:R-:W-:-:S05]  /*a580*/  IMAD.WIDE.U32 R140, R140, R141, c[0x0][0x190] ;  /* 0x000064008c8c7625 */ /* 0x000fca00078e008d */
[----:B------:R0:W-:Y:S02]  /*a590*/  STG.E.64 [R140.64], R158 ;  /* 0x0000009e8c007986 */ /* 0x0001e4000c101b04 */
.L_x_6695:
[----:B------:R-:W-:Y:S05]  /*a5a0*/  BSYNC B0 ;  /* 0x0000000000007941 */ /* 0x000fea0003800000 */
.L_x_6694:
        /* <DEDUP_REMOVED lines=33> */
.L_x_6786:
        /* <DEDUP_REMOVED lines=17> */
[--C-:B------:R-:W-:Y:S02]  /*a8d0*/  FADD.FTZ R81, R119, -R80.reuse ;  /* 0x8000005077517221 */ /* 0x100fe40000010000 */
[----:B------:R-:W-:Y:S02]  /*a8e0*/  FFMA.FTZ R141, R142, R142, R141 ;  /* 0x0000008e8e8d7223 */ /* 0x000fe4000001008d */
        /* <DEDUP_REMOVED lines=50> */
.L_x_6787:
[----:B------:R-:W-:Y:S01]  /*ac10*/  LOP3.LUT P2, RZ, R0, 0x1f, RZ, 0xc0, !PT ;  /* 0x0000001f00ff7812 */ /* 0x000fe2000784c0ff */
[----:B-1----:R-:W-:Y:S01]  /*ac20*/  FADD.FTZ R81, R158, R83 ;  /* 0x000000539e517221 */ /* 0x002fe20000010000 */
[----:B------:R-:W-:Y:S01]  /*ac30*/  SHF.R.U32.HI R141, RZ, 0x5, R0 ;  /* 0x00000005ff8d7819 */ /* 0x000fe20000011600 */
[----:B------:R-:W-:Y:S01]  /*ac40*/  WARPSYNC 0xffffffff ;  /* 0xffffffff00007948 */ /* 0x000fe20003800000 */
[----:B------:R-:W-:Y:S02]  /*ac50*/  LOP3.LUT R159, R0, 0x1f, RZ, 0xc0, !PT ;  /* 0x0000001f009f7812 */ /* 0x000fe400078ec0ff */
[----:B------:R-:W-:-:S07]  /*ac60*/  LOP3.LUT R141, R141, 0x7, RZ, 0xc0, !PT ;  /* 0x000000078d8d7812 */ /* 0x000fce00078ec0ff */
[----:B0-----:R-:W-:-:S05]  /*ac70*/  @!P2 IADD3 R83, R82, R141, RZ ;  /* 0x0000008d5253a210 */ /* 0x001fca0007ffe0ff */
[----:B------:R0:W-:Y:S01]  /*ac80*/  @!P2 STS.64 [R83.X8], R80 ;  /* 0x000000505300a388 */ /* 0x0001e20000008a00 */
[----:B------:R-:W-:-:S11]  /*ac90*/  ISETP.GT.U32.AND P2, PT, R159, 0x7, PT ;  /* 0x000000079f00780c */ /* 0x000fd60003f44070 */
[----:B------:R-:W-:Y:S01]  /*aca0*/  BAR.SYNC.DEFER_BLOCKING 0x0 ;  /* 0x0000000000007b1d */ /* 0x000fe20000010000 */
[----:B0-----:R-:W-:Y:S01]  /*acb0*/  CS2R R80, SRZ ;  /* 0x0000000000507805 */ /* 0x001fe2000001ff00 */
[----:B------:R-:W-:Y:S01]  /*acc0*/  @!P2 IMAD.IADD R159, R82, 0x1, R159 ;  /* 0x00000001529fa824 */ /* 0x000fe200078e029f */
[----:B------:R-:W-:Y:S01]  /*acd0*/  LOP3.LUT P3, RZ, R141, 0x1f, R0, 0xf8, !PT ;  /* 0x0000001f8dff7812 */ /* 0x000fe2000786f800 */
[----:B------:R-:W-:Y:S02]  /*ace0*/  IMAD.MOV.U32 R82, RZ, RZ, RZ ;  /* 0x000000ffff527224 */ /* 0x000fe400078e00ff */
[----:B------:R-:W-:Y:S01]  /*acf0*/  @!P2 IMAD.MOV.U32 R82, RZ, RZ, R110 ;  /* 0x000000ffff52a224 */ /* 0x000fe200078e006e */
[----:B------:R-:W-:Y:S03]  /*ad00*/  BSSY B0, `(.L_x_6778) ;  /* 0x00000b2000007945 */ /* 0x000fe60003800000 */
[----:B------:R-:W-:Y:S01]  /*ad10*/  I2F R160, R82 ;  /* 0x0000005200a07306 */ /* 0x000fe20000201400 */
[----:B------:R-:W0:Y:S04]  /*ad20*/  SHFL.DOWN PT, R83, R82, 0x4, 0x1f ;  /* 0x08801f0052537f89 */ /* 0x000e2800000e0000 */
[----:B------:R1:W2:Y:S01]  /*ad30*/  @!P2 LDS.64 R80, [R159.X8] ;  /* 0x000000009f50a984 */ /* 0x0002a20000008a00 */
[----:B------:R-:W-:-:S02]  /*ad40*/  ISETP.NE.AND P2, PT, RZ, UR6, PT ;  /* 0x00000006ff007c0c */ /* 0x000fc4000bf45270 */
[----:B0-----:R-:W-:Y:S01]  /*ad50*/  IADD3 R142, R83, R82, RZ ;  /* 0x00000052538e7210 */ /* 0x001fe20007ffe0ff */
        /* <DEDUP_REMOVED lines=11> */
[----:B------:R-:W-:-:S02]  /*ae10*/  FMUL.FTZ R161, R161, R161 ;  /* 0x000000a1a1a17220 */ /* 0x000fc40000410000 */
[----:B-1----:R-:W-:Y:S02]  /*ae20*/  FMUL.FTZ R163, R159, R164 ;  /* 0x000000a49fa37220 */ /* 0x002fe40000410000 */
[----:B------:R-:W-:Y:S02]  /*ae30*/  FMUL.FTZ R161, R161, R160 ;  /* 0x000000a0a1a17220 */ /* 0x000fe40000410000 */
[----:B------:R-:W1:Y:S01]  /*ae40*/  I2F R160, R165 ;  /* 0x000000a500a07306 */ /* 0x000e620000201400 */
[----:B------:R-:W1:Y:S01]  /*ae50*/  SHFL.DOWN PT, R80, R163, 0x2, 0x1f ;  /* 0x08401f00a3507f89 */ /* 0x000e6200000e0000 */
[----:B------:R-:W-:Y:S02]  /*ae60*/  FMUL.FTZ R161, R161, R162 ;  /* 0x000000a2a1a17220 */ /* 0x000fe40000410000 */
[----:B0-----:R-:W-:-:S04]  /*ae70*/  FADD.FTZ R140, R140, R81 ;  /* 0x000000518c8c7221 */ /* 0x001fc80000010000 */
[----:B------:R-:W-:-:S05]  /*ae80*/  FFMA.FTZ R140, R159, R161, R140 ;  /* 0x000000a19f8c7223 */ /* 0x000fca000001008c */
[----:B------:R-:W0:Y:S01]  /*ae90*/  SHFL.DOWN PT, R81, R140, 0x2, 0x1f ;  /* 0x08401f008c517f89 */ /* 0x000e2200000e0000 */
[----:B-1----:R-:W-:Y:S02]  /*aea0*/  FMUL.FTZ R159, R80, R160 ;  /* 0x000000a0509f7220 */ /* 0x002fe40000410000 */
[----:B------:R-:W-:Y:S02]  /*aeb0*/  FADD.FTZ R142, R163, -R80 ;  /* 0x80000050a38e7221 */ /* 0x000fe40000010000 */
[----:B------:R-:W-:Y:S01]  /*aec0*/  FFMA.FTZ R161, R158, R163, R159 ;  /* 0x000000a39ea17223 */ /* 0x000fe2000001009f */
[----:B------:R-:W1:Y:S01]  /*aed0*/  MUFU.RCP R80, R83 ;  /* 0x0000005300507308 */ /* 0x000e620000001000 */
[----:B------:R-:W2:Y:S01]  /*aee0*/  SHFL.DOWN PT, R163, R82, 0x1, 0x1f ;  /* 0x08201f0052a37f89 */ /* 0x000ea200000e0000 */
[----:B------:R-:W-:-:S04]  /*aef0*/  FMUL.FTZ R159, R142, R142 ;  /* 0x0000008e8e9f7220 */ /* 0x000fc80000410000 */
[----:B------:R-:W-:Y:S02]  /*af00*/  FMUL.FTZ R159, R158, R159 ;  /* 0x0000009f9e9f7220 */ /* 0x000fe40000410000 */
[----:B0-----:R-:W-:Y:S02]  /*af10*/  FADD.FTZ R81, R140, R81 ;  /* 0x000000518c517221 */ /* 0x001fe40000010000 */
[----:B------:R-:W-:Y:S02]  /*af20*/  FMUL.FTZ R159, R159, R160 ;  /* 0x000000a09f9f7220 */ /* 0x000fe40000410000 */
[C---:B-1----:R-:W-:Y:S02]  /*af30*/  FMUL.FTZ R142, R80.reuse, R161 ;  /* 0x000000a1508e7220 */ /* 0x042fe40000410000 */
[----:B------:R-:W-:-:S03]  /*af40*/  FFMA.FTZ R81, R80, R159, R81 ;  /* 0x0000009f50517223 */ /* 0x000fc60000010051 */
[----:B------:R-:W0:Y:S01]  /*af50*/  SHFL.DOWN PT, R159, R142, 0x1, 0x1f ;  /* 0x08201f008e9f7f89 */ /* 0x000e2200000e0000 */
[----:B--2---:R-:W-:-:S03]  /*af60*/  IMAD.IADD R140, R82, 0x1, R163 ;  /* 0x00000001528c7824 */ /* 0x004fc600078e02a3 */
        /* <DEDUP_REMOVED lines=13> */
[----:B------:R-:W-:-:S04]  /*b040*/  FFMA.FTZ R83, R82, R158, R83 ;  /* 0x0000009e52537223 */ /* 0x000fc80000010053 */
[----:B------:R-:W0:Y:S04]  /*b050*/  SHFL.IDX PT, R159, R159, RZ, 0x1f ;  /* 0x00001fff9f9f7589 */ /* 0x000e2800000e0000 */
[----:B------:R-:W1:Y:S01]  /*b060*/  SHFL.IDX PT, R83, R83, RZ, 0x1f ;  /* 0x00001fff53537589 */ /* 0x000e6200000e0000 */
[----:B0-----:R-:W-:Y:S02]  /*b070*/  FMUL.FTZ R81, R159, R159 ;  /* 0x0000009f9f517220 */ /* 0x001fe40000410000 */
[----:B-1----:R-:W-:-:S03]  /*b080*/  FFMA.FTZ R80, R83, R80, c[0x0][0x228] ;  /* 0x00008a0053507623 */ /* 0x002fc60000010050 */
[----:B------:R-:W-:-:S05]  /*b090*/  FSEL R81, R81, RZ, P2 ;  /* 0x000000ff51517208 */ /* 0x000fca0001000000 */
[----:B------:R-:W-:Y:S01]  /*b0a0*/  FADD.FTZ R140, R80, R81 ;  /* 0x00000051508c7221 */ /* 0x000fe20000010000 */
[----:B------:R-:W-:-:S03]  /*b0b0*/  @!P3 LEA R80, P4, R90, c[0x0][0x1a0], 0x2 ;  /* 0x000068005a50ba11 */ /* 0x000fc600078810ff */
[----:B------:R-:W0:Y:S01]  /*b0c0*/  MUFU.RSQ R161, R140 ;  /* 0x0000008c00a17308 */ /* 0x000e220000001400 */
[C---:B------:R-:W-:Y:S02]  /*b0d0*/  @!P3 LEA.HI.X R81, R90.reuse, c[0x0][0x1a4], R139, 0x2, P4 ;  /* 0x000069005a51ba11 */ /* 0x040fe400020f148b */
        /* <DEDUP_REMOVED lines=42> */
[----:B------:R-:W-:Y:S02]  /*b380*/  F2FP.BF16.PACK_AB R83, R142, R139 ;  /* 0x0000008b8e53723e */ /* 0x000fe400000010ff */
[----:B------:R-:W-:-:S05]  /*b390*/  MOV R139, 0x10 ;  /* 0x00000010008b7802 */ /* 0x000fca0000000f00 */
[C---:B------:R-:W-:Y:S01]  /*b3a0*/  IMAD.WIDE.U32 R138, R140.reuse, R139, c[0x0][0x208] ;  /* 0x000082008c8a7625 */ /* 0x040fe200078e008b */
[----:B------:R-:W-:-:S04]  /*b3b0*/  IADD3 R140, R140, 0x100, RZ ;  /* 0x000001008c8c7810 */ /* 0x000fc80007ffe0ff */
[----:B------:R0:W-:Y:S03]  /*b3c0*/  STG.E.128 [R138.64], R80 ;  /* 0x000000508a007986 */ /* 0x0001e6000c101d04 */
.L_x_6781:
[----:B------:R-:W-:Y:S05]  /*b3d0*/  BSYNC B1 ;  /* 0x0000000000017941 */ /* 0x000fea0003800000 */
.L_x_6780:
        /* <DEDUP_REMOVED lines=35> */
.L_x_6783:
[----:B------:R-:W-:Y:S05]  /*b610*/  BSYNC B1 ;  /* 0x0000000000017941 */ /* 0x000fea0003800000 */
.L_x_6782:
[----:B------:R-:W-:Y:S05]  /*b620*/  @!P1 BRA `(.L_x_6779) ;  /* 0x000001f000009947 */ /* 0x000fea0003800000 */
[--C-:B0-----:R-:W-:Y:S02]  /*b630*/  FADD.FTZ R81, R130, -R159.reuse ;  /* 0x8000009f82517221 */ /* 0x101fe40000010000 */
[--C-:B------:R-:W-:Y:S02]  /*b640*/  FADD.FTZ R158, R131, -R159.reuse ;  /* 0x8000009f839e7221 */ /* 0x100fe40000010000 */
[--C-:B------:R-:W-:Y:S02]  /*b650*/  FADD.FTZ R80, R132, -R159.reuse ;  /* 0x8000009f84507221 */ /* 0x100fe40000010000 */
[C---:B------:R-:W-:Y:S02]  /*b660*/  FMUL.FTZ R139, R161.reuse, R81 ;  /* 0x00000051a18b7220 */ /* 0x040fe40000410000 */
[----:B------:R-:W-:Y:S02]  /*b670*/  FMUL.FTZ R158, R161, R158 ;  /* 0x0000009ea19e7220 */ /* 0x000fe40000410000 */
[----:B------:R-:W-:-:S02]  /*b680*/  FADD.FTZ R82, R133, -R159 ;  /* 0x8000009f85527221 */ /* 0x000fc40000010000 */
[--C-:B------:R-:W-:Y:S02]  /*b690*/  FADD.FTZ R83, R134, -R159.reuse ;  /* 0x8000009f86537221 */ /* 0x100fe40000010000 */
[--C-:B------:R-:W-:Y:S02]  /*b6a0*/  FADD.FTZ R138, R135, -R159.reuse ;  /* 0x8000009f878a7221 */ /* 0x100fe40000010000 */
[--C-:B------:R-:W-:Y:S02]  /*b6b0*/  FADD.FTZ R141, R136, -R159.reuse ;  /* 0x8000009f888d7221 */ /* 0x100fe40000010000 */
[----:B------:R-:W-:Y:S02]  /*b6c0*/  FADD.FTZ R142, R137, -R159 ;  /* 0x8000009f898e7221 */ /* 0x000fe40000010000 */
        /* <DEDUP_REMOVED lines=8> */
[----:B------:R-:W-:-:S02]  /*b750*/  FMUL.FTZ R138, R161, R138 ;  /* 0x0000008aa18a7220 */ /* 0x000fc40000410000 */
        /* <DEDUP_REMOVED lines=12> */
.L_x_6779:
[----:B-1----:R-:W-:Y:S05]  /*b820*/  BSYNC B0 ;  /* 0x0000000000007941 */ /* 0x002fea0003800000 */
.L_x_6778:
[----:B------:R-:W-:Y:S02]  /*b830*/  IADD3 R90, R90, c[0x0][0x160], RZ ;  /* 0x000058005a5a7a10 */ /* 0x000fe40007ffe0ff */
[----:B------:R-:W-:Y:S02]  /*b840*/  LOP3.LUT P3, RZ, R108, 0xff, RZ, 0xc0, !PT ;  /* 0x000000ff6cff7812 */ /* 0x000fe4000786c0ff */
[----:B------:R-:W-:Y:S02]  /*b850*/  ISETP.GE.AND P2, PT, R90, c[0x0][0x164], PT ;  /* 0x000059005a007a0c */ /* 0x000fe40003f46270 */
[----:B------:R-:W-:-:S11]  /*b860*/  SEL R108, RZ, 0x1, P3 ;  /* 0x00000001ff6c7807 */ /* 0x000fd60001800000 */
[----:B0-----:R-:W-:Y:S01]  /*b870*/  @P2 CALL.REL.NOINC `(.L_x_6784) ;  /* 0x0000001000002944 */ /* 0x001fe20003c00000 */
[----:B------:R-:W-:Y:S05]  /*b880*/  BRA `(.L_x_6785) ;  /* 0xffff52d000007947 */ /* 0x000fea000383ffff */
.L_x_6784:
[----:B------:R-:W-:Y:S05]  /*b890*/  EXIT ;  /* 0x000000000000794d */ /* 0x000fea0003800000 */
.L_x_6776:
[----:B------:R-:W-:Y:S01]  /*b8a0*/  HFMA2.MMA R142, -RZ, RZ, 0, 1.847743988037109375e-06 ;  /* 0x0000001fff8e7435 */ /* 0x000fe200000001ff */
[----:B------:R-:W-:Y:S01]  /*b8b0*/  IMAD.MOV.U32 R158, RZ, RZ, 0x1 ;  /* 0x00000001ff9e7424 */ /* 0x000fe200078e00ff */
[----:B------:R-:W-:Y:S01]  /*b8c0*/  MOV R140, 0xb8f0 ;  /* 0x0000b8f0008c7802 */ /* 0x000fe20000000f00 */
[----:B------:R-:W-:-:S03]  /*b8d0*/  IMAD.MOV.U32 R159, RZ, RZ, -0x1 ;  /* 0xffffffffff9f7424 */ /* 0x000fc600078e00ff */
[----:B-----5:R-:W-:Y:S05]  /*b8e0*/  CALL.REL.NOINC `($__internal_46_$__cuda_sm70_shflsync_bfly_p) ;  /* 0x000006b000007944 */ /* 0x020fea0003c00000 */
[----:B-1----:R-:W-:Y:S01]  /*b8f0*/  IMAD.MOV.U32 R80, RZ, RZ, R158 ;  /* 0x000000ffff507224 */ /* 0x002fe200078e009e */
[----:B0-----:R-:W-:Y:S05]  /*b900*/  BRA `(.L_x_6786) ;  /* 0xffffeeb000007947 */ /* 0x001fea000383ffff */
.L_x_6777:
[----:B------:R-:W-:Y:S01]  /*b910*/  IMAD.MOV.U32 R158, RZ, RZ, 0x2 ;  /* 0x00000002ff9e7424 */ /* 0x000fe200078e00ff */
[----:B------:R-:W-:Y:S01]  /*b920*/  MOV R142, 0x1f ;  /* 0x0000001f008e7802 */ /* 0x000fe20000000f00 */
[----:B------:R-:W-:Y:S01]  /*b930*/  IMAD.MOV.U32 R159, RZ, RZ, -0x1 ;  /* 0xffffffffff9f7424 */ /* 0x000fe200078e00ff */
[----:B------:R-:W-:Y:S02]  /*b940*/  MOV R140, 0xb960 ;  /* 0x0000b960008c7802 */ /* 0x000fe40000000f00 */
[----:B-----5:R-:W-:Y:S05]  /*b950*/  CALL.REL.NOINC `($__internal_46_$__cuda_sm70_shflsync_bfly_p) ;  /* 0x0000064000007944 */ /* 0x020fea0003c00000 */
[----:B01----:R-:W-:Y:S01]  /*b960*/  FADD.FTZ R81, R81, R158 ;  /* 0x0000009e51517221 */ /* 0x003fe20000010000 */
[----:B------:R-:W-:Y:S01]  /*b970*/  MOV R159, 0xffffffff ;  /* 0xffffffff009f7802 */ /* 0x000fe20000000f00 */
[----:B------:R-:W-:Y:S01]  /*b980*/  IMAD.MOV.U32 R158, RZ, RZ, 0x4 ;  /* 0x00000004ff9e7424 */ /* 0x000fe200078e00ff */
[----:B------:R-:W-:Y:S01]  /*b990*/  MOV R140, 0xb9c0 ;  /* 0x0000b9c0008c7802 */ /* 0x000fe20000000f00 */
[----:B------:R-:W-:-:S02]  /*b9a0*/  IMAD.MOV.U32 R142, RZ, RZ, 0x1f ;  /* 0x0000001fff8e7424 */ /* 0x000fc400078e00ff */
[----:B------:R-:W-:Y:S05]  /*b9b0*/  CALL.REL.NOINC `($__internal_46_$__cuda_sm70_shflsync_bfly_p) ;  /* 0x000005e000007944 */ /* 0x000fea0003c00000 */
[----:B01----:R-:W-:Y:S01]  /*b9c0*/  FADD.FTZ R81, R81, R158 ;  /* 0x0000009e51517221 */ /* 0x003fe20000010000 */
[----:B------:R-:W-:Y:S01]  /*b9d0*/  MOV R140, 0xba20 ;  /* 0x0000ba20008c7802 */ /* 0x000fe20000000f00 */
[----:B------:R-:W-:-:S02]  /*b9e0*/  IMAD.MOV.U32 R158, RZ, RZ, 0x8 ;  /* 0x00000008ff9e7424 */ /* 0x000fc400078e00ff */
[----:B------:R-:W-:Y:S02]  /*b9f0*/  IMAD.MOV.U32 R142, RZ, RZ, 0x1f ;  /* 0x0000001fff8e7424 */ /* 0x000fe400078e00ff */
[----:B------:R-:W-:Y:S02]  /*ba00*/  IMAD.MOV.U32 R159, RZ, RZ, -0x1 ;  /* 0xffffffffff9f7424 */ /* 0x000fe400078e00ff */
[----:B------:R-:W-:Y:S05]  /*ba10*/  CALL.REL.NOINC `($__internal_46_$__cuda_sm70_shflsync_bfly_p) ;  /* 0x0000058000007944 */ /* 0x000fea0003c00000 */
[----:B01----:R-:W-:Y:S01]  /*ba20*/  FADD.FTZ R81, R81, R158 ;  /* 0x0000009e51517221 */ /* 0x003fe20000010000 */
[----:B------:R-:W-:Y:S01]  /*ba30*/  HFMA2.MMA R158, -RZ, RZ, 0, 9.5367431640625e-07 ;  /* 0x00000010ff9e7435 */ /* 0x000fe200000001ff */
[----:B------:R-:W-:Y:S01]  /*ba40*/  IMAD.MOV.U32 R142, RZ, RZ, 0x1f ;  /* 0x0000001fff8e7424 */ /* 0x000fe200078e00ff */
[----:B------:R-:W-:Y:S01]  /*ba50*/  MOV R140, 0xba80 ;  /* 0x0000ba80008c7802 */ /* 0x000fe20000000f00 */
[----:B------:R-:W-:-:S03]  /*ba60*/  IMAD.MOV.U32 R159, RZ, RZ, -0x1 ;  /* 0xffffffffff9f7424 */ /* 0x000fc600078e00ff */
[----:B------:R-:W-:Y:S05]  /*ba70*/  CALL.REL.NOINC `($__internal_46_$__cuda_sm70_shflsync_bfly_p) ;  /* 0x0000052000007944 */ /* 0x000fea0003c00000 */
[----:B-1----:R-:W-:Y:S01]  /*ba80*/  FADD.FTZ R80, R81, R158 ;  /* 0x0000009e51507221 */ /* 0x002fe20000010000 */
[----:B------:R-:W-:Y:S01]  /*ba90*/  MOV R158, 0x1 ;  /* 0x00000001009e7802 */ /* 0x000fe20000000f00 */
[----:B0-----:R-:W-:Y:S02]  /*baa0*/  IMAD.MOV.U32 R142, RZ, RZ, 0x1f ;  /* 0x0000001fff8e7424 */ /* 0x001fe400078e00ff */
[----:B------:R-:W-:-:S02]  /*bab0*/  FMUL.FTZ R80, R107, R80 ;  /* 0x000000506b507220 */ /* 0x000fc40000410000 */
[----:B------:R-:W-:Y:S02]  /*bac0*/  IMAD.MOV.U32 R159, RZ, RZ, -0x1 ;  /* 0xffffffffff9f7424 */ /* 0x000fe400078e00ff */
        /* <DEDUP_REMOVED lines=50> */
[----:B------:R-:W-:Y:S05]  /*bdf0*/  CALL.REL.NOINC `($__internal_46_$__cuda_sm70_shflsync_bfly_p) ;  /* 0x000001a000007944 */ /* 0x000fea0003c00000 */
[----:B01----:R-:W-:Y:S01]  /*be00*/  FADD.FTZ R81, R81, R158 ;  /* 0x0000009e51517221 */ /* 0x003fe20000010000 */
[----:B------:R-:W-:Y:S01]  /*be10*/  HFMA2.MMA R158, -RZ, RZ, 0, 1.1920928955078125e-07 ;  /* 0x00000002ff9e7435 */ /* 0x000fe200000001ff */
[----:B------:R-:W-:Y:S01]  /*be20*/  IMAD.MOV.U32 R142, RZ, RZ, 0x1f ;  /* 0x0000001fff8e7424 */ /* 0x000fe200078e00ff */
[----:B------:R-:W-:Y:S01]  /*be30*/  MOV R140, 0xbe60 ;  /* 0x0000be60008c7802 */ /* 0x000fe20000000f00 */
[----:B------:R-:W-:-:S03]  /*be40*/  IMAD.MOV.U32 R159, RZ, RZ, -0x1 ;  /* 0xffffffffff9f7424 */ /* 0x000fc600078e00ff */
[----:B------:R-:W-:Y:S05]  /*be50*/  CALL.REL.NOINC `($__internal_46_$__cuda_sm70_shflsync_bfly_p) ;  /* 0x0000014000007944 */ /* 0x000fea0003c00000 */
[----:B01----:R-:W-:Y:S01]  /*be60*/  FADD.FTZ R81, R81, R158 ;  /* 0x0000009e51517221 */ /* 0x003fe20000010000 */
[----:B------:R-:W-:Y:S01]  /*be70*/  MOV R158, 0x4 ;  /* 0x00000004009e7802 */ /* 0x000fe20000000f00 */
[----:B------:R-:W-:Y:S01]  /*be80*/  IMAD.MOV.U32 R142, RZ, RZ, 0x1f ;  /* 0x0000001fff8e7424 */ /* 0x000fe200078e00ff */
[----:B------:R-:W-:Y:S01]  /*be90*/  MOV R140, 0xbec0 ;  /* 0x0000bec0008c7802 */ /* 0x000fe20000000f00 */
[----:B------:R-:W-:Y:S02]  /*bea0*/  IMAD.MOV.U32 R159, RZ, RZ, -0x1 ;  /* 0xffffffffff9f7424 */ /* 0x000fe400078e00ff */
[----:B------:R-:W-:Y:S05]  /*beb0*/  CALL.REL.NOINC `($__internal_46_$__cuda_sm70_shflsync_bfly_p) ;  /* 0x000000e000007944 */ /* 0x000fea0003c00000 */
[----:B01----:R-:W-:Y:S01]  /*bec0*/  FADD.FTZ R81, R81, R158 ;  /* 0x0000009e51517221 */ /* 0x003fe20000010000 */
[----:B------:R-:W-:Y:S01]  /*bed0*/  HFMA2.MMA R158, -RZ, RZ, 0, 4.76837158203125e-07 ;  /* 0x00000008ff9e7435 */ /* 0x000fe200000001ff */
[----:B------:R-:W-:Y:S01]  /*bee0*/  IMAD.MOV.U32 R142, RZ, RZ, 0x1f ;  /* 0x0000001fff8e7424 */ /* 0x000fe200078e00ff */
[----:B------:R-:W-:Y:S01]  /*bef0*/  MOV R140, 0xbf20 ;  /* 0x0000bf20008c7802 */ /* 0x000fe20000000f00 */
[----:B------:R-:W-:-:S03]  /*bf00*/  IMAD.MOV.U32 R159, RZ, RZ, -0x1 ;  /* 0xffffffffff9f7424 */ /* 0x000fc600078e00ff */
[----:B------:R-:W-:Y:S05]  /*bf10*/  CALL.REL.NOINC `($__internal_46_$__cuda_sm70_shflsync_bfly_p) ;  /* 0x0000008000007944 */ /* 0x000fea0003c00000 */
[----:B-1----:R-:W-:Y:S01]  /*bf20*/  FADD.FTZ R83, R81, R158 ;  /* 0x0000009e51537221 */ /* 0x002fe20000010000 */
[----:B------:R-:W-:Y:S01]  /*bf30*/  MOV R158, 0x10 ;  /* 0x00000010009e7802 */ /* 0x000fe20000000f00 */
[----:B0-----:R-:W-:Y:S01]  /*bf40*/  IMAD.MOV.U32 R142, RZ, RZ, 0x1f ;  /* 0x0000001fff8e7424 */ /* 0x001fe200078e00ff */
[----:B------:R-:W-:Y:S01]  /*bf50*/  MOV R140, 0xbf90 ;  /* 0x0000bf90008c7802 */ /* 0x000fe20000000f00 */
[----:B------:R-:W-:Y:S01]  /*bf60*/  IMAD.MOV.U32 R159, RZ, RZ, -0x1 ;  /* 0xffffffffff9f7424 */ /* 0x000fe200078e00ff */
[----:B------:R-:W-:-:S02]  /*bf70*/  MOV R81, R83 ;  /* 0x0000005300517202 */ /* 0x000fc40000000f00 */
[----:B------:R-:W-:Y:S05]  /*bf80*/  CALL.REL.NOINC `($__internal_46_$__cuda_sm70_shflsync_bfly_p) ;  /* 0x0000001000007944 */ /* 0x000fea0003c00000 */
[----:B01----:R-:W-:Y:S05]  /*bf90*/  BRA `(.L_x_6787) ;  /* 0xffffec7000007947 */ /* 0x003fea000383ffff */
        .weak           $__internal_46_$__cuda_sm70_shflsync_bfly_p
        .type           $__internal_46_$__cuda_sm70_shflsync_bfly_p,@function
        .size           $__internal_46_$__cuda_sm70_shflsync_bfly_p,(.L_x_22134 - $__internal_46_$__cuda_sm70_shflsync_bfly_p)
$__internal_46_$__cuda_sm70_shflsync_bfly_p:
[----:B------:R-:W-:Y:S01]  /*bfa0*/  IMAD.MOV.U32 R141, RZ, RZ, 0x0 ;  /* 0x00000000ff8d7424 */ /* 0x000fe200078e00ff */
[----:B------:R-:W-:Y:S04]  /*bfb0*/  WARPSYNC R159 ;  /* 0x0000009f00007348 */ /* 0x000fe80003800000 */
[----:B------:R0:W1:Y:S01]  /*bfc0*/  SHFL.BFLY PT, R158, R81, R158, R142 ;  /* 0x0c00009e519e7389 */ /* 0x00006200000e008e */
[----:B------:R-:W-:Y:S05]  /*bfd0*/  RET.REL.NODEC R140 `(_ZN10layer_norm13ln_fwd_kernelINS_13Kernel_traitsIf13__nv_bfloat16S2_S2_fjLj6144ELj1ELj1ELj8ELj16ENS_18Kernel_traits_baseILj6144EfS2_S2_S2_fjLj256EEEEELb1ELb1ELb1ELb0EEEvNS_9FwdParamsE) ;  /* 0xffff40208c007950 */ /* 0x000fea0003c3ffff */
.L_x_6788:
        /* <DEDUP_REMOVED lines=10> */
.L_x_22134:


//--------------------- .text._ZN10layer_norm13ln_fwd_kernelINS_13Kernel_traitsIf13__nv_bfloat16S2_S2_fjLj6144ELj1ELj1ELj8ELj16ENS_18Kernel_traits_baseILj6144EfS2_S2_S2_fjLj256EEEEELb1ELb1ELb1ELb1EEEvNS_9FwdParamsE --------------------------
	.section	.text._ZN10layer_norm13ln_fwd_kernelINS_13Kernel_traitsIf13__nv_bfloat16S2_S2_fjLj6144ELj1ELj1ELj8ELj16ENS_18Kernel_traits_baseILj6144EfS2_S2_S2_fjLj256EEEEELb1ELb1ELb1ELb1EEEvNS_9FwdParamsE,"ax",@progbits
	.sectioninfo	@"SHI_REGISTERS=163"
	.align	128
        .global         _ZN10layer_norm13ln_fwd_kernelINS_13Kernel_traitsIf13__nv_bfloat16S2_S2_fjLj6144ELj1ELj1ELj8ELj16ENS_18Kernel_traits_baseILj6144EfS2_S2_S2_fjLj256EEEEELb1ELb1ELb1ELb1EEEvNS_9FwdParamsE
        .type           _ZN10layer_norm13ln_fwd_kernelINS_13Kernel_traitsIf13__nv_bfloat16S2_S2_fjLj6144ELj1ELj1ELj8ELj16ENS_18Kernel_traits_baseILj6144EfS2_S2_S2_fjLj256EEEEELb1ELb1ELb1ELb1EEEvNS_9FwdParamsE,@function
        .size           _ZN10layer_norm13ln_fwd_kernelINS_13Kernel_traitsIf13__nv_bfloat16S2_S2_fjLj6144ELj1ELj1ELj8ELj16ENS_18Kernel_traits_baseILj6144EfS2_S2_S2_fjLj256EEEEELb1ELb1ELb1ELb1EEEvNS_9FwdParamsE,(.L_x_22135 - _ZN10layer_norm13ln_fwd_kernelINS_13Kernel_traitsIf13__nv_bfloat16S2_S2_fjLj6144ELj1ELj1ELj8ELj16ENS_18Kernel_traits_baseILj6144EfS2_S2_S2_fjLj256EEEEELb1ELb1ELb1ELb1EEEvNS_9FwdParamsE)
        .other          _ZN10layer_norm13ln_fwd_kernelINS_13Kernel_traitsIf13__nv_bfloat16S2_S2_fjLj6144ELj1ELj1ELj8ELj16ENS_18Kernel_traits_baseILj6144EfS2_S2_S2_fjLj256EEEEELb1ELb1ELb1ELb1EEEvNS_9FwdParamsE,@"STO_CUDA_ENTRY STV_DEFAULT"
_ZN10layer_norm13ln_fwd_kernelINS_13Kernel_traitsIf13__nv_bfloat16S2_S2_fjLj6144ELj1ELj1ELj8ELj16ENS_18Kernel_traits_baseILj6144EfS2_S2_S2_fjLj256EEEEELb1ELb1ELb1ELb1EEEvNS_9FwdParamsE:
.text._ZN10layer_norm13ln_fwd_kernelINS_13Kernel_traitsIf13__nv_bfloat16S2_S2_fjLj6144ELj1ELj1ELj8ELj16ENS_18Kernel_traits_baseILj6144EfS2_S2_S2_fjLj256EEEEELb1ELb1ELb1ELb1EEEvNS_9FwdParamsE:
[----:B------:R-:W-:Y:S02]  /*0000*/  IMAD.MOV.U32 R1, RZ, RZ, c[0x0][0x28] ;  /* 0x00000a00ff017624 */ /* 0x000fe400078e00ff */
[----:B------:R-:W0:Y:S01]  /*0010*/  S2R R116, SR_TID.X ;  /* 0x0000000000747919 */ /* 0x000e220000002100 */
[----:B------:R-:W-:Y:S01]  /*0020*/  ULDC.U8 UR4, c[0x0][0x244] ;  /* 0x0000910000047ab9 */ /* 0x000fe20000000000 */
[----:B------:R-:W-:Y:S01]  /*0030*/  IMAD.MOV.U32 R152, RZ, RZ, c[0x0][0x238] ;  /* 0x00008e00ff987624 */ /* 0x000fe200078e00ff */
[----:B------:R-:W-:Y:S01]  /*0040*/  ISETP.NE.AND P1, PT, RZ, UR4, PT ;  /* 0x00000004ff007c0c */ /* 0x000fe2000bf25270 */
[----:B------:R-:W-:Y:S01]  /*0050*/  IMAD.MOV.U32 R153, RZ, RZ, c[0x0][0x23c] ;  /* 0x00008f00ff997624 */ /* 0x000fe200078e00ff */
[----:B------:R-:W-:Y:S01]  /*0060*/  ISETP.NE.U32.AND P0, PT, RZ, c[0x0][0x218], PT ;  /* 0x00008600ff007a0c */ /* 0x000fe20003f05070 */
[----:B------:R-:W-:-:S03]  /*0070*/  ULDC.64 UR4, c[0x0][0x118] ;  /* 0x0000460000047ab9 */ /* 0x000fc60000000a00 */
[----:B------:R-:W-:-:S07]  /*0080*/  ISETP.NE.AND.EX P0, PT, RZ, c[0x0][0x21c], PT, P0 ;  /* 0x00008700ff007a0c */ /* 0x000fce0003f05300 */
[----:B------:R-:W-:Y:S01]  /*0090*/  @P1 MOV R4, R152 ;  /* 0x0000009800041202 */ /* 0x000fe20000000f00 */
[----:B------:R-:W-:-:S05]  /*00a0*/  @P1 IMAD.MOV.U32 R5, RZ, RZ, R153 ;  /* 0x000000ffff051224 */ /* 0x000fca00078e0099 */
[----:B------:R1:W5:Y:S01]  /*00b0*/  @P1 LDG.E.64 R82, [R4.64] ;  /* 0x0000000404521981 */ /* 0x000362000c1e1b00 */
[----:B------:R-:W-:Y:S01]  /*00c0*/  IMAD.MOV.U32 R2, RZ, RZ, c[0x0][0x230] ;  /* 0x00008c00ff027624 */ /* 0x000fe200078e00ff */
[----:B0-----:R-:W-:Y:S01]  /*00d0*/  SHF.L.U32 R0, R116, 0x5, RZ ;  /* 0x0000000574007819 */ /* 0x001fe200000006ff */
[----:B------:R-:W-:-:S03]  /*00e0*/  IMAD.MOV.U32 R3, RZ, RZ, c[0x0][0x234] ;  /* 0x00008d00ff037624 */ /* 0x000fc600078e00ff */
[----:B------:R-:W-:Y:S01]  /*00f0*/  LOP3.LUT R76, R0, 0x1fe0, RZ, 0xc0, !PT ;  /* 0x00001fe0004c7812 */ /* 0x000fe200078ec0ff */
[----:B------:R-:W-:Y:S01]  /*0100*/  CS2R R72, SRZ ;  /* 0x0000000000487805 */ /* 0x000fe2000001ff00 */
[----:B------:R-:W-:Y:S01]  /*0110*/  CS2R R74, SRZ ;  /* 0x00000000004a7805 */ /* 0x000fe2000001ff00 */
[----:B------:R-:W-:Y:S01]  /*0120*/  CS2R R68, SRZ ;  /* 0x0000000000447805 */ /* 0x000fe2000001ff00 */
[----:B-1----:R-:W-:Y:S01]  /*0130*/  IADD3 R4, P4, R76, c[0x0][0x218], RZ ;  /* 0x000086004c047a10 */ /* 0x002fe20007f9e0ff */
        /* <DEDUP_REMOVED lines=9> */
[----:B------:R-:W-:Y:S01]  /*01d0*/  IMAD.X R5, RZ, RZ, c[0x0][0x21c], P4 ;  /* 0x00008700ff057624 */ /* 0x000fe200020e06ff */
[----:B------:R-:W5:Y:S01]  /*01e0*/  @P1 LDG.E.64 R2, [R2.64] ;  /* 0x0000000402021981 */ /* 0x000f62000c1e1b00 */
[----:B------:R-:W-:-:S02]  /*01f0*/  LOP3.LUT R0, R116, 0xff, RZ, 0xc0, !PT ;  /* 0x000000ff74007812 */ /* 0x000fc400078ec0ff */
[----:B------:R-:W-:Y:S01]  /*0200*/  IADD3 R76, P3, R76, c[0x0][0x1b0], RZ ;  /* 0x00006c004c4c7a10 */ /* 0x000fe20007f7e0ff */
[----:B------:R0:W5:Y:S01]  /*0210*/  @P0 LDG.E.128 R72, [R4.64] ;  /* 0x0000000404480981 */ /* 0x000162000c1e1d00 */
[----:B------:R-:W-:-:S03]  /*0220*/  LEA R78, P2, R0, c[0x0][0x1c8], 0x5 ;  /* 0x00007200004e7a11 */ /* 0x000fc600078428ff */
[----:B------:R0:W5:Y:S01]  /*0230*/  @P0 LDG.E.128 R68, [R4.64+0x10] ;  /* 0x0000100404440981 */ /* 0x000162000c1e1d00 */
[----:B------:R-:W-:Y:S02]  /*0240*/  IMAD.X R77, RZ, RZ, c[0x0][0x1b4], P3 ;  /* 0x00006d00ff4d7624 */ /* 0x000fe400018e06ff */
[----:B------:R-:W-:Y:S01]  /*0250*/  IMAD.X R79, RZ, RZ, c[0x0][0x1cc], P2 ;  /* 0x00007300ff4f7624 */ /* 0x000fe200010e06ff */
[----:B------:R0:W5:Y:S04]  /*0260*/  @P0 LDG.E.128 R64, [R4.64+0x2000] ;  /* 0x0020000404400981 */ /* 0x000168000c1e1d00 */
[----:B------:R0:W5:Y:S04]  /*0270*/  @P0 LDG.E.128 R60, [R4.64+0x2010] ;  /* 0x00201004043c0981 */ /* 0x000168000c1e1d00 */
[----:B------:R0:W5:Y:S04]  /*0280*/  @P0 LDG.E.128 R56, [R4.64+0x4000] ;  /* 0x0040000404380981 */ /* 0x000168000c1e1d00 */
[----:B------:R0:W5:Y:S04]  /*0290*/  @P0 LDG.E.128 R52, [R4.64+0x4010] ;  /* 0x0040100404340981 */ /* 0x000168000c1e1d00 */
[----:B------:R-:W1:Y:S02]  /*02a0*/  S2R R81, SR_CTAID.X ;  /* 0x0000000000517919 */ /* 0x000e640000002500 */
[----:B-1----:R-:W-:-:S04]  /*02b0*/  LEA.HI R96, R116, R81, RZ, 0x18 ;  /* 0x0000005174607211 */ /* 0x002fc800078fc0ff */
[----:B------:R-:W-:-:S13]  /*02c0*/  ISETP.GE.AND P4, PT, R96, c[0x0][0x164], PT ;  /* 0x0000590060007a0c */ /* 0x000fda0003f86270 */
[----:B------:R-:W-:Y:S05]  /*02d0*/  @P4 EXIT ;  /* 0x000000000000494d */ /* 0x000fea0003800000 */
[----:B0----5:R-:W-:Y:S01]  /*02e0*/  @P1 IADD3 R152, P0, R82, c[0x0][0x240], RZ ;  /* 0x0000900052981a10 */ /* 0x021fe20007f1e0ff */
[----:B------:R0:W5:Y:S03]  /*02f0*/  LDG.E.128 R48, [R76.64] ;  /* 0x000000044c307981 */ /* 0x000166000c1e1d00 */
[----:B------:R-:W-:Y:S01]  /*0300*/  @P1 IADD3.X R153, RZ, R83, RZ, P0, !PT ;  /* 0x00000053ff991210 */ /* 0x000fe200007fe4ff */
[----:B------:R-:W-:Y:S01]  /*0310*/  IMAD R116, R81, c[0x0][0x0], R116 ;  /* 0x0000000051747a24 */ /* 0x000fe200078e0274 */
[----:B------:R0:W5:Y:S02]  /*0320*/  LDG.E.128 R44, [R76.64+0x10] ;  /* 0x000010044c2c7981 */ /* 0x000164000c1e1d00 */
[--C-:B------:R-:W-:Y:S01]  /*0330*/  SHF.R.U64 R117, R152, 0x2, R153.reuse ;  /* 0x0000000298757819 */ /* 0x100fe20000001299 */
[----:B------:R-:W-:Y:S01]  /*0340*/  IMAD.WIDE.U32 R80, R116, -0x326172a9, RZ ;  /* 0xcd9e8d5774507825 */ /* 0x000fe200078e00ff */
[----:B------:R0:W5:Y:S01]  /*0350*/  LDG.E.128 R40, [R76.64+0x2000] ;  /* 0x002000044c287981 */ /* 0x000162000c1e1d00 */
[----:B------:R-:W-:-:S03]  /*0360*/  SHF.R.U32.HI R119, RZ, 0x2, R153 ;  /* 0x00000002ff777819 */ /* 0x000fc60000011699 */
[----:B------:R0:W5:Y:S04]  /*0370*/  LDG.E.128 R36, [R76.64+0x2010] ;  /* 0x002010044c247981 */ /* 0x000168000c1e1d00 */
[----:B------:R0:W5:Y:S04]  /*0380*/  LDG.E.128 R32, [R76.64+0x4000] ;  /* 0x004000044c207981 */ /* 0x000168000c1e1d00 */
[----:B------:R0:W5:Y:S01]  /*0390*/  LDG.E.128 R28, [R76.64+0x4010] ;  /* 0x004010044c1c7981 */ /* 0x000162000c1e1d00 */
[----:B------:R-:W-:-:S03]  /*03a0*/  LOP3.LUT R82, R81, R119, R2, 0x96, !PT ;  /* 0x0000007751527212 */ /* 0x000fc600078e9602 */
[----:B------:R1:W5:Y:S04]  /*03b0*/  LDG.E.128 R24, [R78.64] ;  /* 0x000000044e187981 */ /* 0x000368000c1e1d00 */
[----:B------:R1:W5:Y:S01]  /*03c0*/  LDG.E.128 R20, [R78.64+0x10] ;  /* 0x000010044e147981 */ /* 0x000362000c1e1d00 */
[----:B0-----:R-:W-:-:S03]  /*03d0*/  IMAD.WIDE.U32 R76, R117, -0x2daee0ad, RZ ;  /* 0xd2511f53754c7825 */ /* 0x001fc600078e00ff */
[----:B------:R1:W5:Y:S02]  /*03e0*/  LDG.E.128 R16, [R78.64+0x2000] ;  /* 0x002000044e107981 */ /* 0x000364000c1e1d00 */
[----:B------:R-:W-:Y:S02]  /*03f0*/  LOP3.LUT R77, R77, R3, RZ, 0x3c, !PT ;  /* 0x000000034d4d7212 */ /* 0x000fe400078e3cff */
[----:B------:R1:W5:Y:S01]  /*0400*/  LDG.E.128 R12, [R78.64+0x2010] ;  /* 0x002010044e0c7981 */ /* 0x000362000c1e1d00 */
[----:B------:R-:W-:Y:S01]  /*0410*/  IMAD.WIDE.U32 R82, R82, -0x2daee0ad, RZ ;  /* 0xd2511f5352527825 */ /* 0x000fe200078e00ff */
[----:B------:R-:W-:Y:S02]  /*0420*/  IADD3 R97, R3, -0x4498517b, RZ ;  /* 0xbb67ae8503617810 */ /* 0x000fe40007ffe0ff */
[----:B------:R1:W5:Y:S01]  /*0430*/  LDG.E.128 R8, [R78.64+0x4000] ;  /* 0x004000044e087981 */ /* 0x000362000c1e1d00 */
[----:B------:R-:W-:-:S03]  /*0440*/  IADD3 R98, R2, -0x61c88647, RZ ;  /* 0x9e3779b902627810 */ /* 0x000fc60007ffe0ff */
[----:B------:R1:W5:Y:S01]  /*0450*/  LDG.E.128 R4, [R78.64+0x4010] ;  /* 0x004010044e047981 */ /* 0x000362000c1e1d00 */
[----:B------:R-:W-:Y:S01]  /*0460*/  LOP3.LUT R81, R83, R76, R97, 0x96, !PT ;  /* 0x0000004c53517212 */ /* 0x000fe200078e9661 */
[----:B------:R-:W-:Y:S01]  /*0470*/  IMAD.MOV.U32 R118, RZ, RZ, 0x1 ;  /* 0x00000001ff767424 */ /* 0x000fe200078e00ff */
[C---:B------:R-:W-:Y:S01]  /*0480*/  IADD3 R99, R2.reuse, 0x3c6ef372, RZ ;  /* 0x3c6ef37202637810 */ /* 0x040fe20007ffe0ff */
[----:B------:R-:W-:Y:S01]  /*0490*/  IMAD.MOV.U32 R121, RZ, RZ, RZ ;  /* 0x000000ffff797224 */ /* 0x000fe200078e00ff */
[C---:B------:R-:W-:Y:S01]  /*04a0*/  IADD3 R100, R3.reuse, 0x76cf5d0a, RZ ;  /* 0x76cf5d0a03647810 */ /* 0x040fe20007ffe0ff */
[----:B------:R-:W-:Y:S01]  /*04b0*/  ULDC.U8 UR6, c[0x0][0x1f0] ;  /* 0x00007c0000067ab9 */ /* 0x000fe20000000000 */
[----:B------:R-:W-:Y:S02]  /*04c0*/  IADD3 R101, R3, 0x32370b8f, RZ ;  /* 0x32370b8f03657810 */ /* 0x000fe40007ffe0ff */
[C---:B------:R-:W-:Y:S01]  /*04d0*/  IADD3 R102, R2.reuse, -0x255992d5, RZ ;  /* 0xdaa66d2b02667810 */ /* 0x040fe20007ffe0ff */
[----:B-1----:R-:W-:Y:S01]  /*04e0*/  IMAD.WIDE.U32 R78, R77, -0x326172a9, RZ ;  /* 0xcd9e8d574d4e7825 */ /* 0x002fe200078e00ff */
[----:B------:R-:W-:-:S02]  /*04f0*/  IADD3 R103, R2, 0x78dde6e4, RZ ;  /* 0x78dde6e402677810 */ /* 0x000fc40007ffe0ff */
[----:B------:R-:W-:Y:S02]  /*0500*/  IADD3 R104, R3, -0x126145ec, RZ ;  /* 0xed9eba1403687810 */ /* 0x000fe40007ffe0ff */
[----:B------:R-:W-:Y:S01]  /*0510*/  LOP3.LUT R76, R79, R98, R80, 0x96, !PT ;  /* 0x000000624f4c7212 */ /* 0x000fe200078e9650 */
[----:B------:R-:W-:Y:S01]  /*0520*/  IMAD.WIDE.U32 R80, R81, -0x326172a9, RZ ;  /* 0xcd9e8d5751507825 */ /* 0x000fe200078e00ff */
[----:B------:R-:W-:Y:S02]  /*0530*/  IADD3 R105, R3, -0x56f99767, RZ ;  /* 0xa906689903697810 */ /* 0x000fe40007ffe0ff */
[----:B------:R-:W-:Y:S01]  /*0540*/  IADD3 R106, R2, 0x1715609d, RZ ;  /* 0x1715609d026a7810 */ /* 0x000fe20007ffe0ff */
[----:B------:R-:W-:Y:S01]  /*0550*/  IMAD.WIDE.U32 R76, R76, -0x2daee0ad, RZ ;  /* 0xd2511f534c4c7825 */ /* 0x000fe200078e00ff */
[----:B------:R-:W-:Y:S02]  /*0560*/  LOP3.LUT R78, R81, R78, R99, 0x96, !PT ;  /* 0x0000004e514e7212 */ /* 0x000fe400078e9663 */
[----:B------:R-:W-:-:S02]  /*0570*/  IADD3 R107, R2, -0x4ab325aa, RZ ;  /* 0xb54cda56026b7810 */ /* 0x000fc40007ffe0ff */
[----:B------:R-:W-:Y:S01]  /*0580*/  LOP3.LUT R82, R77, R82, R100, 0x96, !PT ;  /* 0x000000524d527212 */ /* 0x000fe200078e9664 */
[----:B------:R-:W-:Y:S01]  /*0590*/  IMAD.WIDE.U32 R78, R78, -0x2daee0ad, RZ ;  /* 0xd2511f534e4e7825 */ /* 0x000fe200078e00ff */
[C---:B------:R-:W-:Y:S02]  /*05a0*/  IADD3 R108, R3.reuse, 0x646e171e, RZ ;  /* 0x646e171e036c7810 */ /* 0x040fe40007ffe0ff */
[----:B------:R-:W-:Y:S01]  /*05b0*/  IADD3 R109, R3, 0x1fd5c5a3, RZ ;  /* 0x1fd5c5a3036d7810 */ /* 0x000fe20007ffe0ff */
[----:B------:R-:W-:Y:S01]  /*05c0*/  IMAD.WIDE.U32 R82, R82, -0x326172a9, RZ ;  /* 0xcd9e8d5752527825 */ /* 0x000fe200078e00ff */
[----:B------:R-:W-:Y:S02]  /*05d0*/  LOP3.LUT R81, R79, R76, R101, 0x96, !PT ;  /* 0x0000004c4f517212 */ /* 0x000fe400078e9665 */
[C---:B------:R-:W-:Y:S02]  /*05e0*/  IADD3 R110, R2.reuse, 0x5384540f, RZ ;  /* 0x5384540f026e7810 */ /* 0x040fe40007ffe0ff */
[----:B------:R-:W-:Y:S01]  /*05f0*/  LOP3.LUT R76, R83, R80, R102, 0x96, !PT ;  /* 0x00000050534c7212 */ /* 0x000fe200078e9666 */
[----:B------:R-:W-:Y:S01]  /*0600*/  IMAD.WIDE.U32 R80, R81, -0x326172a9, RZ ;  /* 0xcd9e8d5751507825 */ /* 0x000fe200078e00ff */
[----:B------:R-:W-:-:S02]  /*0610*/  IADD3 R111, R2, -0xe443238, RZ ;  /* 0xf1bbcdc8026f7810 */ /* 0x000fc40007ffe0ff */
[----:B------:R-:W-:Y:S01]  /*0620*/  IADD3 R112, R3, -0x24c28bd8, RZ ;  /* 0xdb3d742803707810 */ /* 0x000fe20007ffe0ff */
[----:B------:R-:W-:Y:S01]  /*0630*/  IMAD.WIDE.U32 R76, R76, -0x2daee0ad, RZ ;  /* 0xd2511f534c4c7825 */ /* 0x000fe200078e00ff */
[----:B------:R-:W-:Y:S02]  /*0640*/  LOP3.LUT R79, R81, R82, R103, 0x96, !PT ;  /* 0x00000052514f7212 */ /* 0x000fe400078e9667 */
[----:B------:R-:W-:Y:S02]  /*0650*/  IADD3 R113, R3, -0x695add53, RZ ;  /* 0x96a522ad03717810 */ /* 0x000fe40007ffe0ff */
[----:B------:R-:W-:Y:S01]  /*0660*/  LOP3.LUT R82, R77, R78, R104, 0x96, !PT ;  /* 0x0000004e4d527212 */ /* 0x000fe200078e9668 */
[----:B------:R-:W-:Y:S01]  /*0670*/  IMAD.WIDE.U32 R78, R79, -0x2daee0ad, RZ ;  /* 0xd2511f534f4e7825 */ /* 0x000fe200078e00ff */
[----:B------:R-:W-:Y:S02]  /*0680*/  IADD3 R114, R2, -0x700cb87f, RZ ;  /* 0x8ff3478102727810 */ /* 0x000fe40007ffe0ff */
[----:B------:R-:W-:Y:S01]  /*0690*/  LOP3.LUT R152, R152, 0x3, RZ, 0xc0, !PT ;  /* 0x0000000398987812 */ /* 0x000fe200078ec0ff */
        /* <DEDUP_REMOVED lines=11> */
[----:B------:R-:W-:-:S04]  /*0750*/  IMAD.HI.U32 R76, R128, -0x326172a9, RZ ;  /* 0xcd9e8d57804c7827 */ /* 0x000fc800078e00ff */
[----:B------:R-:W-:Y:S01]  /*0760*/  IMAD.HI.U32 R77, R80, -0x2daee0ad, RZ ;  /* 0xd2511f53504d7827 */ /* 0x000fe200078e00ff */
[----:B------:R-:W-:-:S03]  /*0770*/  LOP3.LUT R76, R76, R82, R111, 0x96, !PT ;  /* 0x000000524c4c7212 */ /* 0x000fc600078e966f */
[----:B------:R-:W-:Y:S01]  /*0780*/  IMAD R139, R80, -0x2daee0ad, RZ ;  /* 0xd2511f53508b7824 */ /* 0x000fe200078e02ff */
[----:B------:R-:W-:Y:S01]  /*0790*/  LOP3.LUT R78, R77, R78, R112, 0x96, !PT ;  /* 0x0000004e4d4e7212 */ /* 0x000fe200078e9670 */
[----:B------:R-:W-:-:S04]  /*07a0*/  IMAD.WIDE.U32 R150, R76, -0x2daee0ad, RZ ;  /* 0xd2511f534c967825 */ /* 0x000fc800078e00ff */
[----:B------:R-:W-:Y:S01]  /*07b0*/  IMAD R128, R128, -0x326172a9, RZ ;  /* 0xcd9e8d5780807824 */ /* 0x000fe200078e02ff */
[----:B------:R-:W-:Y:S01]  /*07c0*/  LOP3.LUT R139, R151, R139, R113, 0x96, !PT ;  /* 0x0000008b978b7212 */ /* 0x000fe200078e9671 */
[----:B------:R-:W-:-:S04]  /*07d0*/  IMAD.HI.U32 R77, R78, -0x326172a9, RZ ;  /* 0xcd9e8d574e4d7827 */ /* 0x000fc800078e00ff */
[----:B------:R-:W-:Y:S01]  /*07e0*/  IMAD R130, R78, -0x326172a9, RZ ;  /* 0xcd9e8d574e827824 */ /* 0x000fe200078e02ff */
[----:B------:R-:W-:Y:S02]  /*07f0*/  LOP3.LUT R128, R77, R128, R114, 0x96, !PT ;  /* 0x000000804d807212 */ /* 0x000fe400078e9672 */
.L_x_7040:
[----:B------:R-:W-:-:S04]  /*0800*/  IMAD.MOV.U32 R93, RZ, RZ, 0x4 ;  /* 0x00000004ff5d7424 */ /* 0x000fc800078e00ff */
[----:B------:R-:W-:-:S05]  /*0810*/  IMAD.WIDE R84, R96, R93, c[0x0][0x1d0] ;  /* 0x0000740060547625 */ /* 0x000fca00078e025d */
[----:B------:R0:W2:Y:S01]  /*0820*/  LDG.E R94, [R84.64] ;  /* 0x00000004545e7981 */ /* 0x0000a2000c1e1900 */
[----:B------:R-:W-:Y:S01]  /*0830*/  ISETP.NE.U32.AND P0, PT, RZ, c[0x0][0x180], PT ;  /* 0x00006000ff007a0c */ /* 0x000fe20003f05070 */
[C---:B------:R-:W-:Y:S01]  /*0840*/  IMAD R86, R96.reuse, c[0x0][0x168], RZ ;  /* 0x00005a0060567a24 */ /* 0x040fe200078e02ff */
[----:B------:R-:W-:Y:S02]  /*0850*/  HFMA2.MMA R90, -RZ, RZ, 0, 0 ;  /* 0x00000000ff5a7435 */ /* 0x000fe400000001ff */
[----:B------:R-:W-:Y:S01]  /*0860*/  ISETP.NE.AND.EX P0, PT, RZ, c[0x0][0x184], PT, P0 ;  /* 0x00006100ff007a0c */ /* 0x000fe20003f05300 */
[----:B0-----:R-:W-:-:S12]  /*0870*/  IMAD.WIDE R84, R96, R93, c[0x0][0x1d8] ;  /* 0x0000760060547625 */ /* 0x001fd800078e025d */
[----:B------:R-:W-:Y:S01]  /*0880*/  @P0 IMAD.MOV.U32 R92, RZ, RZ, 0x10 ;  /* 0x00000010ff5c0424 */ /* 0x000fe200078e00ff */
[----:B--2---:R-:W-:-:S13]  /*0890*/  ISETP.GE.AND P1, PT, R94, 0x1, PT ;  /* 0x000000015e00780c */ /* 0x004fda0003f26270 */
[----:B------:R-:W-:-:S05]  /*08a0*/  @P1 IADD3 R87, R94, -0x1, RZ ;  /* 0xffffffff5e571810 */ /* 0x000fca0007ffe0ff */
[----:B------:R-:W-:Y:S01]  /*08b0*/  @P1 IMAD R88, R87, c[0x0][0x168], RZ ;  /* 0x00005a0057581a24 */ /* 0x000fe200078e02ff */
[----:B------:R-:W-:-:S04]  /*08c0*/  SHF.R.S32.HI R87, RZ, 0x1f, R86 ;  /* 0x0000001fff577819 */ /* 0x000fc80000011456 */
[----:B------:R-:W-:Y:S02]  /*08d0*/  @P1 SHF.R.S32.HI R89, RZ, 0x1f, R88 ;  /* 0x0000001fff591819 */ /* 0x000fe40000011458 */
[----:B------:R-:W-:Y:S02]  /*08e0*/  LEA.HI R87, R87, R86, RZ, 0x3 ;  /* 0x0000005657577211 */ /* 0x000fe400078f18ff */
[----:B------:R-:W-:Y:S02]  /*08f0*/  @P1 LEA.HI R89, R89, R88, RZ, 0x3 ;  /* 0x0000005859591211 */ /* 0x000fe400078f18ff */
[-C--:B------:R-:W-:Y:S01]  /*0900*/  LEA.HI.SX32 R91, R87, R0.reuse, 0x1d ;  /* 0x00000000575b7211 */ /* 0x080fe200078feaff */
[----:B------:R-:W-:Y:S01]  /*0910*/  @P1 IMAD.MOV.U32 R87, RZ, RZ, 0x10 ;  /* 0x00000010ff571424 */ /* 0x000fe200078e00ff */
[----:B------:R-:W-:Y:S01]  /*0920*/  @P1 LEA.HI.SX32 R90, R89, R0, 0x1d ;  /* 0x00000000595a1211 */ /* 0x000fe200078feaff */
[----:B-----5:R0:W5:Y:S02]  /*0930*/  LDG.E R88, [R84.64] ;  /* 0x0000000454587981 */ /* 0x020164000c1e1900 */
        /* <DEDUP_REMOVED lines=14> */
.L_x_6790:
        /* <DEDUP_REMOVED lines=12> */
.L_x_6793:
[----:B------:R-:W-:Y:S02]  /*0ae0*/  IMAD.MOV.U32 R127, RZ, RZ, R130 ;  /* 0x000000ffff7f7224 */ /* 0x000fe400078e0082 */
.L_x_6794:
[----:B------:R-:W-:Y:S05]  /*0af0*/  BSYNC B1 ;  /* 0x0000000000017941 */ /* 0x000fea0003800000 */
.L_x_6792:
        /* <DEDUP_REMOVED lines=16> */
.L_x_6798:
[----:B------:R-:W-:Y:S05]  /*0c00*/  BSYNC B2 ;  /* 0x0000000000027941 */ /* 0x000fea0003800000 */
.L_x_6797:
        /* <DEDUP_REMOVED lines=42> */
.L_x_6796:
[----:B------:R-:W-:Y:S05]  /*0eb0*/  BSYNC B1 ;  /* 0x0000000000017941 */ /* 0x000fea0003800000 */
.L_x_6795:
        /* <DEDUP_REMOVED lines=13> */
.L_x_6791:
[----:B------:R-:W-:Y:S05]  /*0f90*/  BSYNC B0 ;  /* 0x0000000000007941 */ /* 0x000fea0003800000 */
.L_x_6789:
        /* <DEDUP_REMOVED lines=8> */
.L_x_6800:
        /* <DEDUP_REMOVED lines=12> */
.L_x_6803:
[----:B------:R-:W-:Y:S02]  /*10e0*/  IMAD.MOV.U32 R122, RZ, RZ, R130 ;  /* 0x000000ffff7a7224 */ /* 0x000fe400078e0082 */
.L_x_6804:
[----:B------:R-:W-:Y:S05]  /*10f0*/  BSYNC B1 ;  /* 0x0000000000017941 */ /* 0x000fea0003800000 */
.L_x_6802:
        /* <DEDUP_REMOVED lines=16> */
.L_x_6808:
[----:B------:R-:W-:Y:S05]  /*1200*/  BSYNC B2 ;  /* 0x0000000000027941 */ /* 0x000fea0003800000 */
.L_x_6807:
        /* <DEDUP_REMOVED lines=42> */
.L_x_6806:
[----:B------:R-:W-:Y:S05]  /*14b0*/  BSYNC B1 ;  /* 0x0000000000017941 */ /* 0x000fea0003800000 */
.L_x_6805:
        /* <DEDUP_REMOVED lines=13> */
.L_x_6801:
[----:B------:R-:W-:Y:S05]  /*1590*/  BSYNC B0 ;  /* 0x0000000000007941 */ /* 0x000fea0003800000 */
.L_x_6799:
        /* <DEDUP_REMOVED lines=8> */
.L_x_6810:
        /* <DEDUP_REMOVED lines=12> */
.L_x_6813:
[----:B------:R-:W-:Y:S02]  /*16e0*/  IMAD.MOV.U32 R123, RZ, RZ, R130 ;  /* 0x000000ffff7b7224 */ /* 0x000fe400078e0082 */
.L_x_6814:
[----:B------:R-:W-:Y:S05]  /*16f0*/  BSYNC B1 ;  /* 0x0000000000017941 */ /* 0x000fea0003800000 */
.L_x_6812:
        /* <DEDUP_REMOVED lines=16> */
.L_x_6818:
[----:B------:R-:W-:Y:S05]  /*1800*/  BSYNC B2 ;  /* 0x0000000000027941 */ /* 0x000fea0003800000 */
.L_x_6817:
        /* <DEDUP_REMOVED lines=42> */
.L_x_6816:
[----:B------:R-:W-:Y:S05]  /*1ab0*/  BSYNC B1 ;  /* 0x0000000000017941 */ /* 0x000fea0003800000 */
.L_x_6815:
        /* <DEDUP_REMOVED lines=13> */
.L_x_6811:
[----:B------:R-:W-:Y:S05]  /*1b90*/  BSYNC B0 ;  /* 0x0000000000007941 */ /* 0x000fea0003800000 */
.L_x_6809:
        /* <DEDUP_REMOVED lines=8> */
.L_x_6820:
        /* <DEDUP_REMOVED lines=12> */
.L_x_6823:
[----:B------:R-:W-:Y:S02]  /*1ce0*/  IMAD.MOV.U32 R124, RZ, RZ, R130 ;  /* 0x000000ffff7c7224 */ /* 0x000fe400078e0082 */
.L_x_6824:
[----:B------:R-:W-:Y:S05]  /*1cf0*/  BSYNC B1 ;  /* 0x0000000000017941 */ /* 0x000fea0003800000 */
.L_x_6822:
        /* <DEDUP_REMOVED lines=16> */
.L_x_6828:
[----:B------:R-:W-:Y:S05]  /*1e00*/  BSYNC B2 ;  /* 0x0000000000027941 */ /* 0x000fea0003800000 */
.L_x_6827:
        /* <DEDUP_REMOVED lines=42> */
.L_x_6826:
[----:B------:R-:W-:Y:S05]  /*20b0*/  BSYNC B1 ;  /* 0x0000000000017941 */ /* 0x000fea0003800000 */
.L_x_6825:
        /* <DEDUP_REMOVED lines=13> */
.L_x_6821:
[----:B------:R-:W-:Y:S05]  /*2190*/  BSYNC B0 ;  /* 0x0000000000007941 */ /* 0x000fea0003800000 */
.L_x_6819:
        /* <DEDUP_REMOVED lines=8> */
.L_x_6830:
        /* <DEDUP_REMOVED lines=12> */
.L_x_6833:
[----:B------:R-:W-:Y:S02]  /*22e0*/  IMAD.MOV.U32 R125, RZ, RZ, R130 ;  /* 0x000000ffff7d7224 */ /* 0x000fe400078e0082 */
.L_x_6834:
[----:B------:R-:W-:Y:S05]  /*22f0*/  BSYNC B1 ;  /* 0x0000000000017941 */ /* 0x000fea0003800000 */
.L_x_6832:
        /* <DEDUP_REMOVED lines=16> */
.L_x_6838:
[----:B------:R-:W-:Y:S05]  /*2400*/  BSYNC B2 ;  /* 0x0000000000027941 */ /* 0x000fea0003800000 */
.L_x_6837:
        /* <DEDUP_REMOVED lines=42> */
.L_x_6836:
[----:B------:R-:W-:Y:S05]  /*26b0*/  BSYNC B1 ;  /* 0x0000000000017941 */ /* 0x000fea0003800000 */
.L_x_6835:
        /* <DEDUP_REMOVED lines=13> */
.L_x_6831:
[----:B------:R-:W-:Y:S05]  /*2790*/  BSYNC B0 ;  /* 0x0000000000007941 */ /* 0x000fea0003800000 */
.L_x_6829:
        /* <DEDUP_REMOVED lines=8> */
.L_x_6840:
        /* <DEDUP_REMOVED lines=12> */
.L_x_6843:
[----:B------:R-:W-:Y:S02]  /*28e0*/  IMAD.MOV.U32 R126, RZ, RZ, R130 ;  /* 0x000000ffff7e7224 */ /* 0x000fe400078e0082 */
.L_x_6844:
[----:B------:R-:W-:Y:S05]  /*28f0*/  BSYNC B1 ;  /* 0x0000000000017941 */ /* 0x000fea0003800000 */
.L_x_6842:
        /* <DEDUP_REMOVED lines=16> */
.L_x_6848:
[----:B------:R-:W-:Y:S05]  /*2a00*/  BSYNC B2 ;  /* 0x0000000000027941 */ /* 0x000fea0003800000 */
.L_x_6847:
        /* <DEDUP_REMOVED lines=43> */
.L_x_6846:
[----:B------:R-:W-:Y:S05]  /*2cc0*/  BSYNC B1 ;  /* 0x0000000000017941 */ /* 0x000fea0003800000 */
.L_x_6845:
        /* <DEDUP_REMOVED lines=13> */
.L_x_6841:
[----:B------:R-:W-:Y:S05]  /*2da0*/  BSYNC B0 ;  /* 0x0000000000007941 */ /* 0x000fea0003800000 */
.L_x_6839:
        /* <DEDUP_REMOVED lines=8> */
.L_x_6850:
        /* <DEDUP_REMOVED lines=12> */
.L_x_6853:
[----:B------:R-:W-:Y:S02]  /*2ef0*/  IMAD.MOV.U32 R115, RZ, RZ, R130 ;  /* 0x000000ffff737224 */ /* 0x000fe400078e0082 */
.L_x_6854:
[----:B------:R-:W-:Y:S05]  /*2f00*/  BSYNC B1 ;  /* 0x0000000000017941 */ /* 0x000fea0003800000 */
.L_x_6852:
        /* <DEDUP_REMOVED lines=16> */
.L_x_6858:
[----:B------:R-:W-:Y:S05]  /*3010*/  BSYNC B2 ;  /* 0x0000000000027941 */ /* 0x000fea0003800000 */
.L_x_6857:
        /* <DEDUP_REMOVED lines=43> */
.L_x_6856:
[----:B------:R-:W-:Y:S05]  /*32d0*/  BSYNC B1 ;  /* 0x0000000000017941 */ /* 0x000fea0003800000 */
.L_x_6855:
        /* <DEDUP_REMOVED lines=13> */
.L_x_6851:
[----:B------:R-:W-:Y:S05]  /*33b0*/  BSYNC B0 ;  /* 0x0000000000007941 */ /* 0x000fea0003800000 */
.L_x_6849:
        /* <DEDUP_REMOVED lines=8> */
.L_x_6860:
        /* <DEDUP_REMOVED lines=12> */
.L_x_6863:
[----:B------:R-:W-:Y:S02]  /*3500*/  IMAD.MOV.U32 R120, RZ, RZ, R130 ;  /* 0x000000ffff787224 */ /* 0x000fe400078e0082 */
.L_x_6864:
[----:B------:R-:W-:Y:S05]  /*3510*/  BSYNC B1 ;  /* 0x0000000000017941 */ /* 0x000fea0003800000 */
.L_x_6862:
        /* <DEDUP_REMOVED lines=16> */
.L_x_6868:
[----:B------:R-:W-:Y:S05]  /*3620*/  BSYNC B2 ;  /* 0x0000000000027941 */ /* 0x000fea0003800000 */
.L_x_6867:
        /* <DEDUP_REMOVED lines=43> */
.L_x_6866:
[----:B------:R-:W-:Y:S05]  /*38e0*/  BSYNC B1 ;  /* 0x0000000000017941 */ /* 0x000fea0003800000 */
.L_x_6865:
        /* <DEDUP_REMOVED lines=13> */
.L_x_6861:
[----:B------:R-:W-:Y:S05]  /*39c0*/  BSYNC B0 ;  /* 0x0000000000007941 */ /* 0x000fea0003800000 */
.L_x_6859:
        /* <DEDUP_REMOVED lines=23> */
[----:B------:R-:W-:Y:S01]  /*3b40*/  IMAD.WIDE.U32 R86, R86, 0x10000, RZ ;  /* 0x0001000056567825 */ /* 0x000fe200078e00ff */
[----:B------:R-:W-:Y:S02]  /*3b50*/  MOV R145, 0x8 ;  /* 0x0000000800917802 */ /* 0x000fe40000000f00 */
        /* <DEDUP_REMOVED lines=8> */
.L_x_6870:
[----:B------:R-:W-:Y:S05]  /*3be0*/  BSYNC B0 ;  /* 0x0000000000007941 */ /* 0x000fea0003800000 */
.L_x_6869:
[----:B-----5:R1:W5:Y:S04]  /*3bf0*/  @P1 LDG.E.128 R80, [R142.64] ;  /* 0x000000048e501981 */ /* 0x020368000c1e1d00 */
[----:B------:R1:W5:Y:S01]  /*3c00*/  @P0 LDG.E.128 R76, [R146.64] ;  /* 0x00000004924c0981 */ /* 0x000362000c1e1d00 */
[----:B------:R-:W-:Y:S01]  /*3c10*/  BSSY B0, `(.L_x_6871) ;  /* 0x0000060000007945 */ /* 0x000fe20003800000 */
[----:B------:R-:W-:Y:S05]  /*3c20*/  @P2 BRA `(.L_x_6872) ;  /* 0x0000006000002947 */ /* 0x000fea0003800000 */
[----:B------:R-:W-:Y:S02]  /*3c30*/  IMAD.MOV.U32 R137, RZ, RZ, RZ ;  /* 0x000000ffff897224 */ /* 0x000fe400078e00ff */
[----:B0-----:R-:W-:Y:S01]  /*3c40*/  IMAD.MOV.U32 R84, RZ, RZ, R138 ;  /* 0x000000ffff547224 */ /* 0x001fe200078e008a */
[----:B------:R-:W-:Y:S05]  /*3c50*/  @!P0 BRA `(.L_x_6873) ;  /* 0x000005b000008947 */ /* 0x000fea0003800000 */
[----:B------:R-:W-:Y:S01]  /*3c60*/  IMAD.MOV.U32 R84, RZ, RZ, R138 ;  /* 0x000000ffff547224 */ /* 0x000fe200078e008a */
[----:B-----5:R-:W-:Y:S01]  /*3c70*/  PRMT R137, RZ, 0x5410, R76 ;  /* 0x00005410ff897816 */ /* 0x020fe2000000004c */
[----:B------:R-:W-:Y:S05]  /*3c80*/  BRA `(.L_x_6873) ;  /* 0x0000058000007947 */ /* 0x000fea0003800000 */
.L_x_6872:
        /* <DEDUP_REMOVED lines=12> */
.L_x_6875:
[----:B------:R-:W-:Y:S02]  /*3d50*/  IMAD.MOV.U32 R127, RZ, RZ, R130 ;  /* 0x000000ffff7f7224 */ /* 0x000fe400078e0082 */
.L_x_6876:
[----:B------:R-:W-:Y:S05]  /*3d60*/  BSYNC B1 ;  /* 0x0000000000017941 */ /* 0x000fea0003800000 */
.L_x_6874:
        /* <DEDUP_REMOVED lines=16> */
.L_x_6880:
[----:B------:R-:W-:Y:S05]  /*3e70*/  BSYNC B2 ;  /* 0x0000000000027941 */ /* 0x000fea0003800000 */
.L_x_6879:
        /* <DEDUP_REMOVED lines=43> */
.L_x_6878:
[----:B------:R-:W-:Y:S05]  /*4130*/  BSYNC B1 ;  /* 0x0000000000017941 */ /* 0x000fea0003800000 */
.L_x_6877:
        /* <DEDUP_REMOVED lines=13> */
.L_x_6873:
[----:B------:R-:W-:Y:S05]  /*4210*/  BSYNC B0 ;  /* 0x0000000000007941 */ /* 0x000fea0003800000 */
.L_x_6871:
        /* <DEDUP_REMOVED lines=8> */
.L_x_6882:
        /* <DEDUP_REMOVED lines=12> */
.L_x_6885:
[----:B------:R-:W-:Y:S02]  /*4360*/  MOV R122, R130 ;  /* 0x00000082007a7202 */ /* 0x000fe40000000f00 */
.L_x_6886:
[----:B------:R-:W-:Y:S05]  /*4370*/  BSYNC B1 ;  /* 0x0000000000017941 */ /* 0x000fea0003800000 */
.L_x_6884:
        /* <DEDUP_REMOVED lines=16> */
.L_x_6890:
[----:B------:R-:W-:Y:S05]  /*4480*/  BSYNC B2 ;  /* 0x0000000000027941 */ /* 0x000fea0003800000 */
.L_x_6889:
        /* <DEDUP_REMOVED lines=41> */
[----:B------:R-:W-:Y:S01]  /*4720*/  IMAD.MOV.U32 R85, RZ, RZ, RZ ;  /* 0x000000ffff557224 */ /* 0x000fe200078e00ff */
[----:B------:R-:W-:Y:S02]  /*4730*/  LOP3.LUT R139, R151, R138, R113, 0x96, !PT ;  /* 0x0000008a978b7212 */ /* 0x000fe400078e9671 */
.L_x_6888:
[----:B------:R-:W-:Y:S05]  /*4740*/  BSYNC B1 ;  /* 0x0000000000017941 */ /* 0x000fea0003800000 */
.L_x_6887:
        /* <DEDUP_REMOVED lines=13> */
.L_x_6883:
[----:B------:R-:W-:Y:S05]  /*4820*/  BSYNC B0 ;  /* 0x0000000000007941 */ /* 0x000fea0003800000 */
.L_x_6881:
        /* <DEDUP_REMOVED lines=8> */
.L_x_6892:
        /* <DEDUP_REMOVED lines=12> */
.L_x_6895:
[----:B------:R-:W-:Y:S02]  /*4970*/  IMAD.MOV.U32 R123, RZ, RZ, R130 ;  /* 0x000000ffff7b7224 */ /* 0x000fe400078e0082 */
.L_x_6896:
[----:B------:R-:W-:Y:S05]  /*4980*/  BSYNC B1 ;  /* 0x0000000000017941 */ /* 0x000fea0003800000 */
.L_x_6894:
        /* <DEDUP_REMOVED lines=16> */
.L_x_6900:
[----:B------:R-:W-:Y:S05]  /*4a90*/  BSYNC B2 ;  /* 0x0000000000027941 */ /* 0x000fea0003800000 */
.L_x_6899:
        /* <DEDUP_REMOVED lines=11> */
[----:B-1----:R-:W-:-:S05]  /*4b50*/  IMAD.WIDE.U32 R142, R128, -0x326172a9, RZ ;  /* 0xcd9e8d57808e7825 */ /* 0x002fca00078e00ff */
        /* <DEDUP_REMOVED lines=31> */
.L_x_6898:
[----:B------:R-:W-:Y:S05]  /*4d50*/  BSYNC B1 ;  /* 0x0000000000017941 */ /* 0x000fea0003800000 */
.L_x_6897:
        /* <DEDUP_REMOVED lines=13> */
.L_x_6893:
[----:B------:R-:W-:Y:S05]  /*4e30*/  BSYNC B0 ;  /* 0x0000000000007941 */ /* 0x000fea0003800000 */
.L_x_6891:
        /* <DEDUP_REMOVED lines=8> */
.L_x_6902:
        /* <DEDUP_REMOVED lines=12> */
.L_x_6905:
[----:B------:R-:W-:Y:S02]  /*4f80*/  IMAD.MOV.U32 R124, RZ, RZ, R130 ;  /* 0x000000ffff7c7224 */ /* 0x000fe400078e0082 */
.L_x_6906:
[----:B------:R-:W-:Y:S05]  /*4f90*/  BSYNC B1 ;  /* 0x0000000000017941 */ /* 0x000fea0003800000 */
.L_x_6904:
        /* <DEDUP_REMOVED lines=16> */
.L_x_6910:
[----:B------:R-:W-:Y:S05]  /*50a0*/  BSYNC B2 ;  /* 0x0000000000027941 */ /* 0x000fea0003800000 */
.L_x_6909:
        /* <DEDUP_REMOVED lines=8> */
[----:B-1----:R-:W-:Y:S01]  /*5130*/  IMAD.WIDE.U32 R142, R139, -0x2daee0ad, RZ ;  /* 0xd2511f538b8e7825 */ /* 0x002fe200078e00ff */
        /* <DEDUP_REMOVED lines=34> */
.L_x_6908:
[----:B------:R-:W-:Y:S05]  /*5360*/  BSYNC B1 ;  /* 0x0000000000017941 */ /* 0x000fea0003800000 */
.L_x_6907:
        /* <DEDUP_REMOVED lines=13> */
.L_x_6903:
[----:B------:R-:W-:Y:S05]  /*5440*/  BSYNC B0 ;  /* 0x0000000000007941 */ /* 0x000fea0003800000 */
.L_x_6901:
        /* <DEDUP_REMOVED lines=8> */
.L_x_6912:
        /* <DEDUP_REMOVED lines=12> */
.L_x_6915:
[----:B------:R-:W-:Y:S02]  /*5590*/  IMAD.MOV.U32 R125, RZ, RZ, R130 ;  /* 0x000000ffff7d7224 */ /* 0x000fe400078e0082 */
.L_x_6916:
[----:B------:R-:W-:Y:S05]  /*55a0*/  BSYNC B1 ;  /* 0x0000000000017941 */ /* 0x000fea0003800000 */
.L_x_6914:
        /* <DEDUP_REMOVED lines=16> */
.L_x_6920:
[----:B------:R-:W-:Y:S05]  /*56b0*/  BSYNC B2 ;  /* 0x0000000000027941 */ /* 0x000fea0003800000 */
.L_x_6919:
        /* <DEDUP_REMOVED lines=43> */
.L_x_6918:
[----:B------:R-:W-:Y:S05]  /*5970*/  BSYNC B1 ;  /* 0x0000000000017941 */ /* 0x000fea0003800000 */
.L_x_6917:
        /* <DEDUP_REMOVED lines=9> */
[----:B-1----:R-:W-:Y:S01]  /*5a10*/  FMUL.FTZ R142, R12, R87 ;  /* 0x000000570c8e7220 */ /* 0x002fe20000410000 */
[----:B------:R-:W-:Y:S02]  /*5a20*/  @P0 PRMT R87, RZ, 0x5410, R78 ;  /* 0x00005410ff570816 */ /* 0x000fe4000000004e */
[----:B------:R-:W-:-:S03]  /*5a30*/  PRMT R125, R85, 0x7610, R125 ;  /* 0x00007610557d7816 */ /* 0x000fc6000000007d */
[----:B------:R-:W-:Y:S02]  /*5a40*/  @P0 FADD.FTZ R142, R87, R142 ;  /* 0x0000008e578e0221 */ /* 0x000fe40000010000 */
.L_x_6913:
[----:B------:R-:W-:Y:S05]  /*5a50*/  BSYNC B0 ;  /* 0x0000000000007941 */ /* 0x000fea0003800000 */
.L_x_6911:
        /* <DEDUP_REMOVED lines=8> */
.L_x_6922:
        /* <DEDUP_REMOVED lines=12> */
.L_x_6925:
[----:B------:R-:W-:Y:S02]  /*5ba0*/  MOV R126, R130 ;  /* 0x00000082007e7202 */ /* 0x000fe40000000f00 */
.L_x_6926:
[----:B------:R-:W-:Y:S05]  /*5bb0*/  BSYNC B1 ;  /* 0x0000000000017941 */ /* 0x000fea0003800000 */
.L_x_6924:
        /* <DEDUP_REMOVED lines=16> */
.L_x_6930:
[----:B------:R-:W-:Y:S05]  /*5cc0*/  BSYNC B2 ;  /* 0x0000000000027941 */ /* 0x000fea0003800000 */
.L_x_6929:
        /* <DEDUP_REMOVED lines=43> */
.L_x_6928:
[----:B------:R-:W-:Y:S05]  /*5f80*/  BSYNC B1 ;  /* 0x0000000000017941 */ /* 0x000fea0003800000 */
.L_x_6927:
        /* <DEDUP_REMOVED lines=13> */
.L_x_6923:
[----:B------:R-:W-:Y:S05]  /*6060*/  BSYNC B0 ;  /* 0x0000000000007941 */ /* 0x000fea0003800000 */
.L_x_6921:
        /* <DEDUP_REMOVED lines=8> */
.L_x_6932:
        /* <DEDUP_REMOVED lines=12> */
.L_x_6935:
[----:B------:R-:W-:Y:S02]  /*61b0*/  IMAD.MOV.U32 R115, RZ, RZ, R130 ;  /* 0x000000ffff737224 */ /* 0x000fe400078e0082 */
.L_x_6936:
[----:B------:R-:W-:Y:S05]  /*61c0*/  BSYNC B1 ;  /* 0x0000000000017941 */ /* 0x000fea0003800000 */
.L_x_6934:
        /* <DEDUP_REMOVED lines=16> */
.L_x_6940:
[----:B------:R-:W-:Y:S05]  /*62d0*/  BSYNC B2 ;  /* 0x0000000000027941 */ /* 0x000fea0003800000 */
.L_x_6939:
        /* <DEDUP_REMOVED lines=43> */
.L_x_6938:
[----:B------:R-:W-:Y:S05]  /*6590*/  BSYNC B1 ;  /* 0x0000000000017941 */ /* 0x000fea0003800000 */
.L_x_6937:
        /* <DEDUP_REMOVED lines=13> */
.L_x_6933:
[----:B------:R-:W-:Y:S05]  /*6670*/  BSYNC B0 ;  /* 0x0000000000007941 */ /* 0x000fea0003800000 */
.L_x_6931:
        /* <DEDUP_REMOVED lines=8> */
.L_x_6942:
        /* <DEDUP_REMOVED lines=12> */
.L_x_6945:
[----:B------:R-:W-:Y:S02]  /*67c0*/  MOV R120, R130 ;  /* 0x0000008200787202 */ /* 0x000fe40000000f00 */
.L_x_6946:
[----:B------:R-:W-:Y:S05]  /*67d0*/  BSYNC B1 ;  /* 0x0000000000017941 */ /* 0x000fea0003800000 */
.L_x_6944:
        /* <DEDUP_REMOVED lines=16> */
.L_x_6950:
[----:B------:R-:W-:Y:S05]  /*68e0*/  BSYNC B2 ;  /* 0x0000000000027941 */ /* 0x000fea0003800000 */
.L_x_6949:
        /* <DEDUP_REMOVED lines=43> */
.L_x_6948:
[----:B------:R-:W-:Y:S05]  /*6ba0*/  BSYNC B1 ;  /* 0x0000000000017941 */ /* 0x000fea0003800000 */
.L_x_6947:
        /* <DEDUP_REMOVED lines=13> */
.L_x_6943:
[----:B------:R-:W-:Y:S05]  /*6c80*/  BSYNC B0 ;  /* 0x0000000000007941 */ /* 0x000fea0003800000 */
.L_x_6941:
[----:B------:R-:W-:Y:S01]  /*6c90*/  IMAD.WIDE.U32 R146, R135, R136, c[0x0][0x188] ;  /* 0x0000620087927625 */ /* 0x000fe200078e0088 */
        /* <DEDUP_REMOVED lines=18> */
[----:B------:R-:W-:Y:S01]  /*6dc0*/  LOP3.LUT R84, R84, 0xff00, R87, 0xf8, !PT ;  /* 0x0000ff0054547812 */ /* 0x000fe200078ef857 */
[----:B------:R-:W-:Y:S01]  /*6dd0*/  IMAD.WIDE.U32 R86, R86, 0x10000, RZ ;  /* 0x0001000056567825 */ /* 0x000fe200078e00ff */
        /* <DEDUP_REMOVED lines=11> */
.L_x_6952:
[----:B------:R-:W-:Y:S05]  /*6e90*/  BSYNC B0 ;  /* 0x0000000000007941 */ /* 0x000fea0003800000 */
.L_x_6951:
        /* <DEDUP_REMOVED lines=8> */
[----:B-----5:R-:W-:Y:S01]  /*6f20*/  PRMT R90, RZ, 0x5410, R76 ;  /* 0x00005410ff5a7816 */ /* 0x020fe2000000004c */
[----:B------:R-:W-:Y:S05]  /*6f30*/  BRA `(.L_x_6955) ;  /* 0x0000058000007947 */ /* 0x000fea0003800000 */
.L_x_6954:
        /* <DEDUP_REMOVED lines=12> */
.L_x_6957:
[----:B------:R-:W-:Y:S02]  /*7000*/  MOV R127, R130 ;  /* 0x00000082007f7202 */ /* 0x000fe40000000f00 */
.L_x_6958:
[----:B------:R-:W-:Y:S05]  /*7010*/  BSYNC B1 ;  /* 0x0000000000017941 */ /* 0x000fea0003800000 */
.L_x_6956:
        /* <DEDUP_REMOVED lines=16> */
.L_x_6962:
[----:B------:R-:W-:Y:S05]  /*7120*/  BSYNC B2 ;  /* 0x0000000000027941 */ /* 0x000fea0003800000 */
.L_x_6961:
        /* <DEDUP_REMOVED lines=43> */
.L_x_6960:
[----:B------:R-:W-:Y:S05]  /*73e0*/  BSYNC B1 ;  /* 0x0000000000017941 */ /* 0x000fea0003800000 */
.L_x_6959:
        /* <DEDUP_REMOVED lines=13> */
.L_x_6955:
[----:B------:R-:W-:Y:S05]  /*74c0*/  BSYNC B0 ;  /* 0x0000000000007941 */ /* 0x000fea0003800000 */
.L_x_6953:
        /* <DEDUP_REMOVED lines=8> */
.L_x_6964:
        /* <DEDUP_REMOVED lines=12> */
.L_x_6967:
[----:B------:R-:W-:Y:S02]  /*7610*/  IMAD.MOV.U32 R122, RZ, RZ, R130 ;  /* 0x000000ffff7a7224 */ /* 0x000fe400078e0082 */
.L_x_6968:
[----:B------:R-:W-:Y:S05]  /*7620*/  BSYNC B1 ;  /* 0x0000000000017941 */ /* 0x000fea0003800000 */
.L_x_6966:
        /* <DEDUP_REMOVED lines=16> */
.L_x_6972:
[----:B------:R-:W-:Y:S05]  /*7730*/  BSYNC B2 ;  /* 0x0000000000027941 */ /* 0x000fea0003800000 */
.L_x_6971:
        /* <DEDUP_REMOVED lines=39> */
[----:B------:R-:W-:Y:S01]  /*79b0*/  LOP3.LUT R128, R85, R148, R114, 0x96, !PT ;  /* 0x0000009455807212 */ /* 0x000fe200078e9672 */
[----:B------:R-:W-:Y:S02]  /*79c0*/  HFMA2.MMA R85, -RZ, RZ, 0, 0 ;  /* 0x00000000ff557435 */ /* 0x000fe400000001ff */
[----:B------:R-:W-:Y:S01]  /*79d0*/  IMAD.MOV.U32 R130, RZ, RZ, R84 ;  /* 0x000000ffff827224 */ /* 0x000fe200078e0054 */
[----:B------:R-:W-:-:S03]  /*79e0*/  LOP3.LUT R139, R151, R146, R113, 0x96, !PT ;  /* 0x00000092978b7212 */ /* 0x000fc600078e9671 */
.L_x_6970:
[----:B------:R-:W-:Y:S05]  /*79f0*/  BSYNC B1 ;  /* 0x0000000000017941 */ /* 0x000fea0003800000 */
.L_x_6969:
        /* <DEDUP_REMOVED lines=13> */
.L_x_6965:
[----:B------:R-:W-:Y:S05]  /*7ad0*/  BSYNC B0 ;  /* 0x0000000000007941 */ /* 0x000fea0003800000 */
.L_x_6963:
        /* <DEDUP_REMOVED lines=8> */
.L_x_6974:
        /* <DEDUP_REMOVED lines=12> */
.L_x_6977:
[----:B------:R-:W-:Y:S02]  /*7c20*/  IMAD.MOV.U32 R123, RZ, RZ, R130 ;  /* 0x000000ffff7b7224 */ /* 0x000fe400078e0082 */
.L_x_6978:
[----:B------:R-:W-:Y:S05]  /*7c30*/  BSYNC B1 ;  /* 0x0000000000017941 */ /* 0x000fea0003800000 */
.L_x_6976:
        /* <DEDUP_REMOVED lines=16> */
.L_x_6982:
[----:B------:R-:W-:Y:S05]  /*7d40*/  BSYNC B2 ;  /* 0x0000000000027941 */ /* 0x000fea0003800000 */
.L_x_6981:
        /* <DEDUP_REMOVED lines=39> */
[----:B------:R-:W-:Y:S02]  /*7fc0*/  MOV R130, R84 ;  /* 0x0000005400827202 */ /* 0x000fe40000000f00 */
[----:B------:R-:W-:Y:S01]  /*7fd0*/  LOP3.LUT R128, R85, R148, R114, 0x96, !PT ;  /* 0x0000009455807212 */ /* 0x000fe200078e9672 */
[----:B------:R-:W-:Y:S01]  /*7fe0*/  IMAD.MOV.U32 R84, RZ, RZ, RZ ;  /* 0x000000ffff547224 */ /* 0x000fe200078e00ff */
[----:B------:R-:W-:Y:S02]  /*7ff0*/  LOP3.LUT R139, R151, R146, R113, 0x96, !PT ;  /* 0x00000092978b7212 */ /* 0x000fe400078e9671 */
.L_x_6980:
[----:B------:R-:W-:Y:S05]  /*8000*/  BSYNC B1 ;  /* 0x0000000000017941 */ /* 0x000fea0003800000 */
.L_x_6979:
        /* <DEDUP_REMOVED lines=13> */
.L_x_6975:
[----:B------:R-:W-:Y:S05]  /*80e0*/  BSYNC B0 ;  /* 0x0000000000007941 */ /* 0x000fea0003800000 */
.L_x_6973:
        /* <DEDUP_REMOVED lines=8> */
.L_x_6984:
        /* <DEDUP_REMOVED lines=12> */
.L_x_6987:
[----:B------:R-:W-:Y:S02]  /*8230*/  MOV R124, R130 ;  /* 0x00000082007c7202 */ /* 0x000fe40000000f00 */
.L_x_6988:
[----:B------:R-:W-:Y:S05]  /*8240*/  BSYNC B1 ;  /* 0x0000000000017941 */ /* 0x000fea0003800000 */
.L_x_6986:
        /* <DEDUP_REMOVED lines=16> */
.L_x_6992:
[----:B------:R-:W-:Y:S05]  /*8350*/  BSYNC B2 ;  /* 0x0000000000027941 */ /* 0x000fea0003800000 */
.L_x_6991:
        /* <DEDUP_REMOVED lines=44> */
.L_x_6990:
[----:B------:R-:W-:Y:S05]  /*8620*/  BSYNC B1 ;  /* 0x0000000000017941 */ /* 0x000fea0003800000 */
.L_x_6989:
        /* <DEDUP_REMOVED lines=13> */
.L_x_6985:
[----:B------:R-:W-:Y:S05]  /*8700*/  BSYNC B0 ;  /* 0x0000000000007941 */ /* 0x000fea0003800000 */
.L_x_6983:
[----:B------:R-:W-:Y:S01]  /*8710*/  BSSY B0, `(.L_x_6993) ;  /* 0x0000061000007945 */ /* 0x000fe20003800000 */
[----:B------:R-:W-:Y:S05]  /*8720*/  @P2 BRA `(.L_x_6994) ;  /* 0x0000006000002947 */ /* 0x000fea0003800000 */
[----:B-1----:R-:W-:Y:S01]  /*8730*/  IMAD.MOV.U32 R148, RZ, RZ, RZ ;  /* 0x000000ffff947224 */ /* 0x002fe200078e00ff */
[----:B------:R-:W-:Y:S01]  /*8740*/  MOV R84, R85 ;  /* 0x0000005500547202 */ /* 0x000fe20000000f00 */
[----:B------:R-:W-:Y:S05]  /*8750*/  @!P0 BRA `(.L_x_6995) ;  /* 0x000005c000008947 */ /* 0x000fea0003800000 */
[----:B------:R-:W-:Y:S01]  /*8760*/  IMAD.MOV.U32 R84, RZ, RZ, R85 ;  /* 0x000000ffff547224 */ /* 0x000fe200078e0055 */
[----:B-----5:R-:W-:Y:S01]  /*8770*/  PRMT R148, RZ, 0x5410, R78 ;  /* 0x00005410ff947816 */ /* 0x020fe2000000004e */
[----:B------:R-:W-:Y:S05]  /*8780*/  BRA `(.L_x_6995) ;  /* 0x0000059000007947 */ /* 0x000fea0003800000 */
.L_x_6994:
        /* <DEDUP_REMOVED lines=12> */
.L_x_6997:
[----:B------:R-:W-:Y:S02]  /*8850*/  IMAD.MOV.U32 R125, RZ, RZ, R130 ;  /* 0x000000ffff7d7224 */ /* 0x000fe400078e0082 */
.L_x_6998:
[----:B------:R-:W-:Y:S05]  /*8860*/  BSYNC B1 ;  /* 0x0000000000017941 */ /* 0x000fea0003800000 */
.L_x_6996:
        /* <DEDUP_REMOVED lines=16> */
.L_x_7002:
[----:B------:R-:W-:Y:S05]  /*8970*/  BSYNC B2 ;  /* 0x0000000000027941 */ /* 0x000fea0003800000 */
.L_x_7001:
        /* <DEDUP_REMOVED lines=44> */
.L_x_7000:
[----:B------:R-:W-:Y:S05]  /*8c40*/  BSYNC B1 ;  /* 0x0000000000017941 */ /* 0x000fea0003800000 */
.L_x_6999:
        /* <DEDUP_REMOVED lines=13> */
.L_x_6995:
[----:B------:R-:W-:Y:S05]  /*8d20*/  BSYNC B0 ;  /* 0x0000000000007941 */ /* 0x000fea0003800000 */
.L_x_6993:
        /* <DEDUP_REMOVED lines=8> */
.L_x_7004:
        /* <DEDUP_REMOVED lines=12> */
.L_x_7007:
[----:B------:R-:W-:Y:S02]  /*8e70*/  IMAD.MOV.U32 R126, RZ, RZ, R130 ;  /* 0x000000ffff7e7224 */ /* 0x000fe400078e0082 */
.L_x_7008:
[----:B------:R-:W-:Y:S05]  /*8e80*/  BSYNC B1 ;  /* 0x0000000000017941 */ /* 0x000fea0003800000 */
.L_x_7006:
        /* <DEDUP_REMOVED lines=16> */
.L_x_7012:
[----:B------:R-:W-:Y:S05]  /*8f90*/  BSYNC B2 ;  /* 0x0000000000027941 */ /* 0x000fea0003800000 */
.L_x_7011:
        /* <DEDUP_REMOVED lines=44> */
.L_x_7010:
[----:B------:R-:W-:Y:S05]  /*9260*/  BSYNC B1 ;  /* 0x0000000000017941 */ /* 0x000fea0003800000 */
.L_x_7009:
        /* <DEDUP_REMOVED lines=13> */
.L_x_7005:
[----:B------:R-:W-:Y:S05]  /*9340*/  BSYNC B0 ;  /* 0x0000000000007941 */ /* 0x000fea0003800000 */
.L_x_7003:
        /* <DEDUP_REMOVED lines=8> */
.L_x_7014:
        /* <DEDUP_REMOVED lines=12> */
.L_x_7017:
[----:B------:R-:W-:Y:S02]  /*9490*/  MOV R115, R130 ;  /* 0x0000008200737202 */ /* 0x000fe40000000f00 */
.L_x_7018:
[----:B------:R-:W-:Y:S05]  /*94a0*/  BSYNC B1 ;  /* 0x0000000000017941 */ /* 0x000fea0003800000 */
.L_x_7016:
        /* <DEDUP_REMOVED lines=16> */
.L_x_7022:
[----:B------:R-:W-:Y:S05]  /*95b0*/  BSYNC B2 ;  /* 0x0000000000027941 */ /* 0x000fea0003800000 */
.L_x_7021:
        /* <DEDUP_REMOVED lines=42> */
[----:B------:R-:W-:Y:S01]  /*9860*/  IMAD.MOV.U32 R150, RZ, RZ, R84 ;  /* 0x000000ffff967224 */ /* 0x000fe200078e0054 */
[----:B------:R-:W-:-:S06]  /*9870*/  HFMA2.MMA R84, -RZ, RZ, 0, 0 ;  /* 0x00000000ff547435 */ /* 0x000fcc00000001ff */
.L_x_7020:
[----:B------:R-:W-:Y:S05]  /*9880*/  BSYNC B1 ;  /* 0x0000000000017941 */ /* 0x000fea0003800000 */
.L_x_7019:
        /* <DEDUP_REMOVED lines=13> */
.L_x_7015:
[----:B------:R-:W-:Y:S05]  /*9960*/  BSYNC B0 ;  /* 0x0000000000007941 */ /* 0x000fea0003800000 */
.L_x_7013:
        /* <DEDUP_REMOVED lines=8> */
.L_x_7024:
        /* <DEDUP_REMOVED lines=12> */
.L_x_7027:
[----:B------:R-:W-:Y:S02]  /*9ab0*/  IMAD.MOV.U32 R120, RZ, RZ, R130 ;  /* 0x000000ffff787224 */ /* 0x000fe400078e0082 */
.L_x_7028:
[----:B------:R-:W-:Y:S05]  /*9ac0*/  BSYNC B1 ;  /* 0x0000000000017941 */ /* 0x000fea0003800000 */
.L_x_7026:
        /* <DEDUP_REMOVED lines=16> */
.L_x_7032:
[----:B------:R-:W-:Y:S05]  /*9bd0*/  BSYNC B2 ;  /* 0x0000000000027941 */ /* 0x000fea0003800000 */
.L_x_7031:
        /* <DEDUP_REMOVED lines=44> */
.L_x_7030:
[----:B------:R-:W-:Y:S05]  /*9ea0*/  BSYNC B1 ;  /* 0x0000000000017941 */ /* 0x000fea0003800000 */
.L_x_7029:
[----:B------:R-:W0:Y:S01]  /*9eb0*/  I2F.U32 R84, R120 ;  /* 0x0000007800547306 */ /* 0x000e220000201000 */
[----:B------:R-:W-:Y:S01]  /*9ec0*/  HFMA2.MMA R85, -RZ, RZ, 0.1171875, 0 ;  /* 0x2f800000ff557435 */ /* 0x000fe200000001ff */
[----:B-----5:R-:W-:-:S09]  /*9ed0*/  @P0 PRMT R86, RZ, 0x7610, R79 ;  /* 0x00007610ff560816 */ /* 0x020fd2000000004f */
        /* <DEDUP_REMOVED lines=10> */
.L_x_7025:
[----:B------:R-:W-:Y:S05]  /*9f80*/  BSYNC B0 ;  /* 0x0000000000007941 */ /* 0x000fea0003800000 */
.L_x_7023:
[----:B------:R-:W-:Y:S01]  /*9f90*/  IMAD.WIDE.U32 R154, R91, R136, c[0x0][0x188] ;  /* 0x000062005b9a7625 */ /* 0x000fe200078e0088 */
[----:B------:R-:W-:Y:S01]  /*9fa0*/  F2FP.BF16.PACK_AB R87, R153, R151 ;  /* 0x000000979957723e */ /* 0x000fe200000010ff */
[----:B------:R-:W-:Y:S01]  /*9fb0*/  BSSY B0, `(.L_x_7033) ;  /* 0x0000036000007945 */ /* 0x000fe20003800000 */
        /* <DEDUP_REMOVED lines=31> */
[----:B------:R-:W-:Y:S01]  /*a1b0*/  FADD.FTZ R84, R84, R151 ;  /* 0x0000009754547221 */ /* 0x000fe20000010000 */
[----:B------:R-:W-:Y:S05]  /*a1c0*/  @!P1 BRA `(.L_x_7034) ;  /* 0x0000014000009947 */ /* 0x000fea0003800000 */
[----:B------:R-:W-:Y:S01]  /*a1d0*/  IMAD.U32 R87, R115, 0x10000, RZ ;  /* 0x0001000073577824 */ /* 0x000fe200078e00ff */
[----:B------:R-:W-:Y:S02]  /*a1e0*/  LOP3.LUT R154, R124, 0xff, RZ, 0xc0, !PT ;  /* 0x000000ff7c9a7812 */ /* 0x000fe400078ec0ff */
[----:B------:R-:W-:Y:S02]  /*a1f0*/  LOP3.LUT R156, R123, 0xff, RZ, 0xc0, !PT ;  /* 0x000000ff7b9c7812 */ /* 0x000fe400078ec0ff */
[----:B------:R-:W-:Y:S01]  /*a200*/  LOP3.LUT R136, R87, 0xff0000, RZ, 0xc0, !PT ;  /* 0x00ff000057887812 */ /* 0x000fe200078ec0ff */
[----:B------:R-:W-:Y:S01]  /*a210*/  IMAD.WIDE.U32 R154, R154, 0x1000000, RZ ;  /* 0x010000009a9a7825 */ /* 0x000fe200078e00ff */
[----:B------:R-:W-:-:S02]  /*a220*/  LOP3.LUT R87, R120, 0xffff, RZ, 0xc0, !PT ;  /* 0x0000ffff78577812 */ /* 0x000fc400078ec0ff */
[----:B------:R-:W-:Y:S01]  /*a230*/  LOP3.LUT R158, R122, 0xff, RZ, 0xc0, !PT ;  /* 0x000000ff7a9e7812 */ /* 0x000fe200078ec0ff */
[----:B------:R-:W-:Y:S01]  /*a240*/  IMAD.WIDE.U32 R156, R156, 0x10000, RZ ;  /* 0x000100009c9c7825 */ /* 0x000fe200078e00ff */
[----:B------:R-:W-:Y:S02]  /*a250*/  PRMT R87, R136, 0x4210, R87 ;  /* 0x0000421088577816 */ /* 0x000fe40000000057 */
[----:B------:R-:W-:Y:S01]  /*a260*/  PRMT R136, R126, 0x7104, RZ ;  /* 0x000071047e887816 */ /* 0x000fe200000000ff */
[----:B------:R-:W-:-:S03]  /*a270*/  IMAD.WIDE.U32 R158, R158, 0x100, RZ ;  /* 0x000001009e9e7825 */ /* 0x000fc600078e00ff */
[----:B------:R-:W-:Y:S02]  /*a280*/  LOP3.LUT R136, R87, 0xff00, R136, 0xf8, !PT ;  /* 0x0000ff0057887812 */ /* 0x000fe400078ef888 */
[----:B------:R-:W-:Y:S02]  /*a290*/  LOP3.LUT R154, R158, R154, R156, 0xfe, !PT ;  /* 0x0000009a9e9a7212 */ /* 0x000fe400078efe9c */
[----:B------:R-:W-:Y:S01]  /*a2a0*/  LOP3.LUT R87, R136, 0xff, R125, 0xf8, !PT ;  /* 0x000000ff88577812 */ /* 0x000fe200078ef87d */
[----:B------:R-:W-:Y:S01]  /*a2b0*/  IMAD.MOV.U32 R136, RZ, RZ, 0x8 ;  /* 0x00000008ff887424 */ /* 0x000fe200078e00ff */
[----:B------:R-:W-:Y:S02]  /*a2c0*/  LOP3.LUT R158, R154, 0xff, R127, 0xf8, !PT ;  /* 0x000000ff9a9e7812 */ /* 0x000fe400078ef87f */
[----:B------:R-:W-:Y:S01]  /*a2d0*/  LOP3.LUT R87, R157, R87, R155, 0xfe, !PT ;  /* 0x000000579d577212 */ /* 0x000fe200078efe9b */
[----:B------:R-:W-:-:S03]  /*a2e0*/  IMAD.WIDE.U32 R154, R135, R136, c[0x0][0x190] ;  /* 0x00006400879a7625 */ /* 0x000fc600078e0088 */
[----:B------:R-:W-:-:S05]  /*a2f0*/  LOP3.LUT R159, R87, R159, RZ, 0xfc, !PT ;  /* 0x0000009f579f7212 */ /* 0x000fca00078efcff */
[----:B------:R0:W-:Y:S02]  /*a300*/  STG.E.64 [R154.64], R158 ;  /* 0x0000009e9a007986 */ /* 0x0001e4000c101b04 */
.L_x_7034:
[----:B------:R-:W-:Y:S05]  /*a310*/  BSYNC B0 ;  /* 0x0000000000007941 */ /* 0x000fea0003800000 */
.L_x_7033:
[----:B------:R-:W-:Y:S01]  /*a320*/  @!P2 IADD3 R86, R86, 0x8, RZ ;  /* 0x000000085656a810 */ /* 0x000fe20007ffe0ff */
[----:B------:R-:W-:Y:S01]  /*a330*/  FADD.FTZ R156, R84, R153 ;  /* 0x00000099549c7221 */ /* 0x000fe20000010000 */
[----:B------:R-:W-:Y:S05]  /*a340*/  BRA.DIV ~URZ, `(.L_x_7035) ;  /* 0x000010527f007947 */ /* 0x000fea000b800000 */
[----:B------:R1:W2:Y:S02]  /*a350*/  SHFL.BFLY PT, R84, R156, 0x1, 0x1f ;  /* 0x0c201f009c547f89 */ /* 0x0002a400000e0000 */
.L_x_7041:
[----:B-12---:R-:W-:Y:S01]  /*a360*/  FADD.FTZ R156, R156, R84 ;  /* 0x000000549c9c7221 */ /* 0x006fe20000010000 */
        /* <DEDUP_REMOVED lines=11> */
[----:B0-----:R-:W-:Y:S02]  /*a420*/  FADD.FTZ R155, -R84, R93 ;  /* 0x0000005d549b7221 */ /* 0x001fe40000010100 */
[----:B------:R-:W-:Y:S02]  /*a430*/  FFMA.FTZ R136, R136, R136, RZ ;  /* 0x0000008888887223 */ /* 0x000fe400000100ff */
[----:B------:R-:W-:Y:S02]  /*a440*/  FADD.FTZ R87, -R84, R94 ;  /* 0x0000005e54577221 */ /* 0x000fe40000010100 */
        /* <DEDUP_REMOVED lines=53> */
.L_x_7042:
        /* <DEDUP_REMOVED lines=12> */
[----:B------:R-:W-:Y:S01]  /*a860*/  ISETP.NE.AND P1, PT, RZ, UR6, PT ;  /* 0x00000006ff007c0c */ /* 0x000fe2000bf25270 */
[----:B------:R-:W-:Y:S01]  /*a870*/  IMAD.MOV.U32 R86, RZ, RZ, RZ ;  /* 0x000000ffff567224 */ /* 0x000fe200078e00ff */
[----:B------:R-:W-:Y:S01]  /*a880*/  @!P0 MOV R86, 0x300 ;  /* 0x0000030000568802 */ /* 0x000fe20000000f00 */
[----:B------:R-:W-:Y:S03]  /*a890*/  BSSY B0, `(.L_x_7037) ;  /* 0x00000a9000007945 */ /* 0x000fe60003800000 */
[----:B------:R-:W-:Y:S01]  /*a8a0*/  I2F R157, R86 ;  /* 0x00000056009d7306 */ /* 0x000fe20000201400 */
[----:B------:R-:W1:Y:S04]  /*a8b0*/  SHFL.DOWN PT, R87, R86, 0x4, 0x1f ;  /* 0x08801f0056577f89 */ /* 0x000e6800000e0000 */
[----:B------:R2:W-:Y:S01]  /*a8c0*/  @!P0 LDS.64 R84, [R91.X8] ;  /* 0x000000005b548984 */ /* 0x0005e20000008a00 */
[----:B-1----:R-:W-:-:S02]  /*a8d0*/  IMAD.IADD R154, R87, 0x1, R86 ;  /* 0x00000001579a7824 */ /* 0x002fc400078e0256 */
[----:B------:R-:W-:Y:S03]  /*a8e0*/  I2F R87, R87 ;  /* 0x0000005700577306 */ /* 0x000fe60000201400 */
[----:B------:R-:W1:Y:S05]  /*a8f0*/  SHFL.DOWN PT, R159, R154, 0x2, 0x1f ;  /* 0x08401f009a9f7f89 */ /* 0x000e6a00000e0000 */
[----:B------:R-:W2:Y:S08]  /*a900*/  I2F R155, R154 ;  /* 0x0000009a009b7306 */ /* 0x000eb00000201400 */
[----:B--2---:R-:W2:Y:S01]  /*a910*/  MUFU.RCP R91, R155 ;  /* 0x0000009b005b7308 */ /* 0x004ea20000001000 */
[----:B-1----:R-:W-:Y:S01]  /*a920*/  IMAD.IADD R154, R154, 0x1, R159 ;  /* 0x000000019a9a7824 */ /* 0x002fe200078e029f */
[----:B------:R-:W1:Y:S04]  /*a930*/  SHFL.DOWN PT, R135, R84, 0x4, 0x1f ;  /* 0x08801f0054877f89 */ /* 0x000e6800000e0000 */
[----:B------:R-:W3:Y:S02]  /*a940*/  SHFL.DOWN PT, R136, R85, 0x4, 0x1f ;  /* 0x08801f0055887f89 */ /* 0x000ee400000e0000 */
[----:B------:R-:W4:Y:S08]  /*a950*/  I2F R86, R154 ;  /* 0x0000009a00567306 */ /* 0x000f300000201400 */
[----:B------:R-:W0:Y:S02]  /*a960*/  I2F R159, R159 ;  /* 0x0000009f009f7306 */ /* 0x000e240000201400 */
[----:B01----:R-:W-:-:S02]  /*a970*/  FADD.FTZ R156, -R135, R84 ;  /* 0x00000054879c7221 */ /* 0x003fc40000010100 */
[----:B------:R-:W-:Y:S02]  /*a980*/  FMUL.FTZ R135, R135, R87 ;  /* 0x0000005787877220 */ /* 0x000fe40000410000 */
[----:B------:R-:W-:Y:S02]  /*a990*/  FMUL.FTZ R156, R156, R156 ;  /* 0x0000009c9c9c7220 */ /* 0x000fe40000410000 */
[----:B------:R-:W-:Y:S02]  /*a9a0*/  FFMA.FTZ R84, R157, R84, R135 ;  /* 0x000000549d547223 */ /* 0x000fe40000010087 */
[----:B---3--:R-:W-:Y:S02]  /*a9b0*/  FADD.FTZ R136, R136, R85 ;  /* 0x0000005588887221 */ /* 0x008fe40000010000 */
[----:B--2---:R-:W-:Y:S02]  /*a9c0*/  FMUL.FTZ R84, R91, R84 ;  /* 0x000000545b547220 */ /* 0x004fe40000410000 */
[----:B------:R-:W-:-:S02]  /*a9d0*/  FMUL.FTZ R156, R156, R157 ;  /* 0x0000009d9c9c7220 */ /* 0x000fc40000410000 */
[----:B------:R-:W0:Y:S02]  /*a9e0*/  SHFL.DOWN PT, R157, R154, 0x1, 0x1f ;  /* 0x08201f009a9d7f89 */ /* 0x000e2400000e0000 */
[----:B------:R-:W-:Y:S02]  /*a9f0*/  FMUL.FTZ R156, R156, R87 ;  /* 0x000000579c9c7220 */ /* 0x000fe40000410000 */
[----:B------:R-:W1:Y:S02]  /*aa00*/  SHFL.DOWN PT, R85, R84, 0x2, 0x1f ;  /* 0x08401f0054557f89 */ /* 0x000e6400000e0000 */
[----:B------:R-:W-:Y:S02]  /*aa10*/  FFMA.FTZ R136, R91, R156, R136 ;  /* 0x0000009c5b887223 */ /* 0x000fe40000010088 */
[----:B----4-:R-:W2:Y:S03]  /*aa20*/  MUFU.RCP R91, R86 ;  /* 0x00000056005b7308 */ /* 0x010ea60000001000 */
[----:B------:R-:W3:Y:S01]  /*aa30*/  SHFL.DOWN PT, R87, R136, 0x2, 0x1f ;  /* 0x08401f0088577f89 */ /* 0x000ee200000e0000 */
[----:B0-----:R-:W-:-:S04]  /*aa40*/  IADD3 R154, R154, R157, RZ ;  /* 0x0000009d9a9a7210 */ /* 0x001fc80007ffe0ff */
[----:B------:R-:W-:Y:S01]  /*aa50*/  I2F R157, R157 ;  /* 0x0000009d009d7306 */ /* 0x000fe20000201400 */
[----:B-1----:R-:W-:Y:S02]  /*aa60*/  FADD.FTZ R135, R84, -R85 ;  /* 0x8000005554877221 */ /* 0x002fe40000010000 */
[----:B------:R-:W-:Y:S02]  /*aa70*/  FMUL.FTZ R85, R85, R159 ;  /* 0x0000009f55557220 */ /* 0x000fe40000410000 */
[----:B------:R-:W-:Y:S02]  /*aa80*/  FMUL.FTZ R156, R135, R135 ;  /* 0x00000087879c7220 */ /* 0x000fe40000410000 */
[----:B------:R-:W-:Y:S01]  /*aa90*/  FFMA.FTZ R158, R155, R84, R85 ;  /* 0x000000549b9e7223 */ /* 0x000fe20000010055 */
[----:B------:R-:W0:Y:S01]  /*aaa0*/  I2F R154, R154 ;  /* 0x0000009a009a7306 */ /* 0x000e220000201400 */
[----:B---3--:R-:W-:Y:S02]  /*aab0*/  FADD.FTZ R84, R136, R87 ;  /* 0x0000005788547221 */ /* 0x008fe40000010000 */
[----:B--2---:R-:W-:-:S02]  /*aac0*/  FMUL.FTZ R85, R91, R158 ;  /* 0x0000009e5b557220 */ /* 0x004fc40000410000 */
[----:B------:R-:W-:-:S03]  /*aad0*/  FMUL.FTZ R156, R155, R156 ;  /* 0x0000009c9b9c7220 */ /* 0x000fc60000410000 */
[----:B------:R-:W1:Y:S01]  /*aae0*/  SHFL.DOWN PT, R136, R85, 0x1, 0x1f ;  /* 0x08201f0055887f89 */ /* 0x000e6200000e0000 */
[----:B------:R-:W-:-:S04]  /*aaf0*/  FMUL.FTZ R156, R156, R159 ;  /* 0x0000009f9c9c7220 */ /* 0x000fc80000410000 */
[----:B------:R-:W-:Y:S02]  /*ab00*/  FFMA.FTZ R84, R91, R156, R84 ;  /* 0x0000009c5b547223 */ /* 0x000fe40000010054 */
[----:B0-----:R-:W0:Y:S03]  /*ab10*/  MUFU.RCP R91, R154 ;  /* 0x0000009a005b7308 */ /* 0x001e260000001000 */
[----:B------:R-:W2:Y:S01]  /*ab20*/  SHFL.DOWN PT, R87, R84, 0x1, 0x1f ;  /* 0x08201f0054577f89 */ /* 0x000ea200000e0000 */
[----:B-1----:R-:W-:Y:S02]  /*ab30*/  FADD.FTZ R135, R85, -R136 ;  /* 0x8000008855877221 */ /* 0x002fe40000010000 */
[----:B------:R-:W-:Y:S02]  /*ab40*/  FMUL.FTZ R136, R136, R157 ;  /* 0x0000009d88887220 */ /* 0x000fe40000410000 */
[----:B------:R-:W-:-:S02]  /*ab50*/  FMUL.FTZ R135, R135, R135 ;  /* 0x0000008787877220 */ /* 0x000fc40000410000 */
[C---:B------:R-:W-:Y:S02]  /*ab60*/  FFMA.FTZ R136, R86.reuse, R85, R136 ;  /* 0x0000005556887223 */ /* 0x040fe40000010088 */
[----:B------:R-:W-:Y:S02]  /*ab70*/  FMUL.FTZ R135, R86, R135 ;  /* 0x0000008756877220 */ /* 0x000fe40000410000 */
[----:B--2---:R-:W-:Y:S01]  /*ab80*/  FADD.FTZ R86, R84, R87 ;  /* 0x0000005754567221 */ /* 0x004fe20000010000 */
[----:B------:R-:W-:Y:S01]  /*ab90*/  SHF.R.U32.HI R84, RZ, 0x5, R160 ;  /* 0x00000005ff547819 */ /* 0x000fe200000116a0 */
[----:B------:R-:W-:Y:S02]  /*aba0*/  FMUL.FTZ R135, R135, R157 ;  /* 0x0000009d87877220 */ /* 0x000fe40000410000 */
[C---:B0-----:R-:W-:Y:S01]  /*abb0*/  FMUL.FTZ R136, R91.reuse, R136 ;  /* 0x000000885b887220 */ /* 0x041fe20000410000 */
[----:B------:R-:W-:Y:S01]  /*abc0*/  LOP3.LUT R85, R84, 0x7, RZ, 0xc0, !PT ;  /* 0x0000000754557812 */ /* 0x000fe200078ec0ff */
[----:B------:R-:W-:-:S02]  /*abd0*/  FFMA.FTZ R86, R91, R135, R86 ;  /* 0x000000875b567223 */ /* 0x000fc40000010056 */
[----:B------:R-:W-:Y:S01]  /*abe0*/  IMAD.MOV.U32 R87, RZ, RZ, c[0x0][0x1e0] ;  /* 0x00007800ff577624 */ /* 0x000fe200078e00ff */
[----:B------:R-:W0:Y:S01]  /*abf0*/  SHFL.IDX PT, R135, R136, RZ, 0x1f ;  /* 0x00001fff88877589 */ /* 0x000e2200000e0000 */
[----:B------:R-:W-:-:S03]  /*ac00*/  LOP3.LUT P0, RZ, R85, 0x1f, R160, 0xf8, !PT ;  /* 0x0000001f55ff7812 */ /* 0x000fc6000780f8a0 */
[----:B------:R-:W1:Y:S01]  /*ac10*/  SHFL.IDX PT, R86, R86, RZ, 0x1f ;  /* 0x00001fff56567589 */ /* 0x000e6200000e0000 */
[----:B0-----:R-:W-:-:S05]  /*ac20*/  FMUL.FTZ R84, R135, R135 ;  /* 0x0000008787547220 */ /* 0x001fca0000410000 */
[----:B------:R-:W-:Y:S01]  /*ac30*/  FSEL R85, R84, RZ, P1 ;  /* 0x000000ff54557208 */ /* 0x000fe20000800000 */
[----:B-1----:R-:W-:-:S03]  /*ac40*/  FFMA.FTZ R84, R86, R87, c[0x0][0x228] ;  /* 0x00008a0056547623 */ /* 0x002fc60000010057 */
[----:B------:R-:W-:Y:S01]  /*ac50*/  @!P0 LEA R86, P3, R96, c[0x0][0x1a8], 0x2 ;  /* 0x00006a0060568a11 */ /* 0x000fe200078610ff */
[----:B------:R-:W-:Y:S01]  /*ac60*/  FADD.FTZ R91, R84, R85 ;  /* 0x00000055545b7221 */ /* 0x000fe20000010000 */
[C---:B------:R-:W-:Y:S02]  /*ac70*/  @!P0 LEA R84, P2, R96.reuse, c[0x0][0x1a0], 0x2 ;  /* 0x0000680060548a11 */ /* 0x040fe400078410ff */
[C-C-:B------:R-:W-:Y:S01]  /*ac80*/  @!P0 LEA.HI.X R87, R96.reuse, c[0x0][0x1ac], R89.reuse, 0x2, P3 ;  /* 0x00006b0060578a11 */ /* 0x140fe200018f1459 */
[----:B------:R-:W0:Y:S01]  /*ac90*/  MUFU.RSQ R154, R91 ;  /* 0x0000005b009a7308 */ /* 0x000e220000001400 */
[----:B------:R-:W-:-:S05]  /*aca0*/  @!P0 LEA.HI.X R85, R96, c[0x0][0x1a4], R89, 0x2, P2 ;  /* 0x0000690060558a11 */ /* 0x000fca00010f1459 */
[----:B------:R1:W-:Y:S04]  /*acb0*/  @!P0 STG.E [R84.64], R135 ;  /* 0x0000008754008986 */ /* 0x0003e8000c101904 */
[----:B0-----:R1:W-:Y:S01]  /*acc0*/  @!P0 STG.E [R86.64], R154 ;  /* 0x0000009a56008986 */ /* 0x0013e2000c101904 */
[----:B------:R-:W-:-:S13]  /*acd0*/  ISETP.GE.AND P0, PT, R88, 0x1, PT ;  /* 0x000000015800780c */ /* 0x000fda0003f06270 */
[----:B------:R-:W-:Y:S05]  /*ace0*/  @!P0 BRA `(.L_x_7038) ;  /* 0x0000063000008947 */ /* 0x000fea0003800000 */
[----:B-1----:R-:W-:Y:S02]  /*acf0*/  FSEL R84, R135, RZ, !P1 ;  /* 0x000000ff87547208 */ /* 0x002fe40004800000 */
[----:B------:R-:W-:-:S03]  /*ad00*/  IADD3 R88, R88, -0x1, RZ ;  /* 0xffffffff58587810 */ /* 0x000fc60007ffe0ff */
[C---:B------:R-:W-:Y:S02]  /*ad10*/  FADD.FTZ R141, -R84.reuse, R141 ;  /* 0x0000008d548d7221 */ /* 0x040fe40000010100 */
[----:B------:R-:W-:Y:S02]  /*ad20*/  FADD.FTZ R85, -R84, R90 ;  /* 0x0000005a54557221 */ /* 0x000fe40000010100 */
[----:B------:R-:W-:Y:S02]  /*ad30*/  IMAD R88, R88, c[0x0][0x168], RZ ;  /* 0x00005a0058587a24 */ /* 0x000fe400078e02ff */
        /* <DEDUP_REMOVED lines=9> */
[----:B------:R-:W-:Y:S02]  /*add0*/  FMUL.FTZ R90, R154, R141 ;  /* 0x0000008d9a5a7220 */ /* 0x000fe40000410000 */
        /* <DEDUP_REMOVED lines=13> */
[C---:B------:R-:W-:Y:S01]  /*aeb0*/  FMUL.FTZ R141, R154.reuse, R85 ;  /* 0x000000559a8d7220 */ /* 0x040fe20000410000 */
[----:B------:R-:W-:Y:S01]  /*aec0*/  SHF.R.S32.HI R85, RZ, 0x1f, R88 ;  /* 0x0000001fff557819 */ /* 0x000fe20000011458 */
[C---:B------:R-:W-:Y:S02]  /*aed0*/  FMUL.FTZ R87, R154.reuse, R92 ;  /* 0x0000005c9a577220 */ /* 0x040fe40000410000 */
[C---:B------:R-:W-:Y:S01]  /*aee0*/  FMUL.FTZ R84, R154.reuse, R93 ;  /* 0x0000005d9a547220 */ /* 0x040fe20000410000 */
[----:B------:R-:W-:Y:S01]  /*aef0*/  LEA.HI R85, R85, R88, RZ, 0x3 ;  /* 0x0000005855557211 */ /* 0x000fe200078f18ff */
        /* <DEDUP_REMOVED lines=12> */
[----:B------:R-:W-:Y:S01]  /*afc0*/  LEA.HI.SX32 R132, R85, R0, 0x1d ;  /* 0x0000000055847211 */ /* 0x000fe200078feaff */
[----:B------:R-:W-:-:S02]  /*afd0*/  FFMA.FTZ R89, R50, R89, R74 ;  /* 0x0000005932597223 */ /* 0x000fc4000001004a */
[----:B------:R-:W-:Y:S01]  /*afe0*/  FFMA.FTZ R86, R51, R86, R75 ;  /* 0x0000005633567223 */ /* 0x000fe2000001004b */
[----:B------:R-:W-:Y:S01]  /*aff0*/  F2FP.BF16.PACK_AB R94, R91, R94 ;  /* 0x0000005e5b5e723e */ /* 0x000fe200000010ff */
[----:B------:R-:W-:Y:S02]  /*b000*/  FFMA.FTZ R88, R38, R93, R62 ;  /* 0x0000005d26587223 */ /* 0x000fe4000001003e */
[----:B------:R-:W-:Y:S01]  /*b010*/  FFMA.FTZ R129, R39, R92, R63 ;  /* 0x0000005c27817223 */ /* 0x000fe2000001003f */
[----:B------:R-:W-:Y:S01]  /*b020*/  F2FP.BF16.PACK_AB R92, R84, R87 ;  /* 0x00000057545c723e */ /* 0x000fe200000010ff */
[----:B------:R-:W-:Y:S01]  /*b030*/  FMUL.FTZ R131, R154, R131 ;  /* 0x000000839a837220 */ /* 0x000fe20000410000 */
[----:B------:R-:W-:Y:S01]  /*b040*/  F2FP.BF16.PACK_AB R93, R86, R89 ;  /* 0x00000059565d723e */ /* 0x000fe200000010ff */
[C---:B------:R-:W-:Y:S01]  /*b050*/  FMUL.FTZ R134, R154.reuse, R134 ;  /* 0x000000869a867220 */ /* 0x040fe20000410000 */
[----:B------:R-:W-:Y:S01]  /*b060*/  F2FP.BF16.PACK_AB R91, R129, R88 ;  /* 0x00000058815b723e */ /* 0x000fe200000010ff */
[----:B------:R-:W-:-:S02]  /*b070*/  FMUL.FTZ R135, R154, R142 ;  /* 0x0000008e9a877220 */ /* 0x000fc40000410000 */
[----:B------:R-:W-:Y:S02]  /*b080*/  FMUL.FTZ R136, R154, R143 ;  /* 0x0000008f9a887220 */ /* 0x000fe40000410000 */
[----:B------:R-:W-:Y:S02]  /*b090*/  FFMA.FTZ R95, R46, R131, R70 ;  /* 0x000000832e5f7223 */ /* 0x000fe40000010046 */
[----:B------:R-:W-:Y:S02]  /*b0a0*/  FFMA.FTZ R134, R47, R134, R71 ;  /* 0x000000862f867223 */ /* 0x000fe40000010047 */
[----:B------:R-:W-:Y:S02]  /*b0b0*/  FFMA.FTZ R84, R43, R90, R67 ;  /* 0x0000005a2b547223 */ /* 0x000fe40000010043 */
[----:B------:R-:W-:Y:S01]  /*b0c0*/  FMUL.FTZ R137, R154, R137 ;  /* 0x000000899a897220 */ /* 0x000fe20000410000 */
[----:B------:R-:W-:Y:S01]  /*b0d0*/  F2FP.BF16.PACK_AB R95, R134, R95 ;  /* 0x0000005f865f723e */ /* 0x000fe200000010ff */
[----:B------:R-:W-:Y:S01]  /*b0e0*/  FFMA.FTZ R89, R42, R133, R66 ;  /* 0x000000852a597223 */ /* 0x000fe20000010042 */
[----:B------:R-:W-:Y:S01]  /*b0f0*/  IADD3 R134, R132, 0x100, RZ ;  /* 0x0000010084867810 */ /* 0x000fe20007ffe0ff */
[----:B------:R-:W-:-:S02]  /*b100*/  FFMA.FTZ R90, R36, R135, R60 ;  /* 0x00000087245a7223 */ /* 0x000fc4000001003c */
[----:B------:R-:W-:Y:S01]  /*b110*/  FFMA.FTZ R129, R37, R136, R61 ;  /* 0x0000008825817223 */ /* 0x000fe2000001003d */
[----:B------:R-:W-:Y:S01]  /*b120*/  F2FP.BF16.PACK_AB R89, R84, R89 ;  /* 0x000000595459723e */ /* 0x000fe200000010ff */
[----:B------:R-:W-:Y:S01]  /*b130*/  FMUL.FTZ R138, R154, R138 ;  /* 0x0000008a9a8a7220 */ /* 0x000fe20000410000 */
[----:B------:R-:W-:Y:S01]  /*b140*/  IADD3 R136, R132, 0x200, RZ ;  /* 0x0000020084887810 */ /* 0x000fe20007ffe0ff */
        /* <DEDUP_REMOVED lines=9> */
[----:B------:R-:W-:Y:S02]  /*b1e0*/  IMAD.MOV.U32 R137, RZ, RZ, 0x10 ;  /* 0x00000010ff897424 */ /* 0x000fe400078e00ff */
[----:B------:R-:W-:Y:S01]  /*b1f0*/  FFMA.FTZ R86, R28, R145, R52 ;  /* 0x000000911c567223 */ /* 0x000fe20000010034 */
[----:B------:R-:W-:Y:S01]  /*b200*/  F2FP.BF16.PACK_AB R88, R87, R88 ;  /* 0x000000585758723e */ /* 0x000fe200000010ff */
[----:B------:R-:W-:-:S02]  /*b210*/  FFMA.FTZ R151, R30, R151, R54 ;  /* 0x000000971e977223 */ /* 0x000fc40000010036 */
[----:B------:R-:W-:Y:S02]  /*b220*/  FFMA.FTZ R146, R31, R146, R55 ;  /* 0x000000921f927223 */ /* 0x000fe40000010037 */
[----:B------:R-:W-:Y:S02]  /*b230*/  FFMA.FTZ R131, R29, R144, R53 ;  /* 0x000000901d837223 */ /* 0x000fe40000010035 */
[----:B------:R-:W-:Y:S01]  /*b240*/  FFMA.FTZ R84, R32, R141, R56 ;  /* 0x0000008d20547223 */ /* 0x000fe20000010038 */
[----:B------:R-:W-:Y:S01]  /*b250*/  F2FP.BF16.PACK_AB R87, R146, R151 ;  /* 0x000000979257723e */ /* 0x000fe200000010ff */
[----:B------:R-:W-:Y:S01]  /*b260*/  FFMA.FTZ R143, R34, R143, R58 ;  /* 0x0000008f228f7223 */ /* 0x000fe2000001003a */
[----:B------:R-:W-:Y:S01]  /*b270*/  F2FP.BF16.PACK_AB R86, R131, R86 ;  /* 0x000000568356723e */ /* 0x000fe200000010ff */
[----:B------:R-:W-:Y:S02]  /*b280*/  FFMA.FTZ R142, R35, R142, R59 ;  /* 0x0000008e238e7223 */ /* 0x000fe4000001003b */
[----:B------:R-:W-:-:S02]  /*b290*/  FFMA.FTZ R129, R33, R140, R57 ;  /* 0x0000008c21817223 */ /* 0x000fc40000010039 */
        /* <DEDUP_REMOVED lines=8> */
.L_x_7038:
[----:B-1----:R-:W-:Y:S05]  /*b320*/  BSYNC B0 ;  /* 0x0000000000007941 */ /* 0x002fea0003800000 */
.L_x_7037:
[----:B------:R-:W-:Y:S02]  /*b330*/  IADD3 R96, R96, c[0x0][0x160], RZ ;  /* 0x0000580060607a10 */ /* 0x000fe40007ffe0ff */
[----:B------:R-:W-:-:S02]  /*b340*/  LOP3.LUT P1, RZ, R118, 0xff, RZ, 0xc0, !PT ;  /* 0x000000ff76ff7812 */ /* 0x000fc4000782c0ff */
[----:B------:R-:W-:Y:S02]  /*b350*/  ISETP.GE.AND P0, PT, R96, c[0x0][0x164], PT ;  /* 0x0000590060007a0c */ /* 0x000fe40003f06270 */
[----:B------:R-:W-:-:S11]  /*b360*/  SEL R118, RZ, 0x1, P1 ;  /* 0x00000001ff767807 */ /* 0x000fd60000800000 */
[----:B0----5:R-:W-:Y:S01]  /*b370*/  @P0 CALL.REL.NOINC `(.L_x_7039) ;  /* 0x0000001000000944 */ /* 0x021fe20003c00000 */
[----:B------:R-:W-:Y:S05]  /*b380*/  BRA `(.L_x_7040) ;  /* 0xffff547000007947 */ /* 0x000fea000383ffff */
.L_x_7039:
[----:B------:R-:W-:Y:S05]  /*b390*/  EXIT ;  /* 0x000000000000794d */ /* 0x000fea0003800000 */
.L_x_7035:
[----:B------:R-:W-:Y:S01]  /*b3a0*/  HFMA2.MMA R135, -RZ, RZ, 0, 5.9604644775390625e-08 ;  /* 0x00000001ff877435 */ /* 0x000fe200000001ff */
[----:B------:R-:W-:Y:S01]  /*b3b0*/  IMAD.MOV.U32 R87, RZ, RZ, 0x1f ;  /* 0x0000001fff577424 */ /* 0x000fe200078e00ff */
[----:B0-----:R-:W-:Y:S01]  /*b3c0*/  MOV R154, 0xb3f0 ;  /* 0x0000b3f0009a7802 */ /* 0x001fe20000000f00 */
[----:B------:R-:W-:-:S03]  /*b3d0*/  IMAD.MOV.U32 R136, RZ, RZ, -0x1 ;  /* 0xffffffffff887424 */ /* 0x000fc600078e00ff */
[----:B-----5:R-:W-:Y:S05]  /*b3e0*/  CALL.REL.NOINC `($__internal_47_$__cuda_sm70_shflsync_bfly_p) ;  /* 0x0000069000007944 */ /* 0x020fea0003c00000 */
[----:B-1----:R-:W-:Y:S01]  /*b3f0*/  MOV R84, R135 ;  /* 0x0000008700547202 */ /* 0x002fe20000000f00 */
[----:B0-----:R-:W-:Y:S05]  /*b400*/  BRA `(.L_x_7041) ;  /* 0xffffef5000007947 */ /* 0x001fea000383ffff */
.L_x_7036:
[----:B------:R-:W-:Y:S01]  /*b410*/  IMAD.MOV.U32 R135, RZ, RZ, 0x2 ;  /* 0x00000002ff877424 */ /* 0x000fe200078e00ff */
[----:B------:R-:W-:Y:S01]  /*b420*/  MOV R136, 0xffffffff ;  /* 0xffffffff00887802 */ /* 0x000fe20000000f00 */
[----:B------:R-:W-:Y:S01]  /*b430*/  IMAD.MOV.U32 R87, RZ, RZ, 0x1f ;  /* 0x0000001fff577424 */ /* 0x000fe200078e00ff */
[----:B0-----:R-:W-:Y:S02]  /*b440*/  MOV R154, 0xb460 ;  /* 0x0000b460009a7802 */ /* 0x001fe40000000f00 */
[----:B-----5:R-:W-:Y:S05]  /*b450*/  CALL.REL.NOINC `($__internal_47_$__cuda_sm70_shflsync_bfly_p) ;  /* 0x0000062000007944 */ /* 0x020fea0003c00000 */
[----:B01----:R-:W-:Y:S01]  /*b460*/  FADD.FTZ R156, R156, R135 ;  /* 0x000000879c9c7221 */ /* 0x003fe20000010000 */
[----:B------:R-:W-:Y:S01]  /*b470*/  MOV R136, 0xffffffff ;  /* 0xffffffff00887802 */ /* 0x000fe20000000f00 */
[----:B------:R-:W-:Y:S01]  /*b480*/  IMAD.MOV.U32 R135, RZ, RZ, 0x4 ;  /* 0x00000004ff877424 */ /* 0x000fe200078e00ff */
[----:B------:R-:W-:Y:S01]  /*b490*/  MOV R154, 0xb4c0 ;  /* 0x0000b4c0009a7802 */ /* 0x000fe20000000f00 */
[----:B------:R-:W-:-:S02]  /*b4a0*/  IMAD.MOV.U32 R87, RZ, RZ, 0x1f ;  /* 0x0000001fff577424 */ /* 0x000fc400078e00ff */
[----:B------:R-:W-:Y:S05]  /*b4b0*/  CALL.REL.NOINC `($__internal_47_$__cuda_sm70_shflsync_bfly_p) ;  /* 0x000005c000007944 */ /* 0x000fea0003c00000 */
        /* <DEDUP_REMOVED lines=12> */
[----:B-1----:R-:W-:Y:S01]  /*b580*/  FADD.FTZ R84, R156, R135 ;  /* 0x000000879c547221 */ /* 0x002fe20000010000 */
[----:B------:R-:W-:Y:S01]  /*b590*/  MOV R154, 0xb8f0 ;  /* 0x0000b8f0009a7802 */ /* 0x000fe20000000f00 */
[----:B------:R-:W-:-:S02]  /*b5a0*/  IMAD.MOV.U32 R135, RZ, RZ, 0x1 ;  /* 0x00000001ff877424 */ /* 0x000fc400078e00ff */
[----:B------:R-:W-:-:S04]  /*b5b0*/  FMUL.FTZ R84, R84, 0.001302083372138440609 ;  /* 0x3aaaaaab54547820 */ /* 0x000fc80000410000 */
[C---:B0-----:R-:W-:Y:S02]  /*b5c0*/  FADD.FTZ R87, -R84.reuse, R92 ;  /* 0x0000005c54577221 */ /* 0x041fe40000010100 */
        /* <DEDUP_REMOVED lines=47> */
[----:B------:R-:W-:Y:S01]  /*b8c0*/  MOV R136, 0xffffffff ;  /* 0xffffffff00887802 */ /* 0x000fe20000000f00 */
[----:B------:R-:W-:Y:S02]  /*b8d0*/  IMAD.MOV.U32 R87, RZ, RZ, 0x1f ;  /* 0x0000001fff577424 */ /* 0x000fe400078e00ff */
[----:B------:R-:W-:Y:S05]  /*b8e0*/  CALL.REL.NOINC `($__internal_47_$__cuda_sm70_shflsync_bfly_p) ;  /* 0x0000019000007944 */ /* 0x000fea0003c00000 */
[----:B01----:R-:W-:Y:S01]  /*b8f0*/  FADD.FTZ R156, R156, R135 ;  /* 0x000000879c9c7221 */ /* 0x003fe20000010000 */
[----:B------:R-:W-:Y:S01]  /*b900*/  MOV R136, 0xffffffff ;  /* 0xffffffff00887802 */ /* 0x000fe20000000f00 */
[----:B------:R-:W-:Y:S01]  /*b910*/  IMAD.MOV.U32 R135, RZ, RZ, 0x2 ;  /* 0x00000002ff877424 */ /* 0x000fe200078e00ff */
[----:B------:R-:W-:Y:S01]  /*b920*/  MOV R154, 0xb950 ;  /* 0x0000b950009a7802 */ /* 0x000fe20000000f00 */
[----:B------:R-:W-:Y:S02]  /*b930*/  IMAD.MOV.U32 R87, RZ, RZ, 0x1f ;  /* 0x0000001fff577424 */ /* 0x000fe400078e00ff */
        /* <DEDUP_REMOVED lines=19> */
[----:B01----:R-:W-:Y:S05]  /*ba70*/  BRA `(.L_x_7042) ;  /* 0xffffed2000007947 */ /* 0x003fea000383ffff */
        .weak           $__internal_47_$__cuda_sm70_shflsync_bfly_p
        .type           $__internal_47_$__cuda_sm70_shflsync_bfly_p,@function
        .size           $__internal_47_$__cuda_sm70_shflsync_bfly_p,(.L_x_22135 - $__internal_47_$__cuda_sm70_shflsync_bfly_p)
$__internal_47_$__cuda_sm70_shflsync_bfly_p:
[----:B------:R-:W-:Y:S01]  /*ba80*/  IMAD.MOV.U32 R155, RZ, RZ, 0x0 ;  /* 0x00000000ff9b7424 */ /* 0x000fe200078e00ff */
[----:B------:R-:W-:Y:S04]  /*ba90*/  WARPSYNC R136 ;  /* 0x0000008800007348 */ /* 0x000fe80003800000 */
[----:B------:R0:W1:Y:S01]  /*baa0*/  SHFL.BFLY PT, R135, R156, R135, R87 ;  /* 0x0c0000879c877389 */ /* 0x00006200000e0057 */
[----:B------:R-:W-:Y:S05]  /*bab0*/  RET.REL.NODEC R154 `(_ZN10layer_norm13ln_fwd_kernelINS_13Kernel_traitsIf13__nv_bfloat16S2_S2_fjLj6144ELj1ELj1ELj8ELj16ENS_18Kernel_traits_baseILj6144EfS2_S2_S2_fjLj256EEEEELb1ELb1ELb1ELb1EEEvNS_9FwdParamsE) ;  /* 0xffff45409a007950 */ /* 0x000fea0003c3ffff */
.L_x_7043:
        /* <DEDUP_REMOVED lines=12> */
.L_x_22135:


//--------------------- .text._ZN10layer_norm13ln_fwd_kernelINS_13Kernel_traitsI13__nv_bfloat16S2_fS2_fjLj6144ELj1ELj1ELj8ELj16ENS_18Kernel_traits_baseILj6144ES2_S2_fS2_fjLj256EEEEELb0ELb0ELb0ELb0EEEvNS_9FwdParamsE --------------------------
	.section	.text._ZN10layer_norm13ln_fwd_kernelINS_13Kernel_traitsI13__nv_bfloat16S2_fS2_fjLj6144ELj1ELj1ELj8ELj16ENS_18Kernel_traits_baseILj6144ES2_S2_fS2_fjLj256EEEEELb0ELb0ELb0ELb0EEEvNS_9FwdParamsE,"ax",@progbits
	.sectioninfo	@"SHI_REGISTERS=107"
	.align	128
        .global         _ZN10layer_norm13ln_fwd_kernelINS_13Kernel_traitsI13__nv_bfloat16S2_fS2_fjLj6144ELj1ELj1ELj8ELj16ENS_18Kernel_traits_baseILj6144ES2_S2_fS2_fjLj256EEEEELb0ELb0ELb0ELb0EEEvNS_9FwdParamsE
        .type           _ZN10layer_norm13ln_fwd_kernelINS_13Kernel_traitsI13__nv_bfloat16S2_fS2_fjLj6144ELj1ELj1ELj8ELj16ENS_18Kernel_traits_baseILj6144ES2_S2_fS2_fjLj256EEEEELb0ELb0ELb0ELb0EEEvNS_9FwdParamsE,@function
        .size           _ZN10layer_norm13ln_fwd_kernelINS_13Kernel_traitsI13__nv_bfloat16S2_fS2_fjLj6144ELj1ELj1ELj8ELj16ENS_18Kernel_traits_baseILj6144ES2_S2_fS2_fjLj256EEEEELb0ELb0ELb0ELb0EEEvNS_9FwdParamsE,(.L_x_22136 - _ZN10layer_norm13ln_fwd_kernelINS_13Kernel_traitsI13__nv_bfloat16S2_fS2_fjLj6144ELj1ELj1ELj8ELj16ENS_18Kernel_traits_baseILj6144ES2_S2_fS2_fjLj256EEEEELb0ELb0ELb0ELb0EEEvNS_9FwdParamsE)
        .other          _ZN10layer_norm13ln_fwd_kernelINS_13Kernel_traitsI13__nv_bfloat16S2_fS2_fjLj6144ELj1ELj1ELj8ELj16ENS_18Kernel_traits_baseILj6144ES2_S2_fS2_fjLj256EEEEELb0ELb0ELb0ELb0EEEvNS_9FwdParamsE,@"STO_CUDA_ENTRY STV_DEFAULT"
_ZN10layer_norm13ln_fwd_kernelINS_13Kernel_traitsI13__nv_bfloat16S2_fS2_fjLj6144ELj1ELj1ELj8ELj16ENS_18Kernel_traits_baseILj6144ES2_S2_fS2_fjLj256EEEEELb0ELb0ELb0ELb0EEEvNS_9FwdParamsE:
.text._ZN10layer_norm13ln_fwd_kernelINS_13Kernel_traitsI13__nv_bfloat16S2_fS2_fjLj6144ELj1ELj1ELj8ELj16ENS_18Kernel_traits_baseILj6144ES2_S2_fS2_fjLj256EEEEELb0ELb0ELb0ELb0EEEvNS_9FwdParamsE:
        /* <DEDUP_REMOVED lines=25> */
.L_x_7045:
[----:B0-----:R-:W-:Y:S05]  /*0190*/  BSYNC B0 ;  /* 0x0000000000007941 */ /* 0x001fea0003800000 */
.L_x_7044:
        /* <DEDUP_REMOVED lines=13> */
.L_x_7047:
[----:B0-----:R-:W-:Y:S05]  /*0270*/  BSYNC B0 ;  /* 0x0000000000007941 */ /* 0x001fea0003800000 */
.L_x_7046:
        /* <DEDUP_REMOVED lines=12> */
.L_x_7049:
[----:B0-----:R-:W-:Y:S05]  /*0340*/  BSYNC B0 ;  /* 0x0000000000007941 */ /* 0x001fea0003800000 */
.L_x_7048:
[----:B------:R-:W0:Y:S02]  /*0350*/  S2UR UR6, SR_CTAID.X ;  /* 0x00000000000679c3 */ /* 0x000e240000002500 */
[----:B0-----:R-:W-:-:S04]  /*0360*/  LEA.HI R86, R0, UR6, RZ, 0x18 ;  /* 0x0000000600567c11 */ /* 0x001fc8000f8fc0ff */
[----:B------:R-:W-:-:S13]  /*0370*/  ISETP.GE.AND P0, PT, R86, c[0x0][0x164], PT ;  /* 0x0000590056007a0c */ /* 0x000fda0003f06270 */
[----:B------:R-:W-:Y:S05]  /*0380*/  @P0 EXIT ;  /* 0x000000000000094d */ /* 0x000fea0003800000 */
[----:B------:R-:W-:Y:S01]  /*0390*/  SHF.R.S32.HI R20, RZ, 0x3, R13 ;  /* 0x00000003ff147819 */ /* 0x000fe2000001140d */
[----:B------:R-:W-:Y:S01]  /*03a0*/  ULDC.U8 UR6, c[0x0][0x1f0] ;  /* 0x00007c0000067ab9 */ /* 0x000fe20000000000 */
[--C-:B-----5:R-:W-:Y:S02]  /*03b0*/  PRMT R14, RZ, 0x5410, R17.reuse ;  /* 0x00005410ff0e7816 */ /* 0x120fe40000000011 */
[----:B------:R-:W-:Y:S02]  /*03c0*/  PRMT R13, RZ, 0x7610, R17 ;  /* 0x00007610ff0d7816 */ /* 0x000fe40000000011 */
[----:B------:R-:W-:Y:S02]  /*03d0*/  LOP3.LUT R17, R0, 0xe0, RZ, 0xc0, !PT ;  /* 0x000000e000117812 */ /* 0x000fe400078ec0ff */
[----:B------:R-:W-:Y:S02]  /*03e0*/  LOP3.LUT R40, R20, 0xff, RZ, 0xc0, !PT ;  /* 0x000000ff14287812 */ /* 0x000fe400078ec0ff */
[----:B------:R-:W-:-:S02]  /*03f0*/  PRMT R3, RZ, 0x5410, R8 ;  /* 0x00005410ff037816 */ /* 0x000fc40000000008 */
[----:B------:R-:W-:Y:S02]  /*0400*/  IADD3 R21, R40, -R17, RZ ;  /* 0x8000001128157210 */ /* 0x000fe40007ffe0ff */
        /* <DEDUP_REMOVED lines=9> */
[----:B------:R-:W-:Y:S02]  /*04a0*/  SHF.R.U32.HI R23, RZ, 0x3, R20 ;  /* 0x00000003ff177819 */ /* 0x000fe40000011614 */
[----:B------:R-:W-:-:S02]  /*04b0*/  IMNMX R22, RZ, R21, !PT ;  /* 0x00000015ff167217 */ /* 0x000fc40007800200 */
[--C-:B------:R-:W-:Y:S02]  /*04c0*/  PRMT R16, RZ, 0x5410, R18.reuse ;  /* 0x00005410ff107816 */ /* 0x100fe40000000012 */
[----:B------:R-:W-:Y:S02]  /*04d0*/  PRMT R15, RZ, 0x7610, R18 ;  /* 0x00007610ff0f7816 */ /* 0x000fe40000000012 */
[--C-:B------:R-:W-:Y:S02]  /*04e0*/  PRMT R18, RZ, 0x5410, R19.reuse ;  /* 0x00005410ff127816 */ /* 0x100fe40000000013 */
[----:B------:R-:W-:Y:S02]  /*04f0*/  PRMT R17, RZ, 0x7610, R19 ;  /* 0x00007610ff117816 */ /* 0x000fe40000000013 */
[--C-:B------:R-:W-:Y:S02]  /*0500*/  PRMT R19, RZ, 0x5410, R36.reuse ;  /* 0x00005410ff137816 */ /* 0x100fe40000000024 */
[----:B------:R-:W-:-:S02]  /*0510*/  PRMT R20, RZ, 0x7610, R36 ;  /* 0x00007610ff147816 */ /* 0x000fc40000000024 */
[----:B------:R-:W-:Y:S02]  /*0520*/  LOP3.LUT R41, R23, 0x1fffffe0, RZ, 0xc0, !PT ;  /* 0x1fffffe017297812 */ /* 0x000fe400078ec0ff */
[----:B------:R-:W-:Y:S02]  /*0530*/  IMNMX R36, R22, 0x20, PT ;  /* 0x0000002016247817 */ /* 0x000fe40003800200 */
[--C-:B------:R-:W-:Y:S02]  /*0540*/  PRMT R64, RZ, 0x5410, R32.reuse ;  /* 0x00005410ff407816 */ /* 0x100fe40000000020 */
[----:B------:R-:W-:Y:S02]  /*0550*/  IADD3 R36, R36, R41, RZ ;  /* 0x0000002924247210 */ /* 0x000fe40007ffe0ff */
[----:B------:R-:W-:Y:S02]  /*0560*/  PRMT R63, RZ, 0x7610, R32 ;  /* 0x00007610ff3f7816 */ /* 0x000fe40000000020 */
[----:B------:R-:W-:-:S02]  /*0570*/  SHF.L.U32 R36, R36, 0x3, RZ ;  /* 0x0000000324247819 */ /* 0x000fc400000006ff */
[----:B------:R-:W-:Y:S02]  /*0580*/  SHF.L.U32 R32, R0, 0x5, RZ ;  /* 0x0000000500207819 */ /* 0x000fe400000006ff */
[--C-:B------:R-:W-:Y:S02]  /*0590*/  PRMT R66, RZ, 0x5410, R33.reuse ;  /* 0x00005410ff427816 */ /* 0x100fe40000000021 */
[----:B------:R-:W0:Y:S01]  /*05a0*/  I2F.U32 R36, R36 ;  /* 0x0000002400247306 */ /* 0x000e220000201000 */
[----:B------:R-:W-:Y:S02]  /*05b0*/  PRMT R65, RZ, 0x7610, R33 ;  /* 0x00007610ff417816 */ /* 0x000fe40000000021 */
[----:B------:R-:W-:Y:S02]  /*05c0*/  LOP3.LUT R33, R32, 0x3e0, RZ, 0xc0, !PT ;  /* 0x000003e020217812 */ /* 0x000fe400078ec0ff */
[----:B------:R-:W-:Y:S02]  /*05d0*/  PRMT R69, RZ, 0x5410, R24 ;  /* 0x00005410ff457816 */ /* 0x000fe40000000018 */
[----:B------:R-:W-:-:S02]  /*05e0*/  IADD3 R33, R40, -R33, RZ ;  /* 0x8000002128217210 */ /* 0x000fc40007ffe0ff */
[----:B------:R-:W-:Y:S02]  /*05f0*/  PRMT R73, RZ, 0x7610, R24 ;  /* 0x00007610ff497816 */ /* 0x000fe40000000018 */
[----:B------:R-:W-:Y:S02]  /*0600*/  IMNMX R33, RZ, R33, !PT ;  /* 0x00000021ff217217 */ /* 0x000fe40007800200 */
[--C-:B------:R-:W-:Y:S02]  /*0610*/  PRMT R21, RZ, 0x5410, R37.reuse ;  /* 0x00005410ff157816 */ /* 0x100fe40000000025 */
[----:B------:R-:W-:Y:S01]  /*0620*/  IMNMX R24, R33, 0x20, PT ;  /* 0x0000002021187817 */ /* 0x000fe20003800200 */
[----:B0-----:R0:W1:Y:S01]  /*0630*/  MUFU.RCP R77, R36 ;  /* 0x00000024004d7308 */ /* 0x0010620000001000 */
        /* <DEDUP_REMOVED lines=16> */
[----:B------:R-:W-:Y:S02]  /*0740*/  MOV R85, 0x1 ;  /* 0x0000000100557802 */ /* 0x000fe40000000f00 */
[--C-:B------:R-:W-:Y:S02]  /*0750*/  PRMT R80, RZ, 0x5410, R28.reuse ;  /* 0x00005410ff507816 */ /* 0x100fe4000000001c */
[----:B------:R-:W-:Y:S02]  /*0760*/  PRMT R88, RZ, 0x7610, R28 ;  /* 0x00007610ff587816 */ /* 0x000fe4000000001c */
[----:B------:R-:W-:-:S02]  /*0770*/  SHF.L.U32 R84, R24, 0x3, RZ ;  /* 0x0000000318547819 */ /* 0x000fc400000006ff */
[--C-:B------:R-:W-:Y:S02]  /*0780*/  PRMT R81, RZ, 0x5410, R29.reuse ;  /* 0x00005410ff517816 */ /* 0x100fe4000000001d */
[----:B------:R-:W-:Y:S02]  /*0790*/  PRMT R90, RZ, 0x7610, R29 ;  /* 0x00007610ff5a7816 */ /* 0x000fe4000000001d */
[--C-:B------:R-:W-:Y:S02]  /*07a0*/  PRMT R87, RZ, 0x5410, R30.reuse ;  /* 0x00005410ff577816 */ /* 0x100fe4000000001e */
[----:B------:R-:W-:Y:S02]  /*07b0*/  PRMT R89, RZ, 0x7610, R30 ;  /* 0x00007610ff597816 */ /* 0x000fe4000000001e */
[--C-:B------:R-:W-:Y:S02]  /*07c0*/  PRMT R91, RZ, 0x5410, R31.reuse ;  /* 0x00005410ff5b7816 */ /* 0x100fe4000000001f */
[----:B01----:R-:W-:-:S02]  /*07d0*/  PRMT R92, RZ, 0x7610, R31 ;  /* 0x00007610ff5c7816 */ /* 0x003fc4000000001f */
.L_x_7065:
[----:B------:R-:W-:-:S04]  /*07e0*/  ISETP.NE.U32.AND P0, PT, RZ, c[0x0][0x1c0], PT ;  /* 0x00007000ff007a0c */ /* 0x000fc80003f05070 */
        /* <DEDUP_REMOVED lines=8> */
[----:B------:R-:W-:Y:S01]  /*0870*/  LEA.HI R59, R59, R58, RZ, 0x3 ;  /* 0x0000003a3b3b7211 */ /* 0x000fe200078f18ff */
[----:B------:R-:W-:-:S03]  /*0880*/  HFMA2.MMA R58, -RZ, RZ, 1.875, 0 ;  /* 0x3f800000ff3a7435 */ /* 0x000fc600000001ff */
        /* <DEDUP_REMOVED lines=11> */
[----:B------:R2:W3:Y:S04]  /*0940*/  @P0 LDG.E.128 R24, [R36.64] ;  /* 0x0000000424180981 */ /* 0x0004e8000c1e1d00 */
[----:B------:R2:W4:Y:S01]  /*0950*/  @P0 LDG.E.128 R28, [R36.64+0x10] ;  /* 0x00001004241c0981 */ /* 0x000522000c1e1d00 */
[----:B------:R-:W-:Y:S02]  /*0960*/  ISETP.NE.U32.AND P0, PT, RZ, c[0x0][0x180], PT ;  /* 0x00006000ff007a0c */ /* 0x000fe40003f05070 */
[C---:B------:R-:W-:Y:S02]  /*0970*/  LEA R56, P4, R93.reuse, c[0x0][0x188], 0x5 ;  /* 0x000062005d387a11 */ /* 0x040fe400078828ff */
[----:B------:R-:W-:Y:S02]  /*0980*/  ISETP.NE.AND.EX P0, PT, RZ, c[0x0][0x184], PT, P0 ;  /* 0x00006100ff007a0c */ /* 0x000fe40003f05300 */
[----:B------:R-:W-:-:S02]  /*0990*/  LEA.HI.X R57, R93, c[0x0][0x18c], RZ, 0x5, P4 ;  /* 0x000063005d397a11 */ /* 0x000fc400020f2cff */
[--C-:B--2---:R-:W-:Y:S02]  /*09a0*/  PRMT R37, RZ, 0x5410, R32.reuse ;  /* 0x00005410ff257816 */ /* 0x104fe40000000020 */
[----:B------:R-:W-:Y:S02]  /*09b0*/  PRMT R39, RZ, 0x7610, R32 ;  /* 0x00007610ff277816 */ /* 0x000fe40000000020 */
[--C-:B------:R-:W-:Y:S01]  /*09c0*/  PRMT R59, RZ, 0x5410, R33.reuse ;  /* 0x00005410ff3b7816 */ /* 0x100fe20000000021 */
[-C--:B------:R-:W-:Y:S01]  /*09d0*/  FMUL.FTZ R32, R37, R58.reuse ;  /* 0x0000003a25207220 */ /* 0x080fe20000410000 */
[----:B------:R-:W-:Y:S01]  /*09e0*/  PRMT R83, RZ, 0x7610, R33 ;  /* 0x00007610ff537816 */ /* 0x000fe20000000021 */
[-C--:B------:R-:W-:Y:S01]  /*09f0*/  FMUL.FTZ R33, R39, R58.reuse ;  /* 0x0000003a27217220 */ /* 0x080fe20000410000 */
[--C-:B------:R-:W-:Y:S02]  /*0a00*/  PRMT R95, RZ, 0x5410, R34.reuse ;  /* 0x00005410ff5f7816 */ /* 0x100fe40000000022 */
[----:B------:R-:W-:Y:S01]  /*0a10*/  PRMT R97, RZ, 0x7610, R34 ;  /* 0x00007610ff617816 */ /* 0x000fe20000000022 */
[-C--:B------:R-:W-:Y:S01]  /*0a20*/  FMUL.FTZ R34, R59, R58.reuse ;  /* 0x0000003a3b227220 */ /* 0x080fe20000410000 */
[--C-:B------:R-:W-:Y:S01]  /*0a30*/  PRMT R99, RZ, 0x5410, R35.reuse ;  /* 0x00005410ff637816 */ /* 0x100fe20000000023 */
[-C--:B------:R-:W-:Y:S01]  /*0a40*/  FMUL.FTZ R36, R95, R58.reuse ;  /* 0x0000003a5f247220 */ /* 0x080fe20000410000 */
[----:B------:R-:W-:Y:S01]  /*0a50*/  PRMT R101, RZ, 0x7610, R35 ;  /* 0x00007610ff657816 */ /* 0x000fe20000000023 */
[-C--:B------:R-:W-:Y:S01]  /*0a60*/  FMUL.FTZ R35, R83, R58.reuse ;  /* 0x0000003a53237220 */ /* 0x080fe20000410000 */
[----:B------:R-:W-:Y:S01]  /*0a70*/  IADD3 R59, R93, 0x100, RZ ;  /* 0x000001005d3b7810 */ /* 0x000fe20007ffe0ff */
[----:B------:R-:W-:-:S02]  /*0a80*/  FMUL.FTZ R37, R97, R58 ;  /* 0x0000003a61257220 */ /* 0x000fc40000410000 */
[-C--:B------:R-:W-:Y:S02]  /*0a90*/  FMUL.FTZ R38, R99, R58.reuse ;  /* 0x0000003a63267220 */ /* 0x080fe40000410000 */
[----:B------:R-:W-:Y:S02]  /*0aa0*/  FMUL.FTZ R39, R101, R58 ;  /* 0x0000003a65277220 */ /* 0x000fe40000410000 */
[----:B---3--:R-:W-:Y:S02]  /*0ab0*/  @P0 FADD.FTZ R32, R24, R32 ;  /* 0x0000002018200221 */ /* 0x008fe40000010000 */
[----:B------:R-:W-:Y:S02]  /*0ac0*/  @P0 FADD.FTZ R33, R25, R33 ;  /* 0x0000002119210221 */ /* 0x000fe40000010000 */
[----:B------:R-:W-:Y:S02]  /*0ad0*/  @P0 FADD.FTZ R34, R26, R34 ;  /* 0x000000221a220221 */ /* 0x000fe40000010000 */
[----:B------:R-:W-:-:S02]  /*0ae0*/  @P0 FADD.FTZ R35, R27, R35 ;  /* 0x000000231b230221 */ /* 0x000fc40000010000 */
[----:B----4-:R-:W-:Y:S02]  /*0af0*/  @P0 FADD.FTZ R36, R28, R36 ;  /* 0x000000241c240221 */ /* 0x010fe40000010000 */
[----:B------:R-:W-:Y:S01]  /*0b00*/  @P0 FADD.FTZ R37, R29, R37 ;  /* 0x000000251d250221 */ /* 0x000fe20000010000 */
[----:B------:R0:W-:Y:S01]  /*0b10*/  STG.E.128 [R56.64], R32 ;  /* 0x0000002038007986 */ /* 0x0001e2000c101d04 */
[----:B------:R-:W-:Y:S02]  /*0b20*/  @P0 FADD.FTZ R38, R30, R38 ;  /* 0x000000261e260221 */ /* 0x000fe40000010000 */
[----:B------:R-:W-:-:S05]  /*0b30*/  @P0 FADD.FTZ R39, R31, R39 ;  /* 0x000000271f270221 */ /* 0x000fca0000010000 */
[----:B------:R0:W-:Y:S02]  /*0b40*/  STG.E.128 [R56.64+0x10], R36 ;  /* 0x0000102438007986 */ /* 0x0001e4000c101d04 */
.L_x_7051:
[----:B------:R-:W-:Y:S05]  /*0b50*/  BSYNC B0 ;  /* 0x0000000000007941 */ /* 0x000fea0003800000 */
.L_x_7050:
[----:B------:R-:W-:Y:S01]  /*0b60*/  BSSY B0, `(.L_x_7052) ;  /* 0x000002a000007945 */ /* 0x000fe20003800000 */
[----:B------:R-:W-:Y:S05]  /*0b70*/  @!P2 BRA `(.L_x_7053) ;  /* 0x000002800000a947 */ /* 0x000fea0003800000 */
[----:B------:R-:W-:Y:S01]  /*0b80*/  ISETP.NE.U32.AND P0, PT, RZ, c[0x0][0x180], PT ;  /* 0x00006000ff007a0c */ /* 0x000fe20003f05070 */
[----:B------:R-:W-:-:S03]  /*0b90*/  HFMA2.MMA R40, -RZ, RZ, 0, 9.5367431640625e-07 ;  /* 0x00000010ff287435 */ /* 0x000fc600000001ff */
[----:B------:R-:W-:-:S07]  /*0ba0*/  ISETP.NE.AND.EX P0, PT, RZ, c[0x0][0x184], PT, P0 ;  /* 0x00006100ff007a0c */ /* 0x000fce0003f05300 */
[----:B------:R-:W-:-:S06]  /*0bb0*/  IMAD.WIDE.U32 R40, R59, R40, c[0x0][0x170] ;  /* 0x00005c003b287625 */ /* 0x000fcc00078e0028 */
[----:B------:R-:W2:Y:S01]  /*0bc0*/  LDG.E.128 R40, [R40.64] ;  /* 0x0000000428287981 */ /* 0x000ea2000c1e1d00 */
[----:B------:R-:W-:-:S04]  /*0bd0*/  @P0 LEA R44, P4, R59, c[0x0][0x180], 0x5 ;  /* 0x000060003b2c0a11 */ /* 0x000fc800078828ff */
[----:B------:R-:W-:-:S05]  /*0be0*/  @P0 LEA.HI.X R45, R59, c[0x0][0x184], RZ, 0x5, P4 ;  /* 0x000061003b2d0a11 */ /* 0x000fca00020f2cff */
[----:B------:R2:W3:Y:S04]  /*0bf0*/  @P0 LDG.E.128 R24, [R44.64] ;  /* 0x000000042c180981 */ /* 0x0004e8000c1e1d00 */
[----:B------:R2:W4:Y:S01]  /*0c00*/  @P0 LDG.E.128 R28, [R44.64+0x10] ;  /* 0x000010042c1c0981 */ /* 0x000522000c1e1d00 */
[----:B------:R-:W-:Y:S02]  /*0c10*/  ISETP.NE.U32.AND P0, PT, RZ, c[0x0][0x180], PT ;  /* 0x00006000ff007a0c */ /* 0x000fe40003f05070 */
[C---:B0-----:R-:W-:Y:S02]  /*0c20*/  LEA R56, P4, R59.reuse, c[0x0][0x188], 0x5 ;  /* 0x000062003b387a11 */ /* 0x041fe400078828ff */
[----:B------:R-:W-:Y:S02]  /*0c30*/  ISETP.NE.AND.EX P0, PT, RZ, c[0x0][0x184], PT, P0 ;  /* 0x00006100ff007a0c */ /* 0x000fe40003f05300 */
[----:B------:R-:W-:-:S02]  /*0c40*/  LEA.HI.X R57, R59, c[0x0][0x18c], RZ, 0x5, P4 ;  /* 0x000063003b397a11 */ /* 0x000fc400020f2cff */
[----:B------:R-:W-:Y:S02]  /*0c50*/  IADD3 R59, R59, 0x100, RZ ;  /* 0x000001003b3b7810 */ /* 0x000fe40007ffe0ff */
[--C-:B--2---:R-:W-:Y:S02]  /*0c60*/  PRMT R45, RZ, 0x5410, R40.reuse ;  /* 0x00005410ff2d7816 */ /* 0x104fe40000000028 */
[----:B------:R-:W-:Y:S02]  /*0c70*/  PRMT R47, RZ, 0x7610, R40 ;  /* 0x00007610ff2f7816 */ /* 0x000fe40000000028 */
[--C-:B------:R-:W-:Y:S01]  /*0c80*/  PRMT R83, RZ, 0x5410, R41.reuse ;  /* 0x00005410ff537816 */ /* 0x100fe20000000029 */
[-C--:B------:R-:W-:Y:S01]  /*0c90*/  FMUL.FTZ R40, R45, R58.reuse ;  /* 0x0000003a2d287220 */ /* 0x080fe20000410000 */
[----:B------:R-:W-:Y:S01]  /*0ca0*/  PRMT R95, RZ, 0x7610, R41 ;  /* 0x00007610ff5f7816 */ /* 0x000fe20000000029 */
[----:B------:R-:W-:Y:S01]  /*0cb0*/  FMUL.FTZ R41, R47, R58 ;  /* 0x0000003a2f297220 */ /* 0x000fe20000410000 */
[----:B------:R-:W-:-:S02]  /*0cc0*/  PRMT R97, RZ, 0x5410, R42 ;  /* 0x00005410ff617816 */ /* 0x000fc4000000002a */
[----:B------:R-:W-:Y:S01]  /*0cd0*/  PRMT R99, RZ, 0x7610, R42 ;  /* 0x00007610ff637816 */ /* 0x000fe2000000002a */
[-C--:B------:R-:W-:Y:S01]  /*0ce0*/  FMUL.FTZ R42, R83, R58.reuse ;  /* 0x0000003a532a7220 */ /* 0x080fe20000410000 */
[--C-:B------:R-:W-:Y:S01]  /*0cf0*/  PRMT R101, RZ, 0x5410, R43.reuse ;  /* 0x00005410ff657816 */ /* 0x100fe2000000002b */
[-C--:B------:R-:W-:Y:S01]  /*0d00*/  FMUL.FTZ R44, R97, R58.reuse ;  /* 0x0000003a612c7220 */ /* 0x080fe20000410000 */
[----:B------:R-:W-:Y:S01]  /*0d10*/  PRMT R103, RZ, 0x7610, R43 ;  /* 0x00007610ff677816 */ /* 0x000fe2000000002b */
[-C--:B------:R-:W-:Y:S02]  /*0d20*/  FMUL.FTZ R43, R95, R58.reuse ;  /* 0x0000003a5f2b7220 */ /* 0x080fe40000410000 */
[-C--:B------:R-:W-:Y:S02]  /*0d30*/  FMUL.FTZ R45, R99, R58.reuse ;  /* 0x0000003a632d7220 */ /* 0x080fe40000410000 */
[-C--:B------:R-:W-:Y:S02]  /*0d40*/  FMUL.FTZ R46, R101, R58.reuse ;  /* 0x0000003a652e7220 */ /* 0x080fe40000410000 */
[----:B------:R-:W-:-:S02]  /*0d50*/  FMUL.FTZ R47, R103, R58 ;  /* 0x0000003a672f7220 */ /* 0x000fc40000410000 */
[----:B---3--:R-:W-:Y:S02]  /*0d60*/  @P0 FADD.FTZ R40, R24, R40 ;  /* 0x0000002818280221 */ /* 0x008fe40000010000 */
[----:B------:R-:W-:Y:S02]  /*0d70*/  @P0 FADD.FTZ R41, R25, R41 ;  /* 0x0000002919290221 */ /* 0x000fe40000010000 */
[----:B------:R-:W-:Y:S02]  /*0d80*/  @P0 FADD.FTZ R42, R26, R42 ;  /* 0x0000002a1a2a0221 */ /* 0x000fe40000010000 */
[----:B------:R-:W-:Y:S02]  /*0d90*/  @P0 FADD.FTZ R43, R27, R43 ;  /* 0x0000002b1b2b0221 */ /* 0x000fe40000010000 */
[----:B----4-:R-:W-:Y:S02]  /*0da0*/  @P0 FADD.FTZ R44, R28, R44 ;  /* 0x0000002c1c2c0221 */ /* 0x010fe40000010000 */
[----:B------:R-:W-:Y:S01]  /*0db0*/  @P0 FADD.FTZ R45, R29, R45 ;  /* 0x0000002d1d2d0221 */ /* 0x000fe20000010000 */
[----:B------:R0:W-:Y:S01]  /*0dc0*/  STG.E.128 [R56.64], R40 ;  /* 0x0000002838007986 */ /* 0x0001e2000c101d04 */
[----:B------:R-:W-:-:S02]  /*0dd0*/  @P0 FADD.FTZ R46, R30, R46 ;  /* 0x0000002e1e2e0221 */ /* 0x000fc40000010000 */
[----:B------:R-:W-:-:S05]  /*0de0*/  @P0 FADD.FTZ R47, R31, R47 ;  /* 0x0000002f1f2f0221 */ /* 0x000fca0000010000 */
[----:B------:R0:W-:Y:S02]  /*0df0*/  STG.E.128 [R56.64+0x10], R44 ;  /* 0x0000102c38007986 */ /* 0x0001e4000c101d04 */
.L_x_7053:
[----:B------:R-:W-:Y:S05]  /*0e00*/  BSYNC B0 ;  /* 0x0000000000007941 */ /* 0x000fea0003800000 */
.L_x_7052:
[----:B------:R-:W-:Y:S01]  /*0e10*/  BSSY B0, `(.L_x_7054) ;  /* 0x0000029000007945 */ /* 0x000fe20003800000 */
        /* <DEDUP_REMOVED lines=11> */
[----:B0-----:R-:W-:Y:S02]  /*0ed0*/  LEA R56, P4, R59, c[0x0][0x188], 0x5 ;  /* 0x000062003b387a11 */ /* 0x001fe400078828ff */
[----:B------:R-:W-:Y:S02]  /*0ee0*/  ISETP.NE.AND.EX P0, PT, RZ, c[0x0][0x184], PT, P0 ;  /* 0x00006100ff007a0c */ /* 0x000fe40003f05300 */
[----:B--2---:R-:W-:-:S02]  /*0ef0*/  PRMT R53, RZ, 0x5410, R48 ;  /* 0x00005410ff357816 */ /* 0x004fc40000000030 */
        /* <DEDUP_REMOVED lines=12> */
[----:B------:R-:W-:Y:S01]  /*0fc0*/  LEA.HI.X R57, R59, c[0x0][0x18c], RZ, 0x5, P4 ;  /* 0x000063003b397a11 */ /* 0x000fe200020f2cff */
        /* <DEDUP_REMOVED lines=13> */
.L_x_7055:
[----:B------:R-:W-:Y:S05]  /*10a0*/  BSYNC B0 ;  /* 0x0000000000007941 */ /* 0x000fea0003800000 */
.L_x_7054:
        /* <DEDUP_REMOVED lines=33> */
.L_x_7066:
        /* <DEDUP_REMOVED lines=69> */
.L_x_7067:
        /* <DEDUP_REMOVED lines=17> */
[----:B------:R-:W1:Y:S04]  /*1820*/  SHFL.DOWN PT, R83, R58, 0x4, 0x1f ;  /* 0x08801f003a537f89 */ /* 0x000e6800000e0000 */
[----:B------:R2:W3:Y:S01]  /*1830*/  @!P0 LDS.64 R56, [R82.X8] ;  /* 0x0000000052388984 */ /* 0x0004e20000008a00 */
[----:B------:R-:W-:Y:S02]  /*1840*/  LOP3.LUT P0, RZ, R59, 0x1f, R0, 0xf8, !PT ;  /* 0x0000001f3bff7812 */ /* 0x000fe4000780f800 */
[----:B-1----:R-:W-:Y:S01]  /*1850*/  IADD3 R96, R83, R58, RZ ;  /* 0x0000003a53607210 */ /* 0x002fe20007ffe0ff */
[----:B------:R-:W-:Y:S04]  /*1860*/  I2F R100, R83 ;  /* 0x0000005300647306 */ /* 0x000fe80000201400 */
[----:B------:R-:W1:Y:S04]  /*1870*/  SHFL.DOWN PT, R101, R96, 0x2, 0x1f ;  /* 0x08401f0060657f89 */ /* 0x000e6800000e0000 */
[----:B------:R-:W2:Y:S08]  /*1880*/  I2F R97, R96 ;  /* 0x0000006000617306 */ /* 0x000eb00000201400 */
[----:B--2---:R-:W2:Y:S01]  /*1890*/  MUFU.RCP R82, R97 ;  /* 0x0000006100527308 */ /* 0x004ea20000001000 */
[----:B0--3--:R-:W0:Y:S01]  /*18a0*/  SHFL.DOWN PT, R95, R56, 0x4, 0x1f ;  /* 0x08801f00385f7f89 */ /* 0x009e2200000e0000 */
[----:B-1----:R-:W-:-:S03]  /*18b0*/  IADD3 R102, R96, R101, RZ ;  /* 0x0000006560667210 */ /* 0x002fc60007ffe0ff */
[----:B------:R-:W1:Y:S03]  /*18c0*/  SHFL.DOWN PT, R94, R57, 0x4, 0x1f ;  /* 0x08801f00395e7f89 */ /* 0x000e6600000e0000 */
[----:B------:R-:W3:Y:S08]  /*18d0*/  I2F R96, R102 ;  /* 0x0000006600607306 */ /* 0x000ef00000201400 */
[----:B------:R-:W4:Y:S01]  /*18e0*/  I2F R101, R101 ;  /* 0x0000006500657306 */ /* 0x000f220000201400 */
[----:B0-----:R-:W-:-:S02]  /*18f0*/  FMUL.FTZ R99, R95, R100 ;  /* 0x000000645f637220 */ /* 0x001fc40000410000 */
[----:B------:R-:W-:Y:S02]  /*1900*/  FADD.FTZ R95, -R95, R56 ;  /* 0x000000385f5f7221 */ /* 0x000fe40000010100 */
[----:B------:R-:W-:Y:S02]  /*1910*/  FFMA.FTZ R99, R98, R56, R99 ;  /* 0x0000003862637223 */ /* 0x000fe40000010063 */
[----:B------:R-:W-:Y:S02]  /*1920*/  FMUL.FTZ R95, R95, R95 ;  /* 0x0000005f5f5f7220 */ /* 0x000fe40000410000 */
[----:B--2---:R-:W-:Y:S02]  /*1930*/  FMUL.FTZ R56, R82, R99 ;  /* 0x0000006352387220 */ /* 0x004fe40000410000 */
[----:B------:R-:W-:Y:S01]  /*1940*/  FMUL.FTZ R95, R95, R98 ;  /* 0x000000625f5f7220 */ /* 0x000fe20000410000 */
[----:B------:R-:W-:Y:S01]  /*1950*/  SHFL.DOWN PT, R99, R102, 0x1, 0x1f ;  /* 0x08201f0066637f89 */ /* 0x000fe200000e0000 */
[----:B-1----:R-:W-:-:S02]  /*1960*/  FADD.FTZ R57, R94, R57 ;  /* 0x000000395e397221 */ /* 0x002fc40000010000 */
[----:B------:R-:W-:Y:S01]  /*1970*/  FMUL.FTZ R95, R95, R100 ;  /* 0x000000645f5f7220 */ /* 0x000fe20000410000 */
[----:B------:R-:W4:Y:S03]  /*1980*/  SHFL.DOWN PT, R83, R56, 0x2, 0x1f ;  /* 0x08401f0038537f89 */ /* 0x000f2600000e0000 */
[----:B------:R-:W-:Y:S02]  /*1990*/  FFMA.FTZ R57, R82, R95, R57 ;  /* 0x0000005f52397223 */ /* 0x000fe40000010039 */
[----:B---3--:R-:W0:Y:S03]  /*19a0*/  MUFU.RCP R82, R96 ;  /* 0x0000006000527308 */ /* 0x008e260000001000 */
[----:B------:R-:W1:Y:S01]  /*19b0*/  SHFL.DOWN PT, R58, R57, 0x2, 0x1f ;  /* 0x08401f00393a7f89 */ /* 0x000e6200000e0000 */
[----:B----4-:R-:W-:-:S02]  /*19c0*/  FMUL.FTZ R94, R83, R101 ;  /* 0x00000065535e7220 */ /* 0x010fc40000410000 */
[----:B------:R-:W-:Y:S02]  /*19d0*/  FADD.FTZ R83, R56, -R83 ;  /* 0x8000005338537221 */ /* 0x000fe40000010000 */
[----:B------:R-:W-:Y:S01]  /*19e0*/  FFMA.FTZ R95, R97, R56, R94 ;  /* 0x00000038615f7223 */ /* 0x000fe2000001005e */
[----:B------:R-:W-:Y:S01]  /*19f0*/  IADD3 R94, R102, R99, RZ ;  /* 0x00000063665e7210 */ /* 0x000fe20007ffe0ff */
[----:B------:R-:W-:Y:S01]  /*1a00*/  FMUL.FTZ R56, R83, R83 ;  /* 0x0000005353387220 */ /* 0x000fe20000410000 */
[----:B------:R-:W-:Y:S01]  /*1a10*/  I2F R99, R99 ;  /* 0x0000006300637306 */ /* 0x000fe20000201400 */
[----:B0-----:R-:W-:Y:S02]  /*1a20*/  FMUL.FTZ R95, R82, R95 ;  /* 0x0000005f525f7220 */ /* 0x001fe40000410000 */
[----:B------:R-:W-:Y:S02]  /*1a30*/  FMUL.FTZ R56, R97, R56 ;  /* 0x0000003861387220 */ /* 0x000fe40000410000 */
[----:B-1----:R-:W-:-:S02]  /*1a40*/  FADD.FTZ R83, R57, R58 ;  /* 0x0000003a39537221 */ /* 0x002fc40000010000 */
        /* <DEDUP_REMOVED lines=9> */
[C---:B------:R-:W-:Y:S01]  /*1ae0*/  FFMA.FTZ R97, R96.reuse, R95, R58 ;  /* 0x0000005f60617223 */ /* 0x040fe2000001003a */
[----:B------:R-:W-:Y:S01]  /*1af0*/  MOV R58, c[0x0][0x1e0] ;  /* 0x00007800003a7a02 */ /* 0x000fe20000000f00 */
[----:B------:R-:W-:-:S02]  /*1b00*/  FMUL.FTZ R83, R96, R83 ;  /* 0x0000005360537220 */ /* 0x000fc40000410000 */
[----:B-1----:R-:W-:Y:S02]  /*1b10*/  FMUL.FTZ R97, R82, R97 ;  /* 0x0000006152617220 */ /* 0x002fe40000410000 */
[----:B--2---:R-:W-:Y:S02]  /*1b20*/  FADD.FTZ R57, R56, R57 ;  /* 0x0000003938397221 */ /* 0x004fe40000010000 */
[----:B------:R-:W-:Y:S02]  /*1b30*/  FMUL.FTZ R83, R83, R99 ;  /* 0x0000006353537220 */ /* 0x000fe40000410000 */
[----:B------:R-:W0:Y:S02]  /*1b40*/  SHFL.IDX PT, R97, R97, RZ, 0x1f ;  /* 0x00001fff61617589 */ /* 0x000e2400000e0000 */
[----:B------:R-:W-:Y:S01]  /*1b50*/  FFMA.FTZ R57, R82, R83, R57 ;  /* 0x0000005352397223 */ /* 0x000fe20000010039 */
[----:B------:R-:W-:-:S05]  /*1b60*/  @!P0 MOV R83, 0x4 ;  /* 0x0000000400538802 */ /* 0x000fca0000000f00 */
[----:B------:R-:W1:Y:S01]  /*1b70*/  SHFL.IDX PT, R57, R57, RZ, 0x1f ;  /* 0x00001fff39397589 */ /* 0x000e6200000e0000 */
[C---:B0-----:R-:W-:Y:S01]  /*1b80*/  FMUL.FTZ R56, R97.reuse, R97 ;  /* 0x0000006161387220 */ /* 0x041fe20000410000 */
[----:B------:R-:W-:-:S04]  /*1b90*/  FSEL R94, R97, RZ, !P4 ;  /* 0x000000ff615e7208 */ /* 0x000fc80006000000 */
[----:B------:R-:W-:Y:S01]  /*1ba0*/  FSEL R59, R56, RZ, P4 ;  /* 0x000000ff383b7208 */ /* 0x000fe20002000000 */
[----:B-1----:R-:W-:-:S04]  /*1bb0*/  FFMA.FTZ R56, R57, R58, c[0x0][0x228] ;  /* 0x00008a0039387623 */ /* 0x002fc8000001003a */
        /* <DEDUP_REMOVED lines=28> */
[----:B------:R-:W-:Y:S01]  /*1d80*/  MOV R96, 0x10 ;  /* 0x0000001000607802 */ /* 0x000fe20000000f00 */
[----:B------:R-:W-:Y:S01]  /*1d90*/  FFMA.FTZ R58, R7, R98, R16 ;  /* 0x00000062073a7223 */ /* 0x000fe20000010010 */
[----:B------:R-:W-:Y:S01]  /*1da0*/  F2FP.BF16.PACK_AB R56, R57, R56 ;  /* 0x000000383938723e */ /* 0x000fe200000010ff */
        /* <DEDUP_REMOVED lines=9> */
.L_x_7059:
[----:B------:R-:W-:Y:S05]  /*1e40*/  BSYNC B0 ;  /* 0x0000000000007941 */ /* 0x000fea0003800000 */
.L_x_7058:
[----:B------:R-:W-:Y:S01]  /*1e50*/  BSSY B0, `(.L_x_7060) ;  /* 0x0000022000007945 */ /* 0x000fe20003800000 */
[----:B------:R-:W-:Y:S05]  /*1e60*/  @!P2 BRA `(.L_x_7061) ;  /* 0x000002000000a947 */ /* 0x000fea0003800000 */
[--C-:B------:R-:W-:Y:S02]  /*1e70*/  FADD.FTZ R96, R43, -R94.reuse ;  /* 0x8000005e2b607221 */ /* 0x100fe40000010000 */
[--C-:B01----:R-:W-:Y:S02]  /*1e80*/  FADD.FTZ R56, R40, -R94.reuse ;  /* 0x8000005e28387221 */ /* 0x103fe40000010000 */
[--C-:B------:R-:W-:Y:S02]  /*1e90*/  FADD.FTZ R58, R41, -R94.reuse ;  /* 0x8000005e293a7221 */ /* 0x100fe40000010000 */
[----:B------:R-:W-:Y:S02]  /*1ea0*/  FMUL.FTZ R96, R95, R96 ;  /* 0x000000605f607220 */ /* 0x000fe40000410000 */
[--C-:B------:R-:W-:Y:S02]  /*1eb0*/  FADD.FTZ R82, R42, -R94.reuse ;  /* 0x8000005e2a527221 */ /* 0x100fe40000010000 */
[----:B------:R-:W-:-:S02]  /*1ec0*/  FADD.FTZ R98, R44, -R94 ;  /* 0x8000005e2c627221 */ /* 0x000fc40000010000 */
[--C-:B------:R-:W-:Y:S02]  /*1ed0*/  FADD.FTZ R100, R45, -R94.reuse ;  /* 0x8000005e2d647221 */ /* 0x100fe40000010000 */
[--C-:B------:R-:W-:Y:S02]  /*1ee0*/  FADD.FTZ R102, R46, -R94.reuse ;  /* 0x8000005e2e667221 */ /* 0x100fe40000010000 */
[----:B------:R-:W-:Y:S02]  /*1ef0*/  FADD.FTZ R104, R47, -R94 ;  /* 0x8000005e2f687221 */ /* 0x000fe40000010000 */
[C---:B------:R-:W-:Y:S02]  /*1f00*/  FMUL.FTZ R56, R95.reuse, R56 ;  /* 0x000000385f387220 */ /* 0x040fe40000410000 */
[C---:B------:R-:W-:Y:S02]  /*1f10*/  FMUL.FTZ R58, R95.reuse, R58 ;  /* 0x0000003a5f3a7220 */ /* 0x040fe40000410000 */
[----:B------:R-:W-:Y:S01]  /*1f20*/  FFMA.FTZ R59, R22, R96, R65 ;  /* 0x00000060163b7223 */ /* 0x000fe20000010041 */
        /* <DEDUP_REMOVED lines=20> */
.L_x_7061:
[----:B------:R-:W-:Y:S05]  /*2070*/  BSYNC B0 ;  /* 0x0000000000007941 */ /* 0x000fea0003800000 */
.L_x_7060:
        /* <DEDUP_REMOVED lines=19> */
[----:B------:R-:W-:Y:S01]  /*21b0*/  FFMA.FTZ R57, R72, R82, R81 ;  /* 0x0000005248397223 */ /* 0x000fe20000010051 */
[----:B------:R-:W-:Y:S01]  /*21c0*/  MOV R82, 0x10 ;  /* 0x0000001000527802 */ /* 0x000fe20000000f00 */
        /* <DEDUP_REMOVED lines=12> */
.L_x_7063:
[----:B------:R-:W-:Y:S05]  /*2290*/  BSYNC B0 ;  /* 0x0000000000007941 */ /* 0x000fea0003800000 */
.L_x_7062:
[----:B------:R-:W-:Y:S02]  /*22a0*/  IADD3 R86, R86, c[0x0][0x160], RZ ;  /* 0x0000580056567a10 */ /* 0x000fe40007ffe0ff */
[----:B------:R-:W-:Y:S02]  /*22b0*/  LOP3.LUT P4, RZ, R85, 0xff, RZ, 0xc0, !PT ;  /* 0x000000ff55ff7812 */ /* 0x000fe4000788c0ff */
[----:B------:R-:W-:Y:S02]  /*22c0*/  ISETP.GE.AND P0, PT, R86, c[0x0][0x164], PT ;  /* 0x0000590056007a0c */ /* 0x000fe40003f06270 */
[----:B------:R-:W-:-:S11]  /*22d0*/  SEL R85, RZ, 0x1, P4 ;  /* 0x00000001ff557807 */ /* 0x000fd60002000000 */
[----:B01----:R-:W-:Y:S01]  /*22e0*/  @P0 CALL.REL.NOINC `(.L_x_7064) ;  /* 0x0000001000000944 */ /* 0x003fe20003c00000 */
[----:B------:R-:W-:Y:S05]  /*22f0*/  BRA `(.L_x_7065) ;  /* 0xffffe4e000007947 */ /* 0x000fea000383ffff */
.L_x_7064:
[----:B------:R-:W-:Y:S05]  /*2300*/  EXIT ;  /* 0x000000000000794d */ /* 0x000fea0003800000 */
.L_x_7056:
[----:B------:R-:W-:Y:S01]  /*2310*/  HFMA2.MMA R96, -RZ, RZ, 0, 5.9604644775390625e-08 ;  /* 0x00000001ff607435 */ /* 0x000fe200000001ff */
[----:B------:R-:W-:Y:S02]  /*2320*/  MOV R83, 0x1f ;  /* 0x0000001f00537802 */ /* 0x000fe40000000f00 */
[----:B------:R-:W-:Y:S02]  /*2330*/  MOV R94, 0xffffffff ;  /* 0xffffffff005e7802 */ /* 0x000fe40000000f00 */
[----:B------:R-:W-:Y:S02]  /*2340*/  MOV R58, 0x2360 ;  /* 0x00002360003a7802 */ /* 0x000fe40000000f00 */
[----:B------:R-:W-:Y:S05]  /*2350*/  CALL.REL.NOINC `($__internal_48_$__cuda_sm70_shflsync_bfly_p) ;  /* 0x000006b000007944 */ /* 0x000fea0003c00000 */
[----:B-1----:R-:W-:Y:S01]  /*2360*/  MOV R56, R96 ;  /* 0x0000006000387202 */ /* 0x002fe20000000f00 */
[----:B0-----:R-:W-:Y:S05]  /*2370*/  BRA `(.L_x_7066) ;  /* 0xffffef4000007947 */ /* 0x001fea000383ffff */
.L_x_7057:
[----:B------:R-:W-:Y:S01]  /*2380*/  HFMA2.MMA R96, -RZ, RZ, 0, 1.1920928955078125e-07 ;  /* 0x00000002ff607435 */ /* 0x000fe200000001ff */
[----:B------:R-:W-:Y:S02]  /*2390*/  MOV R83, 0x1f ;  /* 0x0000001f00537802 */ /* 0x000fe40000000f00 */
[----:B------:R-:W-:Y:S02]  /*23a0*/  MOV R94, 0xffffffff ;  /* 0xffffffff005e7802 */ /* 0x000fe40000000f00 */
[----:B------:R-:W-:-:S02]  /*23b0*/  MOV R58, 0x23d0 ;  /* 0x000023d0003a7802 */ /* 0x000fc40000000f00 */
[----:B------:R-:W-:Y:S05]  /*23c0*/  CALL.REL.NOINC `($__internal_48_$__cuda_sm70_shflsync_bfly_p) ;  /* 0x0000064000007944 */ /* 0x000fea0003c00000 */
[----:B01----:R-:W-:Y:S01]  /*23d0*/  FADD.FTZ R57, R57, R96 ;  /* 0x0000006039397221 */ /* 0x003fe20000010000 */
[----:B------:R-:W-:Y:S01]  /*23e0*/  HFMA2.MMA R96, -RZ, RZ, 0, 2.384185791015625e-07 ;  /* 0x00000004ff607435 */ /* 0x000fe200000001ff */
[----:B------:R-:W-:-:S02]  /*23f0*/  MOV R83, 0x1f ;  /* 0x0000001f00537802 */ /* 0x000fc40000000f00 */
[----:B------:R-:W-:Y:S02]  /*2400*/  MOV R94, 0xffffffff ;  /* 0xffffffff005e7802 */ /* 0x000fe40000000f00 */
[----:B------:R-:W-:Y:S02]  /*2410*/  MOV R58, 0x2430 ;  /* 0x00002430003a7802 */ /* 0x000fe40000000f00 */
[----:B------:R-:W-:Y:S05]  /*2420*/  CALL.REL.NOINC `($__internal_48_$__cuda_sm70_shflsync_bfly_p) ;  /* 0x000005e000007944 */ /* 0x000fea0003c00000 */
[----:B01----:R-:W-:Y:S01]  /*2430*/  FADD.FTZ R57, R57, R96 ;  /* 0x0000006039397221 */ /* 0x003fe20000010000 */
[----:B------:R-:W-:Y:S01]  /*2440*/  HFMA2.MMA R96, -RZ, RZ, 0, 4.76837158203125e-07 ;  /* 0x00000008ff607435 */ /* 0x000fe200000001ff */
[----:B------:R-:W-:Y:S02]  /*2450*/  MOV R83, 0x1f ;  /* 0x0000001f00537802 */ /* 0x000fe40000000f00 */
[----:B------:R-:W-:Y:S02]  /*2460*/  MOV R94, 0xffffffff ;  /* 0xffffffff005e7802 */ /* 0x000fe40000000f00 */
[----:B------:R-:W-:Y:S02]  /*2470*/  MOV R58, 0x2490 ;  /* 0x00002490003a7802 */ /* 0x000fe40000000f00 */
[----:B------:R-:W-:Y:S05]  /*2480*/  CALL.REL.NOINC `($__internal_48_$__cuda_sm70_shflsync_bfly_p) ;  /* 0x0000058000007944 */ /* 0x000fea0003c00000 */
[----:B01----:R-:W-:Y:S01]  /*2490*/  FADD.FTZ R57, R57, R96 ;  /* 0x0000006039397221 */ /* 0x003fe20000010000 */
[----:B------:R-:W-:Y:S01]  /*24a0*/  HFMA2.MMA R96, -RZ, RZ, 0, 9.5367431640625e-07 ;  /* 0x00000010ff607435 */ /* 0x000fe200000001ff */
[----:B------:R-:W-:-:S02]  /*24b0*/  MOV R83, 0x1f ;  /* 0x0000001f00537802 */ /* 0x000fc40000000f00 */
[----:B------:R-:W-:Y:S02]  /*24c0*/  MOV R94, 0xffffffff ;  /* 0xffffffff005e7802 */ /* 0x000fe40000000f00 */
[----:B------:R-:W-:Y:S02]  /*24d0*/  MOV R58, 0x24f0 ;  /* 0x000024f0003a7802 */ /* 0x000fe40000000f00 */
[----:B------:R-:W-:Y:S05]  /*24e0*/  CALL.REL.NOINC `($__internal_48_$__cuda_sm70_shflsync_bfly_p) ;  /* 0x0000052000007944 */ /* 0x000fea0003c00000 */
[----:B-1----:R-:W-:Y:S01]  /*24f0*/  FADD.FTZ R56, R57, R96 ;  /* 0x0000006039387221 */ /* 0x002fe20000010000 */
[----:B------:R-:W-:-:S03]  /*2500*/  HFMA2.MMA R96, -RZ, RZ, 0, 5.9604644775390625e-08 ;  /* 0x00000001ff607435 */ /* 0x000fc600000001ff */
[----:B------:R-:W-:-:S04]  /*2510*/  FMUL.FTZ R56, R77, R56 ;  /* 0x000000384d387220 */ /* 0x000fc80000410000 */
[--C-:B0-----:R-:W-:Y:S02]  /*2520*/  FADD.FTZ R57, R32, -R56.reuse ;  /* 0x8000003820397221 */ /* 0x101fe40000010000 */
        /* <DEDUP_REMOVED lines=50> */
[----:B------:R-:W-:Y:S02]  /*2850*/  MOV R94, 0xffffffff ;  /* 0xffffffff005e7802 */ /* 0x000fe40000000f00 */
[----:B------:R-:W-:Y:S05]  /*2860*/  CALL.REL.NOINC `($__internal_48_$__cuda_sm70_shflsync_bfly_p) ;  /* 0x000001a000007944 */ /* 0x000fea0003c00000 */
[----:B01----:R-:W-:Y:S01]  /*2870*/  FADD.FTZ R57, R57, R96 ;  /* 0x0000006039397221 */ /* 0x003fe20000010000 */
[----:B------:R-:W-:Y:S01]  /*2880*/  HFMA2.MMA R96, -RZ, RZ, 0, 1.1920928955078125e-07 ;  /* 0x00000002ff607435 */ /* 0x000fe200000001ff */
[----:B------:R-:W-:Y:S02]  /*2890*/  MOV R83, 0x1f ;  /* 0x0000001f00537802 */ /* 0x000fe40000000f00 */
[----:B------:R-:W-:Y:S02]  /*28a0*/  MOV R94, 0xffffffff ;  /* 0xffffffff005e7802 */ /* 0x000fe40000000f00 */
[----:B------:R-:W-:Y:S02]  /*28b0*/  MOV R58, 0x28d0 ;  /* 0x000028d0003a7802 */ /* 0x000fe40000000f00 */
[----:B------:R-:W-:Y:S05]  /*28c0*/  CALL.REL.NOINC `($__internal_48_$__cuda_sm70_shflsync_bfly_p) ;  /* 0x0000014000007944 */ /* 0x000fea0003c00000 */
[----:B01----:R-:W-:Y:S01]  /*28d0*/  FADD.FTZ R57, R57, R96 ;  /* 0x0000006039397221 */ /* 0x003fe20000010000 */
[----:B------:R-:W-:Y:S01]  /*28e0*/  HFMA2.MMA R96, -RZ, RZ, 0, 2.384185791015625e-07 ;  /* 0x00000004ff607435 */ /* 0x000fe200000001ff */
[----:B------:R-:W-:Y:S02]  /*28f0*/  MOV R83, 0x1f ;  /* 0x0000001f00537802 */ /* 0x000fe40000000f00 */
[----:B------:R-:W-:-:S02]  /*2900*/  MOV R94, 0xffffffff ;  /* 0xffffffff005e7802 */ /* 0x000fc40000000f00 */
        /* <DEDUP_REMOVED lines=8> */
[----:B-1----:R-:W-:Y:S01]  /*2990*/  FADD.FTZ R95, R57, R96 ;  /* 0x00000060395f7221 */ /* 0x002fe20000010000 */
[----:B------:R-:W-:Y:S01]  /*29a0*/  HFMA2.MMA R96, -RZ, RZ, 0, 9.5367431640625e-07 ;  /* 0x00000010ff607435 */ /* 0x000fe200000001ff */
[----:B0-----:R-:W-:Y:S02]  /*29b0*/  MOV R83, 0x1f ;  /* 0x0000001f00537802 */ /* 0x001fe40000000f00 */
[----:B------:R-:W-:-:S02]  /*29c0*/  MOV R94, 0xffffffff ;  /* 0xffffffff005e7802 */ /* 0x000fc40000000f00 */
[----:B------:R-:W-:Y:S02]  /*29d0*/  MOV R57, R95 ;  /* 0x0000005f00397202 */ /* 0x000fe40000000f00 */
[----:B------:R-:W-:Y:S02]  /*29e0*/  MOV R58, 0x2a00 ;  /* 0x00002a00003a7802 */ /* 0x000fe40000000f00 */
[----:B------:R-:W-:Y:S05]  /*29f0*/  CALL.REL.NOINC `($__internal_48_$__cuda_sm70_shflsync_bfly_p) ;  /* 0x0000001000007944 */ /* 0x000fea0003c00000 */
[----:B01----:R-:W-:Y:S05]  /*2a00*/  BRA `(.L_x_7067) ;  /* 0xffffed0000007947 */ /* 0x003fea000383ffff */
        .weak           $__internal_48_$__cuda_sm70_shflsync_bfly_p
        .type           $__internal_48_$__cuda_sm70_shflsync_bfly_p,@function
        .size           $__internal_48_$__cuda_sm70_shflsync_bfly_p,(.L_x_22136 - $__internal_48_$__cuda_sm70_shflsync_bfly_p)
$__internal_48_$__cuda_sm70_shflsync_bfly_p:
[----:B------:R-:W-:Y:S01]  /*2a10*/  HFMA2.MMA R59, -RZ, RZ, 0, 0 ;  /* 0x00000000ff3b7435 */ /* 0x000fe200000001ff */
[----:B------:R-:W-:Y:S04]  /*2a20*/  WARPSYNC R94 ;  /* 0x0000005e00007348 */ /* 0x000fe80003800000 */
[----:B------:R0:W1:Y:S01]  /*2a30*/  SHFL.BFLY PT, R96, R57, R96, R83 ;  /* 0x0c00006039607389 */ /* 0x00006200000e0053 */
[----:B------:R-:W-:Y:S05]  /*2a40*/  RET.REL.NODEC R58 `(_ZN10layer_norm13ln_fwd_kernelINS_13Kernel_traitsI13__nv_bfloat16S2_fS2_fjLj6144ELj1ELj1ELj8ELj16ENS_18Kernel_traits_baseILj6144ES2_S2_fS2_fjLj256EEEEELb0ELb0ELb0ELb0EEEvNS_9FwdParamsE) ;  /* 0xffffd5b03a007950 */ /* 0x000fea0003c3ffff */
.L_x_7068:
        /* <DEDUP_REMOVED lines=11> */
.L_x_22136:


//--------------------- .text._ZN10layer_norm13ln_fwd_kernelINS_13Kernel_traitsI13__nv_bfloat16S2_fS2_fjLj6144ELj1ELj1ELj8ELj16ENS_18Kernel_traits_baseILj6144ES2_S2_fS2_fjLj256EEEEELb0ELb0ELb0ELb1EEEvNS_9FwdParamsE --------------------------
	.section	.text._ZN10layer_norm13ln_fwd_kernelINS_13Kernel_traitsI13__nv_bfloat16S2_fS2_fjLj6144ELj1ELj1ELj8ELj16ENS_18Kernel_traits_baseILj6144ES2_S2_fS2_fjLj256EEEEELb0ELb0ELb0ELb1EEEvNS_9FwdParamsE,"ax",@progbits
	.sectioninfo	@"SHI_REGISTERS=107"
	.align	128
        .global         _ZN10layer_norm13ln_fwd_kernelINS_13Kernel_traitsI13__nv_bfloat16S2_fS2_fjLj6144ELj1ELj1ELj8ELj16ENS_18Kernel_traits_baseILj6144ES2_S2_fS2_fjLj256EEEEELb0ELb0ELb0ELb1EEEvNS_9FwdParamsE
        .type           _ZN10layer_norm13ln_fwd_kernelINS_13Kernel_traitsI13__nv_bfloat16S2_fS2_fjLj6144ELj1ELj1ELj8ELj16ENS_18Kernel_traits_baseILj6144ES2_S2_fS2_fjLj256EEEEELb0ELb0ELb0ELb1EEEvNS_9FwdParamsE,@function
        .size           _ZN10layer_norm13ln_fwd_kernelINS_13Kernel_traitsI13__nv_bfloat16S2_fS2_fjLj6144ELj1ELj1ELj8ELj16ENS_18Kernel_traits_baseILj6144ES2_S2_fS2_fjLj256EEEEELb0ELb0ELb0ELb1EEEvNS_9FwdParamsE,(.L_x_22137 - _ZN10layer_norm13ln_fwd_kernelINS_13Kernel_traitsI13__nv_bfloat16S2_fS2_fjLj6144ELj1ELj1ELj8ELj16ENS_18Kernel_traits_baseILj6144ES2_S2_fS2_fjLj256EEEEELb0ELb0ELb0ELb1EEEvNS_9FwdParamsE)
        .other          _ZN10layer_norm13ln_fwd_kernelINS_13Kernel_traitsI13__nv_bfloat16S2_fS2_fjLj6144ELj1ELj1ELj8ELj16ENS_18Kernel_traits_baseILj6144ES2_S2_fS2_fjLj256EEEEELb0ELb0ELb0ELb1EEEvNS_9FwdParamsE,@"STO_CUDA_ENTRY STV_DEFAULT"
_ZN10layer_norm13ln_fwd_kernelINS_13Kernel_traitsI13__nv_bfloat16S2_fS2_fjLj6144ELj1ELj1ELj8ELj16ENS_18Kernel_traits_baseILj6144ES2_S2_fS2_fjLj256EEEEELb0ELb0ELb0ELb1EEEvNS_9FwdParamsE:
.text._ZN10layer_norm13ln_fwd_kernelINS_13Kernel_traitsI13__nv_bfloat16S2_fS2_fjLj6144ELj1ELj1ELj8ELj16ENS_18Kernel_traits_baseILj6144ES2_S2_fS2_fjLj256EEEEELb0ELb0ELb0ELb1EEEvNS_9FwdParamsE:
        /* <DEDUP_REMOVED lines=18> */
[----:B0----5:R-:W-:Y:S01]  /*0120*/  @!P0 CS2R R76, SRZ ;  /* 0x00000000004c8805 */ /* 0x021fe2000001ff00 */
[----:B------:R-:W-:Y:S01]  /*0130*/  @!P0 CS2R R78, SRZ ;  /* 0x00000000004e8805 */ /* 0x000fe2000001ff00 */
[----:B------:R-:W-:Y:S01]  /*0140*/  @!P0 CS2R R12, SRZ ;  /* 0x00000000000c8805 */ /* 0x000fe2000001ff00 */
[----:B------:R-:W-:Y:S01]  /*0150*/  @!P0 CS2R R14, SRZ ;  /* 0x00000000000e8805 */ /* 0x000fe2000001ff00 */
[----:B------:R-:W-:Y:S01]  /*0160*/  @!P0 CS2R R16, SRZ ;  /* 0x0000000000108805 */ /* 0x000fe2000001ff00 */
[----:B------:R-:W-:Y:S01]  /*0170*/  @!P0 CS2R R18, SRZ ;  /* 0x0000000000128805 */ /* 0x000fe2000001ff00 */
[--C-:B------:R-:W-:Y:S01]  /*0180*/  PRMT R70, RZ, 0x5410, R76.reuse ;  /* 0x00005410ff467816 */ /* 0x100fe2000000004c */
[----:B------:R-:W-:Y:S01]  /*0190*/  HFMA2.MMA R72, -RZ, RZ, 0, 5.9604644775390625e-08 ;  /* 0x00000001ff487435 */ /* 0x000fe200000001ff */
[----:B------:R-:W-:Y:S01]  /*01a0*/  PRMT R71, RZ, 0x7610, R76 ;  /* 0x00007610ff477816 */ /* 0x000fe2000000004c */
[----:B------:R0:W5:Y:S01]  /*01b0*/  LDG.E.128 R60, [R2.64] ;  /* 0x00000004023c7981 */ /* 0x000162000c1e1d00 */
[----:B------:R-:W-:-:S02]  /*01c0*/  PRMT R73, RZ, 0x5410, R77 ;  /* 0x00005410ff497816 */ /* 0x000fc4000000004d */
[----:B------:R-:W-:Y:S01]  /*01d0*/  PRMT R75, RZ, 0x7610, R77 ;  /* 0x00007610ff4b7816 */ /* 0x000fe2000000004d */
[----:B------:R0:W5:Y:S01]  /*01e0*/  LDG.E.128 R8, [R2.64+0x1000] ;  /* 0x0010000402087981 */ /* 0x000162000c1e1d00 */
[--C-:B------:R-:W-:Y:S02]  /*01f0*/  PRMT R76, RZ, 0x5410, R78.reuse ;  /* 0x00005410ff4c7816 */ /* 0x100fe4000000004e */
[----:B------:R-:W-:Y:S01]  /*0200*/  PRMT R77, RZ, 0x7610, R78 ;  /* 0x00007610ff4d7816 */ /* 0x000fe2000000004e */
[----:B------:R0:W5:Y:S01]  /*0210*/  LDG.E.128 R4, [R2.64+0x2000] ;  /* 0x0020000402047981 */ /* 0x000162000c1e1d00 */
[----:B------:R-:W-:Y:S01]  /*0220*/  PRMT R78, RZ, 0x5410, R79 ;  /* 0x00005410ff4e7816 */ /* 0x000fe2000000004f */
[----:B------:R-:W-:Y:S01]  /*0230*/  ULDC.U8 UR6, c[0x0][0x1f0] ;  /* 0x00007c0000067ab9 */ /* 0x000fe20000000000 */
[--C-:B------:R-:W-:Y:S02]  /*0240*/  PRMT R52, RZ, 0x5410, R13.reuse ;  /* 0x00005410ff347816 */ /* 0x100fe4000000000d */
[----:B------:R-:W-:-:S02]  /*0250*/  PRMT R53, RZ, 0x7610, R13 ;  /* 0x00007610ff357816 */ /* 0x000fc4000000000d */
[--C-:B------:R-:W-:Y:S02]  /*0260*/  PRMT R54, RZ, 0x5410, R14.reuse ;  /* 0x00005410ff367816 */ /* 0x100fe4000000000e */
[----:B------:R-:W-:Y:S02]  /*0270*/  PRMT R55, RZ, 0x7610, R14 ;  /* 0x00007610ff377816 */ /* 0x000fe4000000000e */
[--C-:B0-----:R-:W-:Y:S02]  /*0280*/  PRMT R2, RZ, 0x5410, R12.reuse ;  /* 0x00005410ff027816 */ /* 0x101fe4000000000c */
        /* <DEDUP_REMOVED lines=12> */
.L_x_7072:
[----:B------:R-:W-:Y:S01]  /*0350*/  ISETP.NE.U32.AND P1, PT, RZ, c[0x0][0x1c0], PT ;  /* 0x00007000ff007a0c */ /* 0x000fe20003f25070 */
[----:B------:R-:W-:Y:S01]  /*0360*/  IMAD R20, R74, c[0x0][0x168], RZ ;  /* 0x00005a004a147a24 */ /* 0x000fe200078e02ff */
[----:B------:R-:W-:Y:S02]  /*0370*/  LOP3.LUT R80, R0, 0xff, RZ, 0xc0, !PT ;  /* 0x000000ff00507812 */ /* 0x000fe400078ec0ff */
[----:B------:R-:W-:Y:S02]  /*0380*/  ISETP.NE.AND.EX P1, PT, RZ, c[0x0][0x1c4], PT, P1 ;  /* 0x00007100ff007a0c */ /* 0x000fe40003f25310 */
[----:B------:R-:W-:-:S02]  /*0390*/  SHF.R.S32.HI R21, RZ, 0x1f, R20 ;  /* 0x0000001fff157819 */ /* 0x000fc40000011414 */
[----:B------:R-:W-:Y:S02]  /*03a0*/  ISETP.NE.U32.AND P0, PT, RZ, c[0x0][0x180], PT ;  /* 0x00006000ff007a0c */ /* 0x000fe40003f05070 */
[----:B------:R-:W-:Y:S02]  /*03b0*/  LEA.HI R21, R21, R20, RZ, 0x3 ;  /* 0x0000001415157211 */ /* 0x000fe400078f18ff */
[----:B------:R-:W-:Y:S02]  /*03c0*/  MOV R45, 0x10 ;  /* 0x00000010002d7802 */ /* 0x000fe40000000f00 */
[----:B------:R-:W-:-:S03]  /*03d0*/  LEA.HI.SX32 R80, R21, R80, 0x1d ;  /* 0x0000005015507211 */ /* 0x000fc600078feaff */
[----:B------:R-:W-:Y:S02]  /*03e0*/  @P1 MOV R25, 0x2 ;  /* 0x0000000200191802 */ /* 0x000fe40000000f00 */
[----:B------:R-:W-:Y:S01]  /*03f0*/  ISETP.NE.AND.EX P0, PT, RZ, c[0x0][0x184], PT, P0 ;  /* 0x00006100ff007a0c */ /* 0x000fe20003f05300 */
[----:B------:R-:W-:-:S04]  /*0400*/  IMAD.WIDE.U32 R20, R80, R45, c[0x0][0x170] ;  /* 0x00005c0050147625 */ /* 0x000fc800078e002d */
[----:B------:R-:W-:Y:S01]  /*0410*/  @P1 IMAD.WIDE R24, R74, R25, c[0x0][0x1c0] ;  /* 0x000070004a181625 */ /* 0x000fe200078e0219 */
[----:B------:R-:W-:Y:S01]  /*0420*/  MOV R83, 0x20 ;  /* 0x0000002000537802 */ /* 0x000fe20000000f00 */
[----:B------:R-:W2:Y:S04]  /*0430*/  LDG.E.128 R20, [R20.64] ;  /* 0x0000000414147981 */ /* 0x000ea8000c1e1d00 */
[----:B------:R-:W3:Y:S02]  /*0440*/  @P1 LDG.E.U16 R24, [R24.64] ;  /* 0x0000000418181981 */ /* 0x000ee4000c1e1500 */
[----:B------:R-:W-:-:S05]  /*0450*/  @P0 IMAD.WIDE.U32 R26, R80, R83, c[0x0][0x180] ;  /* 0x00006000501a0625 */ /* 0x000fca00078e0053 */
[----:B------:R2:W4:Y:S04]  /*0460*/  @P0 LDG.E.128 R12, [R26.64] ;  /* 0x000000041a0c0981 */ /* 0x000528000c1e1d00 */
[----:B------:R2:W4:Y:S01]  /*0470*/  @P0 LDG.E.128 R16, [R26.64+0x10] ;  /* 0x000010041a100981 */ /* 0x000522000c1e1d00 */
[----:B------:R-:W-:Y:S02]  /*0480*/  ISETP.NE.U32.AND P2, PT, RZ, c[0x0][0x180], PT ;  /* 0x00006000ff007a0c */ /* 0x000fe40003f45070 */
[----:B------:R-:W-:Y:S02]  /*0490*/  MOV R51, 0x3f800000 ;  /* 0x3f80000000337802 */ /* 0x000fe40000000f00 */
[C---:B------:R-:W-:Y:S01]  /*04a0*/  IADD3 R81, R80.reuse, 0x100, RZ ;  /* 0x0000010050517810 */ /* 0x040fe20007ffe0ff */
[----:B------:R-:W-:-:S04]  /*04b0*/  IMAD.WIDE.U32 R40, R80, R83, c[0x0][0x188] ;  /* 0x0000620050287625 */ /* 0x000fc800078e0053 */
[----:B------:R-:W-:Y:S01]  /*04c0*/  @P0 IMAD.WIDE.U32 R42, R83, R81, c[0x0][0x180] ;  /* 0x00006000532a0625 */ /* 0x000fe200078e0051 */
[----:B--2---:R-:W-:Y:S02]  /*04d0*/  PRMT R26, RZ, 0x7610, R20 ;  /* 0x00007610ff1a7816 */ /* 0x004fe40000000014 */
[----:B---3--:R-:W-:Y:S02]  /*04e0*/  @P1 PRMT R51, RZ, 0x5410, R24 ;  /* 0x00005410ff331816 */ /* 0x008fe40000000018 */
[----:B------:R-:W-:Y:S02]  /*04f0*/  ISETP.NE.AND.EX P1, PT, RZ, c[0x0][0x184], PT, P2 ;  /* 0x00006100ff007a0c */ /* 0x000fe40003f25320 */
[----:B------:R-:W-:Y:S02]  /*0500*/  PRMT R24, RZ, 0x5410, R20 ;  /* 0x00005410ff187816 */ /* 0x000fe40000000014 */
[--C-:B------:R-:W-:Y:S02]  /*0510*/  PRMT R28, RZ, 0x5410, R21.reuse ;  /* 0x00005410ff1c7816 */ /* 0x100fe40000000015 */
[----:B------:R-:W-:-:S02]  /*0520*/  PRMT R30, RZ, 0x7610, R21 ;  /* 0x00007610ff1e7816 */ /* 0x000fc40000000015 */
[--C-:B------:R-:W-:Y:S02]  /*0530*/  PRMT R32, RZ, 0x5410, R22.reuse ;  /* 0x00005410ff207816 */ /* 0x100fe40000000016 */
[----:B------:R-:W-:Y:S02]  /*0540*/  PRMT R34, RZ, 0x7610, R22 ;  /* 0x00007610ff227816 */ /* 0x000fe40000000016 */
[--C-:B------:R-:W-:Y:S02]  /*0550*/  PRMT R36, RZ, 0x5410, R23.reuse ;  /* 0x00005410ff247816 */ /* 0x100fe40000000017 */
[----:B------:R-:W-:Y:S01]  /*0560*/  PRMT R38, RZ, 0x7610, R23 ;  /* 0x00007610ff267816 */ /* 0x000fe20000000017 */
[-C--:B------:R-:W-:Y:S02]  /*0570*/  FMUL.FTZ R20, R24, R51.reuse ;  /* 0x0000003318147220 */ /* 0x080fe40000410000 */
[-C--:B------:R-:W-:Y:S02]  /*0580*/  FMUL.FTZ R21, R26, R51.reuse ;  /* 0x000000331a157220 */ /* 0x080fe40000410000 */
[----:B------:R-:W-:-:S02]  /*0590*/  FMUL.FTZ R22, R28, R51 ;  /* 0x000000331c167220 */ /* 0x000fc40000410000 */
[-C--:B------:R-:W-:Y:S02]  /*05a0*/  FMUL.FTZ R23, R30, R51.reuse ;  /* 0x000000331e177220 */ /* 0x080fe40000410000 */
[-C--:B------:R-:W-:Y:S02]  /*05b0*/  FMUL.FTZ R24, R32, R51.reuse ;  /* 0x0000003320187220 */ /* 0x080fe40000410000 */
[-C--:B------:R-:W-:Y:S02]  /*05c0*/  FMUL.FTZ R25, R34, R51.reuse ;  /* 0x0000003322197220 */ /* 0x080fe40000410000 */
[-C--:B------:R-:W-:Y:S02]  /*05d0*/  FMUL.FTZ R26, R36, R51.reuse ;  /* 0x00000033241a7220 */ /* 0x080fe40000410000 */
[----:B------:R-:W-:Y:S02]  /*05e0*/  FMUL.FTZ R27, R38, R51 ;  /* 0x00000033261b7220 */ /* 0x000fe40000410000 */
[----:B----4-:R-:W-:-:S02]  /*05f0*/  @P1 FADD.FTZ R20, R12, R20 ;  /* 0x000000140c141221 */ /* 0x010fc40000010000 */
[----:B------:R-:W-:Y:S02]  /*0600*/  @P1 FADD.FTZ R21, R13, R21 ;  /* 0x000000150d151221 */ /* 0x000fe40000010000 */
[----:B------:R-:W-:Y:S02]  /*0610*/  @P1 FADD.FTZ R22, R14, R22 ;  /* 0x000000160e161221 */ /* 0x000fe40000010000 */
[----:B------:R-:W-:Y:S02]  /*0620*/  @P1 FADD.FTZ R23, R15, R23 ;  /* 0x000000170f171221 */ /* 0x000fe40000010000 */
[----:B------:R-:W-:Y:S02]  /*0630*/  @P1 FADD.FTZ R24, R16, R24 ;  /* 0x0000001810181221 */ /* 0x000fe40000010000 */
[----:B------:R-:W-:Y:S02]  /*0640*/  @P1 FADD.FTZ R25, R17, R25 ;  /* 0x0000001911191221 */ /* 0x000fe40000010000 */
[----:B------:R-:W-:-:S02]  /*0650*/  @P1 FADD.FTZ R26, R18, R26 ;  /* 0x0000001a121a1221 */ /* 0x000fc40000010000 */
[----:B------:R-:W-:Y:S02]  /*0660*/  @P1 FADD.FTZ R27, R19, R27 ;  /* 0x0000001b131b1221 */ /* 0x000fe40000010000 */
[----:B------:R-:W-:Y:S01]  /*0670*/  IMAD.WIDE.U32 R36, R81, R45, c[0x0][0x170] ;  /* 0x00005c0051247625 */ /* 0x000fe200078e002d */
[----:B------:R-:W-:Y:S04]  /*0680*/  STG.E.128 [R40.64], R20 ;  /* 0x0000001428007986 */ /* 0x000fe8000c101d04 */
[----:B------:R0:W-:Y:S04]  /*0690*/  STG.E.128 [R40.64+0x10], R24 ;  /* 0x0000101828007986 */ /* 0x0001e8000c101d04 */
[----:B------:R-:W0:Y:S01]  /*06a0*/  LDG.E.128 R36, [R36.64] ;  /* 0x0000000424247981 */ /* 0x000e22000c1e1d00 */
[----:B------:R-:W-:-:S02]  /*06b0*/  MOV R28, R12 ;  /* 0x0000000c001c7202 */ /* 0x000fc40000000f00 */
[----:B------:R-:W-:Y:S02]  /*06c0*/  MOV R29, R13 ;  /* 0x0000000d001d7202 */ /* 0x000fe40000000f00 */
[----:B------:R-:W-:Y:S02]  /*06d0*/  MOV R30, R14 ;  /* 0x0000000e001e7202 */ /* 0x000fe40000000f00 */
[----:B------:R-:W-:Y:S02]  /*06e0*/  MOV R31, R15 ;  /* 0x0000000f001f7202 */ /* 0x000fe40000000f00 */
[----:B------:R-:W-:Y:S02]  /*06f0*/  MOV R32, R16 ;  /* 0x0000001000207202 */ /* 0x000fe40000000f00 */
[----:B------:R-:W-:Y:S02]  /*0700*/  MOV R33, R17 ;  /* 0x0000001100217202 */ /* 0x000fe40000000f00 */
[----:B------:R-:W-:Y:S01]  /*0710*/  MOV R34, R18 ;  /* 0x0000001200227202 */ /* 0x000fe20000000f00 */
[----:B------:R1:W2:Y:S01]  /*0720*/  @P0 LDG.E.128 R28, [R42.64] ;  /* 0x000000042a1c0981 */ /* 0x0002a2000c1e1d00 */
[----:B------:R-:W-:-:S06]  /*0730*/  MOV R35, R19 ;  /* 0x0000001300237202 */ /* 0x000fcc0000000f00 */
[----:B------:R1:W3:Y:S01]  /*0740*/  @P0 LDG.E.128 R32, [R42.64+0x10] ;  /* 0x000010042a200981 */ /* 0x0002e2000c1e1d00 */
[----:B------:R-:W-:Y:S01]  /*0750*/  IADD3 R82, R80, 0x200, RZ ;  /* 0x0000020050527810 */ /* 0x000fe20007ffe0ff */
[----:B------:R-:W-:Y:S01]  /*0760*/  IMAD.WIDE.U32 R48, R83, R81, c[0x0][0x188] ;  /* 0x0000620053307625 */ /* 0x000fe200078e0051 */
[--C-:B0-----:R-:W-:Y:S02]  /*0770*/  PRMT R40, RZ, 0x5410, R36.reuse ;  /* 0x00005410ff287816 */ /* 0x101fe40000000024 */
[----:B-1----:R-:W-:Y:S02]  /*0780*/  PRMT R42, RZ, 0x7610, R36 ;  /* 0x00007610ff2a7816 */ /* 0x002fe40000000024 */
[--C-:B------:R-:W-:Y:S02]  /*0790*/  PRMT R44, RZ, 0x5410, R37.reuse ;  /* 0x00005410ff2c7816 */ /* 0x100fe40000000025 */
[----:B------:R-:W-:Y:S02]  /*07a0*/  PRMT R46, RZ, 0x7610, R37 ;  /* 0x00007610ff2e7816 */ /* 0x000fe40000000025 */
[----:B------:R-:W-:-:S02]  /*07b0*/  PRMT R50, RZ, 0x5410, R38 ;  /* 0x00005410ff327816 */ /* 0x000fc40000000026 */
[----:B------:R-:W-:Y:S02]  /*07c0*/  PRMT R84, RZ, 0x7610, R38 ;  /* 0x00007610ff547816 */ /* 0x000fe40000000026 */
[--C-:B------:R-:W-:Y:S02]  /*07d0*/  PRMT R86, RZ, 0x5410, R39.reuse ;  /* 0x00005410ff567816 */ /* 0x100fe40000000027 */
[----:B------:R-:W-:Y:S01]  /*07e0*/  PRMT R88, RZ, 0x7610, R39 ;  /* 0x00007610ff587816 */ /* 0x000fe20000000027 */
[-C--:B------:R-:W-:Y:S02]  /*07f0*/  FMUL.FTZ R36, R40, R51.reuse ;  /* 0x0000003328247220 */ /* 0x080fe40000410000 */
[-C--:B------:R-:W-:Y:S02]  /*0800*/  FMUL.FTZ R37, R42, R51.reuse ;  /* 0x000000332a257220 */ /* 0x080fe40000410000 */
[-C--:B------:R-:W-:Y:S02]  /*0810*/  FMUL.FTZ R38, R44, R51.reuse ;  /* 0x000000332c267220 */ /* 0x080fe40000410000 */
[----:B------:R-:W-:-:S02]  /*0820*/  FMUL.FTZ R39, R46, R51 ;  /* 0x000000332e277220 */ /* 0x000fc40000410000 */
[-C--:B------:R-:W-:Y:S02]  /*0830*/  FMUL.FTZ R40, R50, R51.reuse ;  /* 0x0000003332287220 */ /* 0x080fe40000410000 */
[-C--:B------:R-:W-:Y:S02]  /*0840*/  FMUL.FTZ R41, R84, R51.reuse ;  /* 0x0000003354297220 */ /* 0x080fe40000410000 */
[-C--:B------:R-:W-:Y:S02]  /*0850*/  FMUL.FTZ R42, R86, R51.reuse ;  /* 0x00000033562a7220 */ /* 0x080fe40000410000 */
[----:B------:R-:W-:Y:S02]  /*0860*/  FMUL.FTZ R43, R88, R51 ;  /* 0x00000033582b7220 */ /* 0x000fe40000410000 */
[----:B--2---:R-:W-:Y:S02]  /*0870*/  @P1 FADD.FTZ R36, R28, R36 ;  /* 0x000000241c241221 */ /* 0x004fe40000010000 */
[----:B------:R-:W-:-:S02]  /*0880*/  @P1 FADD.FTZ R37, R29, R37 ;  /* 0x000000251d251221 */ /* 0x000fc40000010000 */
[----:B------:R-:W-:Y:S02]  /*0890*/  @P1 FADD.FTZ R38, R30, R38 ;  /* 0x000000261e261221 */ /* 0x000fe40000010000 */
[----:B------:R-:W-:Y:S02]  /*08a0*/  @P1 FADD.FTZ R39, R31, R39 ;  /* 0x000000271f271221 */ /* 0x000fe40000010000 */
[----:B---3--:R-:W-:Y:S02]  /*08b0*/  @P1 FADD.FTZ R40, R32, R40 ;  /* 0x0000002820281221 */ /* 0x008fe40000010000 */
[----:B------:R-:W-:Y:S02]  /*08c0*/  @P1 FADD.FTZ R41, R33, R41 ;  /* 0x0000002921291221 */ /* 0x000fe40000010000 */
[----:B------:R-:W-:Y:S02]  /*08d0*/  @P1 FADD.FTZ R42, R34, R42 ;  /* 0x0000002a222a1221 */ /* 0x000fe40000010000 */
[----:B------:R-:W-:-:S02]  /*08e0*/  @P1 FADD.FTZ R43, R35, R43 ;  /* 0x0000002b232b1221 */ /* 0x000fc40000010000 */
[----:B------:R-:W-:Y:S01]  /*08f0*/  IMAD.WIDE.U32 R44, R82, R45, c[0x0][0x170] ;  /* 0x00005c00522c7625 */ /* 0x000fe200078e002d */
[----:B------:R-:W-:Y:S04]  /*0900*/  STG.E.128 [R48.64], R36 ;  /* 0x0000002430007986 */ /* 0x000fe8000c101d04 */
[----:B------:R0:W-:Y:S04]  /*0910*/  STG.E.128 [R48.64+0x10], R40 ;  /* 0x0000102830007986 */ /* 0x0001e8000c101d04 */
[----:B------:R-:W2:Y:S01]  /*0920*/  LDG.E.128 R44, [R44.64] ;  /* 0x000000042c2c7981 */ /* 0x000ea2000c1e1d00 */
[----:B------:R-:W-:Y:S01]  /*0930*/  @P0 MOV R12, R28 ;  /* 0x0000001c000c0202 */ /* 0x000fe20000000f00 */
[----:B------:R-:W-:Y:S01]  /*0940*/  @P0 IMAD.WIDE.U32 R84, R83, R82, c[0x0][0x180] ;  /* 0x0000600053540625 */ /* 0x000fe200078e0052 */
[----:B------:R-:W-:-:S02]  /*0950*/  @P0 MOV R13, R29 ;  /* 0x0000001d000d0202 */ /* 0x000fc40000000f00 */
[----:B------:R-:W-:Y:S02]  /*0960*/  @P0 MOV R14, R30 ;  /* 0x0000001e000e0202 */ /* 0x000fe40000000f00 */
[----:B------:R-:W-:-:S06]  /*0970*/  @P0 MOV R15, R31 ;  /* 0x0000001f000f0202 */ /* 0x000fcc0000000f00 */
[----:B------:R2:W3:Y:S01]  /*0980*/  @P0 LDG.E.128 R12, [R84.64] ;  /* 0x00000004540c0981 */ /* 0x0004e2000c1e1d00 */
[----:B------:R-:W-:Y:S02]  /*0990*/  @P0 MOV R16, R32 ;  /* 0x0000002000100202 */ /* 0x000fe40000000f00 */
[----:B------:R-:W-:Y:S02]  /*09a0*/  @P0 MOV R17, R33 ;  /* 0x0000002100110202 */ /* 0x000fe40000000f00 */
[----:B------:R-:W-:Y:S02]  /*09b0*/  @P0 MOV R18, R34 ;  /* 0x0000002200120202 */ /* 0x000fe40000000f00 */
[----:B------:R-:W-:-:S06]  /*09c0*/  @P0 MOV R19, R35 ;  /* 0x0000002300130202 */ /* 0x000fcc0000000f00 */
[----:B------:R2:W4:Y:S01]  /*09d0*/  @P0 LDG.E.128 R16, [R84.64+0x10] ;  /* 0x0000100454100981 */ /* 0x000522000c1e1d00 */
[----:B0-----:R-:W-:-:S04]  /*09e0*/  FADD.FTZ R48, RZ, R20 ;  /* 0x00000014ff307221 */ /* 0x001fc80000010000 */
[----:B------:R-:W-:-:S04]  /*09f0*/  FADD.FTZ R49, R21, R48 ;  /* 0x0000003015317221 */ /* 0x000fc80000010000 */
[----:B------:R-:W-:-:S04]  /*0a00*/  FADD.FTZ R48, R22, R49 ;  /* 0x0000003116307221 */ /* 0x000fc80000010000 */
[----:B------:R-:W-:-:S04]  /*0a10*/  FADD.FTZ R49, R23, R48 ;  /* 0x0000003017317221 */ /* 0x000fc80000010000 */
[----:B------:R-:W-:-:S04]  /*0a20*/  FADD.FTZ R48, R24, R49 ;  /* 0x0000003118307221 */ /* 0x000fc80000010000 */
[----:B------:R-:W-:-:S04]  /*0a30*/  FADD.FTZ R49, R25, R48 ;  /* 0x0000003019317221 */ /* 0x000fc80000010000 */
[----:B------:R-:W-:Y:S01]  /*0a40*/  FADD.FTZ R88, R26, R49 ;  /* 0x000000311a587221 */ /* 0x000fe20000010000 */
[--C-:B--2---:R-:W-:Y:S02]  /*0a50*/  PRMT R84, RZ, 0x5410, R45.reuse ;  /* 0x00005410ff547816 */ /* 0x104fe4000000002d */
[----:B------:R-:W-:Y:S01]  /*0a60*/  PRMT R86, RZ, 0x7610, R45 ;  /* 0x00007610ff567816 */ /* 0x000fe2000000002d */
[----:B------:R-:W-:-:S04]  /*0a70*/  FADD.FTZ R45, R27, R88 ;  /* 0x000000581b2d7221 */ /* 0x000fc80000010000 */
[----:B------:R-:W-:Y:S01]  /*0a80*/  FADD.FTZ R96, R36, R45 ;  /* 0x0000002d24607221 */ /* 0x000fe20000010000 */
[----:B------:R-:W-:-:S03]  /*0a90*/  PRMT R48, RZ, 0x5410, R44 ;  /* 0x00005410ff307816 */ /* 0x000fc6000000002c */
[----:B------:R-:W-:Y:S01]  /*0aa0*/  FADD.FTZ R85, R37, R96 ;  /* 0x0000006025557221 */ /* 0x000fe20000010000 */
[--C-:B------:R-:W-:Y:S02]  /*0ab0*/  PRMT R88, RZ, 0x5410, R46.reuse ;  /* 0x00005410ff587816 */ /* 0x100fe4000000002e */
[----:B------:R-:W-:Y:S01]  /*0ac0*/  PRMT R90, RZ, 0x7610, R46 ;  /* 0x00007610ff5a7816 */ /* 0x000fe2000000002e */
[-C--:B------:R-:W-:Y:S02]  /*0ad0*/  FMUL.FTZ R46, R84, R51.reuse ;  /* 0x00000033542e7220 */ /* 0x080fe40000410000 */
[----:B------:R-:W-:Y:S01]  /*0ae0*/  FADD.FTZ R84, R38, R85 ;  /* 0x0000005526547221 */ /* 0x000fe20000010000 */
[----:B------:R-:W-:Y:S01]  /*0af0*/  PRMT R50, RZ, 0x7610, R44 ;  /* 0x00007610ff327816 */ /* 0x000fe2000000002c */
[----:B------:R-:W-:Y:S01]  /*0b00*/  FMUL.FTZ R44, R48, R51 ;  /* 0x00000033302c7220 */ /* 0x000fe20000410000 */
[----:B---3--:R-:W-:Y:S01]  /*0b10*/  @P0 MOV R28, R12 ;  /* 0x0000000c001c0202 */ /* 0x008fe20000000f00 */
[----:B------:R-:W-:-:S04]  /*0b20*/  FADD.FTZ R85, R39, R84 ;  /* 0x0000005427557221 */ /* 0x000fc80000010000 */
[----:B------:R-:W-:Y:S02]  /*0b30*/  @P1 FADD.FTZ R44, R44, R28 ;  /* 0x0000001c2c2c1221 */ /* 0x000fe40000010000 */
[----:B------:R-:W-:Y:S01]  /*0b40*/  FADD.FTZ R28, R40, R85 ;  /* 0x00000055281c7221 */ /* 0x000fe20000010000 */
[----:B------:R-:W-:-:S03]  /*0b50*/  @P0 MOV R29, R13 ;  /* 0x0000000d001d0202 */ /* 0x000fc60000000f00 */
[----:B------:R-:W-:Y:S02]  /*0b60*/  FADD.FTZ R85, R41, R28 ;  /* 0x0000001c29557221 */ /* 0x000fe40000010000 */
[----:B------:R-:W-:Y:S02]  /*0b70*/  FMUL.FTZ R45, R50, R51 ;  /* 0x00000033322d7220 */ /* 0x000fe40000410000 */
[----:B------:R-:W-:Y:S01]  /*0b80*/  FADD.FTZ R28, R42, R85 ;  /* 0x000000552a1c7221 */ /* 0x000fe20000010000 */
[----:B------:R-:W-:Y:S01]  /*0b90*/  PRMT R92, RZ, 0x5410, R47 ;  /* 0x00005410ff5c7816 */ /* 0x000fe2000000002f */
[----:B------:R-:W-:Y:S01]  /*0ba0*/  @P1 FADD.FTZ R45, R45, R29 ;  /* 0x0000001d2d2d1221 */ /* 0x000fe20000010000 */
[----:B------:R-:W-:Y:S01]  /*0bb0*/  PRMT R94, RZ, 0x7610, R47 ;  /* 0x00007610ff5e7816 */ /* 0x000fe2000000002f */
[----:B------:R-:W-:Y:S01]  /*0bc0*/  FADD.FTZ R29, R43, R28 ;  /* 0x0000001c2b1d7221 */ /* 0x000fe20000010000 */
[----:B------:R-:W-:Y:S01]  /*0bd0*/  @P0 MOV R31, R15 ;  /* 0x0000000f001f0202 */ /* 0x000fe20000000f00 */
[-C--:B------:R-:W-:Y:S01]  /*0be0*/  FMUL.FTZ R47, R86, R51.reuse ;  /* 0x00000033562f7220 */ /* 0x080fe20000410000 */
[----:B------:R-:W-:Y:S01]  /*0bf0*/  @P0 MOV R30, R14 ;  /* 0x0000000e001e0202 */ /* 0x000fe20000000f00 */
[-C--:B------:R-:W-:Y:S01]  /*0c00*/  FMUL.FTZ R48, R88, R51.reuse ;  /* 0x0000003358307220 */ /* 0x080fe20000410000 */
[----:B----4-:R-:W-:Y:S01]  /*0c10*/  @P0 MOV R32, R16 ;  /* 0x0000001000200202 */ /* 0x010fe20000000f00 */
[----:B------:R-:W-:Y:S01]  /*0c20*/  FMUL.FTZ R49, R90, R51 ;  /* 0x000000335a317220 */ /* 0x000fe20000410000 */
[----:B------:R-:W-:Y:S01]  /*0c30*/  @P0 MOV R33, R17 ;  /* 0x0000001100210202 */ /* 0x000fe20000000f00 */
[----:B------:R-:W-:Y:S01]  /*0c40*/  FMUL.FTZ R50, R92, R51 ;  /* 0x000000335c327220 */ /* 0x000fe20000410000 */
[----:B------:R-:W-:Y:S01]  /*0c50*/  @P0 MOV R34, R18 ;  /* 0x0000001200220202 */ /* 0x000fe20000000f00 */
[----:B------:R-:W-:Y:S01]  /*0c60*/  FADD.FTZ R28, R44, R29 ;  /* 0x0000001d2c1c7221 */ /* 0x000fe20000010000 */
[----:B------:R-:W-:Y:S01]  /*0c70*/  @P0 MOV R35, R19 ;  /* 0x0000001300230202 */ /* 0x000fe20000000f00 */
[----:B------:R-:W-:-:S02]  /*0c80*/  FMUL.FTZ R51, R94, R51 ;  /* 0x000000335e337220 */ /* 0x000fc40000410000 */
[----:B------:R-:W-:Y:S02]  /*0c90*/  @P1 FADD.FTZ R47, R47, R31 ;  /* 0x0000001f2f2f1221 */ /* 0x000fe40000010000 */
[----:B------:R-:W-:Y:S02]  /*0ca0*/  FADD.FTZ R31, R45, R28 ;  /* 0x0000001c2d1f7221 */ /* 0x000fe40000010000 */
[----:B------:R-:W-:Y:S02]  /*0cb0*/  @P1 FADD.FTZ R46, R46, R30 ;  /* 0x0000001e2e2e1221 */ /* 0x000fe40000010000 */
[----:B------:R-:W-:Y:S02]  /*0cc0*/  @P1 FADD.FTZ R48, R48, R32 ;  /* 0x0000002030301221 */ /* 0x000fe40000010000 */
[----:B------:R-:W-:Y:S02]  /*0cd0*/  @P1 FADD.FTZ R49, R49, R33 ;  /* 0x0000002131311221 */ /* 0x000fe40000010000 */
[----:B------:R-:W-:-:S02]  /*0ce0*/  @P1 FADD.FTZ R50, R50, R34 ;  /* 0x0000002232321221 */ /* 0x000fc40000010000 */
[----:B------:R-:W-:-:S04]  /*0cf0*/  IMAD.WIDE.U32 R28, R83, R82, c[0x0][0x188] ;  /* 0x00006200531c7625 */ /* 0x000fc800078e0052 */
[----:B------:R-:W-:Y:S01]  /*0d00*/  @P1 FADD.FTZ R51, R51, R35 ;  /* 0x0000002333331221 */ /* 0x000fe20000010000 */
[----:B------:R0:W-:Y:S01]  /*0d10*/  STG.E.128 [R28.64], R44 ;  /* 0x0000002c1c007986 */ /* 0x0001e2000c101d04 */
[----:B------:R-:W-:-:S03]  /*0d20*/  FADD.FTZ R30, R46, R31 ;  /* 0x0000001f2e1e7221 */ /* 0x000fc60000010000 */
[----:B------:R0:W-:Y:S01]  /*0d30*/  STG.E.128 [R28.64+0x10], R48 ;  /* 0x000010301c007986 */ /* 0x0001e2000c101d04 */
[----:B------:R-:W-:Y:S01]  /*0d40*/  FADD.FTZ R31, R47, R30 ;  /* 0x0000001e2f1f7221 */ /* 0x000fe20000010000 */
[----:B------:R-:W-:-:S03]  /*0d50*/  LOP3.LUT P1, RZ, R72, 0xff, RZ, 0xc0, !PT ;  /* 0x000000ff48ff7812 */ /* 0x000fc6000782c0ff */
[----:B------:R-:W-:Y:S01]  /*0d60*/  FADD.FTZ R32, R48, R31 ;  /* 0x0000001f30207221 */ /* 0x000fe20000010000 */
[----:B------:R-:W-:-:S03]  /*0d70*/  SHF.R.U32.HI R30, RZ, 0x5, R0 ;  /* 0x00000005ff1e7819 */ /* 0x000fc60000011600 */
[----:B------:R-:W-:Y:S01]  /*0d80*/  FADD.FTZ R31, R49, R32 ;  /* 0x00000020311f7221 */ /* 0x000fe20000010000 */
[----:B------:R-:W-:-:S03]  /*0d90*/  LOP3.LUT R30, R30, 0x7fffff8, RZ, 0xc0, !PT ;  /* 0x07fffff81e1e7812 */ /* 0x000fc600078ec0ff */
[----:B------:R-:W-:Y:S01]  /*0da0*/  FADD.FTZ R32, R50, R31 ;  /* 0x0000001f32207221 */ /* 0x000fe20000010000 */
[----:B------:R-:W-:Y:S02]  /*0db0*/  LOP3.LUT P0, RZ, R0, 0x1f, RZ, 0xc0, !PT ;  /* 0x0000001f00ff7812 */ /* 0x000fe4000780c0ff */
[----:B------:R-:W-:Y:S01]  /*0dc0*/  @!P1 IADD3 R30, R30, 0x8, RZ ;  /* 0x000000081e1e9810 */ /* 0x000fe20007ffe0ff */
[----:B------:R-:W-:Y:S01]  /*0dd0*/  FADD.FTZ R31, R51, R32 ;  /* 0x00000020331f7221 */ /* 0x000fe20000010000 */
[----:B------:R-:W-:Y:S07]  /*0de0*/  BRA.DIV ~URZ, `(.L_x_7069) ;  /* 0x000010f27f007947 */ /* 0x000fee000b800000 */
[----:B0-----:R0:W1:Y:S02]  /*0df0*/  SHFL.BFLY PT, R28, R31, 0x1, 0x1f ;  /* 0x0c201f001f1c7f89 */ /* 0x00106400000e0000 */
.L_x_7073:
        /* <DEDUP_REMOVED lines=56> */
[----:B------:R-:W-:Y:S02]  /*1180*/  FADD.FTZ R32, R51, -R28 ;  /* 0x8000001c33207221 */ /* 0x000fe40000010000 */
        /* <DEDUP_REMOVED lines=11> */
.L_x_7074:
[----:B------:R-:W-:Y:S01]  /*1240*/  SHF.R.U32.HI R33, RZ, 0x5, R0 ;  /* 0x00000005ff217819 */ /* 0x000fe20000011600 */
[----:B-1----:R-:W-:Y:S01]  /*1250*/  FADD.FTZ R29, R84, R31 ;  /* 0x0000001f541d7221 */ /* 0x002fe20000010000 */
[----:B------:R-:W-:Y:S01]  /*1260*/  WARPSYNC 0xffffffff ;  /* 0xffffffff00007948 */ /* 0x000fe20003800000 */
[----:B------:R-:W-:Y:S01]  /*1270*/  LOP3.LUT R35, R0, 0x1f, RZ, 0xc0, !PT ;  /* 0x0000001f00237812 */ /* 0x000fe200078ec0ff */
[----:B------:R-:W-:Y:S01]  /*1280*/  HFMA2.MMA R34, -RZ, RZ, 0, 0 ;  /* 0x00000000ff227435 */ /* 0x000fe200000001ff */
[----:B------:R-:W-:Y:S02]  /*1290*/  LOP3.LUT R33, R33, 0x7, RZ, 0xc0, !PT ;  /* 0x0000000721217812 */ /* 0x000fe400078ec0ff */
[----:B------:R-:W-:Y:S02]  /*12a0*/  ISETP.GT.U32.AND P1, PT, R35, 0x7, PT ;  /* 0x000000072300780c */ /* 0x000fe40003f24070 */
[----:B------:R-:W-:-:S05]  /*12b0*/  @!P0 IADD3 R32, R30, R33, RZ ;  /* 0x000000211e208210 */ /* 0x000fca0007ffe0ff */
[----:B------:R-:W-:Y:S04]  /*12c0*/  @!P0 STS.64 [R32.X8], R28 ;  /* 0x0000001c20008388 */ /* 0x000fe80000008a00 */
[----:B------:R-:W-:Y:S01]  /*12d0*/  BAR.SYNC.DEFER_BLOCKING 0x0 ;  /* 0x0000000000007b1d */ /* 0x000fe20000010000 */
[----:B------:R-:W-:Y:S02]  /*12e0*/  LOP3.LUT P0, RZ, R33, 0x1f, R0, 0xf8, !PT ;  /* 0x0000001f21ff7812 */ /* 0x000fe4000780f800 */
[----:B------:R-:W-:Y:S02]  /*12f0*/  @!P1 IADD3 R35, R30, R35, RZ ;  /* 0x000000231e239210 */ /* 0x000fe40007ffe0ff */
[----:B0-----:R-:W-:Y:S01]  /*1300*/  CS2R R30, SRZ ;  /* 0x00000000001e7805 */ /* 0x001fe2000001ff00 */
[----:B------:R-:W-:-:S04]  /*1310*/  @!P1 MOV R34, 0x300 ;  /* 0x0000030000229802 */ /* 0x000fc80000000f00 */
[----:B------:R-:W-:Y:S01]  /*1320*/  I2F R87, R34 ;  /* 0x0000002200577306 */ /* 0x000fe20000201400 */
[----:B------:R-:W0:Y:S04]  /*1330*/  SHFL.DOWN PT, R83, R34, 0x4, 0x1f ;  /* 0x08801f0022537f89 */ /* 0x000e2800000e0000 */
[----:B------:R-:W1:Y:S01]  /*1340*/  @!P1 LDS.64 R30, [R35.X8] ;  /* 0x00000000231e9984 */ /* 0x000e620000008a00 */
[----:B------:R-:W-:Y:S02]  /*1350*/  ISETP.NE.AND P1, PT, RZ, UR6, PT ;  /* 0x00000006ff007c0c */ /* 0x000fe4000bf25270 */
        /* <DEDUP_REMOVED lines=8> */
[----:B------:R-:W3:Y:S08]  /*13e0*/  I2F R84, R34 ;  /* 0x0000002200547306 */ /* 0x000ef00000201400 */
[----:B------:R-:W4:Y:S01]  /*13f0*/  I2F R89, R89 ;  /* 0x0000005900597306 */ /* 0x000f220000201400 */
[----:B-1----:R-:W-:-:S02]  /*1400*/  FMUL.FTZ R35, R85, R32 ;  /* 0x0000002055237220 */ /* 0x002fc40000410000 */
[----:B------:R-:W-:Y:S02]  /*1410*/  FADD.FTZ R85, -R85, R30 ;  /* 0x0000001e55557221 */ /* 0x000fe40000010100 */
[----:B------:R-:W-:Y:S02]  /*1420*/  FFMA.FTZ R88, R87, R30, R35 ;  /* 0x0000001e57587223 */ /* 0x000fe40000010023 */
[----:B------:R-:W-:Y:S02]  /*1430*/  FMUL.FTZ R85, R85, R85 ;  /* 0x0000005555557220 */ /* 0x000fe40000410000 */
[----:B--2---:R-:W-:Y:S02]  /*1440*/  FMUL.FTZ R35, R29, R88 ;  /* 0x000000581d237220 */ /* 0x004fe40000410000 */
[----:B------:R-:W-:Y:S02]  /*1450*/  FMUL.FTZ R85, R85, R87 ;  /* 0x0000005755557220 */ /* 0x000fe40000410000 */
[----:B0-----:R-:W-:Y:S01]  /*1460*/  FADD.FTZ R28, R28, R31 ;  /* 0x0000001f1c1c7221 */ /* 0x001fe20000010000 */
[----:B------:R-:W4:Y:S01]  /*1470*/  SHFL.DOWN PT, R30, R35, 0x2, 0x1f ;  /* 0x08401f00231e7f89 */ /* 0x000f2200000e0000 */
[----:B------:R-:W-:Y:S01]  /*1480*/  FMUL.FTZ R85, R85, R32 ;  /* 0x0000002055557220 */ /* 0x000fe20000410000 */
[----:B---3--:R-:W0:Y:S03]  /*1490*/  MUFU.RCP R31, R84 ;  /* 0x00000054001f7308 */ /* 0x008e260000001000 */
[----:B------:R-:W-:-:S02]  /*14a0*/  FFMA.FTZ R28, R29, R85, R28 ;  /* 0x000000551d1c7223 */ /* 0x000fc4000001001c */
[----:B------:R-:W1:Y:S04]  /*14b0*/  SHFL.DOWN PT, R85, R34, 0x1, 0x1f ;  /* 0x08201f0022557f89 */ /* 0x000e6800000e0000 */
[----:B------:R-:W2:Y:S01]  /*14c0*/  SHFL.DOWN PT, R29, R28, 0x2, 0x1f ;  /* 0x08401f001c1d7f89 */ /* 0x000ea200000e0000 */
[----:B----4-:R-:W-:Y:S02]  /*14d0*/  FMUL.FTZ R32, R30, R89 ;  /* 0x000000591e207220 */ /* 0x010fe40000410000 */
[----:B------:R-:W-:Y:S02]  /*14e0*/  FADD.FTZ R30, R35, -R30 ;  /* 0x8000001e231e7221 */ /* 0x000fe40000010000 */
[----:B------:R-:W-:Y:S02]  /*14f0*/  FFMA.FTZ R32, R86, R35, R32 ;  /* 0x0000002356207223 */ /* 0x000fe40000010020 */
[----:B------:R-:W-:-:S02]  /*1500*/  FMUL.FTZ R35, R30, R30 ;  /* 0x0000001e1e237220 */ /* 0x000fc40000410000 */
[----:B0-----:R-:W-:Y:S01]  /*1510*/  FMUL.FTZ R83, R31, R32 ;  /* 0x000000201f537220 */ /* 0x001fe20000410000 */
[----:B-1----:R-:W-:Y:S01]  /*1520*/  IADD3 R32, R34, R85, RZ ;  /* 0x0000005522207210 */ /* 0x002fe20007ffe0ff */
        /* <DEDUP_REMOVED lines=12> */
[C---:B------:R-:W-:Y:S01]  /*15f0*/  FFMA.FTZ R35, R84.reuse, R83, R30 ;  /* 0x0000005354237223 */ /* 0x040fe2000001001e */
[----:B------:R-:W-:Y:S01]  /*1600*/  HFMA2.MMA R83, -RZ, RZ, 0, 9.5367431640625e-07 ;  /* 0x00000010ff537435 */ /* 0x000fe200000001ff */
[----:B------:R-:W-:Y:S02]  /*1610*/  FMUL.FTZ R31, R84, R31 ;  /* 0x0000001f541f7220 */ /* 0x000fe40000410000 */
[----:B--2---:R-:W-:Y:S01]  /*1620*/  FADD.FTZ R29, R28, R29 ;  /* 0x0000001d1c1d7221 */ /* 0x004fe20000010000 */
[----:B------:R-:W-:Y:S01]  /*1630*/  MOV R28, c[0x0][0x1e0] ;  /* 0x00007800001c7a02 */ /* 0x000fe20000000f00 */
[----:B------:R-:W-:-:S02]  /*1640*/  FMUL.FTZ R31, R31, R85 ;  /* 0x000000551f1f7220 */ /* 0x000fc40000410000 */
[C---:B-1----:R-:W-:Y:S02]  /*1650*/  FMUL.FTZ R32, R34.reuse, R35 ;  /* 0x0000002322207220 */ /* 0x042fe40000410000 */
[----:B------:R-:W-:-:S04]  /*1660*/  FFMA.FTZ R29, R34, R31, R29 ;  /* 0x0000001f221d7223 */ /* 0x000fc8000001001d */
[----:B------:R-:W0:Y:S04]  /*1670*/  SHFL.IDX PT, R32, R32, RZ, 0x1f ;  /* 0x00001fff20207589 */ /* 0x000e2800000e0000 */
[----:B------:R-:W1:Y:S01]  /*1680*/  SHFL.IDX PT, R29, R29, RZ, 0x1f ;  /* 0x00001fff1d1d7589 */ /* 0x000e6200000e0000 */
[C---:B0-----:R-:W-:Y:S01]  /*1690*/  FMUL.FTZ R30, R32.reuse, R32 ;  /* 0x00000020201e7220 */ /* 0x041fe20000410000 */
[----:B------:R-:W-:Y:S01]  /*16a0*/  FSEL R35, R32, RZ, !P1 ;  /* 0x000000ff20237208 */ /* 0x000fe20004800000 */
[----:B-1----:R-:W-:-:S03]  /*16b0*/  FFMA.FTZ R28, R29, R28, c[0x0][0x228] ;  /* 0x00008a001d1c7623 */ /* 0x002fc6000001001c */
[----:B------:R-:W-:Y:S01]  /*16c0*/  FSEL R31, R30, RZ, P1 ;  /* 0x000000ff1e1f7208 */ /* 0x000fe20000800000 */
[----:B------:R-:W-:Y:S01]  /*16d0*/  FADD.FTZ R26, R26, -R35 ;  /* 0x800000231a1a7221 */ /* 0x000fe20000010000 */
[----:B-----5:R-:W-:Y:S01]  /*16e0*/  PRMT R29, RZ, 0x7610, R61 ;  /* 0x00007610ff1d7816 */ /* 0x020fe2000000003d */
[----:B------:R-:W-:Y:S01]  /*16f0*/  FADD.FTZ R94, R27, -R35 ;  /* 0x800000231b5e7221 */ /* 0x000fe20000010000 */
[----:B------:R-:W-:Y:S01]  /*1700*/  PRMT R27, RZ, 0x7610, R62 ;  /* 0x00007610ff1b7816 */ /* 0x000fe2000000003e */
[----:B------:R-:W-:Y:S01]  /*1710*/  FADD.FTZ R28, R28, R31 ;  /* 0x0000001f1c1c7221 */ /* 0x000fe20000010000 */
[----:B------:R-:W-:Y:S01]  /*1720*/  LOP3.LUT P1, RZ, R72, 0xff, RZ, 0xc0, !PT ;  /* 0x000000ff48ff7812 */ /* 0x000fe2000782c0ff */
[--C-:B------:R-:W-:Y:S02]  /*1730*/  FADD.FTZ R88, R23, -R35.reuse ;  /* 0x8000002317587221 */ /* 0x100fe40000010000 */
[----:B------:R-:W0:Y:S01]  /*1740*/  MUFU.RSQ R33, R28 ;  /* 0x0000001c00217308 */ /* 0x000e220000001400 */
[----:B------:R-:W-:Y:S01]  /*1750*/  FADD.FTZ R92, R25, -R35 ;  /* 0x80000023195c7221 */ /* 0x000fe20000010000 */
[----:B------:R-:W-:Y:S01]  /*1760*/  PRMT R25, RZ, 0x7610, R63 ;  /* 0x00007610ff197816 */ /* 0x000fe2000000003f */
[----:B------:R-:W-:Y:S01]  /*1770*/  FADD.FTZ R86, R21, -R35 ;  /* 0x8000002315567221 */ /* 0x000fe20000010000 */
[----:B------:R-:W-:Y:S01]  /*1780*/  PRMT R21, RZ, 0x5410, R63 ;  /* 0x00005410ff157816 */ /* 0x000fe2000000003f */
[--C-:B------:R-:W-:Y:S01]  /*1790*/  FADD.FTZ R90, R24, -R35.reuse ;  /* 0x80000023185a7221 */ /* 0x100fe20000010000 */
[----:B------:R-:W-:Y:S01]  /*17a0*/  SEL R72, RZ, 0x1, P1 ;  /* 0x00000001ff487807 */ /* 0x000fe20000800000 */
[----:B------:R-:W-:-:S02]  /*17b0*/  FADD.FTZ R30, R22, -R35 ;  /* 0x80000023161e7221 */ /* 0x000fc40000010000 */
[--C-:B------:R-:W-:Y:S02]  /*17c0*/  FADD.FTZ R96, R38, -R35.reuse ;  /* 0x8000002326607221 */ /* 0x100fe40000010000 */
[--C-:B------:R-:W-:Y:S02]  /*17d0*/  FADD.FTZ R84, R20, -R35.reuse ;  /* 0x8000002314547221 */ /* 0x100fe40000010000 */
[--C-:B------:R-:W-:Y:S02]  /*17e0*/  FADD.FTZ R98, R40, -R35.reuse ;  /* 0x8000002328627221 */ /* 0x100fe40000010000 */
[----:B------:R-:W-:Y:S02]  /*17f0*/  FADD.FTZ R42, R42, -R35 ;  /* 0x800000232a2a7221 */ /* 0x000fe40000010000 */
[C---:B0-----:R-:W-:Y:S02]  /*1800*/  FMUL.FTZ R23, R33.reuse, R26 ;  /* 0x0000001a21177220 */ /* 0x041fe40000410000 */
[----:B------:R-:W-:-:S02]  /*1810*/  FMUL.FTZ R26, R33, R94 ;  /* 0x0000005e211a7220 */ /* 0x000fc40000410000 */
[----:B------:R-:W-:Y:S02]  /*1820*/  FFMA.FTZ R23, R23, R21, R56 ;  /* 0x0000001517177223 */ /* 0x000fe40000010038 */
[----:B------:R-:W-:Y:S01]  /*1830*/  FFMA.FTZ R26, R26, R25, R57 ;  /* 0x000000191a1a7223 */ /* 0x000fe20000010039 */
[----:B------:R-:W-:Y:S01]  /*1840*/  PRMT R25, RZ, 0x5410, R62 ;  /* 0x00005410ff197816 */ /* 0x000fe2000000003e */
[C---:B------:R-:W-:Y:S02]  /*1850*/  FMUL.FTZ R21, R33.reuse, R90 ;  /* 0x0000005a21157220 */ /* 0x040fe40000410000 */
[----:B------:R-:W-:Y:S01]  /*1860*/  FMUL.FTZ R92, R33, R92 ;  /* 0x0000005c215c7220 */ /* 0x000fe20000410000 */
[----:B------:R-:W-:Y:S01]  /*1870*/  F2FP.BF16.PACK_AB R23, R26, R23 ;  /* 0x000000171a17723e */ /* 0x000fe200000010ff */
[----:B------:R-:W-:Y:S02]  /*1880*/  FFMA.FTZ R21, R21, R25, R54 ;  /* 0x0000001915157223 */ /* 0x000fe40000010036 */
[----:B------:R-:W-:-:S02]  /*1890*/  FMUL.FTZ R25, R33, R30 ;  /* 0x0000001e21197220 */ /* 0x000fc40000410000 */
[----:B------:R-:W-:Y:S01]  /*18a0*/  FFMA.FTZ R30, R92, R27, R55 ;  /* 0x0000001b5c1e7223 */ /* 0x000fe20000010037 */
[----:B------:R-:W-:Y:S01]  /*18b0*/  PRMT R27, RZ, 0x5410, R61 ;  /* 0x00005410ff1b7816 */ /* 0x000fe2000000003d */
[C---:B------:R-:W-:Y:S02]  /*18c0*/  FMUL.FTZ R38, R33.reuse, R88 ;  /* 0x0000005821267220 */ /* 0x040fe40000410000 */
[----:B------:R-:W-:Y:S02]  /*18d0*/  FMUL.FTZ R40, R33, R86 ;  /* 0x0000005621287220 */ /* 0x000fe40000410000 */
[----:B------:R-:W-:Y:S01]  /*18e0*/  FFMA.FTZ R38, R38, R29, R53 ;  /* 0x0000001d26267223 */ /* 0x000fe20000010035 */
[----:B------:R-:W-:Y:S01]  /*18f0*/  PRMT R29, RZ, 0x5410, R60 ;  /* 0x00005410ff1d7816 */ /* 0x000fe2000000003c */
[----:B------:R-:W-:Y:S02]  /*1900*/  FFMA.FTZ R25, R25, R27, R52 ;  /* 0x0000001b19197223 */ /* 0x000fe40000010034 */
[----:B------:R-:W-:-:S02]  /*1910*/  FMUL.FTZ R27, R33, R84 ;  /* 0x00000054211b7220 */ /* 0x000fc40000410000 */
[----:B------:R-:W-:Y:S02]  /*1920*/  FMUL.FTZ R31, R33, R42 ;  /* 0x0000002a211f7220 */ /* 0x000fe40000410000 */
[----:B------:R-:W-:Y:S01]  /*1930*/  FFMA.FTZ R27, R27, R29, R2 ;  /* 0x0000001d1b1b7223 */ /* 0x000fe20000010002 */
[----:B------:R-:W-:Y:S01]  /*1940*/  PRMT R29, RZ, 0x7610, R60 ;  /* 0x00007610ff1d7816 */ /* 0x000fe2000000003c */
[--C-:B------:R-:W-:Y:S02]  /*1950*/  FADD.FTZ R102, R43, -R35.reuse ;  /* 0x800000232b667221 */ /* 0x100fe40000010000 */
[----:B------:R-:W-:Y:S02]  /*1960*/  FADD.FTZ R34, R39, -R35 ;  /* 0x8000002327227221 */ /* 0x000fe40000010000 */
[----:B------:R-:W-:Y:S01]  /*1970*/  FFMA.FTZ R40, R40, R29, R3 ;  /* 0x0000001d28287223 */ /* 0x000fe20000010003 */
[----:B------:R-:W-:Y:S01]  /*1980*/  PRMT R29, RZ, 0x5410, R11 ;  /* 0x00005410ff1d7816 */ /* 0x000fe2000000000b */
[----:B------:R-:W-:-:S02]  /*1990*/  FMUL.FTZ R102, R33, R102 ;  /* 0x0000006621667220 */ /* 0x000fc40000410000 */
[----:B------:R-:W-:Y:S02]  /*19a0*/  FADD.FTZ R100, R41, -R35 ;  /* 0x8000002329647221 */ /* 0x000fe40000010000 */
[----:B------:R-:W-:Y:S01]  /*19b0*/  FFMA.FTZ R39, R31, R29, R68 ;  /* 0x0000001d1f277223 */ /* 0x000fe20000010044 */
[----:B------:R-:W-:Y:S01]  /*19c0*/  PRMT R31, RZ, 0x7610, R11 ;  /* 0x00007610ff1f7816 */ /* 0x000fe2000000000b */
[----:B------:R-:W-:Y:S02]  /*19d0*/  FMUL.FTZ R29, R33, R98 ;  /* 0x00000062211d7220 */ /* 0x000fe40000410000 */
[----:B------:R-:W-:Y:S02]  /*19e0*/  FADD.FTZ R20, R37, -R35 ;  /* 0x8000002325147221 */ /* 0x000fe40000010000 */
[----:B------:R-:W-:Y:S01]  /*19f0*/  FFMA.FTZ R102, R102, R31, R69 ;  /* 0x0000001f66667223 */ /* 0x000fe20000010045 */
[----:B------:R-:W-:Y:S01]  /*1a00*/  PRMT R31, RZ, 0x5410, R10 ;  /* 0x00005410ff1f7816 */ /* 0x000fe2000000000a */
[----:B------:R-:W-:-:S02]  /*1a10*/  FMUL.FTZ R100, R33, R100 ;  /* 0x0000006421647220 */ /* 0x000fc40000410000 */
[--C-:B------:R-:W-:Y:S02]  /*1a20*/  FADD.FTZ R36, R36, -R35.reuse ;  /* 0x8000002324247221 */ /* 0x100fe40000010000 */
[----:B------:R-:W-:Y:S01]  /*1a30*/  FFMA.FTZ R37, R29, R31, R66 ;  /* 0x0000001f1d257223 */ /* 0x000fe20000010042 */
[----:B------:R-:W-:Y:S01]  /*1a40*/  PRMT R31, RZ, 0x7610, R10 ;  /* 0x00007610ff1f7816 */ /* 0x000fe2000000000a */
[----:B------:R-:W-:Y:S02]  /*1a50*/  FMUL.FTZ R29, R33, R96 ;  /* 0x00000060211d7220 */ /* 0x000fe40000410000 */
[----:B------:R-:W-:Y:S02]  /*1a60*/  FADD.FTZ R44, R44, -R35 ;  /* 0x800000232c2c7221 */ /* 0x000fe40000010000 */
[----:B------:R-:W-:Y:S01]  /*1a70*/  FFMA.FTZ R100, R100, R31, R67 ;  /* 0x0000001f64647223 */ /* 0x000fe20000010043 */
[----:B------:R-:W-:Y:S01]  /*1a80*/  PRMT R31, RZ, 0x5410, R9 ;  /* 0x00005410ff1f7816 */ /* 0x000fe20000000009 */
[----:B------:R-:W-:-:S02]  /*1a90*/  FADD.FTZ R22, R45, -R35 ;  /* 0x800000232d167221 */ /* 0x000fc40000010000 */
[--C-:B------:R-:W-:Y:S01]  /*1aa0*/  FADD.FTZ R46, R46, -R35.reuse ;  /* 0x800000232e2e7221 */ /* 0x100fe20000010000 */
[----:B------:R-:W-:Y:S01]  /*1ab0*/  F2FP.BF16.PACK_AB R26, R100, R37 ;  /* 0x00000025641a723e */ /* 0x000fe200000010ff */
[--C-:B------:R-:W-:Y:S01]  /*1ac0*/  FADD.FTZ R24, R47, -R35.reuse ;  /* 0x800000232f187221 */ /* 0x100fe20000010000 */
[----:B------:R-:W-:Y:S01]  /*1ad0*/  @!P0 MOV R37, 0x4 ;  /* 0x0000000400258802 */ /* 0x000fe20000000f00 */
[--C-:B------:R-:W-:Y:S02]  /*1ae0*/  FADD.FTZ R48, R48, -R35.reuse ;  /* 0x8000002330307221 */ /* 0x100fe40000010000 */
[--C-:B------:R-:W-:Y:S02]  /*1af0*/  FADD.FTZ R28, R49, -R35.reuse ;  /* 0x80000023311c7221 */ /* 0x100fe40000010000 */
[--C-:B------:R-:W-:Y:S02]  /*1b00*/  FADD.FTZ R50, R50, -R35.reuse ;  /* 0x8000002332327221 */ /* 0x100fe40000010000 */
[----:B------:R-:W-:-:S02]  /*1b10*/  FADD.FTZ R104, R51, -R35 ;  /* 0x8000002333687221 */ /* 0x000fc40000010000 */
[----:B------:R-:W-:Y:S01]  /*1b20*/  FFMA.FTZ R35, R29, R31, R64 ;  /* 0x0000001f1d237223 */ /* 0x000fe20000010040 */
[----:B------:R-:W-:Y:S01]  /*1b30*/  PRMT R31, RZ, 0x7610, R9 ;  /* 0x00007610ff1f7816 */ /* 0x000fe20000000009 */
[C---:B------:R-:W-:Y:S02]  /*1b40*/  FMUL.FTZ R34, R33.reuse, R34 ;  /* 0x0000002221227220 */ /* 0x040fe40000410000 */
[C---:B------:R-:W-:Y:S02]  /*1b50*/  FMUL.FTZ R29, R33.reuse, R36 ;  /* 0x00000024211d7220 */ /* 0x040fe40000410000 */
[----:B------:R-:W-:Y:S01]  /*1b60*/  FFMA.FTZ R36, R34, R31, R65 ;  /* 0x0000001f22247223 */ /* 0x000fe20000010041 */
[----:B------:R-:W-:Y:S01]  /*1b70*/  PRMT R31, RZ, 0x5410, R8 ;  /* 0x00005410ff1f7816 */ /* 0x000fe20000000008 */
[C---:B------:R-:W-:Y:S02]  /*1b80*/  FMUL.FTZ R20, R33.reuse, R20 ;  /* 0x0000001421147220 */ /* 0x040fe40000410000 */
[----:B------:R-:W-:-:S02]  /*1b90*/  FMUL.FTZ R41, R33, R50 ;  /* 0x0000003221297220 */ /* 0x000fc40000410000 */
        /* <DEDUP_REMOVED lines=11> */
[----:B------:R-:W-:Y:S02]  /*1c50*/  FMUL.FTZ R22, R33, R22 ;  /* 0x0000001621167220 */ /* 0x000fe40000410000 */
[----:B------:R-:W-:Y:S01]  /*1c60*/  FFMA.FTZ R104, R104, R20, R79 ;  /* 0x0000001468687223 */ /* 0x000fe2000001004f */
[----:B------:R-:W-:-:S05]  /*1c70*/  PRMT R20, RZ, 0x5410, R6 ;  /* 0x00005410ff147816 */ /* 0x000fca0000000006 */
[----:B------:R-:W-:Y:S01]  /*1c80*/  FFMA.FTZ R42, R31, R20, R76 ;  /* 0x000000141f2a7223 */ /* 0x000fe2000001004c */
[----:B------:R-:W-:Y:S01]  /*1c90*/  PRMT R20, RZ, 0x7610, R6 ;  /* 0x00007610ff147816 */ /* 0x000fe20000000006 */
[----:B------:R-:W-:-:S04]  /*1ca0*/  FMUL.FTZ R31, R33, R44 ;  /* 0x0000002c211f7220 */ /* 0x000fc80000410000 */
        /* <DEDUP_REMOVED lines=10> */
[----:B------:R-:W-:-:S03]  /*1d50*/  F2FP.BF16.PACK_AB R31, R104, R47 ;  /* 0x0000002f681f723e */ /* 0x000fc600000010ff */
[----:B------:R-:W-:Y:S01]  /*1d60*/  FFMA.FTZ R41, R22, R20, R71 ;  /* 0x0000001416297223 */ /* 0x000fe20000010047 */
[----:B------:R-:W-:Y:S02]  /*1d70*/  F2FP.BF16.PACK_AB R22, R30, R21 ;  /* 0x000000151e16723e */ /* 0x000fe400000010ff */
[----:B------:R-:W-:Y:S02]  /*1d80*/  F2FP.BF16.PACK_AB R21, R38, R25 ;  /* 0x000000192615723e */ /* 0x000fe400000010ff */
[----:B------:R-:W-:Y:S01]  /*1d90*/  F2FP.BF16.PACK_AB R25, R36, R35 ;  /* 0x000000232419723e */ /* 0x000fe200000010ff */
[----:B------:R-:W-:Y:S01]  /*1da0*/  @!P0 IMAD.WIDE R36, R74, R37, c[0x0][0x1a8] ;  /* 0x00006a004a248625 */ /* 0x000fe200078e0225 */
[----:B------:R-:W-:Y:S02]  /*1db0*/  @!P0 MOV R35, 0x4 ;  /* 0x0000000400238802 */ /* 0x000fe40000000f00 */
[----:B------:R-:W-:Y:S02]  /*1dc0*/  F2FP.BF16.PACK_AB R20, R40, R27 ;  /* 0x0000001b2814723e */ /* 0x000fe400000010ff */
[----:B------:R-:W-:Y:S01]  /*1dd0*/  F2FP.BF16.PACK_AB R27, R102, R39 ;  /* 0x00000027661b723e */ /* 0x000fe200000010ff */
[----:B------:R-:W-:Y:S01]  /*1de0*/  @!P0 IMAD.WIDE R34, R74, R35, c[0x0][0x1a0] ;  /* 0x000068004a228625 */ /* 0x000fe200078e0223 */
[----:B------:R-:W-:-:S02]  /*1df0*/  F2FP.BF16.PACK_AB R28, R41, R28 ;  /* 0x0000001c291c723e */ /* 0x000fc400000010ff */
[----:B------:R-:W-:Y:S01]  /*1e00*/  F2FP.BF16.PACK_AB R30, R45, R42 ;  /* 0x0000002a2d1e723e */ /* 0x000fe200000010ff */
[-C--:B------:R-:W-:Y:S01]  /*1e10*/  IMAD.WIDE.U32 R38, R80, R83.reuse, c[0x0][0x208] ;  /* 0x0000820050267625 */ /* 0x080fe200078e0053 */
[----:B------:R0:W-:Y:S01]  /*1e20*/  @!P0 STG.E [R34.64], R32 ;  /* 0x0000002022008986 */ /* 0x0001e2000c101904 */
[----:B------:R-:W-:Y:S02]  /*1e30*/  IADD3 R74, R74, c[0x0][0x160], RZ ;  /* 0x000058004a4a7a10 */ /* 0x000fe40007ffe0ff */
[-C--:B------:R-:W-:Y:S01]  /*1e40*/  IMAD.WIDE.U32 R40, R81, R83.reuse, c[0x0][0x208] ;  /* 0x0000820051287625 */ /* 0x080fe200078e0053 */
[----:B------:R0:W-:Y:S01]  /*1e50*/  @!P0 STG.E [R36.64], R33 ;  /* 0x0000002124008986 */ /* 0x0001e2000c101904 */
[----:B------:R-:W-:Y:S02]  /*1e60*/  ISETP.GE.AND P0, PT, R74, c[0x0][0x164], PT ;  /* 0x000059004a007a0c */ /* 0x000fe40003f06270 */
[----:B------:R-:W-:Y:S01]  /*1e70*/  IMAD.WIDE.U32 R82, R82, R83, c[0x0][0x208] ;  /* 0x0000820052527625 */ /* 0x000fe200078e0053 */
[----:B------:R0:W-:Y:S04]  /*1e80*/  STG.E.128 [R38.64], R20 ;  /* 0x0000001426007986 */ /* 0x0001e8000c101d04 */
[----:B------:R0:W-:Y:S04]  /*1e90*/  STG.E.128 [R40.64], R24 ;  /* 0x0000001828007986 */ /* 0x0001e8000c101d04 */
[----:B------:R0:W-:Y:S02]  /*1ea0*/  STG.E.128 [R82.64], R28 ;  /* 0x0000001c52007986 */ /* 0x0001e4000c101d04 */
[----:B0-----:R-:W-:Y:S01]  /*1eb0*/  @P0 CALL.REL.NOINC `(.L_x_7071) ;  /* 0x0000001000000944 */ /* 0x001fe20003c00000 */
[----:B------:R-:W-:Y:S05]  /*1ec0*/  BRA `(.L_x_7072) ;  /* 0xffffe48000007947 */ /* 0x000fea000383ffff */
.L_x_7071:
[----:B------:R-:W-:Y:S05]  /*1ed0*/  EXIT ;  /* 0x000000000000794d */ /* 0x000fea0003800000 */
.L_x_7069:
[----:B0-----:R-:W-:Y:S01]  /*1ee0*/  HFMA2.MMA R29, -RZ, RZ, 0, 1.847743988037109375e-06 ;  /* 0x0000001fff1d7435 */ /* 0x001fe200000001ff */
[----:B------:R-:W-:-:S02]  /*1ef0*/  MOV R84, 0x1 ;  /* 0x0000000100547802 */ /* 0x000fc40000000f00 */
[----:B------:R-:W-:Y:S02]  /*1f00*/  MOV R34, 0xffffffff ;  /* 0xffffffff00227802 */ /* 0x000fe40000000f00 */
[----:B------:R-:W-:Y:S02]  /*1f10*/  MOV R32, 0x1f30 ;  /* 0x00001f3000207802 */ /* 0x000fe40000000f00 */
[----:B-----5:R-:W-:Y:S05]  /*1f20*/  CALL.REL.NOINC `($__internal_49_$__cuda_sm70_shflsync_bfly_p) ;  /* 0x0000069000007944 */ /* 0x020fea0003c00000 */
[----:B-1----:R-:W-:Y:S01]  /*1f30*/  MOV R28, R84 ;  /* 0x00000054001c7202 */ /* 0x002fe20000000f00 */
[----:B0-----:R-:W-:Y:S05]  /*1f40*/  BRA `(.L_x_7073) ;  /* 0xffffeeb000007947 */ /* 0x001fea000383ffff */
.L_x_7070:
[----:B------:R-:W-:Y:S01]  /*1f50*/  HFMA2.MMA R84, -RZ, RZ, 0, 1.1920928955078125e-07 ;  /* 0x00000002ff547435 */ /* 0x000fe200000001ff */
[----:B------:R-:W-:Y:S02]  /*1f60*/  MOV R29, 0x1f ;  /* 0x0000001f001d7802 */ /* 0x000fe40000000f00 */
[----:B------:R-:W-:Y:S02]  /*1f70*/  MOV R34, 0xffffffff ;  /* 0xffffffff00227802 */ /* 0x000fe40000000f00 */
[----:B------:R-:W-:Y:S02]  /*1f80*/  MOV R32, 0x1fa0 ;  /* 0x00001fa000207802 */ /* 0x000fe40000000f00 */
[----:B-----5:R-:W-:Y:S05]  /*1f90*/  CALL.REL.NOINC `($__internal_49_$__cuda_sm70_shflsync_bfly_p) ;  /* 0x0000062000007944 */ /* 0x020fea0003c00000 */
[----:B01----:R-:W-:Y:S01]  /*1fa0*/  FADD.FTZ R31, R31, R84 ;  /* 0x000000541f1f7221 */ /* 0x003fe20000010000 */
[----:B------:R-:W-:Y:S01]  /*1fb0*/  HFMA2.MMA R84, -RZ, RZ, 0, 2.384185791015625e-07 ;  /* 0x00000004ff547435 */ /* 0x000fe200000001ff */
[----:B------:R-:W-:-:S02]  /*1fc0*/  MOV R29, 0x1f ;  /* 0x0000001f001d7802 */ /* 0x000fc40000000f00 */
[----:B------:R-:W-:Y:S02]  /*1fd0*/  MOV R34, 0xffffffff ;  /* 0xffffffff00227802 */ /* 0x000fe40000000f00 */
[----:B------:R-:W-:Y:S02]  /*1fe0*/  MOV R32, 0x2000 ;  /* 0x0000200000207802 */ /* 0x000fe40000000f00 */
[----:B------:R-:W-:Y:S05]  /*1ff0*/  CALL.REL.NOINC `($__internal_49_$__cuda_sm70_shflsync_bfly_p) ;  /* 0x000005c000007944 */ /* 0x000fea0003c00000 */
[----:B01----:R-:W-:Y:S01]  /*2000*/  FADD.FTZ R31, R31, R84 ;  /* 0x000000541f1f7221 */ /* 0x003fe20000010000 */
[----:B------:R-:W-:Y:S01]  /*2010*/  HFMA2.MMA R84, -RZ, RZ, 0, 4.76837158203125e-07 ;  /* 0x00000008ff547435 */ /* 0x000fe200000001ff */
[----:B------:R-:W-:Y:S02]  /*2020*/  MOV R29, 0x1f ;  /* 0x0000001f001d7802 */ /* 0x000fe40000000f00 */
[----:B------:R-:W-:Y:S02]  /*2030*/  MOV R34, 0xffffffff ;  /* 0xffffffff00227802 */ /* 0x000fe40000000f00 */
[----:B------:R-:W-:Y:S02]  /*2040*/  MOV R32, 0x2060 ;  /* 0x0000206000207802 */ /* 0x000fe40000000f00 */
[----:B------:R-:W-:Y:S05]  /*2050*/  CALL.REL.NOINC `($__internal_49_$__cuda_sm70_shflsync_bfly_p) ;  /* 0x0000056000007944 */ /* 0x000fea0003c00000 */
[----:B01----:R-:W-:Y:S01]  /*2060*/  FADD.FTZ R31, R31, R84 ;  /* 0x000000541f1f7221 */ /* 0x003fe20000010000 */
[----:B------:R-:W-:Y:S01]  /*2070*/  HFMA2.MMA R84, -RZ, RZ, 0, 9.5367431640625e-07 ;  /* 0x00000010ff547435 */ /* 0x000fe200000001ff */
[----:B------:R-:W-:-:S02]  /*2080*/  MOV R29, 0x1f ;  /* 0x0000001f001d7802 */ /* 0x000fc40000000f00 */
[----:B------:R-:W-:Y:S02]  /*2090*/  MOV R34, 0xffffffff ;  /* 0xffffffff00227802 */ /* 0x000fe40000000f00 */
[----:B------:R-:W-:Y:S02]  /*20a0*/  MOV R32, 0x20c0 ;  /* 0x000020c000207802 */ /* 0x000fe40000000f00 */
[----:B------:R-:W-:Y:S05]  /*20b0*/  CALL.REL.NOINC `($__internal_49_$__cuda_sm70_shflsync_bfly_p) ;  /* 0x0000050000007944 */ /* 0x000fea0003c00000 */
[----:B-1----:R-:W-:Y:S01]  /*20c0*/  FADD.FTZ R28, R31, R84 ;  /* 0x000000541f1c7221 */ /* 0x002fe20000010000 */
[----:B------:R-:W-:-:S03]  /*20d0*/  HFMA2.MMA R84, -RZ, RZ, 0, 5.9604644775390625e-08 ;  /* 0x00000001ff547435 */ /* 0x000fc600000001ff */
[----:B------:R-:W-:-:S04]  /*20e0*/  FMUL.FTZ R28, R28, 0.001302083372138440609 ;  /* 0x3aaaaaab1c1c7820 */ /* 0x000fc80000410000 */
        /* <DEDUP_REMOVED lines=46> */
[----:B------:R-:W-:Y:S01]  /*23d0*/  FFMA.FTZ R29, R34, R34, R29 ;  /* 0x00000022221d7223 */ /* 0x000fe2000001001d */
[----:B------:R-:W-:-:S03]  /*23e0*/  MOV R34, 0xffffffff ;  /* 0xffffffff00227802 */ /* 0x000fc60000000f00 */
[----:B------:R-:W-:Y:S01]  /*23f0*/  FFMA.FTZ R31, R32, R32, R29 ;  /* 0x00000020201f7223 */ /* 0x000fe2000001001d */
[----:B------:R-:W-:Y:S02]  /*2400*/  MOV R29, 0x1f ;  /* 0x0000001f001d7802 */ /* 0x000fe40000000f00 */
[----:B------:R-:W-:Y:S02]  /*2410*/  MOV R32, 0x2430 ;  /* 0x0000243000207802 */ /* 0x000fe40000000f00 */
[----:B------:R-:W-:Y:S05]  /*2420*/  CALL.REL.NOINC `($__internal_49_$__cuda_sm70_shflsync_bfly_p) ;  /* 0x0000019000007944 */ /* 0x000fea0003c00000 */
[----:B01----:R-:W-:Y:S01]  /*2430*/  FADD.FTZ R31, R31, R84 ;  /* 0x000000541f1f7221 */ /* 0x003fe20000010000 */
[----:B------:R-:W-:Y:S01]  /*2440*/  HFMA2.MMA R84, -RZ, RZ, 0, 1.1920928955078125e-07 ;  /* 0x00000002ff547435 */ /* 0x000fe200000001ff */
[----:B------:R-:W-:Y:S02]  /*2450*/  MOV R29, 0x1f ;  /* 0x0000001f001d7802 */ /* 0x000fe40000000f00 */
[----:B------:R-:W-:Y:S02]  /*2460*/  MOV R34, 0xffffffff ;  /* 0xffffffff00227802 */ /* 0x000fe40000000f00 */
[----:B------:R-:W-:Y:S02]  /*2470*/  MOV R32, 0x2490 ;  /* 0x0000249000207802 */ /* 0x000fe40000000f00 */
[----:B------:R-:W-:Y:S05]  /*2480*/  CALL.REL.NOINC `($__internal_49_$__cuda_sm70_shflsync_bfly_p) ;  /* 0x0000013000007944 */ /* 0x000fea0003c00000 */
        /* <DEDUP_REMOVED lines=18> */
[----:B01----:R-:W-:Y:S05]  /*25b0*/  BRA `(.L_x_7074) ;  /* 0xffffec8000007947 */ /* 0x003fea000383ffff */
        .weak           $__internal_49_$__cuda_sm70_shflsync_bfly_p
        .type           $__internal_49_$__cuda_sm70_shflsync_bfly_p,@function
        .size           $__internal_49_$__cuda_sm70_shflsync_bfly_p,(.L_x_22137 - $__internal_49_$__cuda_sm70_shflsync_bfly_p)
$__internal_49_$__cuda_sm70_shflsync_bfly_p:
[----:B------:R-:W-:Y:S01]  /*25c0*/  HFMA2.MMA R33, -RZ, RZ, 0, 0 ;  /* 0x00000000ff217435 */ /* 0x000fe200000001ff */
[----:B------:R-:W-:Y:S04]  /*25d0*/  WARPSYNC R34 ;  /* 0x0000002200007348 */ /* 0x000fe80003800000 */
[----:B------:R0:W1:Y:S01]  /*25e0*/  SHFL.BFLY PT, R84, R31, R84, R29 ;  /* 0x0c0000541f547389 */ /* 0x00006200000e001d */
[----:B------:R-:W-:Y:S05]  /*25f0*/  RET.REL.NODEC R32 `(_ZN10layer_norm13ln_fwd_kernelINS_13Kernel_traitsI13__nv_bfloat16S2_fS2_fjLj6144ELj1ELj1ELj8ELj16ENS_18Kernel_traits_baseILj6144ES2_S2_fS2_fjLj256EEEEELb0ELb0ELb0ELb1EEEvNS_9FwdParamsE) ;  /* 0xffffda0020007950 */ /* 0x000fea0003c3ffff */
.L_x_7075:
        /* <DEDUP_REMOVED lines=16> */
.L_x_22137:


//--------------------- .text._ZN10layer_norm13ln_fwd_kernelINS_13Kernel_traitsI13__nv_bfloat16S2_fS2_fjLj6144ELj1ELj1ELj8ELj16ENS_18Kernel_traits_baseILj6144ES2_S2_fS2_fjLj256EEEEELb0ELb0ELb1ELb0EEEvNS_9FwdParamsE --------------------------
	.section	.text._ZN10layer_norm13ln_fwd_kernelINS_13Kernel_traitsI13__nv_bfloat16S2_fS2_fjLj6144ELj1ELj1ELj8ELj16ENS_18Kernel_traits_baseILj6144ES2_S2_fS2_fjLj256EEEEELb0ELb0ELb1ELb0EEEvNS_9FwdParamsE,"ax",@progbits
	.sectioninfo	@"SHI_REGISTERS=111"
	.align	128
        .global         _ZN10layer_norm13ln_fwd_kernelINS_13Kernel_traitsI13__nv_bfloat16S2_fS2_fjLj6144ELj1ELj1ELj8ELj16ENS_18Kernel_traits_baseILj6144ES2_S2_fS2_fjLj256EEEEELb0ELb0ELb1ELb0EEEvNS_9FwdParamsE
        .type           _ZN10layer_norm13ln_fwd_kernelINS_13Kernel_traitsI13__nv_bfloat16S2_fS2_fjLj6144ELj1ELj1ELj8ELj16ENS_18Kernel_traits_baseILj6144ES2_S2_fS2_fjLj256EEEEELb0ELb0ELb1ELb0EEEvNS_9FwdParamsE,@function
        .size           _ZN10layer_norm13ln_fwd_kernelINS_13Kernel_traitsI13__nv_bfloat16S2_fS2_fjLj6144ELj1ELj1ELj8ELj16ENS_18Kernel_traits_baseILj6144ES2_S2_fS2_fjLj256EEEEELb0ELb0ELb1ELb0EEEvNS_9FwdParamsE,(.L_x_22138 - _ZN10layer_norm13ln_fwd_kernelINS_13Kernel_traitsI13__nv_bfloat16S2_fS2_fjLj6144ELj1ELj1ELj8ELj16ENS_18Kernel_traits_baseILj6144ES2_S2_fS2_fjLj256EEEEELb0ELb0ELb1ELb0EEEvNS_9FwdParamsE)
        .other          _ZN10layer_norm13ln_fwd_kernelINS_13Kernel_traitsI13__nv_bfloat16S2_fS2_fjLj6144ELj1ELj1ELj8ELj16ENS_18Kernel_traits_baseILj6144ES2_S2_fS2_fjLj256EEEEELb0ELb0ELb1ELb0EEEvNS_9FwdParamsE,@"STO_CUDA_ENTRY STV_DEFAULT"
_ZN10layer_norm13ln_fwd_kernelINS_13Kernel_traitsI13__nv_bfloat16S2_fS2_fjLj6144ELj1ELj1ELj8ELj16ENS_18Kernel_traits_baseILj6144ES2_S2_fS2_fjLj256EEEEELb0ELb0ELb1ELb0EEEvNS_9FwdParamsE:
.text._ZN10layer_norm13ln_fwd_kernelINS_13Kernel_traitsI13__nv_bfloat16S2_fS2_fjLj6144ELj1ELj1ELj8ELj16ENS_18Kernel_traits_baseILj6144ES2_S2_fS2_fjLj256EEEEELb0ELb0ELb1ELb0EEEvNS_9FwdParamsE:
        /* <DEDUP_REMOVED lines=25> */
.L_x_7077:
[----:B0-----:R-:W-:Y:S05]  /*0190*/  BSYNC B0 ;  /* 0x0000000000007941 */ /* 0x001fea0003800000 */
.L_x_7076:
        /* <DEDUP_REMOVED lines=13> */
.L_x_7079:
[----:B0-----:R-:W-:Y:S05]  /*0270*/  BSYNC B0 ;  /* 0x0000000000007941 */ /* 0x001fea0003800000 */
.L_x_7078:
        /* <DEDUP_REMOVED lines=12> */
.L_x_7081:
[----:B0-----:R-:W-:Y:S05]  /*0340*/  BSYNC B0 ;  /* 0x0000000000007941 */ /* 0x001fea0003800000 */
.L_x_7080:
[----:B------:R-:W0:Y:S02]  /*0350*/  S2UR UR6, SR_CTAID.X ;  /* 0x00000000000679c3 */ /* 0x000e240000002500 */
[----:B0-----:R-:W-:-:S04]  /*0360*/  LEA.HI R90, R67, UR6, RZ, 0x18 ;  /* 0x00000006435a7c11 */ /* 0x001fc8000f8fc0ff */
        /* <DEDUP_REMOVED lines=8> */
[----:B-----5:R-:W-:-:S02]  /*03f0*/  PRMT R9, RZ, 0x5410, R36 ;  /* 0x00005410ff097816 */ /* 0x020fc40000000024 */
[----:B------:R-:W-:Y:S02]  /*0400*/  IMNMX R3, RZ, R3, !PT ;  /* 0x00000003ff037217 */ /* 0x000fe40007800200 */
[----:B------:R-:W-:Y:S02]  /*0410*/  PRMT R8, RZ, 0x7610, R36 ;  /* 0x00007610ff087816 */ /* 0x000fe40000000024 */
[----:B------:R-:W-:Y:S02]  /*0420*/  LOP3.LUT R36, R0, 0x1fffffe0, RZ, 0xc0, !PT ;  /* 0x1fffffe000247812 */ /* 0x000fe400078ec0ff */
[----:B------:R-:W-:Y:S02]  /*0430*/  IMNMX R3, R3, 0x20, PT ;  /* 0x0000002003037817 */ /* 0x000fe40003800200 */
[--C-:B------:R-:W-:Y:S02]  /*0440*/  PRMT R13, RZ, 0x5410, R6.reuse ;  /* 0x00005410ff0d7816 */ /* 0x100fe40000000006 */
[----:B------:R-:W-:-:S02]  /*0450*/  PRMT R12, RZ, 0x7610, R6 ;  /* 0x00007610ff0c7816 */ /* 0x000fc40000000006 */
[--C-:B------:R-:W-:Y:S02]  /*0460*/  PRMT R11, RZ, 0x5410, R7.reuse ;  /* 0x00005410ff0b7816 */ /* 0x100fe40000000007 */
[----:B------:R-:W-:Y:S02]  /*0470*/  PRMT R10, RZ, 0x7610, R7 ;  /* 0x00007610ff0a7816 */ /* 0x000fe40000000007 */
[--C-:B------:R-:W-:Y:S02]  /*0480*/  PRMT R7, RZ, 0x5410, R37.reuse ;  /* 0x00005410ff077816 */ /* 0x100fe40000000025 */
[----:B------:R-:W-:Y:S02]  /*0490*/  PRMT R6, RZ, 0x7610, R37 ;  /* 0x00007610ff067816 */ /* 0x000fe40000000025 */
[----:B------:R-:W-:Y:S02]  /*04a0*/  IADD3 R37, R3, R36, RZ ;  /* 0x0000002403257210 */ /* 0x000fe40007ffe0ff */
[----:B------:R-:W-:-:S02]  /*04b0*/  PRMT R0, RZ, 0x5410, R32 ;  /* 0x00005410ff007816 */ /* 0x000fc40000000020 */
[----:B------:R-:W-:Y:S02]  /*04c0*/  SHF.L.U32 R37, R37, 0x3, RZ ;  /* 0x0000000325257819 */ /* 0x000fe400000006ff */
[----:B------:R-:W-:Y:S01]  /*04d0*/  PRMT R69, RZ, 0x7610, R32 ;  /* 0x00007610ff457816 */ /* 0x000fe20000000020 */
[----:B------:R-:W-:Y:S01]  /*04e0*/  IMAD.SHL.U32 R32, R67, 0x20, RZ ;  /* 0x0000002043207824 */ /* 0x000fe200078e00ff */
[--C-:B------:R-:W-:Y:S02]  /*04f0*/  PRMT R68, RZ, 0x5410, R33.reuse ;  /* 0x00005410ff447816 */ /* 0x100fe40000000021 */
[----:B------:R-:W0:Y:S01]  /*0500*/  I2F.U32 R37, R37 ;  /* 0x0000002500257306 */ /* 0x000e220000201000 */
[----:B------:R-:W-:Y:S02]  /*0510*/  PRMT R71, RZ, 0x7610, R33 ;  /* 0x00007610ff477816 */ /* 0x000fe40000000021 */
[----:B------:R-:W-:Y:S02]  /*0520*/  LOP3.LUT R33, R32, 0x3e0, RZ, 0xc0, !PT ;  /* 0x000003e020217812 */ /* 0x000fe400078ec0ff */
[----:B------:R-:W-:-:S02]  /*0530*/  PRMT R64, RZ, 0x5410, R16 ;  /* 0x00005410ff407816 */ /* 0x000fc40000000010 */
[----:B------:R-:W-:Y:S02]  /*0540*/  IADD3 R33, R40, -R33, RZ ;  /* 0x8000002128217210 */ /* 0x000fe40007ffe0ff */
[----:B------:R-:W-:Y:S02]  /*0550*/  PRMT R65, RZ, 0x7610, R16 ;  /* 0x00007610ff417816 */ /* 0x000fe40000000010 */
[----:B------:R-:W-:Y:S02]  /*0560*/  IMNMX R33, RZ, R33, !PT ;  /* 0x00000021ff217217 */ /* 0x000fe40007800200 */
[--C-:B------:R-:W-:Y:S02]  /*0570*/  PRMT R22, RZ, 0x5410, R17.reuse ;  /* 0x00005410ff167816 */ /* 0x100fe40000000011 */
[----:B------:R-:W-:Y:S01]  /*0580*/  IMNMX R33, R33, 0x20, PT ;  /* 0x0000002021217817 */ /* 0x000fe20003800200 */
[----:B0-----:R0:W1:Y:S01]  /*0590*/  MUFU.RCP R81, R37 ;  /* 0x0000002500517308 */ /* 0x0010620000001000 */
[----:B------:R-:W-:-:S02]  /*05a0*/  PRMT R23, RZ, 0x7610, R17 ;  /* 0x00007610ff177816 */ /* 0x000fc40000000011 */
[----:B------:R-:W-:Y:S02]  /*05b0*/  IADD3 R33, R36, R33, RZ ;  /* 0x0000002124217210 */ /* 0x000fe40007ffe0ff */
[--C-:B------:R-:W-:Y:S02]  /*05c0*/  PRMT R20, RZ, 0x5410, R18.reuse ;  /* 0x00005410ff147816 */ /* 0x100fe40000000012 */
[----:B------:R-:W-:Y:S02]  /*05d0*/  PRMT R21, RZ, 0x7610, R18 ;  /* 0x00007610ff157816 */ /* 0x000fe40000000012 */
[----:B------:R-:W-:Y:S02]  /*05e0*/  PRMT R18, RZ, 0x5410, R19 ;  /* 0x00005410ff127816 */ /* 0x000fe40000000013 */
[--C-:B------:R-:W-:Y:S02]  /*05f0*/  PRMT R17, RZ, 0x5410, R4.reuse ;  /* 0x00005410ff117816 */ /* 0x100fe40000000004 */
[----:B------:R-:W-:-:S02]  /*0600*/  PRMT R16, RZ, 0x7610, R4 ;  /* 0x00007610ff107816 */ /* 0x000fc40000000004 */
[--C-:B------:R-:W-:Y:S02]  /*0610*/  PRMT R15, RZ, 0x5410, R5.reuse ;  /* 0x00005410ff0f7816 */ /* 0x100fe40000000005 */
[----:B------:R-:W-:Y:S02]  /*0620*/  PRMT R14, RZ, 0x7610, R5 ;  /* 0x00007610ff0e7816 */ /* 0x000fe40000000005 */
        /* <DEDUP_REMOVED lines=17> */
[----:B------:R-:W-:Y:S02]  /*0740*/  MOV R89, 0x1 ;  /* 0x0000000100597802 */ /* 0x000fe40000000f00 */
[--C-:B------:R-:W-:Y:S02]  /*0750*/  PRMT R85, RZ, 0x5410, R28.reuse ;  /* 0x00005410ff557816 */ /* 0x100fe4000000001c */
[----:B------:R-:W-:Y:S02]  /*0760*/  PRMT R92, RZ, 0x7610, R28 ;  /* 0x00007610ff5c7816 */ /* 0x000fe4000000001c */
[----:B------:R-:W-:Y:S02]  /*0770*/  SHF.L.U32 R88, R33, 0x3, RZ ;  /* 0x0000000321587819 */ /* 0x000fe400000006ff */
[----:B------:R-:W-:-:S02]  /*0780*/  PRMT R87, RZ, 0x5410, R29 ;  /* 0x00005410ff577816 */ /* 0x000fc4000000001d */
[----:B------:R-:W-:Y:S02]  /*0790*/  PRMT R94, RZ, 0x7610, R29 ;  /* 0x00007610ff5e7816 */ /* 0x000fe4000000001d */
[--C-:B------:R-:W-:Y:S02]  /*07a0*/  PRMT R91, RZ, 0x5410, R30.reuse ;  /* 0x00005410ff5b7816 */ /* 0x100fe4000000001e */
[----:B------:R-:W-:Y:S02]  /*07b0*/  PRMT R95, RZ, 0x7610, R30 ;  /* 0x00007610ff5f7816 */ /* 0x000fe4000000001e */
[--C-:B------:R-:W-:Y:S02]  /*07c0*/  PRMT R93, RZ, 0x5410, R31.reuse ;  /* 0x00005410ff5d7816 */ /* 0x100fe4000000001f */
[----:B01----:R-:W-:Y:S02]  /*07d0*/  PRMT R97, RZ, 0x7610, R31 ;  /* 0x00007610ff617816 */ /* 0x003fe4000000001f */
.L_x_7145:
[----:B------:R-:W-:-:S10]  /*07e0*/  HFMA2.MMA R61, -RZ, RZ, 0, 2.384185791015625e-07 ;  /* 0x00000004ff3d7435 */ /* 0x000fd400000001ff */
[----:B------:R-:W-:-:S06]  /*07f0*/  IMAD.WIDE R62, R90, R61, c[0x0][0x1d0] ;  /* 0x000074005a3e7625 */ /* 0x000fcc00078e023d */
[----:B------:R-:W2:Y:S01]  /*0800*/  LDG.E R62, [R62.64] ;  /* 0x000000043e3e7981 */ /* 0x000ea2000c1e1900 */
[----:B------:R-:W-:-:S05]  /*0810*/  IMAD.WIDE R60, R90, R61, c[0x0][0x1d8] ;  /* 0x000076005a3c7625 */ /* 0x000fca00078e023d */
[----:B------:R0:W5:Y:S01]  /*0820*/  LDG.E R82, [R60.64] ;  /* 0x000000043c527981 */ /* 0x000162000c1e1900 */
[----:B------:R-:W-:Y:S01]  /*0830*/  IMAD R83, R90, c[0x0][0x168], RZ ;  /* 0x00005a005a537a24 */ /* 0x000fe200078e02ff */
[----:B------:R-:W-:Y:S01]  /*0840*/  BSSY B0, `(.L_x_7082) ;  /* 0x0000066000007945 */ /* 0x000fe20003800000 */
[----:B--2---:R-:W-:-:S13]  /*0850*/  ISETP.GE.AND P1, PT, R62, 0x1, PT ;  /* 0x000000013e00780c */ /* 0x004fda0003f26270 */
[----:B------:R-:W-:-:S05]  /*0860*/  @P1 IADD3 R96, R62, -0x1, RZ ;  /* 0xffffffff3e601810 */ /* 0x000fca0007ffe0ff */
[----:B------:R-:W-:Y:S01]  /*0870*/  @P1 IMAD R98, R96, c[0x0][0x168], RZ ;  /* 0x00005a0060621a24 */ /* 0x000fe200078e02ff */
[----:B------:R-:W-:-:S04]  /*0880*/  SHF.R.S32.HI R96, RZ, 0x1f, R83 ;  /* 0x0000001fff607819 */ /* 0x000fc80000011453 */
[----:B------:R-:W-:Y:S02]  /*0890*/  @P1 SHF.R.S32.HI R99, RZ, 0x1f, R98 ;  /* 0x0000001fff631819 */ /* 0x000fe40000011462 */
[----:B------:R-:W-:Y:S02]  /*08a0*/  LEA.HI R83, R96, R83, RZ, 0x3 ;  /* 0x0000005360537211 */ /* 0x000fe400078f18ff */
[----:B------:R-:W-:Y:S02]  /*08b0*/  @P1 LEA.HI R99, R99, R98, RZ, 0x3 ;  /* 0x0000006263631211 */ /* 0x000fe400078f18ff */
[----:B------:R-:W-:Y:S02]  /*08c0*/  LOP3.LUT R98, R67, 0xff, RZ, 0xc0, !PT ;  /* 0x000000ff43627812 */ /* 0x000fe400078ec0ff */
[----:B------:R-:W-:Y:S02]  /*08d0*/  MOV R96, RZ ;  /* 0x000000ff00607202 */ /* 0x000fe40000000f00 */
[----:B------:R-:W-:-:S02]  /*08e0*/  LEA.HI.SX32 R63, R83, R98, 0x1d ;  /* 0x00000062533f7211 */ /* 0x000fc400078feaff */
[----:B------:R-:W-:Y:S02]  /*08f0*/  @P1 LEA.HI.SX32 R96, R99, R98, 0x1d ;  /* 0x0000006263601211 */ /* 0x000fe400078feaff */
[----:B------:R-:W-:Y:S01]  /*0900*/  SHF.R.S32.HI R83, RZ, 0x1f, R90 ;  /* 0x0000001fff537819 */ /* 0x000fe2000001145a */
[----:B------:R-:W-:Y:S05]  /*0910*/  @!P3 BRA `(.L_x_7083) ;  /* 0x000005800000b947 */ /* 0x000fea0003800000 */
[----:B0-----:R-:W-:-:S04]  /*0920*/  ISETP.NE.U32.AND P0, PT, RZ, c[0x0][0x180], PT ;  /* 0x00006000ff007a0c */ /* 0x001fc80003f05070 */
[----:B------:R-:W-:-:S13]  /*0930*/  ISETP.NE.AND.EX P0, PT, RZ, c[0x0][0x184], PT, P0 ;  /* 0x00006100ff007a0c */ /* 0x000fda0003f05300 */
[----:B------:R-:W-:-:S05]  /*0940*/  @P0 MOV R38, 0x20 ;  /* 0x0000002000260802 */ /* 0x000fca0000000f00 */
[----:B------:R-:W-:-:S05]  /*0950*/  @P0 IMAD.WIDE.U32 R38, R63, R38, c[0x0][0x180] ;  /* 0x000060003f260625 */ /* 0x000fca00078e0026 */
[----:B------:R-:W2:Y:S04]  /*0960*/  @P0 LDG.E.128 R24, [R38.64] ;  /* 0x0000000426180981 */ /* 0x000ea8000c1e1d00 */
[----:B------:R0:W3:Y:S01]  /*0970*/  @P0 LDG.E.128 R28, [R38.64+0x10] ;  /* 0x00001004261c0981 */ /* 0x0000e2000c1e1d00 */
[----:B------:R-:W-:Y:S01]  /*0980*/  ISETP.GT.AND P6, PT, R62, RZ, PT ;  /* 0x000000ff3e00720c */ /* 0x000fe20003fc4270 */
[----:B------:R-:W-:-:S04]  /*0990*/  @P1 IMAD.MOV.U32 R41, RZ, RZ, 0x10 ;  /* 0x00000010ff291424 */ /* 0x000fc800078e00ff */
[----:B------:R-:W-:-:S05]  /*09a0*/  @P1 IMAD.WIDE.U32 R40, R96, R41, c[0x0][0x170] ;  /* 0x00005c0060281625 */ /* 0x000fca00078e0029 */
[----:B------:R3:W5:Y:S01]  /*09b0*/  @P1 LDG.E.128 R32, [R40.64] ;  /* 0x0000000428201981 */ /* 0x000762000c1e1d00 */
[----:B------:R-:W-:Y:S01]  /*09c0*/  MOV R60, 0x20 ;  /* 0x00000020003c7802 */ /* 0x000fe20000000f00 */
[----:B------:R-:W-:Y:S01]  /*09d0*/  BSSY B1, `(.L_x_7084) ;  /* 0x000001e000017945 */ /* 0x000fe20003800000 */
[----:B------:R-:W-:-:S03]  /*09e0*/  @!P6 ISETP.NE.U32.AND P2, PT, RZ, c[0x0][0x180], PT ;  /* 0x00006000ff00ea0c */ /* 0x000fc60003f45070 */
[----:B------:R-:W-:Y:S01]  /*09f0*/  IMAD.WIDE.U32 R60, R63, R60, c[0x0][0x188] ;  /* 0x000062003f3c7625 */ /* 0x000fe200078e003c */
[----:B------:R-:W-:-:S04]  /*0a00*/  @!P6 ISETP.NE.AND.EX P2, PT, RZ, c[0x0][0x184], PT, P2 ;  /* 0x00006100ff00ea0c */ /* 0x000fc80003f45320 */
[----:B--2---:R-:W-:Y:S02]  /*0a10*/  @!P6 FSEL R36, R24, RZ, P2 ;  /* 0x000000ff1824e208 */ /* 0x004fe40001000000 */
[----:B------:R-:W-:-:S04]  /*0a20*/  @!P6 ISETP.NE.U32.AND P2, PT, RZ, c[0x0][0x180], PT ;  /* 0x00006000ff00ea0c */ /* 0x000fc80003f45070 */
[----:B------:R-:W-:-:S04]  /*0a30*/  @!P6 ISETP.NE.AND.EX P2, PT, RZ, c[0x0][0x184], PT, P2 ;  /* 0x00006100ff00ea0c */ /* 0x000fc80003f45320 */
[----:B------:R-:W-:Y:S02]  /*0a40*/  @!P6 FSEL R37, R25, RZ, P2 ;  /* 0x000000ff1925e208 */ /* 0x000fe40001000000 */
[----:B------:R-:W-:-:S04]  /*0a50*/  @!P6 ISETP.NE.U32.AND P2, PT, RZ, c[0x0][0x180], PT ;  /* 0x00006000ff00ea0c */ /* 0x000fc80003f45070 */
[----:B------:R-:W-:-:S04]  /*0a60*/  @!P6 ISETP.NE.AND.EX P2, PT, RZ, c[0x0][0x184], PT, P2 ;  /* 0x00006100ff00ea0c */ /* 0x000fc80003f45320 */
[----:B0-----:R-:W-:Y:S02]  /*0a70*/  @!P6 FSEL R38, R26, RZ, P2 ;  /* 0x000000ff1a26e208 */ /* 0x001fe40001000000 */
[----:B------:R-:W-:-:S04]  /*0a80*/  @!P6 ISETP.NE.U32.AND P2, PT, RZ, c[0x0][0x180], PT ;  /* 0x00006000ff00ea0c */ /* 0x000fc80003f45070 */
[----:B------:R-:W-:-:S04]  /*0a90*/  @!P6 ISETP.NE.AND.EX P2, PT, RZ, c[0x0][0x184], PT, P2 ;  /* 0x00006100ff00ea0c */ /* 0x000fc80003f45320 */
[----:B------:R-:W-:Y:S02]  /*0aa0*/  @!P6 FSEL R39, R27, RZ, P2 ;  /* 0x000000ff1b27e208 */ /* 0x000fe40001000000 */
[----:B------:R-:W-:-:S04]  /*0ab0*/  @!P6 ISETP.NE.U32.AND P2, PT, RZ, c[0x0][0x180], PT ;  /* 0x00006000ff00ea0c */ /* 0x000fc80003f45070 */
[----:B------:R-:W-:-:S04]  /*0ac0*/  @!P6 ISETP.NE.AND.EX P2, PT, RZ, c[0x0][0x184], PT, P2 ;  /* 0x00006100ff00ea0c */ /* 0x000fc80003f45320 */
[----:B---3--:R-:W-:Y:S02]  /*0ad0*/  @!P6 FSEL R40, R28, RZ, P2 ;  /* 0x000000ff1c28e208 */ /* 0x008fe40001000000 */
[----:B------:R-:W-:-:S04]  /*0ae0*/  @!P6 ISETP.NE.U32.AND P2, PT, RZ, c[0x0][0x180], PT ;  /* 0x00006000ff00ea0c */ /* 0x000fc80003f45070 */
[----:B------:R-:W-:-:S04]  /*0af0*/  @!P6 ISETP.NE.AND.EX P2, PT, RZ, c[0x0][0x184], PT, P2 ;  /* 0x00006100ff00ea0c */ /* 0x000fc80003f45320 */
[----:B------:R-:W-:Y:S02]  /*0b00*/  @!P6 FSEL R41, R29, RZ, P2 ;  /* 0x000000ff1d29e208 */ /* 0x000fe40001000000 */
[----:B------:R-:W-:-:S04]  /*0b10*/  @!P6 ISETP.NE.U32.AND P2, PT, RZ, c[0x0][0x180], PT ;  /* 0x00006000ff00ea0c */ /* 0x000fc80003f45070 */
[----:B------:R-:W-:-:S04]  /*0b20*/  @!P6 ISETP.NE.AND.EX P2, PT, RZ, c[0x0][0x184], PT, P2 ;  /* 0x00006100ff00ea0c */ /* 0x000fc80003f45320 */
[----:B------:R-:W-:Y:S02]  /*0b30*/  @!P6 FSEL R42, R30, RZ, P2 ;  /* 0x000000ff1e2ae208 */ /* 0x000fe40001000000 */
[----:B------:R-:W-:-:S04]  /*0b40*/  @!P6 ISETP.NE.U32.AND P2, PT, RZ, c[0x0][0x180], PT ;  /* 0x00006000ff00ea0c */ /* 0x000fc80003f45070 */
[----:B------:R-:W-:-:S04]  /*0b50*/  @!P6 ISETP.NE.AND.EX P2, PT, RZ, c[0x0][0x184], PT, P2 ;  /* 0x00006100ff00ea0c */ /* 0x000fc80003f45320 */
[----:B------:R-:W-:Y:S01]  /*0b60*/  @!P6 FSEL R43, R31, RZ, P2 ;  /* 0x000000ff1f2be208 */ /* 0x000fe20001000000 */
[----:B------:R-:W-:Y:S05]  /*0b70*/  @!P6 BRA `(.L_x_7085) ;  /* 0x000000300000e947 */ /* 0x000fea0003800000 */
[----:B-----5:R-:W-:-:S05]  /*0b80*/  PRMT R36, RZ, 0x5410, R32 ;  /* 0x00005410ff247816 */ /* 0x020fca0000000020 */
[----:B------:R-:W-:-:S04]  /*0b90*/  FMUL.FTZ R36, R36, c[0x0][0x1ec] ;  /* 0x00007b0024247a20 */ /* 0x000fc80000410000 */
[----:B------:R-:W-:Y:S02]  /*0ba0*/  @P0 FADD.FTZ R36, R24, R36 ;  /* 0x0000002418240221 */ /* 0x000fe40000010000 */
.L_x_7085:
[----:B------:R-:W-:Y:S05]  /*0bb0*/  BSYNC B1 ;  /* 0x0000000000017941 */ /* 0x000fea0003800000 */
.L_x_7084:
[----:B------:R-:W-:Y:S01]  /*0bc0*/  BSSY B1, `(.L_x_7086) ;  /* 0x0000005000017945 */ /* 0x000fe20003800000 */
[----:B------:R-:W-:Y:S05]  /*0bd0*/  @!P6 BRA `(.L_x_7087) ;  /* 0x000000300000e947 */ /* 0x000fea0003800000 */
[----:B-----5:R-:W-:-:S05]  /*0be0*/  PRMT R37, RZ, 0x7610, R32 ;  /* 0x00007610ff257816 */ /* 0x020fca0000000020 */
[----:B------:R-:W-:-:S04]  /*0bf0*/  FMUL.FTZ R37, R37, c[0x0][0x1ec] ;  /* 0x00007b0025257a20 */ /* 0x000fc80000410000 */
[----:B------:R-:W-:Y:S02]  /*0c00*/  @P0 FADD.FTZ R37, R25, R37 ;  /* 0x0000002519250221 */ /* 0x000fe40000010000 */
.L_x_7087:
[----:B------:R-:W-:Y:S05]  /*0c10*/  BSYNC B1 ;  /* 0x0000000000017941 */ /* 0x000fea0003800000 */
.L_x_7086:
[----:B------:R-:W-:Y:S01]  /*0c20*/  BSSY B1, `(.L_x_7088) ;  /* 0x0000005000017945 */ /* 0x000fe20003800000 */
[----:B------:R-:W-:Y:S05]  /*0c30*/  @!P6 BRA `(.L_x_7089) ;  /* 0x000000300000e947 */ /* 0x000fea0003800000 */
[----:B-----5:R-:W-:-:S05]  /*0c40*/  PRMT R38, RZ, 0x5410, R33 ;  /* 0x00005410ff267816 */ /* 0x020fca0000000021 */
[----:B------:R-:W-:-:S04]  /*0c50*/  FMUL.FTZ R38, R38, c[0x0][0x1ec] ;  /* 0x00007b0026267a20 */ /* 0x000fc80000410000 */
[----:B------:R-:W-:Y:S02]  /*0c60*/  @P0 FADD.FTZ R38, R26, R38 ;  /* 0x000000261a260221 */ /* 0x000fe40000010000 */
.L_x_7089:
[----:B------:R-:W-:Y:S05]  /*0c70*/  BSYNC B1 ;  /* 0x0000000000017941 */ /* 0x000fea0003800000 */
.L_x_7088:
[----:B------:R-:W-:Y:S01]  /*0c80*/  BSSY B1, `(.L_x_7090) ;  /* 0x0000005000017945 */ /* 0x000fe20003800000 */
[----:B------:R-:W-:Y:S05]  /*0c90*/  @!P6 BRA `(.L_x_7091) ;  /* 0x000000300000e947 */ /* 0x000fea0003800000 */
[----:B-----5:R-:W-:-:S05]  /*0ca0*/  PRMT R39, RZ, 0x7610, R33 ;  /* 0x00007610ff277816 */ /* 0x020fca0000000021 */
[----:B------:R-:W-:-:S04]  /*0cb0*/  FMUL.FTZ R39, R39, c[0x0][0x1ec] ;  /* 0x00007b0027277a20 */ /* 0x000fc80000410000 */
[----:B------:R-:W-:Y:S02]  /*0cc0*/  @P0 FADD.FTZ R39, R27, R39 ;  /* 0x000000271b270221 */ /* 0x000fe40000010000 */
.L_x_7091:
[----:B------:R-:W-:Y:S05]  /*0cd0*/  BSYNC B1 ;  /* 0x0000000000017941 */ /* 0x000fea0003800000 */
.L_x_7090:
[----:B------:R-:W-:Y:S01]  /*0ce0*/  BSSY B1, `(.L_x_7092) ;  /* 0x0000005000017945 */ /* 0x000fe20003800000 */
[----:B------:R-:W-:Y:S05]  /*0cf0*/  @!P6 BRA `(.L_x_7093) ;  /* 0x000000300000e947 */ /* 0x000fea0003800000 */
[----:B-----5:R-:W-:-:S05]  /*0d00*/  PRMT R40, RZ, 0x5410, R34 ;  /* 0x00005410ff287816 */ /* 0x020fca0000000022 */
[----:B------:R-:W-:-:S04]  /*0d10*/  FMUL.FTZ R40, R40, c[0x0][0x1ec] ;  /* 0x00007b0028287a20 */ /* 0x000fc80000410000 */
[----:B------:R-:W-:Y:S02]  /*0d20*/  @P0 FADD.FTZ R40, R28, R40 ;  /* 0x000000281c280221 */ /* 0x000fe40000010000 */
.L_x_7093:
[----:B------:R-:W-:Y:S05]  /*0d30*/  BSYNC B1 ;  /* 0x0000000000017941 */ /* 0x000fea0003800000 */
.L_x_7092:
[----:B------:R-:W-:Y:S01]  /*0d40*/  BSSY B1, `(.L_x_7094) ;  /* 0x0000005000017945 */ /* 0x000fe20003800000 */
[----:B------:R-:W-:Y:S05]  /*0d50*/  @!P6 BRA `(.L_x_7095) ;  /* 0x000000300000e947 */ /* 0x000fea0003800000 */
[----:B-----5:R-:W-:-:S05]  /*0d60*/  PRMT R41, RZ, 0x7610, R34 ;  /* 0x00007610ff297816 */ /* 0x020fca0000000022 */
[----:B------:R-:W-:-:S04]  /*0d70*/  FMUL.FTZ R41, R41, c[0x0][0x1ec] ;  /* 0x00007b0029297a20 */ /* 0x000fc80000410000 */
[----:B------:R-:W-:Y:S02]  /*0d80*/  @P0 FADD.FTZ R41, R29, R41 ;  /* 0x000000291d290221 */ /* 0x000fe40000010000 */
.L_x_7095:
[----:B------:R-:W-:Y:S05]  /*0d90*/  BSYNC B1 ;  /* 0x0000000000017941 */ /* 0x000fea0003800000 */
.L_x_7094:
[----:B------:R-:W-:Y:S01]  /*0da0*/  BSSY B1, `(.L_x_7096) ;  /* 0x0000005000017945 */ /* 0x000fe20003800000 */
[----:B------:R-:W-:Y:S05]  /*0db0*/  @!P6 BRA `(.L_x_7097) ;  /* 0x000000300000e947 */ /* 0x000fea0003800000 */
[----:B-----5:R-:W-:-:S05]  /*0dc0*/  PRMT R42, RZ, 0x5410, R35 ;  /* 0x00005410ff2a7816 */ /* 0x020fca0000000023 */
[----:B------:R-:W-:-:S04]  /*0dd0*/  FMUL.FTZ R42, R42, c[0x0][0x1ec] ;  /* 0x00007b002a2a7a20 */ /* 0x000fc80000410000 */
[----:B------:R-:W-:Y:S02]  /*0de0*/  @P0 FADD.FTZ R42, R30, R42 ;  /* 0x0000002a1e2a0221 */ /* 0x000fe40000010000 */
.L_x_7097:
[----:B------:R-:W-:Y:S05]  /*0df0*/  BSYNC B1 ;  /* 0x0000000000017941 */ /* 0x000fea0003800000 */
.L_x_7096:
[----:B------:R-:W-:Y:S01]  /*0e00*/  BSSY B1, `(.L_x_7098) ;  /* 0x0000005000017945 */ /* 0x000fe20003800000 */
[----:B------:R-:W-:Y:S05]  /*0e10*/  @!P6 BRA `(.L_x_7099) ;  /* 0x000000300000e947 */ /* 0x000fea0003800000 */
[----:B-----5:R-:W-:-:S05]  /*0e20*/  PRMT R43, RZ, 0x7610, R35 ;  /* 0x00007610ff2b7816 */ /* 0x020fca0000000023 */
[----:B------:R-:W-:-:S04]  /*0e30*/  FMUL.FTZ R43, R43, c[0x0][0x1ec] ;  /* 0x00007b002b2b7a20 */ /* 0x000fc80000410000 */
[----:B------:R-:W-:Y:S02]  /*0e40*/  @P0 FADD.FTZ R43, R31, R43 ;  /* 0x0000002b1f2b0221 */ /* 0x000fe40000010000 */
.L_x_7099:
[----:B------:R-:W-:Y:S05]  /*0e50*/  BSYNC B1 ;  /* 0x0000000000017941 */ /* 0x000fea0003800000 */
.L_x_7098:
[----:B------:R0:W-:Y:S01]  /*0e60*/  STG.E.128 [R60.64], R36 ;  /* 0x000000243c007986 */ /* 0x0001e2000c101d04 */
[----:B------:R-:W-:Y:S02]  /*0e70*/  IADD3 R96, R96, 0x100, RZ ;  /* 0x0000010060607810 */ /* 0x000fe40007ffe0ff */
[----:B------:R-:W-:Y:S01]  /*0e80*/  IADD3 R63, R63, 0x100, RZ ;  /* 0x000001003f3f7810 */ /* 0x000fe20007ffe0ff */
[----:B------:R0:W-:Y:S04]  /*0e90*/  STG.E.128 [R60.64+0x10], R40 ;  /* 0x000010283c007986 */ /* 0x0001e8000c101d04 */
.L_x_7083:
[----:B0-----:R-:W-:Y:S05]  /*0ea0*/  BSYNC B0 ;  /* 0x0000000000007941 */ /* 0x001fea0003800000 */
.L_x_7082:
[----:B------:R-:W-:Y:S01]  /*0eb0*/  BSSY B0, `(.L_x_7100) ;  /* 0x000005a000007945 */ /* 0x000fe20003800000 */
[----:B------:R-:W-:Y:S05]  /*0ec0*/  @!P4 BRA `(.L_x_7101) ;  /* 0x000005800000c947 */ /* 0x000fea0003800000 */
[----:B------:R-:W-:-:S04]  /*0ed0*/  ISETP.NE.U32.AND P0, PT, RZ, c[0x0][0x180], PT ;  /* 0x00006000ff007a0c */ /* 0x000fc80003f05070 */
[----:B------:R-:W-:-:S13]  /*0ee0*/  ISETP.NE.AND.EX P0, PT, RZ, c[0x0][0x184], PT, P0 ;  /* 0x00006100ff007a0c */ /* 0x000fda0003f05300 */
[----:B------:R-:W-:-:S05]  /*0ef0*/  @P0 MOV R46, 0x20 ;  /* 0x00000020002e0802 */ /* 0x000fca0000000f00 */
[----:B------:R-:W-:-:S05]  /*0f00*/  @P0 IMAD.WIDE.U32 R46, R63, R46, c[0x0][0x180] ;  /* 0x000060003f2e0625 */ /* 0x000fca00078e002e */
[----:B------:R-:W2:Y:S04]  /*0f10*/  @P0 LDG.E.128 R24, [R46.64] ;  /* 0x000000042e180981 */ /* 0x000ea8000c1e1d00 */
[----:B------:R0:W3:Y:S01]  /*0f20*/  @P0 LDG.E.128 R28, [R46.64+0x10] ;  /* 0x000010042e1c0981 */ /* 0x0000e2000c1e1d00 */
[----:B------:R-:W-:Y:S02]  /*0f30*/  ISETP.GT.AND P6, PT, R62, RZ, PT ;  /* 0x000000ff3e00720c */ /* 0x000fe40003fc4270 */
[----:B------:R-:W-:-:S05]  /*0f40*/  @P1 MOV R49, 0x10 ;  /* 0x0000001000311802 */ /* 0x000fca0000000f00 */
[----:B------:R-:W-:-:S05]  /*0f50*/  @P1 IMAD.WIDE.U32 R48, R96, R49, c[0x0][0x170] ;  /* 0x00005c0060301625 */ /* 0x000fca00078e0031 */
[----:B-----5:R3:W5:Y:S01]  /*0f60*/  @P1 LDG.E.128 R32, [R48.64] ;  /* 0x0000000430201981 */ /* 0x020762000c1e1d00 */
[----:B------:R-:W-:Y:S01]  /*0f70*/  @!P6 ISETP.NE.U32.AND P2, PT, RZ, c[0x0][0x180], PT ;  /* 0x00006000ff00ea0c */ /* 0x000fe20003f45070 */
[----:B------:R-:W-:Y:S01]  /*0f80*/  HFMA2.MMA R60, -RZ, RZ, 0, 1.9073486328125e-06 ;  /* 0x00000020ff3c7435 */ /* 0x000fe200000001ff */
[----:B------:R-:W-:Y:S02]  /*0f90*/  BSSY B1, `(.L_x_7102) ;  /* 0x000001d000017945 */ /* 0x000fe40003800000 */
[----:B------:R-:W-:-:S07]  /*0fa0*/  @!P6 ISETP.NE.AND.EX P2, PT, RZ, c[0x0][0x184], PT, P2 ;  /* 0x00006100ff00ea0c */ /* 0x000fce0003f45320 */
[----:B------:R-:W-:Y:S01]  /*0fb0*/  IMAD.WIDE.U32 R60, R63, R60, c[0x0][0x188] ;  /* 0x000062003f3c7625 */ /* 0x000fe200078e003c */
        /* <DEDUP_REMOVED lines=26> */
.L_x_7103:
[----:B------:R-:W-:Y:S05]  /*1160*/  BSYNC B1 ;  /* 0x0000000000017941 */ /* 0x000fea0003800000 */
.L_x_7102:
[----:B------:R-:W-:Y:S01]  /*1170*/  BSSY B1, `(.L_x_7104) ;  /* 0x0000005000017945 */ /* 0x000fe20003800000 */
[----:B------:R-:W-:Y:S05]  /*1180*/  @!P6 BRA `(.L_x_7105) ;  /* 0x000000300000e947 */ /* 0x000fea0003800000 */
[----:B-----5:R-:W-:-:S05]  /*1190*/  PRMT R45, RZ, 0x7610, R32 ;  /* 0x00007610ff2d7816 */ /* 0x020fca0000000020 */
[----:B------:R-:W-:-:S04]  /*11a0*/  FMUL.FTZ R45, R45, c[0x0][0x1ec] ;  /* 0x00007b002d2d7a20 */ /* 0x000fc80000410000 */
[----:B------:R-:W-:Y:S02]  /*11b0*/  @P0 FADD.FTZ R45, R25, R45 ;  /* 0x0000002d192d0221 */ /* 0x000fe40000010000 */
.L_x_7105:
[----:B------:R-:W-:Y:S05]  /*11c0*/  BSYNC B1 ;  /* 0x0000000000017941 */ /* 0x000fea0003800000 */
.L_x_7104:
[----:B------:R-:W-:Y:S01]  /*11d0*/  BSSY B1, `(.L_x_7106) ;  /* 0x0000005000017945 */ /* 0x000fe20003800000 */
[----:B------:R-:W-:Y:S05]  /*11e0*/  @!P6 BRA `(.L_x_7107) ;  /* 0x000000300000e947 */ /* 0x000fea0003800000 */
[----:B-----5:R-:W-:-:S05]  /*11f0*/  PRMT R46, RZ, 0x5410, R33 ;  /* 0x00005410ff2e7816 */ /* 0x020fca0000000021 */
[----:B------:R-:W-:-:S04]  /*1200*/  FMUL.FTZ R46, R46, c[0x0][0x1ec] ;  /* 0x00007b002e2e7a20 */ /* 0x000fc80000410000 */
[----:B------:R-:W-:Y:S02]  /*1210*/  @P0 FADD.FTZ R46, R26, R46 ;  /* 0x0000002e1a2e0221 */ /* 0x000fe40000010000 */
.L_x_7107:
[----:B------:R-:W-:Y:S05]  /*1220*/  BSYNC B1 ;  /* 0x0000000000017941 */ /* 0x000fea0003800000 */
.L_x_7106:
[----:B------:R-:W-:Y:S01]  /*1230*/  BSSY B1, `(.L_x_7108) ;  /* 0x0000005000017945 */ /* 0x000fe20003800000 */
[----:B------:R-:W-:Y:S05]  /*1240*/  @!P6 BRA `(.L_x_7109) ;  /* 0x000000300000e947 */ /* 0x000fea0003800000 */
[----:B-----5:R-:W-:-:S05]  /*1250*/  PRMT R47, RZ, 0x7610, R33 ;  /* 0x00007610ff2f7816 */ /* 0x020fca0000000021 */
[----:B------:R-:W-:-:S04]  /*1260*/  FMUL.FTZ R47, R47, c[0x0][0x1ec] ;  /* 0x00007b002f2f7a20 */ /* 0x000fc80000410000 */
[----:B------:R-:W-:Y:S02]  /*1270*/  @P0 FADD.FTZ R47, R27, R47 ;  /* 0x0000002f1b2f0221 */ /* 0x000fe40000010000 */
.L_x_7109:
[----:B------:R-:W-:Y:S05]  /*1280*/  BSYNC B1 ;  /* 0x0000000000017941 */ /* 0x000fea0003800000 */
.L_x_7108:
[----:B------:R-:W-:Y:S01]  /*1290*/  BSSY B1, `(.L_x_7110) ;  /* 0x0000005000017945 */ /* 0x000fe20003800000 */
[----:B------:R-:W-:Y:S05]  /*12a0*/  @!P6 BRA `(.L_x_7111) ;  /* 0x000000300000e947 */ /* 0x000fea0003800000 */
[----:B-----5:R-:W-:-:S05]  /*12b0*/  PRMT R48, RZ, 0x5410, R34 ;  /* 0x00005410ff307816 */ /* 0x020fca0000000022 */
[----:B------:R-:W-:-:S04]  /*12c0*/  FMUL.FTZ R48, R48, c[0x0][0x1ec] ;  /* 0x00007b0030307a20 */ /* 0x000fc80000410000 */
[----:B------:R-:W-:Y:S02]  /*12d0*/  @P0 FADD.FTZ R48, R28, R48 ;  /* 0x000000301c300221 */ /* 0x000fe40000010000 */
.L_x_7111:
[----:B------:R-:W-:Y:S05]  /*12e0*/  BSYNC B1 ;  /* 0x0000000000017941 */ /* 0x000fea0003800000 */
.L_x_7110:
[----:B------:R-:W-:Y:S01]  /*12f0*/  BSSY B1, `(.L_x_7112) ;  /* 0x0000005000017945 */ /* 0x000fe20003800000 */
[----:B------:R-:W-:Y:S05]  /*1300*/  @!P6 BRA `(.L_x_7113) ;  /* 0x000000300000e947 */ /* 0x000fea0003800000 */
[----:B-----5:R-:W-:-:S05]  /*1310*/  PRMT R49, RZ, 0x7610, R34 ;  /* 0x00007610ff317816 */ /* 0x020fca0000000022 */
[----:B------:R-:W-:-:S04]  /*1320*/  FMUL.FTZ R49, R49, c[0x0][0x1ec] ;  /* 0x00007b0031317a20 */ /* 0x000fc80000410000 */
[----:B------:R-:W-:Y:S02]  /*1330*/  @P0 FADD.FTZ R49, R29, R49 ;  /* 0x000000311d310221 */ /* 0x000fe40000010000 */
.L_x_7113:
[----:B------:R-:W-:Y:S05]  /*1340*/  BSYNC B1 ;  /* 0x0000000000017941 */ /* 0x000fea0003800000 */
.L_x_7112:
[----:B------:R-:W-:Y:S01]  /*1350*/  BSSY B1, `(.L_x_7114) ;  /* 0x0000005000017945 */ /* 0x000fe20003800000 */
[----:B------:R-:W-:Y:S05]  /*1360*/  @!P6 BRA `(.L_x_7115) ;  /* 0x000000300000e947 */ /* 0x000fea0003800000 */
[----:B-----5:R-:W-:-:S05]  /*1370*/  PRMT R50, RZ, 0x5410, R35 ;  /* 0x00005410ff327816 */ /* 0x020fca0000000023 */
[----:B------:R-:W-:-:S04]  /*1380*/  FMUL.FTZ R50, R50, c[0x0][0x1ec] ;  /* 0x00007b0032327a20 */ /* 0x000fc80000410000 */
[----:B------:R-:W-:Y:S02]  /*1390*/  @P0 FADD.FTZ R50, R30, R50 ;  /* 0x000000321e320221 */ /* 0x000fe40000010000 */
.L_x_7115:
[----:B------:R-:W-:Y:S05]  /*13a0*/  BSYNC B1 ;  /* 0x0000000000017941 */ /* 0x000fea0003800000 */
.L_x_7114:
[----:B------:R-:W-:Y:S01]  /*13b0*/  BSSY B1, `(.L_x_7116) ;  /* 0x0000005000017945 */ /* 0x000fe20003800000 */
[----:B------:R-:W-:Y:S05]  /*13c0*/  @!P6 BRA `(.L_x_7117) ;  /* 0x000000300000e947 */ /* 0x000fea0003800000 */
[----:B-----5:R-:W-:-:S05]  /*13d0*/  PRMT R51, RZ, 0x7610, R35 ;  /* 0x00007610ff337816 */ /* 0x020fca0000000023 */
[----:B------:R-:W-:-:S04]  /*13e0*/  FMUL.FTZ R51, R51, c[0x0][0x1ec] ;  /* 0x00007b0033337a20 */ /* 0x000fc80000410000 */
[----:B------:R-:W-:Y:S02]  /*13f0*/  @P0 FADD.FTZ R51, R31, R51 ;  /* 0x000000331f330221 */ /* 0x000fe40000010000 */
.L_x_7117:
[----:B------:R-:W-:Y:S05]  /*1400*/  BSYNC B1 ;  /* 0x0000000000017941 */ /* 0x000fea0003800000 */
.L_x_7116:
[----:B------:R0:W-:Y:S01]  /*1410*/  STG.E.128 [R60.64], R44 ;  /* 0x0000002c3c007986 */ /* 0x0001e2000c101d04 */
[----:B------:R-:W-:Y:S02]  /*1420*/  IADD3 R96, R96, 0x100, RZ ;  /* 0x0000010060607810 */ /* 0x000fe40007ffe0ff */
[----:B------:R-:W-:Y:S01]  /*1430*/  IADD3 R63, R63, 0x100, RZ ;  /* 0x000001003f3f7810 */ /* 0x000fe20007ffe0ff */
[----:B------:R0:W-:Y:S04]  /*1440*/  STG.E.128 [R60.64+0x10], R48 ;  /* 0x000010303c007986 */ /* 0x0001e8000c101d04 */
.L_x_7101:
[----:B------:R-:W-:Y:S05]  /*1450*/  BSYNC B0 ;  /* 0x0000000000007941 */ /* 0x000fea0003800000 */
.L_x_7100:
[----:B------:R-:W-:Y:S01]  /*1460*/  BSSY B0, `(.L_x_7118) ;  /* 0x0000058000007945 */ /* 0x000fe20003800000 */
[----:B------:R-:W-:Y:S05]  /*1470*/  @!P5 BRA `(.L_x_7119) ;  /* 0x000005600000d947 */ /* 0x000fea0003800000 */
[----:B------:R-:W-:-:S04]  /*1480*/  ISETP.NE.U32.AND P0, PT, RZ, c[0x0][0x180], PT ;  /* 0x00006000ff007a0c */ /* 0x000fc80003f05070 */
[----:B------:R-:W-:-:S13]  /*1490*/  ISETP.NE.AND.EX P0, PT, RZ, c[0x0][0x184], PT, P0 ;  /* 0x00006100ff007a0c */ /* 0x000fda0003f05300 */
[----:B------:R-:W-:-:S05]  /*14a0*/  @P0 MOV R52, 0x20 ;  /* 0x0000002000340802 */ /* 0x000fca0000000f00 */
[----:B------:R-:W-:-:S05]  /*14b0*/  @P0 IMAD.WIDE.U32 R52, R63, R52, c[0x0][0x180] ;  /* 0x000060003f340625 */ /* 0x000fca00078e0034 */
[----:B------:R-:W2:Y:S04]  /*14c0*/  @P0 LDG.E.128 R24, [R52.64] ;  /* 0x0000000434180981 */ /* 0x000ea8000c1e1d00 */
[----:B------:R-:W3:Y:S01]  /*14d0*/  @P0 LDG.E.128 R28, [R52.64+0x10] ;  /* 0x00001004341c0981 */ /* 0x000ee2000c1e1d00 */
[----:B------:R-:W-:Y:S02]  /*14e0*/  ISETP.GT.AND P6, PT, R62, RZ, PT ;  /* 0x000000ff3e00720c */ /* 0x000fe40003fc4270 */
[----:B------:R-:W-:-:S05]  /*14f0*/  @P1 MOV R55, 0x10 ;  /* 0x0000001000371802 */ /* 0x000fca0000000f00 */
[----:B------:R-:W-:-:S05]  /*1500*/  @P1 IMAD.WIDE.U32 R54, R96, R55, c[0x0][0x170] ;  /* 0x00005c0060361625 */ /* 0x000fca00078e0037 */
[----:B-----5:R1:W5:Y:S01]  /*1510*/  @P1 LDG.E.128 R32, [R54.64] ;  /* 0x0000000436201981 */ /* 0x020362000c1e1d00 */
[----:B------:R-:W-:Y:S01]  /*1520*/  @!P6 ISETP.NE.U32.AND P1, PT, RZ, c[0x0][0x180], PT ;  /* 0x00006000ff00ea0c */ /* 0x000fe20003f25070 */
[----:B0-----:R-:W-:Y:S01]  /*1530*/  HFMA2.MMA R60, -RZ, RZ, 0, 1.9073486328125e-06 ;  /* 0x00000020ff3c7435 */ /* 0x001fe200000001ff */
[----:B------:R-:W-:Y:S01]  /*1540*/  @!P6 ISETP.NE.U32.AND P2, PT, RZ, c[0x0][0x180], PT ;  /* 0x00006000ff00ea0c */ /* 0x000fe20003f45070 */
[----:B------:R-:W-:Y:S01]  /*1550*/  BSSY B1, `(.L_x_7120) ;  /* 0x000001c000017945 */ /* 0x000fe20003800000 */
[----:B------:R-:W-:Y:S02]  /*1560*/  @!P6 ISETP.NE.AND.EX P1, PT, RZ, c[0x0][0x184], PT, P1 ;  /* 0x00006100ff00ea0c */ /* 0x000fe40003f25310 */
[----:B------:R-:W-:-:S05]  /*1570*/  @!P6 ISETP.NE.AND.EX P2, PT, RZ, c[0x0][0x184], PT, P2 ;  /* 0x00006100ff00ea0c */ /* 0x000fca0003f45320 */
[----:B------:R-:W-:Y:S01]  /*1580*/  IMAD.WIDE.U32 R60, R63, R60, c[0x0][0x188] ;  /* 0x000062003f3c7625 */ /* 0x000fe200078e003c */
[----:B--2---:R-:W-:Y:S02]  /*1590*/  @!P6 FSEL R57, R25, RZ, P1 ;  /* 0x000000ff1939e208 */ /* 0x004fe40000800000 */
[----:B------:R-:W-:Y:S02]  /*15a0*/  @!P6 FSEL R58, R26, RZ, P2 ;  /* 0x000000ff1a3ae208 */ /* 0x000fe40001000000 */
[----:B------:R-:W-:Y:S02]  /*15b0*/  @!P6 ISETP.NE.U32.AND P1, PT, RZ, c[0x0][0x180], PT ;  /* 0x00006000ff00ea0c */ /* 0x000fe40003f25070 */
[----:B------:R-:W-:Y:S02]  /*15c0*/  @!P6 ISETP.NE.U32.AND P2, PT, RZ, c[0x0][0x180], PT ;  /* 0x00006000ff00ea0c */ /* 0x000fe40003f45070 */
[----:B------:R-:W-:Y:S02]  /*15d0*/  @!P6 ISETP.NE.AND.EX P1, PT, RZ, c[0x0][0x184], PT, P1 ;  /* 0x00006100ff00ea0c */ /* 0x000fe40003f25310 */
[----:B------:R-:W-:-:S02]  /*15e0*/  @!P6 ISETP.NE.AND.EX P2, PT, RZ, c[0x0][0x184], PT, P2 ;  /* 0x00006100ff00ea0c */ /* 0x000fc40003f45320 */
[----:B------:R-:W-:Y:S02]  /*15f0*/  @!P6 FSEL R59, R27, RZ, P1 ;  /* 0x000000ff1b3be208 */ /* 0x000fe40000800000 */
[----:B---3--:R-:W-:Y:S02]  /*1600*/  @!P6 FSEL R52, R28, RZ, P2 ;  /* 0x000000ff1c34e208 */ /* 0x008fe40001000000 */
[----:B------:R-:W-:Y:S02]  /*1610*/  @!P6 ISETP.NE.U32.AND P1, PT, RZ, c[0x0][0x180], PT ;  /* 0x00006000ff00ea0c */ /* 0x000fe40003f25070 */
[----:B------:R-:W-:Y:S02]  /*1620*/  @!P6 ISETP.NE.U32.AND P2, PT, RZ, c[0x0][0x180], PT ;  /* 0x00006000ff00ea0c */ /* 0x000fe40003f45070 */
[----:B------:R-:W-:Y:S02]  /*1630*/  @!P6 ISETP.NE.AND.EX P1, PT, RZ, c[0x0][0x184], PT, P1 ;  /* 0x00006100ff00ea0c */ /* 0x000fe40003f25310 */
[----:B------:R-:W-:-:S02]  /*1640*/  @!P6 ISETP.NE.AND.EX P2, PT, RZ, c[0x0][0x184], PT, P2 ;  /* 0x00006100ff00ea0c */ /* 0x000fc40003f45320 */
[----:B------:R-:W-:Y:S02]  /*1650*/  @!P6 FSEL R53, R29, RZ, P1 ;  /* 0x000000ff1d35e208 */ /* 0x000fe40000800000 */
[----:B-1----:R-:W-:Y:S02]  /*1660*/  @!P6 FSEL R54, R30, RZ, P2 ;  /* 0x000000ff1e36e208 */ /* 0x002fe40001000000 */
[----:B------:R-:W-:Y:S02]  /*1670*/  @!P6 ISETP.NE.U32.AND P1, PT, RZ, c[0x0][0x180], PT ;  /* 0x00006000ff00ea0c */ /* 0x000fe40003f25070 */
[----:B------:R-:W-:Y:S02]  /*1680*/  @!P6 ISETP.NE.U32.AND P2, PT, RZ, c[0x0][0x180], PT ;  /* 0x00006000ff00ea0c */ /* 0x000fe40003f45070 */
[----:B------:R-:W-:Y:S02]  /*1690*/  @!P6 ISETP.NE.AND.EX P1, PT, RZ, c[0x0][0x184], PT, P1 ;  /* 0x00006100ff00ea0c */ /* 0x000fe40003f25310 */
[----:B------:R-:W-:-:S02]  /*16a0*/  @!P6 ISETP.NE.AND.EX P2, PT, RZ, c[0x0][0x184], PT, P2 ;  /* 0x00006100ff00ea0c */ /* 0x000fc40003f45320 */
[----:B------:R-:W-:Y:S02]  /*16b0*/  @!P6 FSEL R55, R31, RZ, P1 ;  /* 0x000000ff1f37e208 */ /* 0x000fe40000800000 */
[----:B------:R-:W-:Y:S01]  /*16c0*/  @!P6 FSEL R56, R24, RZ, P2 ;  /* 0x000000ff1838e208 */ /* 0x000fe20001000000 */
[----:B------:R-:W-:Y:S05]  /*16d0*/  @!P6 BRA `(.L_x_7121) ;  /* 0x000000300000e947 */ /* 0x000fea0003800000 */
[----:B-----5:R-:W-:-:S05]  /*16e0*/  PRMT R56, RZ, 0x5410, R32 ;  /* 0x00005410ff387816 */ /* 0x020fca0000000020 */
[----:B------:R-:W-:-:S04]  /*16f0*/  FMUL.FTZ R56, R56, c[0x0][0x1ec] ;  /* 0x00007b0038387a20 */ /* 0x000fc80000410000 */
[----:B------:R-:W-:Y:S02]  /*1700*/  @P0 FADD.FTZ R56, R24, R56 ;  /* 0x0000003818380221 */ /* 0x000fe40000010000 */
.L_x_7121:
[----:B------:R-:W-:Y:S05]  /*1710*/  BSYNC B1 ;  /* 0x0000000000017941 */ /* 0x000fea0003800000 */
.L_x_7120:
[----:B------:R-:W-:Y:S01]  /*1720*/  BSSY B1, `(.L_x_7122) ;  /* 0x0000005000017945 */ /* 0x000fe20003800000 */
[----:B------:R-:W-:Y:S05]  /*1730*/  @!P6 BRA `(.L_x_7123) ;  /* 0x000000300000e947 */ /* 0x000fea0003800000 */
[----:B-----5:R-:W-:-:S05]  /*1740*/  PRMT R57, RZ, 0x7610, R32 ;  /* 0x00007610ff397816 */ /* 0x020fca0000000020 */
[----:B------:R-:W-:-:S04]  /*1750*/  FMUL.FTZ R57, R57, c[0x0][0x1ec] ;  /* 0x00007b0039397a20 */ /* 0x000fc80000410000 */
[----:B------:R-:W-:Y:S02]  /*1760*/  @P0 FADD.FTZ R57, R25, R57 ;  /* 0x0000003919390221 */ /* 0x000fe40000010000 */
.L_x_7123:
[----:B------:R-:W-:Y:S05]  /*1770*/  BSYNC B1 ;  /* 0x0000000000017941 */ /* 0x000fea0003800000 */
.L_x_7122:
[----:B------:R-:W-:Y:S01]  /*1780*/  BSSY B1, `(.L_x_7124) ;  /* 0x0000005000017945 */ /* 0x000fe20003800000 */
[----:B------:R-:W-:Y:S05]  /*1790*/  @!P6 BRA `(.L_x_7125) ;  /* 0x000000300000e947 */ /* 0x000fea0003800000 */
[----:B-----5:R-:W-:-:S05]  /*17a0*/  PRMT R58, RZ, 0x5410, R33 ;  /* 0x00005410ff3a7816 */ /* 0x020fca0000000021 */
[----:B------:R-:W-:-:S04]  /*17b0*/  FMUL.FTZ R58, R58, c[0x0][0x1ec] ;  /* 0x00007b003a3a7a20 */ /* 0x000fc80000410000 */
[----:B------:R-:W-:Y:S02]  /*17c0*/  @P0 FADD.FTZ R58, R26, R58 ;  /* 0x0000003a1a3a0221 */ /* 0x000fe40000010000 */
.L_x_7125:
[----:B------:R-:W-:Y:S05]  /*17d0*/  BSYNC B1 ;  /* 0x0000000000017941 */ /* 0x000fea0003800000 */
.L_x_7124:
[----:B------:R-:W-:Y:S01]  /*17e0*/  BSSY B1, `(.L_x_7126) ;  /* 0x0000005000017945 */ /* 0x000fe20003800000 */
[----:B------:R-:W-:Y:S05]  /*17f0*/  @!P6 BRA `(.L_x_7127) ;  /* 0x000000300000e947 */ /* 0x000fea0003800000 */
[----:B-----5:R-:W-:-:S05]  /*1800*/  PRMT R59, RZ, 0x7610, R33 ;  /* 0x00007610ff3b7816 */ /* 0x020fca0000000021 */
[----:B------:R-:W-:-:S04]  /*1810*/  FMUL.FTZ R59, R59, c[0x0][0x1ec] ;  /* 0x00007b003b3b7a20 */ /* 0x000fc80000410000 */
[----:B------:R-:W-:Y:S02]  /*1820*/  @P0 FADD.FTZ R59, R27, R59 ;  /* 0x0000003b1b3b0221 */ /* 0x000fe40000010000 */
.L_x_7127:
[----:B------:R-:W-:Y:S05]  /*1830*/  BSYNC B1 ;  /* 0x0000000000017941 */ /* 0x000fea0003800000 */
.L_x_7126:
[----:B------:R-:W-:Y:S01]  /*1840*/  BSSY B1, `(.L_x_7128) ;  /* 0x0000005000017945 */ /* 0x000fe20003800000 */
[----:B------:R-:W-:Y:S05]  /*1850*/  @!P6 BRA `(.L_x_7129) ;  /* 0x000000300000e947 */ /* 0x000fea0003800000 */
[----:B-----5:R-:W-:-:S05]  /*1860*/  PRMT R52, RZ, 0x5410, R34 ;  /* 0x00005410ff347816 */ /* 0x020fca0000000022 */
[----:B------:R-:W-:-:S04]  /*1870*/  FMUL.FTZ R52, R52, c[0x0][0x1ec] ;  /* 0x00007b0034347a20 */ /* 0x000fc80000410000 */
[----:B------:R-:W-:Y:S02]  /*1880*/  @P0 FADD.FTZ R52, R28, R52 ;  /* 0x000000341c340221 */ /* 0x000fe40000010000 */
.L_x_7129:
[----:B------:R-:W-:Y:S05]  /*1890*/  BSYNC B1 ;  /* 0x0000000000017941 */ /* 0x000fea0003800000 */
.L_x_7128:
[----:B------:R-:W-:Y:S01]  /*18a0*/  BSSY B1, `(.L_x_7130) ;  /* 0x0000005000017945 */ /* 0x000fe20003800000 */
[----:B------:R-:W-:Y:S05]  /*18b0*/  @!P6 BRA `(.L_x_7131) ;  /* 0x000000300000e947 */ /* 0x000fea0003800000 */
[----:B-----5:R-:W-:-:S05]  /*18c0*/  PRMT R53, RZ, 0x7610, R34 ;  /* 0x00007610ff357816 */ /* 0x020fca0000000022 */
[----:B------:R-:W-:-:S04]  /*18d0*/  FMUL.FTZ R53, R53, c[0x0][0x1ec] ;  /* 0x00007b0035357a20 */ /* 0x000fc80000410000 */
[----:B------:R-:W-:Y:S02]  /*18e0*/  @P0 FADD.FTZ R53, R29, R53 ;  /* 0x000000351d350221 */ /* 0x000fe40000010000 */
.L_x_7131:
[----:B------:R-:W-:Y:S05]  /*18f0*/  BSYNC B1 ;  /* 0x0000000000017941 */ /* 0x000fea0003800000 */
.L_x_7130:
[----:B------:R-:W-:Y:S01]  /*1900*/  BSSY B1, `(.L_x_7132) ;  /* 0x0000005000017945 */ /* 0x000fe20003800000 */
[----:B------:R-:W-:Y:S05]  /*1910*/  @!P6 BRA `(.L_x_7133) ;  /* 0x000000300000e947 */ /* 0x000fea0003800000 */
[----:B-----5:R-:W-:-:S05]  /*1920*/  PRMT R54, RZ, 0x5410, R35 ;  /* 0x00005410ff367816 */ /* 0x020fca0000000023 */
[----:B------:R-:W-:-:S04]  /*1930*/  FMUL.FTZ R54, R54, c[0x0][0x1ec] ;  /* 0x00007b0036367a20 */ /* 0x000fc80000410000 */
[----:B------:R-:W-:Y:S02]  /*1940*/  @P0 FADD.FTZ R54, R30, R54 ;  /* 0x000000361e360221 */ /* 0x000fe40000010000 */
.L_x_7133:
[----:B------:R-:W-:Y:S05]  /*1950*/  BSYNC B1 ;  /* 0x0000000000017941 */ /* 0x000fea0003800000 */
.L_x_7132:
[----:B------:R-:W-:Y:S01]  /*1960*/  BSSY B1, `(.L_x_7134) ;  /* 0x0000005000017945 */ /* 0x000fe20003800000 */
[----:B------:R-:W-:Y:S05]  /*1970*/  @!P6 BRA `(.L_x_7135) ;  /* 0x000000300000e947 */ /* 0x000fea0003800000 */
[----:B-----5:R-:W-:-:S05]  /*1980*/  PRMT R55, RZ, 0x7610, R35 ;  /* 0x00007610ff377816 */ /* 0x020fca0000000023 */
[----:B------:R-:W-:-:S04]  /*1990*/  FMUL.FTZ R55, R55, c[0x0][0x1ec] ;  /* 0x00007b0037377a20 */ /* 0x000fc80000410000 */
[----:B------:R-:W-:Y:S02]  /*19a0*/  @P0 FADD.FTZ R55, R31, R55 ;  /* 0x000000371f370221 */ /* 0x000fe40000010000 */
.L_x_7135:
[----:B------:R-:W-:Y:S05]  /*19b0*/  BSYNC B1 ;  /* 0x0000000000017941 */ /* 0x000fea0003800000 */
.L_x_7134:
[----:B------:R0:W-:Y:S04]  /*19c0*/  STG.E.128 [R60.64], R56 ;  /* 0x000000383c007986 */ /* 0x0001e8000c101d04 */
[----:B------:R0:W-:Y:S02]  /*19d0*/  STG.E.128 [R60.64+0x10], R52 ;  /* 0x000010343c007986 */ /* 0x0001e4000c101d04 */
.L_x_7119:
[----:B------:R-:W-:Y:S05]  /*19e0*/  BSYNC B0 ;  /* 0x0000000000007941 */ /* 0x000fea0003800000 */
.L_x_7118:
        /* <DEDUP_REMOVED lines=33> */
.L_x_7146:
        /* <DEDUP_REMOVED lines=69> */
.L_x_7147:
        /* <DEDUP_REMOVED lines=17> */
[----:B------:R-:W0:Y:S10]  /*2160*/  SHFL.DOWN PT, R98, R63, 0x4, 0x1f ;  /* 0x08801f003f627f89 */ /* 0x000e3400000e0000 */
[----:B------:R-:W-:Y:S01]  /*2170*/  @!P1 LEA R62, P6, R90, c[0x0][0x1a8], 0x2 ;  /* 0x00006a005a3e9a11 */ /* 0x000fe200078c10ff */
[----:B------:R1:W2:Y:S01]  /*2180*/  @!P0 LDS.64 R60, [R96.X8] ;  /* 0x00000000603c8984 */ /* 0x0002a20000008a00 */
[----:B------:R-:W-:-:S02]  /*2190*/  ISETP.NE.AND P0, PT, RZ, UR6, PT ;  /* 0x00000006ff007c0c */ /* 0x000fc4000bf05270 */
[----:B0-----:R-:W-:Y:S02]  /*21a0*/  IADD3 R101, R98, R63, RZ ;  /* 0x0000003f62657210 */ /* 0x001fe40007ffe0ff */
[----:B------:R-:W-:Y:S03]  /*21b0*/  I2F R98, R98 ;  /* 0x0000006200627306 */ /* 0x000fe60000201400 */
[----:B------:R-:W0:Y:S05]  /*21c0*/  SHFL.DOWN PT, R106, R101, 0x2, 0x1f ;  /* 0x08401f00656a7f89 */ /* 0x000e2a00000e0000 */
[----:B------:R-:W1:Y:S08]  /*21d0*/  I2F R102, R101 ;  /* 0x0000006500667306 */ /* 0x000e700000201400 */
[----:B-1----:R-:W1:Y:S01]  /*21e0*/  MUFU.RCP R96, R102 ;  /* 0x0000006600607308 */ /* 0x002e620000001000 */
[----:B--2---:R-:W2:Y:S01]  /*21f0*/  SHFL.DOWN PT, R99, R60, 0x4, 0x1f ;  /* 0x08801f003c637f89 */ /* 0x004ea200000e0000 */
[----:B0-----:R-:W-:-:S03]  /*2200*/  IADD3 R63, R101, R106, RZ ;  /* 0x0000006a653f7210 */ /* 0x001fc60007ffe0ff */
        /* <DEDUP_REMOVED lines=19> */
[----:B------:R-:W-:Y:S01]  /*2340*/  FMUL.FTZ R99, R104, R104 ;  /* 0x0000006868637220 */ /* 0x000fe20000410000 */
[----:B-1----:R-:W-:Y:S01]  /*2350*/  IADD3 R104, R63, R100, RZ ;  /* 0x000000643f687210 */ /* 0x002fe20007ffe0ff */
[----:B--2---:R-:W-:Y:S01]  /*2360*/  FMUL.FTZ R103, R98, R103 ;  /* 0x0000006762677220 */ /* 0x004fe20000410000 */
[----:B------:R-:W-:Y:S01]  /*2370*/  I2F R100, R100 ;  /* 0x0000006400647306 */ /* 0x000fe20000201400 */
[----:B------:R-:W-:-:S02]  /*2380*/  FMUL.FTZ R102, R102, R99 ;  /* 0x0000006366667220 */ /* 0x000fc40000410000 */
[----:B---3--:R-:W-:Y:S02]  /*2390*/  FADD.FTZ R99, R61, R96 ;  /* 0x000000603d637221 */ /* 0x008fe40000010000 */
[----:B------:R-:W0:Y:S01]  /*23a0*/  SHFL.DOWN PT, R96, R103, 0x1, 0x1f ;  /* 0x08201f0067607f89 */ /* 0x000e2200000e0000 */
[----:B------:R-:W-:Y:S02]  /*23b0*/  FMUL.FTZ R102, R102, R101 ;  /* 0x0000006566667220 */ /* 0x000fe40000410000 */
[----:B------:R-:W1:Y:S02]  /*23c0*/  I2F R104, R104 ;  /* 0x0000006800687306 */ /* 0x000e640000201400 */
        /* <DEDUP_REMOVED lines=13> */
[----:B------:R-:W-:-:S05]  /*24a0*/  MOV R63, c[0x0][0x1e0] ;  /* 0x00007800003f7a02 */ /* 0x000fca0000000f00 */
        /* <DEDUP_REMOVED lines=54> */
.L_x_7141:
[----:B------:R-:W-:Y:S05]  /*2810*/  BSYNC B1 ;  /* 0x0000000000017941 */ /* 0x000fea0003800000 */
.L_x_7140:
[----:B------:R-:W-:Y:S01]  /*2820*/  BSSY B1, `(.L_x_7142) ;  /* 0x0000022000017945 */ /* 0x000fe20003800000 */
[----:B------:R-:W-:Y:S05]  /*2830*/  @!P4 BRA `(.L_x_7143) ;  /* 0x000002000000c947 */ /* 0x000fea0003800000 */
[--C-:B0-----:R-:W-:Y:S01]  /*2840*/  FADD.FTZ R60, R44, -R98.reuse ;  /* 0x800000622c3c7221 */ /* 0x101fe20000010000 */
        /* <DEDUP_REMOVED lines=31> */
.L_x_7143:
[----:B------:R-:W-:Y:S05]  /*2a40*/  BSYNC B1 ;  /* 0x0000000000017941 */ /* 0x000fea0003800000 */
.L_x_7142:
        /* <DEDUP_REMOVED lines=32> */
.L_x_7139:
[----:B-1----:R-:W-:Y:S05]  /*2c50*/  BSYNC B0 ;  /* 0x0000000000007941 */ /* 0x002fea0003800000 */
.L_x_7138:
[----:B------:R-:W-:Y:S02]  /*2c60*/  IADD3 R90, R90, c[0x0][0x160], RZ ;  /* 0x000058005a5a7a10 */ /* 0x000fe40007ffe0ff */
[----:B------:R-:W-:Y:S02]  /*2c70*/  LOP3.LUT P1, RZ, R89, 0xff, RZ, 0xc0, !PT ;  /* 0x000000ff59ff7812 */ /* 0x000fe4000782c0ff */
[----:B------:R-:W-:Y:S02]  /*2c80*/  ISETP.GE.AND P0, PT, R90, c[0x0][0x164], PT ;  /* 0x000059005a007a0c */ /* 0x000fe40003f06270 */
[----:B------:R-:W-:-:S11]  /*2c90*/  SEL R89, RZ, 0x1, P1 ;  /* 0x00000001ff597807 */ /* 0x000fd60000800000 */
[----:B0-----:R-:W-:Y:S01]  /*2ca0*/  @P0 CALL.REL.NOINC `(.L_x_7144) ;  /* 0x0000001000000944 */ /* 0x001fe20003c00000 */
[----:B------:R-:W-:Y:S05]  /*2cb0*/  BRA `(.L_x_7145) ;  /* 0xffffdb2000007947 */ /* 0x000fea000383ffff */
.L_x_7144:
[----:B------:R-:W-:Y:S05]  /*2cc0*/  EXIT ;  /* 0x000000000000794d */ /* 0x000fea0003800000 */
.L_x_7136:
[----:B------:R-:W-:Y:S01]  /*2cd0*/  HFMA2.MMA R100, -RZ, RZ, 0, 5.9604644775390625e-08 ;  /* 0x00000001ff647435 */ /* 0x000fe200000001ff */
[----:B------:R-:W-:Y:S02]  /*2ce0*/  MOV R98, 0x1f ;  /* 0x0000001f00627802 */ /* 0x000fe40000000f00 */
[----:B------:R-:W-:Y:S02]  /*2cf0*/  MOV R101, 0xffffffff ;  /* 0xffffffff00657802 */ /* 0x000fe40000000f00 */
[----:B------:R-:W-:Y:S02]  /*2d00*/  MOV R62, 0x2d20 ;  /* 0x00002d20003e7802 */ /* 0x000fe40000000f00 */
[----:B-----5:R-:W-:Y:S05]  /*2d10*/  CALL.REL.NOINC `($__internal_50_$__cuda_sm70_shflsync_bfly_p) ;  /* 0x000006b000007944 */ /* 0x020fea0003c00000 */
[----:B-1----:R-:W-:Y:S01]  /*2d20*/  MOV R60, R100 ;  /* 0x00000064003c7202 */ /* 0x002fe20000000f00 */
[----:B0-----:R-:W-:Y:S05]  /*2d30*/  BRA `(.L_x_7146) ;  /* 0xffffeec000007947 */ /* 0x001fea000383ffff */
.L_x_7137:
[----:B------:R-:W-:Y:S01]  /*2d40*/  HFMA2.MMA R100, -RZ, RZ, 0, 1.1920928955078125e-07 ;  /* 0x00000002ff647435 */ /* 0x000fe200000001ff */
[----:B------:R-:W-:Y:S01]  /*2d50*/  MOV R98, 0x1f ;  /* 0x0000001f00627802 */ /* 0x000fe20000000f00 */
[----:B------:R-:W-:Y:S01]  /*2d60*/  IMAD.MOV.U32 R101, RZ, RZ, -0x1 ;  /* 0xffffffffff657424 */ /* 0x000fe200078e00ff */
[----:B------:R-:W-:-:S03]  /*2d70*/  MOV R62, 0x2d90 ;  /* 0x00002d90003e7802 */ /* 0x000fc60000000f00 */
[----:B-----5:R-:W-:Y:S05]  /*2d80*/  CALL.REL.NOINC `($__internal_50_$__cuda_sm70_shflsync_bfly_p) ;  /* 0x0000064000007944 */ /* 0x020fea0003c00000 */
[----:B01----:R-:W-:Y:S01]  /*2d90*/  FADD.FTZ R61, R61, R100 ;  /* 0x000000643d3d7221 */ /* 0x003fe20000010000 */
[----:B------:R-:W-:Y:S01]  /*2da0*/  HFMA2.MMA R100, -RZ, RZ, 0, 2.384185791015625e-07 ;  /* 0x00000004ff647435 */ /* 0x000fe200000001ff */
[----:B------:R-:W-:-:S02]  /*2db0*/  MOV R98, 0x1f ;  /* 0x0000001f00627802 */ /* 0x000fc40000000f00 */
[----:B------:R-:W-:Y:S02]  /*2dc0*/  MOV R101, 0xffffffff ;  /* 0xffffffff00657802 */ /* 0x000fe40000000f00 */
[----:B------:R-:W-:Y:S02]  /*2dd0*/  MOV R62, 0x2df0 ;  /* 0x00002df0003e7802 */ /* 0x000fe40000000f00 */
[----:B------:R-:W-:Y:S05]  /*2de0*/  CALL.REL.NOINC `($__internal_50_$__cuda_sm70_shflsync_bfly_p) ;  /* 0x000005e000007944 */ /* 0x000fea0003c00000 */
[----:B01----:R-:W-:Y:S01]  /*2df0*/  FADD.FTZ R61, R61, R100 ;  /* 0x000000643d3d7221 */ /* 0x003fe20000010000 */
[----:B------:R-:W-:Y:S01]  /*2e00*/  HFMA2.MMA R100, -RZ, RZ, 0, 4.76837158203125e-07 ;  /* 0x00000008ff647435 */ /* 0x000fe200000001ff */
[----:B------:R-:W-:Y:S02]  /*2e10*/  MOV R98, 0x1f ;  /* 0x0000001f00627802 */ /* 0x000fe40000000f00 */
[----:B------:R-:W-:Y:S02]  /*2e20*/  MOV R101, 0xffffffff ;  /* 0xffffffff00657802 */ /* 0x000fe40000000f00 */
[----:B------:R-:W-:Y:S02]  /*2e30*/  MOV R62, 0x2e50 ;  /* 0x00002e50003e7802 */ /* 0x000fe40000000f00 */
[----:B------:R-:W-:Y:S05]  /*2e40*/  CALL.REL.NOINC `($__internal_50_$__cuda_sm70_shflsync_bfly_p) ;  /* 0x0000058000007944 */ /* 0x000fea0003c00000 */
[----:B01----:R-:W-:Y:S01]  /*2e50*/  FADD.FTZ R61, R61, R100 ;  /* 0x000000643d3d7221 */ /* 0x003fe20000010000 */
[----:B------:R-:W-:Y:S01]  /*2e60*/  HFMA2.MMA R100, -RZ, RZ, 0, 9.5367431640625e-07 ;  /* 0x00000010ff647435 */ /* 0x000fe200000001ff */
[----:B------:R-:W-:Y:S01]  /*2e70*/  MOV R98, 0x1f ;  /* 0x0000001f00627802 */ /* 0x000fe20000000f00 */
[----:B------:R-:W-:Y:S01]  /*2e80*/  IMAD.MOV.U32 R101, RZ, RZ, -0x1 ;  /* 0xffffffffff657424 */ /* 0x000fe200078e00ff */
[----:B------:R-:W-:-:S03]  /*2e90*/  MOV R62, 0x2eb0 ;  /* 0x00002eb0003e7802 */ /* 0x000fc60000000f00 */
[----:B------:R-:W-:Y:S05]  /*2ea0*/  CALL.REL.NOINC `($__internal_50_$__cuda_sm70_shflsync_bfly_p) ;  /* 0x0000052000007944 */ /* 0x000fea0003c00000 */
[----:B-1----:R-:W-:Y:S01]  /*2eb0*/  FADD.FTZ R60, R61, R100 ;  /* 0x000000643d3c7221 */ /* 0x002fe20000010000 */
[----:B------:R-:W-:Y:S01]  /*2ec0*/  HFMA2.MMA R100, -RZ, RZ, 0, 5.9604644775390625e-08 ;  /* 0x00000001ff647435 */ /* 0x000fe200000001ff */
[----:B0-----:R-:W-:-:S02]  /*2ed0*/  MOV R101, 0xffffffff ;  /* 0xffffffff00657802 */ /* 0x001fc40000000f00 */
        /* <DEDUP_REMOVED lines=52> */
[----:B------:R-:W-:Y:S05]  /*3220*/  CALL.REL.NOINC `($__internal_50_$__cuda_sm70_shflsync_bfly_p) ;  /* 0x000001a000007944 */ /* 0x000fea0003c00000 */
[----:B01----:R-:W-:Y:S01]  /*3230*/  FADD.FTZ R61, R61, R100 ;  /* 0x000000643d3d7221 */ /* 0x003fe20000010000 */
[----:B------:R-:W-:Y:S01]  /*3240*/  HFMA2.MMA R100, -RZ, RZ, 0, 1.1920928955078125e-07 ;  /* 0x00000002ff647435 */ /* 0x000fe200000001ff */
[----:B------:R-:W-:Y:S02]  /*3250*/  MOV R98, 0x1f ;  /* 0x0000001f00627802 */ /* 0x000fe40000000f00 */
[----:B------:R-:W-:Y:S02]  /*3260*/  MOV R101, 0xffffffff ;  /* 0xffffffff00657802 */ /* 0x000fe40000000f00 */
[----:B------:R-:W-:Y:S02]  /*3270*/  MOV R62, 0x3290 ;  /* 0x00003290003e7802 */ /* 0x000fe40000000f00 */
[----:B------:R-:W-:Y:S05]  /*3280*/  CALL.REL.NOINC `($__internal_50_$__cuda_sm70_shflsync_bfly_p) ;  /* 0x0000014000007944 */ /* 0x000fea0003c00000 */
[----:B01----:R-:W-:Y:S01]  /*3290*/  FADD.FTZ R61, R61, R100 ;  /* 0x000000643d3d7221 */ /* 0x003fe20000010000 */
[----:B------:R-:W-:Y:S01]  /*32a0*/  HFMA2.MMA R100, -RZ, RZ, 0, 2.384185791015625e-07 ;  /* 0x00000004ff647435 */ /* 0x000fe200000001ff */
[----:B------:R-:W-:Y:S01]  /*32b0*/  MOV R98, 0x1f ;  /* 0x0000001f00627802 */ /* 0x000fe20000000f00 */
[----:B------:R-:W-:Y:S01]  /*32c0*/  IMAD.MOV.U32 R101, RZ, RZ, -0x1 ;  /* 0xffffffffff657424 */ /* 0x000fe200078e00ff */
[----:B------:R-:W-:-:S03]  /*32d0*/  MOV R62, 0x32f0 ;  /* 0x000032f0003e7802 */ /* 0x000fc60000000f00 */
[----:B------:R-:W-:Y:S05]  /*32e0*/  CALL.REL.NOINC `($__internal_50_$__cuda_sm70_shflsync_bfly_p) ;  /* 0x000000e000007944 */ /* 0x000fea0003c00000 */
[----:B01----:R-:W-:Y:S01]  /*32f0*/  FADD.FTZ R61, R61, R100 ;  /* 0x000000643d3d7221 */ /* 0x003fe20000010000 */
[----:B------:R-:W-:Y:S01]  /*3300*/  HFMA2.MMA R100, -RZ, RZ, 0, 4.76837158203125e-07 ;  /* 0x00000008ff647435 */ /* 0x000fe200000001ff */
[----:B------:R-:W-:-:S02]  /*3310*/  MOV R98, 0x1f ;  /* 0x0000001f00627802 */ /* 0x000fc40000000f00 */
[----:B------:R-:W-:Y:S02]  /*3320*/  MOV R101, 0xffffffff ;  /* 0xffffffff00657802 */ /* 0x000fe40000000f00 */
[----:B------:R-:W-:Y:S02]  /*3330*/  MOV R62, 0x3350 ;  /* 0x00003350003e7802 */ /* 0x000fe40000000f00 */
[----:B------:R-:W-:Y:S05]  /*3340*/  CALL.REL.NOINC `($__internal_50_$__cuda_sm70_shflsync_bfly_p) ;  /* 0x0000008000007944 */ /* 0x000fea0003c00000 */
[----:B-1----:R-:W-:Y:S01]  /*3350*/  FADD.FTZ R99, R61, R100 ;  /* 0x000000643d637221 */ /* 0x002fe20000010000 */
[----:B------:R-:W-:Y:S01]  /*3360*/  HFMA2.MMA R100, -RZ, RZ, 0, 9.5367431640625e-07 ;  /* 0x00000010ff647435 */ /* 0x000fe200000001ff */
[----:B0-----:R-:W-:Y:S02]  /*3370*/  MOV R98, 0x1f ;  /* 0x0000001f00627802 */ /* 0x001fe40000000f00 */
[----:B------:R-:W-:Y:S02]  /*3380*/  MOV R101, 0xffffffff ;  /* 0xffffffff00657802 */ /* 0x000fe40000000f00 */
[----:B------:R-:W-:Y:S02]  /*3390*/  MOV R61, R99 ;  /* 0x00000063003d7202 */ /* 0x000fe40000000f00 */
[----:B------:R-:W-:-:S02]  /*33a0*/  MOV R62, 0x33c0 ;  /* 0x000033c0003e7802 */ /* 0x000fc40000000f00 */
[----:B------:R-:W-:Y:S05]  /*33b0*/  CALL.REL.NOINC `($__internal_50_$__cuda_sm70_shflsync_bfly_p) ;  /* 0x0000001000007944 */ /* 0x000fea0003c00000 */
[----:B01----:R-:W-:Y:S05]  /*33c0*/  BRA `(.L_x_7147) ;  /* 0xffffec8000007947 */ /* 0x003fea000383ffff */
        .weak           $__internal_50_$__cuda_sm70_shflsync_bfly_p
        .type           $__internal_50_$__cuda_sm70_shflsync_bfly_p,@function
        .size           $__internal_50_$__cuda_sm70_shflsync_bfly_p,(.L_x_22138 - $__internal_50_$__cuda_sm70_shflsync_bfly_p)
$__internal_50_$__cuda_sm70_shflsync_bfly_p:
[----:B------:R-:W-:Y:S01]  /*33d0*/  HFMA2.MMA R63, -RZ, RZ, 0, 0 ;  /* 0x00000000ff3f7435 */ /* 0x000fe200000001ff */
[----:B------:R-:W-:Y:S04]  /*33e0*/  WARPSYNC R101 ;  /* 0x0000006500007348 */ /* 0x000fe80003800000 */
[----:B------:R0:W1:Y:S01]  /*33f0*/  SHFL.BFLY PT, R100, R61, R100, R98 ;  /* 0x0c0000643d647389 */ /* 0x00006200000e0062 */
[----:B------:R-:W-:Y:S05]  /*3400*/  RET.REL.NODEC R62 `(_ZN10layer_norm13ln_fwd_kernelINS_13Kernel_traitsI13__nv_bfloat16S2_fS2_fjLj6144ELj1ELj1ELj8ELj16ENS_18Kernel_traits_baseILj6144ES2_S2_fS2_fjLj256EEEEELb0ELb0ELb1ELb0EEEvNS_9FwdParamsE) ;  /* 0xffffcbf03e007950 */ /* 0x000fea0003c3ffff */
.L_x_7148:
        /* <DEDUP_REMOVED lines=15> */
.L_x_22138:


//--------------------- .text._ZN10layer_norm13ln_fwd_kernelINS_13Kernel_traitsI13__nv_bfloat16S2_fS2_fjLj6144ELj1ELj1ELj8ELj16ENS_18Kernel_traits_baseILj6144ES2_S2_fS2_fjLj256EEEEELb0ELb0ELb1ELb1EEEvNS_9FwdParamsE --------------------------
	.section	.text._ZN10layer_norm13ln_fwd_kernelINS_13Kernel_traitsI13__nv_bfloat16S2_fS2_fjLj6144ELj1ELj1ELj8ELj16ENS_18Kernel_traits_baseILj6144ES2_S2_fS2_fjLj256EEEEELb0ELb0ELb1ELb1EEEvNS_9FwdParamsE,"ax",@progbits
	.sectioninfo	@"SHI_REGISTERS=104"
	.align	128
        .global         _ZN10layer_norm13ln_fwd_kernelINS_13Kernel_traitsI13__nv_bfloat16S2_fS2_fjLj6144ELj1ELj1ELj8ELj16ENS_18Kernel_traits_baseILj6144ES2_S2_fS2_fjLj256EEEEELb0ELb0ELb1ELb1EEEvNS_9FwdParamsE
        .type           _ZN10layer_norm13ln_fwd_kernelINS_13Kernel_traitsI13__nv_bfloat16S2_fS2_fjLj6144ELj1ELj1ELj8ELj16ENS_18Kernel_traits_baseILj6144ES2_S2_fS2_fjLj256EEEEELb0ELb0ELb1ELb1EEEvNS_9FwdParamsE,@function
        .size           _ZN10layer_norm13ln_fwd_kernelINS_13Kernel_traitsI13__nv_bfloat16S2_fS2_fjLj6144ELj1ELj1ELj8ELj16ENS_18Kernel_traits_baseILj6144ES2_S2_fS2_fjLj256EEEEELb0ELb0ELb1ELb1EEEvNS_9FwdParamsE,(.L_x_22139 - _ZN10layer_norm13ln_fwd_kernelINS_13Kernel_traitsI13__nv_bfloat16S2_fS2_fjLj6144ELj1ELj1ELj8ELj16ENS_18Kernel_traits_baseILj6144ES2_S2_fS2_fjLj256EEEEELb0ELb0ELb1ELb1EEEvNS_9FwdParamsE)
        .other          _ZN10layer_norm13ln_fwd_kernelINS_13Kernel_traitsI13__nv_bfloat16S2_fS2_fjLj6144ELj1ELj1ELj8ELj16ENS_18Kernel_traits_baseILj6144ES2_S2_fS2_fjLj256EEEEELb0ELb0ELb1ELb1EEEvNS_9FwdParamsE,@"STO_CUDA_ENTRY STV_DEFAULT"
_ZN10layer_norm13ln_fwd_kernelINS_13Kernel_traitsI13__nv_bfloat16S2_fS2_fjLj6144ELj1ELj1ELj8ELj16ENS_18Kernel_traits_baseILj6144ES2_S2_fS2_fjLj256EEEEELb0ELb0ELb1ELb1EEEvNS_9FwdParamsE:
.text._ZN10layer_norm13ln_fwd_kernelINS_13Kernel_traitsI13__nv_bfloat16S2_fS2_fjLj6144ELj1ELj1ELj8ELj16ENS_18Kernel_traits_baseILj6144ES2_S2_fS2_fjLj256EEEEELb0ELb0ELb1ELb1EEEvNS_9FwdParamsE:
        /* <DEDUP_REMOVED lines=24> */
[----:B------:R-:W-:Y:S01]  /*0180*/  HFMA2.MMA R69, -RZ, RZ, 0, 5.9604644775390625e-08 ;  /* 0x00000001ff457435 */ /* 0x000fe200000001ff */
[----:B------:R0:W5:Y:S01]  /*0190*/  LDG.E.128 R60, [R2.64] ;  /* 0x00000004023c7981 */ /* 0x000162000c1e1d00 */
[--C-:B------:R-:W-:Y:S02]  /*01a0*/  PRMT R66, RZ, 0x5410, R52.reuse ;  /* 0x00005410ff427816 */ /* 0x100fe40000000034 */
[----:B------:R-:W-:Y:S01]  /*01b0*/  PRMT R65, RZ, 0x7610, R52 ;  /* 0x00007610ff417816 */ /* 0x000fe20000000034 */
[----:B------:R0:W5:Y:S01]  /*01c0*/  LDG.E.128 R8, [R2.64+0x1000] ;  /* 0x0010000402087981 */ /* 0x000162000c1e1d00 */
[----:B------:R-:W-:-:S02]  /*01d0*/  PRMT R64, RZ, 0x5410, R53 ;  /* 0x00005410ff407816 */ /* 0x000fc40000000035 */
[----:B------:R-:W-:Y:S01]  /*01e0*/  PRMT R59, RZ, 0x7610, R53 ;  /* 0x00007610ff3b7816 */ /* 0x000fe20000000035 */
[----:B------:R0:W5:Y:S01]  /*01f0*/  LDG.E.128 R4, [R2.64+0x2000] ;  /* 0x0020000402047981 */ /* 0x000162000c1e1d00 */
[--C-:B------:R-:W-:Y:S01]  /*0200*/  PRMT R58, RZ, 0x5410, R54.reuse ;  /* 0x00005410ff3a7816 */ /* 0x100fe20000000036 */
[----:B------:R-:W-:Y:S01]  /*0210*/  ULDC.U8 UR6, c[0x0][0x1f0] ;  /* 0x00007c0000067ab9 */ /* 0x000fe20000000000 */
        /* <DEDUP_REMOVED lines=10> */
[----:B0-----:R-:W-:Y:S02]  /*02c0*/  PRMT R3, RZ, 0x7610, R19 ;  /* 0x00007610ff037816 */ /* 0x001fe40000000013 */
        /* <DEDUP_REMOVED lines=8> */
.L_x_7202:
[----:B------:R-:W-:-:S05]  /*0350*/  MOV R77, 0x4 ;  /* 0x00000004004d7802 */ /* 0x000fca0000000f00 */
[----:B------:R-:W-:-:S05]  /*0360*/  IMAD.WIDE R24, R68, R77, c[0x0][0x1d0] ;  /* 0x0000740044187625 */ /* 0x000fca00078e024d */
[----:B------:R-:W2:Y:S01]  /*0370*/  LDG.E R29, [R24.64] ;  /* 0x00000004181d7981 */ /* 0x000ea2000c1e1900 */
[----:B------:R-:W-:Y:S01]  /*0380*/  ISETP.NE.U32.AND P0, PT, RZ, c[0x0][0x180], PT ;  /* 0x00006000ff007a0c */ /* 0x000fe20003f05070 */
[----:B------:R-:W-:Y:S01]  /*0390*/  IMAD R26, R68, c[0x0][0x168], RZ ;  /* 0x00005a00441a7a24 */ /* 0x000fe200078e02ff */
[----:B------:R-:W-:Y:S02]  /*03a0*/  LOP3.LUT R28, R0, 0xff, RZ, 0xc0, !PT ;  /* 0x000000ff001c7812 */ /* 0x000fe400078ec0ff */
[----:B------:R-:W-:Y:S02]  /*03b0*/  ISETP.NE.AND.EX P0, PT, RZ, c[0x0][0x184], PT, P0 ;  /* 0x00006100ff007a0c */ /* 0x000fe40003f05300 */
[----:B------:R-:W-:-:S04]  /*03c0*/  SHF.R.S32.HI R27, RZ, 0x1f, R26 ;  /* 0x0000001fff1b7819 */ /* 0x000fc8000001141a */
[----:B------:R-:W-:-:S04]  /*03d0*/  LEA.HI R27, R27, R26, RZ, 0x3 ;  /* 0x0000001a1b1b7211 */ /* 0x000fc800078f18ff */
[----:B------:R-:W-:-:S03]  /*03e0*/  LEA.HI.SX32 R38, R27, R28, 0x1d ;  /* 0x0000001c1b267211 */ /* 0x000fc600078feaff */
[----:B------:R-:W-:-:S05]  /*03f0*/  @P0 MOV R26, 0x20 ;  /* 0x00000020001a0802 */ /* 0x000fca0000000f00 */
[----:B------:R-:W-:-:S05]  /*0400*/  @P0 IMAD.WIDE.U32 R26, R38, R26, c[0x0][0x180] ;  /* 0x00006000261a0625 */ /* 0x000fca00078e001a */
[----:B------:R-:W3:Y:S04]  /*0410*/  @P0 LDG.E.128 R12, [R26.64] ;  /* 0x000000041a0c0981 */ /* 0x000ee8000c1e1d00 */
[----:B------:R-:W4:Y:S01]  /*0420*/  @P0 LDG.E.128 R16, [R26.64+0x10] ;  /* 0x000010041a100981 */ /* 0x000f22000c1e1d00 */
[----:B------:R-:W-:Y:S01]  /*0430*/  MOV R42, RZ ;  /* 0x000000ff002a7202 */ /* 0x000fe20000000f00 */
[----:B------:R-:W-:Y:S01]  /*0440*/  IMAD.WIDE R76, R68, R77, c[0x0][0x1d8] ;  /* 0x00007600444c7625 */ /* 0x000fe200078e024d */
[----:B------:R-:W-:Y:S01]  /*0450*/  IADD3 R40, R38, 0x100, RZ ;  /* 0x0000010026287810 */ /* 0x000fe20007ffe0ff */
[----:B------:R-:W-:Y:S04]  /*0460*/  BSSY B0, `(.L_x_7149) ;  /* 0x000002b000007945 */ /* 0x000fe80003800000 */
[----:B-----5:R0:W5:Y:S02]  /*0470*/  LDG.E R76, [R76.64] ;  /* 0x000000044c4c7981 */ /* 0x020164000c1e1900 */
[----:B0-----:R-:W-:-:S05]  /*0480*/  MOV R77, 0x20 ;  /* 0x00000020004d7802 */ /* 0x001fca0000000f00 */
[----:B------:R-:W-:-:S04]  /*0490*/  IMAD.WIDE.U32 R32, R38, R77, c[0x0][0x188] ;  /* 0x0000620026207625 */ /* 0x000fc800078e004d */
[----:B------:R-:W-:Y:S01]  /*04a0*/  @P0 IMAD.WIDE.U32 R36, R40, R77, c[0x0][0x180] ;  /* 0x0000600028240625 */ /* 0x000fe200078e004d */
[C---:B--2---:R-:W-:Y:S02]  /*04b0*/  ISETP.GE.AND P5, PT, R29.reuse, 0x1, PT ;  /* 0x000000011d00780c */ /* 0x044fe40003fa6270 */
[----:B------:R-:W-:-:S11]  /*04c0*/  ISETP.GT.AND P6, PT, R29, RZ, PT ;  /* 0x000000ff1d00720c */ /* 0x000fd60003fc4270 */
[----:B------:R-:W-:-:S05]  /*04d0*/  @P5 IADD3 R24, R29, -0x1, RZ ;  /* 0xffffffff1d185810 */ /* 0x000fca0007ffe0ff */
[----:B------:R-:W-:-:S05]  /*04e0*/  @P5 IMAD R24, R24, c[0x0][0x168], RZ ;  /* 0x00005a0018185a24 */ /* 0x000fca00078e02ff */
[----:B------:R-:W-:-:S04]  /*04f0*/  @P5 SHF.R.S32.HI R25, RZ, 0x1f, R24 ;  /* 0x0000001fff195819 */ /* 0x000fc80000011418 */
[----:B------:R-:W-:-:S04]  /*0500*/  @P5 LEA.HI R25, R25, R24, RZ, 0x3 ;  /* 0x0000001819195211 */ /* 0x000fc800078f18ff */
[----:B------:R-:W-:Y:S02]  /*0510*/  @P5 LEA.HI.SX32 R42, R25, R28, 0x1d ;  /* 0x0000001c192a5211 */ /* 0x000fe400078feaff */
[----:B------:R-:W-:Y:S02]  /*0520*/  @P5 MOV R25, 0x10 ;  /* 0x0000001000195802 */ /* 0x000fe40000000f00 */
[----:B------:R-:W-:Y:S02]  /*0530*/  @!P6 ISETP.NE.U32.AND P1, PT, RZ, c[0x0][0x180], PT ;  /* 0x00006000ff00ea0c */ /* 0x000fe40003f25070 */
[----:B------:R-:W-:Y:S01]  /*0540*/  @!P6 ISETP.NE.U32.AND P2, PT, RZ, c[0x0][0x180], PT ;  /* 0x00006000ff00ea0c */ /* 0x000fe20003f45070 */
[----:B------:R-:W-:Y:S01]  /*0550*/  @P5 IMAD.WIDE.U32 R24, R42, R25, c[0x0][0x170] ;  /* 0x00005c002a185625 */ /* 0x000fe200078e0019 */
[----:B------:R-:W-:Y:S02]  /*0560*/  @!P6 ISETP.NE.U32.AND P4, PT, RZ, c[0x0][0x180], PT ;  /* 0x00006000ff00ea0c */ /* 0x000fe40003f85070 */
[----:B------:R-:W-:-:S02]  /*0570*/  @!P6 ISETP.NE.U32.AND P3, PT, RZ, c[0x0][0x180], PT ;  /* 0x00006000ff00ea0c */ /* 0x000fc40003f65070 */
[----:B------:R-:W-:Y:S01]  /*0580*/  @!P6 ISETP.NE.AND.EX P1, PT, RZ, c[0x0][0x184], PT, P1 ;  /* 0x00006100ff00ea0c */ /* 0x000fe20003f25310 */
[----:B------:R4:W5:Y:S01]  /*0590*/  @P5 LDG.E.128 R20, [R24.64] ;  /* 0x0000000418145981 */ /* 0x000962000c1e1d00 */
[----:B------:R-:W-:Y:S02]  /*05a0*/  @!P6 ISETP.NE.AND.EX P2, PT, RZ, c[0x0][0x184], PT, P2 ;  /* 0x00006100ff00ea0c */ /* 0x000fe40003f45320 */
[----:B------:R-:W-:Y:S02]  /*05b0*/  @!P6 ISETP.NE.AND.EX P4, PT, RZ, c[0x0][0x184], PT, P4 ;  /* 0x00006100ff00ea0c */ /* 0x000fe40003f85340 */
[----:B------:R-:W-:Y:S02]  /*05c0*/  @!P6 ISETP.NE.AND.EX P3, PT, RZ, c[0x0][0x184], PT, P3 ;  /* 0x00006100ff00ea0c */ /* 0x000fe40003f65330 */
[----:B---3--:R-:W-:Y:S02]  /*05d0*/  @!P6 FSEL R29, R13, RZ, P1 ;  /* 0x000000ff0d1de208 */ /* 0x008fe40000800000 */
[----:B------:R-:W-:-:S02]  /*05e0*/  @!P6 FSEL R30, R14, RZ, P2 ;  /* 0x000000ff0e1ee208 */ /* 0x000fc40001000000 */
[----:B------:R-:W-:Y:S02]  /*05f0*/  @!P6 FSEL R31, R15, RZ, P4 ;  /* 0x000000ff0f1fe208 */ /* 0x000fe40002000000 */
[----:B----4-:R-:W-:Y:S02]  /*0600*/  @!P6 FSEL R24, R16, RZ, P3 ;  /* 0x000000ff1018e208 */ /* 0x010fe40001800000 */
[----:B------:R-:W-:Y:S02]  /*0610*/  @!P6 ISETP.NE.U32.AND P1, PT, RZ, c[0x0][0x180], PT ;  /* 0x00006000ff00ea0c */ /* 0x000fe40003f25070 */
[----:B------:R-:W-:Y:S02]  /*0620*/  @!P6 ISETP.NE.U32.AND P2, PT, RZ, c[0x0][0x180], PT ;  /* 0x00006000ff00ea0c */ /* 0x000fe40003f45070 */
[----:B------:R-:W-:Y:S02]  /*0630*/  @!P6 ISETP.NE.U32.AND P4, PT, RZ, c[0x0][0x180], PT ;  /* 0x00006000ff00ea0c */ /* 0x000fe40003f85070 */
[----:B------:R-:W-:-:S02]  /*0640*/  @!P6 ISETP.NE.U32.AND P3, PT, RZ, c[0x0][0x180], PT ;  /* 0x00006000ff00ea0c */ /* 0x000fc40003f65070 */
[----:B------:R-:W-:Y:S02]  /*0650*/  @!P6 ISETP.NE.AND.EX P2, PT, RZ, c[0x0][0x184], PT, P2 ;  /* 0x00006100ff00ea0c */ /* 0x000fe40003f45320 */
[----:B------:R-:W-:Y:S02]  /*0660*/  @!P6 ISETP.NE.AND.EX P4, PT, RZ, c[0x0][0x184], PT, P4 ;  /* 0x00006100ff00ea0c */ /* 0x000fe40003f85340 */
[----:B------:R-:W-:Y:S02]  /*0670*/  @!P6 ISETP.NE.AND.EX P3, PT, RZ, c[0x0][0x184], PT, P3 ;  /* 0x00006100ff00ea0c */ /* 0x000fe40003f65330 */
[----:B------:R-:W-:Y:S02]  /*0680*/  @!P6 ISETP.NE.AND.EX P1, PT, RZ, c[0x0][0x184], PT, P1 ;  /* 0x00006100ff00ea0c */ /* 0x000fe40003f25310 */
[----:B------:R-:W-:Y:S02]  /*0690*/  @!P6 FSEL R25, R17, RZ, P2 ;  /* 0x000000ff1119e208 */ /* 0x000fe40001000000 */
[----:B------:R-:W-:-:S02]  /*06a0*/  @!P6 FSEL R26, R18, RZ, P4 ;  /* 0x000000ff121ae208 */ /* 0x000fc40002000000 */
[----:B------:R-:W-:Y:S02]  /*06b0*/  @!P6 FSEL R27, R19, RZ, P3 ;  /* 0x000000ff131be208 */ /* 0x000fe40001800000 */
[----:B------:R-:W-:Y:S01]  /*06c0*/  @!P6 FSEL R28, R12, RZ, P1 ;  /* 0x000000ff0c1ce208 */ /* 0x000fe20000800000 */
[----:B------:R-:W-:Y:S05]  /*06d0*/  @!P6 BRA `(.L_x_7150) ;  /* 0x000000300000e947 */ /* 0x000fea0003800000 */
[----:B-----5:R-:W-:-:S05]  /*06e0*/  PRMT R28, RZ, 0x5410, R20 ;  /* 0x00005410ff1c7816 */ /* 0x020fca0000000014 */
[----:B------:R-:W-:-:S04]  /*06f0*/  FMUL.FTZ R28, R28, c[0x0][0x1ec] ;  /* 0x00007b001c1c7a20 */ /* 0x000fc80000410000 */
[----:B------:R-:W-:Y:S02]  /*0700*/  @P0 FADD.FTZ R28, R12, R28 ;  /* 0x0000001c0c1c0221 */ /* 0x000fe40000010000 */
.L_x_7150:
[----:B------:R-:W-:Y:S05]  /*0710*/  BSYNC B0 ;  /* 0x0000000000007941 */ /* 0x000fea0003800000 */
.L_x_7149:
[----:B------:R-:W-:Y:S01]  /*0720*/  BSSY B0, `(.L_x_7151) ;  /* 0x0000005000007945 */ /* 0x000fe20003800000 */
[----:B------:R-:W-:Y:S05]  /*0730*/  @!P6 BRA `(.L_x_7152) ;  /* 0x000000300000e947 */ /* 0x000fea0003800000 */
[----:B-----5:R-:W-:-:S05]  /*0740*/  PRMT R29, RZ, 0x7610, R20 ;  /* 0x00007610ff1d7816 */ /* 0x020fca0000000014 */
[----:B------:R-:W-:-:S04]  /*0750*/  FMUL.FTZ R29, R29, c[0x0][0x1ec] ;  /* 0x00007b001d1d7a20 */ /* 0x000fc80000410000 */
[----:B------:R-:W-:Y:S02]  /*0760*/  @P0 FADD.FTZ R29, R13, R29 ;  /* 0x0000001d0d1d0221 */ /* 0x000fe40000010000 */
.L_x_7152:
[----:B------:R-:W-:Y:S05]  /*0770*/  BSYNC B0 ;  /* 0x0000000000007941 */ /* 0x000fea0003800000 */
.L_x_7151:
[----:B------:R-:W-:Y:S01]  /*0780*/  BSSY B0, `(.L_x_7153) ;  /* 0x0000005000007945 */ /* 0x000fe20003800000 */
[----:B------:R-:W-:Y:S05]  /*0790*/  @!P6 BRA `(.L_x_7154) ;  /* 0x000000300000e947 */ /* 0x000fea0003800000 */
[----:B-----5:R-:W-:-:S05]  /*07a0*/  PRMT R30, RZ, 0x5410, R21 ;  /* 0x00005410ff1e7816 */ /* 0x020fca0000000015 */
[----:B------:R-:W-:-:S04]  /*07b0*/  FMUL.FTZ R30, R30, c[0x0][0x1ec] ;  /* 0x00007b001e1e7a20 */ /* 0x000fc80000410000 */
[----:B------:R-:W-:Y:S02]  /*07c0*/  @P0 FADD.FTZ R30, R14, R30 ;  /* 0x0000001e0e1e0221 */ /* 0x000fe40000010000 */
.L_x_7154:
[----:B------:R-:W-:Y:S05]  /*07d0*/  BSYNC B0 ;  /* 0x0000000000007941 */ /* 0x000fea0003800000 */
.L_x_7153:
[----:B------:R-:W-:Y:S01]  /*07e0*/  BSSY B0, `(.L_x_7155) ;  /* 0x0000005000007945 */ /* 0x000fe20003800000 */
[----:B------:R-:W-:Y:S05]  /*07f0*/  @!P6 BRA `(.L_x_7156) ;  /* 0x000000300000e947 */ /* 0x000fea0003800000 */
[----:B-----5:R-:W-:-:S05]  /*0800*/  PRMT R31, RZ, 0x7610, R21 ;  /* 0x00007610ff1f7816 */ /* 0x020fca0000000015 */
[----:B------:R-:W-:-:S04]  /*0810*/  FMUL.FTZ R31, R31, c[0x0][0x1ec] ;  /* 0x00007b001f1f7a20 */ /* 0x000fc80000410000 */
[----:B------:R-:W-:Y:S02]  /*0820*/  @P0 FADD.FTZ R31, R15, R31 ;  /* 0x0000001f0f1f0221 */ /* 0x000fe40000010000 */
.L_x_7156:
[----:B------:R-:W-:Y:S05]  /*0830*/  BSYNC B0 ;  /* 0x0000000000007941 */ /* 0x000fea0003800000 */
.L_x_7155:
[----:B------:R-:W-:Y:S01]  /*0840*/  BSSY B0, `(.L_x_7157) ;  /* 0x0000005000007945 */ /* 0x000fe20003800000 */
[----:B------:R-:W-:Y:S05]  /*0850*/  @!P6 BRA `(.L_x_7158) ;  /* 0x000000300000e947 */ /* 0x000fea0003800000 */
[----:B-----5:R-:W-:-:S05]  /*0860*/  PRMT R24, RZ, 0x5410, R22 ;  /* 0x00005410ff187816 */ /* 0x020fca0000000016 */
[----:B------:R-:W-:-:S04]  /*0870*/  FMUL.FTZ R24, R24, c[0x0][0x1ec] ;  /* 0x00007b0018187a20 */ /* 0x000fc80000410000 */
[----:B------:R-:W-:Y:S02]  /*0880*/  @P0 FADD.FTZ R24, R16, R24 ;  /* 0x0000001810180221 */ /* 0x000fe40000010000 */
.L_x_7158:
[----:B------:R-:W-:Y:S05]  /*0890*/  BSYNC B0 ;  /* 0x0000000000007941 */ /* 0x000fea0003800000 */
.L_x_7157:
[----:B------:R-:W-:Y:S01]  /*08a0*/  BSSY B0, `(.L_x_7159) ;  /* 0x0000005000007945 */ /* 0x000fe20003800000 */
[----:B------:R-:W-:Y:S05]  /*08b0*/  @!P6 BRA `(.L_x_7160) ;  /* 0x000000300000e947 */ /* 0x000fea0003800000 */
[----:B-----5:R-:W-:-:S05]  /*08c0*/  PRMT R25, RZ, 0x7610, R22 ;  /* 0x00007610ff197816 */ /* 0x020fca0000000016 */
[----:B------:R-:W-:-:S04]  /*08d0*/  FMUL.FTZ R25, R25, c[0x0][0x1ec] ;  /* 0x00007b0019197a20 */ /* 0x000fc80000410000 */
[----:B------:R-:W-:Y:S02]  /*08e0*/  @P0 FADD.FTZ R25, R17, R25 ;  /* 0x0000001911190221 */ /* 0x000fe40000010000 */
.L_x_7160:
[----:B------:R-:W-:Y:S05]  /*08f0*/  BSYNC B0 ;  /* 0x0000000000007941 */ /* 0x000fea0003800000 */
.L_x_7159:
[----:B------:R-:W-:Y:S01]  /*0900*/  BSSY B0, `(.L_x_7161) ;  /* 0x0000005000007945 */ /* 0x000fe20003800000 */
[----:B------:R-:W-:Y:S05]  /*0910*/  @!P6 BRA `(.L_x_7162) ;  /* 0x000000300000e947 */ /* 0x000fea0003800000 */
[----:B-----5:R-:W-:-:S05]  /*0920*/  PRMT R26, RZ, 0x5410, R23 ;  /* 0x00005410ff1a7816 */ /* 0x020fca0000000017 */
[----:B------:R-:W-:-:S04]  /*0930*/  FMUL.FTZ R26, R26, c[0x0][0x1ec] ;  /* 0x00007b001a1a7a20 */ /* 0x000fc80000410000 */
[----:B------:R-:W-:Y:S02]  /*0940*/  @P0 FADD.FTZ R26, R18, R26 ;  /* 0x0000001a121a0221 */ /* 0x000fe40000010000 */
.L_x_7162:
[----:B------:R-:W-:Y:S05]  /*0950*/  BSYNC B0 ;  /* 0x0000000000007941 */ /* 0x000fea0003800000 */
.L_x_7161:
[----:B------:R-:W-:Y:S01]  /*0960*/  BSSY B0, `(.L_x_7163) ;  /* 0x0000005000007945 */ /* 0x000fe20003800000 */
[----:B------:R-:W-:Y:S05]  /*0970*/  @!P6 BRA `(.L_x_7164) ;  /* 0x000000300000e947 */ /* 0x000fea0003800000 */
[----:B-----5:R-:W-:-:S05]  /*0980*/  PRMT R27, RZ, 0x7610, R23 ;  /* 0x00007610ff1b7816 */ /* 0x020fca0000000017 */
[----:B------:R-:W-:-:S04]  /*0990*/  FMUL.FTZ R27, R27, c[0x0][0x1ec] ;  /* 0x00007b001b1b7a20 */ /* 0x000fc80000410000 */
[----:B------:R-:W-:Y:S02]  /*09a0*/  @P0 FADD.FTZ R27, R19, R27 ;  /* 0x0000001b131b0221 */ /* 0x000fe40000010000 */
.L_x_7164:
[----:B------:R-:W-:Y:S05]  /*09b0*/  BSYNC B0 ;  /* 0x0000000000007941 */ /* 0x000fea0003800000 */
.L_x_7163:
[----:B------:R-:W-:Y:S04]  /*09c0*/  STG.E.128 [R32.64], R28 ;  /* 0x0000001c20007986 */ /* 0x000fe8000c101d04 */
[----:B------:R0:W-:Y:S04]  /*09d0*/  STG.E.128 [R32.64+0x10], R24 ;  /* 0x0000101820007986 */ /* 0x0001e8000c101d04 */
[----:B------:R-:W2:Y:S04]  /*09e0*/  @P0 LDG.E.128 R12, [R36.64] ;  /* 0x00000004240c0981 */ /* 0x000ea8000c1e1d00 */
[----:B------:R2:W0:Y:S01]  /*09f0*/  @P0 LDG.E.128 R16, [R36.64+0x10] ;  /* 0x0000100424100981 */ /* 0x000422000c1e1d00 */
[----:B------:R-:W-:-:S02]  /*0a00*/  @!P6 ISETP.NE.U32.AND P1, PT, RZ, c[0x0][0x180], PT ;  /* 0x00006000ff00ea0c */ /* 0x000fc40003f25070 */
[----:B------:R-:W-:Y:S02]  /*0a10*/  @!P6 ISETP.NE.U32.AND P2, PT, RZ, c[0x0][0x180], PT ;  /* 0x00006000ff00ea0c */ /* 0x000fe40003f45070 */
[----:B------:R-:W-:Y:S02]  /*0a20*/  @!P6 ISETP.NE.U32.AND P4, PT, RZ, c[0x0][0x180], PT ;  /* 0x00006000ff00ea0c */ /* 0x000fe40003f85070 */
[----:B------:R-:W-:Y:S02]  /*0a30*/  @!P6 ISETP.NE.U32.AND P3, PT, RZ, c[0x0][0x180], PT ;  /* 0x00006000ff00ea0c */ /* 0x000fe40003f65070 */
[----:B------:R-:W-:Y:S02]  /*0a40*/  @!P6 ISETP.NE.AND.EX P1, PT, RZ, c[0x0][0x184], PT, P1 ;  /* 0x00006100ff00ea0c */ /* 0x000fe40003f25310 */
[----:B------:R-:W-:Y:S02]  /*0a50*/  @!P6 ISETP.NE.AND.EX P2, PT, RZ, c[0x0][0x184], PT, P2 ;  /* 0x00006100ff00ea0c */ /* 0x000fe40003f45320 */
[----:B------:R-:W-:-:S02]  /*0a60*/  @!P6 ISETP.NE.AND.EX P4, PT, RZ, c[0x0][0x184], PT, P4 ;  /* 0x00006100ff00ea0c */ /* 0x000fc40003f85340 */
[----:B------:R-:W-:Y:S02]  /*0a70*/  @!P6 ISETP.NE.AND.EX P3, PT, RZ, c[0x0][0x184], PT, P3 ;  /* 0x00006100ff00ea0c */ /* 0x000fe40003f65330 */
[----:B------:R-:W-:Y:S02]  /*0a80*/  @P5 MOV R35, 0x10 ;  /* 0x0000001000235802 */ /* 0x000fe40000000f00 */
[----:B------:R-:W-:Y:S02]  /*0a90*/  @P5 IADD3 R34, R42, 0x100, RZ ;  /* 0x000001002a225810 */ /* 0x000fe40007ffe0ff */
[----:B------:R-:W-:-:S03]  /*0aa0*/  IADD3 R80, R38, 0x200, RZ ;  /* 0x0000020026507810 */ /* 0x000fc60007ffe0ff */
[----:B------:R-:W-:Y:S01]  /*0ab0*/  @P5 IMAD.WIDE.U32 R34, R34, R35, c[0x0][0x170] ;  /* 0x00005c0022225625 */ /* 0x000fe200078e0023 */
[----:B------:R-:W-:Y:S03]  /*0ac0*/  BSSY B0, `(.L_x_7165) ;  /* 0x0000018000007945 */ /* 0x000fe60003800000 */
[-C--:B------:R-:W-:Y:S01]  /*0ad0*/  IMAD.WIDE.U32 R40, R40, R77.reuse, c[0x0][0x188] ;  /* 0x0000620028287625 */ /* 0x080fe200078e004d */
[----:B-----5:R1:W5:Y:S03]  /*0ae0*/  @P5 LDG.E.128 R20, [R34.64] ;  /* 0x0000000422145981 */ /* 0x020366000c1e1d00 */
[----:B------:R-:W-:Y:S01]  /*0af0*/  @P0 IMAD.WIDE.U32 R44, R80, R77, c[0x0][0x180] ;  /* 0x00006000502c0625 */ /* 0x000fe200078e004d */
[----:B--2---:R-:W-:Y:S02]  /*0b00*/  @!P6 FSEL R37, R13, RZ, P1 ;  /* 0x000000ff0d25e208 */ /* 0x004fe40000800000 */
[----:B------:R-:W-:-:S02]  /*0b10*/  @!P6 FSEL R38, R14, RZ, P2 ;  /* 0x000000ff0e26e208 */ /* 0x000fc40001000000 */
[----:B------:R-:W-:Y:S02]  /*0b20*/  @!P6 FSEL R39, R15, RZ, P4 ;  /* 0x000000ff0f27e208 */ /* 0x000fe40002000000 */
[----:B0-----:R-:W-:Y:S02]  /*0b30*/  @!P6 FSEL R32, R16, RZ, P3 ;  /* 0x000000ff1020e208 */ /* 0x001fe40001800000 */
        /* <DEDUP_REMOVED lines=9> */
[----:B-1----:R-:W-:-:S02]  /*0bd0*/  @!P6 FSEL R34, R18, RZ, P4 ;  /* 0x000000ff1222e208 */ /* 0x002fc40002000000 */
[----:B------:R-:W-:Y:S02]  /*0be0*/  @!P6 FSEL R35, R19, RZ, P3 ;  /* 0x000000ff1323e208 */ /* 0x000fe40001800000 */
[----:B------:R-:W-:Y:S01]  /*0bf0*/  @!P6 FSEL R36, R12, RZ, P1 ;  /* 0x000000ff0c24e208 */ /* 0x000fe20000800000 */
[----:B------:R-:W-:Y:S05]  /*0c00*/  @!P6 BRA `(.L_x_7166) ;  /* 0x000000300000e947 */ /* 0x000fea0003800000 */
[----:B-----5:R-:W-:-:S05]  /*0c10*/  PRMT R36, RZ, 0x5410, R20 ;  /* 0x00005410ff247816 */ /* 0x020fca0000000014 */
[----:B------:R-:W-:-:S04]  /*0c20*/  FMUL.FTZ R36, R36, c[0x0][0x1ec] ;  /* 0x00007b0024247a20 */ /* 0x000fc80000410000 */
[----:B------:R-:W-:Y:S02]  /*0c30*/  @P0 FADD.FTZ R36, R12, R36 ;  /* 0x000000240c240221 */ /* 0x000fe40000010000 */
.L_x_7166:
[----:B------:R-:W-:Y:S05]  /*0c40*/  BSYNC B0 ;  /* 0x0000000000007941 */ /* 0x000fea0003800000 */
.L_x_7165:
[----:B------:R-:W-:Y:S01]  /*0c50*/  BSSY B0, `(.L_x_7167) ;  /* 0x0000005000007945 */ /* 0x000fe20003800000 */
[----:B------:R-:W-:Y:S05]  /*0c60*/  @!P6 BRA `(.L_x_7168) ;  /* 0x000000300000e947 */ /* 0x000fea0003800000 */
[----:B-----5:R-:W-:-:S05]  /*0c70*/  PRMT R37, RZ, 0x7610, R20 ;  /* 0x00007610ff257816 */ /* 0x020fca0000000014 */
[----:B------:R-:W-:-:S04]  /*0c80*/  FMUL.FTZ R37, R37, c[0x0][0x1ec] ;  /* 0x00007b0025257a20 */ /* 0x000fc80000410000 */
[----:B------:R-:W-:Y:S02]  /*0c90*/  @P0 FADD.FTZ R37, R13, R37 ;  /* 0x000000250d250221 */ /* 0x000fe40000010000 */
.L_x_7168:
[----:B------:R-:W-:Y:S05]  /*0ca0*/  BSYNC B0 ;  /* 0x0000000000007941 */ /* 0x000fea0003800000 */
.L_x_7167:
[----:B------:R-:W-:Y:S01]  /*0cb0*/  BSSY B0, `(.L_x_7169) ;  /* 0x0000005000007945 */ /* 0x000fe20003800000 */
[----:B------:R-:W-:Y:S05]  /*0cc0*/  @!P6 BRA `(.L_x_7170) ;  /* 0x000000300000e947 */ /* 0x000fea0003800000 */
[----:B-----5:R-:W-:-:S05]  /*0cd0*/  PRMT R38, RZ, 0x5410, R21 ;  /* 0x00005410ff267816 */ /* 0x020fca0000000015 */
[----:B------:R-:W-:-:S04]  /*0ce0*/  FMUL.FTZ R38, R38, c[0x0][0x1ec] ;  /* 0x00007b0026267a20 */ /* 0x000fc80000410000 */
[----:B------:R-:W-:Y:S02]  /*0cf0*/  @P0 FADD.FTZ R38, R14, R38 ;  /* 0x000000260e260221 */ /* 0x000fe40000010000 */
.L_x_7170:
[----:B------:R-:W-:Y:S05]  /*0d00*/  BSYNC B0 ;  /* 0x0000000000007941 */ /* 0x000fea0003800000 */
.L_x_7169:
[----:B------:R-:W-:Y:S01]  /*0d10*/  BSSY B0, `(.L_x_7171) ;  /* 0x0000005000007945 */ /* 0x000fe20003800000 */
[----:B------:R-:W-:Y:S05]  /*0d20*/  @!P6 BRA `(.L_x_7172) ;  /* 0x000000300000e947 */ /* 0x000fea0003800000 */
[----:B-----5:R-:W-:-:S05]  /*0d30*/  PRMT R39, RZ, 0x7610, R21 ;  /* 0x00007610ff277816 */ /* 0x020fca0000000015 */
[----:B------:R-:W-:-:S04]  /*0d40*/  FMUL.FTZ R39, R39, c[0x0][0x1ec] ;  /* 0x00007b0027277a20 */ /* 0x000fc80000410000 */
[----:B------:R-:W-:Y:S02]  /*0d50*/  @P0 FADD.FTZ R39, R15, R39 ;  /* 0x000000270f270221 */ /* 0x000fe40000010000 */
.L_x_7172:
[----:B------:R-:W-:Y:S05]  /*0d60*/  BSYNC B0 ;  /* 0x0000000000007941 */ /* 0x000fea0003800000 */
.L_x_7171:
[----:B------:R-:W-:Y:S01]  /*0d70*/  BSSY B0, `(.L_x_7173) ;  /* 0x0000005000007945 */ /* 0x000fe20003800000 */
[----:B------:R-:W-:Y:S05]  /*0d80*/  @!P6 BRA `(.L_x_7174) ;  /* 0x000000300000e947 */ /* 0x000fea0003800000 */
[----:B-----5:R-:W-:-:S05]  /*0d90*/  PRMT R32, RZ, 0x5410, R22 ;  /* 0x00005410ff207816 */ /* 0x020fca0000000016 */
[----:B------:R-:W-:-:S04]  /*0da0*/  FMUL.FTZ R32, R32, c[0x0][0x1ec] ;  /* 0x00007b0020207a20 */ /* 0x000fc80000410000 */
[----:B------:R-:W-:Y:S02]  /*0db0*/  @P0 FADD.FTZ R32, R16, R32 ;  /* 0x0000002010200221 */ /* 0x000fe40000010000 */
.L_x_7174:
[----:B------:R-:W-:Y:S05]  /*0dc0*/  BSYNC B0 ;  /* 0x0000000000007941 */ /* 0x000fea0003800000 */
.L_x_7173:
[----:B------:R-:W-:Y:S01]  /*0dd0*/  BSSY B0, `(.L_x_7175) ;  /* 0x0000005000007945 */ /* 0x000fe20003800000 */
[----:B------:R-:W-:Y:S05]  /*0de0*/  @!P6 BRA `(.L_x_7176) ;  /* 0x000000300000e947 */ /* 0x000fea0003800000 */
[----:B-----5:R-:W-:-:S05]  /*0df0*/  PRMT R33, RZ, 0x7610, R22 ;  /* 0x00007610ff217816 */ /* 0x020fca0000000016 */
[----:B------:R-:W-:-:S04]  /*0e00*/  FMUL.FTZ R33, R33, c[0x0][0x1ec] ;  /* 0x00007b0021217a20 */ /* 0x000fc80000410000 */
[----:B------:R-:W-:Y:S02]  /*0e10*/  @P0 FADD.FTZ R33, R17, R33 ;  /* 0x0000002111210221 */ /* 0x000fe40000010000 */
.L_x_7176:
[----:B------:R-:W-:Y:S05]  /*0e20*/  BSYNC B0 ;  /* 0x0000000000007941 */ /* 0x000fea0003800000 */
.L_x_7175:
[----:B------:R-:W-:Y:S01]  /*0e30*/  BSSY B0, `(.L_x_7177) ;  /* 0x0000005000007945 */ /* 0x000fe20003800000 */
[----:B------:R-:W-:Y:S05]  /*0e40*/  @!P6 BRA `(.L_x_7178) ;  /* 0x000000300000e947 */ /* 0x000fea0003800000 */
[----:B-----5:R-:W-:-:S05]  /*0e50*/  PRMT R34, RZ, 0x5410, R23 ;  /* 0x00005410ff227816 */ /* 0x020fca0000000017 */
[----:B------:R-:W-:-:S04]  /*0e60*/  FMUL.FTZ R34, R34, c[0x0][0x1ec] ;  /* 0x00007b0022227a20 */ /* 0x000fc80000410000 */
[----:B------:R-:W-:Y:S02]  /*0e70*/  @P0 FADD.FTZ R34, R18, R34 ;  /* 0x0000002212220221 */ /* 0x000fe40000010000 */
.L_x_7178:
[----:B------:R-:W-:Y:S05]  /*0e80*/  BSYNC B0 ;  /* 0x0000000000007941 */ /* 0x000fea0003800000 */
.L_x_7177:
[----:B------:R-:W-:Y:S01]  /*0e90*/  BSSY B0, `(.L_x_7179) ;  /* 0x0000005000007945 */ /* 0x000fe20003800000 */
[----:B------:R-:W-:Y:S05]  /*0ea0*/  @!P6 BRA `(.L_x_7180) ;  /* 0x000000300000e947 */ /* 0x000fea0003800000 */
[----:B-----5:R-:W-:-:S05]  /*0eb0*/  PRMT R35, RZ, 0x7610, R23 ;  /* 0x00007610ff237816 */ /* 0x020fca0000000017 */
[----:B------:R-:W-:-:S04]  /*0ec0*/  FMUL.FTZ R35, R35, c[0x0][0x1ec] ;  /* 0x00007b0023237a20 */ /* 0x000fc80000410000 */
[----:B------:R-:W-:Y:S02]  /*0ed0*/  @P0 FADD.FTZ R35, R19, R35 ;  /* 0x0000002313230221 */ /* 0x000fe40000010000 */
.L_x_7180:
[----:B------:R-:W-:Y:S05]  /*0ee0*/  BSYNC B0 ;  /* 0x0000000000007941 */ /* 0x000fea0003800000 */
.L_x_7179:
[----:B------:R-:W-:Y:S04]  /*0ef0*/  STG.E.128 [R40.64], R36 ;  /* 0x0000002428007986 */ /* 0x000fe8000c101d04 */
[----:B------:R0:W-:Y:S04]  /*0f00*/  STG.E.128 [R40.64+0x10], R32 ;  /* 0x0000102028007986 */ /* 0x0001e8000c101d04 */
[----:B------:R-:W2:Y:S04]  /*0f10*/  @P0 LDG.E.128 R12, [R44.64] ;  /* 0x000000042c0c0981 */ /* 0x000ea8000c1e1d00 */
[----:B------:R2:W0:Y:S01]  /*0f20*/  @P0 LDG.E.128 R16, [R44.64+0x10] ;  /* 0x000010042c100981 */ /* 0x000422000c1e1d00 */
[----:B------:R-:W-:-:S02]  /*0f30*/  @P5 MOV R43, 0x10 ;  /* 0x00000010002b5802 */ /* 0x000fc40000000f00 */
[----:B------:R-:W-:-:S05]  /*0f40*/  @P5 IADD3 R42, R42, 0x200, RZ ;  /* 0x000002002a2a5810 */ /* 0x000fca0007ffe0ff */
[----:B------:R-:W-:Y:S01]  /*0f50*/  @P5 IMAD.WIDE.U32 R42, R42, R43, c[0x0][0x170] ;  /* 0x00005c002a2a5625 */ /* 0x000fe200078e002b */
[----:B------:R-:W-:Y:S02]  /*0f60*/  @!P6 ISETP.NE.U32.AND P2, PT, RZ, c[0x0][0x180], PT ;  /* 0x00006000ff00ea0c */ /* 0x000fe40003f45070 */
[----:B------:R-:W-:Y:S02]  /*0f70*/  @!P6 ISETP.NE.U32.AND P3, PT, RZ, c[0x0][0x180], PT ;  /* 0x00006000ff00ea0c */ /* 0x000fe40003f65070 */
[----:B-----5:R1:W5:Y:S01]  /*0f80*/  @P5 LDG.E.128 R20, [R42.64] ;  /* 0x000000042a145981 */ /* 0x020362000c1e1d00 */
[----:B------:R-:W-:Y:S01]  /*0f90*/  @!P6 ISETP.NE.U32.AND P5, PT, RZ, c[0x0][0x180], PT ;  /* 0x00006000ff00ea0c */ /* 0x000fe20003fa5070 */
[----:B------:R-:W-:Y:S01]  /*0fa0*/  BSSY B0, `(.L_x_7181) ;  /* 0x000001a000007945 */ /* 0x000fe20003800000 */
[----:B------:R-:W-:Y:S02]  /*0fb0*/  @!P6 ISETP.NE.AND.EX P2, PT, RZ, c[0x0][0x184], PT, P2 ;  /* 0x00006100ff00ea0c */ /* 0x000fe40003f45320 */
[----:B------:R-:W-:-:S02]  /*0fc0*/  @!P6 ISETP.NE.AND.EX P3, PT, RZ, c[0x0][0x184], PT, P3 ;  /* 0x00006100ff00ea0c */ /* 0x000fc40003f65330 */
[----:B------:R-:W-:Y:S02]  /*0fd0*/  @!P6 ISETP.NE.AND.EX P5, PT, RZ, c[0x0][0x184], PT, P5 ;  /* 0x00006100ff00ea0c */ /* 0x000fe40003fa5350 */
[----:B------:R-:W-:Y:S02]  /*0fe0*/  @!P6 ISETP.NE.U32.AND P4, PT, RZ, c[0x0][0x180], PT ;  /* 0x00006000ff00ea0c */ /* 0x000fe40003f85070 */
[----:B------:R-:W-:Y:S02]  /*0ff0*/  @!P6 ISETP.NE.U32.AND P1, PT, RZ, c[0x0][0x180], PT ;  /* 0x00006000ff00ea0c */ /* 0x000fe40003f25070 */
[----:B------:R-:W-:Y:S02]  /*1000*/  @!P6 ISETP.NE.AND.EX P4, PT, RZ, c[0x0][0x184], PT, P4 ;  /* 0x00006100ff00ea0c */ /* 0x000fe40003f85340 */
[----:B------:R-:W-:Y:S02]  /*1010*/  @!P6 ISETP.NE.AND.EX P1, PT, RZ, c[0x0][0x184], PT, P1 ;  /* 0x00006100ff00ea0c */ /* 0x000fe40003f25310 */
[----:B--2---:R-:W-:-:S02]  /*1020*/  @!P6 FSEL R45, R13, RZ, P2 ;  /* 0x000000ff0d2de208 */ /* 0x004fc40001000000 */
[----:B------:R-:W-:Y:S02]  /*1030*/  @!P6 FSEL R46, R14, RZ, P3 ;  /* 0x000000ff0e2ee208 */ /* 0x000fe40001800000 */
[----:B------:R-:W-:Y:S02]  /*1040*/  @!P6 FSEL R47, R15, RZ, P5 ;  /* 0x000000ff0f2fe208 */ /* 0x000fe40002800000 */
[----:B------:R-:W-:Y:S02]  /*1050*/  @!P6 ISETP.NE.U32.AND P2, PT, RZ, c[0x0][0x180], PT ;  /* 0x00006000ff00ea0c */ /* 0x000fe40003f45070 */
[----:B------:R-:W-:Y:S02]  /*1060*/  @!P6 ISETP.NE.U32.AND P3, PT, RZ, c[0x0][0x180], PT ;  /* 0x00006000ff00ea0c */ /* 0x000fe40003f65070 */
[----:B------:R-:W-:Y:S02]  /*1070*/  @!P6 ISETP.NE.U32.AND P5, PT, RZ, c[0x0][0x180], PT ;  /* 0x00006000ff00ea0c */ /* 0x000fe40003fa5070 */
[----:B------:R-:W-:-:S02]  /*1080*/  @!P6 ISETP.NE.AND.EX P2, PT, RZ, c[0x0][0x184], PT, P2 ;  /* 0x00006100ff00ea0c */ /* 0x000fc40003f45320 */
[----:B------:R-:W-:Y:S02]  /*1090*/  @!P6 ISETP.NE.AND.EX P3, PT, RZ, c[0x0][0x184], PT, P3 ;  /* 0x00006100ff00ea0c */ /* 0x000fe40003f65330 */
[----:B------:R-:W-:Y:S02]  /*10a0*/  @!P6 ISETP.NE.AND.EX P5, PT, RZ, c[0x0][0x184], PT, P5 ;  /* 0x00006100ff00ea0c */ /* 0x000fe40003fa5350 */
[----:B0-----:R-:W-:Y:S02]  /*10b0*/  @!P6 FSEL R40, R16, RZ, P1 ;  /* 0x000000ff1028e208 */ /* 0x001fe40000800000 */
[----:B------:R-:W-:Y:S02]  /*10c0*/  @!P6 FSEL R41, R17, RZ, P2 ;  /* 0x000000ff1129e208 */ /* 0x000fe40001000000 */
[----:B-1----:R-:W-:Y:S02]  /*10d0*/  @!P6 FSEL R42, R18, RZ, P3 ;  /* 0x000000ff122ae208 */ /* 0x002fe40001800000 */
[----:B------:R-:W-:-:S02]  /*10e0*/  @!P6 FSEL R43, R19, RZ, P5 ;  /* 0x000000ff132be208 */ /* 0x000fc40002800000 */
[----:B------:R-:W-:Y:S01]  /*10f0*/  @!P6 FSEL R44, R12, RZ, P4 ;  /* 0x000000ff0c2ce208 */ /* 0x000fe20002000000 */
[----:B------:R-:W-:Y:S05]  /*1100*/  @!P6 BRA `(.L_x_7182) ;  /* 0x000000300000e947 */ /* 0x000fea0003800000 */
[----:B-----5:R-:W-:-:S05]  /*1110*/  PRMT R44, RZ, 0x5410, R20 ;  /* 0x00005410ff2c7816 */ /* 0x020fca0000000014 */
[----:B------:R-:W-:-:S04]  /*1120*/  FMUL.FTZ R44, R44, c[0x0][0x1ec] ;  /* 0x00007b002c2c7a20 */ /* 0x000fc80000410000 */
[----:B------:R-:W-:Y:S02]  /*1130*/  @P0 FADD.FTZ R44, R12, R44 ;  /* 0x0000002c0c2c0221 */ /* 0x000fe40000010000 */
.L_x_7182:
[----:B------:R-:W-:Y:S05]  /*1140*/  BSYNC B0 ;  /* 0x0000000000007941 */ /* 0x000fea0003800000 */
.L_x_7181:
[----:B------:R-:W-:Y:S01]  /*1150*/  BSSY B0, `(.L_x_7183) ;  /* 0x0000005000007945 */ /* 0x000fe20003800000 */
[----:B------:R-:W-:Y:S05]  /*1160*/  @!P6 BRA `(.L_x_7184) ;  /* 0x000000300000e947 */ /* 0x000fea0003800000 */
[----:B-----5:R-:W-:-:S05]  /*1170*/  PRMT R45, RZ, 0x7610, R20 ;  /* 0x00007610ff2d7816 */ /* 0x020fca0000000014 */
[----:B------:R-:W-:-:S04]  /*1180*/  FMUL.FTZ R45, R45, c[0x0][0x1ec] ;  /* 0x00007b002d2d7a20 */ /* 0x000fc80000410000 */
[----:B------:R-:W-:Y:S02]  /*1190*/  @P0 FADD.FTZ R45, R13, R45 ;  /* 0x0000002d0d2d0221 */ /* 0x000fe40000010000 */
.L_x_7184:
[----:B------:R-:W-:Y:S05]  /*11a0*/  BSYNC B0 ;  /* 0x0000000000007941 */ /* 0x000fea0003800000 */
.L_x_7183:
[----:B------:R-:W-:Y:S01]  /*11b0*/  BSSY B0, `(.L_x_7185) ;  /* 0x0000005000007945 */ /* 0x000fe20003800000 */
[----:B------:R-:W-:Y:S05]  /*11c0*/  @!P6 BRA `(.L_x_7186) ;  /* 0x000000300000e947 */ /* 0x000fea0003800000 */
[----:B-----5:R-:W-:-:S05]  /*11d0*/  PRMT R46, RZ, 0x5410, R21 ;  /* 0x00005410ff2e7816 */ /* 0x020fca0000000015 */
[----:B------:R-:W-:-:S04]  /*11e0*/  FMUL.FTZ R46, R46, c[0x0][0x1ec] ;  /* 0x00007b002e2e7a20 */ /* 0x000fc80000410000 */
[----:B------:R-:W-:Y:S02]  /*11f0*/  @P0 FADD.FTZ R46, R14, R46 ;  /* 0x0000002e0e2e0221 */ /* 0x000fe40000010000 */
.L_x_7186:
[----:B------:R-:W-:Y:S05]  /*1200*/  BSYNC B0 ;  /* 0x0000000000007941 */ /* 0x000fea0003800000 */
.L_x_7185:
[----:B------:R-:W-:Y:S01]  /*1210*/  BSSY B0, `(.L_x_7187) ;  /* 0x0000005000007945 */ /* 0x000fe20003800000 */
[----:B------:R-:W-:Y:S05]  /*1220*/  @!P6 BRA `(.L_x_7188) ;  /* 0x000000300000e947 */ /* 0x000fea0003800000 */
[----:B-----5:R-:W-:-:S05]  /*1230*/  PRMT R47, RZ, 0x7610, R21 ;  /* 0x00007610ff2f7816 */ /* 0x020fca0000000015 */
[----:B------:R-:W-:-:S04]  /*1240*/  FMUL.FTZ R47, R47, c[0x0][0x1ec] ;  /* 0x00007b002f2f7a20 */ /* 0x000fc80000410000 */
[----:B------:R-:W-:Y:S02]  /*1250*/  @P0 FADD.FTZ R47, R15, R47 ;  /* 0x0000002f0f2f0221 */ /* 0x000fe40000010000 */
.L_x_7188:
[----:B------:R-:W-:Y:S05]  /*1260*/  BSYNC B0 ;  /* 0x0000000000007941 */ /* 0x000fea0003800000 */
.L_x_7187:
[----:B------:R-:W-:Y:S01]  /*1270*/  BSSY B0, `(.L_x_7189) ;  /* 0x0000005000007945 */ /* 0x000fe20003800000 */
[----:B------:R-:W-:Y:S05]  /*1280*/  @!P6 BRA `(.L_x_7190) ;  /* 0x000000300000e947 */ /* 0x000fea0003800000 */
[----:B-----5:R-:W-:-:S05]  /*1290*/  PRMT R40, RZ, 0x5410, R22 ;  /* 0x00005410ff287816 */ /* 0x020fca0000000016 */
[----:B------:R-:W-:-:S04]  /*12a0*/  FMUL.FTZ R40, R40, c[0x0][0x1ec] ;  /* 0x00007b0028287a20 */ /* 0x000fc80000410000 */
[----:B------:R-:W-:Y:S02]  /*12b0*/  @P0 FADD.FTZ R40, R16, R40 ;  /* 0x0000002810280221 */ /* 0x000fe40000010000 */
.L_x_7190:
[----:B------:R-:W-:Y:S05]  /*12c0*/  BSYNC B0 ;  /* 0x0000000000007941 */ /* 0x000fea0003800000 */
.L_x_7189:
[----:B------:R-:W-:Y:S01]  /*12d0*/  BSSY B0, `(.L_x_7191) ;  /* 0x0000005000007945 */ /* 0x000fe20003800000 */
[----:B------:R-:W-:Y:S05]  /*12e0*/  @!P6 BRA `(.L_x_7192) ;  /* 0x000000300000e947 */ /* 0x000fea0003800000 */
[----:B-----5:R-:W-:-:S05]  /*12f0*/  PRMT R41, RZ, 0x7610, R22 ;  /* 0x00007610ff297816 */ /* 0x020fca0000000016 */
[----:B------:R-:W-:-:S04]  /*1300*/  FMUL.FTZ R41, R41, c[0x0][0x1ec] ;  /* 0x00007b0029297a20 */ /* 0x000fc80000410000 */
[----:B------:R-:W-:Y:S02]  /*1310*/  @P0 FADD.FTZ R41, R17, R41 ;  /* 0x0000002911290221 */ /* 0x000fe40000010000 */
.L_x_7192:
[----:B------:R-:W-:Y:S05]  /*1320*/  BSYNC B0 ;  /* 0x0000000000007941 */ /* 0x000fea0003800000 */
.L_x_7191:
[----:B------:R-:W-:Y:S01]  /*1330*/  BSSY B0, `(.L_x_7193) ;  /* 0x0000005000007945 */ /* 0x000fe20003800000 */
[----:B------:R-:W-:Y:S05]  /*1340*/  @!P6 BRA `(.L_x_7194) ;  /* 0x000000300000e947 */ /* 0x000fea0003800000 */
[----:B-----5:R-:W-:-:S05]  /*1350*/  PRMT R42, RZ, 0x5410, R23 ;  /* 0x00005410ff2a7816 */ /* 0x020fca0000000017 */
[----:B------:R-:W-:-:S04]  /*1360*/  FMUL.FTZ R42, R42, c[0x0][0x1ec] ;  /* 0x00007b002a2a7a20 */ /* 0x000fc80000410000 */
[----:B------:R-:W-:Y:S02]  /*1370*/  @P0 FADD.FTZ R42, R18, R42 ;  /* 0x0000002a122a0221 */ /* 0x000fe40000010000 */
.L_x_7194:
[----:B------:R-:W-:Y:S05]  /*1380*/  BSYNC B0 ;  /* 0x0000000000007941 */ /* 0x000fea0003800000 */
.L_x_7193:
[----:B------:R-:W-:Y:S01]  /*1390*/  BSSY B0, `(.L_x_7195) ;  /* 0x0000005000007945 */ /* 0x000fe20003800000 */
[----:B------:R-:W-:Y:S05]  /*13a0*/  @!P6 BRA `(.L_x_7196) ;  /* 0x000000300000e947 */ /* 0x000fea0003800000 */
[----:B-----5:R-:W-:-:S05]  /*13b0*/  PRMT R43, RZ, 0x7610, R23 ;  /* 0x00007610ff2b7816 */ /* 0x020fca0000000017 */
[----:B------:R-:W-:-:S04]  /*13c0*/  FMUL.FTZ R43, R43, c[0x0][0x1ec] ;  /* 0x00007b002b2b7a20 */ /* 0x000fc80000410000 */
[----:B------:R-:W-:Y:S02]  /*13d0*/  @P0 FADD.FTZ R43, R19, R43 ;  /* 0x0000002b132b0221 */ /* 0x000fe40000010000 */
.L_x_7196:
[----:B------:R-:W-:Y:S05]  /*13e0*/  BSYNC B0 ;  /* 0x0000000000007941 */ /* 0x000fea0003800000 */
.L_x_7195:
[----:B------:R-:W-:Y:S01]  /*13f0*/  FADD.FTZ R78, RZ, R28 ;  /* 0x0000001cff4e7221 */ /* 0x000fe20000010000 */
[----:B------:R-:W-:Y:S02]  /*1400*/  LOP3.LUT P1, RZ, R69, 0xff, RZ, 0xc0, !PT ;  /* 0x000000ff45ff7812 */ /* 0x000fe4000782c0ff */
[----:B------:R-:W-:Y:S01]  /*1410*/  LOP3.LUT P0, RZ, R0, 0x1f, RZ, 0xc0, !PT ;  /* 0x0000001f00ff7812 */ /* 0x000fe2000780c0ff */
        /* <DEDUP_REMOVED lines=17> */
[----:B------:R-:W-:-:S04]  /*1530*/  IMAD.WIDE.U32 R78, R80, R77, c[0x0][0x188] ;  /* 0x00006200504e7625 */ /* 0x000fc800078e004d */
[----:B------:R-:W-:Y:S01]  /*1540*/  FADD.FTZ R80, R81, R46 ;  /* 0x0000002e51507221 */ /* 0x000fe20000010000 */
[----:B------:R0:W-:Y:S03]  /*1550*/  STG.E.128 [R78.64], R44 ;  /* 0x0000002c4e007986 */ /* 0x0001e6000c101d04 */
[----:B------:R-:W-:Y:S01]  /*1560*/  FADD.FTZ R77, R80, R47 ;  /* 0x0000002f504d7221 */ /* 0x000fe20000010000 */
[----:B------:R0:W-:Y:S01]  /*1570*/  STG.E.128 [R78.64+0x10], R40 ;  /* 0x000010284e007986 */ /* 0x0001e2000c101d04 */
[----:B------:R-:W-:Y:S02]  /*1580*/  SHF.R.U32.HI R80, RZ, 0x5, R0 ;  /* 0x00000005ff507819 */ /* 0x000fe40000011600 */
[----:B------:R-:W-:Y:S02]  /*1590*/  FADD.FTZ R82, R77, R40 ;  /* 0x000000284d527221 */ /* 0x000fe40000010000 */
[----:B------:R-:W-:-:S02]  /*15a0*/  LOP3.LUT R80, R80, 0x7fffff8, RZ, 0xc0, !PT ;  /* 0x07fffff850507812 */ /* 0x000fc400078ec0ff */
[----:B------:R-:W-:Y:S02]  /*15b0*/  FADD.FTZ R77, R82, R41 ;  /* 0x00000029524d7221 */ /* 0x000fe40000010000 */
[----:B------:R-:W-:Y:S02]  /*15c0*/  @!P1 IADD3 R80, R80, 0x8, RZ ;  /* 0x0000000850509810 */ /* 0x000fe40007ffe0ff */
[----:B------:R-:W-:Y:S01]  /*15d0*/  FADD.FTZ R82, R77, R42 ;  /* 0x0000002a4d527221 */ /* 0x000fe20000010000 */
[----:B------:R-:W-:-:S03]  /*15e0*/  SHF.R.S32.HI R77, RZ, 0x1f, R68 ;  /* 0x0000001fff4d7819 */ /* 0x000fc60000011444 */
[----:B------:R-:W-:Y:S01]  /*15f0*/  FADD.FTZ R85, R82, R43 ;  /* 0x0000002b52557221 */ /* 0x000fe20000010000 */
[----:B------:R-:W-:Y:S05]  /*1600*/  BRA.DIV ~URZ, `(.L_x_7197) ;  /* 0x000011b27f007947 */ /* 0x000fea000b800000 */
[----:B0-----:R0:W1:Y:S02]  /*1610*/  SHFL.BFLY PT, R78, R85, 0x1, 0x1f ;  /* 0x0c201f00554e7f89 */ /* 0x00106400000e0000 */
.L_x_7203:
        /* <DEDUP_REMOVED lines=68> */
.L_x_7204:
        /* <DEDUP_REMOVED lines=14> */
[----:B------:R-:W-:-:S04]  /*1b40*/  @!P0 MOV R80, 0x300 ;  /* 0x0000030000508802 */ /* 0x000fc80000000f00 */
        /* <DEDUP_REMOVED lines=16> */
[----:B------:R-:W-:-:S04]  /*1c50*/  FMUL.FTZ R87, R87, R87 ;  /* 0x0000005757577220 */ /* 0x000fc80000410000 */
[----:B------:R-:W-:Y:S02]  /*1c60*/  FMUL.FTZ R87, R87, R89 ;  /* 0x0000005957577220 */ /* 0x000fe40000410000 */
[----:B--2---:R-:W-:Y:S02]  /*1c70*/  FMUL.FTZ R89, R88, R83 ;  /* 0x0000005358597220 */ /* 0x004fe40000410000 */
[----:B0-----:R-:W-:Y:S02]  /*1c80*/  FADD.FTZ R83, R82, R79 ;  /* 0x0000004f52537221 */ /* 0x001fe40000010000 */
[----:B------:R-:W0:Y:S01]  /*1c90*/  I2F R79, R84 ;  /* 0x00000054004f7306 */ /* 0x000e220000201400 */
        /* <DEDUP_REMOVED lines=13> */
[----:B0-----:R-:W-:Y:S02]  /*1d70*/  FMUL.FTZ R86, R82, R89 ;  /* 0x0000005952567220 */ /* 0x001fe40000410000 */
[----:B------:R-:W-:Y:S02]  /*1d80*/  FMUL.FTZ R78, R85, R91 ;  /* 0x0000005b554e7220 */ /* 0x000fe40000410000 */
[----:B---3--:R-:W-:-:S02]  /*1d90*/  FADD.FTZ R85, R83, R80 ;  /* 0x0000005053557221 */ /* 0x008fc40000010000 */
[----:B------:R-:W0:Y:S01]  /*1da0*/  SHFL.DOWN PT, R83, R86, 0x1, 0x1f ;  /* 0x08201f0056537f89 */ /* 0x000e2200000e0000 */
[----:B------:R-:W1:Y:S01]  /*1db0*/  I2F R88, R88 ;  /* 0x0000005800587306 */ /* 0x000e620000201400 */
[----:B------:R-:W-:-:S05]  /*1dc0*/  FFMA.FTZ R78, R82, R78, R85 ;  /* 0x0000004e524e7223 */ /* 0x000fca0000010055 */
[----:B------:R-:W2:Y:S02]  /*1dd0*/  SHFL.DOWN PT, R85, R78, 0x1, 0x1f ;  /* 0x08201f004e557f89 */ /* 0x000ea400000e0000 */
[----:B-1----:R-:W1:Y:S01]  /*1de0*/  MUFU.RCP R80, R88 ;  /* 0x0000005800507308 */ /* 0x002e620000001000 */
[----:B0-----:R-:W-:Y:S02]  /*1df0*/  FMUL.FTZ R82, R83, R87 ;  /* 0x0000005753527220 */ /* 0x001fe40000410000 */
[----:B------:R-:W-:Y:S02]  /*1e00*/  FADD.FTZ R83, R86, -R83 ;  /* 0x8000005356537221 */ /* 0x000fe40000010000 */
[----:B------:R-:W-:Y:S02]  /*1e10*/  FFMA.FTZ R89, R79, R86, R82 ;  /* 0x000000564f597223 */ /* 0x000fe40000010052 */
[----:B------:R-:W-:Y:S02]  /*1e20*/  FMUL.FTZ R82, R83, R83 ;  /* 0x0000005353527220 */ /* 0x000fe40000410000 */
[----:B--2---:R-:W-:-:S02]  /*1e30*/  FADD.FTZ R85, R78, R85 ;  /* 0x000000554e557221 */ /* 0x004fc40000010000 */
[----:B------:R-:W-:Y:S02]  /*1e40*/  FMUL.FTZ R82, R79, R82 ;  /* 0x000000524f527220 */ /* 0x000fe40000410000 */
[----:B-1----:R-:W-:Y:S02]  /*1e50*/  FMUL.FTZ R89, R80, R89 ;  /* 0x0000005950597220 */ /* 0x002fe40000410000 */
[----:B------:R-:W-:-:S04]  /*1e60*/  FMUL.FTZ R82, R82, R87 ;  /* 0x0000005752527220 */ /* 0x000fc80000410000 */
[----:B------:R-:W0:Y:S01]  /*1e70*/  SHFL.IDX PT, R89, R89, RZ, 0x1f ;  /* 0x00001fff59597589 */ /* 0x000e2200000e0000 */
[----:B------:R-:W-:Y:S01]  /*1e80*/  FFMA.FTZ R85, R80, R82, R85 ;  /* 0x0000005250557223 */ /* 0x000fe20000010055 */
[----:B------:R-:W-:Y:S02]  /*1e90*/  MOV R80, c[0x0][0x1e0] ;  /* 0x0000780000507a02 */ /* 0x000fe40000000f00 */
[----:B------:R-:W-:-:S03]  /*1ea0*/  @!P0 LEA R82, P3, R68, c[0x0][0x1a8], 0x2 ;  /* 0x00006a0044528a11 */ /* 0x000fc600078610ff */
[----:B------:R-:W1:Y:S01]  /*1eb0*/  SHFL.IDX PT, R85, R85, RZ, 0x1f ;  /* 0x00001fff55557589 */ /* 0x000e6200000e0000 */
[----:B------:R-:W-:Y:S01]  /*1ec0*/  @!P0 LEA.HI.X R83, R68, c[0x0][0x1ac], R77, 0x2, P3 ;  /* 0x00006b0044538a11 */ /* 0x000fe200018f144d */
[----:B0-----:R-:W-:-:S05]  /*1ed0*/  FMUL.FTZ R78, R89, R89 ;  /* 0x00000059594e7220 */ /* 0x001fca0000410000 */
[----:B------:R-:W-:Y:S01]  /*1ee0*/  FSEL R79, R78, RZ, P1 ;  /* 0x000000ff4e4f7208 */ /* 0x000fe20000800000 */
[----:B-1----:R-:W-:Y:S01]  /*1ef0*/  FFMA.FTZ R78, R85, R80, c[0x0][0x228] ;  /* 0x00008a00554e7623 */ /* 0x002fe20000010050 */
[----:B------:R-:W-:-:S03]  /*1f00*/  @!P0 LEA R80, P2, R68, c[0x0][0x1a0], 0x2 ;  /* 0x0000680044508a11 */ /* 0x000fc600078410ff */
[----:B------:R-:W-:Y:S01]  /*1f10*/  FADD.FTZ R78, R78, R79 ;  /* 0x0000004f4e4e7221 */ /* 0x000fe20000010000 */
[----:B------:R-:W-:-:S05]  /*1f20*/  @!P0 LEA.HI.X R81, R68, c[0x0][0x1a4], R77, 0x2, P2 ;  /* 0x0000690044518a11 */ /* 0x000fca00010f144d */
[----:B------:R-:W0:Y:S01]  /*1f30*/  MUFU.RSQ R78, R78 ;  /* 0x0000004e004e7308 */ /* 0x000e220000001400 */
        /* <DEDUP_REMOVED lines=9> */
[C---:B------:R-:W-:Y:S01]  /*1fd0*/  FMUL.FTZ R46, R78.reuse, R35 ;  /* 0x000000234e2e7220 */ /* 0x040fe20000410000 */
[----:B------:R-:W-:Y:S01]  /*1fe0*/  PRMT R35, RZ, 0x7610, R8 ;  /* 0x00007610ff237816 */ /* 0x000fe20000000008 */
[----:B------:R-:W-:Y:S02]  /*1ff0*/  FADD.FTZ R79, -R77, R28 ;  /* 0x0000001c4d4f7221 */ /* 0x000fe40000010100 */
[----:B------:R-:W-:-:S02]  /*2000*/  FMUL.FTZ R28, R78, R37 ;  /* 0x000000254e1c7220 */ /* 0x000fc40000410000 */
[C---:B------:R-:W-:Y:S02]  /*2010*/  FADD.FTZ R33, -R77.reuse, R33 ;  /* 0x000000214d217221 */ /* 0x040fe40000010100 */
[C---:B------:R-:W-:Y:S02]  /*2020*/  FADD.FTZ R101, -R77.reuse, R42 ;  /* 0x0000002a4d657221 */ /* 0x040fe40000010100 */
[C---:B------:R-:W-:Y:S02]  /*2030*/  FADD.FTZ R29, -R77.reuse, R29 ;  /* 0x0000001d4d1d7221 */ /* 0x040fe40000010100 */
[----:B------:R-:W-:Y:S01]  /*2040*/  FFMA.FTZ R35, R28, R35, R53 ;  /* 0x000000231c237223 */ /* 0x000fe20000010035 */
[----:B------:R-:W-:Y:S01]  /*2050*/  PRMT R28, RZ, 0x5410, R7 ;  /* 0x00005410ff1c7816 */ /* 0x000fe20000000007 */
[C---:B------:R-:W-:Y:S02]  /*2060*/  FADD.FTZ R95, -R77.reuse, R44 ;  /* 0x0000002c4d5f7221 */ /* 0x040fe40000010100 */
[----:B------:R-:W-:-:S02]  /*2070*/  FADD.FTZ R25, -R77, R25 ;  /* 0x000000194d197221 */ /* 0x000fc40000010100 */
[C---:B------:R-:W-:Y:S02]  /*2080*/  FADD.FTZ R27, -R77.reuse, R27 ;  /* 0x0000001b4d1b7221 */ /* 0x040fe40000010100 */
[C---:B------:R-:W-:Y:S01]  /*2090*/  FMUL.FTZ R44, R78.reuse, R33 ;  /* 0x000000214e2c7220 */ /* 0x040fe20000410000 */
[----:B------:R-:W-:Y:S01]  /*20a0*/  PRMT R33, RZ, 0x7610, R60 ;  /* 0x00007610ff217816 */ /* 0x000fe2000000003c */
[----:B------:R-:W-:Y:S02]  /*20b0*/  FMUL.FTZ R101, R78, R101 ;  /* 0x000000654e657220 */ /* 0x000fe40000410000 */
[C---:B------:R-:W-:Y:S01]  /*20c0*/  FADD.FTZ R81, -R77.reuse, R30 ;  /* 0x0000001e4d517221 */ /* 0x040fe20000010100 */
        /* <DEDUP_REMOVED lines=35> */
[C---:B------:R-:W-:Y:S01]  /*2300*/  FMUL.FTZ R80, R78.reuse, R41 ;  /* 0x000000294e507220 */ /* 0x040fe20000410000 */
[----:B------:R-:W-:Y:S01]  /*2310*/  MOV R41, 0x10 ;  /* 0x0000001000297802 */ /* 0x000fe20000000f00 */
[----:B------:R-:W-:-:S02]  /*2320*/  FMUL.FTZ R78, R78, R43 ;  /* 0x0000002b4e4e7220 */ /* 0x000fc40000410000 */
        /* <DEDUP_REMOVED lines=27> */
[----:B------:R-:W-:Y:S01]  /*24e0*/  LOP3.LUT R36, R0, 0xff, RZ, 0xc0, !PT ;  /* 0x000000ff00247812 */ /* 0x000fe200078ec0ff */
[----:B------:R-:W-:-:S02]  /*24f0*/  FFMA.FTZ R30, R38, R30, R55 ;  /* 0x0000001e261e7223 */ /* 0x000fc40000010037 */
[----:B------:R-:W-:Y:S01]  /*2500*/  FFMA.FTZ R78, R26, R27, R71 ;  /* 0x0000001b1a4e7223 */ /* 0x000fe20000010047 */
[----:B------:R-:W-:Y:S01]  /*2510*/  PRMT R26, RZ, 0x5410, R4 ;  /* 0x00005410ff1a7816 */ /* 0x000fe20000000004 */
[----:B------:R-:W-:Y:S01]  /*2520*/  FFMA.FTZ R38, R32, R31, R59 ;  /* 0x0000001f20267223 */ /* 0x000fe2000001003b */
[----:B------:R-:W-:Y:S01]  /*2530*/  SHF.R.S32.HI R31, RZ, 0x1f, R76 ;  /* 0x0000001fff1f7819 */ /* 0x000fe2000001144c */
[----:B------:R-:W-:Y:S01]  /*2540*/  FFMA.FTZ R89, R89, R34, R52 ;  /* 0x0000002259597223 */ /* 0x000fe20000010034 */
[----:B------:R-:W-:Y:S01]  /*2550*/  PRMT R34, RZ, 0x7610, R9 ;  /* 0x00007610ff227816 */ /* 0x000fe20000000009 */
[----:B------:R-:W-:Y:S01]  /*2560*/  FFMA.FTZ R37, R25, R26, R2 ;  /* 0x0000001a19257223 */ /* 0x000fe20000010002 */
[----:B------:R-:W-:Y:S02]  /*2570*/  PRMT R32, RZ, 0x5410, R60 ;  /* 0x00005410ff207816 */ /* 0x000fe4000000003c */
[----:B------:R-:W-:Y:S01]  /*2580*/  LEA.HI R31, R31, R76, RZ, 0x3 ;  /* 0x0000004c1f1f7211 */ /* 0x000fe200078f18ff */
[----:B------:R-:W-:Y:S01]  /*2590*/  FFMA.FTZ R42, R42, R34, R51 ;  /* 0x000000222a2a7223 */ /* 0x000fe20000010033 */
[----:B------:R-:W-:Y:S01]  /*25a0*/  PRMT R25, RZ, 0x7610, R4 ;  /* 0x00007610ff197816 */ /* 0x000fe20000000004 */
[----:B------:R-:W-:Y:S01]  /*25b0*/  FFMA.FTZ R32, R79, R32, R66 ;  /* 0x000000204f207223 */ /* 0x000fe20000010042 */
[----:B------:R-:W-:-:S02]  /*25c0*/  PRMT R34, RZ, 0x5410, R8 ;  /* 0x00005410ff227816 */ /* 0x000fc40000000008 */
[----:B------:R-:W-:Y:S01]  /*25d0*/  LEA.HI.SX32 R36, R31, R36, 0x1d ;  /* 0x000000241f247211 */ /* 0x000fe200078feaff */
[----:B------:R-:W-:Y:S01]  /*25e0*/  FFMA.FTZ R76, R24, R25, R67 ;  /* 0x00000019184c7223 */ /* 0x000fe20000010043 */
[----:B------:R-:W-:Y:S01]  /*25f0*/  F2FP.BF16.PACK_AB R25, R38, R81 ;  /* 0x000000512619723e */ /* 0x000fe200000010ff */
[----:B------:R-:W-:Y:S01]  /*2600*/  FFMA.FTZ R34, R87, R34, R54 ;  /* 0x0000002257227223 */ /* 0x000fe20000010036 */
[----:B------:R-:W-:Y:S02]  /*2610*/  F2FP.BF16.PACK_AB R26, R40, R83 ;  /* 0x00000053281a723e */ /* 0x000fe400000010ff */
[C---:B------:R-:W-:Y:S02]  /*2620*/  IADD3 R38, R36.reuse, 0x100, RZ ;  /* 0x0000010024267810 */ /* 0x040fe40007ffe0ff */
[----:B------:R-:W-:Y:S02]  /*2630*/  IADD3 R40, R36, 0x200, RZ ;  /* 0x0000020024287810 */ /* 0x000fe40007ffe0ff */
[----:B------:R-:W-:-:S02]  /*2640*/  F2FP.BF16.PACK_AB R24, R33, R32 ;  /* 0x000000202118723e */ /* 0x000fc400000010ff */
[----:B------:R-:W-:Y:S01]  /*2650*/  F2FP.BF16.PACK_AB R32, R76, R37 ;  /* 0x000000254c20723e */ /* 0x000fe200000010ff */
[----:B------:R-:W-:Y:S01]  /*2660*/  IMAD.WIDE.U32 R36, R36, R41, c[0x0][0x208] ;  /* 0x0000820024247625 */ /* 0x000fe200078e0029 */
[----:B------:R-:W-:Y:S02]  /*2670*/  F2FP.BF16.PACK_AB R27, R30, R29 ;  /* 0x0000001d1e1b723e */ /* 0x000fe400000010ff */
[----:B------:R-:W-:Y:S01]  /*2680*/  F2FP.BF16.PACK_AB R33, R78, R39 ;  /* 0x000000274e21723e */ /* 0x000fe200000010ff */
[----:B------:R-:W-:Y:S01]  /*2690*/  IMAD.WIDE.U32 R38, R38, R41, c[0x0][0x208] ;  /* 0x0000820026267625 */ /* 0x000fe200078e0029 */
[----:B------:R-:W-:Y:S01]  /*26a0*/  F2FP.BF16.PACK_AB R31, R46, R93 ;  /* 0x0000005d2e1f723e */ /* 0x000fe200000010ff */
[----:B------:R0:W-:Y:S01]  /*26b0*/  STG.E.128 [R36.64], R24 ;  /* 0x0000001824007986 */ /* 0x0001e2000c101d04 */
[----:B------:R-:W-:Y:S01]  /*26c0*/  F2FP.BF16.PACK_AB R30, R44, R91 ;  /* 0x0000005b2c1e723e */ /* 0x000fe200000010ff */
[----:B------:R-:W-:Y:S01]  /*26d0*/  IMAD.WIDE.U32 R40, R40, R41, c[0x0][0x208] ;  /* 0x0000820028287625 */ /* 0x000fe200078e0029 */
[----:B------:R-:W-:-:S02]  /*26e0*/  F2FP.BF16.PACK_AB R29, R42, R89 ;  /* 0x000000592a1d723e */ /* 0x000fc400000010ff */
[----:B------:R-:W-:Y:S02]  /*26f0*/  F2FP.BF16.PACK_AB R28, R35, R34 ;  /* 0x00000022231c723e */ /* 0x000fe400000010ff */
[----:B------:R-:W-:Y:S02]  /*2700*/  F2FP.BF16.PACK_AB R35, R82, R101 ;  /* 0x000000655223723e */ /* 0x000fe400000010ff */
[----:B------:R-:W-:Y:S01]  /*2710*/  F2FP.BF16.PACK_AB R34, R80, R99 ;  /* 0x000000635022723e */ /* 0x000fe200000010ff */
[----:B------:R0:W-:Y:S04]  /*2720*/  STG.E.128 [R38.64], R28 ;  /* 0x0000001c26007986 */ /* 0x0001e8000c101d04 */
[----:B------:R0:W-:Y:S02]  /*2730*/  STG.E.128 [R40.64], R32 ;  /* 0x0000002028007986 */ /* 0x0001e4000c101d04 */
.L_x_7200:
[----:B-1----:R-:W-:Y:S05]  /*2740*/  BSYNC B0 ;  /* 0x0000000000007941 */ /* 0x002fea0003800000 */
.L_x_7199:
[----:B------:R-:W-:Y:S02]  /*2750*/  IADD3 R68, R68, c[0x0][0x160], RZ ;  /* 0x0000580044447a10 */ /* 0x000fe40007ffe0ff */
[----:B------:R-:W-:-:S02]  /*2760*/  LOP3.LUT P1, RZ, R69, 0xff, RZ, 0xc0, !PT ;  /* 0x000000ff45ff7812 */ /* 0x000fc4000782c0ff */
[----:B------:R-:W-:Y:S02]  /*2770*/  ISETP.GE.AND P0, PT, R68, c[0x0][0x164], PT ;  /* 0x0000590044007a0c */ /* 0x000fe40003f06270 */
[----:B------:R-:W-:-:S11]  /*2780*/  SEL R69, RZ, 0x1, P1 ;  /* 0x00000001ff457807 */ /* 0x000fd60000800000 */
[----:B0----5:R-:W-:Y:S01]  /*2790*/  @P0 CALL.REL.NOINC `(.L_x_7201) ;  /* 0x0000001000000944 */ /* 0x021fe20003c00000 */
[----:B------:R-:W-:Y:S05]  /*27a0*/  BRA `(.L_x_7202) ;  /* 0xffffdba000007947 */ /* 0x000fea000383ffff */
.L_x_7201:
[----:B------:R-:W-:Y:S05]  /*27b0*/  EXIT ;  /* 0x000000000000794d */ /* 0x000fea0003800000 */
.L_x_7197:
[----:B------:R-:W-:Y:S01]  /*27c0*/  HFMA2.MMA R86, -RZ, RZ, 0, 5.9604644775390625e-08 ;  /* 0x00000001ff567435 */ /* 0x000fe200000001ff */
[----:B0-----:R-:W-:Y:S02]  /*27d0*/  MOV R79, 0x1f ;  /* 0x0000001f004f7802 */ /* 0x001fe40000000f00 */
[----:B------:R-:W-:Y:S02]  /*27e0*/  MOV R84, 0xffffffff ;  /* 0xffffffff00547802 */ /* 0x000fe40000000f00 */
[----:B------:R-:W-:Y:S02]  /*27f0*/  MOV R82, 0x2810 ;  /* 0x0000281000527802 */ /* 0x000fe40000000f00 */
[----:B-----5:R-:W-:Y:S05]  /*2800*/  CALL.REL.NOINC `($__internal_51_$__cuda_sm70_shflsync_bfly_p) ;  /* 0x0000069000007944 */ /* 0x020fea0003c00000 */
[----:B-1----:R-:W-:Y:S01]  /*2810*/  MOV R78, R86 ;  /* 0x00000056004e7202 */ /* 0x002fe20000000f00 */
[----:B0-----:R-:W-:Y:S05]  /*2820*/  BRA `(.L_x_7203) ;  /* 0xffffedf000007947 */ /* 0x001fea000383ffff */
.L_x_7198:
[----:B------:R-:W-:Y:S01]  /*2830*/  HFMA2.MMA R86, -RZ, RZ, 0, 1.1920928955078125e-07 ;  /* 0x00000002ff567435 */ /* 0x000fe200000001ff */
[----:B------:R-:W-:Y:S02]  /*2840*/  MOV R79, 0x1f ;  /* 0x0000001f004f7802 */ /* 0x000fe40000000f00 */
[----:B------:R-:W-:Y:S02]  /*2850*/  MOV R84, 0xffffffff ;  /* 0xffffffff00547802 */ /* 0x000fe40000000f00 */
[----:B------:R-:W-:-:S02]  /*2860*/  MOV R82, 0x2880 ;  /* 0x0000288000527802 */ /* 0x000fc40000000f00 */
[----:B-----5:R-:W-:Y:S05]  /*2870*/  CALL.REL.NOINC `($__internal_51_$__cuda_sm70_shflsync_bfly_p) ;  /* 0x0000062000007944 */ /* 0x020fea0003c00000 */
[----:B01----:R-:W-:Y:S01]  /*2880*/  FADD.FTZ R85, R85, R86 ;  /* 0x0000005655557221 */ /* 0x003fe20000010000 */
[----:B------:R-:W-:Y:S01]  /*2890*/  HFMA2.MMA R86, -RZ, RZ, 0, 2.384185791015625e-07 ;  /* 0x00000004ff567435 */ /* 0x000fe200000001ff */
[----:B------:R-:W-:-:S02]  /*28a0*/  MOV R79, 0x1f ;  /* 0x0000001f004f7802 */ /* 0x000fc40000000f00 */
[----:B------:R-:W-:Y:S02]  /*28b0*/  MOV R84, 0xffffffff ;  /* 0xffffffff00547802 */ /* 0x000fe40000000f00 */
[----:B------:R-:W-:Y:S02]  /*28c0*/  MOV R82, 0x28e0 ;  /* 0x000028e000527802 */ /* 0x000fe40000000f00 */
[----:B------:R-:W-:Y:S05]  /*28d0*/  CALL.REL.NOINC `($__internal_51_$__cuda_sm70_shflsync_bfly_p) ;  /* 0x000005c000007944 */ /* 0x000fea0003c00000 */
[----:B01----:R-:W-:Y:S01]  /*28e0*/  FADD.FTZ R85, R85, R86 ;  /* 0x0000005655557221 */ /* 0x003fe20000010000 */
[----:B------:R-:W-:Y:S01]  /*28f0*/  HFMA2.MMA R86, -RZ, RZ, 0, 4.76837158203125e-07 ;  /* 0x00000008ff567435 */ /* 0x000fe200000001ff */
[----:B------:R-:W-:Y:S02]  /*2900*/  MOV R79, 0x1f ;  /* 0x0000001f004f7802 */ /* 0x000fe40000000f00 */
[----:B------:R-:W-:Y:S02]  /*2910*/  MOV R84, 0xffffffff ;  /* 0xffffffff00547802 */ /* 0x000fe40000000f00 */
[----:B------:R-:W-:Y:S02]  /*2920*/  MOV R82, 0x2940 ;  /* 0x0000294000527802 */ /* 0x000fe40000000f00 */
[----:B------:R-:W-:Y:S05]  /*2930*/  CALL.REL.NOINC `($__internal_51_$__cuda_sm70_shflsync_bfly_p) ;  /* 0x0000056000007944 */ /* 0x000fea0003c00000 */
[----:B01----:R-:W-:Y:S01]  /*2940*/  FADD.FTZ R85, R85, R86 ;  /* 0x0000005655557221 */ /* 0x003fe20000010000 */
[----:B------:R-:W-:Y:S01]  /*2950*/  HFMA2.MMA R86, -RZ, RZ, 0, 9.5367431640625e-07 ;  /* 0x00000010ff567435 */ /* 0x000fe200000001ff */
[----:B------:R-:W-:-:S02]  /*2960*/  MOV R79, 0x1f ;  /* 0x0000001f004f7802 */ /* 0x000fc40000000f00 */
[----:B------:R-:W-:Y:S02]  /*2970*/  MOV R84, 0xffffffff ;  /* 0xffffffff00547802 */ /* 0x000fe40000000f00 */
[----:B------:R-:W-:Y:S02]  /*2980*/  MOV R82, 0x29a0 ;  /* 0x000029a000527802 */ /* 0x000fe40000000f00 */
[----:B------:R-:W-:Y:S05]  /*2990*/  CALL.REL.NOINC `($__internal_51_$__cuda_sm70_shflsync_bfly_p) ;  /* 0x0000050000007944 */ /* 0x000fea0003c00000 */
        /* <DEDUP_REMOVED lines=54> */
[----:B------:R-:W-:Y:S05]  /*2d00*/  CALL.REL.NOINC `($__internal_51_$__cuda_sm70_shflsync_bfly_p) ;  /* 0x0000019000007944 */ /* 0x000fea0003c00000 */
[----:B01----:R-:W-:Y:S01]  /*2d10*/  FADD.FTZ R85, R85, R86 ;  /* 0x0000005655557221 */ /* 0x003fe20000010000 */
[----:B------:R-:W-:Y:S01]  /*2d20*/  HFMA2.MMA R86, -RZ, RZ, 0, 1.1920928955078125e-07 ;  /* 0x00000002ff567435 */ /* 0x000fe200000001ff */
[----:B------:R-:W-:Y:S02]  /*2d30*/  MOV R79, 0x1f ;  /* 0x0000001f004f7802 */ /* 0x000fe40000000f00 */
[----:B------:R-:W-:Y:S02]  /*2d40*/  MOV R84, 0xffffffff ;  /* 0xffffffff00547802 */ /* 0x000fe40000000f00 */
[----:B------:R-:W-:Y:S02]  /*2d50*/  MOV R82, 0x2d70 ;  /* 0x00002d7000527802 */ /* 0x000fe40000000f00 */
[----:B------:R-:W-:Y:S05]  /*2d60*/  CALL.REL.NOINC `($__internal_51_$__cuda_sm70_shflsync_bfly_p) ;  /* 0x0000013000007944 */ /* 0x000fea0003c00000 */
        /* <DEDUP_REMOVED lines=18> */
[----:B01----:R-:W-:Y:S05]  /*2e90*/  BRA `(.L_x_7204) ;  /* 0xffffebc000007947 */ /* 0x003fea000383ffff */
        .weak           $__internal_51_$__cuda_sm70_shflsync_bfly_p
        .type           $__internal_51_$__cuda_sm70_shflsync_bfly_p,@function
        .size           $__internal_51_$__cuda_sm70_shflsync_bfly_p,(.L_x_22139 - $__internal_51_$__cuda_sm70_shflsync_bfly_p)
$__internal_51_$__cuda_sm70_shflsync_bfly_p:
[----:B------:R-:W-:Y:S01]  /*2ea0*/  HFMA2.MMA R83, -RZ, RZ, 0, 0 ;  /* 0x00000000ff537435 */ /* 0x000fe200000001ff */
[----:B------:R-:W-:Y:S04]  /*2eb0*/  WARPSYNC R84 ;  /* 0x0000005400007348 */ /* 0x000fe80003800000 */
[----:B------:R0:W1:Y:S01]  /*2ec0*/  SHFL.BFLY PT, R86, R85, R86, R79 ;  /* 0x0c00005655567389 */ /* 0x00006200000e004f */
[----:B------:R-:W-:Y:S05]  /*2ed0*/  RET.REL.NODEC R82 `(_ZN10layer_norm13ln_fwd_kernelINS_13Kernel_traitsI13__nv_bfloat16S2_fS2_fjLj6144ELj1ELj1ELj8ELj16ENS_18Kernel_traits_baseILj6144ES2_S2_fS2_fjLj256EEEEELb0ELb0ELb1ELb1EEEvNS_9FwdParamsE) ;  /* 0xffffd12052007950 */ /* 0x000fea0003c3ffff */
.L_x_7205:
        /* <DEDUP_REMOVED lines=10> */
.L_x_22139:


//--------------------- .text._ZN10layer_norm13ln_fwd_kernelINS_13Kernel_traitsI13__nv_bfloat16S2_fS2_fjLj6144ELj1ELj1ELj8ELj16ENS_18Kernel_traits_baseILj6144ES2_S2_fS2_fjLj256EEEEELb0ELb1ELb0ELb0EEEvNS_9FwdParamsE --------------------------
	.section	.text._ZN10layer_norm13ln_fwd_kernelINS_13Kernel_traitsI13__nv_bfloat16S2_fS2_fjLj6144ELj1ELj1ELj8ELj16ENS_18Kernel_traits_baseILj6144ES2_S2_fS2_fjLj256EEEEELb0ELb1ELb0ELb0EEEvNS_9FwdParamsE,"ax",@progbits
	.sectioninfo	@"SHI_REGISTERS=128"
	.align	128
        .global         _ZN10layer_norm13ln_fwd_kernelINS_13Kernel_traitsI13__nv_bfloat16S2_fS2_fjLj6144ELj1ELj1ELj8ELj16ENS_18Kernel_traits_baseILj6144ES2_S2_fS2_fjLj256EEEEELb0ELb1ELb0ELb0EEEvNS_9FwdParamsE
        .type           _ZN10layer_norm13ln_fwd_kernelINS_13Kernel_traitsI13__nv_bfloat16S2_fS2_fjLj6144ELj1ELj1ELj8ELj16ENS_18Kernel_traits_baseILj6144ES2_S2_fS2_fjLj256EEEEELb0ELb1ELb0ELb0EEEvNS_9FwdParamsE,@function
        .size           _ZN10layer_norm13ln_fwd_kernelINS_13Kernel_traitsI13__nv_bfloat16S2_fS2_fjLj6144ELj1ELj1ELj8ELj16ENS_18Kernel_traits_baseILj6144ES2_S2_fS2_fjLj256EEEEELb0ELb1ELb0ELb0EEEvNS_9FwdParamsE,(.L_x_22140 - _ZN10layer_norm13ln_fwd_kernelINS_13Kernel_traitsI13__nv_bfloat16S2_fS2_fjLj6144ELj1ELj1ELj8ELj16ENS_18Kernel_traits_baseILj6144ES2_S2_fS2_fjLj256EEEEELb0ELb1ELb0ELb0EEEvNS_9FwdParamsE)
        .other          _ZN10layer_norm13ln_fwd_kernelINS_13Kernel_traitsI13__nv_bfloat16S2_fS2_fjLj6144ELj1ELj1ELj8ELj16ENS_18Kernel_traits_baseILj6144ES2_S2_fS2_fjLj256EEEEELb0ELb1ELb0ELb0EEEvNS_9FwdParamsE,@"STO_CUDA_ENTRY STV_DEFAULT"
_ZN10layer_norm13ln_fwd_kernelINS_13Kernel_traitsI13__nv_bfloat16S2_fS2_fjLj6144ELj1ELj1ELj8ELj16ENS_18Kernel_traits_baseILj6144ES2_S2_fS2_fjLj256EEEEELb0ELb1ELb0ELb0EEEvNS_9FwdParamsE:
.text._ZN10layer_norm13ln_fwd_kernelINS_13Kernel_traitsI13__nv_bfloat16S2_fS2_fjLj6144ELj1ELj1ELj8ELj16ENS_18Kernel_traits_baseILj6144ES2_S2_fS2_fjLj256EEEEELb0ELb1ELb0ELb0EEEvNS_9FwdParamsE:
        /* <DEDUP_REMOVED lines=28> */
.L_x_7207:
[----:B0-----:R-:W-:Y:S05]  /*01c0*/  BSYNC B0 ;  /* 0x0000000000007941 */ /* 0x001fea0003800000 */
.L_x_7206:
        /* <DEDUP_REMOVED lines=16> */
.L_x_7209:
[----:B0-----:R-:W-:Y:S05]  /*02d0*/  BSYNC B0 ;  /* 0x0000000000007941 */ /* 0x001fea0003800000 */
.L_x_7208:
        /* <DEDUP_REMOVED lines=15> */
.L_x_7211:
[----:B0-----:R-:W-:Y:S05]  /*03d0*/  BSYNC B0 ;  /* 0x0000000000007941 */ /* 0x001fea0003800000 */
.L_x_7210:
        /* <DEDUP_REMOVED lines=20> */
[----:B------:R-:W-:Y:S02]  /*0520*/  LOP3.LUT R25, R19, 0xe0, RZ, 0xc0, !PT ;  /* 0x000000e013197812 */ /* 0x000fe400078ec0ff */
[----:B------:R-:W-:Y:S02]  /*0530*/  LOP3.LUT R24, R52, 0xff, RZ, 0xc0, !PT ;  /* 0x000000ff34187812 */ /* 0x000fe400078ec0ff */
[----:B------:R-:W-:-:S02]  /*0540*/  SHF.R.U32.HI R52, RZ, 0x3, R52 ;  /* 0x00000003ff347819 */ /* 0x000fc40000011634 */
[----:B------:R-:W-:Y:S02]  /*0550*/  IADD3 R25, R24, -R25, RZ ;  /* 0x8000001918197210 */ /* 0x000fe40007ffe0ff */
[----:B------:R-:W-:Y:S02]  /*0560*/  LOP3.LUT R52, R52, 0x1fffffe0, RZ, 0xc0, !PT ;  /* 0x1fffffe034347812 */ /* 0x000fe400078ec0ff */
[----:B------:R-:W-:Y:S02]  /*0570*/  IMNMX R25, RZ, R25, !PT ;  /* 0x00000019ff197217 */ /* 0x000fe40007800200 */
[--C-:B------:R-:W-:Y:S02]  /*0580*/  PRMT R17, RZ, 0x5410, R4.reuse ;  /* 0x00005410ff117816 */ /* 0x100fe40000000004 */
[----:B------:R-:W-:Y:S02]  /*0590*/  IMNMX R25, R25, 0x20, PT ;  /* 0x0000002019197817 */ /* 0x000fe40003800200 */
[----:B------:R-:W-:-:S02]  /*05a0*/  PRMT R16, RZ, 0x7610, R4 ;  /* 0x00007610ff107816 */ /* 0x000fc40000000004 */
[----:B------:R-:W-:Y:S02]  /*05b0*/  IADD3 R25, R25, R52, RZ ;  /* 0x0000003419197210 */ /* 0x000fe40007ffe0ff */
[--C-:B------:R-:W-:Y:S02]  /*05c0*/  PRMT R15, RZ, 0x5410, R5.reuse ;  /* 0x00005410ff0f7816 */ /* 0x100fe40000000005 */
[----:B------:R-:W-:Y:S02]  /*05d0*/  SHF.L.U32 R25, R25, 0x3, RZ ;  /* 0x0000000319197819 */ /* 0x000fe400000006ff */
[----:B------:R-:W-:Y:S02]  /*05e0*/  PRMT R14, RZ, 0x7610, R5 ;  /* 0x00007610ff0e7816 */ /* 0x000fe40000000005 */
[--C-:B------:R-:W-:Y:S02]  /*05f0*/  PRMT R5, RZ, 0x5410, R22.reuse ;  /* 0x00005410ff057816 */ /* 0x100fe40000000016 */
[----:B------:R-:W0:Y:S01]  /*0600*/  I2F.U32 R25, R25 ;  /* 0x0000001900197306 */ /* 0x000e220000201000 */
[----:B------:R-:W-:-:S02]  /*0610*/  PRMT R4, RZ, 0x7610, R22 ;  /* 0x00007610ff047816 */ /* 0x000fc40000000016 */
[--C-:B------:R-:W-:Y:S02]  /*0620*/  PRMT R22, RZ, 0x5410, R26.reuse ;  /* 0x00005410ff167816 */ /* 0x100fe4000000001a */
[----:B------:R-:W-:Y:S02]  /*0630*/  PRMT R61, RZ, 0x7610, R26 ;  /* 0x00007610ff3d7816 */ /* 0x000fe4000000001a */
[----:B------:R-:W-:Y:S02]  /*0640*/  SHF.L.U32 R26, R19, 0x5, RZ ;  /* 0x00000005131a7819 */ /* 0x000fe400000006ff */
[--C-:B------:R-:W-:Y:S02]  /*0650*/  PRMT R60, RZ, 0x5410, R27.reuse ;  /* 0x00005410ff3c7816 */ /* 0x100fe4000000001b */
[----:B------:R-:W-:Y:S02]  /*0660*/  PRMT R62, RZ, 0x7610, R27 ;  /* 0x00007610ff3e7816 */ /* 0x000fe4000000001b */
[----:B------:R-:W-:-:S02]  /*0670*/  LOP3.LUT R27, R26, 0x3e0, RZ, 0xc0, !PT ;  /* 0x000003e01a1b7812 */ /* 0x000fc400078ec0ff */
[--C-:B------:R-:W-:Y:S01]  /*0680*/  PRMT R63, RZ, 0x5410, R44.reuse ;  /* 0x00005410ff3f7816 */ /* 0x100fe2000000002c */
[----:B0-----:R0:W1:Y:S01]  /*0690*/  MUFU.RCP R102, R25 ;  /* 0x0000001900667308 */ /* 0x0010620000001000 */
[----:B------:R-:W-:Y:S02]  /*06a0*/  IADD3 R27, R24, -R27, RZ ;  /* 0x8000001b181b7210 */ /* 0x000fe40007ffe0ff */
[----:B------:R-:W-:Y:S02]  /*06b0*/  PRMT R65, RZ, 0x7610, R44 ;  /* 0x00007610ff417816 */ /* 0x000fe4000000002c */
[----:B------:R-:W-:Y:S02]  /*06c0*/  IMNMX R27, RZ, R27, !PT ;  /* 0x0000001bff1b7217 */ /* 0x000fe40007800200 */
[----:B------:R-:W-:Y:S02]  /*06d0*/  PRMT R64, RZ, 0x5410, R45 ;  /* 0x00005410ff407816 */ /* 0x000fe4000000002d */
[----:B------:R-:W-:-:S02]  /*06e0*/  IMNMX R27, R27, 0x20, PT ;  /* 0x000000201b1b7817 */ /* 0x000fc40003800200 */
[----:B------:R-:W-:Y:S02]  /*06f0*/  PRMT R66, RZ, 0x7610, R45 ;  /* 0x00007610ff427816 */ /* 0x000fe4000000002d */
[----:B------:R-:W-:Y:S02]  /*0700*/  IADD3 R27, R52, R27, RZ ;  /* 0x0000001b341b7210 */ /* 0x000fe40007ffe0ff */
        /* <DEDUP_REMOVED lines=46> */
.L_x_7227:
        /* <DEDUP_REMOVED lines=25> */
[----:B------:R-:W-:Y:S02]  /*0b80*/  LEA R58, P4, R115, c[0x0][0x188], 0x5 ;  /* 0x00006200733a7a11 */ /* 0x000fe400078828ff */
[----:B------:R-:W-:Y:S02]  /*0b90*/  ISETP.NE.AND.EX P0, PT, RZ, c[0x0][0x184], PT, P0 ;  /* 0x00006100ff007a0c */ /* 0x000fe40003f05300 */
[----:B--2---:R-:W-:-:S02]  /*0ba0*/  PRMT R39, RZ, 0x7610, R32 ;  /* 0x00007610ff277816 */ /* 0x004fc40000000020 */
[--C-:B------:R-:W-:Y:S02]  /*0bb0*/  PRMT R57, RZ, 0x5410, R33.reuse ;  /* 0x00005410ff397816 */ /* 0x100fe40000000021 */
[----:B0-----:R-:W-:Y:S01]  /*0bc0*/  PRMT R37, RZ, 0x5410, R32 ;  /* 0x00005410ff257816 */ /* 0x001fe20000000020 */
[-C--:B------:R-:W-:Y:S01]  /*0bd0*/  FMUL.FTZ R39, R39, R56.reuse ;  /* 0x0000003827277220 */ /* 0x080fe20000410000 */
[----:B------:R-:W-:Y:S02]  /*0be0*/  PRMT R33, RZ, 0x7610, R33 ;  /* 0x00007610ff217816 */ /* 0x000fe40000000021 */
[--C-:B------:R-:W-:Y:S01]  /*0bf0*/  PRMT R59, RZ, 0x5410, R34.reuse ;  /* 0x00005410ff3b7816 */ /* 0x100fe20000000022 */
[-C--:B------:R-:W-:Y:S01]  /*0c00*/  FMUL.FTZ R32, R37, R56.reuse ;  /* 0x0000003825207220 */ /* 0x080fe20000410000 */
[----:B------:R-:W-:Y:S01]  /*0c10*/  PRMT R117, RZ, 0x7610, R34 ;  /* 0x00007610ff757816 */ /* 0x000fe20000000022 */
[-C--:B------:R-:W-:Y:S01]  /*0c20*/  FMUL.FTZ R34, R57, R56.reuse ;  /* 0x0000003839227220 */ /* 0x080fe20000410000 */
[--C-:B------:R-:W-:Y:S01]  /*0c30*/  PRMT R119, RZ, 0x5410, R35.reuse ;  /* 0x00005410ff777816 */ /* 0x100fe20000000023 */
[-C--:B------:R-:W-:Y:S01]  /*0c40*/  FMUL.FTZ R36, R59, R56.reuse ;  /* 0x000000383b247220 */ /* 0x080fe20000410000 */
[----:B------:R-:W-:Y:S01]  /*0c50*/  PRMT R121, RZ, 0x7610, R35 ;  /* 0x00007610ff797816 */ /* 0x000fe20000000023 */
[-C--:B------:R-:W-:Y:S01]  /*0c60*/  FMUL.FTZ R35, R33, R56.reuse ;  /* 0x0000003821237220 */ /* 0x080fe20000410000 */
[----:B------:R-:W-:Y:S01]  /*0c70*/  LEA.HI.X R59, R115, c[0x0][0x18c], RZ, 0x5, P4 ;  /* 0x00006300733b7a11 */ /* 0x000fe200020f2cff */
[-C--:B------:R-:W-:Y:S01]  /*0c80*/  FMUL.FTZ R117, R117, R56.reuse ;  /* 0x0000003875757220 */ /* 0x080fe20000410000 */
[----:B------:R-:W-:Y:S01]  /*0c90*/  IADD3 R57, R115, 0x100, RZ ;  /* 0x0000010073397810 */ /* 0x000fe20007ffe0ff */
[----:B------:R-:W-:-:S02]  /*0ca0*/  FMUL.FTZ R38, R119, R56 ;  /* 0x0000003877267220 */ /* 0x000fc40000410000 */
[----:B------:R-:W-:Y:S02]  /*0cb0*/  FMUL.FTZ R121, R121, R56 ;  /* 0x0000003879797220 */ /* 0x000fe40000410000 */
[----:B------:R-:W-:Y:S02]  /*0cc0*/  FMUL.FTZ R33, R16, R39 ;  /* 0x0000002710217220 */ /* 0x000fe40000410000 */
[----:B------:R-:W-:Y:S02]  /*0cd0*/  FMUL.FTZ R32, R17, R32 ;  /* 0x0000002011207220 */ /* 0x000fe40000410000 */
[----:B------:R-:W-:Y:S02]  /*0ce0*/  FMUL.FTZ R34, R15, R34 ;  /* 0x000000220f227220 */ /* 0x000fe40000410000 */
[----:B------:R-:W-:Y:S02]  /*0cf0*/  FMUL.FTZ R35, R14, R35 ;  /* 0x000000230e237220 */ /* 0x000fe40000410000 */
[----:B------:R-:W-:-:S02]  /*0d00*/  FMUL.FTZ R36, R13, R36 ;  /* 0x000000240d247220 */ /* 0x000fc40000410000 */
[----:B------:R-:W-:Y:S02]  /*0d10*/  FMUL.FTZ R37, R12, R117 ;  /* 0x000000750c257220 */ /* 0x000fe40000410000 */
[----:B------:R-:W-:Y:S02]  /*0d20*/  FMUL.FTZ R38, R11, R38 ;  /* 0x000000260b267220 */ /* 0x000fe40000410000 */
[----:B------:R-:W-:Y:S02]  /*0d30*/  FMUL.FTZ R39, R10, R121 ;  /* 0x000000790a277220 */ /* 0x000fe40000410000 */
[----:B---3--:R-:W-:Y:S02]  /*0d40*/  @P0 FADD.FTZ R32, R24, R32 ;  /* 0x0000002018200221 */ /* 0x008fe40000010000 */
[----:B------:R-:W-:Y:S02]  /*0d50*/  @P0 FADD.FTZ R33, R25, R33 ;  /* 0x0000002119210221 */ /* 0x000fe40000010000 */
[----:B------:R-:W-:-:S02]  /*0d60*/  @P0 FADD.FTZ R34, R26, R34 ;  /* 0x000000221a220221 */ /* 0x000fc40000010000 */
[----:B------:R-:W-:Y:S02]  /*0d70*/  @P0 FADD.FTZ R35, R27, R35 ;  /* 0x000000231b230221 */ /* 0x000fe40000010000 */
[----:B----4-:R-:W-:Y:S02]  /*0d80*/  @P0 FADD.FTZ R36, R28, R36 ;  /* 0x000000241c240221 */ /* 0x010fe40000010000 */
[----:B------:R-:W-:Y:S01]  /*0d90*/  @P0 FADD.FTZ R37, R29, R37 ;  /* 0x000000251d250221 */ /* 0x000fe20000010000 */
[----:B------:R0:W-:Y:S01]  /*0da0*/  STG.E.128 [R58.64], R32 ;  /* 0x000000203a007986 */ /* 0x0001e2000c101d04 */
[----:B------:R-:W-:Y:S02]  /*0db0*/  @P0 FADD.FTZ R38, R30, R38 ;  /* 0x000000261e260221 */ /* 0x000fe40000010000 */
[----:B------:R-:W-:-:S05]  /*0dc0*/  @P0 FADD.FTZ R39, R31, R39 ;  /* 0x000000271f270221 */ /* 0x000fca0000010000 */
[----:B------:R0:W-:Y:S02]  /*0dd0*/  STG.E.128 [R58.64+0x10], R36 ;  /* 0x000010243a007986 */ /* 0x0001e4000c101d04 */
.L_x_7213:
[----:B------:R-:W-:Y:S05]  /*0de0*/  BSYNC B0 ;  /* 0x0000000000007941 */ /* 0x000fea0003800000 */
.L_x_7212:
[----:B------:R-:W-:Y:S01]  /*0df0*/  BSSY B0, `(.L_x_7214) ;  /* 0x0000032000007945 */ /* 0x000fe20003800000 */
        /* <DEDUP_REMOVED lines=14> */
[--C-:B------:R-:W-:Y:S02]  /*0ee0*/  PRMT R59, RZ, 0x5410, R41.reuse ;  /* 0x00005410ff3b7816 */ /* 0x100fe40000000029 */
[----:B-1----:R-:W-:Y:S01]  /*0ef0*/  PRMT R45, RZ, 0x5410, R40 ;  /* 0x00005410ff2d7816 */ /* 0x002fe20000000028 */
        /* <DEDUP_REMOVED lines=33> */
.L_x_7215:
[----:B------:R-:W-:Y:S05]  /*1110*/  BSYNC B0 ;  /* 0x0000000000007941 */ /* 0x000fea0003800000 */
.L_x_7214:
[----:B------:R-:W-:Y:S01]  /*1120*/  BSSY B0, `(.L_x_7216) ;  /* 0x0000031000007945 */ /* 0x000fe20003800000 */
[----:B------:R-:W-:Y:S05]  /*1130*/  @!P3 BRA `(.L_x_7217) ;  /* 0x000002f00000b947 */ /* 0x000fea0003800000 */
[----:B------:R-:W-:Y:S02]  /*1140*/  MOV R48, 0x10 ;  /* 0x0000001000307802 */ /* 0x000fe40000000f00 */
[----:B------:R-:W-:-:S03]  /*1150*/  ISETP.NE.U32.AND P0, PT, RZ, c[0x0][0x180], PT ;  /* 0x00006000ff007a0c */ /* 0x000fc60003f05070 */
[----:B------:R-:W-:Y:S01]  /*1160*/  IMAD.WIDE.U32 R48, R57, R48, c[0x0][0x170] ;  /* 0x00005c0039307625 */ /* 0x000fe200078e0030 */
[----:B------:R-:W-:-:S05]  /*1170*/  ISETP.NE.AND.EX P0, PT, RZ, c[0x0][0x184], PT, P0 ;  /* 0x00006100ff007a0c */ /* 0x000fca0003f05300 */
[----:B------:R-:W2:Y:S08]  /*1180*/  LDG.E.128 R48, [R48.64] ;  /* 0x0000000430307981 */ /* 0x000eb0000c1e1d00 */
        /* <DEDUP_REMOVED lines=8> */
[----:B-1----:R-:W-:Y:S02]  /*1210*/  PRMT R53, RZ, 0x5410, R48 ;  /* 0x00005410ff357816 */ /* 0x002fe40000000030 */
[--C-:B------:R-:W-:Y:S02]  /*1220*/  PRMT R59, RZ, 0x5410, R49.reuse ;  /* 0x00005410ff3b7816 */ /* 0x100fe40000000031 */
        /* <DEDUP_REMOVED lines=12> */
[-C--:B------:R-:W-:Y:S02]  /*12f0*/  FMUL.FTZ R121, R121, R56.reuse ;  /* 0x0000003879797220 */ /* 0x080fe40000410000 */
[----:B------:R-:W-:Y:S02]  /*1300*/  FMUL.FTZ R123, R123, R56 ;  /* 0x000000387b7b7220 */ /* 0x000fe40000410000 */
[----:B------:R-:W-:Y:S02]  /*1310*/  FMUL.FTZ R49, R21, R50 ;  /* 0x0000003215317220 */ /* 0x000fe40000410000 */
[----:B------:R-:W-:Y:S02]  /*1320*/  FMUL.FTZ R48, R0, R53 ;  /* 0x0000003500307220 */ /* 0x000fe40000410000 */
[----:B------:R-:W-:-:S02]  /*1330*/  FMUL.FTZ R50, R20, R51 ;  /* 0x0000003314327220 */ /* 0x000fc40000410000 */
[----:B------:R-:W-:Y:S02]  /*1340*/  FMUL.FTZ R51, R23, R52 ;  /* 0x0000003417337220 */ /* 0x000fe40000410000 */
[----:B------:R-:W-:Y:S02]  /*1350*/  FMUL.FTZ R53, R61, R54 ;  /* 0x000000363d357220 */ /* 0x000fe40000410000 */
[----:B------:R-:W-:Y:S02]  /*1360*/  FMUL.FTZ R52, R22, R117 ;  /* 0x0000007516347220 */ /* 0x000fe40000410000 */
[----:B------:R-:W-:Y:S02]  /*1370*/  FMUL.FTZ R54, R60, R121 ;  /* 0x000000793c367220 */ /* 0x000fe40000410000 */
[----:B------:R-:W-:Y:S02]  /*1380*/  FMUL.FTZ R55, R62, R123 ;  /* 0x0000007b3e377220 */ /* 0x000fe40000410000 */
[----:B---3--:R-:W-:-:S02]  /*1390*/  @P0 FADD.FTZ R48, R24, R48 ;  /* 0x0000003018300221 */ /* 0x008fc40000010000 */
        /* <DEDUP_REMOVED lines=9> */
.L_x_7217:
[----:B------:R-:W-:Y:S05]  /*1430*/  BSYNC B0 ;  /* 0x0000000000007941 */ /* 0x000fea0003800000 */
.L_x_7216:
[----:B------:R-:W-:Y:S01]  /*1440*/  FADD.FTZ R56, RZ, R32 ;  /* 0x00000020ff387221 */ /* 0x000fe20000010000 */
        /* <DEDUP_REMOVED lines=15> */
[----:B0-----:R-:W-:-:S04]  /*1540*/  FADD.FTZ R59, R41, R56 ;  /* 0x00000038293b7221 */ /* 0x001fc80000010000 */
        /* <DEDUP_REMOVED lines=16> */
.L_x_7228:
        /* <DEDUP_REMOVED lines=69> */
.L_x_7229:
        /* <DEDUP_REMOVED lines=18> */
[----:B------:R1:W2:Y:S01]  /*1bc0*/  @!P0 LDS.64 R56, [R118.X8] ;  /* 0x0000000076388984 */ /* 0x0002a20000008a00 */
[----:B------:R-:W-:Y:S02]  /*1bd0*/  LOP3.LUT P0, RZ, R58, 0x1f, R19, 0xf8, !PT ;  /* 0x0000001f3aff7812 */ /* 0x000fe4000780f813 */
[----:B0-----:R-:W-:Y:S01]  /*1be0*/  IADD3 R116, R120, R119, RZ ;  /* 0x0000007778747210 */ /* 0x001fe20007ffe0ff */
[----:B------:R-:W-:Y:S08]  /*1bf0*/  I2F R117, R120 ;  /* 0x0000007800757306 */ /* 0x000ff00000201400 */
[----:B------:R-:W1:Y:S08]  /*1c00*/  I2F R59, R116 ;  /* 0x00000074003b7306 */ /* 0x000e700000201400 */
[----:B-1----:R-:W0:Y:S01]  /*1c10*/  MUFU.RCP R118, R59 ;  /* 0x0000003b00767308 */ /* 0x002e220000001000 */
[----:B--2---:R-:W1:Y:S02]  /*1c20*/  SHFL.DOWN PT, R121, R56, 0x4, 0x1f ;  /* 0x08801f0038797f89 */ /* 0x004e6400000e0000 */
[----:B-1----:R-:W-:-:S02]  /*1c30*/  FADD.FTZ R122, -R121, R56 ;  /* 0x00000038797a7221 */ /* 0x002fc40000010100 */
[----:B------:R-:W-:Y:S02]  /*1c40*/  FMUL.FTZ R121, R121, R117 ;  /* 0x0000007579797220 */ /* 0x000fe40000410000 */
[----:B------:R-:W-:Y:S02]  /*1c50*/  FMUL.FTZ R122, R122, R122 ;  /* 0x0000007a7a7a7220 */ /* 0x000fe40000410000 */
[----:B------:R-:W-:Y:S02]  /*1c60*/  FFMA.FTZ R125, R123, R56, R121 ;  /* 0x000000387b7d7223 */ /* 0x000fe40000010079 */
[----:B------:R-:W1:Y:S01]  /*1c70*/  SHFL.DOWN PT, R121, R116, 0x2, 0x1f ;  /* 0x08401f0074797f89 */ /* 0x000e6200000e0000 */
[----:B------:R-:W-:Y:S02]  /*1c80*/  FMUL.FTZ R124, R122, R123 ;  /* 0x0000007b7a7c7220 */ /* 0x000fe40000410000 */
[----:B0-----:R-:W-:Y:S01]  /*1c90*/  FMUL.FTZ R56, R118, R125 ;  /* 0x0000007d76387220 */ /* 0x001fe20000410000 */
[----:B------:R-:W0:Y:S01]  /*1ca0*/  SHFL.DOWN PT, R122, R57, 0x4, 0x1f ;  /* 0x08801f00397a7f89 */ /* 0x000e2200000e0000 */
[----:B------:R-:W-:-:S03]  /*1cb0*/  FMUL.FTZ R124, R124, R117 ;  /* 0x000000757c7c7220 */ /* 0x000fc60000410000 */
[----:B------:R-:W2:Y:S01]  /*1cc0*/  SHFL.DOWN PT, R117, R56, 0x2, 0x1f ;  /* 0x08401f0038757f89 */ /* 0x000ea200000e0000 */
[----:B-1----:R-:W1:Y:S01]  /*1cd0*/  I2F R120, R121 ;  /* 0x0000007900787306 */ /* 0x002e620000201400 */
[----:B------:R-:W-:Y:S01]  /*1ce0*/  IADD3 R119, R116, R121, RZ ;  /* 0x0000007974777210 */ /* 0x000fe20007ffe0ff */
[----:B0-----:R-:W-:-:S04]  /*1cf0*/  FADD.FTZ R123, R122, R57 ;  /* 0x000000397a7b7221 */ /* 0x001fc80000010000 */
[----:B------:R-:W-:Y:S02]  /*1d00*/  FFMA.FTZ R122, R118, R124, R123 ;  /* 0x0000007c767a7223 */ /* 0x000fe4000001007b */
[----:B------:R-:W0:Y:S01]  /*1d10*/  I2F R118, R119 ;  /* 0x0000007700767306 */ /* 0x000e220000201400 */
[----:B--2---:R-:W-:Y:S02]  /*1d20*/  FADD.FTZ R123, R56, -R117 ;  /* 0x80000075387b7221 */ /* 0x004fe40000010000 */
[----:B------:R-:W2:Y:S02]  /*1d30*/  SHFL.DOWN PT, R57, R122, 0x2, 0x1f ;  /* 0x08401f007a397f89 */ /* 0x000ea400000e0000 */
[----:B------:R-:W-:Y:S02]  /*1d40*/  FMUL.FTZ R116, R123, R123 ;  /* 0x0000007b7b747220 */ /* 0x000fe40000410000 */
[----:B-1----:R-:W-:-:S04]  /*1d50*/  FMUL.FTZ R117, R117, R120 ;  /* 0x0000007875757220 */ /* 0x002fc80000410000 */
[C---:B------:R-:W-:Y:S02]  /*1d60*/  FFMA.FTZ R124, R59.reuse, R56, R117 ;  /* 0x000000383b7c7223 */ /* 0x040fe40000010075 */
[----:B------:R-:W1:Y:S01]  /*1d70*/  SHFL.DOWN PT, R56, R119, 0x1, 0x1f ;  /* 0x08201f0077387f89 */ /* 0x000e6200000e0000 */
[----:B------:R-:W-:Y:S02]  /*1d80*/  FMUL.FTZ R117, R59, R116 ;  /* 0x000000743b757220 */ /* 0x000fe40000410000 */
[----:B0-----:R-:W0:Y:S02]  /*1d90*/  MUFU.RCP R59, R118 ;  /* 0x00000076003b7308 */ /* 0x001e240000001000 */
[----:B------:R-:W-:Y:S02]  /*1da0*/  FMUL.FTZ R117, R117, R120 ;  /* 0x0000007875757220 */ /* 0x000fe40000410000 */
[----:B--2---:R-:W-:Y:S02]  /*1db0*/  FADD.FTZ R116, R122, R57 ;  /* 0x000000397a747221 */ /* 0x004fe40000010000 */
[----:B0-----:R-:W-:-:S02]  /*1dc0*/  FMUL.FTZ R57, R59, R124 ;  /* 0x0000007c3b397220 */ /* 0x001fc40000410000 */
[----:B------:R-:W-:Y:S01]  /*1dd0*/  FFMA.FTZ R59, R59, R117, R116 ;  /* 0x000000753b3b7223 */ /* 0x000fe20000010074 */
[----:B-1----:R-:W-:Y:S02]  /*1de0*/  IADD3 R117, R119, R56, RZ ;  /* 0x0000003877757210 */ /* 0x002fe40007ffe0ff */
[----:B------:R-:W0:Y:S01]  /*1df0*/  SHFL.DOWN PT, R122, R57, 0x1, 0x1f ;  /* 0x08201f00397a7f89 */ /* 0x000e2200000e0000 */
[----:B------:R-:W-:Y:S03]  /*1e00*/  I2F R56, R56 ;  /* 0x0000003800387306 */ /* 0x000fe60000201400 */
[----:B------:R-:W1:Y:S05]  /*1e10*/  SHFL.DOWN PT, R120, R59, 0x1, 0x1f ;  /* 0x08201f003b787f89 */ /* 0x000e6a00000e0000 */
[----:B------:R-:W2:Y:S01]  /*1e20*/  I2F R116, R117 ;  /* 0x0000007500747306 */ /* 0x000ea20000201400 */
[----:B0-----:R-:W-:-:S07]  /*1e30*/  FADD.FTZ R119, R57, -R122 ;  /* 0x8000007a39777221 */ /* 0x001fce0000010000 */
[----:B--2---:R-:W0:Y:S01]  /*1e40*/  MUFU.RCP R116, R116 ;  /* 0x0000007400747308 */ /* 0x004e220000001000 */
[-C--:B------:R-:W-:Y:S02]  /*1e50*/  FMUL.FTZ R122, R122, R56.reuse ;  /* 0x000000387a7a7220 */ /* 0x080fe40000410000 */
[----:B------:R-:W-:Y:S02]  /*1e60*/  FMUL.FTZ R119, R119, R119 ;  /* 0x0000007777777220 */ /* 0x000fe40000410000 */
[C---:B------:R-:W-:Y:S02]  /*1e70*/  FFMA.FTZ R121, R118.reuse, R57, R122 ;  /* 0x0000003976797223 */ /* 0x040fe4000001007a */
[----:B------:R-:W-:Y:S02]  /*1e80*/  FMUL.FTZ R119, R118, R119 ;  /* 0x0000007776777220 */ /* 0x000fe40000410000 */
[----:B-1----:R-:W-:Y:S02]  /*1e90*/  FADD.FTZ R57, R59, R120 ;  /* 0x000000783b397221 */ /* 0x002fe40000010000 */
[----:B------:R-:W-:Y:S01]  /*1ea0*/  FMUL.FTZ R119, R119, R56 ;  /* 0x0000003877777220 */ /* 0x000fe20000410000 */
[----:B------:R-:W-:Y:S01]  /*1eb0*/  MOV R56, c[0x0][0x1e0] ;  /* 0x0000780000387a02 */ /* 0x000fe20000000f00 */
[----:B0-----:R-:W-:-:S02]  /*1ec0*/  FMUL.FTZ R117, R116, R121 ;  /* 0x0000007974757220 */ /* 0x001fc40000410000 */
[----:B------:R-:W-:-:S04]  /*1ed0*/  FFMA.FTZ R57, R116, R119, R57 ;  /* 0x0000007774397223 */ /* 0x000fc80000010039 */
[----:B------:R-:W0:Y:S04]  /*1ee0*/  SHFL.IDX PT, R117, R117, RZ, 0x1f ;  /* 0x00001fff75757589 */ /* 0x000e2800000e0000 */
[----:B------:R-:W1:Y:S01]  /*1ef0*/  SHFL.IDX PT, R57, R57, RZ, 0x1f ;  /* 0x00001fff39397589 */ /* 0x000e6200000e0000 */
[C---:B0-----:R-:W-:Y:S01]  /*1f00*/  FMUL.FTZ R58, R117.reuse, R117 ;  /* 0x00000075753a7220 */ /* 0x041fe20000410000 */
[----:B------:R-:W-:Y:S01]  /*1f10*/  FSEL R119, R117, RZ, !P4 ;  /* 0x000000ff75777208 */ /* 0x000fe20006000000 */
[----:B-1----:R-:W-:-:S03]  /*1f20*/  FFMA.FTZ R56, R57, R56, c[0x0][0x228] ;  /* 0x00008a0039387623 */ /* 0x002fc60000010038 */
[----:B------:R-:W-:Y:S02]  /*1f30*/  FSEL R59, R58, RZ, P4 ;  /* 0x000000ff3a3b7208 */ /* 0x000fe40002000000 */
[----:B------:R-:W-:-:S03]  /*1f40*/  @!P0 MOV R58, 0x4 ;  /* 0x00000004003a8802 */ /* 0x000fc60000000f00 */
        /* <DEDUP_REMOVED lines=9> */
[----:B------:R-:W-:Y:S02]  /*1fe0*/  FADD.FTZ R59, R33, -R119 ;  /* 0x80000077213b7221 */ /* 0x000fe40000010000 */
[----:B------:R-:W-:-:S02]  /*1ff0*/  FMUL.FTZ R57, R118, R57 ;  /* 0x0000003976397220 */ /* 0x000fc40000410000 */
[----:B------:R-:W-:Y:S02]  /*2000*/  FMUL.FTZ R59, R118, R59 ;  /* 0x0000003b763b7220 */ /* 0x000fe40000410000 */
[----:B------:R-:W-:Y:S02]  /*2010*/  FFMA.FTZ R56, R63, R57, R70 ;  /* 0x000000393f387223 */ /* 0x000fe40000010046 */
[----:B------:R-:W-:Y:S02]  /*2020*/  FFMA.FTZ R59, R65, R59, R72 ;  /* 0x0000003b413b7223 */ /* 0x000fe40000010048 */
[--C-:B------:R-:W-:Y:S02]  /*2030*/  FADD.FTZ R57, R34, -R119.reuse ;  /* 0x8000007722397221 */ /* 0x100fe40000010000 */
[--C-:B------:R-:W-:Y:S01]  /*2040*/  FADD.FTZ R117, R36, -R119.reuse ;  /* 0x8000007724757221 */ /* 0x100fe20000010000 */
[----:B------:R-:W-:Y:S01]  /*2050*/  F2FP.BF16.PACK_AB R56, R59, R56 ;  /* 0x000000383b38723e */ /* 0x000fe200000010ff */
[----:B------:R-:W-:-:S02]  /*2060*/  FADD.FTZ R59, R35, -R119 ;  /* 0x80000077233b7221 */ /* 0x000fc40000010000 */
[--C-:B------:R-:W-:Y:S02]  /*2070*/  FADD.FTZ R121, R37, -R119.reuse ;  /* 0x8000007725797221 */ /* 0x100fe40000010000 */
[C---:B------:R-:W-:Y:S02]  /*2080*/  FMUL.FTZ R57, R118.reuse, R57 ;  /* 0x0000003976397220 */ /* 0x040fe40000410000 */
[C---:B------:R-:W-:Y:S02]  /*2090*/  FMUL.FTZ R59, R118.reuse, R59 ;  /* 0x0000003b763b7220 */ /* 0x040fe40000410000 */
[C---:B------:R-:W-:Y:S02]  /*20a0*/  FMUL.FTZ R117, R118.reuse, R117 ;  /* 0x0000007576757220 */ /* 0x040fe40000410000 */
[----:B------:R-:W-:Y:S02]  /*20b0*/  FMUL.FTZ R121, R118, R121 ;  /* 0x0000007976797220 */ /* 0x000fe40000410000 */
[----:B------:R-:W-:-:S02]  /*20c0*/  FADD.FTZ R123, R38, -R119 ;  /* 0x80000077267b7221 */ /* 0x000fc40000010000 */
[----:B------:R-:W-:Y:S02]  /*20d0*/  FADD.FTZ R125, R39, -R119 ;  /* 0x80000077277d7221 */ /* 0x000fe40000010000 */
[----:B------:R-:W-:Y:S02]  /*20e0*/  FFMA.FTZ R57, R64, R57, R73 ;  /* 0x0000003940397223 */ /* 0x000fe40000010049 */
[----:B------:R-:W-:Y:S02]  /*20f0*/  FFMA.FTZ R58, R66, R59, R75 ;  /* 0x0000003b423a7223 */ /* 0x000fe4000001004b */
[----:B------:R-:W-:Y:S02]  /*2100*/  FFMA.FTZ R117, R67, R117, R74 ;  /* 0x0000007543757223 */ /* 0x000fe4000001004a */
[----:B------:R-:W-:Y:S01]  /*2110*/  FFMA.FTZ R116, R68, R121, R77 ;  /* 0x0000007944747223 */ /* 0x000fe2000001004d */
[----:B------:R-:W-:Y:S01]  /*2120*/  F2FP.BF16.PACK_AB R57, R58, R57 ;  /* 0x000000393a39723e */ /* 0x000fe200000010ff */
[----:B------:R-:W-:-:S02]  /*2130*/  FMUL.FTZ R123, R118, R123 ;  /* 0x0000007b767b7220 */ /* 0x000fc40000410000 */
        /* <DEDUP_REMOVED lines=9> */
.L_x_7221:
[----:B------:R-:W-:Y:S05]  /*21d0*/  BSYNC B0 ;  /* 0x0000000000007941 */ /* 0x000fea0003800000 */
.L_x_7220:
[----:B------:R-:W-:Y:S01]  /*21e0*/  BSSY B0, `(.L_x_7222) ;  /* 0x0000022000007945 */ /* 0x000fe20003800000 */
        /* <DEDUP_REMOVED lines=33> */
.L_x_7223:
[----:B------:R-:W-:Y:S05]  /*2400*/  BSYNC B0 ;  /* 0x0000000000007941 */ /* 0x000fea0003800000 */
.L_x_7222:
[----:B------:R-:W-:Y:S01]  /*2410*/  BSSY B0, `(.L_x_7224) ;  /* 0x0000021000007945 */ /* 0x000fe20003800000 */
[----:B------:R-:W-:Y:S05]  /*2420*/  @!P3 BRA `(.L_x_7225) ;  /* 0x000001f00000b947 */ /* 0x000fea0003800000 */
[--C-:B01----:R-:W-:Y:S02]  /*2430*/  FADD.FTZ R56, R55, -R119.reuse ;  /* 0x8000007737387221 */ /* 0x103fe40000010000 */
[--C-:B------:R-:W-:Y:S02]  /*2440*/  FADD.FTZ R117, R50, -R119.reuse ;  /* 0x8000007732757221 */ /* 0x100fe40000010000 */
[----:B------:R-:W-:Y:S02]  /*2450*/  FMUL.FTZ R116, R118, R56 ;  /* 0x0000003876747220 */ /* 0x000fe40000410000 */
[--C-:B------:R-:W-:Y:S02]  /*2460*/  FADD.FTZ R59, R51, -R119.reuse ;  /* 0x80000077333b7221 */ /* 0x100fe40000010000 */
[--C-:B------:R-:W-:Y:S02]  /*2470*/  FADD.FTZ R121, R48, -R119.reuse ;  /* 0x8000007730797221 */ /* 0x100fe40000010000 */
[----:B------:R-:W-:-:S02]  /*2480*/  FADD.FTZ R57, R52, -R119 ;  /* 0x8000007734397221 */ /* 0x000fc40000010000 */
[----:B------:R-:W-:Y:S02]  /*2490*/  FFMA.FTZ R122, R103, R116, R114 ;  /* 0x00000074677a7223 */ /* 0x000fe40000010072 */
[C---:B------:R-:W-:Y:S02]  /*24a0*/  FMUL.FTZ R120, R118.reuse, R117 ;  /* 0x0000007576787220 */ /* 0x040fe40000410000 */
[----:B------:R-:W-:Y:S02]  /*24b0*/  FMUL.FTZ R116, R118, R59 ;  /* 0x0000003b76747220 */ /* 0x000fe40000410000 */
[--C-:B------:R-:W-:Y:S02]  /*24c0*/  FADD.FTZ R123, R49, -R119.reuse ;  /* 0x80000077317b7221 */ /* 0x100fe40000010000 */
[--C-:B------:R-:W-:Y:S02]  /*24d0*/  FADD.FTZ R125, R54, -R119.reuse ;  /* 0x80000077367d7221 */ /* 0x100fe40000010000 */
[----:B------:R-:W-:-:S02]  /*24e0*/  FADD.FTZ R119, R53, -R119 ;  /* 0x8000007735777221 */ /* 0x000fc40000010000 */
[C---:B------:R-:W-:Y:S02]  /*24f0*/  FMUL.FTZ R58, R118.reuse, R121 ;  /* 0x00000079763a7220 */ /* 0x040fe40000410000 */
[----:B------:R-:W-:Y:S02]  /*2500*/  FMUL.FTZ R121, R118, R57 ;  /* 0x0000003976797220 */ /* 0x000fe40000410000 */
[----:B------:R-:W-:Y:S02]  /*2510*/  FFMA.FTZ R57, R96, R120, R105 ;  /* 0x0000007860397223 */ /* 0x000fe40000010069 */
[----:B------:R-:W-:Y:S02]  /*2520*/  FFMA.FTZ R116, R99, R116, R110 ;  /* 0x0000007463747223 */ /* 0x000fe4000001006e */
[C---:B------:R-:W-:Y:S02]  /*2530*/  FMUL.FTZ R56, R118.reuse, R123 ;  /* 0x0000007b76387220 */ /* 0x040fe40000410000 */
[----:B------:R-:W-:Y:S01]  /*2540*/  FMUL.FTZ R125, R118, R125 ;  /* 0x0000007d767d7220 */ /* 0x000fe20000410000 */
[----:B------:R-:W-:Y:S01]  /*2550*/  F2FP.BF16.PACK_AB R57, R116, R57 ;  /* 0x000000397439723e */ /* 0x000fe200000010ff */
[----:B------:R-:W-:Y:S01]  /*2560*/  FMUL.FTZ R119, R118, R119 ;  /* 0x0000007776777220 */ /* 0x000fe20000410000 */
[----:B------:R-:W-:Y:S01]  /*2570*/  MOV R116, 0x10 ;  /* 0x0000001000747802 */ /* 0x000fe20000000f00 */
[----:B------:R-:W-:-:S02]  /*2580*/  FFMA.FTZ R117, R93, R58, R104 ;  /* 0x0000003a5d757223 */ /* 0x000fc40000010068 */
        /* <DEDUP_REMOVED lines=9> */
.L_x_7225:
[----:B------:R-:W-:Y:S05]  /*2620*/  BSYNC B0 ;  /* 0x0000000000007941 */ /* 0x000fea0003800000 */
.L_x_7224:
[----:B------:R-:W-:Y:S02]  /*2630*/  IADD3 R109, R109, c[0x0][0x160], RZ ;  /* 0x000058006d6d7a10 */ /* 0x000fe40007ffe0ff */
[----:B------:R-:W-:Y:S02]  /*2640*/  LOP3.LUT P4, RZ, R107, 0xff, RZ, 0xc0, !PT ;  /* 0x000000ff6bff7812 */ /* 0x000fe4000788c0ff */
[----:B------:R-:W-:Y:S02]  /*2650*/  ISETP.GE.AND P0, PT, R109, c[0x0][0x164], PT ;  /* 0x000059006d007a0c */ /* 0x000fe40003f06270 */
[----:B------:R-:W-:-:S11]  /*2660*/  SEL R107, RZ, 0x1, P4 ;  /* 0x00000001ff6b7807 */ /* 0x000fd60002000000 */
[----:B01----:R-:W-:Y:S01]  /*2670*/  @P0 CALL.REL.NOINC `(.L_x_7226) ;  /* 0x0000001000000944 */ /* 0x003fe20003c00000 */
[----:B------:R-:W-:Y:S05]  /*2680*/  BRA `(.L_x_7227) ;  /* 0xffffe36000007947 */ /* 0x000fea000383ffff */
.L_x_7226:
[----:B------:R-:W-:Y:S05]  /*2690*/  EXIT ;  /* 0x000000000000794d */ /* 0x000fea0003800000 */
.L_x_7218:
[----:B------:R-:W-:Y:S01]  /*26a0*/  HFMA2.MMA R118, -RZ, RZ, 0, 5.9604644775390625e-08 ;  /* 0x00000001ff767435 */ /* 0x000fe200000001ff */
[----:B------:R-:W-:Y:S02]  /*26b0*/  MOV R119, 0x1f ;  /* 0x0000001f00777802 */ /* 0x000fe40000000f00 */
[----:B------:R-:W-:Y:S02]  /*26c0*/  MOV R116, 0xffffffff ;  /* 0xffffffff00747802 */ /* 0x000fe40000000f00 */
[----:B------:R-:W-:Y:S02]  /*26d0*/  MOV R58, 0x26f0 ;  /* 0x000026f0003a7802 */ /* 0x000fe40000000f00 */
[----:B------:R-:W-:Y:S05]  /*26e0*/  CALL.REL.NOINC `($__internal_52_$__cuda_sm70_shflsync_bfly_p) ;  /* 0x000006b000007944 */ /* 0x000fea0003c00000 */
[----:B01----:R-:W-:Y:S05]  /*26f0*/  BRA `(.L_x_7228) ;  /* 0xffffef5000007947 */ /* 0x003fea000383ffff */
.L_x_7219:
[----:B------:R-:W-:Y:S01]  /*2700*/  HFMA2.MMA R118, -RZ, RZ, 0, 1.1920928955078125e-07 ;  /* 0x00000002ff767435 */ /* 0x000fe200000001ff */
[----:B------:R-:W-:Y:S02]  /*2710*/  MOV R119, 0x1f ;  /* 0x0000001f00777802 */ /* 0x000fe40000000f00 */
[----:B------:R-:W-:Y:S02]  /*2720*/  MOV R116, 0xffffffff ;  /* 0xffffffff00747802 */ /* 0x000fe40000000f00 */
[----:B------:R-:W-:-:S02]  /*2730*/  MOV R58, 0x2750 ;  /* 0x00002750003a7802 */ /* 0x000fc40000000f00 */
[----:B------:R-:W-:Y:S05]  /*2740*/  CALL.REL.NOINC `($__internal_52_$__cuda_sm70_shflsync_bfly_p) ;  /* 0x0000065000007944 */ /* 0x000fea0003c00000 */
[----:B0-----:R-:W-:Y:S01]  /*2750*/  HFMA2.MMA R118, -RZ, RZ, 0, 2.384185791015625e-07 ;  /* 0x00000004ff767435 */ /* 0x001fe200000001ff */
[----:B-1----:R-:W-:Y:S01]  /*2760*/  FADD.FTZ R57, R57, R116 ;  /* 0x0000007439397221 */ /* 0x002fe20000010000 */
[----:B------:R-:W-:-:S02]  /*2770*/  MOV R119, 0x1f ;  /* 0x0000001f00777802 */ /* 0x000fc40000000f00 */
[----:B------:R-:W-:Y:S02]  /*2780*/  MOV R116, 0xffffffff ;  /* 0xffffffff00747802 */ /* 0x000fe40000000f00 */
[----:B------:R-:W-:Y:S02]  /*2790*/  MOV R58, 0x27b0 ;  /* 0x000027b0003a7802 */ /* 0x000fe40000000f00 */
[----:B------:R-:W-:Y:S05]  /*27a0*/  CALL.REL.NOINC `($__internal_52_$__cuda_sm70_shflsync_bfly_p) ;  /* 0x000005f000007944 */ /* 0x000fea0003c00000 */
[----:B0-----:R-:W-:Y:S01]  /*27b0*/  HFMA2.MMA R118, -RZ, RZ, 0, 4.76837158203125e-07 ;  /* 0x00000008ff767435 */ /* 0x001fe200000001ff */
[----:B-1----:R-:W-:Y:S01]  /*27c0*/  FADD.FTZ R57, R57, R116 ;  /* 0x0000007439397221 */ /* 0x002fe20000010000 */
[----:B------:R-:W-:Y:S02]  /*27d0*/  MOV R119, 0x1f ;  /* 0x0000001f00777802 */ /* 0x000fe40000000f00 */
[----:B------:R-:W-:Y:S02]  /*27e0*/  MOV R116, 0xffffffff ;  /* 0xffffffff00747802 */ /* 0x000fe40000000f00 */
[----:B------:R-:W-:Y:S02]  /*27f0*/  MOV R58, 0x2810 ;  /* 0x00002810003a7802 */ /* 0x000fe40000000f00 */
[----:B------:R-:W-:Y:S05]  /*2800*/  CALL.REL.NOINC `($__internal_52_$__cuda_sm70_shflsync_bfly_p) ;  /* 0x0000059000007944 */ /* 0x000fea0003c00000 */
[----:B0-----:R-:W-:Y:S01]  /*2810*/  HFMA2.MMA R118, -RZ, RZ, 0, 9.5367431640625e-07 ;  /* 0x00000010ff767435 */ /* 0x001fe200000001ff */
[----:B-1----:R-:W-:Y:S01]  /*2820*/  FADD.FTZ R57, R57, R116 ;  /* 0x0000007439397221 */ /* 0x002fe20000010000 */
[----:B------:R-:W-:-:S02]  /*2830*/  MOV R119, 0x1f ;  /* 0x0000001f00777802 */ /* 0x000fc40000000f00 */
[----:B------:R-:W-:Y:S02]  /*2840*/  MOV R116, 0xffffffff ;  /* 0xffffffff00747802 */ /* 0x000fe40000000f00 */
[----:B------:R-:W-:Y:S02]  /*2850*/  MOV R58, 0x2870 ;  /* 0x00002870003a7802 */ /* 0x000fe40000000f00 */
[----:B------:R-:W-:Y:S05]  /*2860*/  CALL.REL.NOINC `($__internal_52_$__cuda_sm70_shflsync_bfly_p) ;  /* 0x0000053000007944 */ /* 0x000fea0003c00000 */
        /* <DEDUP_REMOVED lines=55> */
[----:B------:R-:W-:Y:S05]  /*2be0*/  CALL.REL.NOINC `($__internal_52_$__cuda_sm70_shflsync_bfly_p) ;  /* 0x000001b000007944 */ /* 0x000fea0003c00000 */
[----:B0-----:R-:W-:Y:S01]  /*2bf0*/  HFMA2.MMA R118, -RZ, RZ, 0, 1.1920928955078125e-07 ;  /* 0x00000002ff767435 */ /* 0x001fe200000001ff */
[----:B-1----:R-:W-:Y:S01]  /*2c00*/  FADD.FTZ R57, R57, R116 ;  /* 0x0000007439397221 */ /* 0x002fe20000010000 */
[----:B------:R-:W-:Y:S02]  /*2c10*/  MOV R119, 0x1f ;  /* 0x0000001f00777802 */ /* 0x000fe40000000f00 */
[----:B------:R-:W-:Y:S02]  /*2c20*/  MOV R116, 0xffffffff ;  /* 0xffffffff00747802 */ /* 0x000fe40000000f00 */
[----:B------:R-:W-:Y:S02]  /*2c30*/  MOV R58, 0x2c50 ;  /* 0x00002c50003a7802 */ /* 0x000fe40000000f00 */
[----:B------:R-:W-:Y:S05]  /*2c40*/  CALL.REL.NOINC `($__internal_52_$__cuda_sm70_shflsync_bfly_p) ;  /* 0x0000015000007944 */ /* 0x000fea0003c00000 */
[----:B0-----:R-:W-:Y:S01]  /*2c50*/  HFMA2.MMA R118, -RZ, RZ, 0, 2.384185791015625e-07 ;  /* 0x00000004ff767435 */ /* 0x001fe200000001ff */
[----:B-1----:R-:W-:Y:S01]  /*2c60*/  FADD.FTZ R57, R57, R116 ;  /* 0x0000007439397221 */ /* 0x002fe20000010000 */
[----:B------:R-:W-:Y:S02]  /*2c70*/  MOV R119, 0x1f ;  /* 0x0000001f00777802 */ /* 0x000fe40000000f00 */
[----:B------:R-:W-:-:S02]  /*2c80*/  MOV R116, 0xffffffff ;  /* 0xffffffff00747802 */ /* 0x000fc40000000f00 */
        /* <DEDUP_REMOVED lines=8> */
[----:B-1----:R-:W-:Y:S01]  /*2d10*/  FADD.FTZ R120, R57, R116 ;  /* 0x0000007439787221 */ /* 0x002fe20000010000 */
[----:B0-----:R-:W-:Y:S01]  /*2d20*/  HFMA2.MMA R118, -RZ, RZ, 0, 9.5367431640625e-07 ;  /* 0x00000010ff767435 */ /* 0x001fe200000001ff */
[----:B------:R-:W-:Y:S02]  /*2d30*/  MOV R119, 0x1f ;  /* 0x0000001f00777802 */ /* 0x000fe40000000f00 */
[----:B------:R-:W-:-:S02]  /*2d40*/  MOV R116, 0xffffffff ;  /* 0xffffffff00747802 */ /* 0x000fc40000000f00 */
[----:B------:R-:W-:Y:S02]  /*2d50*/  MOV R57, R120 ;  /* 0x0000007800397202 */ /* 0x000fe40000000f00 */
[----:B------:R-:W-:Y:S02]  /*2d60*/  MOV R58, 0x2d80 ;  /* 0x00002d80003a7802 */ /* 0x000fe40000000f00 */
[----:B------:R-:W-:Y:S05]  /*2d70*/  CALL.REL.NOINC `($__internal_52_$__cuda_sm70_shflsync_bfly_p) ;  /* 0x0000002000007944 */ /* 0x000fea0003c00000 */
[----:B01----:R-:W-:Y:S01]  /*2d80*/  MOV R119, R116 ;  /* 0x0000007400777202 */ /* 0x003fe20000000f00 */
[----:B------:R-:W-:Y:S05]  /*2d90*/  BRA `(.L_x_7229) ;  /* 0xffffed0000007947 */ /* 0x000fea000383ffff */
        .weak           $__internal_52_$__cuda_sm70_shflsync_bfly_p
        .type           $__internal_52_$__cuda_sm70_shflsync_bfly_p,@function
        .size           $__internal_52_$__cuda_sm70_shflsync_bfly_p,(.L_x_22140 - $__internal_52_$__cuda_sm70_shflsync_bfly_p)
$__internal_52_$__cuda_sm70_shflsync_bfly_p:
[----:B------:R-:W-:Y:S01]  /*2da0*/  HFMA2.MMA R59, -RZ, RZ, 0, 0 ;  /* 0x00000000ff3b7435 */ /* 0x000fe200000001ff */
[----:B------:R-:W-:Y:S04]  /*2db0*/  WARPSYNC R116 ;  /* 0x0000007400007348 */ /* 0x000fe80003800000 */
[----:B------:R0:W1:Y:S01]  /*2dc0*/  SHFL.BFLY PT, R116, R57, R118, R119 ;  /* 0x0c00007639747389 */ /* 0x00006200000e0077 */
[----:B------:R-:W-:Y:S05]  /*2dd0*/  RET.REL.NODEC R58 `(_ZN10layer_norm13ln_fwd_kernelINS_13Kernel_traitsI13__nv_bfloat16S2_fS2_fjLj6144ELj1ELj1ELj8ELj16ENS_18Kernel_traits_baseILj6144ES2_S2_fS2_fjLj256EEEEELb0ELb1ELb0ELb0EEEvNS_9FwdParamsE) ;  /* 0xffffd2203a007950 */ /* 0x000fea0003c3ffff */
.L_x_7230:
        /* <DEDUP_REMOVED lines=10> */
.L_x_22140:


//--------------------- .text._ZN10layer_norm13ln_fwd_kernelINS_13Kernel_traitsI13__nv_bfloat16S2_fS2_fjLj6144ELj1ELj1ELj8ELj16ENS_18Kernel_traits_baseILj6144ES2_S2_fS2_fjLj256EEEEELb0ELb1ELb0ELb1EEEvNS_9FwdParamsE --------------------------
	.section	.text._ZN10layer_norm13ln_fwd_kernelINS_13Kernel_traitsI13__nv_bfloat16S2_fS2_fjLj6144ELj1ELj1ELj8ELj16ENS_18Kernel_traits_baseILj6144ES2_S2_fS2_fjLj256EEEEELb0ELb1ELb0ELb1EEEvNS_9FwdParamsE,"ax",@progbits
	.sectioninfo	@"SHI_REGISTERS=128"
	.align	128
        .global         _ZN10layer_norm13ln_fwd_kernelINS_13Kernel_traitsI13__nv_bfloat16S2_fS2_fjLj6144ELj1ELj1ELj8ELj16ENS_18Kernel_traits_baseILj6144ES2_S2_fS2_fjLj256EEEEELb0ELb1ELb0ELb1EEEvNS_9FwdParamsE
        .type           _ZN10layer_norm13ln_fwd_kernelINS_13Kernel_traitsI13__nv_bfloat16S2_fS2_fjLj6144ELj1ELj1ELj8ELj16ENS_18Kernel_traits_baseILj6144ES2_S2_fS2_fjLj256EEEEELb0ELb1ELb0ELb1EEEvNS_9FwdParamsE,@function
        .size           _ZN10layer_norm13ln_fwd_kernelINS_13Kernel_traitsI13__nv_bfloat16S2_fS2_fjLj6144ELj1ELj1ELj8ELj16ENS_18Kernel_traits_baseILj6144ES2_S2_fS2_fjLj256EEEEELb0ELb1ELb0ELb1EEEvNS_9FwdParamsE,(.L_x_22141 - _ZN10layer_norm13ln_fwd_kernelINS_13Kernel_traitsI13__nv_bfloat16S2_fS2_fjLj6144ELj1ELj1ELj8ELj16ENS_18Kernel_traits_baseILj6144ES2_S2_fS2_fjLj256EEEEELb0ELb1ELb0ELb1EEEvNS_9FwdParamsE)
        .other          _ZN10layer_norm13ln_fwd_kernelINS_13Kernel_traitsI13__nv_bfloat16S2_fS2_fjLj6144ELj1ELj1ELj8ELj16ENS_18Kernel_traits_baseILj6144ES2_S2_fS2_fjLj256EEEEELb0ELb1ELb0ELb1EEEvNS_9FwdParamsE,@"STO_CUDA_ENTRY STV_DEFAULT"
_ZN10layer_norm13ln_fwd_kernelINS_13Kernel_traitsI13__nv_bfloat16S2_fS2_fjLj6144ELj1ELj1ELj8ELj16ENS_18Kernel_traits_baseILj6144ES2_S2_fS2_fjLj256EEEEELb0ELb1ELb0ELb1EEEvNS_9FwdParamsE:
.text._ZN10layer_norm13ln_fwd_kernelINS_13Kernel_traitsI13__nv_bfloat16S2_fS2_fjLj6144ELj1ELj1ELj8ELj16ENS_18Kernel_traits_baseILj6144ES2_S2_fS2_fjLj256EEEEELb0ELb1ELb0ELb1EEEvNS_9FwdParamsE:
        /* <DEDUP_REMOVED lines=12> */
[----:B------:R-:W-:Y:S02]  /*00c0*/  SHF.R.U32.HI R111, RZ, 0x8, R19 ;  /* 0x00000008ff6f7819 */ /* 0x000fe40000011613 */
[----:B------:R-:W-:Y:S01]  /*00d0*/  LOP3.LUT R18, R19, 0xff, RZ, 0xc0, !PT ;  /* 0x000000ff13127812 */ /* 0x000fe200078ec0ff */
[----:B------:R0:W5:Y:S01]  /*00e0*/  @P0 LDG.E.128 R24, [R2.64+0x2000] ;  /* 0x0020000402180981 */ /* 0x000162000c1e1d00 */
[----:B-1----:R-:W-:Y:S02]  /*00f0*/  IADD3 R110, R111, UR6, RZ ;  /* 0x000000066f6e7c10 */ /* 0x002fe4000fffe0ff */
[----:B------:R-:W-:-:S02]  /*0100*/  LEA R4, P2, R18, c[0x0][0x1c8], 0x4 ;  /* 0x0000720012047a11 */ /* 0x000fc400078420ff */
[----:B------:R-:W-:Y:S02]  /*0110*/  ISETP.GE.AND P1, PT, R110, c[0x0][0x164], PT ;  /* 0x000059006e007a0c */ /* 0x000fe40003f26270 */
[----:B------:R-:W-:-:S11]  /*0120*/  IADD3.X R5, RZ, c[0x0][0x1cc], RZ, P2, !PT ;  /* 0x00007300ff057a10 */ /* 0x000fd600017fe4ff */
[----:B------:R-:W-:Y:S05]  /*0130*/  @P1 EXIT ;  /* 0x000000000000194d */ /* 0x000fea0003800000 */
[----:B0-----:R-:W-:Y:S01]  /*0140*/  IADD3 R2, P1, R0, c[0x0][0x1b0], RZ ;  /* 0x00006c0000027a10 */ /* 0x001fe20007f3e0ff */
[----:B------:R0:W2:Y:S03]  /*0150*/  LDG.E.128 R28, [R4.64] ;  /* 0x00000004041c7981 */ /* 0x0000a6000c1e1d00 */
[----:B------:R-:W-:Y:S01]  /*0160*/  IADD3.X R3, RZ, c[0x0][0x1b4], RZ, P1, !PT ;  /* 0x00006d00ff037a10 */ /* 0x000fe20000ffe4ff */
[----:B------:R0:W3:Y:S04]  /*0170*/  LDG.E.128 R32, [R4.64+0x1000] ;  /* 0x0010000404207981 */ /* 0x0000e8000c1e1d00 */
[----:B------:R0:W4:Y:S04]  /*0180*/  LDG.E.128 R36, [R4.64+0x2000] ;  /* 0x0020000404247981 */ /* 0x000128000c1e1d00 */
[----:B------:R1:W3:Y:S04]  /*0190*/  LDG.E.128 R40, [R2.64] ;  /* 0x0000000402287981 */ /* 0x0002e8000c1e1d00 */
[----:B------:R1:W3:Y:S04]  /*01a0*/  LDG.E.128 R44, [R2.64+0x1000] ;  /* 0x00100004022c7981 */ /* 0x0002e8000c1e1d00 */
[----:B------:R1:W4:Y:S01]  /*01b0*/  LDG.E.128 R48, [R2.64+0x2000] ;  /* 0x0020000402307981 */ /* 0x000322000c1e1d00 */
        /* <DEDUP_REMOVED lines=14> */
[--C-:B0-----:R-:W-:Y:S02]  /*02a0*/  PRMT R5, RZ, 0x5410, R22.reuse ;  /* 0x00005410ff057816 */ /* 0x101fe40000000016 */
[----:B------:R-:W-:Y:S02]  /*02b0*/  PRMT R4, RZ, 0x7610, R22 ;  /* 0x00007610ff047816 */ /* 0x000fe40000000016 */
[----:B-1----:R-:W-:-:S02]  /*02c0*/  PRMT R3, RZ, 0x5410, R23 ;  /* 0x00005410ff037816 */ /* 0x002fc40000000017 */
        /* <DEDUP_REMOVED lines=19> */
[----:B------:R-:W-:Y:S02]  /*0400*/  IADD3 R108, R111, 0x8, RZ ;  /* 0x000000086f6c7810 */ /* 0x000fe40007ffe0ff */
[--C-:B--2---:R-:W-:Y:S02]  /*0410*/  PRMT R66, RZ, 0x5410, R28.reuse ;  /* 0x00005410ff427816 */ /* 0x104fe4000000001c */
[----:B------:R-:W-:Y:S02]  /*0420*/  PRMT R69, RZ, 0x7610, R28 ;  /* 0x00007610ff457816 */ /* 0x000fe4000000001c */
[--C-:B------:R-:W-:Y:S02]  /*0430*/  PRMT R68, RZ, 0x5410, R29.reuse ;  /* 0x00005410ff447816 */ /* 0x100fe4000000001d */
[----:B------:R-:W-:-:S02]  /*0440*/  PRMT R71, RZ, 0x7610, R29 ;  /* 0x00007610ff477816 */ /* 0x000fc4000000001d */
[--C-:B------:R-:W-:Y:S02]  /*0450*/  PRMT R70, RZ, 0x5410, R30.reuse ;  /* 0x00005410ff467816 */ /* 0x100fe4000000001e */
[----:B------:R-:W-:Y:S02]  /*0460*/  PRMT R73, RZ, 0x7610, R30 ;  /* 0x00007610ff497816 */ /* 0x000fe4000000001e */
[--C-:B------:R-:W-:Y:S02]  /*0470*/  PRMT R72, RZ, 0x5410, R31.reuse ;  /* 0x00005410ff487816 */ /* 0x100fe4000000001f */
[----:B------:R-:W-:Y:S02]  /*0480*/  PRMT R75, RZ, 0x7610, R31 ;  /* 0x00007610ff4b7816 */ /* 0x000fe4000000001f */
[--C-:B---3--:R-:W-:Y:S02]  /*0490*/  PRMT R74, RZ, 0x5410, R32.reuse ;  /* 0x00005410ff4a7816 */ /* 0x108fe40000000020 */
[----:B------:R-:W-:-:S02]  /*04a0*/  PRMT R77, RZ, 0x7610, R32 ;  /* 0x00007610ff4d7816 */ /* 0x000fc40000000020 */
[--C-:B------:R-:W-:Y:S02]  /*04b0*/  PRMT R76, RZ, 0x5410, R33.reuse ;  /* 0x00005410ff4c7816 */ /* 0x100fe40000000021 */
[----:B------:R-:W-:Y:S02]  /*04c0*/  PRMT R79, RZ, 0x7610, R33 ;  /* 0x00007610ff4f7816 */ /* 0x000fe40000000021 */
[--C-:B------:R-:W-:Y:S02]  /*04d0*/  PRMT R78, RZ, 0x5410, R34.reuse ;  /* 0x00005410ff4e7816 */ /* 0x100fe40000000022 */
[----:B------:R-:W-:Y:S02]  /*04e0*/  PRMT R81, RZ, 0x7610, R34 ;  /* 0x00007610ff517816 */ /* 0x000fe40000000022 */
[--C-:B------:R-:W-:Y:S02]  /*04f0*/  PRMT R80, RZ, 0x5410, R35.reuse ;  /* 0x00005410ff507816 */ /* 0x100fe40000000023 */
[----:B------:R-:W-:-:S02]  /*0500*/  PRMT R82, RZ, 0x7610, R35 ;  /* 0x00007610ff527816 */ /* 0x000fc40000000023 */
[--C-:B----4-:R-:W-:Y:S02]  /*0510*/  PRMT R83, RZ, 0x5410, R36.reuse ;  /* 0x00005410ff537816 */ /* 0x110fe40000000024 */
        /* <DEDUP_REMOVED lines=31> */
.L_x_7234:
        /* <DEDUP_REMOVED lines=14> */
[----:B------:R-:W-:-:S04]  /*07f0*/  @P0 LEA R36, P2, R121, c[0x0][0x180], 0x5 ;  /* 0x0000600079240a11 */ /* 0x000fc800078428ff */
[----:B------:R-:W-:-:S05]  /*0800*/  @P0 LEA.HI.X R37, R121, c[0x0][0x184], RZ, 0x5, P2 ;  /* 0x0000610079250a11 */ /* 0x000fca00010f2cff */
[----:B------:R2:W4:Y:S04]  /*0810*/  @P0 LDG.E.128 R24, [R36.64] ;  /* 0x0000000424180981 */ /* 0x000528000c1e1d00 */
[----:B------:R2:W5:Y:S01]  /*0820*/  @P0 LDG.E.128 R28, [R36.64+0x10] ;  /* 0x00001004241c0981 */ /* 0x000562000c1e1d00 */
[----:B------:R-:W-:Y:S02]  /*0830*/  MOV R124, 0x3f800000 ;  /* 0x3f800000007c7802 */ /* 0x000fe40000000f00 */
[C---:B------:R-:W-:Y:S02]  /*0840*/  IADD3 R122, R121.reuse, 0x100, RZ ;  /* 0x00000100797a7810 */ /* 0x040fe40007ffe0ff */
[----:B------:R-:W-:-:S03]  /*0850*/  LEA R54, P2, R121, c[0x0][0x188], 0x5 ;  /* 0x0000620079367a11 */ /* 0x000fc600078428ff */
[C---:B------:R-:W-:Y:S01]  /*0860*/  IMAD.WIDE.U32 R48, R122.reuse, R56, c[0x0][0x170] ;  /* 0x00005c007a307625 */ /* 0x040fe200078e0038 */
[----:B------:R-:W-:Y:S02]  /*0870*/  LEA.HI.X R55, R121, c[0x0][0x18c], RZ, 0x5, P2 ;  /* 0x0000630079377a11 */ /* 0x000fe400010f2cff */
[----:B------:R-:W-:-:S04]  /*0880*/  @P0 LEA R52, P2, R122, c[0x0][0x180], 0x5 ;  /* 0x000060007a340a11 */ /* 0x000fc800078428ff */
[----:B------:R-:W-:Y:S02]  /*0890*/  @P0 LEA.HI.X R53, R122, c[0x0][0x184], RZ, 0x5, P2 ;  /* 0x000061007a350a11 */ /* 0x000fe400010f2cff */
[----:B--2---:R-:W-:Y:S02]  /*08a0*/  PRMT R37, RZ, 0x5410, R32 ;  /* 0x00005410ff257816 */ /* 0x004fe40000000020 */
[----:B---3--:R-:W-:Y:S02]  /*08b0*/  @P1 PRMT R124, RZ, 0x5410, R38 ;  /* 0x00005410ff7c1816 */ /* 0x008fe40000000026 */
[----:B------:R-:W-:Y:S02]  /*08c0*/  ISETP.NE.U32.AND P1, PT, RZ, c[0x0][0x180], PT ;  /* 0x00006000ff007a0c */ /* 0x000fe40003f25070 */
[----:B------:R-:W-:Y:S02]  /*08d0*/  PRMT R41, RZ, 0x5410, R33 ;  /* 0x00005410ff297816 */ /* 0x000fe40000000021 */
[----:B------:R-:W-:-:S02]  /*08e0*/  PRMT R39, RZ, 0x7610, R32 ;  /* 0x00007610ff277816 */ /* 0x000fc40000000020 */
[----:B------:R-:W-:Y:S02]  /*08f0*/  PRMT R33, RZ, 0x7610, R33 ;  /* 0x00007610ff217816 */ /* 0x000fe40000000021 */
[--C-:B------:R-:W-:Y:S02]  /*0900*/  PRMT R45, RZ, 0x7610, R34.reuse ;  /* 0x00007610ff2d7816 */ /* 0x100fe40000000022 */
[--C-:B------:R-:W-:Y:S02]  /*0910*/  PRMT R47, RZ, 0x5410, R35.reuse ;  /* 0x00005410ff2f7816 */ /* 0x100fe40000000023 */
[----:B------:R-:W-:Y:S02]  /*0920*/  PRMT R43, RZ, 0x5410, R34 ;  /* 0x00005410ff2b7816 */ /* 0x000fe40000000022 */
[----:B------:R-:W-:Y:S02]  /*0930*/  PRMT R35, RZ, 0x7610, R35 ;  /* 0x00007610ff237816 */ /* 0x000fe40000000023 */
[----:B------:R-:W-:Y:S01]  /*0940*/  ISETP.NE.AND.EX P1, PT, RZ, c[0x0][0x184], PT, P1 ;  /* 0x00006100ff007a0c */ /* 0x000fe20003f25310 */
[----:B------:R-:W-:-:S02]  /*0950*/  FMUL.FTZ R37, R37, R124 ;  /* 0x0000007c25257220 */ /* 0x000fc40000410000 */
[-C--:B------:R-:W-:Y:S02]  /*0960*/  FMUL.FTZ R34, R39, R124.reuse ;  /* 0x0000007c27227220 */ /* 0x080fe40000410000 */
[-C--:B------:R-:W-:Y:S02]  /*0970*/  FMUL.FTZ R36, R33, R124.reuse ;  /* 0x0000007c21247220 */ /* 0x080fe40000410000 */
[-C--:B------:R-:W-:Y:S02]  /*0980*/  FMUL.FTZ R38, R45, R124.reuse ;  /* 0x0000007c2d267220 */ /* 0x080fe40000410000 */
[-C--:B------:R-:W-:Y:S02]  /*0990*/  FMUL.FTZ R41, R41, R124.reuse ;  /* 0x0000007c29297220 */ /* 0x080fe40000410000 */
[-C--:B------:R-:W-:Y:S02]  /*09a0*/  FMUL.FTZ R43, R43, R124.reuse ;  /* 0x0000007c2b2b7220 */ /* 0x080fe40000410000 */
        /* <DEDUP_REMOVED lines=10> */
[----:B----4-:R-:W-:Y:S02]  /*0a50*/  @P1 FADD.FTZ R32, R24, R32 ;  /* 0x0000002018201221 */ /* 0x010fe40000010000 */
[----:B------:R-:W-:Y:S02]  /*0a60*/  @P1 FADD.FTZ R33, R25, R33 ;  /* 0x0000002119211221 */ /* 0x000fe40000010000 */
[----:B------:R-:W-:-:S02]  /*0a70*/  @P1 FADD.FTZ R34, R26, R34 ;  /* 0x000000221a221221 */ /* 0x000fc40000010000 */
[----:B------:R-:W-:Y:S02]  /*0a80*/  @P1 FADD.FTZ R35, R27, R35 ;  /* 0x000000231b231221 */ /* 0x000fe40000010000 */
[----:B-----5:R-:W-:Y:S02]  /*0a90*/  @P1 FADD.FTZ R36, R28, R36 ;  /* 0x000000241c241221 */ /* 0x020fe40000010000 */
[----:B------:R-:W-:Y:S02]  /*0aa0*/  @P1 FADD.FTZ R37, R29, R37 ;  /* 0x000000251d251221 */ /* 0x000fe40000010000 */
[----:B------:R-:W-:Y:S02]  /*0ab0*/  @P1 FADD.FTZ R38, R30, R38 ;  /* 0x000000261e261221 */ /* 0x000fe40000010000 */
[----:B------:R-:W-:Y:S01]  /*0ac0*/  @P1 FADD.FTZ R39, R31, R39 ;  /* 0x000000271f271221 */ /* 0x000fe20000010000 */
[----:B------:R-:W-:Y:S04]  /*0ad0*/  STG.E.128 [R54.64], R32 ;  /* 0x0000002036007986 */ /* 0x000fe8000c101d04 */
[----:B------:R0:W-:Y:S04]  /*0ae0*/  STG.E.128 [R54.64+0x10], R36 ;  /* 0x0000102436007986 */ /* 0x0001e8000c101d04 */
[----:B------:R-:W2:Y:S01]  /*0af0*/  LDG.E.128 R48, [R48.64] ;  /* 0x0000000430307981 */ /* 0x000ea2000c1e1d00 */
[----:B------:R-:W-:-:S02]  /*0b00*/  MOV R40, R24 ;  /* 0x0000001800287202 */ /* 0x000fc40000000f00 */
[----:B------:R-:W-:Y:S02]  /*0b10*/  MOV R41, R25 ;  /* 0x0000001900297202 */ /* 0x000fe40000000f00 */
[----:B------:R-:W-:Y:S02]  /*0b20*/  MOV R42, R26 ;  /* 0x0000001a002a7202 */ /* 0x000fe40000000f00 */
[----:B------:R-:W-:Y:S02]  /*0b30*/  MOV R43, R27 ;  /* 0x0000001b002b7202 */ /* 0x000fe40000000f00 */
[----:B------:R-:W-:Y:S02]  /*0b40*/  MOV R44, R28 ;  /* 0x0000001c002c7202 */ /* 0x000fe40000000f00 */
[----:B------:R-:W-:Y:S02]  /*0b50*/  MOV R45, R29 ;  /* 0x0000001d002d7202 */ /* 0x000fe40000000f00 */
[----:B------:R-:W-:Y:S01]  /*0b60*/  MOV R46, R30 ;  /* 0x0000001e002e7202 */ /* 0x000fe20000000f00 */
[----:B------:R2:W3:Y:S01]  /*0b70*/  @P0 LDG.E.128 R40, [R52.64] ;  /* 0x0000000434280981 */ /* 0x0004e2000c1e1d00 */
[----:B------:R-:W-:-:S06]  /*0b80*/  MOV R47, R31 ;  /* 0x0000001f002f7202 */ /* 0x000fcc0000000f00 */
[----:B------:R2:W4:Y:S01]  /*0b90*/  @P0 LDG.E.128 R44, [R52.64+0x10] ;  /* 0x00001004342c0981 */ /* 0x000522000c1e1d00 */
[----:B------:R-:W-:Y:S02]  /*0ba0*/  LEA R60, P2, R122, c[0x0][0x188], 0x5 ;  /* 0x000062007a3c7a11 */ /* 0x000fe400078428ff */
[--C-:B--2---:R-:W-:Y:S02]  /*0bb0*/  PRMT R53, RZ, 0x5410, R48.reuse ;  /* 0x00005410ff357816 */ /* 0x104fe40000000030 */
[----:B0-----:R-:W-:Y:S02]  /*0bc0*/  PRMT R55, RZ, 0x7610, R48 ;  /* 0x00007610ff377816 */ /* 0x001fe40000000030 */
[----:B------:R-:W-:Y:S02]  /*0bd0*/  PRMT R59, RZ, 0x7610, R49 ;  /* 0x00007610ff3b7816 */ /* 0x000fe40000000031 */
[----:B------:R-:W-:Y:S02]  /*0be0*/  PRMT R63, RZ, 0x7610, R50 ;  /* 0x00007610ff3f7816 */ /* 0x000fe40000000032 */
[----:B------:R-:W-:-:S02]  /*0bf0*/  PRMT R123, RZ, 0x5410, R51 ;  /* 0x00005410ff7b7816 */ /* 0x000fc40000000033 */
[----:B------:R-:W-:Y:S02]  /*0c00*/  PRMT R57, RZ, 0x5410, R49 ;  /* 0x00005410ff397816 */ /* 0x000fe40000000031 */
[----:B------:R-:W-:Y:S02]  /*0c10*/  PRMT R61, RZ, 0x5410, R50 ;  /* 0x00005410ff3d7816 */ /* 0x000fe40000000032 */
        /* <DEDUP_REMOVED lines=16> */
[----:B------:R-:W-:Y:S01]  /*0d20*/  FMUL.FTZ R55, R82, R55 ;  /* 0x0000003752377220 */ /* 0x000fe20000410000 */
[----:B------:R-:W-:Y:S01]  /*0d30*/  LEA.HI.X R61, R122, c[0x0][0x18c], RZ, 0x5, P2 ;  /* 0x000063007a3d7a11 */ /* 0x000fe200010f2cff */
[----:B---3--:R-:W-:Y:S01]  /*0d40*/  @P1 FADD.FTZ R48, R40, R48 ;  /* 0x0000003028301221 */ /* 0x008fe20000010000 */
[----:B------:R-:W-:Y:S01]  /*0d50*/  IADD3 R123, R121, 0x200, RZ ;  /* 0x00000200797b7810 */ /* 0x000fe20007ffe0ff */
[----:B------:R-:W-:-:S02]  /*0d60*/  @P1 FADD.FTZ R49, R41, R49 ;  /* 0x0000003129311221 */ /* 0x000fc40000010000 */
[----:B------:R-:W-:Y:S02]  /*0d70*/  @P1 FADD.FTZ R50, R42, R50 ;  /* 0x000000322a321221 */ /* 0x000fe40000010000 */
[----:B------:R-:W-:Y:S02]  /*0d80*/  @P1 FADD.FTZ R51, R43, R51 ;  /* 0x000000332b331221 */ /* 0x000fe40000010000 */
[----:B----4-:R-:W-:Y:S02]  /*0d90*/  @P1 FADD.FTZ R52, R44, R52 ;  /* 0x000000342c341221 */ /* 0x010fe40000010000 */
[----:B------:R-:W-:Y:S02]  /*0da0*/  @P1 FADD.FTZ R53, R45, R53 ;  /* 0x000000352d351221 */ /* 0x000fe40000010000 */
[----:B------:R-:W-:Y:S02]  /*0db0*/  @P1 FADD.FTZ R54, R46, R54 ;  /* 0x000000362e361221 */ /* 0x000fe40000010000 */
[----:B------:R-:W-:Y:S01]  /*0dc0*/  @P1 FADD.FTZ R55, R47, R55 ;  /* 0x000000372f371221 */ /* 0x000fe20000010000 */
[----:B------:R-:W-:Y:S04]  /*0dd0*/  STG.E.128 [R60.64], R48 ;  /* 0x000000303c007986 */ /* 0x000fe8000c101d04 */
[----:B------:R0:W-:Y:S01]  /*0de0*/  STG.E.128 [R60.64+0x10], R52 ;  /* 0x000010343c007986 */ /* 0x0001e2000c101d04 */
[----:B------:R-:W-:-:S02]  /*0df0*/  @P0 LEA R58, P2, R123, c[0x0][0x180], 0x5 ;  /* 0x000060007b3a0a11 */ /* 0x000fc400078428ff */
[----:B------:R-:W-:Y:S02]  /*0e00*/  @P0 MOV R24, R40 ;  /* 0x0000002800180202 */ /* 0x000fe40000000f00 */
[----:B------:R-:W-:Y:S02]  /*0e10*/  @P0 MOV R25, R41 ;  /* 0x0000002900190202 */ /* 0x000fe40000000f00 */
[----:B------:R-:W-:Y:S02]  /*0e20*/  @P0 MOV R26, R42 ;  /* 0x0000002a001a0202 */ /* 0x000fe40000000f00 */
[----:B------:R-:W-:Y:S01]  /*0e30*/  @P0 MOV R27, R43 ;  /* 0x0000002b001b0202 */ /* 0x000fe20000000f00 */
[C---:B0-----:R-:W-:Y:S01]  /*0e40*/  IMAD.WIDE.U32 R60, R123.reuse, R56, c[0x0][0x170] ;  /* 0x00005c007b3c7625 */ /* 0x041fe200078e0038 */
[----:B------:R-:W-:-:S05]  /*0e50*/  @P0 LEA.HI.X R59, R123, c[0x0][0x184], RZ, 0x5, P2 ;  /* 0x000061007b3b0a11 */ /* 0x000fca00010f2cff */
[----:B------:R-:W2:Y:S04]  /*0e60*/  LDG.E.128 R60, [R60.64] ;  /* 0x000000043c3c7981 */ /* 0x000ea8000c1e1d00 */
[----:B------:R-:W3:Y:S01]  /*0e70*/  @P0 LDG.E.128 R24, [R58.64] ;  /* 0x000000043a180981 */ /* 0x000ee2000c1e1d00 */
[----:B------:R-:W-:Y:S02]  /*0e80*/  @P0 MOV R28, R44 ;  /* 0x0000002c001c0202 */ /* 0x000fe40000000f00 */
[----:B------:R-:W-:Y:S02]  /*0e90*/  @P0 MOV R29, R45 ;  /* 0x0000002d001d0202 */ /* 0x000fe40000000f00 */
[----:B------:R-:W-:Y:S02]  /*0ea0*/  @P0 MOV R30, R46 ;  /* 0x0000002e001e0202 */ /* 0x000fe40000000f00 */
[----:B------:R-:W-:-:S06]  /*0eb0*/  @P0 MOV R31, R47 ;  /* 0x0000002f001f0202 */ /* 0x000fcc0000000f00 */
[----:B------:R0:W4:Y:S01]  /*0ec0*/  @P0 LDG.E.128 R28, [R58.64+0x10] ;  /* 0x000010043a1c0981 */ /* 0x000122000c1e1d00 */
[----:B--2---:R-:W-:-:S05]  /*0ed0*/  PRMT R57, RZ, 0x5410, R60 ;  /* 0x00005410ff397816 */ /* 0x004fca000000003c */
[----:B------:R-:W-:Y:S01]  /*0ee0*/  FMUL.FTZ R56, R57, R124 ;  /* 0x0000007c39387220 */ /* 0x000fe20000410000 */
[----:B---3--:R-:W-:Y:S02]  /*0ef0*/  @P0 MOV R40, R24 ;  /* 0x0000001800280202 */ /* 0x008fe40000000f00 */
[----:B------:R-:W-:Y:S01]  /*0f00*/  PRMT R57, RZ, 0x7610, R60 ;  /* 0x00007610ff397816 */ /* 0x000fe2000000003c */
[----:B------:R-:W-:-:S04]  /*0f10*/  FMUL.FTZ R56, R83, R56 ;  /* 0x0000003853387220 */ /* 0x000fc80000410000 */
[----:B------:R-:W-:Y:S02]  /*0f20*/  @P1 FADD.FTZ R56, R56, R40 ;  /* 0x0000002838381221 */ /* 0x000fe40000010000 */
[----:B------:R-:W-:Y:S01]  /*0f30*/  FMUL.FTZ R40, R57, R124 ;  /* 0x0000007c39287220 */ /* 0x000fe20000410000 */
[----:B------:R-:W-:Y:S02]  /*0f40*/  PRMT R57, RZ, 0x5410, R61 ;  /* 0x00005410ff397816 */ /* 0x000fe4000000003d */
[----:B------:R-:W-:-:S03]  /*0f50*/  @P0 MOV R41, R25 ;  /* 0x0000001900290202 */ /* 0x000fc60000000f00 */
[----:B0-----:R-:W-:Y:S01]  /*0f60*/  FMUL.FTZ R59, R57, R124 ;  /* 0x0000007c393b7220 */ /* 0x001fe20000410000 */
[----:B------:R-:W-:Y:S01]  /*0f70*/  PRMT R61, RZ, 0x7610, R61 ;  /* 0x00007610ff3d7816 */ /* 0x000fe2000000003d */
[----:B------:R-:W-:Y:S01]  /*0f80*/  FMUL.FTZ R57, R85, R40 ;  /* 0x0000002855397220 */ /* 0x000fe20000410000 */
[----:B------:R-:W-:Y:S01]  /*0f90*/  @P0 MOV R42, R26 ;  /* 0x0000001a002a0202 */ /* 0x000fe20000000f00 */
[----:B------:R-:W-:Y:S02]  /*0fa0*/  FMUL.FTZ R58, R84, R59 ;  /* 0x0000003b543a7220 */ /* 0x000fe40000410000 */
[----:B------:R-:W-:Y:S01]  /*0fb0*/  @P1 FADD.FTZ R57, R57, R41 ;  /* 0x0000002939391221 */ /* 0x000fe20000010000 */
[--C-:B------:R-:W-:Y:S01]  /*0fc0*/  PRMT R41, RZ, 0x5410, R62.reuse ;  /* 0x00005410ff297816 */ /* 0x100fe2000000003e */
[-C--:B------:R-:W-:Y:S01]  /*0fd0*/  FMUL.FTZ R40, R61, R124.reuse ;  /* 0x0000007c3d287220 */ /* 0x080fe20000410000 */
[----:B------:R-:W-:Y:S02]  /*0fe0*/  PRMT R125, RZ, 0x7610, R62 ;  /* 0x00007610ff7d7816 */ /* 0x000fe4000000003e */
[--C-:B------:R-:W-:Y:S01]  /*0ff0*/  PRMT R61, RZ, 0x5410, R63.reuse ;  /* 0x00005410ff3d7816 */ /* 0x100fe2000000003f */
[----:B------:R-:W-:Y:S01]  /*1000*/  @P1 FADD.FTZ R58, R58, R42 ;  /* 0x0000002a3a3a1221 */ /* 0x000fe20000010000 */
[----:B------:R-:W-:Y:S01]  /*1010*/  PRMT R63, RZ, 0x7610, R63 ;  /* 0x00007610ff3f7816 */ /* 0x000fe2000000003f */
[----:B------:R-:W-:-:S02]  /*1020*/  FMUL.FTZ R41, R41, R124 ;  /* 0x0000007c29297220 */ /* 0x000fc40000410000 */
[-C--:B------:R-:W-:Y:S02]  /*1030*/  FMUL.FTZ R42, R125, R124.reuse ;  /* 0x0000007c7d2a7220 */ /* 0x080fe40000410000 */
[----:B------:R-:W-:Y:S01]  /*1040*/  FMUL.FTZ R61, R61, R124 ;  /* 0x0000007c3d3d7220 */ /* 0x000fe20000410000 */
[----:B------:R-:W-:Y:S01]  /*1050*/  @P0 MOV R43, R27 ;  /* 0x0000001b002b0202 */ /* 0x000fe20000000f00 */
[----:B------:R-:W-:Y:S01]  /*1060*/  FMUL.FTZ R59, R87, R40 ;  /* 0x00000028573b7220 */ /* 0x000fe20000410000 */
[----:B----4-:R-:W-:Y:S01]  /*1070*/  @P0 MOV R46, R30 ;  /* 0x0000001e002e0202 */ /* 0x010fe20000000f00 */
[----:B------:R-:W-:Y:S02]  /*1080*/  FMUL.FTZ R40, R86, R41 ;  /* 0x0000002956287220 */ /* 0x000fe40000410000 */
[----:B------:R-:W-:Y:S02]  /*1090*/  FMUL.FTZ R41, R89, R42 ;  /* 0x0000002a59297220 */ /* 0x000fe40000410000 */
[----:B------:R-:W-:-:S02]  /*10a0*/  FMUL.FTZ R124, R63, R124 ;  /* 0x0000007c3f7c7220 */ /* 0x000fc40000410000 */
[----:B------:R-:W-:Y:S01]  /*10b0*/  FMUL.FTZ R42, R88, R61 ;  /* 0x0000003d582a7220 */ /* 0x000fe20000410000 */
[----:B------:R-:W-:Y:S01]  /*10c0*/  @P0 MOV R47, R31 ;  /* 0x0000001f002f0202 */ /* 0x000fe20000000f00 */
[----:B------:R-:W-:Y:S02]  /*10d0*/  @P1 FADD.FTZ R59, R59, R43 ;  /* 0x0000002b3b3b1221 */ /* 0x000fe40000010000 */
[----:B------:R-:W-:Y:S02]  /*10e0*/  FMUL.FTZ R43, R91, R124 ;  /* 0x0000007c5b2b7220 */ /* 0x000fe40000410000 */
[----:B------:R-:W-:Y:S02]  /*10f0*/  @P1 FADD.FTZ R42, R42, R46 ;  /* 0x0000002e2a2a1221 */ /* 0x000fe40000010000 */
[----:B------:R-:W-:Y:S02]  /*1100*/  FADD.FTZ R46, RZ, R32 ;  /* 0x00000020ff2e7221 */ /* 0x000fe40000010000 */
[----:B------:R-:W-:-:S02]  /*1110*/  @P1 FADD.FTZ R43, R43, R47 ;  /* 0x0000002f2b2b1221 */ /* 0x000fc40000010000 */
[----:B------:R-:W-:-:S04]  /*1120*/  FADD.FTZ R47, R33, R46 ;  /* 0x0000002e212f7221 */ /* 0x000fc80000010000 */
[----:B------:R-:W-:-:S04]  /*1130*/  FADD.FTZ R46, R34, R47 ;  /* 0x0000002f222e7221 */ /* 0x000fc80000010000 */
[----:B------:R-:W-:-:S04]  /*1140*/  FADD.FTZ R47, R35, R46 ;  /* 0x0000002e232f7221 */ /* 0x000fc80000010000 */
[----:B------:R-:W-:-:S04]  /*1150*/  FADD.FTZ R46, R36, R47 ;  /* 0x0000002f242e7221 */ /* 0x000fc80000010000 */
[----:B------:R-:W-:Y:S01]  /*1160*/  FADD.FTZ R47, R37, R46 ;  /* 0x0000002e252f7221 */ /* 0x000fe20000010000 */
[----:B------:R-:W-:-:S03]  /*1170*/  @P0 MOV R44, R28 ;  /* 0x0000001c002c0202 */ /* 0x000fc60000000f00 */
[----:B------:R-:W-:Y:S01]  /*1180*/  FADD.FTZ R46, R38, R47 ;  /* 0x0000002f262e7221 */ /* 0x000fe20000010000 */
[----:B------:R-:W-:Y:S01]  /*1190*/  @P0 MOV R45, R29 ;  /* 0x0000001d002d0202 */ /* 0x000fe20000000f00 */
[----:B------:R-:W-:Y:S02]  /*11a0*/  @P1 FADD.FTZ R40, R40, R44 ;  /* 0x0000002c28281221 */ /* 0x000fe40000010000 */
[----:B------:R-:W-:Y:S01]  /*11b0*/  FADD.FTZ R47, R39, R46 ;  /* 0x0000002e272f7221 */ /* 0x000fe20000010000 */
[----:B------:R-:W-:Y:S01]  /*11c0*/  LEA R44, P0, R123, c[0x0][0x188], 0x5 ;  /* 0x000062007b2c7a11 */ /* 0x000fe200078028ff */
[----:B------:R-:W-:Y:S02]  /*11d0*/  @P1 FADD.FTZ R41, R41, R45 ;  /* 0x0000002d29291221 */ /* 0x000fe40000010000 */
[----:B------:R-:W-:Y:S01]  /*11e0*/  FADD.FTZ R46, R48, R47 ;  /* 0x0000002f302e7221 */ /* 0x000fe20000010000 */
[----:B------:R-:W-:-:S03]  /*11f0*/  LEA.HI.X R45, R123, c[0x0][0x18c], RZ, 0x5, P0 ;  /* 0x000063007b2d7a11 */ /* 0x000fc600000f2cff */
[----:B------:R-:W-:Y:S02]  /*1200*/  FADD.FTZ R47, R49, R46 ;  /* 0x0000002e312f7221 */ /* 0x000fe40000010000 */
[----:B------:R-:W-:Y:S04]  /*1210*/  STG.E.128 [R44.64], R56 ;  /* 0x000000382c007986 */ /* 0x000fe8000c101d04 */
[----:B------:R0:W-:Y:S02]  /*1220*/  STG.E.128 [R44.64+0x10], R40 ;  /* 0x000010282c007986 */ /* 0x0001e4000c101d04 */
[----:B0-----:R-:W-:-:S04]  /*1230*/  FADD.FTZ R44, R50, R47 ;  /* 0x0000002f322c7221 */ /* 0x001fc80000010000 */
        /* <DEDUP_REMOVED lines=11> */
[----:B------:R-:W-:-:S03]  /*12f0*/  LOP3.LUT P0, RZ, R106, 0xff, RZ, 0xc0, !PT ;  /* 0x000000ff6aff7812 */ /* 0x000fc6000780c0ff */
[----:B------:R-:W-:Y:S01]  /*1300*/  FADD.FTZ R44, R42, R45 ;  /* 0x0000002d2a2c7221 */ /* 0x000fe20000010000 */
[----:B------:R-:W-:-:S03]  /*1310*/  SEL R60, R108, R111, !P0 ;  /* 0x0000006f6c3c7207 */ /* 0x000fc60004000000 */
[----:B------:R-:W-:Y:S01]  /*1320*/  FADD.FTZ R44, R43, R44 ;  /* 0x0000002c2b2c7221 */ /* 0x000fe20000010000 */
[----:B------:R-:W-:Y:S05]  /*1330*/  BRA.DIV ~URZ, `(.L_x_7231) ;  /* 0x00000f727f007947 */ /* 0x000fea000b800000 */
[----:B------:R0:W1:Y:S02]  /*1340*/  SHFL.BFLY PT, R45, R44, 0x1, 0x1f ;  /* 0x0c201f002c2d7f89 */ /* 0x00006400000e0000 */
.L_x_7235:
[----:B-1----:R-:W-:Y:S01]  /*1350*/  FADD.FTZ R62, R44, R45 ;  /* 0x0000002d2c3e7221 */ /* 0x002fe20000010000 */
[----:B------:R-:W-:Y:S05]  /*1360*/  BRA.DIV ~URZ, `(.L_x_7232) ;  /* 0x00000fb27f007947 */ /* 0x000fea000b800000 */
[----:B------:R-:W1:Y:S02]  /*1370*/  SHFL.BFLY PT, R45, R62, 0x2, 0x1f ;  /* 0x0c401f003e2d7f89 */ /* 0x000e6400000e0000 */
[----:B-1----:R-:W-:-:S05]  /*1380*/  FADD.FTZ R45, R62, R45 ;  /* 0x0000002d3e2d7221 */ /* 0x002fca0000010000 */
[----:B0-----:R-:W0:Y:S02]  /*1390*/  SHFL.BFLY PT, R44, R45, 0x4, 0x1f ;  /* 0x0c801f002d2c7f89 */ /* 0x001e2400000e0000 */
        /* <DEDUP_REMOVED lines=63> */
.L_x_7236:
[----:B------:R-:W-:Y:S01]  /*1790*/  ISETP.NE.AND P0, PT, R113, RZ, PT ;  /* 0x000000ff7100720c */ /* 0x000fe20003f05270 */
[----:B-1----:R-:W-:Y:S01]  /*17a0*/  FADD.FTZ R45, R45, R62 ;  /* 0x0000003e2d2d7221 */ /* 0x002fe20000010000 */
[----:B------:R-:W-:Y:S01]  /*17b0*/  WARPSYNC 0xffffffff ;  /* 0xffffffff00007948 */ /* 0x000fe20003800000 */
[----:B------:R-:W-:Y:S01]  /*17c0*/  ISETP.GT.U32.AND P1, PT, R113, 0x7, PT ;  /* 0x000000077100780c */ /* 0x000fe20003f24070 */
[----:B------:R-:W-:Y:S01]  /*17d0*/  CS2R R46, SRZ ;  /* 0x00000000002e7805 */ /* 0x000fe2000001ff00 */
[----:B------:R-:W-:-:S08]  /*17e0*/  HFMA2.MMA R63, -RZ, RZ, 0, 0 ;  /* 0x00000000ff3f7435 */ /* 0x000fd000000001ff */
[----:B0-----:R-:W-:-:S03]  /*17f0*/  @!P0 IADD3 R62, R112, R60, RZ ;  /* 0x0000003c703e8210 */ /* 0x001fc60007ffe0ff */
[----:B------:R-:W-:Y:S02]  /*1800*/  @!P1 IADD3 R60, R113, R60, RZ ;  /* 0x0000003c713c9210 */ /* 0x000fe40007ffe0ff */
[----:B------:R0:W-:Y:S01]  /*1810*/  @!P0 STS.64 [R62.X8], R44 ;  /* 0x0000002c3e008388 */ /* 0x0001e20000008a00 */
[----:B------:R-:W-:-:S03]  /*1820*/  @!P1 MOV R63, 0x300 ;  /* 0x00000300003f9802 */ /* 0x000fc60000000f00 */
[----:B------:R-:W-:Y:S01]  /*1830*/  BAR.SYNC.DEFER_BLOCKING 0x0 ;  /* 0x0000000000007b1d */ /* 0x000fe20000010000 */
[----:B------:R-:W-:-:S05]  /*1840*/  LOP3.LUT P0, RZ, R112, 0x1f, R19, 0xf8, !PT ;  /* 0x0000001f70ff7812 */ /* 0x000fca000780f813 */
[----:B------:R-:W1:Y:S01]  /*1850*/  SHFL.DOWN PT, R124, R63, 0x4, 0x1f ;  /* 0x08801f003f7c7f89 */ /* 0x000e6200000e0000 */
[----:B0-----:R0:W-:Y:S03]  /*1860*/  I2F R45, R63 ;  /* 0x0000003f002d7306 */ /* 0x0011e60000201400 */
[----:B------:R-:W2:Y:S01]  /*1870*/  @!P1 LDS.64 R46, [R60.X8] ;  /* 0x000000003c2e9984 */ /* 0x000ea20000008a00 */
[----:B------:R-:W-:Y:S02]  /*1880*/  ISETP.NE.AND P1, PT, RZ, UR6, PT ;  /* 0x00000006ff007c0c */ /* 0x000fe4000bf25270 */
[----:B-1----:R-:W-:Y:S02]  /*1890*/  IADD3 R44, R124, R63, RZ ;  /* 0x0000003f7c2c7210 */ /* 0x002fe40007ffe0ff */
[----:B------:R-:W1:Y:S03]  /*18a0*/  I2F R124, R124 ;  /* 0x0000007c007c7306 */ /* 0x000e660000201400 */
[----:B0-----:R-:W-:Y:S04]  /*18b0*/  SHFL.DOWN PT, R63, R44, 0x2, 0x1f ;  /* 0x08401f002c3f7f89 */ /* 0x001fe800000e0000 */
[----:B--2---:R-:W0:Y:S02]  /*18c0*/  SHFL.DOWN PT, R61, R46, 0x4, 0x1f ;  /* 0x08801f002e3d7f89 */ /* 0x004e2400000e0000 */
[----:B0-----:R-:W-:-:S02]  /*18d0*/  FADD.FTZ R62, -R61, R46 ;  /* 0x0000002e3d3e7221 */ /* 0x001fc40000010100 */
[----:B-1----:R-:W-:Y:S02]  /*18e0*/  FMUL.FTZ R61, R61, R124 ;  /* 0x0000007c3d3d7220 */ /* 0x002fe40000410000 */
[----:B------:R-:W-:Y:S02]  /*18f0*/  FMUL.FTZ R62, R62, R62 ;  /* 0x0000003e3e3e7220 */ /* 0x000fe40000410000 */
[----:B------:R-:W-:Y:S01]  /*1900*/  FFMA.FTZ R125, R45, R46, R61 ;  /* 0x0000002e2d7d7223 */ /* 0x000fe2000001003d */
[----:B------:R-:W-:Y:S01]  /*1910*/  IADD3 R46, R44, R63, RZ ;  /* 0x0000003f2c2e7210 */ /* 0x000fe20007ffe0ff */
[----:B------:R-:W-:Y:S01]  /*1920*/  FMUL.FTZ R62, R62, R45 ;  /* 0x0000002d3e3e7220 */ /* 0x000fe20000410000 */
[----:B------:R-:W-:Y:S03]  /*1930*/  I2F R63, R63 ;  /* 0x0000003f003f7306 */ /* 0x000fe60000201400 */
[----:B------:R-:W-:-:S02]  /*1940*/  FMUL.FTZ R60, R62, R124 ;  /* 0x0000007c3e3c7220 */ /* 0x000fc40000410000 */
[----:B------:R-:W0:Y:S03]  /*1950*/  SHFL.DOWN PT, R62, R47, 0x4, 0x1f ;  /* 0x08801f002f3e7f89 */ /* 0x000e2600000e0000 */
[----:B------:R-:W1:Y:S08]  /*1960*/  I2F R45, R44 ;  /* 0x0000002c002d7306 */ /* 0x000e700000201400 */
[----:B------:R-:W-:Y:S08]  /*1970*/  I2F R44, R46 ;  /* 0x0000002e002c7306 */ /* 0x000ff00000201400 */
[----:B-1----:R-:W1:Y:S01]  /*1980*/  MUFU.RCP R61, R45 ;  /* 0x0000002d003d7308 */ /* 0x002e620000001000 */
[----:B0-----:R-:W-:-:S04]  /*1990*/  FADD.FTZ R62, R62, R47 ;  /* 0x0000002f3e3e7221 */ /* 0x001fc80000010000 */
[C---:B-1----:R-:W-:Y:S02]  /*19a0*/  FFMA.FTZ R60, R61.reuse, R60, R62 ;  /* 0x0000003c3d3c7223 */ /* 0x042fe4000001003e */
        /* <DEDUP_REMOVED lines=10> */
[----:B------:R-:W2:Y:S01]  /*1a50*/  SHFL.DOWN PT, R63, R46, 0x1, 0x1f ;  /* 0x08201f002e3f7f89 */ /* 0x000ea200000e0000 */
[----:B-1----:R-:W-:-:S04]  /*1a60*/  FADD.FTZ R45, R60, R45 ;  /* 0x0000002d3c2d7221 */ /* 0x002fc80000010000 */
[C---:B0-----:R-:W-:Y:S02]  /*1a70*/  FFMA.FTZ R47, R62.reuse, R47, R45 ;  /* 0x0000002f3e2f7223 */ /* 0x041fe4000001002d */
[----:B------:R-:W-:Y:S01]  /*1a80*/  FMUL.FTZ R45, R62, R61 ;  /* 0x0000003d3e2d7220 */ /* 0x000fe20000410000 */
[----:B--2---:R-:W-:Y:S02]  /*1a90*/  IADD3 R61, R46, R63, RZ ;  /* 0x0000003f2e3d7210 */ /* 0x004fe40007ffe0ff */
[----:B------:R-:W0:Y:S02]  /*1aa0*/  I2F R63, R63 ;  /* 0x0000003f003f7306 */ /* 0x000e240000201400 */
[----:B------:R-:W1:Y:S06]  /*1ab0*/  SHFL.DOWN PT, R62, R45, 0x1, 0x1f ;  /* 0x08201f002d3e7f89 */ /* 0x000e6c00000e0000 */
[----:B------:R-:W2:Y:S01]  /*1ac0*/  I2F R61, R61 ;  /* 0x0000003d003d7306 */ /* 0x000ea20000201400 */
[----:B-1----:R-:W-:-:S02]  /*1ad0*/  FADD.FTZ R124, R45, -R62 ;  /* 0x8000003e2d7c7221 */ /* 0x002fc40000010000 */
[----:B0-----:R-:W-:Y:S02]  /*1ae0*/  FMUL.FTZ R62, R62, R63 ;  /* 0x0000003f3e3e7220 */ /* 0x001fe40000410000 */
[----:B------:R-:W-:Y:S02]  /*1af0*/  FMUL.FTZ R125, R124, R124 ;  /* 0x0000007c7c7d7220 */ /* 0x000fe40000410000 */
[C---:B------:R-:W-:Y:S02]  /*1b00*/  FFMA.FTZ R62, R44.reuse, R45, R62 ;  /* 0x0000002d2c3e7223 */ /* 0x040fe4000001003e */
[----:B------:R-:W-:Y:S01]  /*1b10*/  FMUL.FTZ R60, R44, R125 ;  /* 0x0000007d2c3c7220 */ /* 0x000fe20000410000 */
[----:B--2---:R-:W0:Y:S01]  /*1b20*/  MUFU.RCP R45, R61 ;  /* 0x0000003d002d7308 */ /* 0x004e220000001000 */
[----:B------:R-:W1:Y:S02]  /*1b30*/  SHFL.DOWN PT, R44, R47, 0x1, 0x1f ;  /* 0x08201f002f2c7f89 */ /* 0x000e6400000e0000 */
[----:B------:R-:W-:-:S02]  /*1b40*/  FMUL.FTZ R60, R60, R63 ;  /* 0x0000003f3c3c7220 */ /* 0x000fc40000410000 */
[----:B0-----:R-:W-:-:S05]  /*1b50*/  FMUL.FTZ R62, R45, R62 ;  /* 0x0000003e2d3e7220 */ /* 0x001fca0000410000 */
[----:B------:R-:W0:Y:S01]  /*1b60*/  SHFL.IDX PT, R63, R62, RZ, 0x1f ;  /* 0x00001fff3e3f7589 */ /* 0x000e2200000e0000 */
[----:B-1----:R-:W-:Y:S01]  /*1b70*/  FADD.FTZ R44, R47, R44 ;  /* 0x0000002c2f2c7221 */ /* 0x002fe20000010000 */
[----:B------:R-:W-:-:S03]  /*1b80*/  @!P0 MOV R47, 0x4 ;  /* 0x00000004002f8802 */ /* 0x000fc60000000f00 */
[----:B------:R-:W-:Y:S01]  /*1b90*/  FFMA.FTZ R44, R45, R60, R44 ;  /* 0x0000003c2d2c7223 */ /* 0x000fe2000001002c */
[----:B------:R-:W-:-:S05]  /*1ba0*/  MOV R45, c[0x0][0x1e0] ;  /* 0x00007800002d7a02 */ /* 0x000fca0000000f00 */
[----:B------:R-:W1:Y:S01]  /*1bb0*/  SHFL.IDX PT, R44, R44, RZ, 0x1f ;  /* 0x00001fff2c2c7589 */ /* 0x000e6200000e0000 */
[C---:B0-----:R-:W-:Y:S01]  /*1bc0*/  FMUL.FTZ R46, R63.reuse, R63 ;  /* 0x0000003f3f2e7220 */ /* 0x041fe20000410000 */
[----:B------:R-:W-:-:S04]  /*1bd0*/  FSEL R60, R63, RZ, !P1 ;  /* 0x000000ff3f3c7208 */ /* 0x000fc80004800000 */
[----:B------:R-:W-:Y:S01]  /*1be0*/  FSEL R46, R46, RZ, P1 ;  /* 0x000000ff2e2e7208 */ /* 0x000fe20000800000 */
[--C-:B------:R-:W-:Y:S02]  /*1bf0*/  FADD.FTZ R34, R34, -R60.reuse ;  /* 0x8000003c22227221 */ /* 0x100fe40000010000 */
[--C-:B------:R-:W-:Y:S02]  /*1c00*/  FADD.FTZ R36, R36, -R60.reuse ;  /* 0x8000003c24247221 */ /* 0x100fe40000010000 */
[--C-:B------:R-:W-:Y:S02]  /*1c10*/  FADD.FTZ R37, R37, -R60.reuse ;  /* 0x8000003c25257221 */ /* 0x100fe40000010000 */
[--C-:B------:R-:W-:Y:S02]  /*1c20*/  FADD.FTZ R32, R32, -R60.reuse ;  /* 0x8000003c20207221 */ /* 0x100fe40000010000 */
[----:B-1----:R-:W-:Y:S02]  /*1c30*/  FFMA.FTZ R45, R44, R45, c[0x0][0x228] ;  /* 0x00008a002c2d7623 */ /* 0x002fe4000001002d */
[----:B------:R-:W-:-:S02]  /*1c40*/  FADD.FTZ R62, R33, -R60 ;  /* 0x8000003c213e7221 */ /* 0x000fc40000010000 */
[----:B------:R-:W-:Y:S01]  /*1c50*/  FADD.FTZ R61, R45, R46 ;  /* 0x0000002e2d3d7221 */ /* 0x000fe20000010000 */
[----:B------:R-:W-:Y:S01]  /*1c60*/  @!P0 MOV R45, 0x4 ;  /* 0x00000004002d8802 */ /* 0x000fe20000000f00 */
[----:B------:R-:W-:-:S04]  /*1c70*/  @!P0 IMAD.WIDE R46, R110, R47, c[0x0][0x1a0] ;  /* 0x000068006e2e8625 */ /* 0x000fc800078e022f */
[----:B------:R-:W0:Y:S01]  /*1c80*/  MUFU.RSQ R61, R61 ;  /* 0x0000003d003d7308 */ /* 0x000e220000001400 */
[C---:B------:R-:W-:Y:S01]  /*1c90*/  @!P0 IMAD.WIDE R44, R110.reuse, R45, c[0x0][0x1a8] ;  /* 0x00006a006e2c8625 */ /* 0x040fe200078e022d */
[----:B------:R1:W-:Y:S01]  /*1ca0*/  @!P0 STG.E [R46.64], R63 ;  /* 0x0000003f2e008986 */ /* 0x0003e2000c101904 */
[----:B------:R-:W-:Y:S02]  /*1cb0*/  IADD3 R110, R110, c[0x0][0x160], RZ ;  /* 0x000058006e6e7a10 */ /* 0x000fe40007ffe0ff */
[--C-:B------:R-:W-:Y:S02]  /*1cc0*/  FADD.FTZ R124, R35, -R60.reuse ;  /* 0x8000003c237c7221 */ /* 0x100fe40000010000 */
[--C-:B------:R-:W-:Y:S02]  /*1cd0*/  FADD.FTZ R38, R38, -R60.reuse ;  /* 0x8000003c26267221 */ /* 0x100fe40000010000 */
[--C-:B------:R-:W-:Y:S02]  /*1ce0*/  FADD.FTZ R48, R48, -R60.reuse ;  /* 0x8000003c30307221 */ /* 0x100fe40000010000 */
[----:B------:R-:W-:-:S02]  /*1cf0*/  FADD.FTZ R50, R50, -R60 ;  /* 0x8000003c32327221 */ /* 0x000fc40000010000 */
[--C-:B------:R-:W-:Y:S02]  /*1d00*/  FADD.FTZ R51, R51, -R60.reuse ;  /* 0x8000003c33337221 */ /* 0x100fe40000010000 */
[--C-:B-1----:R-:W-:Y:S01]  /*1d10*/  FADD.FTZ R46, R39, -R60.reuse ;  /* 0x8000003c272e7221 */ /* 0x102fe20000010000 */
[----:B0-----:R0:W-:Y:S01]  /*1d20*/  @!P0 STG.E [R44.64], R61 ;  /* 0x0000003d2c008986 */ /* 0x0011e2000c101904 */
[--C-:B------:R-:W-:Y:S02]  /*1d30*/  FADD.FTZ R52, R52, -R60.reuse ;  /* 0x8000003c34347221 */ /* 0x100fe40000010000 */
[--C-:B------:R-:W-:Y:S02]  /*1d40*/  FADD.FTZ R53, R53, -R60.reuse ;  /* 0x8000003c35357221 */ /* 0x100fe40000010000 */
[--C-:B------:R-:W-:Y:S02]  /*1d50*/  FADD.FTZ R54, R54, -R60.reuse ;  /* 0x8000003c36367221 */ /* 0x100fe40000010000 */
[----:B------:R-:W-:-:S02]  /*1d60*/  FADD.FTZ R55, R55, -R60 ;  /* 0x8000003c37377221 */ /* 0x000fc40000010000 */
[--C-:B------:R-:W-:Y:S02]  /*1d70*/  FADD.FTZ R56, R56, -R60.reuse ;  /* 0x8000003c38387221 */ /* 0x100fe40000010000 */
[--C-:B------:R-:W-:Y:S02]  /*1d80*/  FADD.FTZ R57, R57, -R60.reuse ;  /* 0x8000003c39397221 */ /* 0x100fe40000010000 */
[--C-:B0-----:R-:W-:Y:S02]  /*1d90*/  FADD.FTZ R44, R49, -R60.reuse ;  /* 0x8000003c312c7221 */ /* 0x101fe40000010000 */
[--C-:B------:R-:W-:Y:S02]  /*1da0*/  FADD.FTZ R58, R58, -R60.reuse ;  /* 0x8000003c3a3a7221 */ /* 0x100fe40000010000 */
[--C-:B------:R-:W-:Y:S02]  /*1db0*/  FADD.FTZ R59, R59, -R60.reuse ;  /* 0x8000003c3b3b7221 */ /* 0x100fe40000010000 */
[----:B------:R-:W-:-:S02]  /*1dc0*/  FADD.FTZ R40, R40, -R60 ;  /* 0x8000003c28287221 */ /* 0x000fc40000010000 */
[--C-:B------:R-:W-:Y:S02]  /*1dd0*/  FADD.FTZ R41, R41, -R60.reuse ;  /* 0x8000003c29297221 */ /* 0x100fe40000010000 */
[--C-:B------:R-:W-:Y:S02]  /*1de0*/  FADD.FTZ R42, R42, -R60.reuse ;  /* 0x8000003c2a2a7221 */ /* 0x100fe40000010000 */
[----:B------:R-:W-:Y:S02]  /*1df0*/  FMUL.FTZ R34, R61, R34 ;  /* 0x000000223d227220 */ /* 0x000fe40000410000 */
[----:B------:R-:W-:Y:S02]  /*1e00*/  FADD.FTZ R60, R43, -R60 ;  /* 0x8000003c2b3c7221 */ /* 0x000fe40000010000 */
[C---:B------:R-:W-:Y:S02]  /*1e10*/  FMUL.FTZ R36, R61.reuse, R36 ;  /* 0x000000243d247220 */ /* 0x040fe40000410000 */
[----:B------:R-:W-:-:S02]  /*1e20*/  FMUL.FTZ R37, R61, R37 ;  /* 0x000000253d257220 */ /* 0x000fc40000410000 */
[C---:B------:R-:W-:Y:S02]  /*1e30*/  FMUL.FTZ R48, R61.reuse, R48 ;  /* 0x000000303d307220 */ /* 0x040fe40000410000 */
[C---:B------:R-:W-:Y:S02]  /*1e40*/  FMUL.FTZ R44, R61.reuse, R44 ;  /* 0x0000002c3d2c7220 */ /* 0x040fe40000410000 */
[----:B------:R-:W-:Y:S02]  /*1e50*/  FFMA.FTZ R33, R92, R34, R15 ;  /* 0x000000225c217223 */ /* 0x000fe4000001000f */
[C---:B------:R-:W-:Y:S02]  /*1e60*/  FMUL.FTZ R42, R61.reuse, R42 ;  /* 0x0000002a3d2a7220 */ /* 0x040fe40000410000 */
[----:B------:R-:W-:Y:S02]  /*1e70*/  FMUL.FTZ R60, R61, R60 ;  /* 0x0000003c3d3c7220 */ /* 0x000fe40000410000 */
[----:B------:R-:W-:-:S02]  /*1e80*/  FFMA.FTZ R34, R94, R36, R13 ;  /* 0x000000245e227223 */ /* 0x000fc4000001000d */
[----:B------:R-:W-:Y:S02]  /*1e90*/  FFMA.FTZ R37, R97, R37, R12 ;  /* 0x0000002561257223 */ /* 0x000fe4000001000c */
[C---:B------:R-:W-:Y:S02]  /*1ea0*/  FMUL.FTZ R38, R61.reuse, R38 ;  /* 0x000000263d267220 */ /* 0x040fe40000410000 */
[----:B------:R-:W-:Y:S01]  /*1eb0*/  FMUL.FTZ R46, R61, R46 ;  /* 0x0000002e3d2e7220 */ /* 0x000fe20000410000 */
[----:B------:R-:W-:Y:S01]  /*1ec0*/  F2FP.BF16.PACK_AB R34, R37, R34 ;  /* 0x000000222522723e */ /* 0x000fe200000010ff */
[C---:B------:R-:W-:Y:S02]  /*1ed0*/  FMUL.FTZ R40, R61.reuse, R40 ;  /* 0x000000283d287220 */ /* 0x040fe40000410000 */
[C---:B------:R-:W-:Y:S02]  /*1ee0*/  FMUL.FTZ R41, R61.reuse, R41 ;  /* 0x000000293d297220 */ /* 0x040fe40000410000 */
[----:B------:R-:W-:-:S02]  /*1ef0*/  FMUL.FTZ R50, R61, R50 ;  /* 0x000000323d327220 */ /* 0x000fc40000410000 */
[----:B------:R-:W-:Y:S02]  /*1f00*/  FMUL.FTZ R51, R61, R51 ;  /* 0x000000333d337220 */ /* 0x000fe40000410000 */
[----:B------:R-:W-:Y:S01]  /*1f10*/  FFMA.FTZ R36, R98, R48, R9 ;  /* 0x0000003062247223 */ /* 0x000fe20000010009 */
[----:B------:R-:W-:Y:S01]  /*1f20*/  LEA R48, P0, R121, c[0x0][0x208], 0x4 ;  /* 0x0000820079307a11 */ /* 0x000fe200078020ff */
[----:B------:R-:W-:Y:S02]  /*1f30*/  FFMA.FTZ R43, R101, R44, R8 ;  /* 0x0000002c652b7223 */ /* 0x000fe40000010008 */
[----:B------:R-:W-:Y:S01]  /*1f40*/  FFMA.FTZ R42, R119, R42, R64 ;  /* 0x0000002a772a7223 */ /* 0x000fe20000010040 */
[----:B------:R-:W-:Y:S01]  /*1f50*/  LEA.HI.X R49, R121, c[0x0][0x20c], RZ, 0x4, P0 ;  /* 0x0000830079317a11 */ /* 0x000fe200000f24ff */
[----:B------:R-:W-:Y:S01]  /*1f60*/  FFMA.FTZ R45, R120, R60, R67 ;  /* 0x0000003c782d7223 */ /* 0x000fe20000010043 */
[----:B------:R-:W-:Y:S01]  /*1f70*/  F2FP.BF16.PACK_AB R36, R43, R36 ;  /* 0x000000242b24723e */ /* 0x000fe200000010ff */
[C---:B------:R-:W-:Y:S01]  /*1f80*/  FMUL.FTZ R32, R61.reuse, R32 ;  /* 0x000000203d207220 */ /* 0x040fe20000410000 */
[----:B------:R-:W-:Y:S01]  /*1f90*/  ISETP.GE.AND P0, PT, R110, c[0x0][0x164], PT ;  /* 0x000059006e007a0c */ /* 0x000fe20003f06270 */
        /* <DEDUP_REMOVED lines=8> */
[C---:B------:R-:W-:Y:S01]  /*2020*/  FMUL.FTZ R52, R61.reuse, R52 ;  /* 0x000000343d347220 */ /* 0x040fe20000410000 */
[C---:B------:R-:W-:Y:S01]  /*2030*/  LEA R46, P1, R122.reuse, c[0x0][0x208], 0x4 ;  /* 0x000082007a2e7a11 */ /* 0x040fe200078220ff */
[----:B------:R-:W-:Y:S01]  /*2040*/  FMUL.FTZ R53, R61, R53 ;  /* 0x000000353d357220 */ /* 0x000fe20000410000 */
[----:B------:R-:W-:Y:S01]  /*2050*/  F2FP.BF16.PACK_AB R42, R41, R40 ;  /* 0x00000028292a723e */ /* 0x000fe200000010ff */
[C---:B------:R-:W-:Y:S01]  /*2060*/  FMUL.FTZ R54, R61.reuse, R54 ;  /* 0x000000363d367220 */ /* 0x040fe20000410000 */
[----:B------:R-:W-:Y:S01]  /*2070*/  LEA.HI.X R47, R122, c[0x0][0x20c], RZ, 0x4, P1 ;  /* 0x000083007a2f7a11 */ /* 0x000fe200008f24ff */
[----:B------:R-:W-:Y:S01]  /*2080*/  FMUL.FTZ R55, R61, R55 ;  /* 0x000000373d377220 */ /* 0x000fe20000410000 */
[----:B------:R-:W-:Y:S01]  /*2090*/  LOP3.LUT P1, RZ, R106, 0xff, RZ, 0xc0, !PT ;  /* 0x000000ff6aff7812 */ /* 0x000fe2000782c0ff */
[----:B------:R-:W-:-:S02]  /*20a0*/  FFMA.FTZ R37, R100, R50, R7 ;  /* 0x0000003264257223 */ /* 0x000fc40000010007 */
[----:B------:R-:W-:Y:S01]  /*20b0*/  FFMA.FTZ R44, R103, R51, R6 ;  /* 0x00000033672c7223 */ /* 0x000fe20000010006 */
[----:B------:R-:W-:Y:S01]  /*20c0*/  SEL R106, RZ, 0x1, P1 ;  /* 0x00000001ff6a7807 */ /* 0x000fe20000800000 */
[C---:B------:R-:W-:Y:S02]  /*20d0*/  FMUL.FTZ R56, R61.reuse, R56 ;  /* 0x000000383d387220 */ /* 0x040fe40000410000 */
[C---:B------:R-:W-:Y:S01]  /*20e0*/  FMUL.FTZ R57, R61.reuse, R57 ;  /* 0x000000393d397220 */ /* 0x040fe20000410000 */
[----:B------:R-:W-:Y:S01]  /*20f0*/  F2FP.BF16.PACK_AB R37, R44, R37 ;  /* 0x000000252c25723e */ /* 0x000fe200000010ff */
[----:B------:R-:W-:Y:S01]  /*2100*/  FMUL.FTZ R58, R61, R58 ;  /* 0x0000003a3d3a7220 */ /* 0x000fe20000410000 */
[----:B------:R-:W-:Y:S01]  /*2110*/  LEA R44, P2, R123, c[0x0][0x208], 0x4 ;  /* 0x000082007b2c7a11 */ /* 0x000fe200078420ff */
[----:B------:R-:W-:Y:S02]  /*2120*/  FMUL.FTZ R59, R61, R59 ;  /* 0x0000003b3d3b7220 */ /* 0x000fe40000410000 */
[----:B------:R-:W-:Y:S01]  /*2130*/  FFMA.FTZ R32, R90, R32, R17 ;  /* 0x000000205a207223 */ /* 0x000fe20000010011 */
[----:B------:R-:W-:Y:S01]  /*2140*/  LEA.HI.X R45, R123, c[0x0][0x20c], RZ, 0x4, P2 ;  /* 0x000083007b2d7a11 */ /* 0x000fe200010f24ff */
        /* <DEDUP_REMOVED lines=10> */
[----:B------:R0:W-:Y:S01]  /*21f0*/  STG.E.128 [R48.64], R32 ;  /* 0x0000002030007986 */ /* 0x0001e2000c101d04 */
[----:B------:R-:W-:Y:S01]  /*2200*/  FFMA.FTZ R50, R116, R59, R23 ;  /* 0x0000003b74327223 */ /* 0x000fe20000010017 */
[----:B------:R-:W-:Y:S01]  /*2210*/  F2FP.BF16.PACK_AB R38, R53, R38 ;  /* 0x000000263526723e */ /* 0x000fe200000010ff */
[----:B------:R-:W-:-:S02]  /*2220*/  FFMA.FTZ R40, R107, R56, R0 ;  /* 0x000000386b287223 */ /* 0x000fc40000010000 */
[----:B------:R-:W-:Y:S01]  /*2230*/  FFMA.FTZ R57, R114, R57, R21 ;  /* 0x0000003972397223 */ /* 0x000fe20000010015 */
[----:B------:R-:W-:Y:S01]  /*2240*/  F2FP.BF16.PACK_AB R41, R50, R41 ;  /* 0x000000293229723e */ /* 0x000fe200000010ff */
[----:B------:R0:W-:Y:S03]  /*2250*/  STG.E.128 [R46.64], R36 ;  /* 0x000000242e007986 */ /* 0x0001e6000c101d04 */
[----:B------:R-:W-:-:S05]  /*2260*/  F2FP.BF16.PACK_AB R40, R57, R40 ;  /* 0x000000283928723e */ /* 0x000fca00000010ff */
[----:B------:R0:W-:Y:S02]  /*2270*/  STG.E.128 [R44.64], R40 ;  /* 0x000000282c007986 */ /* 0x0001e4000c101d04 */
[----:B0-----:R-:W-:Y:S01]  /*2280*/  @P0 CALL.REL.NOINC `(.L_x_7233) ;  /* 0x0000001000000944 */ /* 0x001fe20003c00000 */
[----:B------:R-:W-:Y:S05]  /*2290*/  BRA `(.L_x_7234) ;  /* 0xffffe47000007947 */ /* 0x000fea000383ffff */
.L_x_7233:
[----:B------:R-:W-:Y:S05]  /*22a0*/  EXIT ;  /* 0x000000000000794d */ /* 0x000fea0003800000 */
.L_x_7231:
[----:B------:R-:W-:Y:S01]  /*22b0*/  HFMA2.MMA R61, -RZ, RZ, 0, 5.9604644775390625e-08 ;  /* 0x00000001ff3d7435 */ /* 0x000fe200000001ff */
[----:B------:R-:W-:Y:S02]  /*22c0*/  MOV R62, R44 ;  /* 0x0000002c003e7202 */ /* 0x000fe40000000f00 */
[----:B------:R-:W-:Y:S02]  /*22d0*/  MOV R124, 0x1f ;  /* 0x0000001f007c7802 */ /* 0x000fe40000000f00 */
[----:B------:R-:W-:Y:S02]  /*22e0*/  MOV R45, 0xffffffff ;  /* 0xffffffff002d7802 */ /* 0x000fe40000000f00 */
[----:B------:R-:W-:Y:S02]  /*22f0*/  MOV R46, 0x2310 ;  /* 0x00002310002e7802 */ /* 0x000fe40000000f00 */
[----:B------:R-:W-:Y:S05]  /*2300*/  CALL.REL.NOINC `($__internal_53_$__cuda_sm70_shflsync_bfly_p) ;  /* 0x0000068000007944 */ /* 0x000fea0003c00000 */
[----:B01----:R-:W-:Y:S05]  /*2310*/  BRA `(.L_x_7235) ;  /* 0xfffff03000007947 */ /* 0x003fea000383ffff */
.L_x_7232:
[----:B------:R-:W-:Y:S01]  /*2320*/  HFMA2.MMA R61, -RZ, RZ, 0, 1.1920928955078125e-07 ;  /* 0x00000002ff3d7435 */ /* 0x000fe200000001ff */
[----:B------:R-:W-:-:S02]  /*2330*/  MOV R124, 0x1f ;  /* 0x0000001f007c7802 */ /* 0x000fc40000000f00 */
[----:B------:R-:W-:Y:S02]  /*2340*/  MOV R45, 0xffffffff ;  /* 0xffffffff002d7802 */ /* 0x000fe40000000f00 */
[----:B------:R-:W-:Y:S02]  /*2350*/  MOV R46, 0x2370 ;  /* 0x00002370002e7802 */ /* 0x000fe40000000f00 */
[----:B0-----:R-:W-:Y:S05]  /*2360*/  CALL.REL.NOINC `($__internal_53_$__cuda_sm70_shflsync_bfly_p) ;  /* 0x0000062000007944 */ /* 0x001fea0003c00000 */
[----:B0-----:R-:W-:Y:S01]  /*2370*/  HFMA2.MMA R61, -RZ, RZ, 0, 2.384185791015625e-07 ;  /* 0x00000004ff3d7435 */ /* 0x001fe200000001ff */
[----:B-1----:R-:W-:Y:S01]  /*2380*/  FADD.FTZ R62, R62, R45 ;  /* 0x0000002d3e3e7221 */ /* 0x002fe20000010000 */
[----:B------:R-:W-:Y:S02]  /*2390*/  MOV R124, 0x1f ;  /* 0x0000001f007c7802 */ /* 0x000fe40000000f00 */
[----:B------:R-:W-:Y:S02]  /*23a0*/  MOV R45, 0xffffffff ;  /* 0xffffffff002d7802 */ /* 0x000fe40000000f00 */
[----:B------:R-:W-:Y:S02]  /*23b0*/  MOV R46, 0x23d0 ;  /* 0x000023d0002e7802 */ /* 0x000fe40000000f00 */
[----:B------:R-:W-:Y:S05]  /*23c0*/  CALL.REL.NOINC `($__internal_53_$__cuda_sm70_shflsync_bfly_p) ;  /* 0x000005c000007944 */ /* 0x000fea0003c00000 */
[----:B0-----:R-:W-:Y:S01]  /*23d0*/  HFMA2.MMA R61, -RZ, RZ, 0, 4.76837158203125e-07 ;  /* 0x00000008ff3d7435 */ /* 0x001fe200000001ff */
[----:B-1----:R-:W-:Y:S01]  /*23e0*/  FADD.FTZ R62, R62, R45 ;  /* 0x0000002d3e3e7221 */ /* 0x002fe20000010000 */
[----:B------:R-:W-:-:S02]  /*23f0*/  MOV R124, 0x1f ;  /* 0x0000001f007c7802 */ /* 0x000fc40000000f00 */
[----:B------:R-:W-:Y:S02]  /*2400*/  MOV R45, 0xffffffff ;  /* 0xffffffff002d7802 */ /* 0x000fe40000000f00 */
[----:B------:R-:W-:Y:S02]  /*2410*/  MOV R46, 0x2430 ;  /* 0x00002430002e7802 */ /* 0x000fe40000000f00 */
[----:B------:R-:W-:Y:S05]  /*2420*/  CALL.REL.NOINC `($__internal_53_$__cuda_sm70_shflsync_bfly_p) ;  /* 0x0000056000007944 */ /* 0x000fea0003c00000 */
[----:B0-----:R-:W-:Y:S01]  /*2430*/  HFMA2.MMA R61, -RZ, RZ, 0, 9.5367431640625e-07 ;  /* 0x00000010ff3d7435 */ /* 0x001fe200000001ff */
[----:B-1----:R-:W-:Y:S01]  /*2440*/  FADD.FTZ R62, R62, R45 ;  /* 0x0000002d3e3e7221 */ /* 0x002fe20000010000 */
[----:B------:R-:W-:Y:S02]  /*2450*/  MOV R124, 0x1f ;  /* 0x0000001f007c7802 */ /* 0x000fe40000000f00 */
[----:B------:R-:W-:Y:S02]  /*2460*/  MOV R45, 0xffffffff ;  /* 0xffffffff002d7802 */ /* 0x000fe40000000f00 */
[----:B------:R-:W-:Y:S02]  /*2470*/  MOV R46, 0x2490 ;  /* 0x00002490002e7802 */ /* 0x000fe40000000f00 */
[----:B------:R-:W-:Y:S05]  /*2480*/  CALL.REL.NOINC `($__internal_53_$__cuda_sm70_shflsync_bfly_p) ;  /* 0x0000050000007944 */ /* 0x000fea0003c00000 */
[----:B-1----:R-:W-:Y:S01]  /*2490*/  FADD.FTZ R44, R62, R45 ;  /* 0x0000002d3e2c7221 */ /* 0x002fe20000010000 */
[----:B0-----:R-:W-:Y:S01]  /*24a0*/  HFMA2.MMA R61, -RZ, RZ, 0, 5.9604644775390625e-08 ;  /* 0x00000001ff3d7435 */ /* 0x001fe200000001ff */
[----:B------:R-:W-:-:S02]  /*24b0*/  MOV R124, 0x1f ;  /* 0x0000001f007c7802 */ /* 0x000fc40000000f00 */
[----:B------:R-:W-:-:S04]  /*24c0*/  FMUL.FTZ R44, R44, 0.001302083372138440609 ;  /* 0x3aaaaaab2c2c7820 */ /* 0x000fc80000410000 */
        /* <DEDUP_REMOVED lines=46> */
[----:B------:R-:W-:Y:S01]  /*27b0*/  FFMA.FTZ R45, R46, R46, R45 ;  /* 0x0000002e2e2d7223 */ /* 0x000fe2000001002d */
[----:B------:R-:W-:-:S03]  /*27c0*/  MOV R46, 0x2800 ;  /* 0x00002800002e7802 */ /* 0x000fc60000000f00 */
[----:B------:R-:W-:Y:S01]  /*27d0*/  FFMA.FTZ R62, R62, R62, R45 ;  /* 0x0000003e3e3e7223 */ /* 0x000fe2000001002d */
[----:B------:R-:W-:Y:S02]  /*27e0*/  MOV R45, 0xffffffff ;  /* 0xffffffff002d7802 */ /* 0x000fe40000000f00 */
[----:B------:R-:W-:Y:S05]  /*27f0*/  CALL.REL.NOINC `($__internal_53_$__cuda_sm70_shflsync_bfly_p) ;  /* 0x0000019000007944 */ /* 0x000fea0003c00000 */
[----:B0-----:R-:W-:Y:S01]  /*2800*/  HFMA2.MMA R61, -RZ, RZ, 0, 1.1920928955078125e-07 ;  /* 0x00000002ff3d7435 */ /* 0x001fe200000001ff */
[----:B-1----:R-:W-:Y:S01]  /*2810*/  FADD.FTZ R62, R62, R45 ;  /* 0x0000002d3e3e7221 */ /* 0x002fe20000010000 */
[----:B------:R-:W-:Y:S02]  /*2820*/  MOV R124, 0x1f ;  /* 0x0000001f007c7802 */ /* 0x000fe40000000f00 */
[----:B------:R-:W-:Y:S02]  /*2830*/  MOV R45, 0xffffffff ;  /* 0xffffffff002d7802 */ /* 0x000fe40000000f00 */
[----:B------:R-:W-:Y:S02]  /*2840*/  MOV R46, 0x2860 ;  /* 0x00002860002e7802 */ /* 0x000fe40000000f00 */
[----:B------:R-:W-:Y:S05]  /*2850*/  CALL.REL.NOINC `($__internal_53_$__cuda_sm70_shflsync_bfly_p) ;  /* 0x0000013000007944 */ /* 0x000fea0003c00000 */
[----:B0-----:R-:W-:Y:S01]  /*2860*/  HFMA2.MMA R61, -RZ, RZ, 0, 2.384185791015625e-07 ;  /* 0x00000004ff3d7435 */ /* 0x001fe200000001ff */
[----:B-1----:R-:W-:Y:S01]  /*2870*/  FADD.FTZ R62, R62, R45 ;  /* 0x0000002d3e3e7221 */ /* 0x002fe20000010000 */
[----:B------:R-:W-:Y:S02]  /*2880*/  MOV R124, 0x1f ;  /* 0x0000001f007c7802 */ /* 0x000fe40000000f00 */
[----:B------:R-:W-:-:S02]  /*2890*/  MOV R45, 0xffffffff ;  /* 0xffffffff002d7802 */ /* 0x000fc40000000f00 */
[----:B------:R-:W-:Y:S02]  /*28a0*/  MOV R46, 0x28c0 ;  /* 0x000028c0002e7802 */ /* 0x000fe40000000f00 */
[----:B------:R-:W-:Y:S05]  /*28b0*/  CALL.REL.NOINC `($__internal_53_$__cuda_sm70_shflsync_bfly_p) ;  /* 0x000000d000007944 */ /* 0x000fea0003c00000 */
[----:B0-----:R-:W-:Y:S01]  /*28c0*/  HFMA2.MMA R61, -RZ, RZ, 0, 4.76837158203125e-07 ;  /* 0x00000008ff3d7435 */ /* 0x001fe200000001ff */
[----:B-1----:R-:W-:Y:S01]  /*28d0*/  FADD.FTZ R62, R62, R45 ;  /* 0x0000002d3e3e7221 */ /* 0x002fe20000010000 */
[----:B------:R-:W-:Y:S02]  /*28e0*/  MOV R124, 0x1f ;  /* 0x0000001f007c7802 */ /* 0x000fe40000000f00 */
[----:B------:R-:W-:Y:S02]  /*28f0*/  MOV R45, 0xffffffff ;  /* 0xffffffff002d7802 */ /* 0x000fe40000000f00 */
[----:B------:R-:W-:Y:S02]  /*2900*/  MOV R46, 0x2920 ;  /* 0x00002920002e7802 */ /* 0x000fe40000000f00 */
[----:B------:R-:W-:Y:S05]  /*2910*/  CALL.REL.NOINC `($__internal_53_$__cuda_sm70_shflsync_bfly_p) ;  /* 0x0000007000007944 */ /* 0x000fea0003c00000 */
[----:B0-----:R-:W-:Y:S01]  /*2920*/  HFMA2.MMA R61, -RZ, RZ, 0, 9.5367431640625e-07 ;  /* 0x00000010ff3d7435 */ /* 0x001fe200000001ff */
[----:B-1----:R-:W-:Y:S01]  /*2930*/  FADD.FTZ R62, R62, R45 ;  /* 0x0000002d3e3e7221 */ /* 0x002fe20000010000 */
[----:B------:R-:W-:Y:S02]  /*2940*/  MOV R124, 0x1f ;  /* 0x0000001f007c7802 */ /* 0x000fe40000000f00 */
[----:B------:R-:W-:-:S02]  /*2950*/  MOV R45, 0xffffffff ;  /* 0xffffffff002d7802 */ /* 0x000fc40000000f00 */
[----:B------:R-:W-:Y:S02]  /*2960*/  MOV R46, 0x2980 ;  /* 0x00002980002e7802 */ /* 0x000fe40000000f00 */
[----:B------:R-:W-:Y:S05]  /*2970*/  CALL.REL.NOINC `($__internal_53_$__cuda_sm70_shflsync_bfly_p) ;  /* 0x0000001000007944 */ /* 0x000fea0003c00000 */
[----:B01----:R-:W-:Y:S05]  /*2980*/  BRA `(.L_x_7236) ;  /* 0xffffee0000007947 */ /* 0x003fea000383ffff */
        .weak           $__internal_53_$__cuda_sm70_shflsync_bfly_p
        .type           $__internal_53_$__cuda_sm70_shflsync_bfly_p,@function
        .size           $__internal_53_$__cuda_sm70_shflsync_bfly_p,(.L_x_22141 - $__internal_53_$__cuda_sm70_shflsync_bfly_p)
$__internal_53_$__cuda_sm70_shflsync_bfly_p:
[----:B------:R-:W-:Y:S01]  /*2990*/  HFMA2.MMA R47, -RZ, RZ, 0, 0 ;  /* 0x00000000ff2f7435 */ /* 0x000fe200000001ff */
[----:B------:R-:W-:Y:S04]  /*29a0*/  WARPSYNC R45 ;  /* 0x0000002d00007348 */ /* 0x000fe80003800000 */
[----:B------:R0:W1:Y:S01]  /*29b0*/  SHFL.BFLY PT, R45, R62, R61, R124 ;  /* 0x0c00003d3e2d7389 */ /* 0x00006200000e007c */
[----:B------:R-:W-:Y:S05]  /*29c0*/  RET.REL.NODEC R46 `(_ZN10layer_norm13ln_fwd_kernelINS_13Kernel_traitsI13__nv_bfloat16S2_fS2_fjLj6144ELj1ELj1ELj8ELj16ENS_18Kernel_traits_baseILj6144ES2_S2_fS2_fjLj256EEEEELb0ELb1ELb0ELb1EEEvNS_9FwdParamsE) ;  /* 0xffffd6302e007950 */ /* 0x000fea0003c3ffff */
.L_x_7237:
        /* <DEDUP_REMOVED lines=11> */
.L_x_22141:


//--------------------- .text._ZN10layer_norm13ln_fwd_kernelINS_13Kernel_traitsI13__nv_bfloat16S2_fS2_fjLj6144ELj1ELj1ELj8ELj16ENS_18Kernel_traits_baseILj6144ES2_S2_fS2_fjLj256EEEEELb0ELb1ELb1ELb0EEEvNS_9FwdParamsE --------------------------
	.section	.text._ZN10layer_norm13ln_fwd_kernelINS_13Kernel_traitsI13__nv_bfloat16S2_fS2_fjLj6144ELj1ELj1ELj8ELj16ENS_18Kernel_traits_baseILj6144ES2_S2_fS2_fjLj256EEEEELb0ELb1ELb1ELb0EEEvNS_9FwdParamsE,"ax",@progbits
	.sectioninfo	@"SHI_REGISTERS=128"
	.align	128
        .global         _ZN10layer_norm13ln_fwd_kernelINS_13Kernel_traitsI13__nv_bfloat16S2_fS2_fjLj6144ELj1ELj1ELj8ELj16ENS_18Kernel_traits_baseILj6144ES2_S2_fS2_fjLj256EEEEELb0ELb1ELb1ELb0EEEvNS_9FwdParamsE
        .type           _ZN10layer_norm13ln_fwd_kernelINS_13Kernel_traitsI13__nv_bfloat16S2_fS2_fjLj6144ELj1ELj1ELj8ELj16ENS_18Kernel_traits_baseILj6144ES2_S2_fS2_fjLj256EEEEELb0ELb1ELb1ELb0EEEvNS_9FwdParamsE,@function
        .size           _ZN10layer_norm13ln_fwd_kernelINS_13Kernel_traitsI13__nv_bfloat16S2_fS2_fjLj6144ELj1ELj1ELj8ELj16ENS_18Kernel_traits_baseILj6144ES2_S2_fS2_fjLj256EEEEELb0ELb1ELb1ELb0EEEvNS_9FwdParamsE,(.L_x_22142 - _ZN10layer_norm13ln_fwd_kernelINS_13Kernel_traitsI13__nv_bfloat16S2_fS2_fjLj6144ELj1ELj1ELj8ELj16ENS_18Kernel_traits_baseILj6144ES2_S2_fS2_fjLj256EEEEELb0ELb1ELb1ELb0EEEvNS_9FwdParamsE)
        .other          _ZN10layer_norm13ln_fwd_kernelINS_13Kernel_traitsI13__nv_bfloat16S2_fS2_fjLj6144ELj1ELj1ELj8ELj16ENS_18Kernel_traits_baseILj6144ES2_S2_fS2_fjLj256EEEEELb0ELb1ELb1ELb0EEEvNS_9FwdParamsE,@"STO_CUDA_ENTRY STV_DEFAULT"
_ZN10layer_norm13ln_fwd_kernelINS_13Kernel_traitsI13__nv_bfloat16S2_fS2_fjLj6144ELj1ELj1ELj8ELj16ENS_18Kernel_traits_baseILj6144ES2_S2_fS2_fjLj256EEEEELb0ELb1ELb1ELb0EEEvNS_9FwdParamsE:
.text._ZN10layer_norm13ln_fwd_kernelINS_13Kernel_traitsI13__nv_bfloat16S2_fS2_fjLj6144ELj1ELj1ELj8ELj16ENS_18Kernel_traits_baseILj6144ES2_S2_fS2_fjLj256EEEEELb0ELb1ELb1ELb0EEEvNS_9FwdParamsE:
        /* <DEDUP_REMOVED lines=28> */
.L_x_7239:
[----:B0-----:R-:W-:Y:S05]  /*01c0*/  BSYNC B0 ;  /* 0x0000000000007941 */ /* 0x001fea0003800000 */
.L_x_7238:
        /* <DEDUP_REMOVED lines=16> */
.L_x_7241:
[----:B0-----:R-:W-:Y:S05]  /*02d0*/  BSYNC B0 ;  /* 0x0000000000007941 */ /* 0x001fea0003800000 */
.L_x_7240:
        /* <DEDUP_REMOVED lines=15> */
.L_x_7243:
[----:B0-----:R-:W-:Y:S05]  /*03d0*/  BSYNC B0 ;  /* 0x0000000000007941 */ /* 0x001fea0003800000 */
.L_x_7242:
[----:B------:R-:W0:Y:S02]  /*03e0*/  S2UR UR6, SR_CTAID.X ;  /* 0x00000000000679c3 */ /* 0x000e240000002500 */
[----:B0-----:R-:W-:-:S04]  /*03f0*/  LEA.HI R113, R19, UR6, RZ, 0x18 ;  /* 0x0000000613717c11 */ /* 0x001fc8000f8fc0ff */
[----:B------:R-:W-:-:S13]  /*0400*/  ISETP.GE.AND P0, PT, R113, c[0x0][0x164], PT ;  /* 0x0000590071007a0c */ /* 0x000fda0003f06270 */
[----:B------:R-:W-:Y:S05]  /*0410*/  @P0 EXIT ;  /* 0x000000000000094d */ /* 0x000fea0003800000 */
[----:B------:R-:W-:Y:S01]  /*0420*/  SHF.R.S32.HI R52, RZ, 0x3, R52 ;  /* 0x00000003ff347819 */ /* 0x000fe20000011434 */
[----:B------:R-:W-:Y:S01]  /*0430*/  IMAD.MOV.U32 R111, RZ, RZ, 0x1 ;  /* 0x00000001ff6f7424 */ /* 0x000fe200078e00ff */
[--C-:B-----5:R-:W-:Y:S01]  /*0440*/  PRMT R13, RZ, 0x5410, R6.reuse ;  /* 0x00005410ff0d7816 */ /* 0x120fe20000000006 */
        /* <DEDUP_REMOVED lines=17> */
[--C-:B------:R-:W-:Y:S01]  /*0560*/  PRMT R17, RZ, 0x5410, R4.reuse ;  /* 0x00005410ff117816 */ /* 0x100fe20000000004 */
[----:B------:R-:W-:Y:S01]  /*0570*/  IMAD.IADD R25, R24, 0x1, -R25 ;  /* 0x0000000118197824 */ /* 0x000fe200078e0a19 */
[----:B------:R-:W-:Y:S02]  /*0580*/  LOP3.LUT R52, R52, 0x1fffffe0, RZ, 0xc0, !PT ;  /* 0x1fffffe034347812 */ /* 0x000fe400078ec0ff */
[----:B------:R-:W-:Y:S02]  /*0590*/  PRMT R16, RZ, 0x7610, R4 ;  /* 0x00007610ff107816 */ /* 0x000fe40000000004 */
[----:B------:R-:W-:Y:S02]  /*05a0*/  IMNMX R25, RZ, R25, !PT ;  /* 0x00000019ff197217 */ /* 0x000fe40007800200 */
[----:B------:R-:W-:Y:S02]  /*05b0*/  PRMT R15, RZ, 0x5410, R5 ;  /* 0x00005410ff0f7816 */ /* 0x000fe40000000005 */
[----:B------:R-:W-:-:S02]  /*05c0*/  IMNMX R25, R25, 0x20, PT ;  /* 0x0000002019197817 */ /* 0x000fc40003800200 */
[----:B------:R-:W-:Y:S02]  /*05d0*/  PRMT R14, RZ, 0x7610, R5 ;  /* 0x00007610ff0e7816 */ /* 0x000fe40000000005 */
[----:B------:R-:W-:Y:S02]  /*05e0*/  IADD3 R25, R25, R52, RZ ;  /* 0x0000003419197210 */ /* 0x000fe40007ffe0ff */
[--C-:B------:R-:W-:Y:S02]  /*05f0*/  PRMT R5, RZ, 0x5410, R22.reuse ;  /* 0x00005410ff057816 */ /* 0x100fe40000000016 */
[----:B------:R-:W-:Y:S02]  /*0600*/  SHF.L.U32 R25, R25, 0x3, RZ ;  /* 0x0000000319197819 */ /* 0x000fe400000006ff */
[----:B------:R-:W-:Y:S02]  /*0610*/  PRMT R4, RZ, 0x7610, R22 ;  /* 0x00007610ff047816 */ /* 0x000fe40000000016 */
[----:B------:R-:W-:-:S02]  /*0620*/  PRMT R22, RZ, 0x5410, R26 ;  /* 0x00005410ff167816 */ /* 0x000fc4000000001a */
[----:B------:R-:W0:Y:S01]  /*0630*/  I2F.U32 R25, R25 ;  /* 0x0000001900197306 */ /* 0x000e220000201000 */
[----:B------:R-:W-:Y:S02]  /*0640*/  PRMT R65, RZ, 0x7610, R26 ;  /* 0x00007610ff417816 */ /* 0x000fe4000000001a */
[----:B------:R-:W-:Y:S02]  /*0650*/  SHF.L.U32 R26, R19, 0x5, RZ ;  /* 0x00000005131a7819 */ /* 0x000fe400000006ff */
[--C-:B------:R-:W-:Y:S02]  /*0660*/  PRMT R64, RZ, 0x5410, R27.reuse ;  /* 0x00005410ff407816 */ /* 0x100fe4000000001b */
[----:B------:R-:W-:Y:S02]  /*0670*/  PRMT R67, RZ, 0x7610, R27 ;  /* 0x00007610ff437816 */ /* 0x000fe4000000001b */
[----:B------:R-:W-:Y:S02]  /*0680*/  LOP3.LUT R27, R26, 0x3e0, RZ, 0xc0, !PT ;  /* 0x000003e01a1b7812 */ /* 0x000fe400078ec0ff */
[----:B------:R-:W-:-:S02]  /*0690*/  PRMT R66, RZ, 0x5410, R44 ;  /* 0x00005410ff427816 */ /* 0x000fc4000000002c */
[----:B------:R-:W-:Y:S02]  /*06a0*/  IADD3 R27, R24, -R27, RZ ;  /* 0x8000001b181b7210 */ /* 0x000fe40007ffe0ff */
[----:B------:R-:W-:Y:S01]  /*06b0*/  PRMT R69, RZ, 0x7610, R44 ;  /* 0x00007610ff457816 */ /* 0x000fe2000000002c */
[----:B0-----:R0:W1:Y:S01]  /*06c0*/  MUFU.RCP R105, R25 ;  /* 0x0000001900697308 */ /* 0x0010620000001000 */
[----:B------:R-:W-:Y:S02]  /*06d0*/  IMNMX R27, RZ, R27, !PT ;  /* 0x0000001bff1b7217 */ /* 0x000fe40007800200 */
[--C-:B------:R-:W-:Y:S02]  /*06e0*/  PRMT R68, RZ, 0x5410, R45.reuse ;  /* 0x00005410ff447816 */ /* 0x100fe4000000002d */
[----:B------:R-:W-:Y:S02]  /*06f0*/  IMNMX R27, R27, 0x20, PT ;  /* 0x000000201b1b7817 */ /* 0x000fe40003800200 */
[----:B------:R-:W-:-:S02]  /*0700*/  PRMT R71, RZ, 0x7610, R45 ;  /* 0x00007610ff477816 */ /* 0x000fc4000000002d */
[----:B------:R-:W-:Y:S02]  /*0710*/  IADD3 R27, R52, R27, RZ ;  /* 0x0000001b341b7210 */ /* 0x000fe40007ffe0ff */
        /* <DEDUP_REMOVED lines=38> */
[----:B------:R-:W-:Y:S02]  /*0980*/  SHF.L.U32 R112, R27, 0x3, RZ ;  /* 0x000000031b707819 */ /* 0x000fe400000006ff */
[--C-:B------:R-:W-:Y:S02]  /*0990*/  PRMT R109, RZ, 0x5410, R33.reuse ;  /* 0x00005410ff6d7816 */ /* 0x100fe40000000021 */
[----:B------:R-:W-:-:S02]  /*09a0*/  PRMT R114, RZ, 0x7610, R33 ;  /* 0x00007610ff727816 */ /* 0x000fc40000000021 */
[--C-:B------:R-:W-:Y:S02]  /*09b0*/  PRMT R115, RZ, 0x5410, R34.reuse ;  /* 0x00005410ff737816 */ /* 0x100fe40000000022 */
[----:B------:R-:W-:Y:S02]  /*09c0*/  PRMT R119, RZ, 0x7610, R34 ;  /* 0x00007610ff777816 */ /* 0x000fe40000000022 */
[--C-:B------:R-:W-:Y:S02]  /*09d0*/  PRMT R117, RZ, 0x5410, R35.reuse ;  /* 0x00005410ff757816 */ /* 0x100fe40000000023 */
[----:B01----:R-:W-:Y:S02]  /*09e0*/  PRMT R121, RZ, 0x7610, R35 ;  /* 0x00007610ff797816 */ /* 0x003fe40000000023 */
.L_x_7307:
[----:B------:R-:W-:-:S10]  /*09f0*/  HFMA2.MMA R60, -RZ, RZ, 0, 2.384185791015625e-07 ;  /* 0x00000004ff3c7435 */ /* 0x000fd400000001ff */
[----:B------:R-:W-:-:S05]  /*0a00*/  IMAD.WIDE R122, R113, R60, c[0x0][0x1d0] ;  /* 0x00007400717a7625 */ /* 0x000fca00078e023c */
[----:B------:R-:W2:Y:S01]  /*0a10*/  LDG.E R116, [R122.64] ;  /* 0x000000047a747981 */ /* 0x000ea2000c1e1900 */
[----:B------:R-:W-:-:S05]  /*0a20*/  IMAD.WIDE R60, R113, R60, c[0x0][0x1d8] ;  /* 0x00007600713c7625 */ /* 0x000fca00078e023c */
[----:B------:R0:W5:Y:S01]  /*0a30*/  LDG.E R63, [R60.64] ;  /* 0x000000043c3f7981 */ /* 0x000162000c1e1900 */
[----:B------:R-:W-:Y:S01]  /*0a40*/  IMAD R62, R113, c[0x0][0x168], RZ ;  /* 0x00005a00713e7a24 */ /* 0x000fe200078e02ff */
[----:B------:R-:W-:Y:S01]  /*0a50*/  LOP3.LUT R120, R19, 0xff, RZ, 0xc0, !PT ;  /* 0x000000ff13787812 */ /* 0x000fe200078ec0ff */
[----:B------:R-:W-:Y:S03]  /*0a60*/  BSSY B0, `(.L_x_7244) ;  /* 0x000006d000007945 */ /* 0x000fe60003800000 */
[----:B------:R-:W-:-:S04]  /*0a70*/  SHF.R.S32.HI R125, RZ, 0x1f, R62 ;  /* 0x0000001fff7d7819 */ /* 0x000fc8000001143e */
[----:B------:R-:W-:Y:S02]  /*0a80*/  LEA.HI R125, R125, R62, RZ, 0x3 ;  /* 0x0000003e7d7d7211 */ /* 0x000fe400078f18ff */
[----:B--2---:R-:W-:-:S13]  /*0a90*/  ISETP.GE.AND P1, PT, R116, 0x1, PT ;  /* 0x000000017400780c */ /* 0x004fda0003f26270 */
[----:B------:R-:W-:-:S05]  /*0aa0*/  @P1 IADD3 R118, R116, -0x1, RZ ;  /* 0xffffffff74761810 */ /* 0x000fca0007ffe0ff */
[----:B------:R-:W-:-:S05]  /*0ab0*/  @P1 IMAD R118, R118, c[0x0][0x168], RZ ;  /* 0x00005a0076761a24 */ /* 0x000fca00078e02ff */
[----:B------:R-:W-:-:S04]  /*0ac0*/  @P1 SHF.R.S32.HI R62, RZ, 0x1f, R118 ;  /* 0x0000001fff3e1819 */ /* 0x000fc80000011476 */
[----:B------:R-:W-:Y:S02]  /*0ad0*/  @P1 LEA.HI R62, R62, R118, RZ, 0x3 ;  /* 0x000000763e3e1211 */ /* 0x000fe400078f18ff */
[----:B------:R-:W-:Y:S02]  /*0ae0*/  MOV R118, RZ ;  /* 0x000000ff00767202 */ /* 0x000fe40000000f00 */
[-C--:B------:R-:W-:Y:S02]  /*0af0*/  @P1 LEA.HI.SX32 R118, R62, R120.reuse, 0x1d ;  /* 0x000000783e761211 */ /* 0x080fe400078feaff */
[----:B------:R-:W-:Y:S02]  /*0b00*/  LEA.HI.SX32 R120, R125, R120, 0x1d ;  /* 0x000000787d787211 */ /* 0x000fe400078feaff */
        /* <DEDUP_REMOVED lines=11> */
[----:B------:R3:W5:Y:S01]  /*0bc0*/  @P1 LDG.E.128 R32, [R40.64] ;  /* 0x0000000428201981 */ /* 0x000762000c1e1d00 */
[----:B------:R-:W-:Y:S01]  /*0bd0*/  @!P6 ISETP.NE.U32.AND P2, PT, RZ, c[0x0][0x180], PT ;  /* 0x00006000ff00ea0c */ /* 0x000fe20003f45070 */
[----:B------:R-:W-:Y:S03]  /*0be0*/  BSSY B1, `(.L_x_7246) ;  /* 0x000001c000017945 */ /* 0x000fe60003800000 */
        /* <DEDUP_REMOVED lines=21> */
[----:B------:R-:W-:Y:S01]  /*0d40*/  @!P6 ISETP.NE.AND.EX P2, PT, RZ, c[0x0][0x184], PT, P2 ;  /* 0x00006100ff00ea0c */ /* 0x000fe20003f45320 */
[----:B------:R-:W-:Y:S07]  /*0d50*/  @!P6 BRA `(.L_x_7247) ;  /* 0x000000400000e947 */ /* 0x000fee0003800000 */
[----:B-----5:R-:W-:-:S05]  /*0d60*/  PRMT R36, RZ, 0x5410, R32 ;  /* 0x00005410ff247816 */ /* 0x020fca0000000020 */
[----:B------:R-:W-:-:S04]  /*0d70*/  FMUL.FTZ R36, R36, c[0x0][0x1ec] ;  /* 0x00007b0024247a20 */ /* 0x000fc80000410000 */
[----:B------:R-:W-:-:S04]  /*0d80*/  FMUL.FTZ R36, R17, R36 ;  /* 0x0000002411247220 */ /* 0x000fc80000410000 */
[----:B------:R-:W-:Y:S02]  /*0d90*/  @P0 FADD.FTZ R36, R24, R36 ;  /* 0x0000002418240221 */ /* 0x000fe40000010000 */
.L_x_7247:
[----:B------:R-:W-:Y:S05]  /*0da0*/  BSYNC B1 ;  /* 0x0000000000017941 */ /* 0x000fea0003800000 */
.L_x_7246:
[----:B------:R-:W-:Y:S01]  /*0db0*/  BSSY B1, `(.L_x_7248) ;  /* 0x0000006000017945 */ /* 0x000fe20003800000 */
[----:B------:R-:W-:Y:S05]  /*0dc0*/  @!P6 BRA `(.L_x_7249) ;  /* 0x000000400000e947 */ /* 0x000fea0003800000 */
[----:B-----5:R-:W-:-:S05]  /*0dd0*/  PRMT R37, RZ, 0x7610, R32 ;  /* 0x00007610ff257816 */ /* 0x020fca0000000020 */
[----:B------:R-:W-:-:S04]  /*0de0*/  FMUL.FTZ R37, R37, c[0x0][0x1ec] ;  /* 0x00007b0025257a20 */ /* 0x000fc80000410000 */
[----:B------:R-:W-:-:S04]  /*0df0*/  FMUL.FTZ R37, R16, R37 ;  /* 0x0000002510257220 */ /* 0x000fc80000410000 */
[----:B------:R-:W-:Y:S02]  /*0e00*/  @P0 FADD.FTZ R37, R25, R37 ;  /* 0x0000002519250221 */ /* 0x000fe40000010000 */
.L_x_7249:
[----:B------:R-:W-:Y:S05]  /*0e10*/  BSYNC B1 ;  /* 0x0000000000017941 */ /* 0x000fea0003800000 */
.L_x_7248:
[----:B------:R-:W-:Y:S01]  /*0e20*/  BSSY B1, `(.L_x_7250) ;  /* 0x0000006000017945 */ /* 0x000fe20003800000 */
[----:B------:R-:W-:Y:S05]  /*0e30*/  @!P6 BRA `(.L_x_7251) ;  /* 0x000000400000e947 */ /* 0x000fea0003800000 */
[----:B-----5:R-:W-:-:S05]  /*0e40*/  PRMT R38, RZ, 0x5410, R33 ;  /* 0x00005410ff267816 */ /* 0x020fca0000000021 */
[----:B------:R-:W-:-:S04]  /*0e50*/  FMUL.FTZ R38, R38, c[0x0][0x1ec] ;  /* 0x00007b0026267a20 */ /* 0x000fc80000410000 */
[----:B------:R-:W-:-:S04]  /*0e60*/  FMUL.FTZ R38, R15, R38 ;  /* 0x000000260f267220 */ /* 0x000fc80000410000 */
[----:B------:R-:W-:Y:S02]  /*0e70*/  @P0 FADD.FTZ R38, R26, R38 ;  /* 0x000000261a260221 */ /* 0x000fe40000010000 */
.L_x_7251:
[----:B------:R-:W-:Y:S05]  /*0e80*/  BSYNC B1 ;  /* 0x0000000000017941 */ /* 0x000fea0003800000 */
.L_x_7250:
[----:B------:R-:W-:Y:S01]  /*0e90*/  BSSY B1, `(.L_x_7252) ;  /* 0x0000006000017945 */ /* 0x000fe20003800000 */
[----:B------:R-:W-:Y:S05]  /*0ea0*/  @!P6 BRA `(.L_x_7253) ;  /* 0x000000400000e947 */ /* 0x000fea0003800000 */
[----:B-----5:R-:W-:-:S05]  /*0eb0*/  PRMT R39, RZ, 0x7610, R33 ;  /* 0x00007610ff277816 */ /* 0x020fca0000000021 */
[----:B------:R-:W-:-:S04]  /*0ec0*/  FMUL.FTZ R39, R39, c[0x0][0x1ec] ;  /* 0x00007b0027277a20 */ /* 0x000fc80000410000 */
[----:B------:R-:W-:-:S04]  /*0ed0*/  FMUL.FTZ R39, R14, R39 ;  /* 0x000000270e277220 */ /* 0x000fc80000410000 */
[----:B------:R-:W-:Y:S02]  /*0ee0*/  @P0 FADD.FTZ R39, R27, R39 ;  /* 0x000000271b270221 */ /* 0x000fe40000010000 */
.L_x_7253:
[----:B------:R-:W-:Y:S05]  /*0ef0*/  BSYNC B1 ;  /* 0x0000000000017941 */ /* 0x000fea0003800000 */
.L_x_7252:
[----:B------:R-:W-:Y:S01]  /*0f00*/  BSSY B1, `(.L_x_7254) ;  /* 0x0000006000017945 */ /* 0x000fe20003800000 */
[----:B------:R-:W-:Y:S05]  /*0f10*/  @!P6 BRA `(.L_x_7255) ;  /* 0x000000400000e947 */ /* 0x000fea0003800000 */
[----:B-----5:R-:W-:-:S05]  /*0f20*/  PRMT R40, RZ, 0x5410, R34 ;  /* 0x00005410ff287816 */ /* 0x020fca0000000022 */
[----:B------:R-:W-:-:S04]  /*0f30*/  FMUL.FTZ R40, R40, c[0x0][0x1ec] ;  /* 0x00007b0028287a20 */ /* 0x000fc80000410000 */
[----:B------:R-:W-:-:S04]  /*0f40*/  FMUL.FTZ R40, R13, R40 ;  /* 0x000000280d287220 */ /* 0x000fc80000410000 */
[----:B------:R-:W-:Y:S02]  /*0f50*/  @P0 FADD.FTZ R40, R28, R40 ;  /* 0x000000281c280221 */ /* 0x000fe40000010000 */
.L_x_7255:
[----:B------:R-:W-:Y:S05]  /*0f60*/  BSYNC B1 ;  /* 0x0000000000017941 */ /* 0x000fea0003800000 */
.L_x_7254:
[----:B------:R-:W-:Y:S01]  /*0f70*/  BSSY B1, `(.L_x_7256) ;  /* 0x0000006000017945 */ /* 0x000fe20003800000 */
[----:B------:R-:W-:Y:S05]  /*0f80*/  @!P6 BRA `(.L_x_7257) ;  /* 0x000000400000e947 */ /* 0x000fea0003800000 */
[----:B-----5:R-:W-:-:S05]  /*0f90*/  PRMT R41, RZ, 0x7610, R34 ;  /* 0x00007610ff297816 */ /* 0x020fca0000000022 */
[----:B------:R-:W-:-:S04]  /*0fa0*/  FMUL.FTZ R41, R41, c[0x0][0x1ec] ;  /* 0x00007b0029297a20 */ /* 0x000fc80000410000 */
[----:B------:R-:W-:-:S04]  /*0fb0*/  FMUL.FTZ R41, R12, R41 ;  /* 0x000000290c297220 */ /* 0x000fc80000410000 */
[----:B------:R-:W-:Y:S02]  /*0fc0*/  @P0 FADD.FTZ R41, R29, R41 ;  /* 0x000000291d290221 */ /* 0x000fe40000010000 */
.L_x_7257:
[----:B------:R-:W-:Y:S05]  /*0fd0*/  BSYNC B1 ;  /* 0x0000000000017941 */ /* 0x000fea0003800000 */
.L_x_7256:
[----:B------:R-:W-:Y:S01]  /*0fe0*/  BSSY B1, `(.L_x_7258) ;  /* 0x0000007000017945 */ /* 0x000fe20003800000 */
[----:B------:R-:W-:Y:S01]  /*0ff0*/  IMAD.MOV.U32 R61, RZ, RZ, 0x20 ;  /* 0x00000020ff3d7424 */ /* 0x000fe200078e00ff */
[----:B------:R-:W-:Y:S05]  /*1000*/  @!P6 BRA `(.L_x_7259) ;  /* 0x000000400000e947 */ /* 0x000fea0003800000 */
[----:B-----5:R-:W-:-:S05]  /*1010*/  PRMT R42, RZ, 0x5410, R35 ;  /* 0x00005410ff2a7816 */ /* 0x020fca0000000023 */
[----:B------:R-:W-:-:S04]  /*1020*/  FMUL.FTZ R42, R42, c[0x0][0x1ec] ;  /* 0x00007b002a2a7a20 */ /* 0x000fc80000410000 */
[----:B------:R-:W-:-:S04]  /*1030*/  FMUL.FTZ R42, R11, R42 ;  /* 0x0000002a0b2a7220 */ /* 0x000fc80000410000 */
[----:B------:R-:W-:Y:S02]  /*1040*/  @P0 FADD.FTZ R42, R30, R42 ;  /* 0x0000002a1e2a0221 */ /* 0x000fe40000010000 */
.L_x_7259:
[----:B------:R-:W-:Y:S05]  /*1050*/  BSYNC B1 ;  /* 0x0000000000017941 */ /* 0x000fea0003800000 */
.L_x_7258:
[----:B------:R-:W-:Y:S01]  /*1060*/  BSSY B1, `(.L_x_7260) ;  /* 0x0000008000017945 */ /* 0x000fe20003800000 */
[----:B------:R-:W-:Y:S01]  /*1070*/  IMAD.WIDE.U32 R60, R120, R61, c[0x0][0x188] ;  /* 0x00006200783c7625 */ /* 0x000fe200078e003d */
[----:B------:R-:W-:Y:S01]  /*1080*/  @!P6 FSEL R43, R31, RZ, P2 ;  /* 0x000000ff1f2be208 */ /* 0x000fe20001000000 */
[----:B------:R-:W-:Y:S05]  /*1090*/  @!P6 BRA `(.L_x_7261) ;  /* 0x000000400000e947 */ /* 0x000fea0003800000 */
[----:B-----5:R-:W-:-:S05]  /*10a0*/  PRMT R43, RZ, 0x7610, R35 ;  /* 0x00007610ff2b7816 */ /* 0x020fca0000000023 */
[----:B------:R-:W-:-:S04]  /*10b0*/  FMUL.FTZ R43, R43, c[0x0][0x1ec] ;  /* 0x00007b002b2b7a20 */ /* 0x000fc80000410000 */
[----:B------:R-:W-:-:S04]  /*10c0*/  FMUL.FTZ R43, R10, R43 ;  /* 0x0000002b0a2b7220 */ /* 0x000fc80000410000 */
[----:B------:R-:W-:Y:S02]  /*10d0*/  @P0 FADD.FTZ R43, R31, R43 ;  /* 0x0000002b1f2b0221 */ /* 0x000fe40000010000 */
.L_x_7261:
[----:B------:R-:W-:Y:S05]  /*10e0*/  BSYNC B1 ;  /* 0x0000000000017941 */ /* 0x000fea0003800000 */
.L_x_7260:
[----:B------:R0:W-:Y:S01]  /*10f0*/  STG.E.128 [R60.64], R36 ;  /* 0x000000243c007986 */ /* 0x0001e2000c101d04 */
[----:B------:R-:W-:Y:S02]  /*1100*/  IADD3 R118, R118, 0x100, RZ ;  /* 0x0000010076767810 */ /* 0x000fe40007ffe0ff */
[----:B------:R-:W-:Y:S01]  /*1110*/  IADD3 R120, R120, 0x100, RZ ;  /* 0x0000010078787810 */ /* 0x000fe20007ffe0ff */
[----:B------:R0:W-:Y:S04]  /*1120*/  STG.E.128 [R60.64+0x10], R40 ;  /* 0x000010283c007986 */ /* 0x0001e8000c101d04 */
.L_x_7245:
[----:B0-----:R-:W-:Y:S05]  /*1130*/  BSYNC B0 ;  /* 0x0000000000007941 */ /* 0x001fea0003800000 */
.L_x_7244:
        /* <DEDUP_REMOVED lines=41> */
.L_x_7265:
[----:B------:R-:W-:Y:S05]  /*13d0*/  BSYNC B1 ;  /* 0x0000000000017941 */ /* 0x000fea0003800000 */
.L_x_7264:
[----:B------:R-:W-:Y:S01]  /*13e0*/  BSSY B1, `(.L_x_7266) ;  /* 0x0000006000017945 */ /* 0x000fe20003800000 */
[----:B------:R-:W-:Y:S05]  /*13f0*/  @!P6 BRA `(.L_x_7267) ;  /* 0x000000400000e947 */ /* 0x000fea0003800000 */
[----:B-----5:R-:W-:-:S05]  /*1400*/  PRMT R45, RZ, 0x7610, R32 ;  /* 0x00007610ff2d7816 */ /* 0x020fca0000000020 */
[----:B------:R-:W-:-:S04]  /*1410*/  FMUL.FTZ R45, R45, c[0x0][0x1ec] ;  /* 0x00007b002d2d7a20 */ /* 0x000fc80000410000 */
[----:B------:R-:W-:-:S04]  /*1420*/  FMUL.FTZ R45, R8, R45 ;  /* 0x0000002d082d7220 */ /* 0x000fc80000410000 */
[----:B------:R-:W-:Y:S02]  /*1430*/  @P0 FADD.FTZ R45, R25, R45 ;  /* 0x0000002d192d0221 */ /* 0x000fe40000010000 */
.L_x_7267:
[----:B------:R-:W-:Y:S05]  /*1440*/  BSYNC B1 ;  /* 0x0000000000017941 */ /* 0x000fea0003800000 */
.L_x_7266:
[----:B------:R-:W-:Y:S01]  /*1450*/  BSSY B1, `(.L_x_7268) ;  /* 0x0000006000017945 */ /* 0x000fe20003800000 */
[----:B------:R-:W-:Y:S05]  /*1460*/  @!P6 BRA `(.L_x_7269) ;  /* 0x000000400000e947 */ /* 0x000fea0003800000 */
[----:B-----5:R-:W-:-:S05]  /*1470*/  PRMT R46, RZ, 0x5410, R33 ;  /* 0x00005410ff2e7816 */ /* 0x020fca0000000021 */
[----:B------:R-:W-:-:S04]  /*1480*/  FMUL.FTZ R46, R46, c[0x0][0x1ec] ;  /* 0x00007b002e2e7a20 */ /* 0x000fc80000410000 */
[----:B------:R-:W-:-:S04]  /*1490*/  FMUL.FTZ R46, R7, R46 ;  /* 0x0000002e072e7220 */ /* 0x000fc80000410000 */
[----:B------:R-:W-:Y:S02]  /*14a0*/  @P0 FADD.FTZ R46, R26, R46 ;  /* 0x0000002e1a2e0221 */ /* 0x000fe40000010000 */
.L_x_7269:
[----:B------:R-:W-:Y:S05]  /*14b0*/  BSYNC B1 ;  /* 0x0000000000017941 */ /* 0x000fea0003800000 */
.L_x_7268:
[----:B------:R-:W-:Y:S01]  /*14c0*/  BSSY B1, `(.L_x_7270) ;  /* 0x0000006000017945 */ /* 0x000fe20003800000 */
[----:B------:R-:W-:Y:S05]  /*14d0*/  @!P6 BRA `(.L_x_7271) ;  /* 0x000000400000e947 */ /* 0x000fea0003800000 */
[----:B-----5:R-:W-:-:S05]  /*14e0*/  PRMT R47, RZ, 0x7610, R33 ;  /* 0x00007610ff2f7816 */ /* 0x020fca0000000021 */
[----:B------:R-:W-:-:S04]  /*14f0*/  FMUL.FTZ R47, R47, c[0x0][0x1ec] ;  /* 0x00007b002f2f7a20 */ /* 0x000fc80000410000 */
[----:B------:R-:W-:-:S04]  /*1500*/  FMUL.FTZ R47, R6, R47 ;  /* 0x0000002f062f7220 */ /* 0x000fc80000410000 */
[----:B------:R-:W-:Y:S02]  /*1510*/  @P0 FADD.FTZ R47, R27, R47 ;  /* 0x0000002f1b2f0221 */ /* 0x000fe40000010000 */
.L_x_7271:
[----:B------:R-:W-:Y:S05]  /*1520*/  BSYNC B1 ;  /* 0x0000000000017941 */ /* 0x000fea0003800000 */
.L_x_7270:
[----:B------:R-:W-:Y:S01]  /*1530*/  BSSY B1, `(.L_x_7272) ;  /* 0x0000006000017945 */ /* 0x000fe20003800000 */
[----:B------:R-:W-:Y:S05]  /*1540*/  @!P6 BRA `(.L_x_7273) ;  /* 0x000000400000e947 */ /* 0x000fea0003800000 */
[----:B-----5:R-:W-:-:S05]  /*1550*/  PRMT R48, RZ, 0x5410, R34 ;  /* 0x00005410ff307816 */ /* 0x020fca0000000022 */
[----:B------:R-:W-:-:S04]  /*1560*/  FMUL.FTZ R48, R48, c[0x0][0x1ec] ;  /* 0x00007b0030307a20 */ /* 0x000fc80000410000 */
[----:B------:R-:W-:-:S04]  /*1570*/  FMUL.FTZ R48, R5, R48 ;  /* 0x0000003005307220 */ /* 0x000fc80000410000 */
[----:B------:R-:W-:Y:S02]  /*1580*/  @P0 FADD.FTZ R48, R28, R48 ;  /* 0x000000301c300221 */ /* 0x000fe40000010000 */
.L_x_7273:
[----:B------:R-:W-:Y:S05]  /*1590*/  BSYNC B1 ;  /* 0x0000000000017941 */ /* 0x000fea0003800000 */
.L_x_7272:
[----:B------:R-:W-:Y:S01]  /*15a0*/  BSSY B1, `(.L_x_7274) ;  /* 0x0000006000017945 */ /* 0x000fe20003800000 */
[----:B------:R-:W-:Y:S05]  /*15b0*/  @!P6 BRA `(.L_x_7275) ;  /* 0x000000400000e947 */ /* 0x000fea0003800000 */
[----:B-----5:R-:W-:-:S05]  /*15c0*/  PRMT R49, RZ, 0x7610, R34 ;  /* 0x00007610ff317816 */ /* 0x020fca0000000022 */
[----:B------:R-:W-:-:S04]  /*15d0*/  FMUL.FTZ R49, R49, c[0x0][0x1ec] ;  /* 0x00007b0031317a20 */ /* 0x000fc80000410000 */
[----:B------:R-:W-:-:S04]  /*15e0*/  FMUL.FTZ R49, R4, R49 ;  /* 0x0000003104317220 */ /* 0x000fc80000410000 */
[----:B------:R-:W-:Y:S02]  /*15f0*/  @P0 FADD.FTZ R49, R29, R49 ;  /* 0x000000311d310221 */ /* 0x000fe40000010000 */
.L_x_7275:
[----:B------:R-:W-:Y:S05]  /*1600*/  BSYNC B1 ;  /* 0x0000000000017941 */ /* 0x000fea0003800000 */
.L_x_7274:
[----:B------:R-:W-:Y:S01]  /*1610*/  BSSY B1, `(.L_x_7276) ;  /* 0x0000007000017945 */ /* 0x000fe20003800000 */
[----:B------:R-:W-:Y:S01]  /*1620*/  HFMA2.MMA R61, -RZ, RZ, 0, 1.9073486328125e-06 ;  /* 0x00000020ff3d7435 */ /* 0x000fe200000001ff */
[----:B------:R-:W-:Y:S05]  /*1630*/  @!P6 BRA `(.L_x_7277) ;  /* 0x000000400000e947 */ /* 0x000fea0003800000 */
[----:B-----5:R-:W-:-:S05]  /*1640*/  PRMT R50, RZ, 0x5410, R35 ;  /* 0x00005410ff327816 */ /* 0x020fca0000000023 */
[----:B------:R-:W-:-:S04]  /*1650*/  FMUL.FTZ R50, R50, c[0x0][0x1ec] ;  /* 0x00007b0032327a20 */ /* 0x000fc80000410000 */
[----:B------:R-:W-:-:S04]  /*1660*/  FMUL.FTZ R50, R3, R50 ;  /* 0x0000003203327220 */ /* 0x000fc80000410000 */
[----:B------:R-:W-:Y:S02]  /*1670*/  @P0 FADD.FTZ R50, R30, R50 ;  /* 0x000000321e320221 */ /* 0x000fe40000010000 */
.L_x_7277:
[----:B------:R-:W-:Y:S05]  /*1680*/  BSYNC B1 ;  /* 0x0000000000017941 */ /* 0x000fea0003800000 */
.L_x_7276:
        /* <DEDUP_REMOVED lines=8> */
.L_x_7279:
[----:B------:R-:W-:Y:S05]  /*1710*/  BSYNC B1 ;  /* 0x0000000000017941 */ /* 0x000fea0003800000 */
.L_x_7278:
[----:B------:R0:W-:Y:S01]  /*1720*/  STG.E.128 [R60.64], R44 ;  /* 0x0000002c3c007986 */ /* 0x0001e2000c101d04 */
[----:B------:R-:W-:Y:S02]  /*1730*/  IADD3 R118, R118, 0x100, RZ ;  /* 0x0000010076767810 */ /* 0x000fe40007ffe0ff */
[----:B------:R-:W-:Y:S01]  /*1740*/  IADD3 R120, R120, 0x100, RZ ;  /* 0x0000010078787810 */ /* 0x000fe20007ffe0ff */
[----:B------:R0:W-:Y:S04]  /*1750*/  STG.E.128 [R60.64+0x10], R48 ;  /* 0x000010303c007986 */ /* 0x0001e8000c101d04 */
.L_x_7263:
[----:B------:R-:W-:Y:S05]  /*1760*/  BSYNC B0 ;  /* 0x0000000000007941 */ /* 0x000fea0003800000 */
.L_x_7262:
        /* <DEDUP_REMOVED lines=13> */
[----:B0-----:R-:W-:Y:S01]  /*1840*/  IMAD.MOV.U32 R61, RZ, RZ, 0x20 ;  /* 0x00000020ff3d7424 */ /* 0x001fe200078e00ff */
[----:B------:R-:W-:Y:S01]  /*1850*/  @!P6 ISETP.NE.U32.AND P1, PT, RZ, c[0x0][0x180], PT ;  /* 0x00006000ff00ea0c */ /* 0x000fe20003f25070 */
[----:B------:R-:W-:Y:S01]  /*1860*/  BSSY B1, `(.L_x_7282) ;  /* 0x000001b000017945 */ /* 0x000fe20003800000 */
[----:B------:R-:W-:Y:S01]  /*1870*/  @!P6 ISETP.NE.AND.EX P2, PT, RZ, c[0x0][0x184], PT, P2 ;  /* 0x00006100ff00ea0c */ /* 0x000fe20003f45320 */
[----:B------:R-:W-:Y:S01]  /*1880*/  IMAD.WIDE.U32 R60, R120, R61, c[0x0][0x188] ;  /* 0x00006200783c7625 */ /* 0x000fe200078e003d */
[----:B------:R-:W-:Y:S02]  /*1890*/  @!P6 ISETP.NE.AND.EX P1, PT, RZ, c[0x0][0x184], PT, P1 ;  /* 0x00006100ff00ea0c */ /* 0x000fe40003f25310 */
[----:B--2---:R-:W-:Y:S02]  /*18a0*/  @!P6 FSEL R52, R24, RZ, P2 ;  /* 0x000000ff1834e208 */ /* 0x004fe40001000000 */
[----:B------:R-:W-:-:S02]  /*18b0*/  @!P6 FSEL R53, R25, RZ, P1 ;  /* 0x000000ff1935e208 */ /* 0x000fc40000800000 */
[----:B------:R-:W-:Y:S02]  /*18c0*/  @!P6 ISETP.NE.U32.AND P2, PT, RZ, c[0x0][0x180], PT ;  /* 0x00006000ff00ea0c */ /* 0x000fe40003f45070 */
[----:B------:R-:W-:Y:S02]  /*18d0*/  @!P6 ISETP.NE.U32.AND P1, PT, RZ, c[0x0][0x180], PT ;  /* 0x00006000ff00ea0c */ /* 0x000fe40003f25070 */
[----:B------:R-:W-:Y:S02]  /*18e0*/  @!P6 ISETP.NE.AND.EX P2, PT, RZ, c[0x0][0x184], PT, P2 ;  /* 0x00006100ff00ea0c */ /* 0x000fe40003f45320 */
[----:B------:R-:W-:Y:S02]  /*18f0*/  @!P6 ISETP.NE.AND.EX P1, PT, RZ, c[0x0][0x184], PT, P1 ;  /* 0x00006100ff00ea0c */ /* 0x000fe40003f25310 */
[----:B-1----:R-:W-:Y:S02]  /*1900*/  @!P6 FSEL R54, R26, RZ, P2 ;  /* 0x000000ff1a36e208 */ /* 0x002fe40001000000 */
[----:B------:R-:W-:-:S02]  /*1910*/  @!P6 FSEL R55, R27, RZ, P1 ;  /* 0x000000ff1b37e208 */ /* 0x000fc40000800000 */
[----:B------:R-:W-:Y:S02]  /*1920*/  @!P6 ISETP.NE.U32.AND P2, PT, RZ, c[0x0][0x180], PT ;  /* 0x00006000ff00ea0c */ /* 0x000fe40003f45070 */
[----:B------:R-:W-:Y:S02]  /*1930*/  @!P6 ISETP.NE.U32.AND P1, PT, RZ, c[0x0][0x180], PT ;  /* 0x00006000ff00ea0c */ /* 0x000fe40003f25070 */
[----:B------:R-:W-:Y:S02]  /*1940*/  @!P6 ISETP.NE.AND.EX P2, PT, RZ, c[0x0][0x184], PT, P2 ;  /* 0x00006100ff00ea0c */ /* 0x000fe40003f45320 */
[----:B------:R-:W-:Y:S02]  /*1950*/  @!P6 ISETP.NE.AND.EX P1, PT, RZ, c[0x0][0x184], PT, P1 ;  /* 0x00006100ff00ea0c */ /* 0x000fe40003f25310 */
[----:B---3--:R-:W-:Y:S02]  /*1960*/  @!P6 FSEL R56, R28, RZ, P2 ;  /* 0x000000ff1c38e208 */ /* 0x008fe40001000000 */
[----:B------:R-:W-:-:S02]  /*1970*/  @!P6 FSEL R57, R29, RZ, P1 ;  /* 0x000000ff1d39e208 */ /* 0x000fc40000800000 */
[----:B------:R-:W-:Y:S02]  /*1980*/  @!P6 ISETP.NE.U32.AND P2, PT, RZ, c[0x0][0x180], PT ;  /* 0x00006000ff00ea0c */ /* 0x000fe40003f45070 */
[----:B------:R-:W-:Y:S02]  /*1990*/  @!P6 ISETP.NE.U32.AND P1, PT, RZ, c[0x0][0x180], PT ;  /* 0x00006000ff00ea0c */ /* 0x000fe40003f25070 */
[----:B------:R-:W-:Y:S02]  /*19a0*/  @!P6 ISETP.NE.AND.EX P2, PT, RZ, c[0x0][0x184], PT, P2 ;  /* 0x00006100ff00ea0c */ /* 0x000fe40003f45320 */
[----:B------:R-:W-:Y:S01]  /*19b0*/  @!P6 ISETP.NE.AND.EX P1, PT, RZ, c[0x0][0x184], PT, P1 ;  /* 0x00006100ff00ea0c */ /* 0x000fe20003f25310 */
[----:B------:R-:W-:Y:S07]  /*19c0*/  @!P6 BRA `(.L_x_7283) ;  /* 0x000000400000e947 */ /* 0x000fee0003800000 */
[----:B-----5:R-:W-:-:S05]  /*19d0*/  PRMT R52, RZ, 0x5410, R32 ;  /* 0x00005410ff347816 */ /* 0x020fca0000000020 */
[----:B------:R-:W-:-:S04]  /*19e0*/  FMUL.FTZ R59, R52, c[0x0][0x1ec] ;  /* 0x00007b00343b7a20 */ /* 0x000fc80000410000 */
[----:B------:R-:W-:-:S04]  /*19f0*/  FMUL.FTZ R52, R0, R59 ;  /* 0x0000003b00347220 */ /* 0x000fc80000410000 */
[----:B------:R-:W-:Y:S02]  /*1a00*/  @P0 FADD.FTZ R52, R24, R52 ;  /* 0x0000003418340221 */ /* 0x000fe40000010000 */
.L_x_7283:
[----:B------:R-:W-:Y:S05]  /*1a10*/  BSYNC B1 ;  /* 0x0000000000017941 */ /* 0x000fea0003800000 */
.L_x_7282:
[----:B------:R-:W-:Y:S01]  /*1a20*/  BSSY B1, `(.L_x_7284) ;  /* 0x0000006000017945 */ /* 0x000fe20003800000 */
[----:B------:R-:W-:Y:S05]  /*1a30*/  @!P6 BRA `(.L_x_7285) ;  /* 0x000000400000e947 */ /* 0x000fea0003800000 */
[----:B-----5:R-:W-:-:S05]  /*1a40*/  PRMT R53, RZ, 0x7610, R32 ;  /* 0x00007610ff357816 */ /* 0x020fca0000000020 */
[----:B------:R-:W-:-:S04]  /*1a50*/  FMUL.FTZ R58, R53, c[0x0][0x1ec] ;  /* 0x00007b00353a7a20 */ /* 0x000fc80000410000 */
[----:B------:R-:W-:-:S04]  /*1a60*/  FMUL.FTZ R53, R21, R58 ;  /* 0x0000003a15357220 */ /* 0x000fc80000410000 */
[----:B------:R-:W-:Y:S02]  /*1a70*/  @P0 FADD.FTZ R53, R25, R53 ;  /* 0x0000003519350221 */ /* 0x000fe40000010000 */
.L_x_7285:
[----:B------:R-:W-:Y:S05]  /*1a80*/  BSYNC B1 ;  /* 0x0000000000017941 */ /* 0x000fea0003800000 */
.L_x_7284:
[----:B------:R-:W-:Y:S01]  /*1a90*/  BSSY B1, `(.L_x_7286) ;  /* 0x0000006000017945 */ /* 0x000fe20003800000 */
[----:B------:R-:W-:Y:S05]  /*1aa0*/  @!P6 BRA `(.L_x_7287) ;  /* 0x000000400000e947 */ /* 0x000fea0003800000 */
[----:B-----5:R-:W-:-:S05]  /*1ab0*/  PRMT R54, RZ, 0x5410, R33 ;  /* 0x00005410ff367816 */ /* 0x020fca0000000021 */
[----:B------:R-:W-:-:S04]  /*1ac0*/  FMUL.FTZ R59, R54, c[0x0][0x1ec] ;  /* 0x00007b00363b7a20 */ /* 0x000fc80000410000 */
[----:B------:R-:W-:-:S04]  /*1ad0*/  FMUL.FTZ R54, R20, R59 ;  /* 0x0000003b14367220 */ /* 0x000fc80000410000 */
[----:B------:R-:W-:Y:S02]  /*1ae0*/  @P0 FADD.FTZ R54, R26, R54 ;  /* 0x000000361a360221 */ /* 0x000fe40000010000 */
.L_x_7287:
[----:B------:R-:W-:Y:S05]  /*1af0*/  BSYNC B1 ;  /* 0x0000000000017941 */ /* 0x000fea0003800000 */
.L_x_7286:
[----:B------:R-:W-:Y:S01]  /*1b00*/  BSSY B1, `(.L_x_7288) ;  /* 0x0000006000017945 */ /* 0x000fe20003800000 */
[----:B------:R-:W-:Y:S05]  /*1b10*/  @!P6 BRA `(.L_x_7289) ;  /* 0x000000400000e947 */ /* 0x000fea0003800000 */
[----:B-----5:R-:W-:-:S05]  /*1b20*/  PRMT R55, RZ, 0x7610, R33 ;  /* 0x00007610ff377816 */ /* 0x020fca0000000021 */
[----:B------:R-:W-:-:S04]  /*1b30*/  FMUL.FTZ R58, R55, c[0x0][0x1ec] ;  /* 0x00007b00373a7a20 */ /* 0x000fc80000410000 */
[----:B------:R-:W-:-:S04]  /*1b40*/  FMUL.FTZ R55, R23, R58 ;  /* 0x0000003a17377220 */ /* 0x000fc80000410000 */
[----:B------:R-:W-:Y:S02]  /*1b50*/  @P0 FADD.FTZ R55, R27, R55 ;  /* 0x000000371b370221 */ /* 0x000fe40000010000 */
.L_x_7289:
[----:B------:R-:W-:Y:S05]  /*1b60*/  BSYNC B1 ;  /* 0x0000000000017941 */ /* 0x000fea0003800000 */
.L_x_7288:
[----:B------:R-:W-:Y:S01]  /*1b70*/  BSSY B1, `(.L_x_7290) ;  /* 0x0000006000017945 */ /* 0x000fe20003800000 */
[----:B------:R-:W-:Y:S05]  /*1b80*/  @!P6 BRA `(.L_x_7291) ;  /* 0x000000400000e947 */ /* 0x000fea0003800000 */
[----:B-----5:R-:W-:-:S05]  /*1b90*/  PRMT R56, RZ, 0x5410, R34 ;  /* 0x00005410ff387816 */ /* 0x020fca0000000022 */
[----:B------:R-:W-:-:S04]  /*1ba0*/  FMUL.FTZ R59, R56, c[0x0][0x1ec] ;  /* 0x00007b00383b7a20 */ /* 0x000fc80000410000 */
[----:B------:R-:W-:-:S04]  /*1bb0*/  FMUL.FTZ R56, R22, R59 ;  /* 0x0000003b16387220 */ /* 0x000fc80000410000 */
[----:B------:R-:W-:Y:S02]  /*1bc0*/  @P0 FADD.FTZ R56, R28, R56 ;  /* 0x000000381c380221 */ /* 0x000fe40000010000 */
.L_x_7291:
[----:B------:R-:W-:Y:S05]  /*1bd0*/  BSYNC B1 ;  /* 0x0000000000017941 */ /* 0x000fea0003800000 */
.L_x_7290:
[----:B------:R-:W-:Y:S01]  /*1be0*/  BSSY B1, `(.L_x_7292) ;  /* 0x0000006000017945 */ /* 0x000fe20003800000 */
[----:B------:R-:W-:Y:S05]  /*1bf0*/  @!P6 BRA `(.L_x_7293) ;  /* 0x000000400000e947 */ /* 0x000fea0003800000 */
[----:B-----5:R-:W-:-:S05]  /*1c00*/  PRMT R57, RZ, 0x7610, R34 ;  /* 0x00007610ff397816 */ /* 0x020fca0000000022 */
[----:B------:R-:W-:-:S04]  /*1c10*/  FMUL.FTZ R58, R57, c[0x0][0x1ec] ;  /* 0x00007b00393a7a20 */ /* 0x000fc80000410000 */
[----:B------:R-:W-:-:S04]  /*1c20*/  FMUL.FTZ R57, R65, R58 ;  /* 0x0000003a41397220 */ /* 0x000fc80000410000 */
[----:B------:R-:W-:Y:S02]  /*1c30*/  @P0 FADD.FTZ R57, R29, R57 ;  /* 0x000000391d390221 */ /* 0x000fe40000010000 */
.L_x_7293:
[----:B------:R-:W-:Y:S05]  /*1c40*/  BSYNC B1 ;  /* 0x0000000000017941 */ /* 0x000fea0003800000 */
.L_x_7292:
[----:B------:R-:W-:Y:S01]  /*1c50*/  BSSY B1, `(.L_x_7294) ;  /* 0x0000007000017945 */ /* 0x000fe20003800000 */
[----:B------:R-:W-:Y:S01]  /*1c60*/  @!P6 FSEL R58, R30, RZ, P2 ;  /* 0x000000ff1e3ae208 */ /* 0x000fe20001000000 */
[----:B------:R-:W-:Y:S05]  /*1c70*/  @!P6 BRA `(.L_x_7295) ;  /* 0x000000400000e947 */ /* 0x000fea0003800000 */
[----:B-----5:R-:W-:-:S05]  /*1c80*/  PRMT R58, RZ, 0x5410, R35 ;  /* 0x00005410ff3a7816 */ /* 0x020fca0000000023 */
[----:B------:R-:W-:-:S04]  /*1c90*/  FMUL.FTZ R59, R58, c[0x0][0x1ec] ;  /* 0x00007b003a3b7a20 */ /* 0x000fc80000410000 */
[----:B------:R-:W-:-:S04]  /*1ca0*/  FMUL.FTZ R58, R64, R59 ;  /* 0x0000003b403a7220 */ /* 0x000fc80000410000 */
[----:B------:R-:W-:Y:S02]  /*1cb0*/  @P0 FADD.FTZ R58, R30, R58 ;  /* 0x0000003a1e3a0221 */ /* 0x000fe40000010000 */
.L_x_7295:
[----:B------:R-:W-:Y:S05]  /*1cc0*/  BSYNC B1 ;  /* 0x0000000000017941 */ /* 0x000fea0003800000 */
.L_x_7294:
[----:B------:R-:W-:Y:S01]  /*1cd0*/  BSSY B1, `(.L_x_7296) ;  /* 0x0000007000017945 */ /* 0x000fe20003800000 */
[----:B------:R-:W-:Y:S01]  /*1ce0*/  @!P6 FSEL R59, R31, RZ, P1 ;  /* 0x000000ff1f3be208 */ /* 0x000fe20000800000 */
[----:B------:R-:W-:Y:S05]  /*1cf0*/  @!P6 BRA `(.L_x_7297) ;  /* 0x000000400000e947 */ /* 0x000fea0003800000 */
[----:B-----5:R-:W-:-:S05]  /*1d00*/  PRMT R59, RZ, 0x7610, R35 ;  /* 0x00007610ff3b7816 */ /* 0x020fca0000000023 */
[----:B------:R-:W-:-:S04]  /*1d10*/  FMUL.FTZ R116, R59, c[0x0][0x1ec] ;  /* 0x00007b003b747a20 */ /* 0x000fc80000410000 */
[----:B------:R-:W-:-:S04]  /*1d20*/  FMUL.FTZ R59, R67, R116 ;  /* 0x00000074433b7220 */ /* 0x000fc80000410000 */
[----:B------:R-:W-:Y:S02]  /*1d30*/  @P0 FADD.FTZ R59, R31, R59 ;  /* 0x0000003b1f3b0221 */ /* 0x000fe40000010000 */
.L_x_7297:
[----:B------:R-:W-:Y:S05]  /*1d40*/  BSYNC B1 ;  /* 0x0000000000017941 */ /* 0x000fea0003800000 */
.L_x_7296:
[----:B------:R0:W-:Y:S04]  /*1d50*/  STG.E.128 [R60.64], R52 ;  /* 0x000000343c007986 */ /* 0x0001e8000c101d04 */
[----:B------:R0:W-:Y:S02]  /*1d60*/  STG.E.128 [R60.64+0x10], R56 ;  /* 0x000010383c007986 */ /* 0x0001e4000c101d04 */
.L_x_7281:
[----:B------:R-:W-:Y:S05]  /*1d70*/  BSYNC B0 ;  /* 0x0000000000007941 */ /* 0x000fea0003800000 */
.L_x_7280:
        /* <DEDUP_REMOVED lines=33> */
.L_x_7308:
        /* <DEDUP_REMOVED lines=69> */
.L_x_7309:
        /* <DEDUP_REMOVED lines=15> */
[----:B------:R-:W-:-:S04]  /*24d0*/  @!P0 MOV R122, R112 ;  /* 0x00000070007a8202 */ /* 0x000fc80000000f00 */
[----:B------:R-:W0:Y:S01]  /*24e0*/  I2F R123, R122 ;  /* 0x0000007a007b7306 */ /* 0x000e220000201400 */
[----:B------:R-:W1:Y:S04]  /*24f0*/  SHFL.DOWN PT, R124, R122, 0x4, 0x1f ;  /* 0x08801f007a7c7f89 */ /* 0x000e6800000e0000 */
[----:B------:R-:W2:Y:S01]  /*2500*/  @!P0 LDS.64 R60, [R120.X8] ;  /* 0x00000000783c8984 */ /* 0x000ea20000008a00 */
[----:B------:R-:W-:Y:S02]  /*2510*/  ISETP.NE.AND P0, PT, RZ, UR6, PT ;  /* 0x00000006ff007c0c */ /* 0x000fe4000bf05270 */
[----:B-1----:R-:W1:Y:S01]  /*2520*/  I2F R118, R124 ;  /* 0x0000007c00767306 */ /* 0x002e620000201400 */
[----:B------:R-:W-:Y:S01]  /*2530*/  IADD3 R116, R124, R122, RZ ;  /* 0x0000007a7c747210 */ /* 0x000fe20007ffe0ff */
[----:B--2---:R-:W2:Y:S02]  /*2540*/  SHFL.DOWN PT, R125, R60, 0x4, 0x1f ;  /* 0x08801f003c7d7f89 */ /* 0x004ea400000e0000 */
[----:B--2---:R-:W-:-:S04]  /*2550*/  FADD.FTZ R120, -R125, R60 ;  /* 0x0000003c7d787221 */ /* 0x004fc80000010100 */
[----:B------:R-:W-:-:S04]  /*2560*/  FMUL.FTZ R120, R120, R120 ;  /* 0x0000007878787220 */ /* 0x000fc80000410000 */
[----:B0-----:R-:W-:-:S04]  /*2570*/  FMUL.FTZ R120, R120, R123 ;  /* 0x0000007b78787220 */ /* 0x001fc80000410000 */
[-C--:B-1----:R-:W-:Y:S02]  /*2580*/  FMUL.FTZ R120, R120, R118.reuse ;  /* 0x0000007678787220 */ /* 0x082fe40000410000 */
[----:B------:R-:W-:-:S04]  /*2590*/  FMUL.FTZ R118, R125, R118 ;  /* 0x000000767d767220 */ /* 0x000fc80000410000 */
[----:B------:R-:W-:Y:S02]  /*25a0*/  FFMA.FTZ R125, R123, R60, R118 ;  /* 0x0000003c7b7d7223 */ /* 0x000fe40000010076 */
[----:B------:R-:W0:Y:S02]  /*25b0*/  SHFL.DOWN PT, R118, R61, 0x4, 0x1f ;  /* 0x08801f003d767f89 */ /* 0x000e2400000e0000 */
[----:B0-----:R-:W-:Y:S02]  /*25c0*/  FADD.FTZ R60, R118, R61 ;  /* 0x0000003d763c7221 */ /* 0x001fe40000010000 */
[----:B------:R-:W0:Y:S08]  /*25d0*/  I2F R118, R116 ;  /* 0x0000007400767306 */ /* 0x000e300000201400 */
[----:B0-----:R-:W0:Y:S02]  /*25e0*/  MUFU.RCP R123, R118 ;  /* 0x00000076007b7308 */ /* 0x001e240000001000 */
[----:B0-----:R-:W-:-:S02]  /*25f0*/  FFMA.FTZ R120, R123, R120, R60 ;  /* 0x000000787b787223 */ /* 0x001fc4000001003c */
        /* <DEDUP_REMOVED lines=8> */
[----:B------:R-:W1:Y:S01]  /*2680*/  SHFL.DOWN PT, R61, R120, 0x2, 0x1f ;  /* 0x08401f00783d7f89 */ /* 0x000e6200000e0000 */
[-C--:B0-----:R-:W-:Y:S02]  /*2690*/  FMUL.FTZ R124, R124, R125.reuse ;  /* 0x0000007d7c7c7220 */ /* 0x081fe40000410000 */
[----:B------:R-:W-:Y:S02]  /*26a0*/  FMUL.FTZ R122, R122, R125 ;  /* 0x0000007d7a7a7220 */ /* 0x000fe40000410000 */
[----:B------:R-:W-:Y:S01]  /*26b0*/  FFMA.FTZ R124, R118, R123, R124 ;  /* 0x0000007b767c7223 */ /* 0x000fe2000001007c */
[----:B------:R-:W0:Y:S01]  /*26c0*/  SHFL.DOWN PT, R125, R60, 0x1, 0x1f ;  /* 0x08201f003c7d7f89 */ /* 0x000e2200000e0000 */
[----:B-1----:R-:W-:Y:S02]  /*26d0*/  FADD.FTZ R116, R120, R61 ;  /* 0x0000003d78747221 */ /* 0x002fe40000010000 */
[----:B------:R-:W1:Y:S08]  /*26e0*/  I2F R61, R60 ;  /* 0x0000003c003d7306 */ /* 0x000e700000201400 */
[----:B-1----:R-:W1:Y:S02]  /*26f0*/  MUFU.RCP R123, R61 ;  /* 0x0000003d007b7308 */ /* 0x002e640000001000 */
[----:B-1----:R-:W-:-:S02]  /*2700*/  FFMA.FTZ R122, R123, R122, R116 ;  /* 0x0000007a7b7a7223 */ /* 0x002fc40000010074 */
[----:B------:R-:W-:Y:S01]  /*2710*/  FMUL.FTZ R116, R123, R124 ;  /* 0x0000007c7b747220 */ /* 0x000fe20000410000 */
[----:B0-----:R-:W-:-:S03]  /*2720*/  IADD3 R124, R60, R125, RZ ;  /* 0x0000007d3c7c7210 */ /* 0x001fc60007ffe0ff */
[----:B------:R-:W0:Y:S01]  /*2730*/  I2F R125, R125 ;  /* 0x0000007d007d7306 */ /* 0x000e220000201400 */
[----:B------:R-:W-:Y:S01]  /*2740*/  MOV R60, c[0x0][0x1e0] ;  /* 0x00007800003c7a02 */ /* 0x000fe20000000f00 */
[----:B------:R-:W1:Y:S06]  /*2750*/  SHFL.DOWN PT, R123, R116, 0x1, 0x1f ;  /* 0x08201f00747b7f89 */ /* 0x000e6c00000e0000 */
[----:B------:R-:W2:Y:S01]  /*2760*/  I2F R124, R124 ;  /* 0x0000007c007c7306 */ /* 0x000ea20000201400 */
[----:B-1----:R-:W-:Y:S02]  /*2770*/  FADD.FTZ R118, R116, -R123 ;  /* 0x8000007b74767221 */ /* 0x002fe40000010000 */
[----:B0-----:R-:W-:-:S02]  /*2780*/  FMUL.FTZ R123, R123, R125 ;  /* 0x0000007d7b7b7220 */ /* 0x001fc40000410000 */
[----:B------:R-:W-:Y:S02]  /*2790*/  FMUL.FTZ R118, R118, R118 ;  /* 0x0000007676767220 */ /* 0x000fe40000410000 */
[C---:B------:R-:W-:Y:S02]  /*27a0*/  FFMA.FTZ R120, R61.reuse, R116, R123 ;  /* 0x000000743d787223 */ /* 0x040fe4000001007b */
[----:B------:R-:W-:Y:S01]  /*27b0*/  FMUL.FTZ R118, R61, R118 ;  /* 0x000000763d767220 */ /* 0x000fe20000410000 */
[----:B--2---:R-:W0:Y:S01]  /*27c0*/  MUFU.RCP R123, R124 ;  /* 0x0000007c007b7308 */ /* 0x004e220000001000 */
[----:B------:R-:W1:Y:S02]  /*27d0*/  SHFL.DOWN PT, R61, R122, 0x1, 0x1f ;  /* 0x08201f007a3d7f89 */ /* 0x000e6400000e0000 */
[----:B------:R-:W-:Y:S02]  /*27e0*/  FMUL.FTZ R118, R118, R125 ;  /* 0x0000007d76767220 */ /* 0x000fe40000410000 */
[----:B0-----:R-:W-:-:S05]  /*27f0*/  FMUL.FTZ R120, R123, R120 ;  /* 0x000000787b787220 */ /* 0x001fca0000410000 */
[----:B------:R-:W0:Y:S01]  /*2800*/  SHFL.IDX PT, R125, R120, RZ, 0x1f ;  /* 0x00001fff787d7589 */ /* 0x000e2200000e0000 */
[----:B-1----:R-:W-:Y:S01]  /*2810*/  FADD.FTZ R61, R122, R61 ;  /* 0x0000003d7a3d7221 */ /* 0x002fe20000010000 */
[----:B------:R-:W-:-:S03]  /*2820*/  @!P1 LEA R122, P2, R113, c[0x0][0x1a0], 0x2 ;  /* 0x00006800717a9a11 */ /* 0x000fc600078410ff */
[----:B------:R-:W-:-:S06]  /*2830*/  FFMA.FTZ R61, R123, R118, R61 ;  /* 0x000000767b3d7223 */ /* 0x000fcc000001003d */
[----:B------:R-:W1:Y:S01]  /*2840*/  SHFL.IDX PT, R61, R61, RZ, 0x1f ;  /* 0x00001fff3d3d7589 */ /* 0x000e6200000e0000 */
[----:B0-----:R-:W-:-:S05]  /*2850*/  FMUL.FTZ R116, R125, R125 ;  /* 0x0000007d7d747220 */ /* 0x001fca0000410000 */
[----:B------:R-:W-:Y:S01]  /*2860*/  FSEL R123, R116, RZ, P0 ;  /* 0x000000ff747b7208 */ /* 0x000fe20000000000 */
[----:B-1----:R-:W-:-:S04]  /*2870*/  FFMA.FTZ R60, R61, R60, c[0x0][0x228] ;  /* 0x00008a003d3c7623 */ /* 0x002fc8000001003c */
[----:B------:R-:W-:Y:S01]  /*2880*/  FADD.FTZ R118, R60, R123 ;  /* 0x0000007b3c767221 */ /* 0x000fe20000010000 */
[C---:B------:R-:W-:Y:S02]  /*2890*/  @!P1 LEA.HI.X R123, R113.reuse, c[0x0][0x1a4], R62, 0x2, P2 ;  /* 0x00006900717b9a11 */ /* 0x040fe400010f143e */
[----:B------:R-:W-:-:S03]  /*28a0*/  @!P1 LEA R60, P2, R113, c[0x0][0x1a8], 0x2 ;  /* 0x00006a00713c9a11 */ /* 0x000fc600078410ff */
[----:B------:R-:W0:Y:S01]  /*28b0*/  MUFU.RSQ R118, R118 ;  /* 0x0000007600767308 */ /* 0x000e220000001400 */
[----:B------:R-:W-:Y:S01]  /*28c0*/  @!P1 LEA.HI.X R61, R113, c[0x0][0x1ac], R62, 0x2, P2 ;  /* 0x00006b00713d9a11 */ /* 0x000fe200010f143e */
        /* <DEDUP_REMOVED lines=15> */
[C---:B------:R-:W-:Y:S02]  /*29c0*/  FMUL.FTZ R61, R118.reuse, R61 ;  /* 0x0000003d763d7220 */ /* 0x040fe40000410000 */
[----:B------:R-:W-:Y:S02]  /*29d0*/  FMUL.FTZ R63, R118, R63 ;  /* 0x0000003f763f7220 */ /* 0x000fe40000410000 */
[--C-:B------:R-:W-:Y:S02]  /*29e0*/  FADD.FTZ R123, R38, -R120.reuse ;  /* 0x80000078267b7221 */ /* 0x100fe40000010000 */
[----:B------:R-:W-:-:S02]  /*29f0*/  FADD.FTZ R125, R39, -R120 ;  /* 0x80000078277d7221 */ /* 0x000fc40000010000 */
[----:B------:R-:W-:Y:S02]  /*2a00*/  FFMA.FTZ R60, R66, R61, R75 ;  /* 0x0000003d423c7223 */ /* 0x000fe4000001004b */
[----:B------:R-:W-:Y:S02]  /*2a10*/  FFMA.FTZ R63, R69, R63, R76 ;  /* 0x0000003f453f7223 */ /* 0x000fe4000001004c */
[C---:B------:R-:W-:Y:S02]  /*2a20*/  FMUL.FTZ R123, R118.reuse, R123 ;  /* 0x0000007b767b7220 */ /* 0x040fe40000410000 */
[----:B------:R-:W-:Y:S01]  /*2a30*/  FMUL.FTZ R125, R118, R125 ;  /* 0x0000007d767d7220 */ /* 0x000fe20000410000 */
[----:B------:R-:W-:Y:S01]  /*2a40*/  F2FP.BF16.PACK_AB R60, R63, R60 ;  /* 0x0000003c3f3c723e */ /* 0x000fe200000010ff */
[----:B------:R-:W-:Y:S02]  /*2a50*/  FFMA.FTZ R61, R68, R123, R77 ;  /* 0x0000007b443d7223 */ /* 0x000fe4000001004d */
[----:B------:R-:W-:-:S02]  /*2a60*/  FADD.FTZ R63, R40, -R120 ;  /* 0x80000078283f7221 */ /* 0x000fc40000010000 */
[----:B------:R-:W-:Y:S02]  /*2a70*/  FADD.FTZ R123, R41, -R120 ;  /* 0x80000078297b7221 */ /* 0x000fe40000010000 */
[----:B------:R-:W-:Y:S02]  /*2a80*/  FFMA.FTZ R62, R71, R125, R78 ;  /* 0x0000007d473e7223 */ /* 0x000fe4000001004e */
[C---:B------:R-:W-:Y:S02]  /*2a90*/  FMUL.FTZ R63, R118.reuse, R63 ;  /* 0x0000003f763f7220 */ /* 0x040fe40000410000 */
[----:B------:R-:W-:Y:S01]  /*2aa0*/  FMUL.FTZ R123, R118, R123 ;  /* 0x0000007b767b7220 */ /* 0x000fe20000410000 */
[----:B------:R-:W-:Y:S01]  /*2ab0*/  F2FP.BF16.PACK_AB R61, R62, R61 ;  /* 0x0000003d3e3d723e */ /* 0x000fe200000010ff */
[----:B------:R-:W-:Y:S02]  /*2ac0*/  FFMA.FTZ R62, R70, R63, R79 ;  /* 0x0000003f463e7223 */ /* 0x000fe4000001004f */
[----:B------:R-:W-:-:S02]  /*2ad0*/  FFMA.FTZ R123, R73, R123, R80 ;  /* 0x0000007b497b7223 */ /* 0x000fc40000010050 */
[----:B------:R-:W-:-:S03]  /*2ae0*/  FADD.FTZ R63, R42, -R120 ;  /* 0x800000782a3f7221 */ /* 0x000fc60000010000 */
[----:B------:R-:W-:Y:S01]  /*2af0*/  F2FP.BF16.PACK_AB R62, R123, R62 ;  /* 0x0000003e7b3e723e */ /* 0x000fe200000010ff */
[----:B------:R-:W-:Y:S02]  /*2b00*/  FADD.FTZ R123, R43, -R120 ;  /* 0x800000782b7b7221 */ /* 0x000fe40000010000 */
[C---:B------:R-:W-:Y:S02]  /*2b10*/  FMUL.FTZ R63, R118.reuse, R63 ;  /* 0x0000003f763f7220 */ /* 0x040fe40000410000 */
[----:B------:R-:W-:Y:S02]  /*2b20*/  FMUL.FTZ R123, R118, R123 ;  /* 0x0000007b767b7220 */ /* 0x000fe40000410000 */
[----:B------:R-:W-:Y:S02]  /*2b30*/  FFMA.FTZ R63, R72, R63, R81 ;  /* 0x0000003f483f7223 */ /* 0x000fe40000010051 */
[----:B------:R-:W-:Y:S01]  /*2b40*/  FFMA.FTZ R122, R74, R123, R83 ;  /* 0x0000007b4a7a7223 */ /* 0x000fe20000010053 */
[----:B------:R-:W-:-:S04]  /*2b50*/  HFMA2.MMA R123, -RZ, RZ, 0, 9.5367431640625e-07 ;  /* 0x00000010ff7b7435 */ /* 0x000fc800000001ff */
[----:B------:R-:W-:-:S06]  /*2b60*/  F2FP.BF16.PACK_AB R63, R122, R63 ;  /* 0x0000003f7a3f723e */ /* 0x000fcc00000010ff */
[C---:B------:R-:W-:Y:S01]  /*2b70*/  IMAD.WIDE.U32 R122, R116.reuse, R123, c[0x0][0x208] ;  /* 0x00008200747a7625 */ /* 0x040fe200078e007b */
[----:B------:R-:W-:-:S04]  /*2b80*/  IADD3 R116, R116, 0x100, RZ ;  /* 0x0000010074747810 */ /* 0x000fc80007ffe0ff */
[----:B------:R0:W-:Y:S03]  /*2b90*/  STG.E.128 [R122.64], R60 ;  /* 0x0000003c7a007986 */ /* 0x0001e6000c101d04 */
.L_x_7303:
[----:B------:R-:W-:Y:S05]  /*2ba0*/  BSYNC B1 ;  /* 0x0000000000017941 */ /* 0x000fea0003800000 */
.L_x_7302:
[----:B------:R-:W-:Y:S01]  /*2bb0*/  BSSY B1, `(.L_x_7304) ;  /* 0x0000022000017945 */ /* 0x000fe20003800000 */
[----:B------:R-:W-:Y:S05]  /*2bc0*/  @!P4 BRA `(.L_x_7305) ;  /* 0x000002000000c947 */ /* 0x000fea0003800000 */
[--C-:B0-----:R-:W-:Y:S02]  /*2bd0*/  FADD.FTZ R61, R44, -R120.reuse ;  /* 0x800000782c3d7221 */ /* 0x101fe40000010000 */
        /* <DEDUP_REMOVED lines=26> */
[----:B------:R-:W-:-:S04]  /*2d80*/  MOV R123, 0x10 ;  /* 0x00000010007b7802 */ /* 0x000fc80000000f00 */
[----:B------:R-:W-:Y:S01]  /*2d90*/  F2FP.BF16.PACK_AB R63, R122, R63 ;  /* 0x0000003f7a3f723e */ /* 0x000fe200000010ff */
[C---:B------:R-:W-:Y:S01]  /*2da0*/  IMAD.WIDE.U32 R122, R116.reuse, R123, c[0x0][0x208] ;  /* 0x00008200747a7625 */ /* 0x040fe200078e007b */
[----:B------:R-:W-:-:S04]  /*2db0*/  IADD3 R116, R116, 0x100, RZ ;  /* 0x0000010074747810 */ /* 0x000fc80007ffe0ff */
[----:B------:R0:W-:Y:S03]  /*2dc0*/  STG.E.128 [R122.64], R60 ;  /* 0x0000003c7a007986 */ /* 0x0001e6000c101d04 */
.L_x_7305:
[----:B------:R-:W-:Y:S05]  /*2dd0*/  BSYNC B1 ;  /* 0x0000000000017941 */ /* 0x000fea0003800000 */
.L_x_7304:
[----:B------:R-:W-:Y:S05]  /*2de0*/  @!P5 BRA `(.L_x_7301) ;  /* 0x000001f00000d947 */ /* 0x000fea0003800000 */
[--C-:B0-----:R-:W-:Y:S02]  /*2df0*/  FADD.FTZ R123, R58, -R120.reuse ;  /* 0x800000783a7b7221 */ /* 0x101fe40000010000 */
[--C-:B------:R-:W-:Y:S02]  /*2e00*/  FADD.FTZ R60, R52, -R120.reuse ;  /* 0x80000078343c7221 */ /* 0x100fe40000010000 */
[--C-:B------:R-:W-:Y:S02]  /*2e10*/  FADD.FTZ R62, R53, -R120.reuse ;  /* 0x80000078353e7221 */ /* 0x100fe40000010000 */
[--C-:B------:R-:W-:Y:S02]  /*2e20*/  FADD.FTZ R124, R54, -R120.reuse ;  /* 0x80000078367c7221 */ /* 0x100fe40000010000 */
[----:B------:R-:W-:Y:S02]  /*2e30*/  FADD.FTZ R63, R57, -R120 ;  /* 0x80000078393f7221 */ /* 0x000fe40000010000 */
[----:B------:R-:W-:-:S02]  /*2e40*/  FMUL.FTZ R123, R118, R123 ;  /* 0x0000007b767b7220 */ /* 0x000fc40000410000 */
[--C-:B------:R-:W-:Y:S02]  /*2e50*/  FADD.FTZ R122, R55, -R120.reuse ;  /* 0x80000078377a7221 */ /* 0x100fe40000010000 */
[--C-:B------:R-:W-:Y:S02]  /*2e60*/  FADD.FTZ R61, R56, -R120.reuse ;  /* 0x80000078383d7221 */ /* 0x100fe40000010000 */
[----:B------:R-:W-:Y:S02]  /*2e70*/  FADD.FTZ R125, R59, -R120 ;  /* 0x800000783b7d7221 */ /* 0x000fe40000010000 */
[C---:B------:R-:W-:Y:S02]  /*2e80*/  FMUL.FTZ R60, R118.reuse, R60 ;  /* 0x0000003c763c7220 */ /* 0x040fe40000410000 */
[C---:B------:R-:W-:Y:S02]  /*2e90*/  FMUL.FTZ R62, R118.reuse, R62 ;  /* 0x0000003e763e7220 */ /* 0x040fe40000410000 */
[----:B------:R-:W-:-:S02]  /*2ea0*/  FMUL.FTZ R120, R118, R124 ;  /* 0x0000007c76787220 */ /* 0x000fc40000410000 */
[----:B------:R-:W-:Y:S02]  /*2eb0*/  FMUL.FTZ R124, R118, R63 ;  /* 0x0000003f767c7220 */ /* 0x000fe40000410000 */
[----:B------:R-:W-:Y:S02]  /*2ec0*/  FFMA.FTZ R63, R104, R123, R117 ;  /* 0x0000007b683f7223 */ /* 0x000fe40000010075 */
[----:B------:R-:W-:Y:S02]  /*2ed0*/  FMUL.FTZ R125, R118, R125 ;  /* 0x0000007d767d7220 */ /* 0x000fe40000410000 */
[----:B------:R-:W-:Y:S02]  /*2ee0*/  FFMA.FTZ R60, R98, R60, R107 ;  /* 0x0000003c623c7223 */ /* 0x000fe4000001006b */
[----:B------:R-:W-:Y:S02]  /*2ef0*/  FFMA.FTZ R123, R101, R62, R110 ;  /* 0x0000003e657b7223 */ /* 0x000fe4000001006e */
[----:B------:R-:W-:-:S02]  /*2f00*/  FMUL.FTZ R122, R118, R122 ;  /* 0x0000007a767a7220 */ /* 0x000fc40000410000 */
[----:B------:R-:W-:Y:S01]  /*2f10*/  FMUL.FTZ R61, R118, R61 ;  /* 0x0000003d763d7220 */ /* 0x000fe20000410000 */
[----:B------:R-:W-:Y:S01]  /*2f20*/  F2FP.BF16.PACK_AB R60, R123, R60 ;  /* 0x0000003c7b3c723e */ /* 0x000fe200000010ff */
[----:B------:R-:W-:Y:S01]  /*2f30*/  FFMA.FTZ R118, R108, R125, R121 ;  /* 0x0000007d6c767223 */ /* 0x000fe20000010079 */
[----:B------:R-:W-:Y:S01]  /*2f40*/  HFMA2.MMA R123, -RZ, RZ, 0, 9.5367431640625e-07 ;  /* 0x00000010ff7b7435 */ /* 0x000fe200000001ff */
[----:B------:R-:W-:Y:S02]  /*2f50*/  FFMA.FTZ R120, R100, R120, R109 ;  /* 0x0000007864787223 */ /* 0x000fe4000001006d */
[----:B------:R-:W-:Y:S01]  /*2f60*/  FFMA.FTZ R125, R106, R124, R119 ;  /* 0x0000007c6a7d7223 */ /* 0x000fe20000010077 */
[----:B------:R-:W-:Y:S01]  /*2f70*/  F2FP.BF16.PACK_AB R63, R118, R63 ;  /* 0x0000003f763f723e */ /* 0x000fe200000010ff */
[----:B------:R-:W-:Y:S02]  /*2f80*/  FFMA.FTZ R118, R102, R61, R115 ;  /* 0x0000003d66767223 */ /* 0x000fe40000010073 */
[----:B------:R-:W-:-:S03]  /*2f90*/  FFMA.FTZ R61, R103, R122, R114 ;  /* 0x0000007a673d7223 */ /* 0x000fc60000010072 */
[----:B------:R-:W-:Y:S01]  /*2fa0*/  F2FP.BF16.PACK_AB R62, R125, R118 ;  /* 0x000000767d3e723e */ /* 0x000fe200000010ff */
[----:B------:R-:W-:Y:S01]  /*2fb0*/  IMAD.WIDE.U32 R122, R116, R123, c[0x0][0x208] ;  /* 0x00008200747a7625 */ /* 0x000fe200078e007b */
[----:B------:R-:W-:-:S05]  /*2fc0*/  F2FP.BF16.PACK_AB R61, R61, R120 ;  /* 0x000000783d3d723e */ /* 0x000fca00000010ff */
[----:B------:R0:W-:Y:S02]  /*2fd0*/  STG.E.128 [R122.64], R60 ;  /* 0x0000003c7a007986 */ /* 0x0001e4000c101d04 */
.L_x_7301:
[----:B-1----:R-:W-:Y:S05]  /*2fe0*/  BSYNC B0 ;  /* 0x0000000000007941 */ /* 0x002fea0003800000 */
.L_x_7300:
[----:B------:R-:W-:Y:S02]  /*2ff0*/  IADD3 R113, R113, c[0x0][0x160], RZ ;  /* 0x0000580071717a10 */ /* 0x000fe40007ffe0ff */
[----:B------:R-:W-:Y:S02]  /*3000*/  LOP3.LUT P1, RZ, R111, 0xff, RZ, 0xc0, !PT ;  /* 0x000000ff6fff7812 */ /* 0x000fe4000782c0ff */
[----:B------:R-:W-:Y:S02]  /*3010*/  ISETP.GE.AND P0, PT, R113, c[0x0][0x164], PT ;  /* 0x0000590071007a0c */ /* 0x000fe40003f06270 */
[----:B------:R-:W-:-:S11]  /*3020*/  SEL R111, RZ, 0x1, P1 ;  /* 0x00000001ff6f7807 */ /* 0x000fd60000800000 */
[----:B0-----:R-:W-:Y:S01]  /*3030*/  @P0 CALL.REL.NOINC `(.L_x_7306) ;  /* 0x0000001000000944 */ /* 0x001fe20003c00000 */
[----:B------:R-:W-:Y:S05]  /*3040*/  BRA `(.L_x_7307) ;  /* 0xffffd9a000007947 */ /* 0x000fea000383ffff */
.L_x_7306:
[----:B------:R-:W-:Y:S05]  /*3050*/  EXIT ;  /* 0x000000000000794d */ /* 0x000fea0003800000 */
.L_x_7298:
[----:B------:R-:W-:Y:S01]  /*3060*/  IMAD.MOV.U32 R122, RZ, RZ, 0x1 ;  /* 0x00000001ff7a7424 */ /* 0x000fe200078e00ff */
[----:B------:R-:W-:Y:S02]  /*3070*/  MOV R120, 0x1f ;  /* 0x0000001f00787802 */ /* 0x000fe40000000f00 */
[----:B------:R-:W-:Y:S02]  /*3080*/  MOV R61, 0xffffffff ;  /* 0xffffffff003d7802 */ /* 0x000fe40000000f00 */
[----:B------:R-:W-:Y:S02]  /*3090*/  MOV R118, 0x30b0 ;  /* 0x000030b000767802 */ /* 0x000fe40000000f00 */
[----:B-----5:R-:W-:Y:S05]  /*30a0*/  CALL.REL.NOINC `($__internal_54_$__cuda_sm70_shflsync_bfly_p) ;  /* 0x0000069000007944 */ /* 0x020fea0003c00000 */
[----:B01----:R-:W-:Y:S05]  /*30b0*/  BRA `(.L_x_7308) ;  /* 0xffffeed000007947 */ /* 0x003fea000383ffff */
.L_x_7299:
[----:B------:R-:W-:Y:S01]  /*30c0*/  HFMA2.MMA R122, -RZ, RZ, 0, 1.1920928955078125e-07 ;  /* 0x00000002ff7a7435 */ /* 0x000fe200000001ff */
[----:B------:R-:W-:Y:S02]  /*30d0*/  MOV R120, 0x1f ;  /* 0x0000001f00787802 */ /* 0x000fe40000000f00 */
[----:B------:R-:W-:Y:S02]  /*30e0*/  MOV R61, 0xffffffff ;  /* 0xffffffff003d7802 */ /* 0x000fe40000000f00 */
[----:B------:R-:W-:-:S02]  /*30f0*/  MOV R118, 0x3110 ;  /* 0x0000311000767802 */ /* 0x000fc40000000f00 */
[----:B-----5:R-:W-:Y:S05]  /*3100*/  CALL.REL.NOINC `($__internal_54_$__cuda_sm70_shflsync_bfly_p) ;  /* 0x0000063000007944 */ /* 0x020fea0003c00000 */
[----:B01----:R-:W-:Y:S01]  /*3110*/  FADD.FTZ R123, R123, R120 ;  /* 0x000000787b7b7221 */ /* 0x003fe20000010000 */
[----:B------:R-:W-:Y:S01]  /*3120*/  HFMA2.MMA R120, -RZ, RZ, 0, 1.847743988037109375e-06 ;  /* 0x0000001fff787435 */ /* 0x000fe200000001ff */
[----:B------:R-:W-:Y:S01]  /*3130*/  IMAD.MOV.U32 R122, RZ, RZ, 0x4 ;  /* 0x00000004ff7a7424 */ /* 0x000fe200078e00ff */
[----:B------:R-:W-:-:S02]  /*3140*/  MOV R61, 0xffffffff ;  /* 0xffffffff003d7802 */ /* 0x000fc40000000f00 */
[----:B------:R-:W-:Y:S02]  /*3150*/  MOV R118, 0x3170 ;  /* 0x0000317000767802 */ /* 0x000fe40000000f00 */
[----:B------:R-:W-:Y:S05]  /*3160*/  CALL.REL.NOINC `($__internal_54_$__cuda_sm70_shflsync_bfly_p) ;  /* 0x000005d000007944 */ /* 0x000fea0003c00000 */
[----:B0-----:R-:W-:Y:S01]  /*3170*/  HFMA2.MMA R122, -RZ, RZ, 0, 4.76837158203125e-07 ;  /* 0x00000008ff7a7435 */ /* 0x001fe200000001ff */
[----:B-1----:R-:W-:Y:S01]  /*3180*/  FADD.FTZ R123, R123, R120 ;  /* 0x000000787b7b7221 */ /* 0x002fe20000010000 */
[----:B------:R-:W-:Y:S02]  /*3190*/  MOV R120, 0x1f ;  /* 0x0000001f00787802 */ /* 0x000fe40000000f00 */
[----:B------:R-:W-:Y:S02]  /*31a0*/  MOV R61, 0xffffffff ;  /* 0xffffffff003d7802 */ /* 0x000fe40000000f00 */
[----:B------:R-:W-:Y:S02]  /*31b0*/  MOV R118, 0x31d0 ;  /* 0x000031d000767802 */ /* 0x000fe40000000f00 */
[----:B------:R-:W-:Y:S05]  /*31c0*/  CALL.REL.NOINC `($__internal_54_$__cuda_sm70_shflsync_bfly_p) ;  /* 0x0000057000007944 */ /* 0x000fea0003c00000 */
[----:B01----:R-:W-:Y:S01]  /*31d0*/  FADD.FTZ R123, R123, R120 ;  /* 0x000000787b7b7221 */ /* 0x003fe20000010000 */
[----:B------:R-:W-:Y:S01]  /*31e0*/  HFMA2.MMA R120, -RZ, RZ, 0, 1.847743988037109375e-06 ;  /* 0x0000001fff787435 */ /* 0x000fe200000001ff */
[----:B------:R-:W-:Y:S01]  /*31f0*/  IMAD.MOV.U32 R122, RZ, RZ, 0x10 ;  /* 0x00000010ff7a7424 */ /* 0x000fe200078e00ff */
[----:B------:R-:W-:Y:S02]  /*3200*/  MOV R61, 0xffffffff ;  /* 0xffffffff003d7802 */ /* 0x000fe40000000f00 */
[----:B------:R-:W-:-:S02]  /*3210*/  MOV R118, 0x3230 ;  /* 0x0000323000767802 */ /* 0x000fc40000000f00 */
[----:B------:R-:W-:Y:S05]  /*3220*/  CALL.REL.NOINC `($__internal_54_$__cuda_sm70_shflsync_bfly_p) ;  /* 0x0000051000007944 */ /* 0x000fea0003c00000 */
[----:B-1----:R-:W-:Y:S01]  /*3230*/  FADD.FTZ R60, R123, R120 ;  /* 0x000000787b3c7221 */ /* 0x002fe20000010000 */
[----:B0-----:R-:W-:Y:S01]  /*3240*/  HFMA2.MMA R122, -RZ, RZ, 0, 5.9604644775390625e-08 ;  /* 0x00000001ff7a7435 */ /* 0x001fe200000001ff */
[----:B------:R-:W-:-:S02]  /*3250*/  MOV R120, 0x1f ;  /* 0x0000001f00787802 */ /* 0x000fc40000000f00 */
        /* <DEDUP_REMOVED lines=51> */
[----:B------:R-:W-:Y:S02]  /*3590*/  MOV R118, 0x35b0 ;  /* 0x000035b000767802 */ /* 0x000fe40000000f00 */
[----:B------:R-:W-:Y:S05]  /*35a0*/  CALL.REL.NOINC `($__internal_54_$__cuda_sm70_shflsync_bfly_p) ;  /* 0x0000019000007944 */ /* 0x000fea0003c00000 */
[----:B01----:R-:W-:Y:S01]  /*35b0*/  FADD.FTZ R123, R123, R120 ;  /* 0x000000787b7b7221 */ /* 0x003fe20000010000 */
[----:B------:R-:W-:Y:S01]  /*35c0*/  HFMA2.MMA R120, -RZ, RZ, 0, 1.847743988037109375e-06 ;  /* 0x0000001fff787435 */ /* 0x000fe200000001ff */
[----:B------:R-:W-:Y:S01]  /*35d0*/  IMAD.MOV.U32 R122, RZ, RZ, 0x2 ;  /* 0x00000002ff7a7424 */ /* 0x000fe200078e00ff */
[----:B------:R-:W-:Y:S02]  /*35e0*/  MOV R61, 0xffffffff ;  /* 0xffffffff003d7802 */ /* 0x000fe40000000f00 */
[----:B------:R-:W-:Y:S02]  /*35f0*/  MOV R118, 0x3610 ;  /* 0x0000361000767802 */ /* 0x000fe40000000f00 */
[----:B------:R-:W-:Y:S05]  /*3600*/  CALL.REL.NOINC `($__internal_54_$__cuda_sm70_shflsync_bfly_p) ;  /* 0x0000013000007944 */ /* 0x000fea0003c00000 */
[----:B0-----:R-:W-:Y:S01]  /*3610*/  HFMA2.MMA R122, -RZ, RZ, 0, 2.384185791015625e-07 ;  /* 0x00000004ff7a7435 */ /* 0x001fe200000001ff */
[----:B-1----:R-:W-:Y:S01]  /*3620*/  FADD.FTZ R123, R123, R120 ;  /* 0x000000787b7b7221 */ /* 0x002fe20000010000 */
[----:B------:R-:W-:-:S02]  /*3630*/  MOV R120, 0x1f ;  /* 0x0000001f00787802 */ /* 0x000fc40000000f00 */
[----:B------:R-:W-:Y:S02]  /*3640*/  MOV R61, 0xffffffff ;  /* 0xffffffff003d7802 */ /* 0x000fe40000000f00 */
[----:B------:R-:W-:Y:S02]  /*3650*/  MOV R118, 0x3670 ;  /* 0x0000367000767802 */ /* 0x000fe40000000f00 */
[----:B------:R-:W-:Y:S05]  /*3660*/  CALL.REL.NOINC `($__internal_54_$__cuda_sm70_shflsync_bfly_p) ;  /* 0x000000d000007944 */ /* 0x000fea0003c00000 */
[----:B0-----:R-:W-:Y:S01]  /*3670*/  HFMA2.MMA R122, -RZ, RZ, 0, 4.76837158203125e-07 ;  /* 0x00000008ff7a7435 */ /* 0x001fe200000001ff */
[----:B-1----:R-:W-:Y:S01]  /*3680*/  FADD.FTZ R123, R123, R120 ;  /* 0x000000787b7b7221 */ /* 0x002fe20000010000 */
[----:B------:R-:W-:Y:S01]  /*3690*/  MOV R61, 0xffffffff ;  /* 0xffffffff003d7802 */ /* 0x000fe20000000f00 */
[----:B------:R-:W-:Y:S01]  /*36a0*/  IMAD.MOV.U32 R120, RZ, RZ, 0x1f ;  /* 0x0000001fff787424 */ /* 0x000fe200078e00ff */
[----:B------:R-:W-:Y:S02]  /*36b0*/  MOV R118, 0x36d0 ;  /* 0x000036d000767802 */ /* 0x000fe40000000f00 */
[----:B------:R-:W-:Y:S05]  /*36c0*/  CALL.REL.NOINC `($__internal_54_$__cuda_sm70_shflsync_bfly_p) ;  /* 0x0000007000007944 */ /* 0x000fea0003c00000 */
[----:B0-----:R-:W-:Y:S01]  /*36d0*/  HFMA2.MMA R122, -RZ, RZ, 0, 9.5367431640625e-07 ;  /* 0x00000010ff7a7435 */ /* 0x001fe200000001ff */
[----:B-1----:R-:W-:Y:S01]  /*36e0*/  FADD.FTZ R123, R123, R120 ;  /* 0x000000787b7b7221 */ /* 0x002fe20000010000 */
[----:B------:R-:W-:Y:S02]  /*36f0*/  MOV R120, 0x1f ;  /* 0x0000001f00787802 */ /* 0x000fe40000000f00 */
[----:B------:R-:W-:-:S02]  /*3700*/  MOV R61, 0xffffffff ;  /* 0xffffffff003d7802 */ /* 0x000fc40000000f00 */
[----:B------:R-:W-:Y:S02]  /*3710*/  MOV R118, 0x3730 ;  /* 0x0000373000767802 */ /* 0x000fe40000000f00 */
[----:B------:R-:W-:Y:S05]  /*3720*/  CALL.REL.NOINC `($__internal_54_$__cuda_sm70_shflsync_bfly_p) ;  /* 0x0000001000007944 */ /* 0x000fea0003c00000 */
[----:B01----:R-:W-:Y:S05]  /*3730*/  BRA `(.L_x_7309) ;  /* 0xffffeca000007947 */ /* 0x003fea000383ffff */
        .weak           $__internal_54_$__cuda_sm70_shflsync_bfly_p
        .type           $__internal_54_$__cuda_sm70_shflsync_bfly_p,@function
        .size           $__internal_54_$__cuda_sm70_shflsync_bfly_p,(.L_x_22142 - $__internal_54_$__cuda_sm70_shflsync_bfly_p)
$__internal_54_$__cuda_sm70_shflsync_bfly_p:
[----:B------:R-:W-:Y:S01]  /*3740*/  HFMA2.MMA R125, -RZ, RZ, 0, 0 ;  /* 0x00000000ff7d7435 */ /* 0x000fe200000001ff */
[----:B------:R-:W-:Y:S01]  /*3750*/  MOV R124, R118 ;  /* 0x00000076007c7202 */ /* 0x000fe20000000f00 */
[----:B------:R-:W-:Y:S04]  /*3760*/  WARPSYNC R61 ;  /* 0x0000003d00007348 */ /* 0x000fe80003800000 */
[----:B------:R0:W1:Y:S01]  /*3770*/  SHFL.BFLY PT, R120, R123, R122, R120 ;  /* 0x0c00007a7b787389 */ /* 0x00006200000e0078 */
[----:B------:R-:W-:Y:S05]  /*3780*/  RET.REL.NODEC R124 `(_ZN10layer_norm13ln_fwd_kernelINS_13Kernel_traitsI13__nv_bfloat16S2_fS2_fjLj6144ELj1ELj1ELj8ELj16ENS_18Kernel_traits_baseILj6144ES2_S2_fS2_fjLj256EEEEELb0ELb1ELb1ELb0EEEvNS_9FwdParamsE) ;  /* 0xffffc8707c007950 */ /* 0x000fea0003c3ffff */
.L_x_7310:
        /* <DEDUP_REMOVED lines=15> */
.L_x_22142:


//--------------------- .text._ZN10layer_norm13ln_fwd_kernelINS_13Kernel_traitsI13__nv_bfloat16S2_fS2_fjLj6144ELj1ELj1ELj8ELj16ENS_18Kernel_traits_baseILj6144ES2_S2_fS2_fjLj256EEEEELb0ELb1ELb1ELb1EEEvNS_9FwdParamsE --------------------------
	.section	.text._ZN10layer_norm13ln_fwd_kernelINS_13Kernel_traitsI13__nv_bfloat16S2_fS2_fjLj6144ELj1ELj1ELj8ELj16ENS_18Kernel_traits_baseILj6144ES2_S2_fS2_fjLj256EEEEELb0ELb1ELb1ELb1EEEvNS_9FwdParamsE,"ax",@progbits
	.sectioninfo	@"SHI_REGISTERS=118"
	.align	128
        .global         _ZN10layer_norm13ln_fwd_kernelINS_13Kernel_traitsI13__nv_bfloat16S2_fS2_fjLj6144ELj1ELj1ELj8ELj16ENS_18Kernel_traits_baseILj6144ES2_S2_fS2_fjLj256EEEEELb0ELb1ELb1ELb1EEEvNS_9FwdParamsE
        .type           _ZN10layer_norm13ln_fwd_kernelINS_13Kernel_traitsI13__nv_bfloat16S2_fS2_fjLj6144ELj1ELj1ELj8ELj16ENS_18Kernel_traits_baseILj6144ES2_S2_fS2_fjLj256EEEEELb0ELb1ELb1ELb1EEEvNS_9FwdParamsE,@function
        .size           _ZN10layer_norm13ln_fwd_kernelINS_13Kernel_traitsI13__nv_bfloat16S2_fS2_fjLj6144ELj1ELj1ELj8ELj16ENS_18Kernel_traits_baseILj6144ES2_S2_fS2_fjLj256EEEEELb0ELb1ELb1ELb1EEEvNS_9FwdParamsE,(.L_x_22143 - _ZN10layer_norm13ln_fwd_kernelINS_13Kernel_traitsI13__nv_bfloat16S2_fS2_fjLj6144ELj1ELj1ELj8ELj16ENS_18Kernel_traits_baseILj6144ES2_S2_fS2_fjLj256EEEEELb0ELb1ELb1ELb1EEEvNS_9FwdParamsE)
        .other          _ZN10layer_norm13ln_fwd_kernelINS_13Kernel_traitsI13__nv_bfloat16S2_fS2_fjLj6144ELj1ELj1ELj8ELj16ENS_18Kernel_traits_baseILj6144ES2_S2_fS2_fjLj256EEEEELb0ELb1ELb1ELb1EEEvNS_9FwdParamsE,@"STO_CUDA_ENTRY STV_DEFAULT"
_ZN10layer_norm13ln_fwd_kernelINS_13Kernel_traitsI13__nv_bfloat16S2_fS2_fjLj6144ELj1ELj1ELj8ELj16ENS_18Kernel_traits_baseILj6144ES2_S2_fS2_fjLj256EEEEELb0ELb1ELb1ELb1EEEvNS_9FwdParamsE:
.text._ZN10layer_norm13ln_fwd_kernelINS_13Kernel_traitsI13__nv_bfloat16S2_fS2_fjLj6144ELj1ELj1ELj8ELj16ENS_18Kernel_traits_baseILj6144ES2_S2_fS2_fjLj256EEEEELb0ELb1ELb1ELb1EEEvNS_9FwdParamsE:
        /* <DEDUP_REMOVED lines=12> */
[C---:B------:R-:W-:Y:S02]  /*00c0*/  LOP3.LUT R0, R85.reuse, 0xff, RZ, 0xc0, !PT ;  /* 0x000000ff55007812 */ /* 0x040fe400078ec0ff */
[----:B-1----:R-:W-:Y:S01]  /*00d0*/  LEA.HI R85, R85, UR6, RZ, 0x18 ;  /* 0x0000000655557c11 */ /* 0x002fe2000f8fc0ff */
[----:B------:R0:W5:Y:S01]  /*00e0*/  @P0 LDG.E.128 R24, [R4.64+0x2000] ;  /* 0x0020000404180981 */ /* 0x000162000c1e1d00 */
[----:B------:R-:W-:Y:S02]  /*00f0*/  LEA R32, P3, R0, c[0x0][0x1c8], 0x4 ;  /* 0x0000720000207a11 */ /* 0x000fe400078620ff */
[----:B------:R-:W-:-:S02]  /*0100*/  ISETP.GE.AND P1, PT, R85, c[0x0][0x164], PT ;  /* 0x0000590055007a0c */ /* 0x000fc40003f26270 */
        /* <DEDUP_REMOVED lines=41> */
[----:B0-----:R-:W-:Y:S02]  /*03a0*/  PRMT R91, RZ, 0x7610, R27 ;  /* 0x00007610ff5b7816 */ /* 0x001fe4000000001b */
.L_x_7364:
[----:B------:R-:W-:-:S05]  /*03b0*/  MOV R92, 0x4 ;  /* 0x00000004005c7802 */ /* 0x000fca0000000f00 */
[----:B------:R-:W-:-:S05]  /*03c0*/  IMAD.WIDE R2, R85, R92, c[0x0][0x1d0] ;  /* 0x0000740055027625 */ /* 0x000fca00078e025c */
[----:B------:R-:W2:Y:S01]  /*03d0*/  LDG.E R38, [R2.64] ;  /* 0x0000000402267981 */ /* 0x000ea2000c1e1900 */
[----:B------:R-:W-:Y:S01]  /*03e0*/  ISETP.NE.U32.AND P0, PT, RZ, c[0x0][0x180], PT ;  /* 0x00006000ff007a0c */ /* 0x000fe20003f05070 */
[----:B------:R-:W-:-:S03]  /*03f0*/  IMAD R36, R85, c[0x0][0x168], RZ ;  /* 0x00005a0055247a24 */ /* 0x000fc600078e02ff */
[----:B------:R-:W-:Y:S02]  /*0400*/  ISETP.NE.AND.EX P0, PT, RZ, c[0x0][0x184], PT, P0 ;  /* 0x00006100ff007a0c */ /* 0x000fe40003f05300 */
[----:B------:R-:W-:-:S04]  /*0410*/  SHF.R.S32.HI R37, RZ, 0x1f, R36 ;  /* 0x0000001fff257819 */ /* 0x000fc80000011424 */
[----:B------:R-:W-:-:S04]  /*0420*/  LEA.HI R37, R37, R36, RZ, 0x3 ;  /* 0x0000002425257211 */ /* 0x000fc800078f18ff */
[----:B------:R-:W-:-:S03]  /*0430*/  LEA.HI.SX32 R61, R37, R0, 0x1d ;  /* 0x00000000253d7211 */ /* 0x000fc600078feaff */
[----:B------:R-:W-:-:S05]  /*0440*/  @P0 MOV R36, 0x20 ;  /* 0x0000002000240802 */ /* 0x000fca0000000f00 */
[----:B------:R-:W-:-:S05]  /*0450*/  @P0 IMAD.WIDE.U32 R36, R61, R36, c[0x0][0x180] ;  /* 0x000060003d240625 */ /* 0x000fca00078e0024 */
[----:B------:R0:W3:Y:S04]  /*0460*/  @P0 LDG.E.128 R24, [R36.64] ;  /* 0x0000000424180981 */ /* 0x0000e8000c1e1d00 */
[----:B------:R0:W4:Y:S01]  /*0470*/  @P0 LDG.E.128 R28, [R36.64+0x10] ;  /* 0x00001004241c0981 */ /* 0x000122000c1e1d00 */
[----:B------:R-:W-:-:S06]  /*0480*/  IMAD.WIDE R92, R85, R92, c[0x0][0x1d8] ;  /* 0x00007600555c7625 */ /* 0x000fcc00078e025c */
[----:B------:R1:W5:Y:S01]  /*0490*/  LDG.E R92, [R92.64] ;  /* 0x000000045c5c7981 */ /* 0x000362000c1e1900 */
[----:B------:R-:W-:Y:S02]  /*04a0*/  MOV R54, RZ ;  /* 0x000000ff00367202 */ /* 0x000fe40000000f00 */
[----:B------:R-:W-:Y:S02]  /*04b0*/  MOV R60, 0x20 ;  /* 0x00000020003c7802 */ /* 0x000fe40000000f00 */
[----:B------:R-:W-:Y:S01]  /*04c0*/  IADD3 R53, R61, 0x100, RZ ;  /* 0x000001003d357810 */ /* 0x000fe20007ffe0ff */
[----:B------:R-:W-:Y:S04]  /*04d0*/  BSSY B0, `(.L_x_7311) ;  /* 0x000002b000007945 */ /* 0x000fe80003800000 */
[----:B------:R-:W-:Y:S01]  /*04e0*/  @P0 IMAD.WIDE.U32 R44, R53, R60, c[0x0][0x180] ;  /* 0x00006000352c0625 */ /* 0x000fe200078e003c */
[----:B--2---:R-:W-:-:S02]  /*04f0*/  ISETP.GE.AND P5, PT, R38, 0x1, PT ;  /* 0x000000012600780c */ /* 0x004fc40003fa6270 */
[----:B------:R-:W-:-:S11]  /*0500*/  ISETP.GT.AND P6, PT, R38, RZ, PT ;  /* 0x000000ff2600720c */ /* 0x000fd60003fc4270 */
[----:B------:R-:W-:Y:S02]  /*0510*/  @P5 IADD3 R2, R38, -0x1, RZ ;  /* 0xffffffff26025810 */ /* 0x000fe40007ffe0ff */
[----:B0-----:R-:W-:-:S03]  /*0520*/  @P5 MOV R37, 0x10 ;  /* 0x0000001000255802 */ /* 0x001fc60000000f00 */
[----:B------:R-:W-:-:S05]  /*0530*/  @P5 IMAD R2, R2, c[0x0][0x168], RZ ;  /* 0x00005a0002025a24 */ /* 0x000fca00078e02ff */
[----:B------:R-:W-:-:S04]  /*0540*/  @P5 SHF.R.S32.HI R3, RZ, 0x1f, R2 ;  /* 0x0000001fff035819 */ /* 0x000fc80000011402 */
[----:B------:R-:W-:-:S04]  /*0550*/  @P5 LEA.HI R3, R3, R2, RZ, 0x3 ;  /* 0x0000000203035211 */ /* 0x000fc800078f18ff */
[----:B------:R-:W-:Y:S02]  /*0560*/  @P5 LEA.HI.SX32 R54, R3, R0, 0x1d ;  /* 0x0000000003365211 */ /* 0x000fe400078feaff */
[----:B------:R-:W-:Y:S02]  /*0570*/  @!P6 ISETP.NE.U32.AND P1, PT, RZ, c[0x0][0x180], PT ;  /* 0x00006000ff00ea0c */ /* 0x000fe40003f25070 */
[----:B------:R-:W-:Y:S01]  /*0580*/  @!P6 ISETP.NE.U32.AND P2, PT, RZ, c[0x0][0x180], PT ;  /* 0x00006000ff00ea0c */ /* 0x000fe20003f45070 */
[----:B------:R-:W-:Y:S01]  /*0590*/  @P5 IMAD.WIDE.U32 R36, R54, R37, c[0x0][0x170] ;  /* 0x00005c0036245625 */ /* 0x000fe200078e0025 */
[----:B------:R-:W-:Y:S02]  /*05a0*/  @!P6 ISETP.NE.U32.AND P4, PT, RZ, c[0x0][0x180], PT ;  /* 0x00006000ff00ea0c */ /* 0x000fe40003f85070 */
[----:B------:R-:W-:Y:S02]  /*05b0*/  @!P6 ISETP.NE.U32.AND P3, PT, RZ, c[0x0][0x180], PT ;  /* 0x00006000ff00ea0c */ /* 0x000fe40003f65070 */
[----:B------:R-:W-:Y:S01]  /*05c0*/  @!P6 ISETP.NE.AND.EX P1, PT, RZ, c[0x0][0x184], PT, P1 ;  /* 0x00006100ff00ea0c */ /* 0x000fe20003f25310 */
[----:B------:R4:W5:Y:S01]  /*05d0*/  @P5 LDG.E.128 R32, [R36.64] ;  /* 0x0000000424205981 */ /* 0x000962000c1e1d00 */
[----:B------:R-:W-:Y:S01]  /*05e0*/  @!P6 ISETP.NE.AND.EX P2, PT, RZ, c[0x0][0x184], PT, P2 ;  /* 0x00006100ff00ea0c */ /* 0x000fe20003f45320 */
[----:B------:R-:W-:Y:S01]  /*05f0*/  IMAD.WIDE.U32 R2, R61, R60, c[0x0][0x188] ;  /* 0x000062003d027625 */ /* 0x000fe200078e003c */
[----:B------:R-:W-:-:S02]  /*0600*/  @!P6 ISETP.NE.AND.EX P4, PT, RZ, c[0x0][0x184], PT, P4 ;  /* 0x00006100ff00ea0c */ /* 0x000fc40003f85340 */
[----:B------:R-:W-:Y:S02]  /*0610*/  @!P6 ISETP.NE.AND.EX P3, PT, RZ, c[0x0][0x184], PT, P3 ;  /* 0x00006100ff00ea0c */ /* 0x000fe40003f65330 */
[----:B---3--:R-:W-:Y:S02]  /*0620*/  @!P6 FSEL R41, R25, RZ, P1 ;  /* 0x000000ff1929e208 */ /* 0x008fe40000800000 */
[----:B------:R-:W-:Y:S02]  /*0630*/  @!P6 FSEL R42, R26, RZ, P2 ;  /* 0x000000ff1a2ae208 */ /* 0x000fe40001000000 */
[----:B------:R-:W-:Y:S02]  /*0640*/  @!P6 FSEL R43, R27, RZ, P4 ;  /* 0x000000ff1b2be208 */ /* 0x000fe40002000000 */
[----:B----4-:R-:W-:Y:S02]  /*0650*/  @!P6 FSEL R36, R28, RZ, P3 ;  /* 0x000000ff1c24e208 */ /* 0x010fe40001800000 */
        /* <DEDUP_REMOVED lines=8> */
[----:B------:R-:W-:Y:S02]  /*06e0*/  @!P6 FSEL R37, R29, RZ, P2 ;  /* 0x000000ff1d25e208 */ /* 0x000fe40001000000 */
[----:B------:R-:W-:Y:S02]  /*06f0*/  @!P6 FSEL R38, R30, RZ, P4 ;  /* 0x000000ff1e26e208 */ /* 0x000fe40002000000 */
[----:B------:R-:W-:Y:S02]  /*0700*/  @!P6 FSEL R39, R31, RZ, P3 ;  /* 0x000000ff1f27e208 */ /* 0x000fe40001800000 */
[----:B------:R-:W-:Y:S01]  /*0710*/  @!P6 FSEL R40, R24, RZ, P1 ;  /* 0x000000ff1828e208 */ /* 0x000fe20000800000 */
[----:B------:R-:W-:Y:S05]  /*0720*/  @!P6 BRA `(.L_x_7312) ;  /* 0x000000500000e947 */ /* 0x000fea0003800000 */
[----:B-1---5:R-:W-:Y:S02]  /*0730*/  PRMT R40, RZ, 0x5410, R32 ;  /* 0x00005410ff287816 */ /* 0x022fe40000000020 */
[----:B------:R-:W-:-:S03]  /*0740*/  PRMT R47, RZ, 0x5410, R12 ;  /* 0x00005410ff2f7816 */ /* 0x000fc6000000000c */
[----:B------:R-:W-:-:S04]  /*0750*/  FMUL.FTZ R40, R40, c[0x0][0x1ec] ;  /* 0x00007b0028287a20 */ /* 0x000fc80000410000 */
[----:B------:R-:W-:-:S04]  /*0760*/  FMUL.FTZ R40, R40, R47 ;  /* 0x0000002f28287220 */ /* 0x000fc80000410000 */
[----:B------:R-:W-:Y:S02]  /*0770*/  @P0 FADD.FTZ R40, R24, R40 ;  /* 0x0000002818280221 */ /* 0x000fe40000010000 */
.L_x_7312:
[----:B-1----:R-:W-:Y:S05]  /*0780*/  BSYNC B0 ;  /* 0x0000000000007941 */ /* 0x002fea0003800000 */
.L_x_7311:
[----:B------:R-:W-:Y:S01]  /*0790*/  BSSY B0, `(.L_x_7313) ;  /* 0x0000007000007945 */ /* 0x000fe20003800000 */
[----:B------:R-:W-:Y:S05]  /*07a0*/  @!P6 BRA `(.L_x_7314) ;  /* 0x000000500000e947 */ /* 0x000fea0003800000 */
[----:B-----5:R-:W-:Y:S02]  /*07b0*/  PRMT R41, RZ, 0x7610, R32 ;  /* 0x00007610ff297816 */ /* 0x020fe40000000020 */
[----:B------:R-:W-:-:S03]  /*07c0*/  PRMT R46, RZ, 0x7610, R12 ;  /* 0x00007610ff2e7816 */ /* 0x000fc6000000000c */
[----:B------:R-:W-:-:S04]  /*07d0*/  FMUL.FTZ R41, R41, c[0x0][0x1ec] ;  /* 0x00007b0029297a20 */ /* 0x000fc80000410000 */
[----:B------:R-:W-:-:S04]  /*07e0*/  FMUL.FTZ R41, R41, R46 ;  /* 0x0000002e29297220 */ /* 0x000fc80000410000 */
[----:B------:R-:W-:Y:S02]  /*07f0*/  @P0 FADD.FTZ R41, R25, R41 ;  /* 0x0000002919290221 */ /* 0x000fe40000010000 */
.L_x_7314:
[----:B------:R-:W-:Y:S05]  /*0800*/  BSYNC B0 ;  /* 0x0000000000007941 */ /* 0x000fea0003800000 */
.L_x_7313:
[----:B------:R-:W-:Y:S01]  /*0810*/  BSSY B0, `(.L_x_7315) ;  /* 0x0000007000007945 */ /* 0x000fe20003800000 */
[----:B------:R-:W-:Y:S05]  /*0820*/  @!P6 BRA `(.L_x_7316) ;  /* 0x000000500000e947 */ /* 0x000fea0003800000 */
[----:B-----5:R-:W-:Y:S02]  /*0830*/  PRMT R42, RZ, 0x5410, R33 ;  /* 0x00005410ff2a7816 */ /* 0x020fe40000000021 */
[----:B------:R-:W-:-:S03]  /*0840*/  PRMT R47, RZ, 0x5410, R13 ;  /* 0x00005410ff2f7816 */ /* 0x000fc6000000000d */
[----:B------:R-:W-:-:S04]  /*0850*/  FMUL.FTZ R42, R42, c[0x0][0x1ec] ;  /* 0x00007b002a2a7a20 */ /* 0x000fc80000410000 */
[----:B------:R-:W-:-:S04]  /*0860*/  FMUL.FTZ R42, R42, R47 ;  /* 0x0000002f2a2a7220 */ /* 0x000fc80000410000 */
[----:B------:R-:W-:Y:S02]  /*0870*/  @P0 FADD.FTZ R42, R26, R42 ;  /* 0x0000002a1a2a0221 */ /* 0x000fe40000010000 */
.L_x_7316:
[----:B------:R-:W-:Y:S05]  /*0880*/  BSYNC B0 ;  /* 0x0000000000007941 */ /* 0x000fea0003800000 */
.L_x_7315:
[----:B------:R-:W-:Y:S01]  /*0890*/  BSSY B0, `(.L_x_7317) ;  /* 0x0000007000007945 */ /* 0x000fe20003800000 */
[----:B------:R-:W-:Y:S05]  /*08a0*/  @!P6 BRA `(.L_x_7318) ;  /* 0x000000500000e947 */ /* 0x000fea0003800000 */
[----:B-----5:R-:W-:Y:S02]  /*08b0*/  PRMT R43, RZ, 0x7610, R33 ;  /* 0x00007610ff2b7816 */ /* 0x020fe40000000021 */
[----:B------:R-:W-:-:S03]  /*08c0*/  PRMT R46, RZ, 0x7610, R13 ;  /* 0x00007610ff2e7816 */ /* 0x000fc6000000000d */
[----:B------:R-:W-:-:S04]  /*08d0*/  FMUL.FTZ R43, R43, c[0x0][0x1ec] ;  /* 0x00007b002b2b7a20 */ /* 0x000fc80000410000 */
[----:B------:R-:W-:-:S04]  /*08e0*/  FMUL.FTZ R43, R43, R46 ;  /* 0x0000002e2b2b7220 */ /* 0x000fc80000410000 */
[----:B------:R-:W-:Y:S02]  /*08f0*/  @P0 FADD.FTZ R43, R27, R43 ;  /* 0x0000002b1b2b0221 */ /* 0x000fe40000010000 */
.L_x_7318:
[----:B------:R-:W-:Y:S05]  /*0900*/  BSYNC B0 ;  /* 0x0000000000007941 */ /* 0x000fea0003800000 */
.L_x_7317:
[----:B------:R-:W-:Y:S01]  /*0910*/  BSSY B0, `(.L_x_7319) ;  /* 0x0000007000007945 */ /* 0x000fe20003800000 */
[----:B------:R-:W-:Y:S05]  /*0920*/  @!P6 BRA `(.L_x_7320) ;  /* 0x000000500000e947 */ /* 0x000fea0003800000 */
[----:B-----5:R-:W-:Y:S02]  /*0930*/  PRMT R36, RZ, 0x5410, R34 ;  /* 0x00005410ff247816 */ /* 0x020fe40000000022 */
[----:B------:R-:W-:-:S03]  /*0940*/  PRMT R47, RZ, 0x5410, R14 ;  /* 0x00005410ff2f7816 */ /* 0x000fc6000000000e */
[----:B------:R-:W-:-:S04]  /*0950*/  FMUL.FTZ R36, R36, c[0x0][0x1ec] ;  /* 0x00007b0024247a20 */ /* 0x000fc80000410000 */
[----:B------:R-:W-:-:S04]  /*0960*/  FMUL.FTZ R36, R36, R47 ;  /* 0x0000002f24247220 */ /* 0x000fc80000410000 */
[----:B------:R-:W-:Y:S02]  /*0970*/  @P0 FADD.FTZ R36, R28, R36 ;  /* 0x000000241c240221 */ /* 0x000fe40000010000 */
.L_x_7320:
[----:B------:R-:W-:Y:S05]  /*0980*/  BSYNC B0 ;  /* 0x0000000000007941 */ /* 0x000fea0003800000 */
.L_x_7319:
[----:B------:R-:W-:Y:S01]  /*0990*/  BSSY B0, `(.L_x_7321) ;  /* 0x0000007000007945 */ /* 0x000fe20003800000 */
[----:B------:R-:W-:Y:S05]  /*09a0*/  @!P6 BRA `(.L_x_7322) ;  /* 0x000000500000e947 */ /* 0x000fea0003800000 */
[----:B-----5:R-:W-:Y:S02]  /*09b0*/  PRMT R37, RZ, 0x7610, R34 ;  /* 0x00007610ff257816 */ /* 0x020fe40000000022 */
[----:B------:R-:W-:-:S03]  /*09c0*/  PRMT R46, RZ, 0x7610, R14 ;  /* 0x00007610ff2e7816 */ /* 0x000fc6000000000e */
[----:B------:R-:W-:-:S04]  /*09d0*/  FMUL.FTZ R37, R37, c[0x0][0x1ec] ;  /* 0x00007b0025257a20 */ /* 0x000fc80000410000 */
[----:B------:R-:W-:-:S04]  /*09e0*/  FMUL.FTZ R37, R37, R46 ;  /* 0x0000002e25257220 */ /* 0x000fc80000410000 */
[----:B------:R-:W-:Y:S02]  /*09f0*/  @P0 FADD.FTZ R37, R29, R37 ;  /* 0x000000251d250221 */ /* 0x000fe40000010000 */
.L_x_7322:
[----:B------:R-:W-:Y:S05]  /*0a00*/  BSYNC B0 ;  /* 0x0000000000007941 */ /* 0x000fea0003800000 */
.L_x_7321:
[----:B------:R-:W-:Y:S01]  /*0a10*/  BSSY B0, `(.L_x_7323) ;  /* 0x0000007000007945 */ /* 0x000fe20003800000 */
[----:B------:R-:W-:Y:S05]  /*0a20*/  @!P6 BRA `(.L_x_7324) ;  /* 0x000000500000e947 */ /* 0x000fea0003800000 */
[----:B-----5:R-:W-:Y:S02]  /*0a30*/  PRMT R38, RZ, 0x5410, R35 ;  /* 0x00005410ff267816 */ /* 0x020fe40000000023 */
[----:B------:R-:W-:-:S03]  /*0a40*/  PRMT R47, RZ, 0x5410, R15 ;  /* 0x00005410ff2f7816 */ /* 0x000fc6000000000f */
[----:B------:R-:W-:-:S04]  /*0a50*/  FMUL.FTZ R38, R38, c[0x0][0x1ec] ;  /* 0x00007b0026267a20 */ /* 0x000fc80000410000 */
[----:B------:R-:W-:-:S04]  /*0a60*/  FMUL.FTZ R38, R38, R47 ;  /* 0x0000002f26267220 */ /* 0x000fc80000410000 */
[----:B------:R-:W-:Y:S02]  /*0a70*/  @P0 FADD.FTZ R38, R30, R38 ;  /* 0x000000261e260221 */ /* 0x000fe40000010000 */
.L_x_7324:
[----:B------:R-:W-:Y:S05]  /*0a80*/  BSYNC B0 ;  /* 0x0000000000007941 */ /* 0x000fea0003800000 */
.L_x_7323:
[----:B------:R-:W-:Y:S01]  /*0a90*/  BSSY B0, `(.L_x_7325) ;  /* 0x0000007000007945 */ /* 0x000fe20003800000 */
[----:B------:R-:W-:Y:S05]  /*0aa0*/  @!P6 BRA `(.L_x_7326) ;  /* 0x000000500000e947 */ /* 0x000fea0003800000 */
[----:B-----5:R-:W-:Y:S02]  /*0ab0*/  PRMT R39, RZ, 0x7610, R35 ;  /* 0x00007610ff277816 */ /* 0x020fe40000000023 */
[----:B------:R-:W-:-:S03]  /*0ac0*/  PRMT R46, RZ, 0x7610, R15 ;  /* 0x00007610ff2e7816 */ /* 0x000fc6000000000f */
[----:B------:R-:W-:-:S04]  /*0ad0*/  FMUL.FTZ R39, R39, c[0x0][0x1ec] ;  /* 0x00007b0027277a20 */ /* 0x000fc80000410000 */
[----:B------:R-:W-:-:S04]  /*0ae0*/  FMUL.FTZ R39, R39, R46 ;  /* 0x0000002e27277220 */ /* 0x000fc80000410000 */
[----:B------:R-:W-:Y:S02]  /*0af0*/  @P0 FADD.FTZ R39, R31, R39 ;  /* 0x000000271f270221 */ /* 0x000fe40000010000 */
.L_x_7326:
[----:B------:R-:W-:Y:S05]  /*0b00*/  BSYNC B0 ;  /* 0x0000000000007941 */ /* 0x000fea0003800000 */
.L_x_7325:
[----:B------:R-:W-:Y:S04]  /*0b10*/  STG.E.128 [R2.64], R40 ;  /* 0x0000002802007986 */ /* 0x000fe8000c101d04 */
[----:B------:R0:W-:Y:S04]  /*0b20*/  STG.E.128 [R2.64+0x10], R36 ;  /* 0x0000102402007986 */ /* 0x0001e8000c101d04 */
[----:B------:R-:W2:Y:S04]  /*0b30*/  @P0 LDG.E.128 R24, [R44.64] ;  /* 0x000000042c180981 */ /* 0x000ea8000c1e1d00 */
[----:B------:R-:W3:Y:S01]  /*0b40*/  @P0 LDG.E.128 R28, [R44.64+0x10] ;  /* 0x000010042c1c0981 */ /* 0x000ee2000c1e1d00 */
        /* <DEDUP_REMOVED lines=13> */
[-C--:B0-----:R-:W-:Y:S01]  /*0c20*/  IMAD.WIDE.U32 R2, R53, R60.reuse, c[0x0][0x188] ;  /* 0x0000620035027625 */ /* 0x081fe200078e003c */
[----:B-----5:R0:W5:Y:S03]  /*0c30*/  @P5 LDG.E.128 R32, [R46.64] ;  /* 0x000000042e205981 */ /* 0x020166000c1e1d00 */
[----:B------:R-:W-:Y:S01]  /*0c40*/  @P0 IMAD.WIDE.U32 R52, R61, R60, c[0x0][0x180] ;  /* 0x000060003d340625 */ /* 0x000fe200078e003c */
[----:B--2---:R-:W-:Y:S02]  /*0c50*/  @!P6 FSEL R49, R25, RZ, P1 ;  /* 0x000000ff1931e208 */ /* 0x004fe40000800000 */
[----:B------:R-:W-:-:S02]  /*0c60*/  @!P6 FSEL R50, R26, RZ, P2 ;  /* 0x000000ff1a32e208 */ /* 0x000fc40001000000 */
[----:B------:R-:W-:Y:S02]  /*0c70*/  @!P6 FSEL R51, R27, RZ, P4 ;  /* 0x000000ff1b33e208 */ /* 0x000fe40002000000 */
[----:B---3--:R-:W-:Y:S02]  /*0c80*/  @!P6 FSEL R44, R28, RZ, P3 ;  /* 0x000000ff1c2ce208 */ /* 0x008fe40001800000 */
        /* <DEDUP_REMOVED lines=9> */
[----:B0-----:R-:W-:-:S02]  /*0d20*/  @!P6 FSEL R46, R30, RZ, P4 ;  /* 0x000000ff1e2ee208 */ /* 0x001fc40002000000 */
[----:B------:R-:W-:Y:S02]  /*0d30*/  @!P6 FSEL R47, R31, RZ, P3 ;  /* 0x000000ff1f2fe208 */ /* 0x000fe40001800000 */
[----:B------:R-:W-:Y:S01]  /*0d40*/  @!P6 FSEL R48, R24, RZ, P1 ;  /* 0x000000ff1830e208 */ /* 0x000fe20000800000 */
[----:B------:R-:W-:Y:S05]  /*0d50*/  @!P6 BRA `(.L_x_7328) ;  /* 0x000000500000e947 */ /* 0x000fea0003800000 */
[----:B-----5:R-:W-:-:S05]  /*0d60*/  PRMT R48, RZ, 0x5410, R32 ;  /* 0x00005410ff307816 */ /* 0x020fca0000000020 */
[----:B------:R-:W-:Y:S01]  /*0d70*/  FMUL.FTZ R55, R48, c[0x0][0x1ec] ;  /* 0x00007b0030377a20 */ /* 0x000fe20000410000 */
[----:B------:R-:W-:-:S05]  /*0d80*/  PRMT R48, RZ, 0x5410, R8 ;  /* 0x00005410ff307816 */ /* 0x000fca0000000008 */
[----:B------:R-:W-:-:S04]  /*0d90*/  FMUL.FTZ R48, R55, R48 ;  /* 0x0000003037307220 */ /* 0x000fc80000410000 */
[----:B------:R-:W-:Y:S02]  /*0da0*/  @P0 FADD.FTZ R48, R24, R48 ;  /* 0x0000003018300221 */ /* 0x000fe40000010000 */
.L_x_7328:
[----:B------:R-:W-:Y:S05]  /*0db0*/  BSYNC B0 ;  /* 0x0000000000007941 */ /* 0x000fea0003800000 */
.L_x_7327:
[----:B------:R-:W-:Y:S01]  /*0dc0*/  BSSY B0, `(.L_x_7329) ;  /* 0x0000007000007945 */ /* 0x000fe20003800000 */
[----:B------:R-:W-:Y:S05]  /*0dd0*/  @!P6 BRA `(.L_x_7330) ;  /* 0x000000500000e947 */ /* 0x000fea0003800000 */
[----:B-----5:R-:W-:-:S05]  /*0de0*/  PRMT R49, RZ, 0x7610, R32 ;  /* 0x00007610ff317816 */ /* 0x020fca0000000020 */
[----:B------:R-:W-:Y:S01]  /*0df0*/  FMUL.FTZ R56, R49, c[0x0][0x1ec] ;  /* 0x00007b0031387a20 */ /* 0x000fe20000410000 */
[----:B------:R-:W-:-:S05]  /*0e00*/  PRMT R49, RZ, 0x7610, R8 ;  /* 0x00007610ff317816 */ /* 0x000fca0000000008 */
[----:B------:R-:W-:-:S04]  /*0e10*/  FMUL.FTZ R49, R56, R49 ;  /* 0x0000003138317220 */ /* 0x000fc80000410000 */
[----:B------:R-:W-:Y:S02]  /*0e20*/  @P0 FADD.FTZ R49, R25, R49 ;  /* 0x0000003119310221 */ /* 0x000fe40000010000 */
.L_x_7330:
[----:B------:R-:W-:Y:S05]  /*0e30*/  BSYNC B0 ;  /* 0x0000000000007941 */ /* 0x000fea0003800000 */
.L_x_7329:
[----:B------:R-:W-:Y:S01]  /*0e40*/  BSSY B0, `(.L_x_7331) ;  /* 0x0000007000007945 */ /* 0x000fe20003800000 */
[----:B------:R-:W-:Y:S05]  /*0e50*/  @!P6 BRA `(.L_x_7332) ;  /* 0x000000500000e947 */ /* 0x000fea0003800000 */
[----:B-----5:R-:W-:-:S05]  /*0e60*/  PRMT R50, RZ, 0x5410, R33 ;  /* 0x00005410ff327816 */ /* 0x020fca0000000021 */
[----:B------:R-:W-:Y:S01]  /*0e70*/  FMUL.FTZ R55, R50, c[0x0][0x1ec] ;  /* 0x00007b0032377a20 */ /* 0x000fe20000410000 */
[----:B------:R-:W-:-:S05]  /*0e80*/  PRMT R50, RZ, 0x5410, R9 ;  /* 0x00005410ff327816 */ /* 0x000fca0000000009 */
[----:B------:R-:W-:-:S04]  /*0e90*/  FMUL.FTZ R50, R55, R50 ;  /* 0x0000003237327220 */ /* 0x000fc80000410000 */
[----:B------:R-:W-:Y:S02]  /*0ea0*/  @P0 FADD.FTZ R50, R26, R50 ;  /* 0x000000321a320221 */ /* 0x000fe40000010000 */
.L_x_7332:
[----:B------:R-:W-:Y:S05]  /*0eb0*/  BSYNC B0 ;  /* 0x0000000000007941 */ /* 0x000fea0003800000 */
.L_x_7331:
[----:B------:R-:W-:Y:S01]  /*0ec0*/  BSSY B0, `(.L_x_7333) ;  /* 0x0000007000007945 */ /* 0x000fe20003800000 */
[----:B------:R-:W-:Y:S05]  /*0ed0*/  @!P6 BRA `(.L_x_7334) ;  /* 0x000000500000e947 */ /* 0x000fea0003800000 */
[----:B-----5:R-:W-:-:S05]  /*0ee0*/  PRMT R51, RZ, 0x7610, R33 ;  /* 0x00007610ff337816 */ /* 0x020fca0000000021 */
[----:B------:R-:W-:Y:S01]  /*0ef0*/  FMUL.FTZ R56, R51, c[0x0][0x1ec] ;  /* 0x00007b0033387a20 */ /* 0x000fe20000410000 */
[----:B------:R-:W-:-:S05]  /*0f00*/  PRMT R51, RZ, 0x7610, R9 ;  /* 0x00007610ff337816 */ /* 0x000fca0000000009 */
[----:B------:R-:W-:-:S04]  /*0f10*/  FMUL.FTZ R51, R56, R51 ;  /* 0x0000003338337220 */ /* 0x000fc80000410000 */
[----:B------:R-:W-:Y:S02]  /*0f20*/  @P0 FADD.FTZ R51, R27, R51 ;  /* 0x000000331b330221 */ /* 0x000fe40000010000 */
.L_x_7334:
[----:B------:R-:W-:Y:S05]  /*0f30*/  BSYNC B0 ;  /* 0x0000000000007941 */ /* 0x000fea0003800000 */
.L_x_7333:
[----:B------:R-:W-:Y:S01]  /*0f40*/  BSSY B0, `(.L_x_7335) ;  /* 0x0000007000007945 */ /* 0x000fe20003800000 */
[----:B------:R-:W-:Y:S05]  /*0f50*/  @!P6 BRA `(.L_x_7336) ;  /* 0x000000500000e947 */ /* 0x000fea0003800000 */
[----:B-----5:R-:W-:-:S05]  /*0f60*/  PRMT R44, RZ, 0x5410, R34 ;  /* 0x00005410ff2c7816 */ /* 0x020fca0000000022 */
[----:B------:R-:W-:Y:S01]  /*0f70*/  FMUL.FTZ R55, R44, c[0x0][0x1ec] ;  /* 0x00007b002c377a20 */ /* 0x000fe20000410000 */
[----:B------:R-:W-:-:S05]  /*0f80*/  PRMT R44, RZ, 0x5410, R10 ;  /* 0x00005410ff2c7816 */ /* 0x000fca000000000a */
[----:B------:R-:W-:-:S04]  /*0f90*/  FMUL.FTZ R44, R55, R44 ;  /* 0x0000002c372c7220 */ /* 0x000fc80000410000 */
[----:B------:R-:W-:Y:S02]  /*0fa0*/  @P0 FADD.FTZ R44, R28, R44 ;  /* 0x0000002c1c2c0221 */ /* 0x000fe40000010000 */
.L_x_7336:
[----:B------:R-:W-:Y:S05]  /*0fb0*/  BSYNC B0 ;  /* 0x0000000000007941 */ /* 0x000fea0003800000 */
.L_x_7335:
[----:B------:R-:W-:Y:S01]  /*0fc0*/  BSSY B0, `(.L_x_7337) ;  /* 0x0000007000007945 */ /* 0x000fe20003800000 */
[----:B------:R-:W-:Y:S05]  /*0fd0*/  @!P6 BRA `(.L_x_7338) ;  /* 0x000000500000e947 */ /* 0x000fea0003800000 */
[----:B-----5:R-:W-:-:S05]  /*0fe0*/  PRMT R45, RZ, 0x7610, R34 ;  /* 0x00007610ff2d7816 */ /* 0x020fca0000000022 */
[----:B------:R-:W-:Y:S01]  /*0ff0*/  FMUL.FTZ R56, R45, c[0x0][0x1ec] ;  /* 0x00007b002d387a20 */ /* 0x000fe20000410000 */
[----:B------:R-:W-:-:S05]  /*1000*/  PRMT R45, RZ, 0x7610, R10 ;  /* 0x00007610ff2d7816 */ /* 0x000fca000000000a */
[----:B------:R-:W-:-:S04]  /*1010*/  FMUL.FTZ R45, R56, R45 ;  /* 0x0000002d382d7220 */ /* 0x000fc80000410000 */
[----:B------:R-:W-:Y:S02]  /*1020*/  @P0 FADD.FTZ R45, R29, R45 ;  /* 0x0000002d1d2d0221 */ /* 0x000fe40000010000 */
.L_x_7338:
[----:B------:R-:W-:Y:S05]  /*1030*/  BSYNC B0 ;  /* 0x0000000000007941 */ /* 0x000fea0003800000 */
.L_x_7337:
[----:B------:R-:W-:Y:S01]  /*1040*/  BSSY B0, `(.L_x_7339) ;  /* 0x0000007000007945 */ /* 0x000fe20003800000 */
[----:B------:R-:W-:Y:S05]  /*1050*/  @!P6 BRA `(.L_x_7340) ;  /* 0x000000500000e947 */ /* 0x000fea0003800000 */
[----:B-----5:R-:W-:-:S05]  /*1060*/  PRMT R46, RZ, 0x5410, R35 ;  /* 0x00005410ff2e7816 */ /* 0x020fca0000000023 */
[----:B------:R-:W-:Y:S01]  /*1070*/  FMUL.FTZ R55, R46, c[0x0][0x1ec] ;  /* 0x00007b002e377a20 */ /* 0x000fe20000410000 */
[----:B------:R-:W-:-:S05]  /*1080*/  PRMT R46, RZ, 0x5410, R11 ;  /* 0x00005410ff2e7816 */ /* 0x000fca000000000b */
[----:B------:R-:W-:-:S04]  /*1090*/  FMUL.FTZ R46, R55, R46 ;  /* 0x0000002e372e7220 */ /* 0x000fc80000410000 */
[----:B------:R-:W-:Y:S02]  /*10a0*/  @P0 FADD.FTZ R46, R30, R46 ;  /* 0x0000002e1e2e0221 */ /* 0x000fe40000010000 */
.L_x_7340:
[----:B------:R-:W-:Y:S05]  /*10b0*/  BSYNC B0 ;  /* 0x0000000000007941 */ /* 0x000fea0003800000 */
.L_x_7339:
[----:B------:R-:W-:Y:S01]  /*10c0*/  BSSY B0, `(.L_x_7341) ;  /* 0x0000007000007945 */ /* 0x000fe20003800000 */
[----:B------:R-:W-:Y:S05]  /*10d0*/  @!P6 BRA `(.L_x_7342) ;  /* 0x000000500000e947 */ /* 0x000fea0003800000 */
[----:B-----5:R-:W-:-:S05]  /*10e0*/  PRMT R47, RZ, 0x7610, R35 ;  /* 0x00007610ff2f7816 */ /* 0x020fca0000000023 */
[----:B------:R-:W-:Y:S01]  /*10f0*/  FMUL.FTZ R56, R47, c[0x0][0x1ec] ;  /* 0x00007b002f387a20 */ /* 0x000fe20000410000 */
[----:B------:R-:W-:-:S05]  /*1100*/  PRMT R47, RZ, 0x7610, R11 ;  /* 0x00007610ff2f7816 */ /* 0x000fca000000000b */
[----:B------:R-:W-:-:S04]  /*1110*/  FMUL.FTZ R47, R56, R47 ;  /* 0x0000002f382f7220 */ /* 0x000fc80000410000 */
[----:B------:R-:W-:Y:S02]  /*1120*/  @P0 FADD.FTZ R47, R31, R47 ;  /* 0x0000002f1f2f0221 */ /* 0x000fe40000010000 */
.L_x_7342:
[----:B------:R-:W-:Y:S05]  /*1130*/  BSYNC B0 ;  /* 0x0000000000007941 */ /* 0x000fea0003800000 */
.L_x_7341:
[----:B------:R0:W-:Y:S04]  /*1140*/  STG.E.128 [R2.64], R48 ;  /* 0x0000003002007986 */ /* 0x0001e8000c101d04 */
[----:B------:R0:W-:Y:S04]  /*1150*/  STG.E.128 [R2.64+0x10], R44 ;  /* 0x0000102c02007986 */ /* 0x0001e8000c101d04 */
[----:B------:R-:W2:Y:S04]  /*1160*/  @P0 LDG.E.128 R24, [R52.64] ;  /* 0x0000000434180981 */ /* 0x000ea8000c1e1d00 */
[----:B------:R-:W3:Y:S01]  /*1170*/  @P0 LDG.E.128 R28, [R52.64+0x10] ;  /* 0x00001004341c0981 */ /* 0x000ee2000c1e1d00 */
        /* <DEDUP_REMOVED lines=24> */
[----:B---3--:R-:W-:Y:S02]  /*1300*/  @!P6 FSEL R52, R28, RZ, P1 ;  /* 0x000000ff1c34e208 */ /* 0x008fe40000800000 */
[----:B------:R-:W-:Y:S02]  /*1310*/  @!P6 FSEL R53, R29, RZ, P2 ;  /* 0x000000ff1d35e208 */ /* 0x000fe40001000000 */
[----:B-1----:R-:W-:Y:S02]  /*1320*/  @!P6 FSEL R54, R30, RZ, P3 ;  /* 0x000000ff1e36e208 */ /* 0x002fe40001800000 */
[----:B------:R-:W-:-:S02]  /*1330*/  @!P6 FSEL R55, R31, RZ, P5 ;  /* 0x000000ff1f37e208 */ /* 0x000fc40002800000 */
[----:B------:R-:W-:Y:S01]  /*1340*/  @!P6 FSEL R56, R24, RZ, P4 ;  /* 0x000000ff1838e208 */ /* 0x000fe20002000000 */
[----:B------:R-:W-:Y:S05]  /*1350*/  @!P6 BRA `(.L_x_7344) ;  /* 0x000000500000e947 */ /* 0x000fea0003800000 */
[----:B0----5:R-:W-:Y:S02]  /*1360*/  PRMT R2, RZ, 0x5410, R32 ;  /* 0x00005410ff027816 */ /* 0x021fe40000000020 */
[----:B------:R-:W-:-:S03]  /*1370*/  PRMT R56, RZ, 0x5410, R4 ;  /* 0x00005410ff387816 */ /* 0x000fc60000000004 */
[----:B------:R-:W-:-:S04]  /*1380*/  FMUL.FTZ R3, R2, c[0x0][0x1ec] ;  /* 0x00007b0002037a20 */ /* 0x000fc80000410000 */
[----:B------:R-:W-:-:S04]  /*1390*/  FMUL.FTZ R56, R3, R56 ;  /* 0x0000003803387220 */ /* 0x000fc80000410000 */
[----:B------:R-:W-:Y:S02]  /*13a0*/  @P0 FADD.FTZ R56, R24, R56 ;  /* 0x0000003818380221 */ /* 0x000fe40000010000 */
.L_x_7344:
[----:B0-----:R-:W-:Y:S05]  /*13b0*/  BSYNC B0 ;  /* 0x0000000000007941 */ /* 0x001fea0003800000 */
.L_x_7343:
[----:B------:R-:W-:Y:S01]  /*13c0*/  BSSY B0, `(.L_x_7345) ;  /* 0x0000007000007945 */ /* 0x000fe20003800000 */
[----:B------:R-:W-:Y:S05]  /*13d0*/  @!P6 BRA `(.L_x_7346) ;  /* 0x000000500000e947 */ /* 0x000fea0003800000 */
[----:B-----5:R-:W-:Y:S02]  /*13e0*/  PRMT R2, RZ, 0x7610, R32 ;  /* 0x00007610ff027816 */ /* 0x020fe40000000020 */
[----:B------:R-:W-:-:S03]  /*13f0*/  PRMT R57, RZ, 0x7610, R4 ;  /* 0x00007610ff397816 */ /* 0x000fc60000000004 */
[----:B------:R-:W-:-:S04]  /*1400*/  FMUL.FTZ R2, R2, c[0x0][0x1ec] ;  /* 0x00007b0002027a20 */ /* 0x000fc80000410000 */
[----:B------:R-:W-:-:S04]  /*1410*/  FMUL.FTZ R57, R2, R57 ;  /* 0x0000003902397220 */ /* 0x000fc80000410000 */
[----:B------:R-:W-:Y:S02]  /*1420*/  @P0 FADD.FTZ R57, R25, R57 ;  /* 0x0000003919390221 */ /* 0x000fe40000010000 */
.L_x_7346:
[----:B------:R-:W-:Y:S05]  /*1430*/  BSYNC B0 ;  /* 0x0000000000007941 */ /* 0x000fea0003800000 */
.L_x_7345:
[----:B------:R-:W-:Y:S01]  /*1440*/  BSSY B0, `(.L_x_7347) ;  /* 0x0000007000007945 */ /* 0x000fe20003800000 */
[----:B------:R-:W-:Y:S05]  /*1450*/  @!P6 BRA `(.L_x_7348) ;  /* 0x000000500000e947 */ /* 0x000fea0003800000 */
[----:B-----5:R-:W-:Y:S02]  /*1460*/  PRMT R2, RZ, 0x5410, R33 ;  /* 0x00005410ff027816 */ /* 0x020fe40000000021 */
[----:B------:R-:W-:-:S03]  /*1470*/  PRMT R58, RZ, 0x5410, R5 ;  /* 0x00005410ff3a7816 */ /* 0x000fc60000000005 */
[----:B------:R-:W-:-:S04]  /*1480*/  FMUL.FTZ R3, R2, c[0x0][0x1ec] ;  /* 0x00007b0002037a20 */ /* 0x000fc80000410000 */
[----:B------:R-:W-:-:S04]  /*1490*/  FMUL.FTZ R58, R3, R58 ;  /* 0x0000003a033a7220 */ /* 0x000fc80000410000 */
[----:B------:R-:W-:Y:S02]  /*14a0*/  @P0 FADD.FTZ R58, R26, R58 ;  /* 0x0000003a1a3a0221 */ /* 0x000fe40000010000 */
.L_x_7348:
[----:B------:R-:W-:Y:S05]  /*14b0*/  BSYNC B0 ;  /* 0x0000000000007941 */ /* 0x000fea0003800000 */
.L_x_7347:
[----:B------:R-:W-:Y:S01]  /*14c0*/  BSSY B0, `(.L_x_7349) ;  /* 0x0000007000007945 */ /* 0x000fe20003800000 */
[----:B------:R-:W-:Y:S05]  /*14d0*/  @!P6 BRA `(.L_x_7350) ;  /* 0x000000500000e947 */ /* 0x000fea0003800000 */
[----:B-----5:R-:W-:Y:S02]  /*14e0*/  PRMT R2, RZ, 0x7610, R33 ;  /* 0x00007610ff027816 */ /* 0x020fe40000000021 */
[----:B------:R-:W-:-:S03]  /*14f0*/  PRMT R59, RZ, 0x7610, R5 ;  /* 0x00007610ff3b7816 */ /* 0x000fc60000000005 */
[----:B------:R-:W-:-:S04]  /*1500*/  FMUL.FTZ R2, R2, c[0x0][0x1ec] ;  /* 0x00007b0002027a20 */ /* 0x000fc80000410000 */
[----:B------:R-:W-:-:S04]  /*1510*/  FMUL.FTZ R59, R2, R59 ;  /* 0x0000003b023b7220 */ /* 0x000fc80000410000 */
[----:B------:R-:W-:Y:S02]  /*1520*/  @P0 FADD.FTZ R59, R27, R59 ;  /* 0x0000003b1b3b0221 */ /* 0x000fe40000010000 */
.L_x_7350:
[----:B------:R-:W-:Y:S05]  /*1530*/  BSYNC B0 ;  /* 0x0000000000007941 */ /* 0x000fea0003800000 */
.L_x_7349:
[----:B------:R-:W-:Y:S01]  /*1540*/  BSSY B0, `(.L_x_7351) ;  /* 0x0000007000007945 */ /* 0x000fe20003800000 */
[----:B------:R-:W-:Y:S05]  /*1550*/  @!P6 BRA `(.L_x_7352) ;  /* 0x000000500000e947 */ /* 0x000fea0003800000 */
[----:B-----5:R-:W-:Y:S02]  /*1560*/  PRMT R2, RZ, 0x5410, R34 ;  /* 0x00005410ff027816 */ /* 0x020fe40000000022 */
[----:B------:R-:W-:-:S03]  /*1570*/  PRMT R52, RZ, 0x5410, R6 ;  /* 0x00005410ff347816 */ /* 0x000fc60000000006 */
[----:B------:R-:W-:-:S04]  /*1580*/  FMUL.FTZ R3, R2, c[0x0][0x1ec] ;  /* 0x00007b0002037a20 */ /* 0x000fc80000410000 */
[----:B------:R-:W-:-:S04]  /*1590*/  FMUL.FTZ R52, R3, R52 ;  /* 0x0000003403347220 */ /* 0x000fc80000410000 */
[----:B------:R-:W-:Y:S02]  /*15a0*/  @P0 FADD.FTZ R52, R28, R52 ;  /* 0x000000341c340221 */ /* 0x000fe40000010000 */
.L_x_7352:
[----:B------:R-:W-:Y:S05]  /*15b0*/  BSYNC B0 ;  /* 0x0000000000007941 */ /* 0x000fea0003800000 */
.L_x_7351:
[----:B------:R-:W-:Y:S01]  /*15c0*/  BSSY B0, `(.L_x_7353) ;  /* 0x0000007000007945 */ /* 0x000fe20003800000 */
[----:B------:R-:W-:Y:S05]  /*15d0*/  @!P6 BRA `(.L_x_7354) ;  /* 0x000000500000e947 */ /* 0x000fea0003800000 */
[----:B-----5:R-:W-:Y:S02]  /*15e0*/  PRMT R2, RZ, 0x7610, R34 ;  /* 0x00007610ff027816 */ /* 0x020fe40000000022 */
[----:B------:R-:W-:-:S03]  /*15f0*/  PRMT R53, RZ, 0x7610, R6 ;  /* 0x00007610ff357816 */ /* 0x000fc60000000006 */
[----:B------:R-:W-:-:S04]  /*1600*/  FMUL.FTZ R2, R2, c[0x0][0x1ec] ;  /* 0x00007b0002027a20 */ /* 0x000fc80000410000 */
[----:B------:R-:W-:-:S04]  /*1610*/  FMUL.FTZ R53, R2, R53 ;  /* 0x0000003502357220 */ /* 0x000fc80000410000 */
[----:B------:R-:W-:Y:S02]  /*1620*/  @P0 FADD.FTZ R53, R29, R53 ;  /* 0x000000351d350221 */ /* 0x000fe40000010000 */
.L_x_7354:
[----:B------:R-:W-:Y:S05]  /*1630*/  BSYNC B0 ;  /* 0x0000000000007941 */ /* 0x000fea0003800000 */
.L_x_7353:
[----:B------:R-:W-:Y:S01]  /*1640*/  BSSY B0, `(.L_x_7355) ;  /* 0x0000007000007945 */ /* 0x000fe20003800000 */
[----:B------:R-:W-:Y:S05]  /*1650*/  @!P6 BRA `(.L_x_7356) ;  /* 0x000000500000e947 */ /* 0x000fea0003800000 */
[----:B-----5:R-:W-:Y:S02]  /*1660*/  PRMT R2, RZ, 0x5410, R35 ;  /* 0x00005410ff027816 */ /* 0x020fe40000000023 */
[----:B------:R-:W-:-:S03]  /*1670*/  PRMT R54, RZ, 0x5410, R7 ;  /* 0x00005410ff367816 */ /* 0x000fc60000000007 */
[----:B------:R-:W-:-:S04]  /*1680*/  FMUL.FTZ R3, R2, c[0x0][0x1ec] ;  /* 0x00007b0002037a20 */ /* 0x000fc80000410000 */
[----:B------:R-:W-:-:S04]  /*1690*/  FMUL.FTZ R54, R3, R54 ;  /* 0x0000003603367220 */ /* 0x000fc80000410000 */
[----:B------:R-:W-:Y:S02]  /*16a0*/  @P0 FADD.FTZ R54, R30, R54 ;  /* 0x000000361e360221 */ /* 0x000fe40000010000 */
.L_x_7356:
[----:B------:R-:W-:Y:S05]  /*16b0*/  BSYNC B0 ;  /* 0x0000000000007941 */ /* 0x000fea0003800000 */
.L_x_7355:
[----:B------:R-:W-:Y:S01]  /*16c0*/  BSSY B0, `(.L_x_7357) ;  /* 0x0000007000007945 */ /* 0x000fe20003800000 */
[----:B------:R-:W-:Y:S05]  /*16d0*/  @!P6 BRA `(.L_x_7358) ;  /* 0x000000500000e947 */ /* 0x000fea0003800000 */
[----:B-----5:R-:W-:Y:S02]  /*16e0*/  PRMT R2, RZ, 0x7610, R35 ;  /* 0x00007610ff027816 */ /* 0x020fe40000000023 */
[----:B------:R-:W-:-:S03]  /*16f0*/  PRMT R55, RZ, 0x7610, R7 ;  /* 0x00007610ff377816 */ /* 0x000fc60000000007 */
[----:B------:R-:W-:-:S04]  /*1700*/  FMUL.FTZ R2, R2, c[0x0][0x1ec] ;  /* 0x00007b0002027a20 */ /* 0x000fc80000410000 */
[----:B------:R-:W-:-:S04]  /*1710*/  FMUL.FTZ R55, R2, R55 ;  /* 0x0000003702377220 */ /* 0x000fc80000410000 */
[----:B------:R-:W-:Y:S02]  /*1720*/  @P0 FADD.FTZ R55, R31, R55 ;  /* 0x000000371f370221 */ /* 0x000fe40000010000 */
.L_x_7358:
[----:B------:R-:W-:Y:S05]  /*1730*/  BSYNC B0 ;  /* 0x0000000000007941 */ /* 0x000fea0003800000 */
.L_x_7357:
[----:B------:R-:W-:Y:S01]  /*1740*/  FADD.FTZ R2, RZ, R40 ;  /* 0x00000028ff027221 */ /* 0x000fe20000010000 */
[----:B------:R-:W-:Y:S01]  /*1750*/  LOP3.LUT P1, RZ, R84, 0xff, RZ, 0xc0, !PT ;  /* 0x000000ff54ff7812 */ /* 0x000fe2000782c0ff */
[----:B------:R-:W-:Y:S01]  /*1760*/  IMAD.WIDE.U32 R60, R61, R60, c[0x0][0x188] ;  /* 0x000062003d3c7625 */ /* 0x000fe200078e003c */
[----:B------:R-:W-:-:S03]  /*1770*/  SHF.R.S32.HI R94, RZ, 0x1f, R85 ;  /* 0x0000001fff5e7819 */ /* 0x000fc60000011455 */
[----:B------:R-:W-:Y:S01]  /*1780*/  FADD.FTZ R3, R2, R41 ;  /* 0x0000002902037221 */ /* 0x000fe20000010000 */
[----:B------:R0:W-:Y:S03]  /*1790*/  STG.E.128 [R60.64], R56 ;  /* 0x000000383c007986 */ /* 0x0001e6000c101d04 */
[----:B------:R-:W-:Y:S01]  /*17a0*/  FADD.FTZ R2, R3, R42 ;  /* 0x0000002a03027221 */ /* 0x000fe20000010000 */
[----:B------:R0:W-:Y:S03]  /*17b0*/  STG.E.128 [R60.64+0x10], R52 ;  /* 0x000010343c007986 */ /* 0x0001e6000c101d04 */
        /* <DEDUP_REMOVED lines=12> */
[----:B------:R-:W1:Y:S02]  /*1880*/  S2R R3, SR_TID.X ;  /* 0x0000000000037919 */ /* 0x000e640000002100 */
[----:B------:R-:W-:-:S04]  /*1890*/  FADD.FTZ R93, R2, R47 ;  /* 0x0000002f025d7221 */ /* 0x000fc80000010000 */
[----:B------:R-:W-:-:S04]  /*18a0*/  FADD.FTZ R2, R93, R56 ;  /* 0x000000385d027221 */ /* 0x000fc80000010000 */
[----:B------:R-:W-:-:S04]  /*18b0*/  FADD.FTZ R93, R2, R57 ;  /* 0x00000039025d7221 */ /* 0x000fc80000010000 */
[----:B------:R-:W-:-:S04]  /*18c0*/  FADD.FTZ R2, R93, R58 ;  /* 0x0000003a5d027221 */ /* 0x000fc80000010000 */
[----:B------:R-:W-:-:S04]  /*18d0*/  FADD.FTZ R93, R2, R59 ;  /* 0x0000003b025d7221 */ /* 0x000fc80000010000 */
[----:B------:R-:W-:Y:S01]  /*18e0*/  FADD.FTZ R2, R93, R52 ;  /* 0x000000345d027221 */ /* 0x000fe20000010000 */
[----:B-1----:R-:W-:-:S03]  /*18f0*/  SHF.R.U32.HI R93, RZ, 0x5, R3 ;  /* 0x00000005ff5d7819 */ /* 0x002fc60000011603 */
[----:B------:R-:W-:Y:S01]  /*1900*/  FADD.FTZ R95, R2, R53 ;  /* 0x00000035025f7221 */ /* 0x000fe20000010000 */
[----:B------:R-:W-:Y:S02]  /*1910*/  LOP3.LUT P0, RZ, R3, 0x1f, RZ, 0xc0, !PT ;  /* 0x0000001f03ff7812 */ /* 0x000fe4000780c0ff */
[----:B------:R-:W-:Y:S01]  /*1920*/  LOP3.LUT R93, R93, 0x7fffff8, RZ, 0xc0, !PT ;  /* 0x07fffff85d5d7812 */ /* 0x000fe200078ec0ff */
[----:B------:R-:W-:-:S03]  /*1930*/  FADD.FTZ R2, R95, R54 ;  /* 0x000000365f027221 */ /* 0x000fc60000010000 */
[----:B------:R-:W-:Y:S01]  /*1940*/  @!P1 IADD3 R93, R93, 0x8, RZ ;  /* 0x000000085d5d9810 */ /* 0x000fe20007ffe0ff */
[----:B------:R-:W-:Y:S01]  /*1950*/  FADD.FTZ R98, R2, R55 ;  /* 0x0000003702627221 */ /* 0x000fe20000010000 */
[----:B------:R-:W-:Y:S05]  /*1960*/  BRA.DIV ~URZ, `(.L_x_7359) ;  /* 0x000011d27f007947 */ /* 0x000fea000b800000 */
[----:B0-----:R0:W1:Y:S02]  /*1970*/  SHFL.BFLY PT, R2, R98, 0x1, 0x1f ;  /* 0x0c201f0062027f89 */ /* 0x00106400000e0000 */
.L_x_7365:
        /* <DEDUP_REMOVED lines=68> */
.L_x_7366:
[----:B------:R-:W2:Y:S01]  /*1dc0*/  S2R R60, SR_TID.X ;  /* 0x00000000003c7919 */ /* 0x000ea20000002100 */
[----:B------:R-:W-:Y:S01]  /*1dd0*/  @!P0 SHF.R.U32.HI R96, RZ, 0x5, R3 ;  /* 0x00000005ff608819 */ /* 0x000fe20000011603 */
[----:B-1----:R-:W-:Y:S01]  /*1de0*/  FADD.FTZ R3, R97, R98 ;  /* 0x0000006261037221 */ /* 0x002fe20000010000 */
[----:B------:R-:W-:Y:S02]  /*1df0*/  WARPSYNC 0xffffffff ;  /* 0xffffffff00007948 */ /* 0x000fe40003800000 */
[----:B------:R-:W-:-:S04]  /*1e00*/  @!P0 LOP3.LUT R96, R96, 0x7, RZ, 0xc0, !PT ;  /* 0x0000000760608812 */ /* 0x000fc800078ec0ff */
[----:B------:R-:W-:-:S05]  /*1e10*/  @!P0 IADD3 R96, R93, R96, RZ ;  /* 0x000000605d608210 */ /* 0x000fca0007ffe0ff */
[----:B------:R1:W-:Y:S01]  /*1e20*/  @!P0 STS.64 [R96.X8], R2 ;  /* 0x0000000260008388 */ /* 0x0003e20000008a00 */
[----:B0-2---:R-:W-:-:S04]  /*1e30*/  LOP3.LUT R98, R60, 0x1f, RZ, 0xc0, !PT ;  /* 0x0000001f3c627812 */ /* 0x005fc800078ec0ff */
[----:B------:R-:W-:-:S11]  /*1e40*/  ISETP.GT.U32.AND P0, PT, R98, 0x7, PT ;  /* 0x000000076200780c */ /* 0x000fd60003f04070 */
[----:B-1----:R-:W-:Y:S01]  /*1e50*/  BAR.SYNC.DEFER_BLOCKING 0x0 ;  /* 0x0000000000007b1d */ /* 0x002fe20000010000 */
[----:B------:R-:W-:Y:S01]  /*1e60*/  CS2R R2, SRZ ;  /* 0x0000000000027805 */ /* 0x000fe2000001ff00 */
[----:B------:R-:W-:Y:S01]  /*1e70*/  @!P0 IADD3 R93, R93, R98, RZ ;  /* 0x000000625d5d8210 */ /* 0x000fe20007ffe0ff */
[----:B------:R-:W-:Y:S01]  /*1e80*/  HFMA2.MMA R61, -RZ, RZ, 0, 0 ;  /* 0x00000000ff3d7435 */ /* 0x000fe200000001ff */
[----:B------:R-:W-:Y:S02]  /*1e90*/  ISETP.NE.AND P1, PT, RZ, UR6, PT ;  /* 0x00000006ff007c0c */ /* 0x000fe4000bf25270 */
[----:B------:R-:W-:Y:S03]  /*1ea0*/  BSSY B0, `(.L_x_7361) ;  /* 0x00000c2000007945 */ /* 0x000fe60003800000 */
[----:B------:R-:W-:-:S04]  /*1eb0*/  @!P0 MOV R61, 0x300 ;  /* 0x00000300003d8802 */ /* 0x000fc80000000f00 */
[----:B------:R-:W-:Y:S01]  /*1ec0*/  I2F R100, R61 ;  /* 0x0000003d00647306 */ /* 0x000fe20000201400 */
[----:B------:R-:W0:Y:S04]  /*1ed0*/  SHFL.DOWN PT, R96, R61, 0x4, 0x1f ;  /* 0x08801f003d607f89 */ /* 0x000e2800000e0000 */
[----:B------:R-:W1:Y:S01]  /*1ee0*/  @!P0 LDS.64 R2, [R93.X8] ;  /* 0x000000005d028984 */ /* 0x000e620000008a00 */
[----:B0-----:R-:W-:Y:S02]  /*1ef0*/  IADD3 R97, R96, R61, RZ ;  /* 0x0000003d60617210 */ /* 0x001fe40007ffe0ff */
[----:B------:R-:W-:Y:S03]  /*1f00*/  I2F R96, R96 ;  /* 0x0000006000607306 */ /* 0x000fe60000201400 */
[----:B------:R-:W-:Y:S05]  /*1f10*/  SHFL.DOWN PT, R104, R97, 0x2, 0x1f ;  /* 0x08401f0061687f89 */ /* 0x000fea00000e0000 */
[----:B------:R-:W0:Y:S01]  /*1f20*/  I2F R99, R97 ;  /* 0x0000006100637306 */ /* 0x000e220000201400 */
[----:B-1----:R-:W1:Y:S07]  /*1f30*/  SHFL.DOWN PT, R95, R2, 0x4, 0x1f ;  /* 0x08801f00025f7f89 */ /* 0x002e6e00000e0000 */
[----:B0-----:R-:W0:Y:S01]  /*1f40*/  MUFU.RCP R93, R99 ;  /* 0x00000063005d7308 */ /* 0x001e220000001000 */
[----:B------:R-:W2:Y:S01]  /*1f50*/  SHFL.DOWN PT, R98, R3, 0x4, 0x1f ;  /* 0x08801f0003627f89 */ /* 0x000ea200000e0000 */
[----:B-1----:R-:W-:-:S02]  /*1f60*/  FMUL.FTZ R101, R95, R96 ;  /* 0x000000605f657220 */ /* 0x002fc40000410000 */
[----:B------:R-:W-:Y:S02]  /*1f70*/  FADD.FTZ R95, -R95, R2 ;  /* 0x000000025f5f7221 */ /* 0x000fe40000010100 */
[----:B------:R-:W-:Y:S01]  /*1f80*/  FFMA.FTZ R102, R100, R2, R101 ;  /* 0x0000000264667223 */ /* 0x000fe20000010065 */
[----:B------:R-:W-:Y:S01]  /*1f90*/  IADD3 R101, R97, R104, RZ ;  /* 0x0000006861657210 */ /* 0x000fe20007ffe0ff */
[----:B------:R-:W-:Y:S01]  /*1fa0*/  FMUL.FTZ R95, R95, R95 ;  /* 0x0000005f5f5f7220 */ /* 0x000fe20000410000 */
[----:B------:R-:W-:Y:S01]  /*1fb0*/  I2F R104, R104 ;  /* 0x0000006800687306 */ /* 0x000fe20000201400 */
[----:B0-----:R-:W-:Y:S02]  /*1fc0*/  FMUL.FTZ R102, R93, R102 ;  /* 0x000000665d667220 */ /* 0x001fe40000410000 */
[----:B------:R-:W-:Y:S01]  /*1fd0*/  FMUL.FTZ R95, R95, R100 ;  /* 0x000000645f5f7220 */ /* 0x000fe20000410000 */
[----:B------:R-:W-:Y:S01]  /*1fe0*/  SHFL.DOWN PT, R106, R101, 0x1, 0x1f ;  /* 0x08201f00656a7f89 */ /* 0x000fe200000e0000 */
[----:B--2---:R-:W-:-:S02]  /*1ff0*/  FADD.FTZ R98, R98, R3 ;  /* 0x0000000362627221 */ /* 0x004fc40000010000 */
[----:B------:R-:W-:Y:S01]  /*2000*/  FMUL.FTZ R95, R95, R96 ;  /* 0x000000605f5f7220 */ /* 0x000fe20000410000 */
[----:B------:R-:W0:Y:S01]  /*2010*/  I2F R2, R101 ;  /* 0x0000006500027306 */ /* 0x000e220000201400 */
[----:B------:R-:W1:Y:S02]  /*2020*/  SHFL.DOWN PT, R61, R102, 0x2, 0x1f ;  /* 0x08401f00663d7f89 */ /* 0x000e6400000e0000 */
[----:B------:R-:W-:-:S05]  /*2030*/  FFMA.FTZ R95, R93, R95, R98 ;  /* 0x0000005f5d5f7223 */ /* 0x000fca0000010062 */
[----:B------:R-:W2:Y:S01]  /*2040*/  SHFL.DOWN PT, R96, R95, 0x2, 0x1f ;  /* 0x08401f005f607f89 */ /* 0x000ea200000e0000 */
[----:B0-----:R-:W0:Y:S01]  /*2050*/  MUFU.RCP R3, R2 ;  /* 0x0000000200037308 */ /* 0x001e220000001000 */
[----:B-1----:R-:W-:Y:S02]  /*2060*/  FMUL.FTZ R93, R61, R104 ;  /* 0x000000683d5d7220 */ /* 0x002fe40000410000 */
[----:B------:R-:W-:Y:S02]  /*2070*/  FADD.FTZ R61, R102, -R61 ;  /* 0x8000003d663d7221 */ /* 0x000fe40000010000 */
[----:B------:R-:W-:Y:S01]  /*2080*/  FFMA.FTZ R100, R99, R102, R93 ;  /* 0x0000006663647223 */ /* 0x000fe2000001005d */
[----:B------:R-:W-:Y:S01]  /*2090*/  IADD3 R93, R101, R106, RZ ;  /* 0x0000006a655d7210 */ /* 0x000fe20007ffe0ff */
[----:B------:R-:W-:Y:S01]  /*20a0*/  FMUL.FTZ R98, R61, R61 ;  /* 0x0000003d3d627220 */ /* 0x000fe20000410000 */
[----:B------:R-:W-:Y:S01]  /*20b0*/  I2F R106, R106 ;  /* 0x0000006a006a7306 */ /* 0x000fe20000201400 */
[----:B0-----:R-:W-:-:S02]  /*20c0*/  FMUL.FTZ R61, R3, R100 ;  /* 0x00000064033d7220 */ /* 0x001fc40000410000 */
[----:B------:R-:W-:Y:S02]  /*20d0*/  FMUL.FTZ R98, R99, R98 ;  /* 0x0000006263627220 */ /* 0x000fe40000410000 */
[----:B--2---:R-:W-:Y:S01]  /*20e0*/  FADD.FTZ R96, R95, R96 ;  /* 0x000000605f607221 */ /* 0x004fe20000010000 */
        /* <DEDUP_REMOVED lines=14> */
[----:B------:R-:W-:Y:S01]  /*21d0*/  FMUL.FTZ R97, R97, R106 ;  /* 0x0000006a61617220 */ /* 0x000fe20000410000 */
[----:B------:R-:W0:Y:S03]  /*21e0*/  SHFL.IDX PT, R99, R100, RZ, 0x1f ;  /* 0x00001fff64637589 */ /* 0x000e2600000e0000 */
[----:B------:R-:W-:Y:S01]  /*21f0*/  FFMA.FTZ R97, R95, R97, R2 ;  /* 0x000000615f617223 */ /* 0x000fe20000010002 */
[----:B------:R-:W-:-:S04]  /*2200*/  SHF.R.U32.HI R2, RZ, 0x5, R60 ;  /* 0x00000005ff027819 */ /* 0x000fc8000001163c */
[----:B------:R-:W1:Y:S01]  /*2210*/  SHFL.IDX PT, R96, R97, RZ, 0x1f ;  /* 0x00001fff61607589 */ /* 0x000e6200000e0000 */
[----:B------:R-:W-:-:S04]  /*2220*/  LOP3.LUT R3, R2, 0x7, RZ, 0xc0, !PT ;  /* 0x0000000702037812 */ /* 0x000fc800078ec0ff */
[----:B------:R-:W-:Y:S01]  /*2230*/  LOP3.LUT P0, RZ, R3, 0x1f, R60, 0xf8, !PT ;  /* 0x0000001f03ff7812 */ /* 0x000fe2000780f83c */
[----:B0-----:R-:W-:-:S12]  /*2240*/  FMUL.FTZ R2, R99, R99 ;  /* 0x0000006363027220 */ /* 0x001fd80000410000 */
[C---:B------:R-:W-:Y:S02]  /*2250*/  @!P0 LEA R60, P2, R85.reuse, c[0x0][0x1a0], 0x2 ;  /* 0x00006800553c8a11 */ /* 0x040fe400078410ff */
[----:B------:R-:W-:Y:S01]  /*2260*/  FSEL R3, R2, RZ, P1 ;  /* 0x000000ff02037208 */ /* 0x000fe20000800000 */
[----:B-1----:R-:W-:Y:S01]  /*2270*/  FFMA.FTZ R2, R96, R61, c[0x0][0x228] ;  /* 0x00008a0060027623 */ /* 0x002fe2000001003d */
[C---:B------:R-:W-:Y:S02]  /*2280*/  @!P0 LEA R96, P3, R85.reuse, c[0x0][0x1a8], 0x2 ;  /* 0x00006a0055608a11 */ /* 0x040fe400078610ff */
[C-C-:B------:R-:W-:Y:S01]  /*2290*/  @!P0 LEA.HI.X R61, R85.reuse, c[0x0][0x1a4], R94.reuse, 0x2, P2 ;  /* 0x00006900553d8a11 */ /* 0x140fe200010f145e */
[----:B------:R-:W-:Y:S01]  /*22a0*/  FADD.FTZ R2, R2, R3 ;  /* 0x0000000302027221 */ /* 0x000fe20000010000 */
[----:B------:R-:W-:-:S03]  /*22b0*/  @!P0 LEA.HI.X R97, R85, c[0x0][0x1ac], R94, 0x2, P3 ;  /* 0x00006b0055618a11 */ /* 0x000fc600018f145e */
[----:B------:R0:W-:Y:S02]  /*22c0*/  @!P0 STG.E [R60.64], R99 ;  /* 0x000000633c008986 */ /* 0x0001e4000c101904 */
        /* <DEDUP_REMOVED lines=10> */
[C---:B------:R-:W-:Y:S02]  /*2370*/  FMUL.FTZ R54, R2.reuse, R45 ;  /* 0x0000002d02367220 */ /* 0x040fe40000410000 */
[----:B------:R-:W-:Y:S01]  /*2380*/  FMUL.FTZ R45, R2, R53 ;  /* 0x00000035022d7220 */ /* 0x000fe20000410000 */
[----:B------:R-:W-:Y:S01]  /*2390*/  PRMT R53, RZ, 0x7610, R73 ;  /* 0x00007610ff357816 */ /* 0x000fe20000000049 */
[----:B------:R-:W-:-:S02]  /*23a0*/  FADD.FTZ R109, -R3, R56 ;  /* 0x00000038036d7221 */ /* 0x000fc40000010100 */
[----:B------:R-:W-:Y:S01]  /*23b0*/  FMUL.FTZ R56, R2, R43 ;  /* 0x0000002b02387220 */ /* 0x000fe20000410000 */
[----:B------:R-:W-:Y:S01]  /*23c0*/  PRMT R43, RZ, 0x7610, R75 ;  /* 0x00007610ff2b7816 */ /* 0x000fe2000000004b */
[C---:B------:R-:W-:Y:S02]  /*23d0*/  FADD.FTZ R107, -R3.reuse, R46 ;  /* 0x0000002e036b7221 */ /* 0x040fe40000010100 */
[----:B------:R-:W-:Y:S01]  /*23e0*/  FFMA.FTZ R53, R56, R53, R65 ;  /* 0x0000003538357223 */ /* 0x000fe20000010041 */
[----:B------:R-:W-:Y:S01]  /*23f0*/  PRMT R56, RZ, 0x5410, R23 ;  /* 0x00005410ff387816 */ /* 0x000fe20000000017 */
[----:B------:R-:W-:Y:S02]  /*2400*/  FMUL.FTZ R107, R2, R107 ;  /* 0x0000006b026b7220 */ /* 0x000fe40000410000 */
[----:B------:R-:W-:Y:S02]  /*2410*/  FADD.FTZ R47, -R3, R47 ;  /* 0x0000002f032f7221 */ /* 0x000fe40000010100 */
[----:B------:R-:W-:Y:S01]  /*2420*/  FFMA.FTZ R107, R107, R56, R80 ;  /* 0x000000386b6b7223 */ /* 0x000fe20000010050 */
[----:B------:R-:W-:Y:S01]  /*2430*/  PRMT R56, RZ, 0x7610, R23 ;  /* 0x00007610ff387816 */ /* 0x000fe20000000017 */
[----:B------:R-:W-:-:S02]  /*2440*/  FADD.FTZ R111, -R3, R58 ;  /* 0x0000003a036f7221 */ /* 0x000fc40000010100 */
[----:B------:R-:W-:Y:S02]  /*2450*/  FMUL.FTZ R58, R2, R47 ;  /* 0x0000002f023a7220 */ /* 0x000fe40000410000 */
        /* <DEDUP_REMOVED lines=20> */
[C---:B------:R-:W-:Y:S02]  /*25a0*/  FADD.FTZ R61, -R3.reuse, R40 ;  /* 0x00000028033d7221 */ /* 0x040fe40000010100 */
[C---:B------:R-:W-:Y:S01]  /*25b0*/  FADD.FTZ R93, -R3.reuse, R42 ;  /* 0x0000002a035d7221 */ /* 0x040fe20000010100 */
[----:B------:R-:W-:Y:S01]  /*25c0*/  F2FP.BF16.PACK_AB R41, R56, R41 ;  /* 0x000000293829723e */ /* 0x000fe200000010ff */
        /* <DEDUP_REMOVED lines=9> */
[C---:B------:R-:W-:Y:S01]  /*2660*/  FMUL.FTZ R36, R2.reuse, R49 ;  /* 0x0000003102247220 */ /* 0x040fe20000410000 */
[----:B------:R-:W-:Y:S01]  /*2670*/  PRMT R49, RZ, 0x7610, R74 ;  /* 0x00007610ff317816 */ /* 0x000fe2000000004a */
[----:B------:R-:W-:Y:S01]  /*2680*/  FFMA.FTZ R3, R3, R38, R70 ;  /* 0x0000002603037223 */ /* 0x000fe20000010046 */
[----:B------:R-:W-:Y:S01]  /*2690*/  PRMT R38, RZ, 0x7610, R20 ;  /* 0x00007610ff267816 */ /* 0x000fe20000000014 */
[C---:B------:R-:W-:Y:S02]  /*26a0*/  FMUL.FTZ R50, R2.reuse, R115 ;  /* 0x0000007302327220 */ /* 0x040fe40000410000 */
[----:B------:R-:W-:-:S02]  /*26b0*/  FMUL.FTZ R51, R2, R61 ;  /* 0x0000003d02337220 */ /* 0x000fc40000410000 */
[----:B------:R-:W-:Y:S01]  /*26c0*/  FFMA.FTZ R54, R36, R38, R71 ;  /* 0x0000002624367223 */ /* 0x000fe20000010047 */
[----:B------:R-:W-:Y:S01]  /*26d0*/  PRMT R36, RZ, 0x5410, R19 ;  /* 0x00005410ff247816 */ /* 0x000fe20000000013 */
[C---:B------:R-:W-:Y:S01]  /*26e0*/  FMUL.FTZ R52, R2.reuse, R55 ;  /* 0x0000003702347220 */ /* 0x040fe20000410000 */
[----:B------:R-:W-:Y:S01]  /*26f0*/  PRMT R55, RZ, 0x5410, R72 ;  /* 0x00005410ff377816 */ /* 0x000fe20000000048 */
[----:B------:R-:W-:Y:S02]  /*2700*/  FMUL.FTZ R47, R2, R113 ;  /* 0x00000071022f7220 */ /* 0x000fe40000410000 */
[----:B------:R-:W-:Y:S01]  /*2710*/  FFMA.FTZ R61, R50, R36, R89 ;  /* 0x00000024323d7223 */ /* 0x000fe20000010059 */
[----:B------:R-:W-:Y:S01]  /*2720*/  PRMT R36, RZ, 0x7610, R19 ;  /* 0x00007610ff247816 */ /* 0x000fe20000000013 */
[C---:B------:R-:W-:Y:S02]  /*2730*/  FMUL.FTZ R40, R2.reuse, R59 ;  /* 0x0000003b02287220 */ /* 0x040fe40000410000 */
[----:B------:R-:W-:-:S02]  /*2740*/  FMUL.FTZ R42, R2, R111 ;  /* 0x0000006f022a7220 */ /* 0x000fc40000410000 */
[----:B------:R-:W-:Y:S01]  /*2750*/  FFMA.FTZ R94, R52, R36, R91 ;  /* 0x00000024345e7223 */ /* 0x000fe2000001005b */
[----:B------:R-:W-:Y:S01]  /*2760*/  PRMT R36, RZ, 0x5410, R18 ;  /* 0x00005410ff247816 */ /* 0x000fe20000000012 */
[----:B------:R-:W-:Y:S02]  /*2770*/  IMAD R92, R92, c[0x0][0x168], RZ ;  /* 0x00005a005c5c7a24 */ /* 0x000fe400078e02ff */
[----:B------:R-:W-:Y:S01]  /*2780*/  FFMA.FTZ R55, R51, R55, R62 ;  /* 0x0000003733377223 */ /* 0x000fe2000001003e */
[----:B------:R-:W-:Y:S01]  /*2790*/  PRMT R51, RZ, 0x7610, R72 ;  /* 0x00007610ff337816 */ /* 0x000fe20000000048 */
[----:B------:R-:W-:Y:S01]  /*27a0*/  FFMA.FTZ R50, R47, R36, R88 ;  /* 0x000000242f327223 */ /* 0x000fe20000010058 */
[----:B------:R-:W-:Y:S01]  /*27b0*/  PRMT R36, RZ, 0x7610, R18 ;  /* 0x00007610ff247816 */ /* 0x000fe20000000012 */
[----:B------:R-:W-:Y:S01]  /*27c0*/  FMUL.FTZ R48, R2, R37 ;  /* 0x0000002502307220 */ /* 0x000fe20000410000 */
[----:B------:R-:W-:Y:S01]  /*27d0*/  F2FP.BF16.PACK_AB R47, R94, R61 ;  /* 0x0000003d5e2f723e */ /* 0x000fe200000010ff */
[----:B------:R-:W-:Y:S01]  /*27e0*/  FMUL.FTZ R37, R2, R57 ;  /* 0x0000003902257220 */ /* 0x000fe20000410000 */
[----:B------:R-:W-:Y:S01]  /*27f0*/  SHF.R.S32.HI R57, RZ, 0x1f, R92 ;  /* 0x0000001fff397819 */ /* 0x000fe2000001145c */
[----:B------:R-:W-:Y:S01]  /*2800*/  FFMA.FTZ R59, R45, R36, R90 ;  /* 0x000000242d3b7223 */ /* 0x000fe2000001005a */
[----:B------:R-:W-:Y:S01]  /*2810*/  PRMT R36, RZ, 0x5410, R17 ;  /* 0x00005410ff247816 */ /* 0x000fe20000000011 */
[----:B------:R-:W-:Y:S01]  /*2820*/  FFMA.FTZ R46, R46, R51, R63 ;  /* 0x000000332e2e7223 */ /* 0x000fe2000001003f */
[----:B------:R-:W-:Y:S01]  /*2830*/  LEA.HI R51, R57, R92, RZ, 0x3 ;  /* 0x0000005c39337211 */ /* 0x000fe200078f18ff */
[----:B------:R-:W-:-:S02]  /*2840*/  FMUL.FTZ R44, R2, R39 ;  /* 0x00000027022c7220 */ /* 0x000fc40000410000 */
[----:B------:R-:W-:Y:S01]  /*2850*/  FFMA.FTZ R45, R42, R36, R83 ;  /* 0x000000242a2d7223 */ /* 0x000fe20000010053 */
[----:B------:R-:W-:Y:S01]  /*2860*/  PRMT R36, RZ, 0x7610, R17 ;  /* 0x00007610ff247816 */ /* 0x000fe20000000011 */
[----:B------:R-:W-:Y:S01]  /*2870*/  FMUL.FTZ R39, R2, R109 ;  /* 0x0000006d02277220 */ /* 0x000fe20000410000 */
[----:B------:R-:W-:Y:S01]  /*2880*/  LEA.HI.SX32 R51, R51, R0, 0x1d ;  /* 0x0000000033337211 */ /* 0x000fe200078feaff */
[----:B------:R-:W-:Y:S01]  /*2890*/  FFMA.FTZ R49, R48, R49, R67 ;  /* 0x0000003130317223 */ /* 0x000fe20000010043 */
[----:B------:R-:W-:Y:S01]  /*28a0*/  PRMT R48, RZ, 0x5410, R73 ;  /* 0x00005410ff307816 */ /* 0x000fe20000000049 */
[----:B------:R-:W-:Y:S01]  /*28b0*/  FFMA.FTZ R92, R40, R36, R87 ;  /* 0x00000024285c7223 */ /* 0x000fe20000010057 */
[----:B------:R-:W-:Y:S01]  /*28c0*/  PRMT R36, RZ, 0x5410, R16 ;  /* 0x00005410ff247816 */ /* 0x000fe20000000010 */
[----:B------:R-:W-:Y:S01]  /*28d0*/  FMUL.FTZ R93, R2, R93 ;  /* 0x0000005d025d7220 */ /* 0x000fe20000410000 */
[----:B------:R-:W-:Y:S01]  /*28e0*/  F2FP.BF16.PACK_AB R40, R54, R3 ;  /* 0x000000033628723e */ /* 0x000fe200000010ff */
[----:B------:R-:W-:Y:S01]  /*28f0*/  FMUL.FTZ R95, R2, R95 ;  /* 0x0000005f025f7220 */ /* 0x000fe20000410000 */
[----:B------:R-:W-:Y:S01]  /*2900*/  F2FP.BF16.PACK_AB R42, R58, R105 ;  /* 0x000000693a2a723e */ /* 0x000fe200000010ff */
[----:B------:R-:W-:Y:S01]  /*2910*/  FFMA.FTZ R52, R39, R36, R82 ;  /* 0x0000002427347223 */ /* 0x000fe20000010052 */
[----:B------:R-:W-:Y:S01]  /*2920*/  PRMT R36, RZ, 0x7610, R16 ;  /* 0x00007610ff247816 */ /* 0x000fe20000000010 */
[----:B------:R-:W-:Y:S01]  /*2930*/  FMUL.FTZ R97, R2, R97 ;  /* 0x0000006102617220 */ /* 0x000fe20000410000 */
[----:B------:R-:W-:Y:S01]  /*2940*/  PRMT R2, RZ, 0x5410, R75 ;  /* 0x00005410ff027816 */ /* 0x000fe2000000004b */
[----:B------:R-:W-:Y:S01]  /*2950*/  FFMA.FTZ R43, R44, R43, R69 ;  /* 0x0000002b2c2b7223 */ /* 0x000fe20000010045 */
[----:B------:R-:W-:Y:S01]  /*2960*/  PRMT R44, RZ, 0x5410, R74 ;  /* 0x00005410ff2c7816 */ /* 0x000fe2000000004a */
[----:B------:R-:W-:Y:S01]  /*2970*/  FFMA.FTZ R48, R93, R48, R64 ;  /* 0x000000305d307223 */ /* 0x000fe20000010040 */
[----:B------:R-:W-:Y:S01]  /*2980*/  F2FP.BF16.PACK_AB R45, R92, R45 ;  /* 0x0000002d5c2d723e */ /* 0x000fe200000010ff */
[----:B------:R-:W-:Y:S01]  /*2990*/  FFMA.FTZ R57, R37, R36, R86 ;  /* 0x0000002425397223 */ /* 0x000fe20000010056 */
[----:B------:R-:W-:Y:S01]  /*29a0*/  F2FP.BF16.PACK_AB R36, R46, R55 ;  /* 0x000000372e24723e */ /* 0x000fe200000010ff */
[----:B------:R-:W-:Y:S01]  /*29b0*/  FFMA.FTZ R2, R97, R2, R68 ;  /* 0x0000000261027223 */ /* 0x000fe20000010044 */
[----:B------:R-:W-:Y:S01]  /*29c0*/  F2FP.BF16.PACK_AB R37, R53, R48 ;  /* 0x000000303525723e */ /* 0x000fe200000010ff */
[----:B------:R-:W-:Y:S01]  /*29d0*/  FFMA.FTZ R44, R95, R44, R66 ;  /* 0x0000002c5f2c7223 */ /* 0x000fe20000010042 */
[----:B------:R-:W-:-:S02]  /*29e0*/  MOV R53, 0x10 ;  /* 0x0000001000357802 */ /* 0x000fc40000000f00 */
[----:B------:R-:W-:Y:S02]  /*29f0*/  F2FP.BF16.PACK_AB R46, R59, R50 ;  /* 0x000000323b2e723e */ /* 0x000fe400000010ff */
[C---:B------:R-:W-:Y:S02]  /*2a00*/  IADD3 R48, R51.reuse, 0x100, RZ ;  /* 0x0000010033307810 */ /* 0x040fe40007ffe0ff */
[----:B------:R-:W-:Y:S02]  /*2a10*/  IADD3 R50, R51, 0x200, RZ ;  /* 0x0000020033327810 */ /* 0x000fe40007ffe0ff */
[----:B------:R-:W-:Y:S01]  /*2a20*/  F2FP.BF16.PACK_AB R39, R43, R2 ;  /* 0x000000022b27723e */ /* 0x000fe200000010ff */
[----:B------:R-:W-:Y:S01]  /*2a30*/  IMAD.WIDE.U32 R2, R51, R53, c[0x0][0x208] ;  /* 0x0000820033027625 */ /* 0x000fe200078e0035 */
[----:B------:R-:W-:Y:S02]  /*2a40*/  F2FP.BF16.PACK_AB R38, R49, R44 ;  /* 0x0000002c3126723e */ /* 0x000fe400000010ff */
[----:B------:R-:W-:Y:S01]  /*2a50*/  F2FP.BF16.PACK_AB R43, R60, R107 ;  /* 0x0000006b3c2b723e */ /* 0x000fe200000010ff */
[-C--:B------:R-:W-:Y:S01]  /*2a60*/  IMAD.WIDE.U32 R48, R48, R53.reuse, c[0x0][0x208] ;  /* 0x0000820030307625 */ /* 0x080fe200078e0035 */
[----:B------:R-:W-:Y:S01]  /*2a70*/  F2FP.BF16.PACK_AB R44, R57, R52 ;  /* 0x00000034392c723e */ /* 0x000fe200000010ff */
[----:B------:R0:W-:Y:S02]  /*2a80*/  STG.E.128 [R2.64], R36 ;  /* 0x0000002402007986 */ /* 0x0001e4000c101d04 */
[----:B------:R-:W-:-:S02]  /*2a90*/  IMAD.WIDE.U32 R50, R50, R53, c[0x0][0x208] ;  /* 0x0000820032327625 */ /* 0x000fc400078e0035 */
[----:B------:R0:W-:Y:S04]  /*2aa0*/  STG.E.128 [R48.64], R40 ;  /* 0x0000002830007986 */ /* 0x0001e8000c101d04 */
[----:B------:R0:W-:Y:S02]  /*2ab0*/  STG.E.128 [R50.64], R44 ;  /* 0x0000002c32007986 */ /* 0x0001e4000c101d04 */
.L_x_7362:
[----:B0-----:R-:W-:Y:S05]  /*2ac0*/  BSYNC B0 ;  /* 0x0000000000007941 */ /* 0x001fea0003800000 */
.L_x_7361:
[----:B------:R-:W-:Y:S02]  /*2ad0*/  IADD3 R85, R85, c[0x0][0x160], RZ ;  /* 0x0000580055557a10 */ /* 0x000fe40007ffe0ff */
[----:B------:R-:W-:Y:S02]  /*2ae0*/  LOP3.LUT P1, RZ, R84, 0xff, RZ, 0xc0, !PT ;  /* 0x000000ff54ff7812 */ /* 0x000fe4000782c0ff */
[----:B------:R-:W-:Y:S02]  /*2af0*/  ISETP.GE.AND P0, PT, R85, c[0x0][0x164], PT ;  /* 0x0000590055007a0c */ /* 0x000fe40003f06270 */
[----:B------:R-:W-:-:S11]  /*2b00*/  SEL R84, RZ, 0x1, P1 ;  /* 0x00000001ff547807 */ /* 0x000fd60000800000 */
[----:B-----5:R-:W-:Y:S01]  /*2b10*/  @P0 CALL.REL.NOINC `(.L_x_7363) ;  /* 0x0000001000000944 */ /* 0x020fe20003c00000 */
[----:B------:R-:W-:Y:S05]  /*2b20*/  BRA `(.L_x_7364) ;  /* 0xffffd88000007947 */ /* 0x000fea000383ffff */
.L_x_7363:
[----:B------:R-:W-:Y:S05]  /*2b30*/  EXIT ;  /* 0x000000000000794d */ /* 0x000fea0003800000 */
.L_x_7359:
[----:B0-----:R-:W-:Y:S01]  /*2b40*/  HFMA2.MMA R97, -RZ, RZ, 0, 5.9604644775390625e-08 ;  /* 0x00000001ff617435 */ /* 0x001fe200000001ff */
[----:B------:R-:W-:Y:S02]  /*2b50*/  MOV R95, 0x1f ;  /* 0x0000001f005f7802 */ /* 0x000fe40000000f00 */
[----:B------:R-:W-:Y:S02]  /*2b60*/  MOV R96, 0xffffffff ;  /* 0xffffffff00607802 */ /* 0x000fe40000000f00 */
[----:B------:R-:W-:Y:S02]  /*2b70*/  MOV R60, 0x2b90 ;  /* 0x00002b90003c7802 */ /* 0x000fe40000000f00 */
[----:B-----5:R-:W-:Y:S05]  /*2b80*/  CALL.REL.NOINC `($__internal_55_$__cuda_sm70_shflsync_bfly_p) ;  /* 0x0000069000007944 */ /* 0x020fea0003c00000 */
[----:B-1----:R-:W-:Y:S01]  /*2b90*/  MOV R2, R97 ;  /* 0x0000006100027202 */ /* 0x002fe20000000f00 */
[----:B0-----:R-:W-:Y:S05]  /*2ba0*/  BRA `(.L_x_7365) ;  /* 0xffffedd000007947 */ /* 0x001fea000383ffff */
.L_x_7360:
[----:B------:R-:W-:Y:S01]  /*2bb0*/  HFMA2.MMA R97, -RZ, RZ, 0, 1.1920928955078125e-07 ;  /* 0x00000002ff617435 */ /* 0x000fe200000001ff */
[----:B------:R-:W-:Y:S02]  /*2bc0*/  MOV R95, 0x1f ;  /* 0x0000001f005f7802 */ /* 0x000fe40000000f00 */
[----:B------:R-:W-:Y:S02]  /*2bd0*/  MOV R96, 0xffffffff ;  /* 0xffffffff00607802 */ /* 0x000fe40000000f00 */
[----:B------:R-:W-:-:S02]  /*2be0*/  MOV R60, 0x2c00 ;  /* 0x00002c00003c7802 */ /* 0x000fc40000000f00 */
[----:B-----5:R-:W-:Y:S05]  /*2bf0*/  CALL.REL.NOINC `($__internal_55_$__cuda_sm70_shflsync_bfly_p) ;  /* 0x0000062000007944 */ /* 0x020fea0003c00000 */
[----:B01----:R-:W-:Y:S01]  /*2c00*/  FADD.FTZ R98, R98, R97 ;  /* 0x0000006162627221 */ /* 0x003fe20000010000 */
[----:B------:R-:W-:Y:S01]  /*2c10*/  HFMA2.MMA R97, -RZ, RZ, 0, 2.384185791015625e-07 ;  /* 0x00000004ff617435 */ /* 0x000fe200000001ff */
[----:B------:R-:W-:-:S02]  /*2c20*/  MOV R95, 0x1f ;  /* 0x0000001f005f7802 */ /* 0x000fc40000000f00 */
[----:B------:R-:W-:Y:S02]  /*2c30*/  MOV R96, 0xffffffff ;  /* 0xffffffff00607802 */ /* 0x000fe40000000f00 */
[----:B------:R-:W-:Y:S02]  /*2c40*/  MOV R60, 0x2c60 ;  /* 0x00002c60003c7802 */ /* 0x000fe40000000f00 */
[----:B------:R-:W-:Y:S05]  /*2c50*/  CALL.REL.NOINC `($__internal_55_$__cuda_sm70_shflsync_bfly_p) ;  /* 0x000005c000007944 */ /* 0x000fea0003c00000 */
[----:B01----:R-:W-:Y:S01]  /*2c60*/  FADD.FTZ R98, R98, R97 ;  /* 0x0000006162627221 */ /* 0x003fe20000010000 */
[----:B------:R-:W-:Y:S01]  /*2c70*/  HFMA2.MMA R97, -RZ, RZ, 0, 4.76837158203125e-07 ;  /* 0x00000008ff617435 */ /* 0x000fe200000001ff */
[----:B------:R-:W-:Y:S02]  /*2c80*/  MOV R95, 0x1f ;  /* 0x0000001f005f7802 */ /* 0x000fe40000000f00 */
[----:B------:R-:W-:Y:S02]  /*2c90*/  MOV R96, 0xffffffff ;  /* 0xffffffff00607802 */ /* 0x000fe40000000f00 */
[----:B------:R-:W-:Y:S02]  /*2ca0*/  MOV R60, 0x2cc0 ;  /* 0x00002cc0003c7802 */ /* 0x000fe40000000f00 */
[----:B------:R-:W-:Y:S05]  /*2cb0*/  CALL.REL.NOINC `($__internal_55_$__cuda_sm70_shflsync_bfly_p) ;  /* 0x0000056000007944 */ /* 0x000fea0003c00000 */
[----:B01----:R-:W-:Y:S01]  /*2cc0*/  FADD.FTZ R98, R98, R97 ;  /* 0x0000006162627221 */ /* 0x003fe20000010000 */
[----:B------:R-:W-:Y:S01]  /*2cd0*/  HFMA2.MMA R97, -RZ, RZ, 0, 9.5367431640625e-07 ;  /* 0x00000010ff617435 */ /* 0x000fe200000001ff */
[----:B------:R-:W-:-:S02]  /*2ce0*/  MOV R95, 0x1f ;  /* 0x0000001f005f7802 */ /* 0x000fc40000000f00 */
[----:B------:R-:W-:Y:S02]  /*2cf0*/  MOV R96, 0xffffffff ;  /* 0xffffffff00607802 */ /* 0x000fe40000000f00 */
[----:B------:R-:W-:Y:S02]  /*2d00*/  MOV R60, 0x2d20 ;  /* 0x00002d20003c7802 */ /* 0x000fe40000000f00 */
[----:B------:R-:W-:Y:S05]  /*2d10*/  CALL.REL.NOINC `($__internal_55_$__cuda_sm70_shflsync_bfly_p) ;  /* 0x0000050000007944 */ /* 0x000fea0003c00000 */
[----:B-1----:R-:W-:Y:S01]  /*2d20*/  FADD.FTZ R2, R98, R97 ;  /* 0x0000006162027221 */ /* 0x002fe20000010000 */
[----:B------:R-:W-:Y:S01]  /*2d30*/  HFMA2.MMA R97, -RZ, RZ, 0, 5.9604644775390625e-08 ;  /* 0x00000001ff617435 */ /* 0x000fe200000001ff */
[----:B0-----:R-:W-:Y:S02]  /*2d40*/  MOV R96, 0xffffffff ;  /* 0xffffffff00607802 */ /* 0x001fe40000000f00 */
        /* <DEDUP_REMOVED lines=47> */
[----:B------:R-:W-:Y:S01]  /*3040*/  FFMA.FTZ R60, R95, R95, R60 ;  /* 0x0000005f5f3c7223 */ /* 0x000fe2000001003c */
[----:B------:R-:W-:-:S03]  /*3050*/  MOV R95, 0x1f ;  /* 0x0000001f005f7802 */ /* 0x000fc60000000f00 */
[----:B------:R-:W-:Y:S01]  /*3060*/  FFMA.FTZ R98, R61, R61, R60 ;  /* 0x0000003d3d627223 */ /* 0x000fe2000001003c */
[----:B------:R-:W-:Y:S02]  /*3070*/  MOV R60, 0x3090 ;  /* 0x00003090003c7802 */ /* 0x000fe40000000f00 */
[----:B------:R-:W-:Y:S05]  /*3080*/  CALL.REL.NOINC `($__internal_55_$__cuda_sm70_shflsync_bfly_p) ;  /* 0x0000019000007944 */ /* 0x000fea0003c00000 */
[----:B01----:R-:W-:Y:S01]  /*3090*/  FADD.FTZ R98, R98, R97 ;  /* 0x0000006162627221 */ /* 0x003fe20000010000 */
[----:B------:R-:W-:Y:S01]  /*30a0*/  HFMA2.MMA R97, -RZ, RZ, 0, 1.1920928955078125e-07 ;  /* 0x00000002ff617435 */ /* 0x000fe200000001ff */
[----:B------:R-:W-:Y:S02]  /*30b0*/  MOV R95, 0x1f ;  /* 0x0000001f005f7802 */ /* 0x000fe40000000f00 */
[----:B------:R-:W-:Y:S02]  /*30c0*/  MOV R96, 0xffffffff ;  /* 0xffffffff00607802 */ /* 0x000fe40000000f00 */
[----:B------:R-:W-:Y:S02]  /*30d0*/  MOV R60, 0x30f0 ;  /* 0x000030f0003c7802 */ /* 0x000fe40000000f00 */
[----:B------:R-:W-:Y:S05]  /*30e0*/  CALL.REL.NOINC `($__internal_55_$__cuda_sm70_shflsync_bfly_p) ;  /* 0x0000013000007944 */ /* 0x000fea0003c00000 */
[----:B01----:R-:W-:Y:S01]  /*30f0*/  FADD.FTZ R98, R98, R97 ;  /* 0x0000006162627221 */ /* 0x003fe20000010000 */
[----:B------:R-:W-:Y:S01]  /*3100*/  HFMA2.MMA R97, -RZ, RZ, 0, 2.384185791015625e-07 ;  /* 0x00000004ff617435 */ /* 0x000fe200000001ff */
[----:B------:R-:W-:Y:S02]  /*3110*/  MOV R95, 0x1f ;  /* 0x0000001f005f7802 */ /* 0x000fe40000000f00 */
[----:B------:R-:W-:-:S02]  /*3120*/  MOV R96, 0xffffffff ;  /* 0xffffffff00607802 */ /* 0x000fc40000000f00 */
        /* <DEDUP_REMOVED lines=10> */
[----:B------:R-:W-:Y:S02]  /*31d0*/  MOV R95, 0x1f ;  /* 0x0000001f005f7802 */ /* 0x000fe40000000f00 */
[----:B------:R-:W-:-:S02]  /*31e0*/  MOV R96, 0xffffffff ;  /* 0xffffffff00607802 */ /* 0x000fc40000000f00 */
[----:B------:R-:W-:Y:S02]  /*31f0*/  MOV R60, 0x3210 ;  /* 0x00003210003c7802 */ /* 0x000fe40000000f00 */
[----:B------:R-:W-:Y:S05]  /*3200*/  CALL.REL.NOINC `($__internal_55_$__cuda_sm70_shflsync_bfly_p) ;  /* 0x0000001000007944 */ /* 0x000fea0003c00000 */
[----:B01----:R-:W-:Y:S05]  /*3210*/  BRA `(.L_x_7366) ;  /* 0xffffeba000007947 */ /* 0x003fea000383ffff */
        .weak           $__internal_55_$__cuda_sm70_shflsync_bfly_p
        .type           $__internal_55_$__cuda_sm70_shflsync_bfly_p,@function
        .size           $__internal_55_$__cuda_sm70_shflsync_bfly_p,(.L_x_22143 - $__internal_55_$__cuda_sm70_shflsync_bfly_p)
$__internal_55_$__cuda_sm70_shflsync_bfly_p:
[----:B------:R-:W-:Y:S01]  /*3220*/  HFMA2.MMA R61, -RZ, RZ, 0, 0 ;  /* 0x00000000ff3d7435 */ /* 0x000fe200000001ff */
[----:B------:R-:W-:Y:S04]  /*3230*/  WARPSYNC R96 ;  /* 0x0000006000007348 */ /* 0x000fe80003800000 */
[----:B------:R0:W1:Y:S01]  /*3240*/  SHFL.BFLY PT, R97, R98, R97, R95 ;  /* 0x0c00006162617389 */ /* 0x00006200000e005f */
[----:B------:R-:W-:Y:S05]  /*3250*/  RET.REL.NODEC R60 `(_ZN10layer_norm13ln_fwd_kernelINS_13Kernel_traitsI13__nv_bfloat16S2_fS2_fjLj6144ELj1ELj1ELj8ELj16ENS_18Kernel_traits_baseILj6144ES2_S2_fS2_fjLj256EEEEELb0ELb1ELb1ELb1EEEvNS_9FwdParamsE) ;  /* 0xffffcda03c007950 */ /* 0x000fea0003c3ffff */
.L_x_7367:
        /* <DEDUP_REMOVED lines=10> */
.L_x_22143:


//--------------------- .text._ZN10layer_norm13ln_fwd_kernelINS_13Kernel_traitsI13__nv_bfloat16S2_fS2_fjLj6144ELj1ELj1ELj8ELj16ENS_18Kernel_traits_baseILj6144ES2_S2_fS2_fjLj256EEEEELb1ELb0ELb0ELb0EEEvNS_9FwdParamsE --------------------------
	.section	.text._ZN10layer_norm13ln_fwd_kernelINS_13Kernel_traitsI13__nv_bfloat16S2_fS2_fjLj6144ELj1ELj1ELj8ELj16ENS_18Kernel_traits_baseILj6144ES2_S2_fS2_fjLj256EEEEELb1ELb0ELb0ELb0EEEvNS_9FwdParamsE,"ax",@progbits
	.sectioninfo	@"SHI_REGISTERS=119"
	.align	128
        .global         _ZN10layer_norm13ln_fwd_kernelINS_13Kernel_traitsI13__nv_bfloat16S2_fS2_fjLj6144ELj1ELj1ELj8ELj16ENS_18Kernel_traits_baseILj6144ES2_S2_fS2_fjLj256EEEEELb1ELb0ELb0ELb0EEEvNS_9FwdParamsE
        .type           _ZN10layer_norm13ln_fwd_kernelINS_13Kernel_traitsI13__nv_bfloat16S2_fS2_fjLj6144ELj1ELj1ELj8ELj16ENS_18Kernel_traits_baseILj6144ES2_S2_fS2_fjLj256EEEEELb1ELb0ELb0ELb0EEEvNS_9FwdParamsE,@function
        .size           _ZN10layer_norm13ln_fwd_kernelINS_13Kernel_traitsI13__nv_bfloat16S2_fS2_fjLj6144ELj1ELj1ELj8ELj16ENS_18Kernel_traits_baseILj6144ES2_S2_fS2_fjLj256EEEEELb1ELb0ELb0ELb0EEEvNS_9FwdParamsE,(.L_x_22144 - _ZN10layer_norm13ln_fwd_kernelINS_13Kernel_traitsI13__nv_bfloat16S2_fS2_fjLj6144ELj1ELj1ELj8ELj16ENS_18Kernel_traits_baseILj6144ES2_S2_fS2_fjLj256EEEEELb1ELb0ELb0ELb0EEEvNS_9FwdParamsE)
        .other          _ZN10layer_norm13ln_fwd_kernelINS_13Kernel_traitsI13__nv_bfloat16S2_fS2_fjLj6144ELj1ELj1ELj8ELj16ENS_18Kernel_traits_baseILj6144ES2_S2_fS2_fjLj256EEEEELb1ELb0ELb0ELb0EEEvNS_9FwdParamsE,@"STO_CUDA_ENTRY STV_DEFAULT"
_ZN10layer_norm13ln_fwd_kernelINS_13Kernel_traitsI13__nv_bfloat16S2_fS2_fjLj6144ELj1ELj1ELj8ELj16ENS_18Kernel_traits_baseILj6144ES2_S2_fS2_fjLj256EEEEELb1ELb0ELb0ELb0EEEvNS_9FwdParamsE:
.text._ZN10layer_norm13ln_fwd_kernelINS_13Kernel_traitsI13__nv_bfloat16S2_fS2_fjLj6144ELj1ELj1ELj8ELj16ENS_18Kernel_traits_baseILj6144ES2_S2_fS2_fjLj256EEEEELb1ELb0ELb0ELb0EEEvNS_9FwdParamsE:
        /* <DEDUP_REMOVED lines=16> */
[C---:B0-----:R-:W-:Y:S01]  /*0100*/  LOP3.LUT R24, R23.reuse, 0xff, RZ, 0xc0, !PT ;  /* 0x000000ff17187812 */ /* 0x041fe200078ec0ff */
[----:B-1----:R-:W-:Y:S01]  /*0110*/  IMAD R22, R18, c[0x0][0x0], R23 ;  /* 0x0000000012167a24 */ /* 0x002fe200078e0217 */
        /* <DEDUP_REMOVED lines=32> */
[----:B------:R-:W-:Y:S01]  /*0320*/  LOP3.LUT R0, R24, 0xff, RZ, 0x3c, !PT ;  /* 0x000000ff18007812 */ /* 0x000fe200078e3cff */
[----:B------:R-:W-:Y:S01]  /*0330*/  UIADD3 UR20, UR5, 0x646e171e, URZ ;  /* 0x646e171e05147890 */ /* 0x000fe2000fffe03f */
[----:B------:R-:W-:Y:S01]  /*0340*/  LOP3.LUT R8, R5, UR12, R2, 0x96, !PT ;  /* 0x0000000c05087c12 */ /* 0x000fe2000f8e9602 */
[----:B------:R-:W-:Y:S01]  /*0350*/  IMAD.WIDE.U32 R2, R3, -0x2daee0ad, RZ ;  /* 0xd2511f5303027825 */ /* 0x000fe200078e00ff */
[----:B------:R-:W-:Y:S01]  /*0360*/  LEA.HI.SX32 R19, R45, R0, 0x1d ;  /* 0x000000002d137211 */ /* 0x000fe200078feaff */
[----:B------:R-:W-:-:S02]  /*0370*/  UIADD3 UR21, UR4, 0x5384540f, URZ ;  /* 0x5384540f04157890 */ /* 0x000fc4000fffe03f */
[----:B------:R-:W-:Y:S01]  /*0380*/  IMAD.WIDE.U32 R8, R8, -0x326172a9, RZ ;  /* 0xcd9e8d5708087825 */ /* 0x000fe200078e00ff */
[----:B------:R-:W-:Y:S01]  /*0390*/  LOP3.LUT R7, R3, UR14, R4, 0x96, !PT ;  /* 0x0000000e03077c12 */ /* 0x000fe2000f8e9604 */
[----:B------:R-:W-:Y:S01]  /*03a0*/  UIADD3 UR22, UR5, 0x1fd5c5a3, URZ ;  /* 0x1fd5c5a305167890 */ /* 0x000fe2000fffe03f */
[----:B------:R-:W-:Y:S01]  /*03b0*/  LOP3.LUT P4, RZ, R19, 0xffffff00, RZ, 0xc0, !PT ;  /* 0xffffff0013ff7812 */ /* 0x000fe2000788c0ff */
[----:B------:R-:W-:Y:S01]  /*03c0*/  UIADD3 UR23, UR4, -0xe443238, URZ ;  /* 0xf1bbcdc804177890 */ /* 0x000fe2000fffe03f */
[----:B------:R-:W-:Y:S01]  /*03d0*/  LOP3.LUT R4, R9, UR13, R6, 0x96, !PT ;  /* 0x0000000d09047c12 */ /* 0x000fe2000f8e9606 */
[----:B------:R-:W-:Y:S01]  /*03e0*/  IMAD.WIDE.U32 R6, R7, -0x326172a9, RZ ;  /* 0xcd9e8d5707067825 */ /* 0x000fe200078e00ff */
[C---:B------:R-:W-:Y:S01]  /*03f0*/  ISETP.GE.U32.AND P3, PT, R19.reuse, 0x200, PT ;  /* 0x000002001300780c */ /* 0x040fe20003f66070 */
[----:B------:R-:W-:Y:S01]  /*0400*/  UIADD3 UR24, UR5, -0x24c28bd8, URZ ;  /* 0xdb3d742805187890 */ /* 0x000fe2000fffe03f */
[----:B------:R-:W-:Y:S01]  /*0410*/  ISETP.GE.U32.AND P2, PT, R19, 0x300, PT ;  /* 0x000003001300780c */ /* 0x000fe20003f46070 */
[----:B------:R-:W-:Y:S01]  /*0420*/  IMAD.WIDE.U32 R4, R4, -0x2daee0ad, RZ ;  /* 0xd2511f5304047825 */ /* 0x000fe200078e00ff */
[----:B------:R-:W-:Y:S01]  /*0430*/  LOP3.LUT R3, R7, UR15, R8, 0x96, !PT ;  /* 0x0000000f07037c12 */ /* 0x000fe2000f8e9608 */
[----:B------:R-:W-:Y:S01]  /*0440*/  UIADD3 UR25, UR4, -0x700cb87f, URZ ;  /* 0x8ff3478104197890 */ /* 0x000fe2000fffe03f */
[----:B------:R-:W-:Y:S01]  /*0450*/  P2R R60, PR, RZ, 0x10 ;  /* 0x00000010ff3c7803 */ /* 0x000fe20000000000 */
[----:B------:R-:W-:Y:S01]  /*0460*/  UIADD3 UR26, UR5, -0x695add53, URZ ;  /* 0x96a522ad051a7890 */ /* 0x000fe2000fffe03f */
[----:B------:R-:W-:Y:S01]  /*0470*/  LOP3.LUT R8, R5, UR16, R2, 0x96, !PT ;  /* 0x0000001005087c12 */ /* 0x000fe2000f8e9602 */
[----:B------:R-:W-:Y:S01]  /*0480*/  IMAD.WIDE.U32 R2, R3, -0x2daee0ad, RZ ;  /* 0xd2511f5303027825 */ /* 0x000fe200078e00ff */
[----:B------:R-:W-:-:S02]  /*0490*/  P2R R61, PR, RZ, 0x8 ;  /* 0x00000008ff3d7803 */ /* 0x000fc40000000000 */
[----:B------:R-:W-:Y:S01]  /*04a0*/  P2R R62, PR, RZ, 0x4 ;  /* 0x00000004ff3e7803 */ /* 0x000fe20000000000 */
        /* <DEDUP_REMOVED lines=25> */
.L_x_7369:
[----:B0-----:R-:W-:Y:S05]  /*0640*/  BSYNC B0 ;  /* 0x0000000000007941 */ /* 0x001fea0003800000 */
.L_x_7368:
        /* <DEDUP_REMOVED lines=13> */
.L_x_7371:
[----:B0-----:R-:W-:Y:S05]  /*0720*/  BSYNC B0 ;  /* 0x0000000000007941 */ /* 0x001fea0003800000 */
.L_x_7370:
        /* <DEDUP_REMOVED lines=12> */
.L_x_7373:
[----:B0-----:R-:W-:Y:S05]  /*07f0*/  BSYNC B0 ;  /* 0x0000000000007941 */ /* 0x001fea0003800000 */
.L_x_7372:
[----:B------:R-:W-:Y:S02]  /*0800*/  ISETP.GE.AND P0, PT, R18, c[0x0][0x164], PT ;  /* 0x0000590012007a0c */ /* 0x000fe40003f06270 */
[----:B------:R-:W-:Y:S02]  /*0810*/  LOP3.LUT R94, R15, UR23, R12, 0x96, !PT ;  /* 0x000000170f5e7c12 */ /* 0x000fe4000f8e960c */
[----:B------:R-:W-:-:S09]  /*0820*/  LOP3.LUT R96, R7, UR24, R2, 0x96, !PT ;  /* 0x0000001807607c12 */ /* 0x000fd2000f8e9602 */
[----:B------:R-:W-:Y:S05]  /*0830*/  @P0 EXIT ;  /* 0x000000000000094d */ /* 0x000fea0003800000 */
[----:B------:R-:W-:Y:S01]  /*0840*/  SHF.R.S32.HI R45, RZ, 0x3, R45 ;  /* 0x00000003ff2d7819 */ /* 0x000fe2000001142d */
[----:B------:R-:W-:Y:S01]  /*0850*/  IMAD.HI.U32 R88, R96, -0x326172a9, RZ ;  /* 0xcd9e8d5760587827 */ /* 0x000fe200078e00ff */
[--C-:B-----5:R-:W-:Y:S01]  /*0860*/  PRMT R0, RZ, 0x5410, R32.reuse ;  /* 0x00005410ff007816 */ /* 0x120fe20000000020 */
[----:B------:R-:W-:Y:S01]  /*0870*/  ULDC.U8 UR8, c[0x0][0x1f0] ;  /* 0x00007c0000087ab9 */ /* 0x000fe20000000000 */
[----:B------:R-:W-:Y:S01]  /*0880*/  PRMT R64, RZ, 0x7610, R32 ;  /* 0x00007610ff407816 */ /* 0x000fe20000000020 */
[----:B------:R-:W-:Y:S01]  /*0890*/  IMAD.HI.U32 R87, R94, -0x2daee0ad, RZ ;  /* 0xd2511f535e577827 */ /* 0x000fe200078e00ff */
[--C-:B------:R-:W-:Y:S02]  /*08a0*/  PRMT R63, RZ, 0x5410, R33.reuse ;  /* 0x00005410ff3f7816 */ /* 0x100fe40000000021 */
[----:B------:R-:W-:Y:S01]  /*08b0*/  PRMT R66, RZ, 0x7610, R33 ;  /* 0x00007610ff427816 */ /* 0x000fe20000000021 */
[----:B------:R-:W-:Y:S01]  /*08c0*/  IMAD.MOV.U32 R92, RZ, RZ, 0x1 ;  /* 0x00000001ff5c7424 */ /* 0x000fe200078e00ff */
[----:B------:R-:W-:Y:S01]  /*08d0*/  LOP3.LUT R33, R23, 0xe0, RZ, 0xc0, !PT ;  /* 0x000000e017217812 */ /* 0x000fe200078ec0ff */
[----:B------:R-:W-:Y:S01]  /*08e0*/  IMAD R96, R96, -0x326172a9, RZ ;  /* 0xcd9e8d5760607824 */ /* 0x000fe200078e02ff */
[----:B------:R-:W-:Y:S01]  /*08f0*/  LOP3.LUT R32, R45, 0xff, RZ, 0xc0, !PT ;  /* 0x000000ff2d207812 */ /* 0x000fe200078ec0ff */
[----:B------:R-:W-:Y:S01]  /*0900*/  IMAD R94, R94, -0x2daee0ad, RZ ;  /* 0xd2511f535e5e7824 */ /* 0x000fe200078e02ff */
[----:B------:R-:W-:Y:S01]  /*0910*/  SHF.R.U32.HI R45, RZ, 0x3, R45 ;  /* 0x00000003ff2d7819 */ /* 0x000fe2000001162d */
[----:B------:R-:W-:Y:S01]  /*0920*/  IMAD.MOV.U32 R93, RZ, RZ, RZ ;  /* 0x000000ffff5d7224 */ /* 0x000fe200078e00ff */
[--C-:B------:R-:W-:Y:S01]  /*0930*/  PRMT R65, RZ, 0x5410, R34.reuse ;  /* 0x00005410ff417816 */ /* 0x100fe20000000022 */
[----:B------:R-:W-:Y:S01]  /*0940*/  IMAD.IADD R33, R32, 0x1, -R33 ;  /* 0x0000000120217824 */ /* 0x000fe200078e0a21 */
[----:B------:R-:W-:-:S02]  /*0950*/  PRMT R68, RZ, 0x7610, R34 ;  /* 0x00007610ff447816 */ /* 0x000fc40000000022 */
[----:B------:R-:W-:Y:S02]  /*0960*/  LOP3.LUT R34, R45, 0x1fffffe0, RZ, 0xc0, !PT ;  /* 0x1fffffe02d227812 */ /* 0x000fe400078ec0ff */
[----:B------:R-:W-:Y:S02]  /*0970*/  IMNMX R33, RZ, R33, !PT ;  /* 0x00000021ff217217 */ /* 0x000fe40007800200 */
[--C-:B------:R-:W-:Y:S02]  /*0980*/  PRMT R67, RZ, 0x5410, R35.reuse ;  /* 0x00005410ff437816 */ /* 0x100fe40000000023 */
[----:B------:R-:W-:Y:S02]  /*0990*/  IMNMX R33, R33, 0x20, PT ;  /* 0x0000002021217817 */ /* 0x000fe40003800200 */
[----:B------:R-:W-:Y:S01]  /*09a0*/  PRMT R70, RZ, 0x7610, R35 ;  /* 0x00007610ff467816 */ /* 0x000fe20000000023 */
[----:B------:R-:W-:Y:S01]  /*09b0*/  IMAD.SHL.U32 R35, R23, 0x20, RZ ;  /* 0x0000002017237824 */ /* 0x000fe200078e00ff */
[----:B------:R-:W-:Y:S01]  /*09c0*/  PRMT R77, RZ, 0x5410, R24 ;  /* 0x00005410ff4d7816 */ /* 0x000fe20000000018 */
[----:B------:R-:W-:Y:S01]  /*09d0*/  IMAD.IADD R33, R33, 0x1, R34 ;  /* 0x0000000121217824 */ /* 0x000fe200078e0222 */
[----:B------:R-:W-:Y:S01]  /*09e0*/  PRMT R80, RZ, 0x7610, R24 ;  /* 0x00007610ff507816 */ /* 0x000fe20000000018 */
[----:B------:R-:W-:Y:S01]  /*09f0*/  IMAD R24, R46, -0x2daee0ad, RZ ;  /* 0xd2511f532e187824 */ /* 0x000fe200078e02ff */
[----:B------:R-:W-:Y:S01]  /*0a00*/  LOP3.LUT R35, R35, 0x3e0, RZ, 0xc0, !PT ;  /* 0x000003e023237812 */ /* 0x000fe200078ec0ff */
[----:B------:R-:W-:Y:S01]  /*0a10*/  IMAD.SHL.U32 R33, R33, 0x8, RZ ;  /* 0x0000000821217824 */ /* 0x000fe200078e00ff */
[----:B------:R-:W-:-:S02]  /*0a20*/  PRMT R78, RZ, 0x5410, R25 ;  /* 0x00005410ff4e7816 */ /* 0x000fc40000000019 */
[----:B------:R-:W-:Y:S01]  /*0a30*/  PRMT R82, RZ, 0x7610, R25 ;  /* 0x00007610ff527816 */ /* 0x000fe20000000019 */
[----:B------:R-:W-:Y:S01]  /*0a40*/  IMAD.IADD R35, R32, 0x1, -R35 ;  /* 0x0000000120237824 */ /* 0x000fe200078e0a23 */
[--C-:B------:R-:W-:Y:S01]  /*0a50*/  PRMT R12, RZ, 0x5410, R10.reuse ;  /* 0x00005410ff0c7816 */ /* 0x100fe2000000000a */
[----:B------:R-:W0:Y:S01]  /*0a60*/  I2F.U32 R33, R33 ;  /* 0x0000002100217306 */ /* 0x000e220000201000 */
[----:B------:R-:W-:Y:S01]  /*0a70*/  IMAD R25, R47, -0x326172a9, RZ ;  /* 0xcd9e8d572f197824 */ /* 0x000fe200078e02ff */
[----:B------:R-:W-:Y:S02]  /*0a80*/  PRMT R13, RZ, 0x7610, R10 ;  /* 0x00007610ff0d7816 */ /* 0x000fe4000000000a */
[----:B------:R-:W-:Y:S02]  /*0a90*/  IMNMX R35, RZ, R35, !PT ;  /* 0x00000023ff237217 */ /* 0x000fe40007800200 */
[----:B------:R-:W-:Y:S02]  /*0aa0*/  PRMT R16, RZ, 0x5410, R8 ;  /* 0x00005410ff107816 */ /* 0x000fe40000000008 */
[----:B------:R-:W-:-:S02]  /*0ab0*/  IMNMX R35, R35, 0x20, PT ;  /* 0x0000002023237817 */ /* 0x000fc40003800200 */
[----:B------:R-:W-:Y:S02]  /*0ac0*/  PRMT R17, RZ, 0x7610, R8 ;  /* 0x00007610ff117816 */ /* 0x000fe40000000008 */
[----:B------:R-:W-:Y:S02]  /*0ad0*/  IADD3 R35, R34, R35, RZ ;  /* 0x0000002322237210 */ /* 0x000fe40007ffe0ff */
[--C-:B------:R-:W-:Y:S01]  /*0ae0*/  PRMT R14, RZ, 0x5410, R9.reuse ;  /* 0x00005410ff0e7816 */ /* 0x100fe20000000009 */
[----:B0-----:R0:W1:Y:S01]  /*0af0*/  MUFU.RCP R85, R33 ;  /* 0x0000002100557308 */ /* 0x0010620000001000 */
[----:B------:R-:W-:Y:S01]  /*0b00*/  PRMT R15, RZ, 0x7610, R9 ;  /* 0x00007610ff0f7816 */ /* 0x000fe20000000009 */
[----:B------:R-:W-:Y:S01]  /*0b10*/  IMAD.SHL.U32 R90, R35, 0x8, RZ ;  /* 0x00000008235a7824 */ /* 0x000fe200078e00ff */
        /* <DEDUP_REMOVED lines=32> */
[----:B01----:R-:W-:Y:S02]  /*0d20*/  PRMT R102, RZ, 0x7610, R31 ;  /* 0x00007610ff667816 */ /* 0x003fe4000000001f */
.L_x_7557:
        /* <DEDUP_REMOVED lines=13> */
[----:B------:R-:W-:Y:S02]  /*0e00*/  MOV R107, R103 ;  /* 0x00000067006b7202 */ /* 0x000fe40000000f00 */
[----:B--2---:R-:W-:Y:S01]  /*0e10*/  @P0 PRMT R106, RZ, 0x5410, R56 ;  /* 0x00005410ff6a0816 */ /* 0x004fe20000000038 */
[----:B------:R-:W-:Y:S05]  /*0e20*/  @!P1 BRA `(.L_x_7375) ;  /* 0x00002c2000009947 */ /* 0x000fea0003800000 */
[----:B------:R-:W-:Y:S01]  /*0e30*/  IMAD.MOV.U32 R36, RZ, RZ, 0x10 ;  /* 0x00000010ff247424 */ /* 0x000fe200078e00ff */
[----:B------:R-:W-:-:S03]  /*0e40*/  ISETP.NE.U32.AND P0, PT, RZ, c[0x0][0x180], PT ;  /* 0x00006000ff007a0c */ /* 0x000fc60003f05070 */
[----:B------:R-:W-:Y:S01]  /*0e50*/  IMAD.WIDE.U32 R36, R103, R36, c[0x0][0x170] ;  /* 0x00005c0067247625 */ /* 0x000fe200078e0024 */
[----:B------:R-:W-:-:S05]  /*0e60*/  ISETP.NE.AND.EX P0, PT, RZ, c[0x0][0x184], PT, P0 ;  /* 0x00006100ff007a0c */ /* 0x000fca0003f05300 */
[----:B------:R-:W5:Y:S08]  /*0e70*/  LDG.E.128 R36, [R36.64] ;  /* 0x0000000624247981 */ /* 0x000f70000c1e1d00 */
[----:B------:R-:W-:-:S04]  /*0e80*/  @P0 LEA R32, P1, R103, c[0x0][0x180], 0x5 ;  /* 0x0000600067200a11 */ /* 0x000fc800078228ff */
[----:B------:R-:W-:-:S05]  /*0e90*/  @P0 LEA.HI.X R33, R103, c[0x0][0x184], RZ, 0x5, P1 ;  /* 0x0000610067210a11 */ /* 0x000fca00008f2cff */
[----:B------:R0:W5:Y:S04]  /*0ea0*/  @P0 LDG.E.128 R24, [R32.64] ;  /* 0x0000000620180981 */ /* 0x000168000c1e1d00 */
[----:B------:R0:W5:Y:S01]  /*0eb0*/  @P0 LDG.E.128 R28, [R32.64+0x10] ;  /* 0x00001006201c0981 */ /* 0x000162000c1e1d00 */
        /* <DEDUP_REMOVED lines=12> */
.L_x_7377:
[----:B0-----:R-:W-:Y:S02]  /*0f80*/  IMAD.MOV.U32 R104, RZ, RZ, R96 ;  /* 0x000000ffff687224 */ /* 0x001fe400078e0060 */
.L_x_7378:
[----:B------:R-:W-:Y:S05]  /*0f90*/  BSYNC B1 ;  /* 0x0000000000017941 */ /* 0x000fea0003800000 */
.L_x_7376:
        /* <DEDUP_REMOVED lines=16> */
.L_x_7382:
[----:B------:R-:W-:Y:S05]  /*10a0*/  BSYNC B2 ;  /* 0x0000000000027941 */ /* 0x000fea0003800000 */
.L_x_7381:
        /* <DEDUP_REMOVED lines=43> */
.L_x_7380:
[----:B------:R-:W-:Y:S05]  /*1360*/  BSYNC B1 ;  /* 0x0000000000017941 */ /* 0x000fea0003800000 */
.L_x_7379:
[----:B------:R-:W0:Y:S01]  /*1370*/  I2F.U32 R33, R104 ;  /* 0x0000006800217306 */ /* 0x000e220000201000 */
[----:B-----5:R-:W-:Y:S01]  /*1380*/  PRMT R35, RZ, 0x5410, R36 ;  /* 0x00005410ff237816 */ /* 0x020fe20000000024 */
[----:B------:R-:W-:Y:S01]  /*1390*/  IMAD.MOV.U32 R108, RZ, RZ, 0x2f800000 ;  /* 0x2f800000ff6c7424 */ /* 0x000fe200078e00ff */
[----:B------:R-:W-:Y:S01]  /*13a0*/  ISETP.NE.U32.AND P0, PT, RZ, c[0x0][0x180], PT ;  /* 0x00006000ff007a0c */ /* 0x000fe20003f05070 */
[----:B------:R-:W-:Y:S01]  /*13b0*/  BSSY B1, `(.L_x_7383) ;  /* 0x0000015000017945 */ /* 0x000fe20003800000 */
[C---:B------:R-:W-:Y:S01]  /*13c0*/  ISETP.NE.AND P1, PT, R34.reuse, 0x1, PT ;  /* 0x000000012200780c */ /* 0x040fe20003f25270 */
[----:B------:R-:W-:Y:S01]  /*13d0*/  FMUL.FTZ R35, R35, R106 ;  /* 0x0000006a23237220 */ /* 0x000fe20000410000 */
[----:B------:R-:W-:Y:S02]  /*13e0*/  ISETP.NE.AND.EX P0, PT, RZ, c[0x0][0x184], PT, P0 ;  /* 0x00006100ff007a0c */ /* 0x000fe40003f05300 */
[----:B------:R-:W-:Y:S01]  /*13f0*/  IADD3 R56, R34, 0x1, RZ ;  /* 0x0000000122387810 */ /* 0x000fe20007ffe0ff */
[----:B------:R-:W-:-:S02]  /*1400*/  FMUL.FTZ R35, R35, c[0x0][0x1e8] ;  /* 0x00007a0023237a20 */ /* 0x000fc40000410000 */
        /* <DEDUP_REMOVED lines=14> */
.L_x_7384:
[----:B------:R-:W-:Y:S02]  /*14f0*/  IMAD.MOV.U32 R104, RZ, RZ, R96 ;  /* 0x000000ffff687224 */ /* 0x000fe400078e0060 */
.L_x_7385:
[----:B------:R-:W-:Y:S05]  /*1500*/  BSYNC B1 ;  /* 0x0000000000017941 */ /* 0x000fea0003800000 */
.L_x_7383:
        /* <DEDUP_REMOVED lines=16> */
.L_x_7389:
[----:B------:R-:W-:Y:S05]  /*1610*/  BSYNC B2 ;  /* 0x0000000000027941 */ /* 0x000fea0003800000 */
.L_x_7388:
        /* <DEDUP_REMOVED lines=43> */
.L_x_7387:
[----:B------:R-:W-:Y:S05]  /*18d0*/  BSYNC B1 ;  /* 0x0000000000017941 */ /* 0x000fea0003800000 */
.L_x_7386:
        /* <DEDUP_REMOVED lines=21> */
.L_x_7391:
[----:B------:R-:W-:Y:S02]  /*1a30*/  MOV R36, R96 ;  /* 0x0000006000247202 */ /* 0x000fe40000000f00 */
.L_x_7392:
[----:B------:R-:W-:Y:S05]  /*1a40*/  BSYNC B1 ;  /* 0x0000000000017941 */ /* 0x000fea0003800000 */
.L_x_7390:
        /* <DEDUP_REMOVED lines=16> */
.L_x_7396:
[----:B------:R-:W-:Y:S05]  /*1b50*/  BSYNC B2 ;  /* 0x0000000000027941 */ /* 0x000fea0003800000 */
.L_x_7395:
        /* <DEDUP_REMOVED lines=43> */
.L_x_7394:
[----:B------:R-:W-:Y:S05]  /*1e10*/  BSYNC B1 ;  /* 0x0000000000017941 */ /* 0x000fea0003800000 */
.L_x_7393:
        /* <DEDUP_REMOVED lines=20> */
.L_x_7398:
[----:B------:R-:W-:Y:S02]  /*1f60*/  IMAD.MOV.U32 R36, RZ, RZ, R96 ;  /* 0x000000ffff247224 */ /* 0x000fe400078e0060 */
.L_x_7399:
[----:B------:R-:W-:Y:S05]  /*1f70*/  BSYNC B1 ;  /* 0x0000000000017941 */ /* 0x000fea0003800000 */
.L_x_7397:
        /* <DEDUP_REMOVED lines=16> */
.L_x_7403:
[----:B------:R-:W-:Y:S05]  /*2080*/  BSYNC B2 ;  /* 0x0000000000027941 */ /* 0x000fea0003800000 */
.L_x_7402:
        /* <DEDUP_REMOVED lines=43> */
.L_x_7401:
[----:B------:R-:W-:Y:S05]  /*2340*/  BSYNC B1 ;  /* 0x0000000000017941 */ /* 0x000fea0003800000 */
.L_x_7400:
        /* <DEDUP_REMOVED lines=20> */
.L_x_7405:
[----:B------:R-:W-:Y:S02]  /*2490*/  MOV R104, R96 ;  /* 0x0000006000687202 */ /* 0x000fe40000000f00 */
.L_x_7406:
[----:B------:R-:W-:Y:S05]  /*24a0*/  BSYNC B1 ;  /* 0x0000000000017941 */ /* 0x000fea0003800000 */
.L_x_7404:
        /* <DEDUP_REMOVED lines=16> */
.L_x_7410:
[----:B------:R-:W-:Y:S05]  /*25b0*/  BSYNC B2 ;  /* 0x0000000000027941 */ /* 0x000fea0003800000 */
.L_x_7409:
        /* <DEDUP_REMOVED lines=43> */
.L_x_7408:
[----:B------:R-:W-:Y:S05]  /*2870*/  BSYNC B1 ;  /* 0x0000000000017941 */ /* 0x000fea0003800000 */
.L_x_7407:
        /* <DEDUP_REMOVED lines=20> */
.L_x_7412:
[----:B------:R-:W-:Y:S02]  /*29c0*/  IMAD.MOV.U32 R110, RZ, RZ, R96 ;  /* 0x000000ffff6e7224 */ /* 0x000fe400078e0060 */
.L_x_7413:
[----:B------:R-:W-:Y:S05]  /*29d0*/  BSYNC B1 ;  /* 0x0000000000017941 */ /* 0x000fea0003800000 */
.L_x_7411:
        /* <DEDUP_REMOVED lines=16> */
.L_x_7417:
[----:B------:R-:W-:Y:S05]  /*2ae0*/  BSYNC B2 ;  /* 0x0000000000027941 */ /* 0x000fea0003800000 */
.L_x_7416:
        /* <DEDUP_REMOVED lines=43> */
.L_x_7415:
[----:B------:R-:W-:Y:S05]  /*2da0*/  BSYNC B1 ;  /* 0x0000000000017941 */ /* 0x000fea0003800000 */
.L_x_7414:
        /* <DEDUP_REMOVED lines=20> */
.L_x_7419:
[----:B------:R-:W-:Y:S02]  /*2ef0*/  MOV R110, R96 ;  /* 0x00000060006e7202 */ /* 0x000fe40000000f00 */
.L_x_7420:
[----:B------:R-:W-:Y:S05]  /*2f00*/  BSYNC B1 ;  /* 0x0000000000017941 */ /* 0x000fea0003800000 */
.L_x_7418:
        /* <DEDUP_REMOVED lines=16> */
.L_x_7424:
[----:B------:R-:W-:Y:S05]  /*3010*/  BSYNC B2 ;  /* 0x0000000000027941 */ /* 0x000fea0003800000 */
.L_x_7423:
        /* <DEDUP_REMOVED lines=43> */
.L_x_7422:
[----:B------:R-:W-:Y:S05]  /*32d0*/  BSYNC B1 ;  /* 0x0000000000017941 */ /* 0x000fea0003800000 */
.L_x_7421:
        /* <DEDUP_REMOVED lines=20> */
.L_x_7426:
[----:B------:R-:W-:Y:S02]  /*3420*/  IMAD.MOV.U32 R110, RZ, RZ, R96 ;  /* 0x000000ffff6e7224 */ /* 0x000fe400078e0060 */
.L_x_7427:
[----:B------:R-:W-:Y:S05]  /*3430*/  BSYNC B1 ;  /* 0x0000000000017941 */ /* 0x000fea0003800000 */
.L_x_7425:
        /* <DEDUP_REMOVED lines=18> */
.L_x_7431:
[----:B------:R-:W-:Y:S05]  /*3560*/  BSYNC B2 ;  /* 0x0000000000027941 */ /* 0x000fea0003800000 */
.L_x_7430:
        /* <DEDUP_REMOVED lines=43> */
.L_x_7429:
[----:B------:R-:W-:Y:S05]  /*3820*/  BSYNC B1 ;  /* 0x0000000000017941 */ /* 0x000fea0003800000 */
.L_x_7428:
[----:B------:R-:W0:Y:S01]  /*3830*/  I2F.U32 R57, R110 ;  /* 0x0000006e00397306 */ /* 0x000e220000201000 */
[----:B------:R-:W-:Y:S02]  /*3840*/  SEL R112, RZ, 0x10000, P5 ;  /* 0x00010000ff707807 */ /* 0x000fe40002800000 */
[----:B------:R-:W-:Y:S02]  /*3850*/  SEL R104, RZ, 0x1, P1 ;  /* 0x00000001ff687807 */ /* 0x000fe40000800000 */
[----:B------:R-:W-:Y:S02]  /*3860*/  PRMT R39, RZ, 0x7610, R39 ;  /* 0x00007610ff277816 */ /* 0x000fe40000000027 */
[----:B------:R-:W-:Y:S01]  /*3870*/  ISETP.NE.AND P5, PT, R109, RZ, PT ;  /* 0x000000ff6d00720c */ /* 0x000fe20003fa5270 */
[----:B------:R-:W-:Y:S01]  /*3880*/  IMAD.WIDE.U32 R104, R104, 0x10000, RZ ;  /* 0x0001000068687825 */ /* 0x000fe200078e00ff */
[----:B------:R-:W-:-:S02]  /*3890*/  SEL R109, RZ, 0x100, P4 ;  /* 0x00000100ff6d7807 */ /* 0x000fc40002000000 */
[----:B------:R-:W-:Y:S01]  /*38a0*/  SEL R56, RZ, 0x1, P2 ;  /* 0x00000001ff387807 */ /* 0x000fe20001000000 */
[----:B------:R-:W-:Y:S01]  /*38b0*/  FMUL.FTZ R39, R39, R106 ;  /* 0x0000006a27277220 */ /* 0x000fe20000410000 */
[----:B------:R-:W-:Y:S02]  /*38c0*/  SEL R58, RZ, 0x1, P5 ;  /* 0x00000001ff3a7807 */ /* 0x000fe40002800000 */
[----:B------:R-:W-:Y:S01]  /*38d0*/  ISETP.NE.AND P6, PT, R107, RZ, PT ;  /* 0x000000ff6b00720c */ /* 0x000fe20003fc5270 */
[----:B0-----:R-:W-:Y:S01]  /*38e0*/  FFMA.FTZ R57, R57, R108, 1.1641532182693481445e-10 ;  /* 0x2f00000039397423 */ /* 0x001fe2000001006c */
[----:B------:R-:W-:Y:S01]  /*38f0*/  SEL R111, RZ, 0x1, P3 ;  /* 0x00000001ff6f7807 */ /* 0x000fe20001800000 */
[----:B------:R-:W-:Y:S01]  /*3900*/  FMUL.FTZ R39, R39, c[0x0][0x1e8] ;  /* 0x00007a0027277a20 */ /* 0x000fe20000410000 */
[----:B------:R-:W-:Y:S01]  /*3910*/  LEA R108, P2, R103, c[0x0][0x188], 0x5 ;  /* 0x00006200676c7a11 */ /* 0x000fe200078428ff */
[----:B------:R-:W-:Y:S01]  /*3920*/  IMAD.WIDE.U32 R58, R58, 0x100, RZ ;  /* 0x000001003a3a7825 */ /* 0x000fe200078e00ff */
[----:B------:R-:W-:-:S02]  /*3930*/  FSETP.GTU.FTZ.AND P1, PT, R57, c[0x0][0x1e4], PT ;  /* 0x0000790039007a0b */ /* 0x000fc40003f3c000 */
[----:B------:R-:W-:Y:S02]  /*3940*/  SEL R107, RZ, 0x1, P6 ;  /* 0x00000001ff6b7807 */ /* 0x000fe40003000000 */
[----:B------:R-:W-:Y:S02]  /*3950*/  SEL R57, RZ, 0x1000000, P1 ;  /* 0x01000000ff397807 */ /* 0x000fe40000800000 */
[----:B------:R-:W-:Y:S02]  /*3960*/  FSEL R39, R39, RZ, !P1 ;  /* 0x000000ff27277208 */ /* 0x000fe40004800000 */
[----:B------:R-:W-:Y:S01]  /*3970*/  LOP3.LUT R109, R109, R57, R112, 0xfe, !PT ;  /* 0x000000396d6d7212 */ /* 0x000fe200078efe70 */
[----:B------:R-:W-:-:S04]  /*3980*/  IMAD.WIDE.U32 R56, R56, 0x1000000, RZ ;  /* 0x0100000038387825 */ /* 0x000fc800078e00ff */
[----:B------:R-:W-:Y:S01]  /*3990*/  @P0 FADD.FTZ R39, R31, R39 ;  /* 0x000000271f270221 */ /* 0x000fe20000010000 */
[----:B------:R-:W-:Y:S02]  /*39a0*/  LOP3.LUT R58, R58, R56, R104, 0xfe, !PT ;  /* 0x000000383a3a7212 */ /* 0x000fe400078efe68 */
[----:B------:R-:W-:Y:S02]  /*39b0*/  LOP3.LUT R111, R57, R109, R111, 0xfe, !PT ;  /* 0x0000006d396f7212 */ /* 0x000fe400078efe6f */
[C---:B------:R-:W-:Y:S02]  /*39c0*/  LEA R56, P1, R103.reuse, c[0x0][0x190], 0x3 ;  /* 0x0000640067387a11 */ /* 0x040fe400078218ff */
[C---:B------:R-:W-:Y:S02]  /*39d0*/  LEA.HI.X R109, R103.reuse, c[0x0][0x18c], RZ, 0x5, P2 ;  /* 0x00006300676d7a11 */ /* 0x040fe400010f2cff */
[----:B------:R-:W-:Y:S02]  /*39e0*/  LOP3.LUT R58, R58, R107, RZ, 0xfc, !PT ;  /* 0x0000006b3a3a7212 */ /* 0x000fe400078efcff */
[----:B------:R-:W-:Y:S01]  /*39f0*/  LEA.HI.X R57, R103, c[0x0][0x194], RZ, 0x3, P1 ;  /* 0x0000650067397a11 */ /* 0x000fe200008f1cff */
[----:B------:R0:W-:Y:S01]  /*3a00*/  STG.E.128 [R108.64], R32 ;  /* 0x000000206c007986 */ /* 0x0001e2000c101d06 */
[----:B------:R-:W-:-:S02]  /*3a10*/  LOP3.LUT R59, R59, R111, R105, 0xfe, !PT ;  /* 0x0000006f3b3b7212 */ /* 0x000fc400078efe69 */
[----:B------:R-:W-:Y:S01]  /*3a20*/  IADD3 R107, R103, 0x100, RZ ;  /* 0x00000100676b7810 */ /* 0x000fe20007ffe0ff */
[----:B------:R0:W-:Y:S04]  /*3a30*/  STG.E.128 [R108.64+0x10], R36 ;  /* 0x000010246c007986 */ /* 0x0001e8000c101d06 */
[----:B------:R0:W-:Y:S02]  /*3a40*/  STG.E.64 [R56.64], R58 ;  /* 0x0000003a38007986 */ /* 0x0001e4000c101b06 */
.L_x_7375:
[----:B------:R-:W-:Y:S05]  /*3a50*/  BSYNC B0 ;  /* 0x0000000000007941 */ /* 0x000fea0003800000 */
.L_x_7374:
[----:B------:R-:W-:Y:S01]  /*3a60*/  ISETP.NE.AND P0, PT, R61, RZ, PT ;  /* 0x000000ff3d00720c */ /* 0x000fe20003f05270 */
[----:B------:R-:W-:-:S12]  /*3a70*/  BSSY B0, `(.L_x_7432) ;  /* 0x00002c4000007945 */ /* 0x000fd80003800000 */
        /* <DEDUP_REMOVED lines=22> */
.L_x_7435:
[----:B-1----:R-:W-:Y:S02]  /*3be0*/  IMAD.MOV.U32 R104, RZ, RZ, R96 ;  /* 0x000000ffff687224 */ /* 0x002fe400078e0060 */
.L_x_7436:
[----:B------:R-:W-:Y:S05]  /*3bf0*/  BSYNC B1 ;  /* 0x0000000000017941 */ /* 0x000fea0003800000 */
.L_x_7434:
        /* <DEDUP_REMOVED lines=16> */
.L_x_7440:
[----:B------:R-:W-:Y:S05]  /*3d00*/  BSYNC B2 ;  /* 0x0000000000027941 */ /* 0x000fea0003800000 */
.L_x_7439:
[----:B------:R-:W-:Y:S01]  /*3d10*/  IMAD.HI.U32 R41, R22, -0x326172a9, RZ ;  /* 0xcd9e8d5716297827 */ /* 0x000fe200078e00ff */
[----:B------:R-:W-:-:S03]  /*3d20*/  LOP3.LUT R40, R40, UR5, R93, 0x96, !PT ;  /* 0x0000000528287c12 */ /* 0x000fc6000f8e965d */
[----:B0-----:R-:W-:Y:S01]  /*3d30*/  IMAD R57, R22, -0x326172a9, RZ ;  /* 0xcd9e8d5716397824 */ /* 0x001fe200078e02ff */
        /* <DEDUP_REMOVED lines=40> */
.L_x_7438:
[----:B------:R-:W-:Y:S05]  /*3fc0*/  BSYNC B1 ;  /* 0x0000000000017941 */ /* 0x000fea0003800000 */
.L_x_7437:
[----:B------:R-:W1:Y:S01]  /*3fd0*/  I2F.U32 R41, R104 ;  /* 0x0000006800297306 */ /* 0x000e620000201000 */
[----:B-----5:R-:W-:Y:S01]  /*3fe0*/  PRMT R43, RZ, 0x5410, R44 ;  /* 0x00005410ff2b7816 */ /* 0x020fe2000000002c */
[----:B0-----:R-:W-:Y:S01]  /*3ff0*/  IMAD.MOV.U32 R108, RZ, RZ, 0x2f800000 ;  /* 0x2f800000ff6c7424 */ /* 0x001fe200078e00ff */
[----:B------:R-:W-:Y:S01]  /*4000*/  ISETP.NE.U32.AND P0, PT, RZ, c[0x0][0x180], PT ;  /* 0x00006000ff007a0c */ /* 0x000fe20003f05070 */
[----:B------:R-:W-:Y:S01]  /*4010*/  BSSY B1, `(.L_x_7441) ;  /* 0x0000015000017945 */ /* 0x000fe20003800000 */
[C---:B------:R-:W-:Y:S01]  /*4020*/  ISETP.NE.AND P1, PT, R42.reuse, 0x1, PT ;  /* 0x000000012a00780c */ /* 0x040fe20003f25270 */
[----:B------:R-:W-:Y:S01]  /*4030*/  FMUL.FTZ R43, R43, R106 ;  /* 0x0000006a2b2b7220 */ /* 0x000fe20000410000 */
[----:B------:R-:W-:Y:S02]  /*4040*/  ISETP.NE.AND.EX P0, PT, RZ, c[0x0][0x184], PT, P0 ;  /* 0x00006100ff007a0c */ /* 0x000fe40003f05300 */
[----:B------:R-:W-:Y:S01]  /*4050*/  IADD3 R56, R42, 0x1, RZ ;  /* 0x000000012a387810 */ /* 0x000fe20007ffe0ff */
[----:B------:R-:W-:-:S02]  /*4060*/  FMUL.FTZ R43, R43, c[0x0][0x1e8] ;  /* 0x00007a002b2b7a20 */ /* 0x000fc40000410000 */
        /* <DEDUP_REMOVED lines=14> */
.L_x_7442:
[----:B------:R-:W-:Y:S02]  /*4150*/  IMAD.MOV.U32 R104, RZ, RZ, R96 ;  /* 0x000000ffff687224 */ /* 0x000fe400078e0060 */
.L_x_7443:
[----:B------:R-:W-:Y:S05]  /*4160*/  BSYNC B1 ;  /* 0x0000000000017941 */ /* 0x000fea0003800000 */
.L_x_7441:
        /* <DEDUP_REMOVED lines=16> */
.L_x_7447:
[----:B------:R-:W-:Y:S05]  /*4270*/  BSYNC B2 ;  /* 0x0000000000027941 */ /* 0x000fea0003800000 */
.L_x_7446:
        /* <DEDUP_REMOVED lines=43> */
.L_x_7445:
[----:B------:R-:W-:Y:S05]  /*4530*/  BSYNC B1 ;  /* 0x0000000000017941 */ /* 0x000fea0003800000 */
.L_x_7444:
        /* <DEDUP_REMOVED lines=21> */
.L_x_7449:
[----:B------:R-:W-:Y:S02]  /*4690*/  IMAD.MOV.U32 R44, RZ, RZ, R96 ;  /* 0x000000ffff2c7224 */ /* 0x000fe400078e0060 */
.L_x_7450:
[----:B------:R-:W-:Y:S05]  /*46a0*/  BSYNC B1 ;  /* 0x0000000000017941 */ /* 0x000fea0003800000 */
.L_x_7448:
        /* <DEDUP_REMOVED lines=16> */
.L_x_7454:
[----:B------:R-:W-:Y:S05]  /*47b0*/  BSYNC B2 ;  /* 0x0000000000027941 */ /* 0x000fea0003800000 */
.L_x_7453:
        /* <DEDUP_REMOVED lines=43> */
.L_x_7452:
[----:B------:R-:W-:Y:S05]  /*4a70*/  BSYNC B1 ;  /* 0x0000000000017941 */ /* 0x000fea0003800000 */
.L_x_7451:
        /* <DEDUP_REMOVED lines=20> */
.L_x_7456:
[----:B------:R-:W-:Y:S02]  /*4bc0*/  IMAD.MOV.U32 R44, RZ, RZ, R96 ;  /* 0x000000ffff2c7224 */ /* 0x000fe400078e0060 */
.L_x_7457:
[----:B------:R-:W-:Y:S05]  /*4bd0*/  BSYNC B1 ;  /* 0x0000000000017941 */ /* 0x000fea0003800000 */
.L_x_7455:
        /* <DEDUP_REMOVED lines=16> */
.L_x_7461:
[----:B------:R-:W-:Y:S05]  /*4ce0*/  BSYNC B2 ;  /* 0x0000000000027941 */ /* 0x000fea0003800000 */
.L_x_7460:
        /* <DEDUP_REMOVED lines=43> */
.L_x_7459:
[----:B------:R-:W-:Y:S05]  /*4fa0*/  BSYNC B1 ;  /* 0x0000000000017941 */ /* 0x000fea0003800000 */
.L_x_7458:
        /* <DEDUP_REMOVED lines=20> */
.L_x_7463:
[----:B------:R-:W-:Y:S02]  /*50f0*/  IMAD.MOV.U32 R104, RZ, RZ, R96 ;  /* 0x000000ffff687224 */ /* 0x000fe400078e0060 */
.L_x_7464:
[----:B------:R-:W-:Y:S05]  /*5100*/  BSYNC B1 ;  /* 0x0000000000017941 */ /* 0x000fea0003800000 */
.L_x_7462:
        /* <DEDUP_REMOVED lines=16> */
.L_x_7468:
[----:B------:R-:W-:Y:S05]  /*5210*/  BSYNC B2 ;  /* 0x0000000000027941 */ /* 0x000fea0003800000 */
.L_x_7467:
        /* <DEDUP_REMOVED lines=43> */
.L_x_7466:
[----:B------:R-:W-:Y:S05]  /*54d0*/  BSYNC B1 ;  /* 0x0000000000017941 */ /* 0x000fea0003800000 */
.L_x_7465:
        /* <DEDUP_REMOVED lines=20> */
.L_x_7470:
[----:B------:R-:W-:Y:S02]  /*5620*/  MOV R111, R96 ;  /* 0x00000060006f7202 */ /* 0x000fe40000000f00 */
.L_x_7471:
[----:B------:R-:W-:Y:S05]  /*5630*/  BSYNC B1 ;  /* 0x0000000000017941 */ /* 0x000fea0003800000 */
.L_x_7469:
        /* <DEDUP_REMOVED lines=16> */
.L_x_7475:
[----:B------:R-:W-:Y:S05]  /*5740*/  BSYNC B2 ;  /* 0x0000000000027941 */ /* 0x000fea0003800000 */
.L_x_7474:
        /* <DEDUP_REMOVED lines=43> */
.L_x_7473:
[----:B------:R-:W-:Y:S05]  /*5a00*/  BSYNC B1 ;  /* 0x0000000000017941 */ /* 0x000fea0003800000 */
.L_x_7472:
        /* <DEDUP_REMOVED lines=20> */
.L_x_7477:
[----:B------:R-:W-:Y:S02]  /*5b50*/  IMAD.MOV.U32 R111, RZ, RZ, R96 ;  /* 0x000000ffff6f7224 */ /* 0x000fe400078e0060 */
.L_x_7478:
[----:B------:R-:W-:Y:S05]  /*5b60*/  BSYNC B1 ;  /* 0x0000000000017941 */ /* 0x000fea0003800000 */
.L_x_7476:
        /* <DEDUP_REMOVED lines=16> */
.L_x_7482:
[----:B------:R-:W-:Y:S05]  /*5c70*/  BSYNC B2 ;  /* 0x0000000000027941 */ /* 0x000fea0003800000 */
.L_x_7481:
        /* <DEDUP_REMOVED lines=43> */
.L_x_7480:
[----:B------:R-:W-:Y:S05]  /*5f30*/  BSYNC B1 ;  /* 0x0000000000017941 */ /* 0x000fea0003800000 */
.L_x_7479:
        /* <DEDUP_REMOVED lines=20> */
.L_x_7484:
[----:B------:R-:W-:Y:S02]  /*6080*/  IMAD.MOV.U32 R111, RZ, RZ, R96 ;  /* 0x000000ffff6f7224 */ /* 0x000fe400078e0060 */
.L_x_7485:
[----:B------:R-:W-:Y:S05]  /*6090*/  BSYNC B1 ;  /* 0x0000000000017941 */ /* 0x000fea0003800000 */
.L_x_7483:
        /* <DEDUP_REMOVED lines=18> */
.L_x_7489:
[----:B------:R-:W-:Y:S05]  /*61c0*/  BSYNC B2 ;  /* 0x0000000000027941 */ /* 0x000fea0003800000 */
.L_x_7488:
        /* <DEDUP_REMOVED lines=43> */
.L_x_7487:
[----:B------:R-:W-:Y:S05]  /*6480*/  BSYNC B1 ;  /* 0x0000000000017941 */ /* 0x000fea0003800000 */
.L_x_7486:
[----:B------:R-:W0:Y:S01]  /*6490*/  I2F.U32 R57, R111 ;  /* 0x0000006f00397306 */ /* 0x000e220000201000 */
[----:B------:R-:W-:Y:S02]  /*64a0*/  SEL R112, RZ, 0x10000, P5 ;  /* 0x00010000ff707807 */ /* 0x000fe40002800000 */
[----:B------:R-:W-:Y:S02]  /*64b0*/  SEL R104, RZ, 0x1, P1 ;  /* 0x00000001ff687807 */ /* 0x000fe40000800000 */
[----:B------:R-:W-:Y:S02]  /*64c0*/  PRMT R47, RZ, 0x7610, R47 ;  /* 0x00007610ff2f7816 */ /* 0x000fe4000000002f */
[----:B------:R-:W-:Y:S01]  /*64d0*/  ISETP.NE.AND P5, PT, R110, RZ, PT ;  /* 0x000000ff6e00720c */ /* 0x000fe20003fa5270 */
[----:B------:R-:W-:Y:S01]  /*64e0*/  IMAD.WIDE.U32 R104, R104, 0x10000, RZ ;  /* 0x0001000068687825 */ /* 0x000fe200078e00ff */
[----:B------:R-:W-:-:S02]  /*64f0*/  ISETP.NE.AND P6, PT, R109, RZ, PT ;  /* 0x000000ff6d00720c */ /* 0x000fc40003fc5270 */
[----:B------:R-:W-:Y:S01]  /*6500*/  SEL R109, RZ, 0x100, P4 ;  /* 0x00000100ff6d7807 */ /* 0x000fe20002000000 */
[----:B------:R-:W-:Y:S01]  /*6510*/  FMUL.FTZ R47, R47, R106 ;  /* 0x0000006a2f2f7220 */ /* 0x000fe20000410000 */
[----:B------:R-:W-:Y:S02]  /*6520*/  SEL R56, RZ, 0x1, P2 ;  /* 0x00000001ff387807 */ /* 0x000fe40001000000 */
[----:B------:R-:W-:Y:S01]  /*6530*/  SEL R58, RZ, 0x1, P5 ;  /* 0x00000001ff3a7807 */ /* 0x000fe20002800000 */
        /* <DEDUP_REMOVED lines=23> */
.L_x_7433:
[----:B------:R-:W-:Y:S05]  /*66b0*/  BSYNC B0 ;  /* 0x0000000000007941 */ /* 0x000fea0003800000 */
.L_x_7432:
        /* <DEDUP_REMOVED lines=24> */
.L_x_7493:
[----:B-1----:R-:W-:Y:S02]  /*6840*/  IMAD.MOV.U32 R104, RZ, RZ, R96 ;  /* 0x000000ffff687224 */ /* 0x002fe400078e0060 */
.L_x_7494:
[----:B------:R-:W-:Y:S05]  /*6850*/  BSYNC B1 ;  /* 0x0000000000017941 */ /* 0x000fea0003800000 */
.L_x_7492:
        /* <DEDUP_REMOVED lines=16> */
.L_x_7498:
[----:B------:R-:W-:Y:S05]  /*6960*/  BSYNC B2 ;  /* 0x0000000000027941 */ /* 0x000fea0003800000 */
.L_x_7497:
        /* <DEDUP_REMOVED lines=43> */
.L_x_7496:
[----:B------:R-:W-:Y:S05]  /*6c20*/  BSYNC B1 ;  /* 0x0000000000017941 */ /* 0x000fea0003800000 */
.L_x_7495:
        /* <DEDUP_REMOVED lines=24> */
.L_x_7500:
[----:B------:R-:W-:Y:S02]  /*6db0*/  IMAD.MOV.U32 R104, RZ, RZ, R96 ;  /* 0x000000ffff687224 */ /* 0x000fe400078e0060 */
.L_x_7501:
[----:B------:R-:W-:Y:S05]  /*6dc0*/  BSYNC B1 ;  /* 0x0000000000017941 */ /* 0x000fea0003800000 */
.L_x_7499:
        /* <DEDUP_REMOVED lines=16> */
.L_x_7505:
[----:B------:R-:W-:Y:S05]  /*6ed0*/  BSYNC B2 ;  /* 0x0000000000027941 */ /* 0x000fea0003800000 */
.L_x_7504:
        /* <DEDUP_REMOVED lines=43> */
.L_x_7503:
[----:B------:R-:W-:Y:S05]  /*7190*/  BSYNC B1 ;  /* 0x0000000000017941 */ /* 0x000fea0003800000 */
.L_x_7502:
        /* <DEDUP_REMOVED lines=21> */
.L_x_7507:
[----:B------:R-:W-:Y:S02]  /*72f0*/  IMAD.MOV.U32 R52, RZ, RZ, R96 ;  /* 0x000000ffff347224 */ /* 0x000fe400078e0060 */
.L_x_7508:
[----:B------:R-:W-:Y:S05]  /*7300*/  BSYNC B1 ;  /* 0x0000000000017941 */ /* 0x000fea0003800000 */
.L_x_7506:
        /* <DEDUP_REMOVED lines=16> */
.L_x_7512:
[----:B------:R-:W-:Y:S05]  /*7410*/  BSYNC B2 ;  /* 0x0000000000027941 */ /* 0x000fea0003800000 */
.L_x_7511:
        /* <DEDUP_REMOVED lines=43> */
.L_x_7510:
[----:B------:R-:W-:Y:S05]  /*76d0*/  BSYNC B1 ;  /* 0x0000000000017941 */ /* 0x000fea0003800000 */
.L_x_7509:
        /* <DEDUP_REMOVED lines=20> */
.L_x_7514:
[----:B------:R-:W-:Y:S02]  /*7820*/  IMAD.MOV.U32 R52, RZ, RZ, R96 ;  /* 0x000000ffff347224 */ /* 0x000fe400078e0060 */
.L_x_7515:
[----:B------:R-:W-:Y:S05]  /*7830*/  BSYNC B1 ;  /* 0x0000000000017941 */ /* 0x000fea0003800000 */
.L_x_7513:
        /* <DEDUP_REMOVED lines=16> */
.L_x_7519:
[----:B------:R-:W-:Y:S05]  /*7940*/  BSYNC B2 ;  /* 0x0000000000027941 */ /* 0x000fea0003800000 */
.L_x_7518:
        /* <DEDUP_REMOVED lines=43> */
.L_x_7517:
[----:B------:R-:W-:Y:S05]  /*7c00*/  BSYNC B1 ;  /* 0x0000000000017941 */ /* 0x000fea0003800000 */
.L_x_7516:
        /* <DEDUP_REMOVED lines=20> */
.L_x_7521:
[----:B------:R-:W-:Y:S02]  /*7d50*/  MOV R104, R96 ;  /* 0x0000006000687202 */ /* 0x000fe40000000f00 */
.L_x_7522:
[----:B------:R-:W-:Y:S05]  /*7d60*/  BSYNC B1 ;  /* 0x0000000000017941 */ /* 0x000fea0003800000 */
.L_x_7520:
        /* <DEDUP_REMOVED lines=16> */
.L_x_7526:
[----:B------:R-:W-:Y:S05]  /*7e70*/  BSYNC B2 ;  /* 0x0000000000027941 */ /* 0x000fea0003800000 */
.L_x_7525:
        /* <DEDUP_REMOVED lines=43> */
.L_x_7524:
[----:B------:R-:W-:Y:S05]  /*8130*/  BSYNC B1 ;  /* 0x0000000000017941 */ /* 0x000fea0003800000 */
.L_x_7523:
        /* <DEDUP_REMOVED lines=20> */
.L_x_7528:
[----:B------:R-:W-:Y:S02]  /*8280*/  IMAD.MOV.U32 R111, RZ, RZ, R96 ;  /* 0x000000ffff6f7224 */ /* 0x000fe400078e0060 */
.L_x_7529:
[----:B------:R-:W-:Y:S05]  /*8290*/  BSYNC B1 ;  /* 0x0000000000017941 */ /* 0x000fea0003800000 */
.L_x_7527:
        /* <DEDUP_REMOVED lines=16> */
.L_x_7533:
[----:B------:R-:W-:Y:S05]  /*83a0*/  BSYNC B2 ;  /* 0x0000000000027941 */ /* 0x000fea0003800000 */
.L_x_7532:
        /* <DEDUP_REMOVED lines=43> */
.L_x_7531:
[----:B------:R-:W-:Y:S05]  /*8660*/  BSYNC B1 ;  /* 0x0000000000017941 */ /* 0x000fea0003800000 */
.L_x_7530:
        /* <DEDUP_REMOVED lines=20> */
.L_x_7535:
[----:B------:R-:W-:Y:S02]  /*87b0*/  IMAD.MOV.U32 R111, RZ, RZ, R96 ;  /* 0x000000ffff6f7224 */ /* 0x000fe400078e0060 */
.L_x_7536:
[----:B------:R-:W-:Y:S05]  /*87c0*/  BSYNC B1 ;  /* 0x0000000000017941 */ /* 0x000fea0003800000 */
.L_x_7534:
        /* <DEDUP_REMOVED lines=16> */
.L_x_7540:
[----:B------:R-:W-:Y:S05]  /*88d0*/  BSYNC B2 ;  /* 0x0000000000027941 */ /* 0x000fea0003800000 */
.L_x_7539:
        /* <DEDUP_REMOVED lines=43> */
.L_x_7538:
[----:B------:R-:W-:Y:S05]  /*8b90*/  BSYNC B1 ;  /* 0x0000000000017941 */ /* 0x000fea0003800000 */
.L_x_7537:
        /* <DEDUP_REMOVED lines=20> */
.L_x_7542:
[----:B------:R-:W-:Y:S02]  /*8ce0*/  IMAD.MOV.U32 R111, RZ, RZ, R96 ;  /* 0x000000ffff6f7224 */ /* 0x000fe400078e0060 */
.L_x_7543:
[----:B------:R-:W-:Y:S05]  /*8cf0*/  BSYNC B1 ;  /* 0x0000000000017941 */ /* 0x000fea0003800000 */
.L_x_7541:
        /* <DEDUP_REMOVED lines=18> */
.L_x_7547:
[----:B------:R-:W-:Y:S05]  /*8e20*/  BSYNC B2 ;  /* 0x0000000000027941 */ /* 0x000fea0003800000 */
.L_x_7546:
        /* <DEDUP_REMOVED lines=43> */
.L_x_7545:
[----:B------:R-:W-:Y:S05]  /*90e0*/  BSYNC B1 ;  /* 0x0000000000017941 */ /* 0x000fea0003800000 */
.L_x_7544:
[----:B------:R-:W0:Y:S01]  /*90f0*/  I2F.U32 R56, R111 ;  /* 0x0000006f00387306 */ /* 0x000e220000201000 */
[----:B------:R-:W-:Y:S02]  /*9100*/  ISETP.NE.AND P6, PT, R108, RZ, PT ;  /* 0x000000ff6c00720c */ /* 0x000fe40003fc5270 */
        /* <DEDUP_REMOVED lines=8> */
[----:B------:R-:W-:Y:S01]  /*9190*/  SEL R58, RZ, 0x1, P5 ;  /* 0x00000001ff3a7807 */ /* 0x000fe20002800000 */
[----:B0-----:R-:W-:Y:S01]  /*91a0*/  FFMA.FTZ R56, R56, R109, 1.1641532182693481445e-10 ;  /* 0x2f00000038387423 */ /* 0x001fe2000001006d */
[----:B------:R-:W-:Y:S01]  /*91b0*/  SEL R113, RZ, 0x1, P3 ;  /* 0x00000001ff717807 */ /* 0x000fe20001800000 */
[----:B------:R-:W-:Y:S01]  /*91c0*/  FMUL.FTZ R55, R55, c[0x0][0x1e8] ;  /* 0x00007a0037377a20 */ /* 0x000fe20000410000 */
[----:B------:R-:W-:Y:S02]  /*91d0*/  SEL R111, RZ, 0x1, P6 ;  /* 0x00000001ff6f7807 */ /* 0x000fe40003000000 */
[----:B------:R-:W-:-:S04]  /*91e0*/  FSETP.GTU.FTZ.AND P1, PT, R56, c[0x0][0x1e4], PT ;  /* 0x0000790038007a0b */ /* 0x000fc80003f3c000 */
[----:B------:R-:W-:Y:S02]  /*91f0*/  SEL R56, RZ, 0x1000000, P1 ;  /* 0x01000000ff387807 */ /* 0x000fe40000800000 */
[----:B------:R-:W-:Y:S02]  /*9200*/  FSEL R55, R55, RZ, !P1 ;  /* 0x000000ff37377208 */ /* 0x000fe40004800000 */
[----:B------:R-:W-:Y:S01]  /*9210*/  LOP3.LUT R106, R59, R56, R108, 0xfe, !PT ;  /* 0x000000383b6a7212 */ /* 0x000fe200078efe6c */
[----:B------:R-:W-:Y:S01]  /*9220*/  IMAD.WIDE.U32 R56, R57, 0x1000000, RZ ;  /* 0x0100000039387825 */ /* 0x000fe200078e00ff */
[----:B------:R-:W-:-:S03]  /*9230*/  LEA R108, P2, R107, c[0x0][0x188], 0x5 ;  /* 0x000062006b6c7a11 */ /* 0x000fc600078428ff */
[----:B------:R-:W-:Y:S01]  /*9240*/  IMAD.WIDE.U32 R58, R58, 0x100, RZ ;  /* 0x000001003a3a7825 */ /* 0x000fe200078e00ff */
[----:B------:R-:W-:Y:S02]  /*9250*/  LOP3.LUT R113, R57, R106, R113, 0xfe, !PT ;  /* 0x0000006a39717212 */ /* 0x000fe400078efe71 */
[----:B------:R-:W-:Y:S01]  /*9260*/  LEA.HI.X R109, R107, c[0x0][0x18c], RZ, 0x5, P2 ;  /* 0x000063006b6d7a11 */ /* 0x000fe200010f2cff */
[----:B------:R-:W-:Y:S01]  /*9270*/  @P0 FADD.FTZ R55, R31, R55 ;  /* 0x000000371f370221 */ /* 0x000fe20000010000 */
[----:B------:R-:W-:Y:S02]  /*9280*/  LOP3.LUT R58, R58, R56, R104, 0xfe, !PT ;  /* 0x000000383a3a7212 */ /* 0x000fe400078efe68 */
[C---:B------:R-:W-:Y:S01]  /*9290*/  LEA R56, P1, R107.reuse, c[0x0][0x190], 0x3 ;  /* 0x000064006b387a11 */ /* 0x040fe200078218ff */
[----:B------:R0:W-:Y:S01]  /*92a0*/  STG.E.128 [R108.64], R48 ;  /* 0x000000306c007986 */ /* 0x0001e2000c101d06 */
[----:B------:R-:W-:Y:S02]  /*92b0*/  LOP3.LUT R58, R58, R111, RZ, 0xfc, !PT ;  /* 0x0000006f3a3a7212 */ /* 0x000fe400078efcff */
[----:B------:R-:W-:Y:S01]  /*92c0*/  LEA.HI.X R57, R107, c[0x0][0x194], RZ, 0x3, P1 ;  /* 0x000065006b397a11 */ /* 0x000fe200008f1cff */
[----:B------:R0:W-:Y:S01]  /*92d0*/  STG.E.128 [R108.64+0x10], R52 ;  /* 0x000010346c007986 */ /* 0x0001e2000c101d06 */
[----:B------:R-:W-:-:S05]  /*92e0*/  LOP3.LUT R59, R59, R113, R105, 0xfe, !PT ;  /* 0x000000713b3b7212 */ /* 0x000fca00078efe69 */
[----:B------:R0:W-:Y:S02]  /*92f0*/  STG.E.64 [R56.64], R58 ;  /* 0x0000003a38007986 */ /* 0x0001e4000c101b06 */
.L_x_7491:
[----:B------:R-:W-:Y:S05]  /*9300*/  BSYNC B0 ;  /* 0x0000000000007941 */ /* 0x000fea0003800000 */
.L_x_7490:
        /* <DEDUP_REMOVED lines=34> */
.L_x_7558:
[----:B01----:R-:W-:Y:S01]  /*9530*/  FADD.FTZ R57, R57, R56 ;  /* 0x0000003839397221 */ /* 0x003fe20000010000 */
        /* <DEDUP_REMOVED lines=69> */
.L_x_7559:
        /* <DEDUP_REMOVED lines=13> */
[----:B------:R-:W-:Y:S02]  /*9a60*/  ISETP.NE.AND P1, PT, RZ, UR8, PT ;  /* 0x00000008ff007c0c */ /* 0x000fe4000bf25270 */
[----:B------:R-:W-:Y:S01]  /*9a70*/  ISETP.NE.AND P2, PT, R60, RZ, PT ;  /* 0x000000ff3c00720c */ /* 0x000fe20003f45270 */
[----:B------:R-:W-:Y:S02]  /*9a80*/  BSSY B0, `(.L_x_7550) ;  /* 0x0000065000007945 */ /* 0x000fe40003800000 */
[----:B------:R-:W-:-:S04]  /*9a90*/  @!P0 IMAD.MOV.U32 R104, RZ, RZ, R90 ;  /* 0x000000ffff688224 */ /* 0x000fc800078e005a */
        /* <DEDUP_REMOVED lines=11> */
[----:B------:R-:W0:Y:S01]  /*9b50*/  SHFL.DOWN PT, R106, R57, 0x4, 0x1f ;  /* 0x08801f00396a7f89 */ /* 0x000e2200000e0000 */
[C---:B--2---:R-:W-:Y:S02]  /*9b60*/  FMUL.FTZ R111, R109.reuse, R112 ;  /* 0x000000706d6f7220 */ /* 0x044fe40000410000 */
[----:B------:R-:W-:Y:S02]  /*9b70*/  FADD.FTZ R109, -R109, R56 ;  /* 0x000000386d6d7221 */ /* 0x000fe40000010100 */
[----:B------:R-:W-:Y:S02]  /*9b80*/  FFMA.FTZ R114, R110, R56, R111 ;  /* 0x000000386e727223 */ /* 0x000fe4000001006f */
[----:B------:R-:W-:Y:S01]  /*9b90*/  FMUL.FTZ R109, R109, R109 ;  /* 0x0000006d6d6d7220 */ /* 0x000fe20000410000 */
[----:B------:R-:W2:Y:S01]  /*9ba0*/  I2F R56, R104 ;  /* 0x0000006800387306 */ /* 0x000ea20000201400 */
[----:B-1----:R-:W-:Y:S02]  /*9bb0*/  FMUL.FTZ R114, R105, R114 ;  /* 0x0000007269727220 */ /* 0x002fe40000410000 */
[----:B------:R-:W-:-:S02]  /*9bc0*/  FMUL.FTZ R109, R109, R110 ;  /* 0x0000006e6d6d7220 */ /* 0x000fc40000410000 */
[----:B0-----:R-:W-:Y:S01]  /*9bd0*/  FADD.FTZ R106, R106, R57 ;  /* 0x000000396a6a7221 */ /* 0x001fe20000010000 */
[----:B------:R-:W0:Y:S01]  /*9be0*/  SHFL.DOWN PT, R107, R114, 0x2, 0x1f ;  /* 0x08401f00726b7f89 */ /* 0x000e2200000e0000 */
[----:B------:R-:W-:Y:S01]  /*9bf0*/  FMUL.FTZ R109, R109, R112 ;  /* 0x000000706d6d7220 */ /* 0x000fe20000410000 */
[----:B------:R-:W0:Y:S03]  /*9c00*/  I2F R110, R113 ;  /* 0x00000071006e7306 */ /* 0x000e260000201400 */
[----:B------:R-:W-:Y:S02]  /*9c10*/  FFMA.FTZ R106, R105, R109, R106 ;  /* 0x0000006d696a7223 */ /* 0x000fe4000001006a */
[----:B------:R-:W1:Y:S03]  /*9c20*/  SHFL.DOWN PT, R109, R104, 0x1, 0x1f ;  /* 0x08201f00686d7f89 */ /* 0x000e6600000e0000 */
[----:B--2---:R-:W2:Y:S01]  /*9c30*/  MUFU.RCP R105, R56 ;  /* 0x0000003800697308 */ /* 0x004ea20000001000 */
[----:B------:R-:W3:Y:S01]  /*9c40*/  SHFL.DOWN PT, R57, R106, 0x2, 0x1f ;  /* 0x08401f006a397f89 */ /* 0x000ee200000e0000 */
[----:B0-----:R-:W-:-:S02]  /*9c50*/  FMUL.FTZ R108, R107, R110 ;  /* 0x0000006e6b6c7220 */ /* 0x001fc40000410000 */
[----:B------:R-:W-:Y:S02]  /*9c60*/  FADD.FTZ R107, R114, -R107 ;  /* 0x8000006b726b7221 */ /* 0x000fe40000010000 */
[----:B------:R-:W-:Y:S02]  /*9c70*/  FFMA.FTZ R112, R59, R114, R108 ;  /* 0x000000723b707223 */ /* 0x000fe4000001006c */
[----:B------:R-:W-:Y:S02]  /*9c80*/  FMUL.FTZ R108, R107, R107 ;  /* 0x0000006b6b6c7220 */ /* 0x000fe40000410000 */
[----:B--2---:R-:W-:Y:S02]  /*9c90*/  FMUL.FTZ R107, R105, R112 ;  /* 0x00000070696b7220 */ /* 0x004fe40000410000 */
[----:B-1----:R-:W-:Y:S02]  /*9ca0*/  IMAD.IADD R111, R104, 0x1, R109 ;  /* 0x00000001686f7824 */ /* 0x002fe400078e026d */
        /* <DEDUP_REMOVED lines=18> */
[----:B------:R-:W-:-:S03]  /*9dd0*/  FFMA.FTZ R105, R57, R105, R106 ;  /* 0x0000006939697223 */ /* 0x000fc6000001006a */
[----:B------:R-:W0:Y:S04]  /*9de0*/  SHFL.IDX PT, R109, R104, RZ, 0x1f ;  /* 0x00001fff686d7589 */ /* 0x000e2800000e0000 */
[----:B------:R-:W1:Y:S01]  /*9df0*/  SHFL.IDX PT, R106, R105, RZ, 0x1f ;  /* 0x00001fff696a7589 */ /* 0x000e6200000e0000 */
[----:B0-----:R-:W-:-:S05]  /*9e00*/  FMUL.FTZ R56, R109, R109 ;  /* 0x0000006d6d387220 */ /* 0x001fca0000410000 */
[----:B------:R-:W-:Y:S01]  /*9e10*/  FSEL R57, R56, RZ, P1 ;  /* 0x000000ff38397208 */ /* 0x000fe20000800000 */
[----:B-1----:R-:W-:Y:S01]  /*9e20*/  FFMA.FTZ R56, R106, R59, c[0x0][0x228] ;  /* 0x00008a006a387623 */ /* 0x002fe2000001003b */
[----:B------:R-:W-:Y:S01]  /*9e30*/  FSEL R106, R109, RZ, !P1 ;  /* 0x000000ff6d6a7208 */ /* 0x000fe20004800000 */
[----:B------:R-:W-:Y:S02]  /*9e40*/  @!P0 IMAD.MOV.U32 R59, RZ, RZ, 0x4 ;  /* 0x00000004ff3b8424 */ /* 0x000fe400078e00ff */
[----:B------:R-:W-:Y:S02]  /*9e50*/  FADD.FTZ R107, R56, R57 ;  /* 0x00000039386b7221 */ /* 0x000fe40000010000 */
[----:B------:R-:W-:Y:S02]  /*9e60*/  @!P0 IMAD.MOV.U32 R57, RZ, RZ, 0x4 ;  /* 0x00000004ff398424 */ /* 0x000fe400078e00ff */
[C---:B------:R-:W-:Y:S02]  /*9e70*/  @!P0 IMAD.WIDE R58, R18.reuse, R59, c[0x0][0x1a0] ;  /* 0x00006800123a8625 */ /* 0x040fe400078e023b */
[----:B------:R-:W0:Y:S02]  /*9e80*/  MUFU.RSQ R107, R107 ;  /* 0x0000006b006b7308 */ /* 0x000e240000001400 */
[----:B------:R-:W-:Y:S01]  /*9e90*/  @!P0 IMAD.WIDE R56, R18, R57, c[0x0][0x1a8] ;  /* 0x00006a0012388625 */ /* 0x000fe200078e0239 */
[----:B------:R1:W-:Y:S04]  /*9ea0*/  @!P0 STG.E [R58.64], R109 ;  /* 0x0000006d3a008986 */ /* 0x0003e8000c101906 */
[----:B0-----:R1:W-:Y:S01]  /*9eb0*/  @!P0 STG.E [R56.64], R107 ;  /* 0x0000006b38008986 */ /* 0x0013e2000c101906 */
[----:B------:R-:W-:Y:S05]  /*9ec0*/  @!P2 BRA `(.L_x_7551) ;  /* 0x000002000000a947 */ /* 0x000fea0003800000 */
[--C-:B-1----:R-:W-:Y:S02]  /*9ed0*/  FADD.FTZ R56, R32, -R106.reuse ;  /* 0x8000006a20387221 */ /* 0x102fe40000010000 */
[----:B------:R-:W-:-:S02]  /*9ee0*/  FADD.FTZ R58, R33, -R106 ;  /* 0x8000006a213a7221 */ /* 0x000fc40000010000 */
[--C-:B------:R-:W-:Y:S02]  /*9ef0*/  FADD.FTZ R104, R34, -R106.reuse ;  /* 0x8000006a22687221 */ /* 0x100fe40000010000 */
[--C-:B------:R-:W-:Y:S02]  /*9f00*/  FADD.FTZ R108, R35, -R106.reuse ;  /* 0x8000006a236c7221 */ /* 0x100fe40000010000 */
        /* <DEDUP_REMOVED lines=28> */
.L_x_7551:
[----:B------:R-:W-:Y:S05]  /*a0d0*/  BSYNC B0 ;  /* 0x0000000000007941 */ /* 0x000fea0003800000 */
.L_x_7550:
        /* <DEDUP_REMOVED lines=35> */
.L_x_7553:
[----:B------:R-:W-:Y:S05]  /*a310*/  BSYNC B0 ;  /* 0x0000000000007941 */ /* 0x000fea0003800000 */
.L_x_7552:
        /* <DEDUP_REMOVED lines=34> */
.L_x_7555:
[----:B------:R-:W-:Y:S05]  /*a540*/  BSYNC B0 ;  /* 0x0000000000007941 */ /* 0x000fea0003800000 */
.L_x_7554:
[----:B------:R-:W-:Y:S02]  /*a550*/  IADD3 R18, R18, c[0x0][0x160], RZ ;  /* 0x0000580012127a10 */ /* 0x000fe40007ffe0ff */
[----:B------:R-:W-:Y:S02]  /*a560*/  LOP3.LUT P1, RZ, R92, 0xff, RZ, 0xc0, !PT ;  /* 0x000000ff5cff7812 */ /* 0x000fe4000782c0ff */
[----:B------:R-:W-:Y:S02]  /*a570*/  ISETP.GE.AND P0, PT, R18, c[0x0][0x164], PT ;  /* 0x0000590012007a0c */ /* 0x000fe40003f06270 */
[----:B------:R-:W-:-:S11]  /*a580*/  SEL R92, RZ, 0x1, P1 ;  /* 0x00000001ff5c7807 */ /* 0x000fd60000800000 */
[----:B01----:R-:W-:Y:S01]  /*a590*/  @P0 CALL.REL.NOINC `(.L_x_7556) ;  /* 0x0000001000000944 */ /* 0x003fe20003c00000 */
[----:B------:R-:W-:Y:S05]  /*a5a0*/  BRA `(.L_x_7557) ;  /* 0xffff678000007947 */ /* 0x000fea000383ffff */
.L_x_7556:
[----:B------:R-:W-:Y:S05]  /*a5b0*/  EXIT ;  /* 0x000000000000794d */ /* 0x000fea0003800000 */
.L_x_7548:
[----:B------:R-:W-:Y:S01]  /*a5c0*/  IMAD.MOV.U32 R108, RZ, RZ, 0x1 ;  /* 0x00000001ff6c7424 */ /* 0x000fe200078e00ff */
[----:B------:R-:W-:Y:S01]  /*a5d0*/  MOV R58, 0xa610 ;  /* 0x0000a610003a7802 */ /* 0x000fe20000000f00 */
[----:B------:R-:W-:Y:S02]  /*a5e0*/  IMAD.MOV.U32 R106, RZ, RZ, 0x1f ;  /* 0x0000001fff6a7424 */ /* 0x000fe400078e00ff */
[----:B------:R-:W-:Y:S02]  /*a5f0*/  IMAD.MOV.U32 R107, RZ, RZ, -0x1 ;  /* 0xffffffffff6b7424 */ /* 0x000fe400078e00ff */
[----:B------:R-:W-:Y:S05]  /*a600*/  CALL.REL.NOINC `($__internal_56_$__cuda_sm70_shflsync_bfly_p) ;  /* 0x000006c000007944 */ /* 0x000fea0003c00000 */
[----:B-1----:R-:W-:Y:S01]  /*a610*/  IMAD.MOV.U32 R56, RZ, RZ, R108 ;  /* 0x000000ffff387224 */ /* 0x002fe200078e006c */
[----:B0-----:R-:W-:Y:S05]  /*a620*/  BRA `(.L_x_7558) ;  /* 0xffffef0000007947 */ /* 0x001fea000383ffff */
.L_x_7549:
[----:B------:R-:W-:Y:S01]  /*a630*/  MOV R108, 0x2 ;  /* 0x00000002006c7802 */ /* 0x000fe20000000f00 */
[----:B------:R-:W-:Y:S01]  /*a640*/  IMAD.MOV.U32 R106, RZ, RZ, 0x1f ;  /* 0x0000001fff6a7424 */ /* 0x000fe200078e00ff */
[----:B------:R-:W-:Y:S01]  /*a650*/  MOV R58, 0xa680 ;  /* 0x0000a680003a7802 */ /* 0x000fe20000000f00 */
[----:B------:R-:W-:Y:S02]  /*a660*/  IMAD.MOV.U32 R107, RZ, RZ, -0x1 ;  /* 0xffffffffff6b7424 */ /* 0x000fe400078e00ff */
[----:B------:R-:W-:Y:S05]  /*a670*/  CALL.REL.NOINC `($__internal_56_$__cuda_sm70_shflsync_bfly_p) ;  /* 0x0000065000007944 */ /* 0x000fea0003c00000 */
[----:B01----:R-:W-:Y:S01]  /*a680*/  FADD.FTZ R57, R57, R108 ;  /* 0x0000006c39397221 */ /* 0x003fe20000010000 */
[----:B------:R-:W-:Y:S01]  /*a690*/  MOV R107, 0xffffffff ;  /* 0xffffffff006b7802 */ /* 0x000fe20000000f00 */
[----:B------:R-:W-:Y:S01]  /*a6a0*/  IMAD.MOV.U32 R108, RZ, RZ, 0x4 ;  /* 0x00000004ff6c7424 */ /* 0x000fe200078e00ff */
[----:B------:R-:W-:Y:S01]  /*a6b0*/  MOV R58, 0xa6e0 ;  /* 0x0000a6e0003a7802 */ /* 0x000fe20000000f00 */
[----:B------:R-:W-:-:S02]  /*a6c0*/  IMAD.MOV.U32 R106, RZ, RZ, 0x1f ;  /* 0x0000001fff6a7424 */ /* 0x000fc400078e00ff */
[----:B------:R-:W-:Y:S05]  /*a6d0*/  CALL.REL.NOINC `($__internal_56_$__cuda_sm70_shflsync_bfly_p) ;  /* 0x000005f000007944 */ /* 0x000fea0003c00000 */
[----:B01----:R-:W-:Y:S01]  /*a6e0*/  FADD.FTZ R57, R57, R108 ;  /* 0x0000006c39397221 */ /* 0x003fe20000010000 */
[----:B------:R-:W-:Y:S01]  /*a6f0*/  MOV R58, 0xa740 ;  /* 0x0000a740003a7802 */ /* 0x000fe20000000f00 */
[----:B------:R-:W-:-:S02]  /*a700*/  IMAD.MOV.U32 R108, RZ, RZ, 0x8 ;  /* 0x00000008ff6c7424 */ /* 0x000fc400078e00ff */
[----:B------:R-:W-:Y:S02]  /*a710*/  IMAD.MOV.U32 R106, RZ, RZ, 0x1f ;  /* 0x0000001fff6a7424 */ /* 0x000fe400078e00ff */
[----:B------:R-:W-:Y:S02]  /*a720*/  IMAD.MOV.U32 R107, RZ, RZ, -0x1 ;  /* 0xffffffffff6b7424 */ /* 0x000fe400078e00ff */
[----:B------:R-:W-:Y:S05]  /*a730*/  CALL.REL.NOINC `($__internal_56_$__cuda_sm70_shflsync_bfly_p) ;  /* 0x0000059000007944 */ /* 0x000fea0003c00000 */
[----:B0-----:R-:W-:Y:S01]  /*a740*/  HFMA2.MMA R106, -RZ, RZ, 0, 1.847743988037109375e-06 ;  /* 0x0000001fff6a7435 */ /* 0x001fe200000001ff */
[----:B-1----:R-:W-:Y:S01]  /*a750*/  FADD.FTZ R57, R57, R108 ;  /* 0x0000006c39397221 */ /* 0x002fe20000010000 */
[----:B------:R-:W-:Y:S01]  /*a760*/  MOV R58, 0xa7a0 ;  /* 0x0000a7a0003a7802 */ /* 0x000fe20000000f00 */
[----:B------:R-:W-:Y:S02]  /*a770*/  IMAD.MOV.U32 R108, RZ, RZ, 0x10 ;  /* 0x00000010ff6c7424 */ /* 0x000fe400078e00ff */
[----:B------:R-:W-:Y:S02]  /*a780*/  IMAD.MOV.U32 R107, RZ, RZ, -0x1 ;  /* 0xffffffffff6b7424 */ /* 0x000fe400078e00ff */
[----:B------:R-:W-:Y:S05]  /*a790*/  CALL.REL.NOINC `($__internal_56_$__cuda_sm70_shflsync_bfly_p) ;  /* 0x0000053000007944 */ /* 0x000fea0003c00000 */
[----:B-1----:R-:W-:Y:S01]  /*a7a0*/  FADD.FTZ R56, R57, R108 ;  /* 0x0000006c39387221 */ /* 0x002fe20000010000 */
[----:B------:R-:W-:Y:S01]  /*a7b0*/  ISETP.NE.AND P0, PT, R60, RZ, PT ;  /* 0x000000ff3c00720c */ /* 0x000fe20003f05270 */
        /* <DEDUP_REMOVED lines=54> */
[----:B------:R-:W-:Y:S05]  /*ab20*/  CALL.REL.NOINC `($__internal_56_$__cuda_sm70_shflsync_bfly_p) ;  /* 0x000001a000007944 */ /* 0x000fea0003c00000 */
[----:B01----:R-:W-:Y:S01]  /*ab30*/  FADD.FTZ R57, R57, R108 ;  /* 0x0000006c39397221 */ /* 0x003fe20000010000 */
        /* <DEDUP_REMOVED lines=17> */
[----:B-1----:R-:W-:Y:S01]  /*ac50*/  FADD.FTZ R105, R57, R108 ;  /* 0x0000006c39697221 */ /* 0x002fe20000010000 */
[----:B0-----:R-:W-:Y:S01]  /*ac60*/  HFMA2.MMA R106, -RZ, RZ, 0, 1.847743988037109375e-06 ;  /* 0x0000001fff6a7435 */ /* 0x001fe200000001ff */
[----:B------:R-:W-:Y:S01]  /*ac70*/  IMAD.MOV.U32 R108, RZ, RZ, 0x10 ;  /* 0x00000010ff6c7424 */ /* 0x000fe200078e00ff */
[----:B------:R-:W-:Y:S01]  /*ac80*/  MOV R58, 0xacc0 ;  /* 0x0000acc0003a7802 */ /* 0x000fe20000000f00 */
[----:B------:R-:W-:Y:S02]  /*ac90*/  IMAD.MOV.U32 R107, RZ, RZ, -0x1 ;  /* 0xffffffffff6b7424 */ /* 0x000fe400078e00ff */
[----:B------:R-:W-:Y:S02]  /*aca0*/  IMAD.MOV.U32 R57, RZ, RZ, R105 ;  /* 0x000000ffff397224 */ /* 0x000fe400078e0069 */
[----:B------:R-:W-:Y:S05]  /*acb0*/  CALL.REL.NOINC `($__internal_56_$__cuda_sm70_shflsync_bfly_p) ;  /* 0x0000001000007944 */ /* 0x000fea0003c00000 */
[----:B01----:R-:W-:Y:S05]  /*acc0*/  BRA `(.L_x_7559) ;  /* 0xffffecc000007947 */ /* 0x003fea000383ffff */
        .weak           $__internal_56_$__cuda_sm70_shflsync_bfly_p
        .type           $__internal_56_$__cuda_sm70_shflsync_bfly_p,@function
        .size           $__internal_56_$__cuda_sm70_shflsync_bfly_p,(.L_x_22144 - $__internal_56_$__cuda_sm70_shflsync_bfly_p)
$__internal_56_$__cuda_sm70_shflsync_bfly_p:
[----:B------:R-:W-:Y:S01]  /*acd0*/  IMAD.MOV.U32 R59, RZ, RZ, 0x0 ;  /* 0x00000000ff3b7424 */ /* 0x000fe200078e00ff */
[----:B------:R-:W-:Y:S04]  /*ace0*/  WARPSYNC R107 ;  /* 0x0000006b00007348 */ /* 0x000fe80003800000 */
[----:B------:R0:W1:Y:S01]  /*acf0*/  SHFL.BFLY PT, R108, R57, R108, R106 ;  /* 0x0c00006c396c7389 */ /* 0x00006200000e006a */
[----:B------:R-:W-:Y:S05]  /*ad00*/  RET.REL.NODEC R58 `(_ZN10layer_norm13ln_fwd_kernelINS_13Kernel_traitsI13__nv_bfloat16S2_fS2_fjLj6144ELj1ELj1ELj8ELj16ENS_18Kernel_traits_baseILj6144ES2_S2_fS2_fjLj256EEEEELb1ELb0ELb0ELb0EEEvNS_9FwdParamsE) ;  /* 0xffff52f03a007950 */ /* 0x000fea0003c3ffff */
.L_x_7560:
        /* <DEDUP_REMOVED lines=15> */
.L_x_22144:


//--------------------- .text._ZN10layer_norm13ln_fwd_kernelINS_13Kernel_traitsI13__nv_bfloat16S2_fS2_fjLj6144ELj1ELj1ELj8ELj16ENS_18Kernel_traits_baseILj6144ES2_S2_fS2_fjLj256EEEEELb1ELb0ELb0ELb1EEEvNS_9FwdParamsE --------------------------
	.section	.text._ZN10layer_norm13ln_fwd_kernelINS_13Kernel_traitsI13__nv_bfloat16S2_fS2_fjLj6144ELj1ELj1ELj8ELj16ENS_18Kernel_traits_baseILj6144ES2_S2_fS2_fjLj256EEEEELb1ELb0ELb0ELb1EEEvNS_9FwdParamsE,"ax",@progbits
	.sectioninfo	@"SHI_REGISTERS=123"
	.align	128
        .global         _ZN10layer_norm13ln_fwd_kernelINS_13Kernel_traitsI13__nv_bfloat16S2_fS2_fjLj6144ELj1ELj1ELj8ELj16ENS_18Kernel_traits_baseILj6144ES2_S2_fS2_fjLj256EEEEELb1ELb0ELb0ELb1EEEvNS_9FwdParamsE
        .type           _ZN10layer_norm13ln_fwd_kernelINS_13Kernel_traitsI13__nv_bfloat16S2_fS2_fjLj6144ELj1ELj1ELj8ELj16ENS_18Kernel_traits_baseILj6144ES2_S2_fS2_fjLj256EEEEELb1ELb0ELb0ELb1EEEvNS_9FwdParamsE,@function
        .size           _ZN10layer_norm13ln_fwd_kernelINS_13Kernel_traitsI13__nv_bfloat16S2_fS2_fjLj6144ELj1ELj1ELj8ELj16ENS_18Kernel_traits_baseILj6144ES2_S2_fS2_fjLj256EEEEELb1ELb0ELb0ELb1EEEvNS_9FwdParamsE,(.L_x_22145 - _ZN10layer_norm13ln_fwd_kernelINS_13Kernel_traitsI13__nv_bfloat16S2_fS2_fjLj6144ELj1ELj1ELj8ELj16ENS_18Kernel_traits_baseILj6144ES2_S2_fS2_fjLj256EEEEELb1ELb0ELb0ELb1EEEvNS_9FwdParamsE)
        .other          _ZN10layer_norm13ln_fwd_kernelINS_13Kernel_traitsI13__nv_bfloat16S2_fS2_fjLj6144ELj1ELj1ELj8ELj16ENS_18Kernel_traits_baseILj6144ES2_S2_fS2_fjLj256EEEEELb1ELb0ELb0ELb1EEEvNS_9FwdParamsE,@"STO_CUDA_ENTRY STV_DEFAULT"
_ZN10layer_norm13ln_fwd_kernelINS_13Kernel_traitsI13__nv_bfloat16S2_fS2_fjLj6144ELj1ELj1ELj8ELj16ENS_18Kernel_traits_baseILj6144ES2_S2_fS2_fjLj256EEEEELb1ELb0ELb0ELb1EEEvNS_9FwdParamsE:
.text._ZN10layer_norm13ln_fwd_kernelINS_13Kernel_traitsI13__nv_bfloat16S2_fS2_fjLj6144ELj1ELj1ELj8ELj16ENS_18Kernel_traits_baseILj6144ES2_S2_fS2_fjLj256EEEEELb1ELb0ELb0ELb1EEEvNS_9FwdParamsE:
        /* <DEDUP_REMOVED lines=13> */
[----:B0-----:R-:W-:-:S05]  /*00d0*/  IMAD.SHL.U32 R0, R19, 0x10, RZ ;  /* 0x0000001013007824 */ /* 0x001fca00078e00ff */
[----:B------:R-:W-:-:S04]  /*00e0*/  LOP3.LUT R2, R0, 0xff0, RZ, 0xc0, !PT ;  /* 0x00000ff000027812 */ /* 0x000fc800078ec0ff */
[----:B------:R-:W-:-:S05]  /*00f0*/  IADD3 R4, P2, R2, c[0x0][0x218], RZ ;  /* 0x0000860002047a10 */ /* 0x000fca0007f5e0ff */
[----:B------:R-:W-:-:S05]  /*0100*/  IMAD.X R5, RZ, RZ, c[0x0][0x21c], P2 ;  /* 0x00008700ff057624 */ /* 0x000fca00010e06ff */
[----:B------:R1:W5:Y:S04]  /*0110*/  @P0 LDG.E.128 R28, [R4.64] ;  /* 0x00000004041c0981 */ /* 0x000368000c1e1d00 */
[----:B------:R1:W5:Y:S04]  /*0120*/  @P0 LDG.E.128 R24, [R4.64+0x1000] ;  /* 0x0010000404180981 */ /* 0x000368000c1e1d00 */
[----:B------:R1:W5:Y:S04]  /*0130*/  @P0 LDG.E.128 R20, [R4.64+0x2000] ;  /* 0x0020000404140981 */ /* 0x000368000c1e1d00 */
[----:B------:R-:W0:Y:S01]  /*0140*/  S2R R0, SR_CTAID.X ;  /* 0x0000000000007919 */ /* 0x000e220000002500 */
[----:B------:R-:W-:-:S04]  /*0150*/  IADD3 R2, P3, R2, c[0x0][0x1b0], RZ ;  /* 0x00006c0002027a10 */ /* 0x000fc80007f7e0ff */
[----:B------:R-:W-:Y:S02]  /*0160*/  IADD3.X R3, RZ, c[0x0][0x1b4], RZ, P3, !PT ;  /* 0x00006d00ff037a10 */ /* 0x000fe40001ffe4ff */
[----:B0-----:R-:W-:-:S04]  /*0170*/  LEA.HI R18, R19, R0, RZ, 0x18 ;  /* 0x0000000013127211 */ /* 0x001fc800078fc0ff */
[----:B------:R-:W-:-:S13]  /*0180*/  ISETP.GE.AND P2, PT, R18, c[0x0][0x164], PT ;  /* 0x0000590012007a0c */ /* 0x000fda0003f46270 */
        /* <DEDUP_REMOVED lines=14> */
[C---:B------:R-:W-:Y:S01]  /*0270*/  IADD3 R16, R104.reuse, -0x61c88647, RZ ;  /* 0x9e3779b968107810 */ /* 0x040fe20007ffe0ff */
[----:B------:R-:W-:Y:S01]  /*0280*/  @!P0 CS2R R28, SRZ ;  /* 0x00000000001c8805 */ /* 0x000fe2000001ff00 */
[----:B------:R-:W-:Y:S01]  /*0290*/  LOP3.LUT R8, R5, R105, RZ, 0x3c, !PT ;  /* 0x0000006905087212 */ /* 0x000fe200078e3cff */
[----:B------:R-:W-:Y:S01]  /*02a0*/  @!P0 CS2R R30, SRZ ;  /* 0x00000000001e8805 */ /* 0x000fe2000001ff00 */
[----:B------:R-:W-:Y:S01]  /*02b0*/  IADD3 R15, R104, 0x3c6ef372, RZ ;  /* 0x3c6ef372680f7810 */ /* 0x000fe20007ffe0ff */
[----:B0-----:R-:W-:Y:S01]  /*02c0*/  IMAD.WIDE.U32 R2, R0, -0x2daee0ad, RZ ;  /* 0xd2511f5300027825 */ /* 0x001fe200078e00ff */
[C---:B------:R-:W-:Y:S01]  /*02d0*/  IADD3 R14, R105.reuse, 0x76cf5d0a, RZ ;  /* 0x76cf5d0a690e7810 */ /* 0x040fe20007ffe0ff */
[----:B------:R-:W-:Y:S01]  /*02e0*/  @!P0 CS2R R26, SRZ ;  /* 0x00000000001a8805 */ /* 0x000fe2000001ff00 */
[----:B------:R-:W-:Y:S01]  /*02f0*/  IADD3 R13, R105, 0x32370b8f, RZ ;  /* 0x32370b8f690d7810 */ /* 0x000fe20007ffe0ff */
[----:B------:R-:W-:Y:S01]  /*0300*/  IMAD.WIDE.U32 R8, R8, -0x326172a9, RZ ;  /* 0xcd9e8d5708087825 */ /* 0x000fe200078e00ff */
[----:B------:R-:W-:Y:S01]  /*0310*/  LOP3.LUT R7, R3, R4, R17, 0x96, !PT ;  /* 0x0000000403077212 */ /* 0x000fe200078e9611 */
[----:B------:R-:W-:Y:S01]  /*0320*/  @!P0 CS2R R20, SRZ ;  /* 0x0000000000148805 */ /* 0x000fe2000001ff00 */
[C---:B------:R-:W-:Y:S01]  /*0330*/  IADD3 R12, R104.reuse, -0x255992d5, RZ ;  /* 0xdaa66d2b680c7810 */ /* 0x040fe20007ffe0ff */
[----:B------:R-:W-:Y:S01]  /*0340*/  @!P0 CS2R R22, SRZ ;  /* 0x0000000000168805 */ /* 0x000fe2000001ff00 */
[----:B------:R-:W-:Y:S01]  /*0350*/  LOP3.LUT R4, R9, R16, R6, 0x96, !PT ;  /* 0x0000001009047212 */ /* 0x000fe200078e9606 */
[----:B------:R-:W-:Y:S01]  /*0360*/  IMAD.WIDE.U32 R6, R7, -0x326172a9, RZ ;  /* 0xcd9e8d5707067825 */ /* 0x000fe200078e00ff */
[----:B------:R-:W-:Y:S01]  /*0370*/  IADD3 R11, R104, 0x78dde6e4, RZ ;  /* 0x78dde6e4680b7810 */ /* 0x000fe20007ffe0ff */
[----:B------:R-:W-:Y:S01]  /*0380*/  ULDC.U8 UR6, c[0x0][0x1f0] ;  /* 0x00007c0000067ab9 */ /* 0x000fe20000000000 */
[----:B------:R-:W-:Y:S01]  /*0390*/  IADD3 R10, R105, -0x126145ec, RZ ;  /* 0xed9eba14690a7810 */ /* 0x000fe20007ffe0ff */
[----:B------:R-:W-:Y:S01]  /*03a0*/  IMAD.WIDE.U32 R4, R4, -0x2daee0ad, RZ ;  /* 0xd2511f5304047825 */ /* 0x000fe200078e00ff */
[----:B------:R-:W-:-:S02]  /*03b0*/  LOP3.LUT R3, R7, R8, R15, 0x96, !PT ;  /* 0x0000000807037212 */ /* 0x000fc400078e960f */
[----:B------:R-:W-:Y:S01]  /*03c0*/  PRMT R70, RZ, 0x5410, R24 ;  /* 0x00005410ff467816 */ /* 0x000fe20000000018 */
[----:B------:R-:W-:Y:S01]  /*03d0*/  IMAD.MOV.U32 R91, RZ, RZ, 0x1 ;  /* 0x00000001ff5b7424 */ /* 0x000fe200078e00ff */
[----:B------:R-:W-:Y:S01]  /*03e0*/  LOP3.LUT R8, R5, R2, R14, 0x96, !PT ;  /* 0x0000000205087212 */ /* 0x000fe200078e960e */
[----:B------:R-:W-:Y:S01]  /*03f0*/  IMAD.WIDE.U32 R2, R3, -0x2daee0ad, RZ ;  /* 0xd2511f5303027825 */ /* 0x000fe200078e00ff */
[----:B------:R-:W-:Y:S02]  /*0400*/  PRMT R73, RZ, 0x7610, R24 ;  /* 0x00007610ff497816 */ /* 0x000fe40000000018 */
[----:B------:R-:W-:Y:S01]  /*0410*/  PRMT R72, RZ, 0x5410, R25 ;  /* 0x00005410ff487816 */ /* 0x000fe20000000019 */
[----:B------:R-:W-:Y:S01]  /*0420*/  IMAD.WIDE.U32 R8, R8, -0x326172a9, RZ ;  /* 0xcd9e8d5708087825 */ /* 0x000fe200078e00ff */
[----:B------:R-:W-:Y:S02]  /*0430*/  LOP3.LUT R7, R3, R4, R13, 0x96, !PT ;  /* 0x0000000403077212 */ /* 0x000fe400078e960d */
[----:B------:R-:W-:Y:S01]  /*0440*/  PRMT R75, RZ, 0x7610, R25 ;  /* 0x00007610ff4b7816 */ /* 0x000fe20000000019 */
[----:B------:R-:W-:Y:S01]  /*0450*/  IMAD.MOV.U32 R92, RZ, RZ, RZ ;  /* 0x000000ffff5c7224 */ /* 0x000fe200078e00ff */
[----:B------:R-:W-:Y:S01]  /*0460*/  LOP3.LUT R4, R9, R6, R12, 0x96, !PT ;  /* 0x0000000609047212 */ /* 0x000fe200078e960c */
[----:B------:R-:W-:Y:S01]  /*0470*/  IMAD.WIDE.U32 R6, R7, -0x326172a9, RZ ;  /* 0xcd9e8d5707067825 */ /* 0x000fe200078e00ff */
[----:B------:R-:W-:-:S02]  /*0480*/  IADD3 R9, R105, -0x56f99767, RZ ;  /* 0xa906689969097810 */ /* 0x000fc40007ffe0ff */
[----:B------:R-:W-:Y:S01]  /*0490*/  IADD3 R83, R105, -0x695add53, RZ ;  /* 0x96a522ad69537810 */ /* 0x000fe20007ffe0ff */
[----:B------:R-:W-:Y:S01]  /*04a0*/  IMAD.WIDE.U32 R4, R4, -0x2daee0ad, RZ ;  /* 0xd2511f5304047825 */ /* 0x000fe200078e00ff */
[----:B------:R-:W-:Y:S02]  /*04b0*/  LOP3.LUT R3, R7, R8, R11, 0x96, !PT ;  /* 0x0000000807037212 */ /* 0x000fe400078e960b */
[C---:B------:R-:W-:Y:S02]  /*04c0*/  IADD3 R8, R104.reuse, 0x1715609d, RZ ;  /* 0x1715609d68087810 */ /* 0x040fe40007ffe0ff */
[----:B------:R-:W-:Y:S01]  /*04d0*/  LOP3.LUT R34, R5, R2, R10, 0x96, !PT ;  /* 0x0000000205227212 */ /* 0x000fe200078e960a */
[----:B------:R-:W-:Y:S01]  /*04e0*/  IMAD.WIDE.U32 R2, R3, -0x2daee0ad, RZ ;  /* 0xd2511f5303027825 */ /* 0x000fe200078e00ff */
[----:B------:R-:W-:Y:S02]  /*04f0*/  IADD3 R7, R104, -0x4ab325aa, RZ ;  /* 0xb54cda5668077810 */ /* 0x000fe40007ffe0ff */
[----:B------:R-:W-:Y:S01]  /*0500*/  IADD3 R5, R105, 0x1fd5c5a3, RZ ;  /* 0x1fd5c5a369057810 */ /* 0x000fe20007ffe0ff */
[----:B------:R-:W-:Y:S01]  /*0510*/  IMAD.WIDE.U32 R34, R34, -0x326172a9, RZ ;  /* 0xcd9e8d5722227825 */ /* 0x000fe200078e00ff */
[----:B------:R-:W-:-:S02]  /*0520*/  LOP3.LUT R38, R3, R4, R9, 0x96, !PT ;  /* 0x0000000403267212 */ /* 0x000fc400078e9609 */
[----:B------:R-:W-:Y:S02]  /*0530*/  IADD3 R4, R104, 0x5384540f, RZ ;  /* 0x5384540f68047810 */ /* 0x000fe40007ffe0ff */
[----:B------:R-:W-:Y:S01]  /*0540*/  LOP3.LUT R36, R35, R6, R8, 0x96, !PT ;  /* 0x0000000623247212 */ /* 0x000fe200078e9608 */
[----:B------:R-:W-:Y:S01]  /*0550*/  IMAD.WIDE.U32 R38, R38, -0x326172a9, RZ ;  /* 0xcd9e8d5726267825 */ /* 0x000fe200078e00ff */
[----:B------:R-:W-:Y:S02]  /*0560*/  IADD3 R6, R105, 0x646e171e, RZ ;  /* 0x646e171e69067810 */ /* 0x000fe40007ffe0ff */
[----:B------:R-:W-:Y:S01]  /*0570*/  IADD3 R3, R104, -0xe443238, RZ ;  /* 0xf1bbcdc868037810 */ /* 0x000fe20007ffe0ff */
[----:B------:R-:W-:Y:S01]  /*0580*/  IMAD.WIDE.U32 R36, R36, -0x2daee0ad, RZ ;  /* 0xd2511f5324247825 */ /* 0x000fe200078e00ff */
[----:B------:R-:W-:Y:S02]  /*0590*/  LOP3.LUT R34, R39, R34, R7, 0x96, !PT ;  /* 0x0000002227227212 */ /* 0x000fe400078e9607 */
[----:B------:R-:W-:-:S02]  /*05a0*/  IADD3 R82, R104, -0x700cb87f, RZ ;  /* 0x8ff3478168527810 */ /* 0x000fc40007ffe0ff */
[----:B------:R-:W-:Y:S01]  /*05b0*/  LOP3.LUT R40, R37, R2, R6, 0x96, !PT ;  /* 0x0000000225287212 */ /* 0x000fe200078e9606 */
[----:B------:R-:W-:Y:S01]  /*05c0*/  IMAD.WIDE.U32 R34, R34, -0x2daee0ad, RZ ;  /* 0xd2511f5322227825 */ /* 0x000fe200078e00ff */
[----:B------:R-:W-:Y:S02]  /*05d0*/  IADD3 R2, R105, -0x24c28bd8, RZ ;  /* 0xdb3d742869027810 */ /* 0x000fe40007ffe0ff */
[----:B------:R-:W-:Y:S01]  /*05e0*/  PRMT R64, RZ, 0x7610, R28 ;  /* 0x00007610ff407816 */ /* 0x000fe2000000001c */
[----:B------:R-:W-:Y:S01]  /*05f0*/  IMAD.WIDE.U32 R40, R40, -0x326172a9, RZ ;  /* 0xcd9e8d5728287825 */ /* 0x000fe200078e00ff */
[----:B------:R-:W-:Y:S02]  /*0600*/  LOP3.LUT R36, R35, R36, R5, 0x96, !PT ;  /* 0x0000002423247212 */ /* 0x000fe400078e9605 */
[--C-:B------:R-:W-:Y:S02]  /*0610*/  PRMT R65, RZ, 0x5410, R29.reuse ;  /* 0x00005410ff417816 */ /* 0x100fe4000000001d */
[----:B------:R-:W-:Y:S01]  /*0620*/  LOP3.LUT R38, R41, R38, R4, 0x96, !PT ;  /* 0x0000002629267212 */ /* 0x000fe200078e9604 */
[----:B------:R-:W-:Y:S01]  /*0630*/  IMAD.HI.U32 R0, R36, -0x326172a9, RZ ;  /* 0xcd9e8d5724007827 */ /* 0x000fe200078e00ff */
[----:B------:R-:W-:-:S02]  /*0640*/  PRMT R67, RZ, 0x7610, R29 ;  /* 0x00007610ff437816 */ /* 0x000fc4000000001d */
[----:B------:R-:W-:Y:S01]  /*0650*/  PRMT R66, RZ, 0x5410, R30 ;  /* 0x00005410ff427816 */ /* 0x000fe2000000001e */
[----:B------:R-:W-:Y:S01]  /*0660*/  IMAD.HI.U32 R33, R38, -0x2daee0ad, RZ ;  /* 0xd2511f5326217827 */ /* 0x000fe200078e00ff */
[----:B------:R-:W-:Y:S02]  /*0670*/  LOP3.LUT R80, R0, R40, R3, 0x96, !PT ;  /* 0x0000002800507212 */ /* 0x000fe400078e9603 */
[----:B------:R-:W-:Y:S01]  /*0680*/  PRMT R0, RZ, 0x5410, R28 ;  /* 0x00005410ff007816 */ /* 0x000fe2000000001c */
[----:B------:R-:W-:Y:S01]  /*0690*/  IMAD R24, R38, -0x2daee0ad, RZ ;  /* 0xd2511f5326187824 */ /* 0x000fe200078e02ff */
[----:B------:R-:W-:Y:S01]  /*06a0*/  LOP3.LUT R33, R33, R34, R2, 0x96, !PT ;  /* 0x0000002221217212 */ /* 0x000fe200078e9602 */
[----:B------:R-:W-:Y:S01]  /*06b0*/  IMAD.WIDE.U32 R80, R80, -0x2daee0ad, RZ ;  /* 0xd2511f5350507825 */ /* 0x000fe200078e00ff */
[----:B------:R-:W-:Y:S02]  /*06c0*/  PRMT R69, RZ, 0x7610, R30 ;  /* 0x00007610ff457816 */ /* 0x000fe4000000001e */
[--C-:B------:R-:W-:Y:S01]  /*06d0*/  PRMT R68, RZ, 0x5410, R31.reuse ;  /* 0x00005410ff447816 */ /* 0x100fe2000000001f */
[----:B------:R-:W-:Y:S01]  /*06e0*/  IMAD R25, R36, -0x326172a9, RZ ;  /* 0xcd9e8d5724197824 */ /* 0x000fe200078e02ff */
[----:B------:R-:W-:Y:S01]  /*06f0*/  PRMT R71, RZ, 0x7610, R31 ;  /* 0x00007610ff477816 */ /* 0x000fe2000000001f */
[----:B------:R-:W-:Y:S01]  /*0700*/  IMAD.HI.U32 R79, R33, -0x326172a9, RZ ;  /* 0xcd9e8d57214f7827 */ /* 0x000fe200078e00ff */
[----:B------:R-:W-:-:S02]  /*0710*/  PRMT R74, RZ, 0x5410, R26 ;  /* 0x00005410ff4a7816 */ /* 0x000fc4000000001a */
[----:B------:R-:W-:Y:S01]  /*0720*/  PRMT R77, RZ, 0x7610, R26 ;  /* 0x00007610ff4d7816 */ /* 0x000fe2000000001a */
[----:B------:R-:W-:Y:S01]  /*0730*/  IMAD R90, R33, -0x326172a9, RZ ;  /* 0xcd9e8d57215a7824 */ /* 0x000fe200078e02ff */
[--C-:B------:R-:W-:Y:S02]  /*0740*/  PRMT R76, RZ, 0x5410, R27.reuse ;  /* 0x00005410ff4c7816 */ /* 0x100fe4000000001b */
[----:B------:R-:W-:Y:S02]  /*0750*/  PRMT R88, RZ, 0x7610, R27 ;  /* 0x00007610ff587816 */ /* 0x000fe4000000001b */
[----:B------:R-:W-:Y:S02]  /*0760*/  LOP3.LUT R81, R81, R24, R83, 0x96, !PT ;  /* 0x0000001851517212 */ /* 0x000fe400078e9653 */
[----:B------:R-:W-:Y:S02]  /*0770*/  LOP3.LUT R79, R79, R25, R82, 0x96, !PT ;  /* 0x000000194f4f7212 */ /* 0x000fe400078e9652 */
        /* <DEDUP_REMOVED lines=9> */
.L_x_7732:
[----:B------:R-:W-:Y:S01]  /*0810*/  ISETP.NE.U32.AND P0, PT, RZ, c[0x0][0x1c0], PT ;  /* 0x00007000ff007a0c */ /* 0x000fe20003f05070 */
[----:B------:R-:W-:Y:S01]  /*0820*/  IMAD R20, R18, c[0x0][0x168], RZ ;  /* 0x00005a0012147a24 */ /* 0x000fe200078e02ff */
[----:B------:R-:W-:Y:S01]  /*0830*/  ISETP.NE.U32.AND P1, PT, RZ, c[0x0][0x180], PT ;  /* 0x00006000ff007a0c */ /* 0x000fe20003f25070 */
[----:B------:R-:W-:Y:S01]  /*0840*/  IMAD.MOV.U32 R85, RZ, RZ, 0x10 ;  /* 0x00000010ff557424 */ /* 0x000fe200078e00ff */
[----:B------:R-:W-:Y:S02]  /*0850*/  ISETP.NE.AND.EX P0, PT, RZ, c[0x0][0x1c4], PT, P0 ;  /* 0x00007100ff007a0c */ /* 0x000fe40003f05300 */
[----:B------:R-:W-:Y:S02]  /*0860*/  ISETP.NE.AND.EX P2, PT, RZ, c[0x0][0x184], PT, P1 ;  /* 0x00006100ff007a0c */ /* 0x000fe40003f45310 */
[----:B------:R-:W-:-:S02]  /*0870*/  SHF.R.S32.HI R21, RZ, 0x1f, R20 ;  /* 0x0000001fff157819 */ /* 0x000fc40000011414 */
[----:B------:R-:W-:Y:S02]  /*0880*/  LOP3.LUT R102, R19, 0xff, RZ, 0xc0, !PT ;  /* 0x000000ff13667812 */ /* 0x000fe400078ec0ff */
[----:B------:R-:W-:-:S05]  /*0890*/  LEA.HI R21, R21, R20, RZ, 0x3 ;  /* 0x0000001415157211 */ /* 0x000fca00078f18ff */
[----:B------:R-:W-:Y:S02]  /*08a0*/  @P0 MOV R29, 0x2 ;  /* 0x00000002001d0802 */ /* 0x000fe40000000f00 */
[----:B------:R-:W-:Y:S01]  /*08b0*/  LEA.HI.SX32 R102, R21, R102, 0x1d ;  /* 0x0000006615667211 */ /* 0x000fe200078feaff */
[----:B------:R-:W-:Y:S01]  /*08c0*/  @P2 IMAD.MOV.U32 R25, RZ, RZ, 0x20 ;  /* 0x00000020ff192424 */ /* 0x000fe200078e00ff */
[----:B------:R-:W-:Y:S01]  /*08d0*/  ISETP.NE.AND P1, PT, R103, 0x1, PT ;  /* 0x000000016700780c */ /* 0x000fe20003f25270 */
[----:B------:R-:W-:Y:S01]  /*08e0*/  @P0 IMAD.WIDE R28, R18, R29, c[0x0][0x1c0] ;  /* 0x00007000121c0625 */ /* 0x000fe200078e021d */
[----:B------:R-:W-:Y:S01]  /*08f0*/  BSSY B0, `(.L_x_7561) ;  /* 0x0000015000007945 */ /* 0x000fe20003800000 */
[----:B------:R-:W-:Y:S02]  /*0900*/  P2R R27, PR, RZ, 0x4 ;  /* 0x00000004ff1b7803 */ /* 0x000fe40000000000 */
[C---:B------:R-:W-:Y:S02]  /*0910*/  IMAD.WIDE.U32 R20, R102.reuse, R85, c[0x0][0x170] ;  /* 0x00005c0066147625 */ /* 0x040fe400078e0055 */
[----:B------:R-:W2:Y:S02]  /*0920*/  @P0 LDG.E.U16 R28, [R28.64] ;  /* 0x000000041c1c0981 */ /* 0x000ea4000c1e1500 */
[----:B------:R-:W-:-:S02]  /*0930*/  @P2 IMAD.WIDE.U32 R24, R102, R25, c[0x0][0x180] ;  /* 0x0000600066182625 */ /* 0x000fc400078e0019 */
[----:B-----5:R-:W5:Y:S04]  /*0940*/  LDG.E.128 R20, [R20.64] ;  /* 0x0000000414147981 */ /* 0x020f68000c1e1d00 */
[----:B------:R0:W5:Y:S04]  /*0950*/  @P2 LDG.E.128 R44, [R24.64] ;  /* 0x00000004182c2981 */ /* 0x000168000c1e1d00 */
[----:B------:R0:W5:Y:S01]  /*0960*/  @P2 LDG.E.128 R40, [R24.64+0x10] ;  /* 0x0000100418282981 */ /* 0x000162000c1e1d00 */
[----:B------:R-:W-:Y:S01]  /*0970*/  IMAD.MOV.U32 R107, RZ, RZ, 0x3f800000 ;  /* 0x3f800000ff6b7424 */ /* 0x000fe200078e00ff */
[----:B------:R-:W-:-:S02]  /*0980*/  IADD3 R30, R103, 0x1, RZ ;  /* 0x00000001671e7810 */ /* 0x000fc40007ffe0ff */
[----:B--2---:R-:W-:Y:S01]  /*0990*/  @P0 PRMT R107, RZ, 0x5410, R28 ;  /* 0x00005410ff6b0816 */ /* 0x004fe2000000001c */
        /* <DEDUP_REMOVED lines=9> */
.L_x_7562:
[----:B0-----:R-:W-:Y:S02]  /*0a30*/  IMAD.MOV.U32 R26, RZ, RZ, R90 ;  /* 0x000000ffff1a7224 */ /* 0x001fe400078e005a */
.L_x_7563:
[----:B------:R-:W-:Y:S05]  /*0a40*/  BSYNC B0 ;  /* 0x0000000000007941 */ /* 0x000fea0003800000 */
.L_x_7561:
        /* <DEDUP_REMOVED lines=16> */
.L_x_7567:
[----:B------:R-:W-:Y:S05]  /*0b50*/  BSYNC B1 ;  /* 0x0000000000017941 */ /* 0x000fea0003800000 */
.L_x_7566:
        /* <DEDUP_REMOVED lines=43> */
.L_x_7565:
[----:B------:R-:W-:Y:S05]  /*0e10*/  BSYNC B0 ;  /* 0x0000000000007941 */ /* 0x000fea0003800000 */
.L_x_7564:
[----:B------:R-:W0:Y:S01]  /*0e20*/  I2F.U32 R25, R26 ;  /* 0x0000001a00197306 */ /* 0x000e220000201000 */
[----:B------:R-:W-:Y:S01]  /*0e30*/  ISETP.NE.U32.AND P0, PT, RZ, c[0x0][0x180], PT ;  /* 0x00006000ff007a0c */ /* 0x000fe20003f05070 */
[----:B------:R-:W-:Y:S01]  /*0e40*/  IMAD.MOV.U32 R110, RZ, RZ, 0x2f800000 ;  /* 0x2f800000ff6e7424 */ /* 0x000fe200078e00ff */
[----:B-----5:R-:W-:Y:S01]  /*0e50*/  PRMT R24, RZ, 0x5410, R20 ;  /* 0x00005410ff187816 */ /* 0x020fe20000000014 */
[----:B------:R-:W-:Y:S01]  /*0e60*/  BSSY B0, `(.L_x_7568) ;  /* 0x0000016000007945 */ /* 0x000fe20003800000 */
[----:B------:R-:W-:-:S02]  /*0e70*/  ISETP.NE.AND.EX P6, PT, RZ, c[0x0][0x184], PT, P0 ;  /* 0x00006100ff007a0c */ /* 0x000fc40003fc5300 */
[----:B------:R-:W-:Y:S01]  /*0e80*/  ISETP.NE.AND P0, PT, R30, 0x1, PT ;  /* 0x000000011e00780c */ /* 0x000fe20003f05270 */
[----:B------:R-:W-:Y:S01]  /*0e90*/  FMUL.FTZ R24, R24, R107 ;  /* 0x0000006b18187220 */ /* 0x000fe20000410000 */
[----:B------:R-:W-:Y:S02]  /*0ea0*/  P2R R111, PR, RZ, 0x40 ;  /* 0x00000040ff6f7803 */ /* 0x000fe40000000000 */
[----:B------:R-:W-:Y:S01]  /*0eb0*/  IADD3 R28, R30, 0x1, RZ ;  /* 0x000000011e1c7810 */ /* 0x000fe20007ffe0ff */
        /* <DEDUP_REMOVED lines=15> */
.L_x_7569:
[----:B------:R-:W-:Y:S02]  /*0fb0*/  IMAD.MOV.U32 R34, RZ, RZ, R90 ;  /* 0x000000ffff227224 */ /* 0x000fe400078e005a */
.L_x_7570:
[----:B------:R-:W-:Y:S05]  /*0fc0*/  BSYNC B0 ;  /* 0x0000000000007941 */ /* 0x000fea0003800000 */
.L_x_7568:
        /* <DEDUP_REMOVED lines=16> */
.L_x_7574:
[----:B------:R-:W-:Y:S05]  /*10d0*/  BSYNC B1 ;  /* 0x0000000000017941 */ /* 0x000fea0003800000 */
.L_x_7573:
        /* <DEDUP_REMOVED lines=43> */
.L_x_7572:
[----:B------:R-:W-:Y:S05]  /*1390*/  BSYNC B0 ;  /* 0x0000000000007941 */ /* 0x000fea0003800000 */
.L_x_7571:
        /* <DEDUP_REMOVED lines=20> */
.L_x_7576:
[----:B------:R-:W-:Y:S02]  /*14e0*/  IMAD.MOV.U32 R20, RZ, RZ, R90 ;  /* 0x000000ffff147224 */ /* 0x000fe400078e005a */
.L_x_7577:
[----:B------:R-:W-:Y:S05]  /*14f0*/  BSYNC B0 ;  /* 0x0000000000007941 */ /* 0x000fea0003800000 */
.L_x_7575:
        /* <DEDUP_REMOVED lines=16> */
.L_x_7581:
[----:B------:R-:W-:Y:S05]  /*1600*/  BSYNC B1 ;  /* 0x0000000000017941 */ /* 0x000fea0003800000 */
.L_x_7580:
        /* <DEDUP_REMOVED lines=43> */
.L_x_7579:
[----:B------:R-:W-:Y:S05]  /*18c0*/  BSYNC B0 ;  /* 0x0000000000007941 */ /* 0x000fea0003800000 */
.L_x_7578:
        /* <DEDUP_REMOVED lines=20> */
.L_x_7583:
[----:B------:R-:W-:Y:S02]  /*1a10*/  IMAD.MOV.U32 R20, RZ, RZ, R90 ;  /* 0x000000ffff147224 */ /* 0x000fe400078e005a */
.L_x_7584:
[----:B------:R-:W-:Y:S05]  /*1a20*/  BSYNC B0 ;  /* 0x0000000000007941 */ /* 0x000fea0003800000 */
.L_x_7582:
        /* <DEDUP_REMOVED lines=16> */
.L_x_7588:
[----:B------:R-:W-:Y:S05]  /*1b30*/  BSYNC B1 ;  /* 0x0000000000017941 */ /* 0x000fea0003800000 */
.L_x_7587:
        /* <DEDUP_REMOVED lines=36> */
[----:B------:R-:W-:-:S03]  /*1d80*/  HFMA2.MMA R25, -RZ, RZ, 0, 0 ;  /* 0x00000000ff197435 */ /* 0x000fc600000001ff */
[----:B------:R-:W-:Y:S01]  /*1d90*/  LOP3.LUT R80, R31, R28, R3, 0x96, !PT ;  /* 0x0000001c1f507212 */ /* 0x000fe200078e9603 */
[----:B------:R-:W-:-:S04]  /*1da0*/  IMAD.WIDE.U32 R28, R29, -0x326172a9, RZ ;  /* 0xcd9e8d571d1c7825 */ /* 0x000fc800078e00ff */
[----:B------:R-:W-:Y:S01]  /*1db0*/  IMAD.WIDE.U32 R80, R80, -0x2daee0ad, RZ ;  /* 0xd2511f5350507825 */ /* 0x000fe200078e00ff */
[----:B------:R-:W-:-:S03]  /*1dc0*/  LOP3.LUT R79, R29, R30, R82, 0x96, !PT ;  /* 0x0000001e1d4f7212 */ /* 0x000fc600078e9652 */
[----:B------:R-:W-:Y:S01]  /*1dd0*/  IMAD.MOV.U32 R90, RZ, RZ, R28 ;  /* 0x000000ffff5a7224 */ /* 0x000fe200078e001c */
[----:B------:R-:W-:Y:S02]  /*1de0*/  LOP3.LUT R81, R81, R24, R83, 0x96, !PT ;  /* 0x0000001851517212 */ /* 0x000fe400078e9653 */
.L_x_7586:
[----:B------:R-:W-:Y:S05]  /*1df0*/  BSYNC B0 ;  /* 0x0000000000007941 */ /* 0x000fea0003800000 */
.L_x_7585:
[----:B------:R0:W1:Y:S01]  /*1e00*/  I2F.U32 R29, R20 ;  /* 0x00000014001d7306 */ /* 0x0000620000201000 */
[----:B------:R-:W-:Y:S01]  /*1e10*/  ISETP.NE.AND P3, PT, R25, 0x1, PT ;  /* 0x000000011900780c */ /* 0x000fe20003f65270 */
[----:B------:R-:W-:Y:S01]  /*1e20*/  BSSY B0, `(.L_x_7589) ;  /* 0x0000013000007945 */ /* 0x000fe20003800000 */
[----:B0-----:R-:W-:-:S05]  /*1e30*/  PRMT R20, RZ, 0x7610, R21 ;  /* 0x00007610ff147816 */ /* 0x001fca0000000015 */
[----:B------:R-:W-:Y:S02]  /*1e40*/  FMUL.FTZ R21, R20, R107 ;  /* 0x0000006b14157220 */ /* 0x000fe40000410000 */
[----:B-1----:R-:W-:Y:S02]  /*1e50*/  FFMA.FTZ R29, R29, R110, 1.1641532182693481445e-10 ;  /* 0x2f0000001d1d7423 */ /* 0x002fe4000001006e */
[----:B------:R-:W-:-:S03]  /*1e60*/  FMUL.FTZ R21, R21, c[0x0][0x1e8] ;  /* 0x00007a0015157a20 */ /* 0x000fc60000410000 */
        /* <DEDUP_REMOVED lines=13> */
.L_x_7590:
[----:B------:R-:W-:Y:S02]  /*1f40*/  MOV R33, R90 ;  /* 0x0000005a00217202 */ /* 0x000fe40000000f00 */
.L_x_7591:
[----:B------:R-:W-:Y:S05]  /*1f50*/  BSYNC B0 ;  /* 0x0000000000007941 */ /* 0x000fea0003800000 */
.L_x_7589:
        /* <DEDUP_REMOVED lines=16> */
.L_x_7595:
[----:B------:R-:W-:Y:S05]  /*2060*/  BSYNC B1 ;  /* 0x0000000000017941 */ /* 0x000fea0003800000 */
.L_x_7594:
        /* <DEDUP_REMOVED lines=40> */
[----:B------:R-:W-:Y:S02]  /*22f0*/  LOP3.LUT R79, R25, R28, R82, 0x96, !PT ;  /* 0x0000001c194f7212 */ /* 0x000fe400078e9652 */
[----:B------:R-:W-:Y:S02]  /*2300*/  MOV R90, R24 ;  /* 0x00000018005a7202 */ /* 0x000fe40000000f00 */
[----:B------:R-:W-:Y:S02]  /*2310*/  LOP3.LUT R81, R81, R20, R83, 0x96, !PT ;  /* 0x0000001451517212 */ /* 0x000fe400078e9653 */
.L_x_7593:
[----:B------:R-:W-:Y:S05]  /*2320*/  BSYNC B0 ;  /* 0x0000000000007941 */ /* 0x000fea0003800000 */
.L_x_7592:
        /* <DEDUP_REMOVED lines=20> */
.L_x_7597:
[----:B------:R-:W-:Y:S02]  /*2470*/  IMAD.MOV.U32 R34, RZ, RZ, R90 ;  /* 0x000000ffff227224 */ /* 0x000fe400078e005a */
.L_x_7598:
[----:B------:R-:W-:Y:S05]  /*2480*/  BSYNC B0 ;  /* 0x0000000000007941 */ /* 0x000fea0003800000 */
.L_x_7596:
        /* <DEDUP_REMOVED lines=16> */
.L_x_7602:
[----:B------:R-:W-:Y:S05]  /*2590*/  BSYNC B1 ;  /* 0x0000000000017941 */ /* 0x000fea0003800000 */
.L_x_7601:
        /* <DEDUP_REMOVED lines=43> */
.L_x_7600:
[----:B------:R-:W-:Y:S05]  /*2850*/  BSYNC B0 ;  /* 0x0000000000007941 */ /* 0x000fea0003800000 */
.L_x_7599:
        /* <DEDUP_REMOVED lines=20> */
.L_x_7604:
[----:B------:R-:W-:Y:S02]  /*29a0*/  IMAD.MOV.U32 R22, RZ, RZ, R90 ;  /* 0x000000ffff167224 */ /* 0x000fe400078e005a */
.L_x_7605:
[----:B------:R-:W-:Y:S05]  /*29b0*/  BSYNC B0 ;  /* 0x0000000000007941 */ /* 0x000fea0003800000 */
.L_x_7603:
        /* <DEDUP_REMOVED lines=16> */
.L_x_7609:
[----:B------:R-:W-:Y:S05]  /*2ac0*/  BSYNC B1 ;  /* 0x0000000000017941 */ /* 0x000fea0003800000 */
.L_x_7608:
        /* <DEDUP_REMOVED lines=40> */
[----:B------:R-:W-:-:S03]  /*2d50*/  LOP3.LUT R79, R25, R28, R82, 0x96, !PT ;  /* 0x0000001c194f7212 */ /* 0x000fc600078e9652 */
[----:B------:R-:W-:Y:S01]  /*2d60*/  IMAD.MOV.U32 R90, RZ, RZ, R24 ;  /* 0x000000ffff5a7224 */ /* 0x000fe200078e0018 */
[----:B------:R-:W-:Y:S02]  /*2d70*/  LOP3.LUT R81, R81, R20, R83, 0x96, !PT ;  /* 0x0000001451517212 */ /* 0x000fe400078e9653 */
.L_x_7607:
[----:B------:R-:W-:Y:S05]  /*2d80*/  BSYNC B0 ;  /* 0x0000000000007941 */ /* 0x000fea0003800000 */
.L_x_7606:
[----:B------:R-:W0:Y:S01]  /*2d90*/  I2F.U32 R25, R22 ;  /* 0x0000001600197306 */ /* 0x000e220000201000 */
[----:B------:R-:W-:Y:S01]  /*2da0*/  PRMT R20, RZ, 0x5410, R23 ;  /* 0x00005410ff147816 */ /* 0x000fe20000000017 */
[----:B------:R-:W-:Y:S01]  /*2db0*/  BSSY B0, `(.L_x_7610) ;  /* 0x0000014000007945 */ /* 0x000fe20003800000 */
[----:B------:R-:W-:Y:S02]  /*2dc0*/  ISETP.NE.AND P6, PT, R111, RZ, PT ;  /* 0x000000ff6f00720c */ /* 0x000fe40003fc5270 */
[----:B------:R-:W-:Y:S01]  /*2dd0*/  IADD3 R62, R21, 0x1, RZ ;  /* 0x00000001153e7810 */ /* 0x000fe20007ffe0ff */
[----:B------:R-:W-:-:S04]  /*2de0*/  FMUL.FTZ R20, R20, R107 ;  /* 0x0000006b14147220 */ /* 0x000fc80000410000 */
[----:B------:R-:W-:Y:S02]  /*2df0*/  FMUL.FTZ R20, R20, c[0x0][0x1e8] ;  /* 0x00007a0014147a20 */ /* 0x000fe40000410000 */
[----:B0-----:R-:W-:-:S05]  /*2e00*/  FFMA.FTZ R25, R25, R110, 1.1641532182693481445e-10 ;  /* 0x2f00000019197423 */ /* 0x001fca000001006e */
[----:B------:R-:W-:-:S04]  /*2e10*/  FSETP.GTU.FTZ.AND P5, PT, R25, c[0x0][0x1e4], PT ;  /* 0x0000790019007a0b */ /* 0x000fc80003fbc000 */
[----:B------:R-:W-:-:S05]  /*2e20*/  FSEL R34, R20, RZ, !P5 ;  /* 0x000000ff14227208 */ /* 0x000fca0006800000 */
[----:B------:R-:W-:Y:S01]  /*2e30*/  @P6 FADD.FTZ R34, R42, R34 ;  /* 0x000000222a226221 */ /* 0x000fe20000010000 */
[----:B------:R-:W-:-:S13]  /*2e40*/  ISETP.NE.AND P6, PT, R21, 0x1, PT ;  /* 0x000000011500780c */ /* 0x000fda0003fc5270 */
        /* <DEDUP_REMOVED lines=9> */
.L_x_7611:
[----:B------:R-:W-:Y:S02]  /*2ee0*/  IMAD.MOV.U32 R35, RZ, RZ, R90 ;  /* 0x000000ffff237224 */ /* 0x000fe400078e005a */
.L_x_7612:
[----:B------:R-:W-:Y:S05]  /*2ef0*/  BSYNC B0 ;  /* 0x0000000000007941 */ /* 0x000fea0003800000 */
.L_x_7610:
        /* <DEDUP_REMOVED lines=18> */
.L_x_7616:
[----:B------:R-:W-:Y:S05]  /*3020*/  BSYNC B1 ;  /* 0x0000000000017941 */ /* 0x000fea0003800000 */
.L_x_7615:
[----:B------:R-:W-:Y:S01]  /*3030*/  IMAD.HI.U32 R20, R95, -0x326172a9, RZ ;  /* 0xcd9e8d575f147827 */ /* 0x000fe200078e00ff */
        /* <DEDUP_REMOVED lines=42> */
.L_x_7614:
[----:B------:R-:W-:Y:S05]  /*32e0*/  BSYNC B0 ;  /* 0x0000000000007941 */ /* 0x000fea0003800000 */
.L_x_7613:
[----:B------:R-:W0:Y:S01]  /*32f0*/  I2F.U32 R21, R35 ;  /* 0x0000002300157306 */ /* 0x000e220000201000 */
[----:B------:R-:W-:Y:S01]  /*3300*/  SEL R22, RZ, 0x1, P1 ;  /* 0x00000001ff167807 */ /* 0x000fe20000800000 */
[----:B------:R-:W-:Y:S01]  /*3310*/  IMAD.MOV.U32 R113, RZ, RZ, 0x20 ;  /* 0x00000020ff717424 */ /* 0x000fe200078e00ff */
[----:B------:R-:W-:Y:S01]  /*3320*/  SEL R24, RZ, 0x1, P2 ;  /* 0x00000001ff187807 */ /* 0x000fe20001000000 */
[----:B------:R-:W-:Y:S01]  /*3330*/  IMAD.MOV.U32 R115, RZ, RZ, 0x8 ;  /* 0x00000008ff737424 */ /* 0x000fe200078e00ff */
[----:B------:R-:W-:Y:S01]  /*3340*/  ISETP.NE.AND P1, PT, R26, RZ, PT ;  /* 0x000000ff1a00720c */ /* 0x000fe20003f25270 */
[----:B------:R-:W-:Y:S01]  /*3350*/  IMAD.WIDE.U32 R60, R102, R113, c[0x0][0x188] ;  /* 0x00006200663c7625 */ /* 0x000fe200078e0071 */
[----:B------:R-:W-:Y:S02]  /*3360*/  SEL R20, RZ, 0x1, P0 ;  /* 0x00000001ff147807 */ /* 0x000fe40000000000 */
[----:B------:R-:W-:Y:S01]  /*3370*/  PRMT R26, RZ, 0x7610, R23 ;  /* 0x00007610ff1a7816 */ /* 0x000fe20000000017 */
[----:B------:R-:W-:Y:S01]  /*3380*/  IMAD.WIDE.U32 R24, R24, 0x1000000, RZ ;  /* 0x0100000018187825 */ /* 0x000fe200078e00ff */
[----:B------:R-:W-:Y:S01]  /*3390*/  ISETP.NE.AND P6, PT, R111, RZ, PT ;  /* 0x000000ff6f00720c */ /* 0x000fe20003fc5270 */
[----:B------:R1:W-:Y:S01]  /*33a0*/  STG.E.128 [R60.64], R36 ;  /* 0x000000243c007986 */ /* 0x0003e2000c101d04 */
[----:B------:R-:W-:Y:S01]  /*33b0*/  SEL R31, RZ, 0x10000, P5 ;  /* 0x00010000ff1f7807 */ /* 0x000fe20002800000 */
[----:B------:R-:W-:Y:S01]  /*33c0*/  IMAD.WIDE.U32 R22, R22, 0x10000, RZ ;  /* 0x0001000016167825 */ /* 0x000fe200078e00ff */
[----:B------:R-:W-:-:S02]  /*33d0*/  SEL R28, RZ, 0x100, P4 ;  /* 0x00000100ff1c7807 */ /* 0x000fc40002000000 */
[----:B------:R-:W-:Y:S01]  /*33e0*/  ISETP.NE.AND P2, PT, R27, RZ, PT ;  /* 0x000000ff1b00720c */ /* 0x000fe20003f45270 */
[----:B0-----:R-:W-:Y:S01]  /*33f0*/  FFMA.FTZ R21, R21, R110, 1.1641532182693481445e-10 ;  /* 0x2f00000015157423 */ /* 0x001fe2000001006e */
[----:B------:R-:W-:Y:S01]  /*3400*/  IADD3 R84, R102, 0x100, RZ ;  /* 0x0000010066547810 */ /* 0x000fe20007ffe0ff */
[----:B------:R-:W-:Y:S01]  /*3410*/  FMUL.FTZ R26, R26, R107 ;  /* 0x0000006b1a1a7220 */ /* 0x000fe20000410000 */
[----:B------:R-:W-:Y:S02]  /*3420*/  SEL R29, RZ, 0x1, P1 ;  /* 0x00000001ff1d7807 */ /* 0x000fe40000800000 */
[----:B------:R-:W-:Y:S01]  /*3430*/  FSETP.GTU.FTZ.AND P0, PT, R21, c[0x0][0x1e4], PT ;  /* 0x0000790015007a0b */ /* 0x000fe20003f1c000 */
[----:B------:R-:W-:-:S03]  /*3440*/  IMAD.WIDE.U32 R20, R20, 0x100, RZ ;  /* 0x0000010014147825 */ /* 0x000fc600078e00ff */
[----:B------:R-:W-:Y:S01]  /*3450*/  SEL R30, RZ, 0x1000000, P0 ;  /* 0x01000000ff1e7807 */ /* 0x000fe20000000000 */
[----:B------:R-:W-:Y:S01]  /*3460*/  FMUL.FTZ R26, R26, c[0x0][0x1e8] ;  /* 0x00007a001a1a7a20 */ /* 0x000fe20000410000 */
[----:B------:R-:W-:Y:S02]  /*3470*/  LOP3.LUT R24, R20, R24, R22, 0xfe, !PT ;  /* 0x0000001814187212 */ /* 0x000fe400078efe16 */
[----:B------:R-:W-:Y:S02]  /*3480*/  LOP3.LUT R20, R28, R30, R31, 0xfe, !PT ;  /* 0x0000001e1c147212 */ /* 0x000fe400078efe1f */
[----:B------:R-:W-:Y:S02]  /*3490*/  SEL R31, RZ, 0x1, P3 ;  /* 0x00000001ff1f7807 */ /* 0x000fe40001800000 */
[----:B------:R-:W-:Y:S02]  /*34a0*/  FSEL R35, R26, RZ, !P0 ;  /* 0x000000ff1a237208 */ /* 0x000fe40004000000 */
[----:B------:R-:W-:Y:S01]  /*34b0*/  LOP3.LUT R25, R25, R20, R31, 0xfe, !PT ;  /* 0x0000001419197212 */ /* 0x000fe200078efe1f */
[----:B------:R-:W-:Y:S01]  /*34c0*/  IMAD.WIDE.U32 R30, R102, R115, c[0x0][0x190] ;  /* 0x00006400661e7625 */ /* 0x000fe200078e0073 */
[----:B------:R-:W-:-:S02]  /*34d0*/  LOP3.LUT R24, R24, R29, RZ, 0xfc, !PT ;  /* 0x0000001d18187212 */ /* 0x000fc400078efcff */
[----:B------:R-:W-:Y:S01]  /*34e0*/  LOP3.LUT R25, R21, R25, R23, 0xfe, !PT ;  /* 0x0000001915197212 */ /* 0x000fe200078efe17 */
[----:B------:R-:W-:Y:S02]  /*34f0*/  @P6 FADD.FTZ R35, R43, R35 ;  /* 0x000000232b236221 */ /* 0x000fe40000010000 */
[----:B------:R-:W-:-:S03]  /*3500*/  IMAD.WIDE.U32 R20, R84, R85, c[0x0][0x170] ;  /* 0x00005c0054147625 */ /* 0x000fc600078e0055 */
[----:B------:R1:W-:Y:S01]  /*3510*/  STG.E.128 [R60.64+0x10], R32 ;  /* 0x000010203c007986 */ /* 0x0003e2000c101d04 */
[----:B------:R-:W-:-:S03]  /*3520*/  @P2 IMAD.WIDE.U32 R28, R84, R113, c[0x0][0x180] ;  /* 0x00006000541c2625 */ /* 0x000fc600078e0071 */
[----:B------:R1:W-:Y:S04]  /*3530*/  STG.E.64 [R30.64], R24 ;  /* 0x000000181e007986 */ /* 0x0003e8000c101b04 */
[----:B------:R1:W5:Y:S04]  /*3540*/  @P2 LDG.E.128 R44, [R28.64] ;  /* 0x000000041c2c2981 */ /* 0x000368000c1e1d00 */
[----:B------:R1:W5:Y:S04]  /*3550*/  @P2 LDG.E.128 R40, [R28.64+0x10] ;  /* 0x000010041c282981 */ /* 0x000368000c1e1d00 */
[----:B------:R-:W5:Y:S01]  /*3560*/  LDG.E.128 R20, [R20.64] ;  /* 0x0000000414147981 */ /* 0x000f62000c1e1d00 */
        /* <DEDUP_REMOVED lines=12> */
.L_x_7618:
[----:B-1----:R-:W-:Y:S02]  /*3630*/  IMAD.MOV.U32 R26, RZ, RZ, R90 ;  /* 0x000000ffff1a7224 */ /* 0x002fe400078e005a */
.L_x_7619:
[----:B------:R-:W-:Y:S05]  /*3640*/  BSYNC B0 ;  /* 0x0000000000007941 */ /* 0x000fea0003800000 */
.L_x_7617:
        /* <DEDUP_REMOVED lines=16> */
.L_x_7623:
[----:B------:R-:W-:Y:S05]  /*3750*/  BSYNC B1 ;  /* 0x0000000000017941 */ /* 0x000fea0003800000 */
.L_x_7622:
        /* <DEDUP_REMOVED lines=43> */
.L_x_7621:
[----:B------:R-:W-:Y:S05]  /*3a10*/  BSYNC B0 ;  /* 0x0000000000007941 */ /* 0x000fea0003800000 */
.L_x_7620:
[----:B------:R-:W0:Y:S01]  /*3a20*/  I2F.U32 R25, R26 ;  /* 0x0000001a00197306 */ /* 0x000e220000201000 */
[----:B-----5:R-:W-:Y:S01]  /*3a30*/  PRMT R24, RZ, 0x5410, R20 ;  /* 0x00005410ff187816 */ /* 0x020fe20000000014 */
        /* <DEDUP_REMOVED lines=19> */
.L_x_7625:
[----:B------:R-:W-:Y:S02]  /*3b70*/  IMAD.MOV.U32 R26, RZ, RZ, R90 ;  /* 0x000000ffff1a7224 */ /* 0x000fe400078e005a */
.L_x_7626:
[----:B------:R-:W-:Y:S05]  /*3b80*/  BSYNC B0 ;  /* 0x0000000000007941 */ /* 0x000fea0003800000 */
.L_x_7624:
        /* <DEDUP_REMOVED lines=16> */
.L_x_7630:
[----:B------:R-:W-:Y:S05]  /*3c90*/  BSYNC B1 ;  /* 0x0000000000017941 */ /* 0x000fea0003800000 */
.L_x_7629:
        /* <DEDUP_REMOVED lines=43> */
.L_x_7628:
[----:B------:R-:W-:Y:S05]  /*3f50*/  BSYNC B0 ;  /* 0x0000000000007941 */ /* 0x000fea0003800000 */
.L_x_7627:
        /* <DEDUP_REMOVED lines=20> */
.L_x_7632:
[----:B------:R-:W-:Y:S02]  /*40a0*/  MOV R20, R90 ;  /* 0x0000005a00147202 */ /* 0x000fe40000000f00 */
.L_x_7633:
[----:B------:R-:W-:Y:S05]  /*40b0*/  BSYNC B0 ;  /* 0x0000000000007941 */ /* 0x000fea0003800000 */
.L_x_7631:
        /* <DEDUP_REMOVED lines=16> */
.L_x_7637:
[----:B------:R-:W-:Y:S05]  /*41c0*/  BSYNC B1 ;  /* 0x0000000000017941 */ /* 0x000fea0003800000 */
.L_x_7636:
        /* <DEDUP_REMOVED lines=43> */
.L_x_7635:
[----:B------:R-:W-:Y:S05]  /*4480*/  BSYNC B0 ;  /* 0x0000000000007941 */ /* 0x000fea0003800000 */
.L_x_7634:
        /* <DEDUP_REMOVED lines=20> */
.L_x_7639:
[----:B------:R-:W-:Y:S02]  /*45d0*/  IMAD.MOV.U32 R20, RZ, RZ, R90 ;  /* 0x000000ffff147224 */ /* 0x000fe400078e005a */
.L_x_7640:
[----:B------:R-:W-:Y:S05]  /*45e0*/  BSYNC B0 ;  /* 0x0000000000007941 */ /* 0x000fea0003800000 */
.L_x_7638:
        /* <DEDUP_REMOVED lines=16> */
.L_x_7644:
[----:B------:R-:W-:Y:S05]  /*46f0*/  BSYNC B1 ;  /* 0x0000000000017941 */ /* 0x000fea0003800000 */
.L_x_7643:
        /* <DEDUP_REMOVED lines=43> */
.L_x_7642:
[----:B------:R-:W-:Y:S05]  /*49b0*/  BSYNC B0 ;  /* 0x0000000000007941 */ /* 0x000fea0003800000 */
.L_x_7641:
        /* <DEDUP_REMOVED lines=20> */
.L_x_7646:
[----:B------:R-:W-:Y:S02]  /*4b00*/  IMAD.MOV.U32 R26, RZ, RZ, R90 ;  /* 0x000000ffff1a7224 */ /* 0x000fe400078e005a */
.L_x_7647:
[----:B------:R-:W-:Y:S05]  /*4b10*/  BSYNC B0 ;  /* 0x0000000000007941 */ /* 0x000fea0003800000 */
.L_x_7645:
        /* <DEDUP_REMOVED lines=16> */
.L_x_7651:
[----:B------:R-:W-:Y:S05]  /*4c20*/  BSYNC B1 ;  /* 0x0000000000017941 */ /* 0x000fea0003800000 */
.L_x_7650:
        /* <DEDUP_REMOVED lines=43> */
.L_x_7649:
[----:B------:R-:W-:Y:S05]  /*4ee0*/  BSYNC B0 ;  /* 0x0000000000007941 */ /* 0x000fea0003800000 */
.L_x_7648:
        /* <DEDUP_REMOVED lines=20> */
.L_x_7653:
[----:B------:R-:W-:Y:S02]  /*5030*/  IMAD.MOV.U32 R26, RZ, RZ, R90 ;  /* 0x000000ffff1a7224 */ /* 0x000fe400078e005a */
.L_x_7654:
[----:B------:R-:W-:Y:S05]  /*5040*/  BSYNC B0 ;  /* 0x0000000000007941 */ /* 0x000fea0003800000 */
.L_x_7652:
        /* <DEDUP_REMOVED lines=16> */
.L_x_7658:
[----:B------:R-:W-:Y:S05]  /*5150*/  BSYNC B1 ;  /* 0x0000000000017941 */ /* 0x000fea0003800000 */
.L_x_7657:
        /* <DEDUP_REMOVED lines=43> */
.L_x_7656:
[----:B------:R-:W-:Y:S05]  /*5410*/  BSYNC B0 ;  /* 0x0000000000007941 */ /* 0x000fea0003800000 */
.L_x_7655:
        /* <DEDUP_REMOVED lines=20> */
.L_x_7660:
[----:B------:R-:W-:Y:S02]  /*5560*/  MOV R22, R90 ;  /* 0x0000005a00167202 */ /* 0x000fe40000000f00 */
.L_x_7661:
[----:B------:R-:W-:Y:S05]  /*5570*/  BSYNC B0 ;  /* 0x0000000000007941 */ /* 0x000fea0003800000 */
.L_x_7659:
        /* <DEDUP_REMOVED lines=16> */
.L_x_7665:
[----:B------:R-:W-:Y:S05]  /*5680*/  BSYNC B1 ;  /* 0x0000000000017941 */ /* 0x000fea0003800000 */
.L_x_7664:
        /* <DEDUP_REMOVED lines=43> */
.L_x_7663:
[----:B------:R-:W-:Y:S05]  /*5940*/  BSYNC B0 ;  /* 0x0000000000007941 */ /* 0x000fea0003800000 */
.L_x_7662:
        /* <DEDUP_REMOVED lines=21> */
.L_x_7667:
[----:B------:R-:W-:Y:S02]  /*5aa0*/  IMAD.MOV.U32 R22, RZ, RZ, R90 ;  /* 0x000000ffff167224 */ /* 0x000fe400078e005a */
.L_x_7668:
[----:B------:R-:W-:Y:S05]  /*5ab0*/  BSYNC B0 ;  /* 0x0000000000007941 */ /* 0x000fea0003800000 */
.L_x_7666:
        /* <DEDUP_REMOVED lines=18> */
.L_x_7672:
[----:B------:R-:W-:Y:S05]  /*5be0*/  BSYNC B1 ;  /* 0x0000000000017941 */ /* 0x000fea0003800000 */
.L_x_7671:
        /* <DEDUP_REMOVED lines=43> */
.L_x_7670:
[----:B------:R-:W-:Y:S05]  /*5ea0*/  BSYNC B0 ;  /* 0x0000000000007941 */ /* 0x000fea0003800000 */
.L_x_7669:
[----:B------:R-:W0:Y:S01]  /*5eb0*/  I2F.U32 R21, R22 ;  /* 0x0000001600157306 */ /* 0x000e220000201000 */
[----:B------:R-:W-:Y:S02]  /*5ec0*/  SEL R62, RZ, 0x1, P2 ;  /* 0x00000001ff3e7807 */ /* 0x000fe40001000000 */
[----:B------:R-:W-:Y:S02]  /*5ed0*/  PRMT R20, RZ, 0x7610, R23 ;  /* 0x00007610ff147816 */ /* 0x000fe40000000017 */
[----:B------:R-:W-:Y:S01]  /*5ee0*/  SEL R60, RZ, 0x1, P1 ;  /* 0x00000001ff3c7807 */ /* 0x000fe20000800000 */
[----:B------:R-:W-:Y:S01]  /*5ef0*/  IMAD.WIDE.U32 R62, R62, 0x1000000, RZ ;  /* 0x010000003e3e7825 */ /* 0x000fe200078e00ff */
[----:B------:R-:W-:Y:S02]  /*5f00*/  SEL R106, RZ, 0x10000, P5 ;  /* 0x00010000ff6a7807 */ /* 0x000fe40002800000 */
[----:B------:R-:W-:Y:S01]  /*5f10*/  ISETP.NE.AND P6, PT, R111, RZ, PT ;  /* 0x000000ff6f00720c */ /* 0x000fe20003fc5270 */
[----:B------:R-:W-:Y:S01]  /*5f20*/  FMUL.FTZ R23, R20, R107 ;  /* 0x0000006b14177220 */ /* 0x000fe20000410000 */
[----:B------:R-:W-:Y:S01]  /*5f30*/  ISETP.NE.AND P5, PT, R27, RZ, PT ;  /* 0x000000ff1b00720c */ /* 0x000fe20003fa5270 */
[----:B------:R-:W-:Y:S01]  /*5f40*/  IMAD.WIDE.U32 R60, R60, 0x10000, RZ ;  /* 0x000100003c3c7825 */ /* 0x000fe200078e00ff */
[----:B------:R-:W-:-:S02]  /*5f50*/  SEL R109, RZ, 0x100, P4 ;  /* 0x00000100ff6d7807 */ /* 0x000fc40002000000 */
[----:B------:R-:W-:Y:S01]  /*5f60*/  ISETP.NE.AND P4, PT, R86, RZ, PT ;  /* 0x000000ff5600720c */ /* 0x000fe20003f85270 */
[----:B0-----:R-:W-:Y:S02]  /*5f70*/  FFMA.FTZ R21, R21, R110, 1.1641532182693481445e-10 ;  /* 0x2f00000015157423 */ /* 0x001fe4000001006e */
[----:B------:R-:W-:Y:S01]  /*5f80*/  FMUL.FTZ R23, R23, c[0x0][0x1e8] ;  /* 0x00007a0017177a20 */ /* 0x000fe20000410000 */
[----:B------:R-:W-:Y:S02]  /*5f90*/  SEL R87, RZ, 0x1, P4 ;  /* 0x00000001ff577807 */ /* 0x000fe40002000000 */
[----:B------:R-:W-:Y:S02]  /*5fa0*/  FSETP.GTU.FTZ.AND P2, PT, R21, c[0x0][0x1e4], PT ;  /* 0x0000790015007a0b */ /* 0x000fe40003f5c000 */
[----:B------:R-:W-:Y:S02]  /*5fb0*/  SEL R21, RZ, 0x1, P0 ;  /* 0x00000001ff157807 */ /* 0x000fe40000000000 */
[----:B------:R-:W-:-:S03]  /*5fc0*/  SEL R27, RZ, 0x1000000, P2 ;  /* 0x01000000ff1b7807 */ /* 0x000fc60001000000 */
[----:B------:R-:W-:Y:S01]  /*5fd0*/  IMAD.WIDE.U32 R20, R21, 0x100, RZ ;  /* 0x0000010015147825 */ /* 0x000fe200078e00ff */
[----:B------:R-:W-:Y:S02]  /*5fe0*/  LOP3.LUT R109, R109, R27, R106, 0xfe, !PT ;  /* 0x0000001b6d6d7212 */ /* 0x000fe400078efe6a */
[----:B------:R-:W-:Y:S01]  /*5ff0*/  FSEL R27, R23, RZ, !P2 ;  /* 0x000000ff171b7208 */ /* 0x000fe20005000000 */
[----:B------:R-:W-:Y:S01]  /*6000*/  IMAD.WIDE.U32 R22, R84, R113, c[0x0][0x188] ;  /* 0x0000620054167625 */ /* 0x000fe200078e0071 */
[----:B------:R-:W-:Y:S02]  /*6010*/  LOP3.LUT R20, R20, R62, R60, 0xfe, !PT ;  /* 0x0000003e14147212 */ /* 0x000fe400078efe3c */
[----:B------:R-:W-:Y:S01]  /*6020*/  SEL R62, RZ, 0x1, P3 ;  /* 0x00000001ff3e7807 */ /* 0x000fe20001800000 */
[----:B------:R-:W-:Y:S01]  /*6030*/  @P6 FADD.FTZ R27, R43, R27 ;  /* 0x0000001b2b1b6221 */ /* 0x000fe20000010000 */
[----:B------:R-:W-:Y:S01]  /*6040*/  IADD3 R106, R102, 0x200, RZ ;  /* 0x00000200666a7810 */ /* 0x000fe20007ffe0ff */
[----:B------:R0:W-:Y:S01]  /*6050*/  STG.E.128 [R22.64], R28 ;  /* 0x0000001c16007986 */ /* 0x0001e2000c101d04 */
[----:B------:R-:W-:Y:S01]  /*6060*/  LOP3.LUT R63, R63, R109, R62, 0xfe, !PT ;  /* 0x0000006d3f3f7212 */ /* 0x000fe200078efe3e */
[----:B------:R-:W-:Y:S01]  /*6070*/  IMAD.WIDE.U32 R108, R84, R115, c[0x0][0x190] ;  /* 0x00006400546c7625 */ /* 0x000fe200078e0073 */
[----:B------:R-:W-:Y:S01]  /*6080*/  LOP3.LUT R20, R20, R87, RZ, 0xfc, !PT ;  /* 0x0000005714147212 */ /* 0x000fe200078efcff */
[----:B------:R0:W-:Y:S01]  /*6090*/  STG.E.128 [R22.64+0x10], R24 ;  /* 0x0000101816007986 */ /* 0x0001e2000c101d04 */
[----:B------:R-:W-:Y:S01]  /*60a0*/  LOP3.LUT R21, R21, R63, R61, 0xfe, !PT ;  /* 0x0000003f15157212 */ /* 0x000fe200078efe3d */
[----:B------:R-:W-:-:S04]  /*60b0*/  IMAD.WIDE.U32 R60, R106, R85, c[0x0][0x170] ;  /* 0x00005c006a3c7625 */ /* 0x000fc800078e0055 */
[----:B------:R-:W-:Y:S01]  /*60c0*/  @P5 IMAD.WIDE.U32 R86, R113, R106, c[0x0][0x180] ;  /* 0x0000600071565625 */ /* 0x000fe200078e006a */
        /* <DEDUP_REMOVED lines=16> */
.L_x_7674:
[----:B0-----:R-:W-:Y:S02]  /*61d0*/  IMAD.MOV.U32 R86, RZ, RZ, R90 ;  /* 0x000000ffff567224 */ /* 0x001fe400078e005a */
.L_x_7675:
[----:B------:R-:W-:Y:S05]  /*61e0*/  BSYNC B0 ;  /* 0x0000000000007941 */ /* 0x000fea0003800000 */
.L_x_7673:
        /* <DEDUP_REMOVED lines=16> */
.L_x_7679:
[----:B------:R-:W-:Y:S05]  /*62f0*/  BSYNC B1 ;  /* 0x0000000000017941 */ /* 0x000fea0003800000 */
.L_x_7678:
        /* <DEDUP_REMOVED lines=43> */
.L_x_7677:
[----:B------:R-:W-:Y:S05]  /*65b0*/  BSYNC B0 ;  /* 0x0000000000007941 */ /* 0x000fea0003800000 */
.L_x_7676:
        /* <DEDUP_REMOVED lines=21> */
.L_x_7681:
[----:B------:R-:W-:Y:S02]  /*6710*/  IMAD.MOV.U32 R103, RZ, RZ, R90 ;  /* 0x000000ffff677224 */ /* 0x000fe400078e005a */
.L_x_7682:
[----:B------:R-:W-:Y:S05]  /*6720*/  BSYNC B0 ;  /* 0x0000000000007941 */ /* 0x000fea0003800000 */
.L_x_7680:
        /* <DEDUP_REMOVED lines=16> */
.L_x_7686:
[----:B------:R-:W-:Y:S05]  /*6830*/  BSYNC B1 ;  /* 0x0000000000017941 */ /* 0x000fea0003800000 */
.L_x_7685:
        /* <DEDUP_REMOVED lines=43> */
.L_x_7684:
[----:B------:R-:W-:Y:S05]  /*6af0*/  BSYNC B0 ;  /* 0x0000000000007941 */ /* 0x000fea0003800000 */
.L_x_7683:
        /* <DEDUP_REMOVED lines=20> */
.L_x_7688:
[----:B------:R-:W-:Y:S02]  /*6c40*/  MOV R60, R90 ;  /* 0x0000005a003c7202 */ /* 0x000fe40000000f00 */
.L_x_7689:
[----:B------:R-:W-:Y:S05]  /*6c50*/  BSYNC B0 ;  /* 0x0000000000007941 */ /* 0x000fea0003800000 */
.L_x_7687:
        /* <DEDUP_REMOVED lines=16> */
.L_x_7693:
[----:B------:R-:W-:Y:S05]  /*6d60*/  BSYNC B1 ;  /* 0x0000000000017941 */ /* 0x000fea0003800000 */
.L_x_7692:
        /* <DEDUP_REMOVED lines=43> */
.L_x_7691:
[----:B------:R-:W-:Y:S05]  /*7020*/  BSYNC B0 ;  /* 0x0000000000007941 */ /* 0x000fea0003800000 */
.L_x_7690:
        /* <DEDUP_REMOVED lines=20> */
.L_x_7695:
[----:B------:R-:W-:Y:S02]  /*7170*/  IMAD.MOV.U32 R60, RZ, RZ, R90 ;  /* 0x000000ffff3c7224 */ /* 0x000fe400078e005a */
.L_x_7696:
[----:B------:R-:W-:Y:S05]  /*7180*/  BSYNC B0 ;  /* 0x0000000000007941 */ /* 0x000fea0003800000 */
.L_x_7694:
        /* <DEDUP_REMOVED lines=16> */
.L_x_7700:
[----:B------:R-:W-:Y:S05]  /*7290*/  BSYNC B1 ;  /* 0x0000000000017941 */ /* 0x000fea0003800000 */
.L_x_7699:
        /* <DEDUP_REMOVED lines=43> */
.L_x_7698:
[----:B------:R-:W-:Y:S05]  /*7550*/  BSYNC B0 ;  /* 0x0000000000007941 */ /* 0x000fea0003800000 */
.L_x_7697:
        /* <DEDUP_REMOVED lines=20> */
.L_x_7702:
[----:B------:R-:W-:Y:S02]  /*76a0*/  IMAD.MOV.U32 R103, RZ, RZ, R90 ;  /* 0x000000ffff677224 */ /* 0x000fe400078e005a */
.L_x_7703:
[----:B------:R-:W-:Y:S05]  /*76b0*/  BSYNC B0 ;  /* 0x0000000000007941 */ /* 0x000fea0003800000 */
.L_x_7701:
        /* <DEDUP_REMOVED lines=16> */
.L_x_7707:
[----:B------:R-:W-:Y:S05]  /*77c0*/  BSYNC B1 ;  /* 0x0000000000017941 */ /* 0x000fea0003800000 */
.L_x_7706:
        /* <DEDUP_REMOVED lines=43> */
.L_x_7705:
[----:B------:R-:W-:Y:S05]  /*7a80*/  BSYNC B0 ;  /* 0x0000000000007941 */ /* 0x000fea0003800000 */
.L_x_7704:
        /* <DEDUP_REMOVED lines=20> */
.L_x_7709:
[----:B------:R-:W-:Y:S02]  /*7bd0*/  IMAD.MOV.U32 R103, RZ, RZ, R90 ;  /* 0x000000ffff677224 */ /* 0x000fe400078e005a */
.L_x_7710:
[----:B------:R-:W-:Y:S05]  /*7be0*/  BSYNC B0 ;  /* 0x0000000000007941 */ /* 0x000fea0003800000 */
.L_x_7708:
        /* <DEDUP_REMOVED lines=16> */
.L_x_7714:
[----:B------:R-:W-:Y:S05]  /*7cf0*/  BSYNC B1 ;  /* 0x0000000000017941 */ /* 0x000fea0003800000 */
.L_x_7713:
        /* <DEDUP_REMOVED lines=43> */
.L_x_7712:
[----:B------:R-:W-:Y:S05]  /*7fb0*/  BSYNC B0 ;  /* 0x0000000000007941 */ /* 0x000fea0003800000 */
.L_x_7711:
        /* <DEDUP_REMOVED lines=20> */
.L_x_7716:
[----:B------:R-:W-:Y:S02]  /*8100*/  MOV R114, R90 ;  /* 0x0000005a00727202 */ /* 0x000fe40000000f00 */
.L_x_7717:
[----:B------:R-:W-:Y:S05]  /*8110*/  BSYNC B0 ;  /* 0x0000000000007941 */ /* 0x000fea0003800000 */
.L_x_7715:
        /* <DEDUP_REMOVED lines=16> */
.L_x_7721:
[----:B------:R-:W-:Y:S05]  /*8220*/  BSYNC B1 ;  /* 0x0000000000017941 */ /* 0x000fea0003800000 */
.L_x_7720:
        /* <DEDUP_REMOVED lines=43> */
.L_x_7719:
[----:B------:R-:W-:Y:S05]  /*84e0*/  BSYNC B0 ;  /* 0x0000000000007941 */ /* 0x000fea0003800000 */
.L_x_7718:
        /* <DEDUP_REMOVED lines=21> */
.L_x_7723:
[----:B------:R-:W-:Y:S02]  /*8640*/  IMAD.MOV.U32 R114, RZ, RZ, R90 ;  /* 0x000000ffff727224 */ /* 0x000fe400078e005a */
.L_x_7724:
[----:B------:R-:W-:Y:S05]  /*8650*/  BSYNC B0 ;  /* 0x0000000000007941 */ /* 0x000fea0003800000 */
.L_x_7722:
        /* <DEDUP_REMOVED lines=18> */
.L_x_7728:
[----:B------:R-:W-:Y:S05]  /*8780*/  BSYNC B1 ;  /* 0x0000000000017941 */ /* 0x000fea0003800000 */
.L_x_7727:
        /* <DEDUP_REMOVED lines=43> */
.L_x_7726:
[----:B------:R-:W-:Y:S05]  /*8a40*/  BSYNC B0 ;  /* 0x0000000000007941 */ /* 0x000fea0003800000 */
.L_x_7725:
[----:B------:R-:W-:Y:S01]  /*8a50*/  FADD.FTZ R86, RZ, R36 ;  /* 0x00000024ff567221 */ /* 0x000fe20000010000 */
[----:B------:R-:W-:Y:S02]  /*8a60*/  ISETP.NE.AND P6, PT, R111, RZ, PT ;  /* 0x000000ff6f00720c */ /* 0x000fe40003fc5270 */
[----:B------:R-:W-:Y:S01]  /*8a70*/  SEL R111, RZ, 0x100, P4 ;  /* 0x00000100ff6f7807 */ /* 0x000fe20002000000 */
[----:B------:R-:W-:Y:S01]  /*8a80*/  FADD.FTZ R85, R37, R86 ;  /* 0x0000005625557221 */ /* 0x000fe20000010000 */
[----:B------:R-:W-:Y:S02]  /*8a90*/  SEL R84, RZ, 0x10000, P5 ;  /* 0x00010000ff547807 */ /* 0x000fe40002800000 */
[----:B------:R-:W-:Y:S01]  /*8aa0*/  SEL R117, RZ, 0x1, P3 ;  /* 0x00000001ff757807 */ /* 0x000fe20001800000 */
[----:B------:R-:W-:Y:S01]  /*8ab0*/  FADD.FTZ R86, R38, R85 ;  /* 0x0000005526567221 */ /* 0x000fe20000010000 */
[----:B------:R-:W-:Y:S01]  /*8ac0*/  ISETP.NE.AND P5, PT, R112, RZ, PT ;  /* 0x000000ff7000720c */ /* 0x000fe20003fa5270 */
[----:B------:R-:W0:Y:S02]  /*8ad0*/  I2F.U32 R85, R114 ;  /* 0x0000007200557306 */ /* 0x000e240000201000 */
[----:B------:R-:W-:-:S04]  /*8ae0*/  FADD.FTZ R87, R39, R86 ;  /* 0x0000005627577221 */ /* 0x000fc80000010000 */
[----:B------:R-:W-:-:S04]  /*8af0*/  FADD.FTZ R86, R32, R87 ;  /* 0x0000005720567221 */ /* 0x000fc80000010000 */
[----:B------:R-:W-:-:S04]  /*8b00*/  FADD.FTZ R87, R33, R86 ;  /* 0x0000005621577221 */ /* 0x000fc80000010000 */
[----:B------:R-:W-:Y:S02]  /*8b10*/  FADD.FTZ R86, R34, R87 ;  /* 0x0000005722567221 */ /* 0x000fe40000010000 */
[----:B0-----:R-:W-:Y:S02]  /*8b20*/  FFMA.FTZ R85, R85, R110, 1.1641532182693481445e-10 ;  /* 0x2f00000055557423 */ /* 0x001fe4000001006e */
[----:B------:R-:W-:-:S03]  /*8b30*/  FADD.FTZ R87, R35, R86 ;  /* 0x0000005623577221 */ /* 0x000fc60000010000 */
[----:B------:R-:W-:Y:S01]  /*8b40*/  FSETP.GTU.FTZ.AND P4, PT, R85, c[0x0][0x1e4], PT ;  /* 0x0000790055007a0b */ /* 0x000fe20003f9c000 */
[----:B------:R-:W-:-:S03]  /*8b50*/  FADD.FTZ R86, R28, R87 ;  /* 0x000000571c567221 */ /* 0x000fc60000010000 */
[----:B------:R-:W-:Y:S01]  /*8b60*/  SEL R85, RZ, 0x1000000, P4 ;  /* 0x01000000ff557807 */ /* 0x000fe20002000000 */
[----:B------:R-:W-:Y:S01]  /*8b70*/  FADD.FTZ R87, R29, R86 ;  /* 0x000000561d577221 */ /* 0x000fe20000010000 */
[----:B------:R-:W-:Y:S02]  /*8b80*/  PRMT R86, RZ, 0x7610, R63 ;  /* 0x00007610ff567816 */ /* 0x000fe4000000003f */
[----:B------:R-:W-:Y:S01]  /*8b90*/  LOP3.LUT R111, R111, R85, R84, 0xfe, !PT ;  /* 0x000000556f6f7212 */ /* 0x000fe200078efe54 */
[----:B------:R-:W-:Y:S01]  /*8ba0*/  FADD.FTZ R108, R30, R87 ;  /* 0x000000571e6c7221 */ /* 0x000fe20000010000 */
[----:B------:R-:W-:Y:S01]  /*8bb0*/  SEL R84, RZ, 0x1, P0 ;  /* 0x00000001ff547807 */ /* 0x000fe20000000000 */
[----:B------:R-:W-:Y:S01]  /*8bc0*/  FMUL.FTZ R107, R86, R107 ;  /* 0x0000006b566b7220 */ /* 0x000fe20000410000 */
[----:B------:R-:W-:Y:S01]  /*8bd0*/  SEL R86, RZ, 0x1, P1 ;  /* 0x00000001ff567807 */ /* 0x000fe20000800000 */
[----:B------:R-:W-:Y:S01]  /*8be0*/  FADD.FTZ R63, R31, R108 ;  /* 0x0000006c1f3f7221 */ /* 0x000fe20000010000 */
[----:B------:R-:W-:Y:S01]  /*8bf0*/  SEL R108, RZ, 0x1, P2 ;  /* 0x00000001ff6c7807 */ /* 0x000fe20001000000 */
[----:B------:R-:W-:Y:S01]  /*8c00*/  IMAD.WIDE.U32 R84, R84, 0x100, RZ ;  /* 0x0000010054547825 */ /* 0x000fe200078e00ff */
[----:B------:R-:W-:-:S02]  /*8c10*/  LOP3.LUT P1, RZ, R91, 0xff, RZ, 0xc0, !PT ;  /* 0x000000ff5bff7812 */ /* 0x000fc4000782c0ff */
[----:B------:R-:W-:Y:S01]  /*8c20*/  LOP3.LUT P0, RZ, R19, 0x1f, RZ, 0xc0, !PT ;  /* 0x0000001f13ff7812 */ /* 0x000fe2000780c0ff */
[----:B------:R-:W-:Y:S02]  /*8c30*/  FADD.FTZ R110, R24, R63 ;  /* 0x0000003f186e7221 */ /* 0x000fe40000010000 */
[----:B------:R-:W-:-:S04]  /*8c40*/  IMAD.WIDE.U32 R108, R108, 0x1000000, RZ ;  /* 0x010000006c6c7825 */ /* 0x000fc800078e00ff */
[----:B------:R-:W-:Y:S01]  /*8c50*/  FADD.FTZ R63, R25, R110 ;  /* 0x0000006e193f7221 */ /* 0x000fe20000010000 */
[----:B------:R-:W-:Y:S01]  /*8c60*/  LOP3.LUT R117, R109, R111, R117, 0xfe, !PT ;  /* 0x0000006f6d757212 */ /* 0x000fe200078efe75 */
[----:B------:R-:W-:Y:S01]  /*8c70*/  IMAD.WIDE.U32 R86, R86, 0x10000, RZ ;  /* 0x0001000056567825 */ /* 0x000fe200078e00ff */
[----:B------:R-:W-:-:S03]  /*8c80*/  SEL R111, RZ, 0x1, P5 ;  /* 0x00000001ff6f7807 */ /* 0x000fc60002800000 */
[----:B------:R-:W-:Y:S01]  /*8c90*/  FADD.FTZ R110, R26, R63 ;  /* 0x0000003f1a6e7221 */ /* 0x000fe20000010000 */
[----:B------:R-:W-:Y:S01]  /*8ca0*/  LOP3.LUT R84, R84, R108, R86, 0xfe, !PT ;  /* 0x0000006c54547212 */ /* 0x000fe200078efe56 */
[----:B------:R-:W-:Y:S01]  /*8cb0*/  FMUL.FTZ R107, R107, c[0x0][0x1e8] ;  /* 0x00007a006b6b7a20 */ /* 0x000fe20000410000 */
[----:B------:R-:W-:Y:S01]  /*8cc0*/  LOP3.LUT R85, R85, R117, R87, 0xfe, !PT ;  /* 0x0000007555557212 */ /* 0x000fe200078efe57 */
[----:B------:R-:W-:Y:S01]  /*8cd0*/  FADD.FTZ R109, R27, R110 ;  /* 0x0000006e1b6d7221 */ /* 0x000fe20000010000 */
[----:B------:R-:W-:Y:S02]  /*8ce0*/  LOP3.LUT R84, R84, R111, RZ, 0xfc, !PT ;  /* 0x0000006f54547212 */ /* 0x000fe400078efcff */
[----:B------:R-:W-:Y:S01]  /*8cf0*/  FSEL R63, R107, RZ, !P4 ;  /* 0x000000ff6b3f7208 */ /* 0x000fe20006000000 */
[----:B------:R-:W-:Y:S02]  /*8d00*/  FADD.FTZ R86, R20, R109 ;  /* 0x0000006d14567221 */ /* 0x000fe40000010000 */
[----:B------:R-:W-:-:S04]  /*8d10*/  IMAD.WIDE.U32 R108, R106, R113, c[0x0][0x188] ;  /* 0x000062006a6c7625 */ /* 0x000fc800078e0071 */
[----:B------:R-:W-:Y:S01]  /*8d20*/  @P6 FADD.FTZ R63, R43, R63 ;  /* 0x0000003f2b3f6221 */ /* 0x000fe20000010000 */
[----:B------:R0:W-:Y:S01]  /*8d30*/  STG.E.128 [R108.64], R20 ;  /* 0x000000146c007986 */ /* 0x0001e2000c101d04 */
[----:B------:R-:W-:Y:S02]  /*8d40*/  FADD.FTZ R107, R21, R86 ;  /* 0x00000056156b7221 */ /* 0x000fe40000010000 */
[----:B------:R-:W-:Y:S01]  /*8d50*/  IMAD.WIDE.U32 R86, R106, R115, c[0x0][0x190] ;  /* 0x000064006a567625 */ /* 0x000fe200078e0073 */
[----:B------:R0:W-:Y:S03]  /*8d60*/  STG.E.128 [R108.64+0x10], R60 ;  /* 0x0000103c6c007986 */ /* 0x0001e6000c101d04 */
        /* <DEDUP_REMOVED lines=12> */
.L_x_7733:
        /* <DEDUP_REMOVED lines=68> */
.L_x_7734:
[----:B------:R-:W-:Y:S01]  /*9270*/  SHF.R.U32.HI R108, RZ, 0x5, R19 ;  /* 0x00000005ff6c7819 */ /* 0x000fe20000011613 */
[----:B-1----:R-:W-:Y:S01]  /*9280*/  FADD.FTZ R85, R109, R110 ;  /* 0x0000006e6d557221 */ /* 0x002fe20000010000 */
[----:B------:R-:W-:Y:S01]  /*9290*/  WARPSYNC 0xffffffff ;  /* 0xffffffff00007948 */ /* 0x000fe20003800000 */
[----:B------:R-:W-:Y:S01]  /*92a0*/  LOP3.LUT R86, R19, 0x1f, RZ, 0xc0, !PT ;  /* 0x0000001f13567812 */ /* 0x000fe200078ec0ff */
[----:B0-----:R-:W-:Y:S01]  /*92b0*/  IMAD.MOV.U32 R110, RZ, RZ, RZ ;  /* 0x000000ffff6e7224 */ /* 0x001fe200078e00ff */
[----:B------:R-:W-:Y:S02]  /*92c0*/  LOP3.LUT R108, R108, 0x7, RZ, 0xc0, !PT ;  /* 0x000000076c6c7812 */ /* 0x000fe400078ec0ff */
[----:B------:R-:W-:-:S03]  /*92d0*/  ISETP.GT.U32.AND P1, PT, R86, 0x7, PT ;  /* 0x000000075600780c */ /* 0x000fc60003f24070 */
[----:B------:R-:W-:-:S05]  /*92e0*/  @!P0 IMAD.IADD R109, R107, 0x1, R108 ;  /* 0x000000016b6d8824 */ /* 0x000fca00078e026c */
[----:B------:R-:W-:Y:S04]  /*92f0*/  @!P0 STS.64 [R109.X8], R84 ;  /* 0x000000546d008388 */ /* 0x000fe80000008a00 */
[----:B------:R-:W-:Y:S01]  /*9300*/  BAR.SYNC.DEFER_BLOCKING 0x0 ;  /* 0x0000000000007b1d */ /* 0x000fe20000010000 */
[----:B------:R-:W-:Y:S01]  /*9310*/  @!P1 IADD3 R111, R107, R86, RZ ;  /* 0x000000566b6f9210 */ /* 0x000fe20007ffe0ff */
[----:B------:R-:W-:Y:S01]  /*9320*/  @!P1 IMAD.MOV.U32 R110, RZ, RZ, 0x300 ;  /* 0x00000300ff6e9424 */ /* 0x000fe200078e00ff */
[----:B------:R-:W-:Y:S01]  /*9330*/  CS2R R86, SRZ ;  /* 0x0000000000567805 */ /* 0x000fe2000001ff00 */
[----:B------:R-:W-:Y:S02]  /*9340*/  LOP3.LUT P0, RZ, R108, 0x1f, R19, 0xf8, !PT ;  /* 0x0000001f6cff7812 */ /* 0x000fe4000780f813 */
        /* <DEDUP_REMOVED lines=10> */
[----:B------:R-:W0:Y:S04]  /*93f0*/  SHFL.DOWN PT, R115, R86, 0x4, 0x1f ;  /* 0x08801f0056737f89 */ /* 0x000e2800000e0000 */
[----:B------:R-:W2:Y:S04]  /*9400*/  SHFL.DOWN PT, R112, R87, 0x4, 0x1f ;  /* 0x08801f0057707f89 */ /* 0x000ea800000e0000 */
[----:B------:R-:W3:Y:S01]  /*9410*/  SHFL.DOWN PT, R113, R84, 0x1, 0x1f ;  /* 0x08201f0054717f89 */ /* 0x000ee200000e0000 */
        /* <DEDUP_REMOVED lines=12> */
[----:B---3--:R-:W-:-:S03]  /*94e0*/  IMAD.IADD R115, R84, 0x1, R113 ;  /* 0x0000000154737824 */ /* 0x008fc600078e0271 */
[----:B------:R-:W2:Y:S01]  /*94f0*/  SHFL.DOWN PT, R87, R112, 0x2, 0x1f ;  /* 0x08401f0070577f89 */ /* 0x000ea200000e0000 */
[----:B0-----:R-:W0:Y:S08]  /*9500*/  MUFU.RCP R109, R85 ;  /* 0x00000055006d7308 */ /* 0x001e300000001000 */
[----:B------:R-:W3:Y:S01]  /*9510*/  I2F R115, R115 ;  /* 0x0000007300737306 */ /* 0x000ee20000201400 */
[----:B-1----:R-:W-:-:S02]  /*9520*/  FMUL.FTZ R110, R111, R86 ;  /* 0x000000566f6e7220 */ /* 0x002fc40000410000 */
[----:B------:R-:W-:-:S05]  /*9530*/  FADD.FTZ R111, R120, -R111 ;  /* 0x8000006f786f7221 */ /* 0x000fca0000010000 */
[----:B------:R-:W1:Y:S01]  /*9540*/  I2F R113, R113 ;  /* 0x0000007100717306 */ /* 0x000e620000201400 */
[----:B------:R-:W-:Y:S02]  /*9550*/  FFMA.FTZ R110, R107, R120, R110 ;  /* 0x000000786b6e7223 */ /* 0x000fe4000001006e */
[----:B------:R-:W-:Y:S02]  /*9560*/  FMUL.FTZ R114, R111, R111 ;  /* 0x0000006f6f727220 */ /* 0x000fe40000410000 */
[----:B0-----:R-:W-:Y:S02]  /*9570*/  FMUL.FTZ R110, R109, R110 ;  /* 0x0000006e6d6e7220 */ /* 0x001fe40000410000 */
[----:B------:R-:W-:Y:S02]  /*9580*/  FMUL.FTZ R107, R107, R114 ;  /* 0x000000726b6b7220 */ /* 0x000fe40000410000 */
[----:B--2---:R-:W-:Y:S01]  /*9590*/  FADD.FTZ R112, R112, R87 ;  /* 0x0000005770707221 */ /* 0x004fe20000010000 */
[----:B------:R-:W0:Y:S01]  /*95a0*/  SHFL.DOWN PT, R111, R110, 0x1, 0x1f ;  /* 0x08201f006e6f7f89 */ /* 0x000e2200000e0000 */
[----:B------:R-:W-:-:S02]  /*95b0*/  FMUL.FTZ R107, R107, R86 ;  /* 0x000000566b6b7220 */ /* 0x000fc40000410000 */
[----:B---3--:R-:W2:Y:S02]  /*95c0*/  MUFU.RCP R86, R115 ;  /* 0x0000007300567308 */ /* 0x008ea40000001000 */
[----:B------:R-:W-:-:S05]  /*95d0*/  FFMA.FTZ R107, R109, R107, R112 ;  /* 0x0000006b6d6b7223 */ /* 0x000fca0000010070 */
[----:B------:R-:W3:Y:S01]  /*95e0*/  SHFL.DOWN PT, R84, R107, 0x1, 0x1f ;  /* 0x08201f006b547f89 */ /* 0x000ee200000e0000 */
[----:B0-----:R-:W-:Y:S02]  /*95f0*/  FADD.FTZ R87, R110, -R111 ;  /* 0x8000006f6e577221 */ /* 0x001fe40000010000 */
[----:B-1----:R-:W-:Y:S02]  /*9600*/  FMUL.FTZ R111, R111, R113 ;  /* 0x000000716f6f7220 */ /* 0x002fe40000410000 */
[----:B------:R-:W-:Y:S02]  /*9610*/  FMUL.FTZ R112, R87, R87 ;  /* 0x0000005757707220 */ /* 0x000fe40000410000 */
[C---:B------:R-:W-:Y:S02]  /*9620*/  FFMA.FTZ R111, R85.reuse, R110, R111 ;  /* 0x0000006e556f7223 */ /* 0x040fe4000001006f */
[----:B------:R-:W-:Y:S02]  /*9630*/  FMUL.FTZ R112, R85, R112 ;  /* 0x0000007055707220 */ /* 0x000fe40000410000 */
[----:B--2---:R-:W-:-:S02]  /*9640*/  FMUL.FTZ R111, R86, R111 ;  /* 0x0000006f566f7220 */ /* 0x004fc40000410000 */
[----:B---3--:R-:W-:Y:S02]  /*9650*/  FADD.FTZ R85, R107, R84 ;  /* 0x000000546b557221 */ /* 0x008fe40000010000 */
[----:B------:R-:W-:Y:S02]  /*9660*/  FMUL.FTZ R112, R112, R113 ;  /* 0x0000007170707220 */ /* 0x000fe40000410000 */
[----:B------:R-:W0:Y:S01]  /*9670*/  SHFL.IDX PT, R111, R111, RZ, 0x1f ;  /* 0x00001fff6f6f7589 */ /* 0x000e2200000e0000 */
[----:B------:R-:W-:Y:S02]  /*9680*/  IMAD.MOV.U32 R87, RZ, RZ, c[0x0][0x1e0] ;  /* 0x00007800ff577624 */ /* 0x000fe400078e00ff */
[----:B------:R-:W-:Y:S02]  /*9690*/  FFMA.FTZ R112, R86, R112, R85 ;  /* 0x0000007056707223 */ /* 0x000fe40000010055 */
[----:B------:R-:W-:-:S04]  /*96a0*/  @!P0 IMAD.MOV.U32 R85, RZ, RZ, 0x4 ;  /* 0x00000004ff558424 */ /* 0x000fc800078e00ff */
[----:B------:R-:W1:Y:S01]  /*96b0*/  SHFL.IDX PT, R112, R112, RZ, 0x1f ;  /* 0x00001fff70707589 */ /* 0x000e6200000e0000 */
[----:B------:R-:W-:-:S04]  /*96c0*/  @!P0 IMAD.WIDE R84, R18, R85, c[0x0][0x1a0] ;  /* 0x0000680012548625 */ /* 0x000fc800078e0255 */
[C---:B0-----:R-:W-:Y:S01]  /*96d0*/  FMUL.FTZ R107, R111.reuse, R111 ;  /* 0x0000006f6f6b7220 */ /* 0x041fe20000410000 */
[----:B------:R-:W-:Y:S01]  /*96e0*/  FSEL R86, R111, RZ, !P1 ;  /* 0x000000ff6f567208 */ /* 0x000fe20004800000 */
[----:B------:R0:W-:Y:S03]  /*96f0*/  @!P0 STG.E [R84.64], R111 ;  /* 0x0000006f54008986 */ /* 0x0001e6000c101904 */
[----:B------:R-:W-:Y:S01]  /*9700*/  FSEL R108, R107, RZ, P1 ;  /* 0x000000ff6b6c7208 */ /* 0x000fe20000800000 */
[--C-:B------:R-:W-:Y:S02]  /*9710*/  FADD.FTZ R120, R28, -R86.reuse ;  /* 0x800000561c787221 */ /* 0x100fe40000010000 */
[----:B------:R-:W-:Y:S02]  /*9720*/  FADD.FTZ R28, R29, -R86 ;  /* 0x800000561d1c7221 */ /* 0x000fe40000010000 */
[----:B-1----:R-:W-:-:S02]  /*9730*/  FFMA.FTZ R87, R112, R87, c[0x0][0x228] ;  /* 0x00008a0070577623 */ /* 0x002fc40000010057 */
[----:B------:R-:W-:Y:S02]  /*9740*/  FADD.FTZ R34, R34, -R86 ;  /* 0x8000005622227221 */ /* 0x000fe40000010000 */
[----:B------:R-:W-:Y:S02]  /*9750*/  FADD.FTZ R87, R87, R108 ;  /* 0x0000006c57577221 */ /* 0x000fe40000010000 */
[--C-:B------:R-:W-:Y:S02]  /*9760*/  FADD.FTZ R35, R35, -R86.reuse ;  /* 0x8000005623237221 */ /* 0x100fe40000010000 */
[----:B------:R-:W1:Y:S01]  /*9770*/  MUFU.RSQ R29, R87 ;  /* 0x00000057001d7308 */ /* 0x000e620000001400 */
[--C-:B------:R-:W-:Y:S02]  /*9780*/  FADD.FTZ R110, R22, -R86.reuse ;  /* 0x80000056166e7221 */ /* 0x100fe40000010000 */
[--C-:B------:R-:W-:Y:S02]  /*9790*/  FADD.FTZ R22, R23, -R86.reuse ;  /* 0x8000005617167221 */ /* 0x100fe40000010000 */
[----:B------:R-:W-:-:S02]  /*97a0*/  FADD.FTZ R32, R32, -R86 ;  /* 0x8000005620207221 */ /* 0x000fc40000010000 */
[--C-:B0-----:R-:W-:Y:S01]  /*97b0*/  FADD.FTZ R84, R25, -R86.reuse ;  /* 0x8000005619547221 */ /* 0x101fe20000010000 */
[----:B------:R-:W-:Y:S01]  /*97c0*/  @!P0 MOV R25, 0x4 ;  /* 0x0000000400198802 */ /* 0x000fe20000000f00 */
[--C-:B------:R-:W-:Y:S02]  /*97d0*/  FADD.FTZ R33, R33, -R86.reuse ;  /* 0x8000005621217221 */ /* 0x100fe40000010000 */
[--C-:B------:R-:W-:Y:S02]  /*97e0*/  FADD.FTZ R114, R24, -R86.reuse ;  /* 0x8000005618727221 */ /* 0x100fe40000010000 */
[--C-:B------:R-:W-:Y:S02]  /*97f0*/  FADD.FTZ R118, R20, -R86.reuse ;  /* 0x8000005614767221 */ /* 0x100fe40000010000 */
[----:B------:R-:W-:Y:S02]  /*9800*/  FADD.FTZ R24, R21, -R86 ;  /* 0x8000005615187221 */ /* 0x000fe40000010000 */
[----:B-1----:R-:W-:-:S02]  /*9810*/  FMUL.FTZ R87, R29, R34 ;  /* 0x000000221d577220 */ /* 0x002fc40000410000 */
[C---:B------:R-:W-:Y:S02]  /*9820*/  FMUL.FTZ R34, R29.reuse, R35 ;  /* 0x000000231d227220 */ /* 0x040fe40000410000 */
[C---:B------:R-:W-:Y:S01]  /*9830*/  FMUL.FTZ R35, R29.reuse, R22 ;  /* 0x000000161d237220 */ /* 0x040fe20000410000 */
[----:B------:R-:W-:Y:S01]  /*9840*/  PRMT R22, RZ, 0x5410, R58 ;  /* 0x00005410ff167816 */ /* 0x000fe2000000003a */
[----:B------:R-:W-:Y:S02]  /*9850*/  FMUL.FTZ R85, R29, R32 ;  /* 0x000000201d557220 */ /* 0x000fe40000410000 */
[C---:B------:R-:W-:Y:S01]  /*9860*/  @!P0 IMAD.WIDE R20, R18.reuse, R25, c[0x0][0x1a8] ;  /* 0x00006a0012148625 */ /* 0x040fe200078e0219 */
[----:B------:R-:W-:-:S03]  /*9870*/  IADD3 R18, R18, c[0x0][0x160], RZ ;  /* 0x0000580012127a10 */ /* 0x000fc60007ffe0ff */
[----:B------:R-:W-:Y:S01]  /*9880*/  FFMA.FTZ R22, R85, R22, R66 ;  /* 0x0000001655167223 */ /* 0x000fe20000010042 */
[----:B------:R-:W-:Y:S01]  /*9890*/  PRMT R85, RZ, 0x7610, R58 ;  /* 0x00007610ff557816 */ /* 0x000fe2000000003a */
[C---:B------:R-:W-:Y:S01]  /*98a0*/  FMUL.FTZ R32, R29.reuse, R33 ;  /* 0x000000211d207220 */ /* 0x040fe20000410000 */
[----:B------:R0:W-:Y:S01]  /*98b0*/  @!P0 STG.E [R20.64], R29 ;  /* 0x0000001d14008986 */ /* 0x0001e2000c101904 */
[--C-:B------:R-:W-:Y:S02]  /*98c0*/  FADD.FTZ R112, R30, -R86.reuse ;  /* 0x800000561e707221 */ /* 0x100fe40000010000 */
[----:B------:R-:W-:Y:S01]  /*98d0*/  FFMA.FTZ R85, R32, R85, R69 ;  /* 0x0000005520557223 */ /* 0x000fe20000010045 */
[----:B------:R-:W-:Y:S01]  /*98e0*/  PRMT R32, RZ, 0x5410, R53 ;  /* 0x00005410ff207816 */ /* 0x000fe20000000035 */
[----:B------:R-:W-:Y:S02]  /*98f0*/  FMUL.FTZ R28, R29, R28 ;  /* 0x0000001c1d1c7220 */ /* 0x000fe40000410000 */
[--C-:B------:R-:W-:Y:S01]  /*9900*/  FADD.FTZ R62, R62, -R86.reuse ;  /* 0x800000563e3e7221 */ /* 0x100fe20000010000 */
[----:B------:R-:W-:Y:S01]  /*9910*/  F2FP.BF16.PACK_AB R22, R85, R22 ;  /* 0x000000165516723e */ /* 0x000fe200000010ff */
[----:B------:R-:W-:-:S02]  /*9920*/  FADD.FTZ R116, R26, -R86 ;  /* 0x800000561a747221 */ /* 0x000fc40000010000 */
[C---:B------:R-:W-:Y:S01]  /*9930*/  FMUL.FTZ R62, R29.reuse, R62 ;  /* 0x0000003e1d3e7220 */ /* 0x040fe20000410000 */
[----:B0-----:R-:W-:Y:S01]  /*9940*/  PRMT R20, RZ, 0x5410, R59 ;  /* 0x00005410ff147816 */ /* 0x001fe2000000003b */
[----:B------:R-:W-:Y:S02]  /*9950*/  FMUL.FTZ R21, R29, R112 ;  /* 0x000000701d157220 */ /* 0x000fe40000410000 */
[----:B------:R-:W-:Y:S02]  /*9960*/  FADD.FTZ R36, R36, -R86 ;  /* 0x8000005624247221 */ /* 0x000fe40000010000 */
[----:B------:R-:W-:Y:S01]  /*9970*/  FFMA.FTZ R32, R21, R32, R72 ;  /* 0x0000002015207223 */ /* 0x000fe20000010048 */
[----:B------:R-:W-:Y:S01]  /*9980*/  PRMT R21, RZ, 0x7610, R52 ;  /* 0x00007610ff157816 */ /* 0x000fe20000000034 */
[--C-:B------:R-:W-:Y:S02]  /*9990*/  FADD.FTZ R37, R37, -R86.reuse ;  /* 0x8000005625257221 */ /* 0x100fe40000010000 */
[----:B------:R-:W-:-:S02]  /*99a0*/  FADD.FTZ R38, R38, -R86 ;  /* 0x8000005626267221 */ /* 0x000fc40000010000 */
[----:B------:R-:W-:Y:S01]  /*99b0*/  FFMA.FTZ R107, R28, R21, R73 ;  /* 0x000000151c6b7223 */ /* 0x000fe20000010049 */
[----:B------:R-:W-:Y:S01]  /*99c0*/  PRMT R21, RZ, 0x5410, R51 ;  /* 0x00005410ff157816 */ /* 0x000fe20000000033 */
[--C-:B------:R-:W-:Y:S02]  /*99d0*/  FADD.FTZ R39, R39, -R86.reuse ;  /* 0x8000005627277221 */ /* 0x100fe40000010000 */
[--C-:B------:R-:W-:Y:S02]  /*99e0*/  FADD.FTZ R30, R31, -R86.reuse ;  /* 0x800000561f1e7221 */ /* 0x100fe40000010000 */
[--C-:B------:R-:W-:Y:S02]  /*99f0*/  FADD.FTZ R108, R27, -R86.reuse ;  /* 0x800000561b6c7221 */ /* 0x100fe40000010000 */
[--C-:B------:R-:W-:Y:S02]  /*9a00*/  FADD.FTZ R60, R60, -R86.reuse ;  /* 0x800000563c3c7221 */ /* 0x100fe40000010000 */
[----:B------:R-:W-:-:S02]  /*9a10*/  FADD.FTZ R26, R61, -R86 ;  /* 0x800000563d1a7221 */ /* 0x000fc40000010000 */
[----:B------:R-:W-:Y:S02]  /*9a20*/  FADD.FTZ R86, R63, -R86 ;  /* 0x800000563f567221 */ /* 0x000fe40000010000 */
[----:B------:R-:W-:Y:S01]  /*9a30*/  FFMA.FTZ R62, R62, R21, R99 ;  /* 0x000000153e3e7223 */ /* 0x000fe20000010063 */
[----:B------:R-:W-:Y:S01]  /*9a40*/  PRMT R21, RZ, 0x7610, R51 ;  /* 0x00007610ff157816 */ /* 0x000fe20000000033 */
[C---:B------:R-:W-:Y:S02]  /*9a50*/  FMUL.FTZ R86, R29.reuse, R86 ;  /* 0x000000561d567220 */ /* 0x040fe40000410000 */
[C---:B------:R-:W-:Y:S01]  /*9a60*/  FMUL.FTZ R33, R29.reuse, R24 ;  /* 0x000000181d217220 */ /* 0x040fe20000410000 */
[----:B------:R-:W-:Y:S01]  /*9a70*/  PRMT R24, RZ, 0x5410, R57 ;  /* 0x00005410ff187816 */ /* 0x000fe20000000039 */
[C---:B------:R-:W-:Y:S02]  /*9a80*/  FMUL.FTZ R38, R29.reuse, R38 ;  /* 0x000000261d267220 */ /* 0x040fe40000410000 */
[----:B------:R-:W-:Y:S01]  /*9a90*/  FFMA.FTZ R113, R86, R21, R101 ;  /* 0x0000001556717223 */ /* 0x000fe20000010065 */
[----:B------:R-:W-:Y:S01]  /*9aa0*/  PRMT R21, RZ, 0x5410, R50 ;  /* 0x00005410ff157816 */ /* 0x000fe20000000032 */
[----:B------:R-:W-:-:S02]  /*9ab0*/  FMUL.FTZ R60, R29, R60 ;  /* 0x0000003c1d3c7220 */ /* 0x000fc40000410000 */
[----:B------:R-:W-:Y:S01]  /*9ac0*/  FFMA.FTZ R38, R38, R24, R65 ;  /* 0x0000001826267223 */ /* 0x000fe20000010041 */
[----:B------:R-:W-:Y:S01]  /*9ad0*/  PRMT R24, RZ, 0x5410, R56 ;  /* 0x00005410ff187816 */ /* 0x000fe20000000038 */
[C---:B------:R-:W-:Y:S02]  /*9ae0*/  FMUL.FTZ R23, R29.reuse, R36 ;  /* 0x000000241d177220 */ /* 0x040fe40000410000 */
[----:B------:R-:W-:Y:S01]  /*9af0*/  FFMA.FTZ R60, R60, R21, R97 ;  /* 0x000000153c3c7223 */ /* 0x000fe20000010061 */
[----:B------:R-:W-:Y:S01]  /*9b00*/  PRMT R21, RZ, 0x7610, R50 ;  /* 0x00007610ff157816 */ /* 0x000fe20000000032 */
[C---:B------:R-:W-:Y:S02]  /*9b10*/  FMUL.FTZ R36, R29.reuse, R39 ;  /* 0x000000271d247220 */ /* 0x040fe40000410000 */
[----:B------:R-:W-:Y:S01]  /*9b20*/  FMUL.FTZ R39, R29, R26 ;  /* 0x0000001a1d277220 */ /* 0x000fe20000410000 */
[----:B------:R-:W-:Y:S01]  /*9b30*/  PRMT R26, RZ, 0x7610, R55 ;  /* 0x00007610ff1a7816 */ /* 0x000fe20000000037 */
[----:B------:R-:W-:Y:S01]  /*9b40*/  FFMA.FTZ R24, R23, R24, R0 ;  /* 0x0000001817187223 */ /* 0x000fe20000010000 */
[----:B------:R-:W-:Y:S01]  /*9b50*/  PRMT R23, RZ, 0x7610, R56 ;  /* 0x00007610ff177816 */ /* 0x000fe20000000038 */
[----:B------:R-:W-:-:S02]  /*9b60*/  FMUL.FTZ R37, R29, R37 ;  /* 0x000000251d257220 */ /* 0x000fc40000410000 */
[----:B------:R-:W-:Y:S01]  /*9b70*/  FFMA.FTZ R111, R39, R21, R100 ;  /* 0x00000015276f7223 */ /* 0x000fe20000010064 */
[----:B------:R-:W-:Y:S01]  /*9b80*/  PRMT R21, RZ, 0x5410, R49 ;  /* 0x00005410ff157816 */ /* 0x000fe20000000031 */
[----:B------:R-:W-:Y:S02]  /*9b90*/  FMUL.FTZ R110, R29, R110 ;  /* 0x0000006e1d6e7220 */ /* 0x000fe40000410000 */
[----:B------:R-:W-:Y:S01]  /*9ba0*/  FFMA.FTZ R37, R37, R23, R64 ;  /* 0x0000001725257223 */ /* 0x000fe20000010040 */
        /* <DEDUP_REMOVED lines=22> */
[----:B------:R-:W-:Y:S01]  /*9d10*/  LEA R34, P0, R102, c[0x0][0x208], 0x4 ;  /* 0x0000820066227a11 */ /* 0x000fe200078020ff */
[----:B------:R-:W-:Y:S01]  /*9d20*/  FFMA.FTZ R63, R30, R63, R75 ;  /* 0x0000003f1e3f7223 */ /* 0x000fe2000001004b */
        /* <DEDUP_REMOVED lines=12> */
[----:B------:R-:W-:-:S02]  /*9df0*/  LEA R32, P1, R106, c[0x0][0x208], 0x4 ;  /* 0x000082006a207a11 */ /* 0x000fc400078220ff */
[----:B------:R-:W-:Y:S01]  /*9e00*/  F2FP.BF16.PACK_AB R21, R87, R38 ;  /* 0x000000265715723e */ /* 0x000fe200000010ff */
[----:B------:R-:W-:Y:S01]  /*9e10*/  IMAD.WIDE.U32 R36, R36, R37, c[0x0][0x208] ;  /* 0x0000820024247625 */ /* 0x000fe200078e0025 */
[----:B------:R-:W-:Y:S02]  /*9e20*/  F2FP.BF16.PACK_AB R27, R26, R61 ;  /* 0x0000003d1a1b723e */ /* 0x000fe400000010ff */
[----:B------:R-:W-:Y:S02]  /*9e30*/  LEA.HI.X R35, R102, c[0x0][0x20c], RZ, 0x4, P0 ;  /* 0x0000830066237a11 */ /* 0x000fe400000f24ff */
[----:B------:R-:W-:Y:S02]  /*9e40*/  F2FP.BF16.PACK_AB R26, R84, R31 ;  /* 0x0000001f541a723e */ /* 0x000fe400000010ff */
[----:B------:R-:W-:Y:S01]  /*9e50*/  F2FP.BF16.PACK_AB R24, R107, R30 ;  /* 0x0000001e6b18723e */ /* 0x000fe200000010ff */
[----:B------:R0:W-:Y:S01]  /*9e60*/  STG.E.128 [R34.64], R20 ;  /* 0x0000001422007986 */ /* 0x0001e2000c101d04 */
[----:B------:R-:W-:-:S02]  /*9e70*/  F2FP.BF16.PACK_AB R31, R113, R62 ;  /* 0x0000003e711f723e */ /* 0x000fc400000010ff */
[----:B------:R-:W-:Y:S01]  /*9e80*/  F2FP.BF16.PACK_AB R30, R111, R60 ;  /* 0x0000003c6f1e723e */ /* 0x000fe200000010ff */
[----:B------:R0:W-:Y:S01]  /*9e90*/  STG.E.128 [R36.64], R24 ;  /* 0x0000001824007986 */ /* 0x0001e2000c101d04 */
[----:B------:R-:W-:Y:S02]  /*9ea0*/  F2FP.BF16.PACK_AB R29, R109, R110 ;  /* 0x0000006e6d1d723e */ /* 0x000fe400000010ff */
[----:B------:R-:W-:Y:S02]  /*9eb0*/  LEA.HI.X R33, R106, c[0x0][0x20c], RZ, 0x4, P1 ;  /* 0x000083006a217a11 */ /* 0x000fe400008f24ff */
[----:B------:R-:W-:Y:S02]  /*9ec0*/  F2FP.BF16.PACK_AB R28, R39, R28 ;  /* 0x0000001c271c723e */ /* 0x000fe400000010ff */
[----:B------:R-:W-:Y:S02]  /*9ed0*/  ISETP.GE.AND P0, PT, R18, c[0x0][0x164], PT ;  /* 0x0000590012007a0c */ /* 0x000fe40003f06270 */
[----:B------:R-:W-:Y:S01]  /*9ee0*/  LOP3.LUT P1, RZ, R91, 0xff, RZ, 0xc0, !PT ;  /* 0x000000ff5bff7812 */ /* 0x000fe2000782c0ff */
[----:B------:R0:W-:Y:S03]  /*9ef0*/  STG.E.128 [R32.64], R28 ;  /* 0x0000001c20007986 */ /* 0x0001e6000c101d04 */
[----:B------:R-:W-:-:S07]  /*9f00*/  SEL R91, RZ, 0x1, P1 ;  /* 0x00000001ff5b7807 */ /* 0x000fce0000800000 */
[----:B0-----:R-:W-:Y:S01]  /*9f10*/  @P0 CALL.REL.NOINC `(.L_x_7731) ;  /* 0x0000001000000944 */ /* 0x001fe20003c00000 */
[----:B------:R-:W-:Y:S05]  /*9f20*/  BRA `(.L_x_7732) ;  /* 0xffff68e000007947 */ /* 0x000fea000383ffff */
.L_x_7731:
[----:B------:R-:W-:Y:S05]  /*9f30*/  EXIT ;  /* 0x000000000000794d */ /* 0x000fea0003800000 */
.L_x_7729:
[----:B0-----:R-:W-:Y:S01]  /*9f40*/  IMAD.MOV.U32 R109, RZ, RZ, 0x1 ;  /* 0x00000001ff6d7424 */ /* 0x001fe200078e00ff */
[----:B------:R-:W-:Y:S01]  /*9f50*/  MOV R108, 0xffffffff ;  /* 0xffffffff006c7802 */ /* 0x000fe20000000f00 */
[----:B------:R-:W-:Y:S01]  /*9f60*/  IMAD.MOV.U32 R85, RZ, RZ, 0x1f ;  /* 0x0000001fff557424 */ /* 0x000fe200078e00ff */
[----:B------:R-:W-:Y:S02]  /*9f70*/  MOV R86, 0x9f90 ;  /* 0x00009f9000567802 */ /* 0x000fe40000000f00 */
[----:B------:R-:W-:Y:S05]  /*9f80*/  CALL.REL.NOINC `($__internal_57_$__cuda_sm70_shflsync_bfly_p) ;  /* 0x0000069000007944 */ /* 0x000fea0003c00000 */
[----:B-1----:R-:W-:Y:S01]  /*9f90*/  IMAD.MOV.U32 R84, RZ, RZ, R109 ;  /* 0x000000ffff547224 */ /* 0x002fe200078e006d */
[----:B0-----:R-:W-:Y:S05]  /*9fa0*/  BRA `(.L_x_7733) ;  /* 0xffffee8000007947 */ /* 0x001fea000383ffff */
.L_x_7730:
[----:B------:R-:W-:Y:S01]  /*9fb0*/  IMAD.MOV.U32 R109, RZ, RZ, 0x2 ;  /* 0x00000002ff6d7424 */ /* 0x000fe200078e00ff */
[----:B------:R-:W-:Y:S01]  /*9fc0*/  MOV R108, 0xffffffff ;  /* 0xffffffff006c7802 */ /* 0x000fe20000000f00 */
[----:B------:R-:W-:Y:S01]  /*9fd0*/  IMAD.MOV.U32 R85, RZ, RZ, 0x1f ;  /* 0x0000001fff557424 */ /* 0x000fe200078e00ff */
[----:B------:R-:W-:Y:S02]  /*9fe0*/  MOV R86, 0xa000 ;  /* 0x0000a00000567802 */ /* 0x000fe40000000f00 */
[----:B------:R-:W-:Y:S05]  /*9ff0*/  CALL.REL.NOINC `($__internal_57_$__cuda_sm70_shflsync_bfly_p) ;  /* 0x0000062000007944 */ /* 0x000fea0003c00000 */
[----:B01----:R-:W-:Y:S01]  /*a000*/  FADD.FTZ R110, R110, R109 ;  /* 0x0000006d6e6e7221 */ /* 0x003fe20000010000 */
[----:B------:R-:W-:Y:S01]  /*a010*/  MOV R86, 0xa060 ;  /* 0x0000a06000567802 */ /* 0x000fe20000000f00 */
[----:B------:R-:W-:Y:S02]  /*a020*/  IMAD.MOV.U32 R109, RZ, RZ, 0x4 ;  /* 0x00000004ff6d7424 */ /* 0x000fe400078e00ff */
[----:B------:R-:W-:-:S02]  /*a030*/  IMAD.MOV.U32 R85, RZ, RZ, 0x1f ;  /* 0x0000001fff557424 */ /* 0x000fc400078e00ff */
[----:B------:R-:W-:Y:S02]  /*a040*/  IMAD.MOV.U32 R108, RZ, RZ, -0x1 ;  /* 0xffffffffff6c7424 */ /* 0x000fe400078e00ff */
[----:B------:R-:W-:Y:S05]  /*a050*/  CALL.REL.NOINC `($__internal_57_$__cuda_sm70_shflsync_bfly_p) ;  /* 0x000005c000007944 */ /* 0x000fea0003c00000 */
[----:B01----:R-:W-:Y:S01]  /*a060*/  FADD.FTZ R110, R110, R109 ;  /* 0x0000006d6e6e7221 */ /* 0x003fe20000010000 */
[----:B------:R-:W-:Y:S01]  /*a070*/  HFMA2.MMA R109, -RZ, RZ, 0, 4.76837158203125e-07 ;  /* 0x00000008ff6d7435 */ /* 0x000fe200000001ff */
[----:B------:R-:W-:Y:S01]  /*a080*/  IMAD.MOV.U32 R85, RZ, RZ, 0x1f ;  /* 0x0000001fff557424 */ /* 0x000fe200078e00ff */
[----:B------:R-:W-:Y:S01]  /*a090*/  MOV R86, 0xa0c0 ;  /* 0x0000a0c000567802 */ /* 0x000fe20000000f00 */
[----:B------:R-:W-:-:S03]  /*a0a0*/  IMAD.MOV.U32 R108, RZ, RZ, -0x1 ;  /* 0xffffffffff6c7424 */ /* 0x000fc600078e00ff */
[----:B------:R-:W-:Y:S05]  /*a0b0*/  CALL.REL.NOINC `($__internal_57_$__cuda_sm70_shflsync_bfly_p) ;  /* 0x0000056000007944 */ /* 0x000fea0003c00000 */
[----:B01----:R-:W-:Y:S01]  /*a0c0*/  FADD.FTZ R110, R110, R109 ;  /* 0x0000006d6e6e7221 */ /* 0x003fe20000010000 */
[----:B------:R-:W-:Y:S01]  /*a0d0*/  MOV R85, 0x1f ;  /* 0x0000001f00557802 */ /* 0x000fe20000000f00 */
[----:B------:R-:W-:Y:S01]  /*a0e0*/  IMAD.MOV.U32 R109, RZ, RZ, 0x10 ;  /* 0x00000010ff6d7424 */ /* 0x000fe200078e00ff */
[----:B------:R-:W-:Y:S01]  /*a0f0*/  MOV R86, 0xa120 ;  /* 0x0000a12000567802 */ /* 0x000fe20000000f00 */
[----:B------:R-:W-:Y:S02]  /*a100*/  IMAD.MOV.U32 R108, RZ, RZ, -0x1 ;  /* 0xffffffffff6c7424 */ /* 0x000fe400078e00ff */
[----:B------:R-:W-:Y:S05]  /*a110*/  CALL.REL.NOINC `($__internal_57_$__cuda_sm70_shflsync_bfly_p) ;  /* 0x0000050000007944 */ /* 0x000fea0003c00000 */
[----:B-1----:R-:W-:Y:S02]  /*a120*/  FADD.FTZ R84, R110, R109 ;  /* 0x0000006d6e547221 */ /* 0x002fe40000010000 */
[----:B------:R-:W-:-:S02]  /*a130*/  IMAD.MOV.U32 R109, RZ, RZ, 0x1 ;  /* 0x00000001ff6d7424 */ /* 0x000fc400078e00ff */
        /* <DEDUP_REMOVED lines=50> */
[----:B------:R-:W-:Y:S01]  /*a460*/  MOV R86, 0xa490 ;  /* 0x0000a49000567802 */ /* 0x000fe20000000f00 */
[----:B------:R-:W-:Y:S02]  /*a470*/  IMAD.MOV.U32 R85, RZ, RZ, 0x1f ;  /* 0x0000001fff557424 */ /* 0x000fe400078e00ff */
[----:B------:R-:W-:Y:S05]  /*a480*/  CALL.REL.NOINC `($__internal_57_$__cuda_sm70_shflsync_bfly_p) ;  /* 0x0000019000007944 */ /* 0x000fea0003c00000 */
[----:B01----:R-:W-:Y:S01]  /*a490*/  FADD.FTZ R110, R110, R109 ;  /* 0x0000006d6e6e7221 */ /* 0x003fe20000010000 */
[----:B------:R-:W-:Y:S01]  /*a4a0*/  MOV R108, 0xffffffff ;  /* 0xffffffff006c7802 */ /* 0x000fe20000000f00 */
[----:B------:R-:W-:Y:S01]  /*a4b0*/  IMAD.MOV.U32 R109, RZ, RZ, 0x2 ;  /* 0x00000002ff6d7424 */ /* 0x000fe200078e00ff */
[----:B------:R-:W-:Y:S01]  /*a4c0*/  MOV R86, 0xa4f0 ;  /* 0x0000a4f000567802 */ /* 0x000fe20000000f00 */
[----:B------:R-:W-:Y:S02]  /*a4d0*/  IMAD.MOV.U32 R85, RZ, RZ, 0x1f ;  /* 0x0000001fff557424 */ /* 0x000fe400078e00ff */
[----:B------:R-:W-:Y:S05]  /*a4e0*/  CALL.REL.NOINC `($__internal_57_$__cuda_sm70_shflsync_bfly_p) ;  /* 0x0000013000007944 */ /* 0x000fea0003c00000 */
[----:B01----:R-:W-:Y:S01]  /*a4f0*/  FADD.FTZ R110, R110, R109 ;  /* 0x0000006d6e6e7221 */ /* 0x003fe20000010000 */
[----:B------:R-:W-:Y:S01]  /*a500*/  MOV R108, 0xffffffff ;  /* 0xffffffff006c7802 */ /* 0x000fe20000000f00 */
[----:B------:R-:W-:Y:S01]  /*a510*/  IMAD.MOV.U32 R109, RZ, RZ, 0x4 ;  /* 0x00000004ff6d7424 */ /* 0x000fe200078e00ff */
[----:B------:R-:W-:Y:S01]  /*a520*/  MOV R86, 0xa550 ;  /* 0x0000a55000567802 */ /* 0x000fe20000000f00 */
[----:B------:R-:W-:-:S02]  /*a530*/  IMAD.MOV.U32 R85, RZ, RZ, 0x1f ;  /* 0x0000001fff557424 */ /* 0x000fc400078e00ff */
        /* <DEDUP_REMOVED lines=13> */
[----:B01----:R-:W-:Y:S05]  /*a610*/  BRA `(.L_x_7734) ;  /* 0xffffec5000007947 */ /* 0x003fea000383ffff */
        .weak           $__internal_57_$__cuda_sm70_shflsync_bfly_p
        .type           $__internal_57_$__cuda_sm70_shflsync_bfly_p,@function
        .size           $__internal_57_$__cuda_sm70_shflsync_bfly_p,(.L_x_22145 - $__internal_57_$__cuda_sm70_shflsync_bfly_p)
$__internal_57_$__cuda_sm70_shflsync_bfly_p:
[----:B------:R-:W-:Y:S01]  /*a620*/  IMAD.MOV.U32 R87, RZ, RZ, 0x0 ;  /* 0x00000000ff577424 */ /* 0x000fe200078e00ff */
[----:B------:R-:W-:Y:S04]  /*a630*/  WARPSYNC R108 ;  /* 0x0000006c00007348 */ /* 0x000fe80003800000 */
[----:B------:R0:W1:Y:S01]  /*a640*/  SHFL.BFLY PT, R109, R110, R109, R85 ;  /* 0x0c00006d6e6d7389 */ /* 0x00006200000e0055 */
[----:B------:R-:W-:Y:S05]  /*a650*/  RET.REL.NODEC R86 `(_ZN10layer_norm13ln_fwd_kernelINS_13Kernel_traitsI13__nv_bfloat16S2_fS2_fjLj6144ELj1ELj1ELj8ELj16ENS_18Kernel_traits_baseILj6144ES2_S2_fS2_fjLj256EEEEELb1ELb0ELb0ELb1EEEvNS_9FwdParamsE) ;  /* 0xffff59a056007950 */ /* 0x000fea0003c3ffff */
.L_x_7735:
        /* <DEDUP_REMOVED lines=10> */
.L_x_22145:


//--------------------- .text._ZN10layer_norm13ln_fwd_kernelINS_13Kernel_traitsI13__nv_bfloat16S2_fS2_fjLj6144ELj1ELj1ELj8ELj16ENS_18Kernel_traits_baseILj6144ES2_S2_fS2_fjLj256EEEEELb1ELb0ELb1ELb0EEEvNS_9FwdParamsE --------------------------
	.section	.text._ZN10layer_norm13ln_fwd_kernelINS_13Kernel_traitsI13__nv_bfloat16S2_fS2_fjLj6144ELj1ELj1ELj8ELj16ENS_18Kernel_traits_baseILj6144ES2_S2_fS2_fjLj256EEEEELb1ELb0ELb1ELb0EEEvNS_9FwdParamsE,"ax",@progbits
	.sectioninfo	@"SHI_REGISTERS=127"
	.align	128
        .global         _ZN10layer_norm13ln_fwd_kernelINS_13Kernel_traitsI13__nv_bfloat16S2_fS2_fjLj6144ELj1ELj1ELj8ELj16ENS_18Kernel_traits_baseILj6144ES2_S2_fS2_fjLj256EEEEELb1ELb0ELb1ELb0EEEvNS_9FwdParamsE
        .type           _ZN10layer_norm13ln_fwd_kernelINS_13Kernel_traitsI13__nv_bfloat16S2_fS2_fjLj6144ELj1ELj1ELj8ELj16ENS_18Kernel_traits_baseILj6144ES2_S2_fS2_fjLj256EEEEELb1ELb0ELb1ELb0EEEvNS_9FwdParamsE,@function
        .size           _ZN10layer_norm13ln_fwd_kernelINS_13Kernel_traitsI13__nv_bfloat16S2_fS2_fjLj6144ELj1ELj1ELj8ELj16ENS_18Kernel_traits_baseILj6144ES2_S2_fS2_fjLj256EEEEELb1ELb0ELb1ELb0EEEvNS_9FwdParamsE,(.L_x_22146 - _ZN10layer_norm13ln_fwd_kernelINS_13Kernel_traitsI13__nv_bfloat16S2_fS2_fjLj6144ELj1ELj1ELj8ELj16ENS_18Kernel_traits_baseILj6144ES2_S2_fS2_fjLj256EEEEELb1ELb0ELb1ELb0EEEvNS_9FwdParamsE)
        .other          _ZN10layer_norm13ln_fwd_kernelINS_13Kernel_traitsI13__nv_bfloat16S2_fS2_fjLj6144ELj1ELj1ELj8ELj16ENS_18Kernel_traits_baseILj6144ES2_S2_fS2_fjLj256EEEEELb1ELb0ELb1ELb0EEEvNS_9FwdParamsE,@"STO_CUDA_ENTRY STV_DEFAULT"
_ZN10layer_norm13ln_fwd_kernelINS_13Kernel_traitsI13__nv_bfloat16S2_fS2_fjLj6144ELj1ELj1ELj8ELj16ENS_18Kernel_traits_baseILj6144ES2_S2_fS2_fjLj256EEEEELb1ELb0ELb1ELb0EEEvNS_9FwdParamsE:
.text._ZN10layer_norm13ln_fwd_kernelINS_13Kernel_traitsI13__nv_bfloat16S2_fS2_fjLj6144ELj1ELj1ELj8ELj16ENS_18Kernel_traits_baseILj6144ES2_S2_fS2_fjLj256EEEEELb1ELb0ELb1ELb0EEEvNS_9FwdParamsE:
        /* <DEDUP_REMOVED lines=98> */
.L_x_7737:
[----:B0-----:R-:W-:Y:S05]  /*0620*/  BSYNC B0 ;  /* 0x0000000000007941 */ /* 0x001fea0003800000 */
.L_x_7736:
        /* <DEDUP_REMOVED lines=13> */
.L_x_7739:
[----:B0-----:R-:W-:Y:S05]  /*0700*/  BSYNC B0 ;  /* 0x0000000000007941 */ /* 0x001fea0003800000 */
.L_x_7738:
        /* <DEDUP_REMOVED lines=12> */
.L_x_7741:
[----:B0-----:R-:W-:Y:S05]  /*07d0*/  BSYNC B0 ;  /* 0x0000000000007941 */ /* 0x001fea0003800000 */
.L_x_7740:
        /* <DEDUP_REMOVED lines=83> */
.L_x_7977:
[----:B------:R-:W-:-:S04]  /*0d10*/  IMAD.MOV.U32 R61, RZ, RZ, 0x4 ;  /* 0x00000004ff3d7424 */ /* 0x000fc800078e00ff */
[----:B------:R-:W-:-:S06]  /*0d20*/  IMAD.WIDE R116, R18, R61, c[0x0][0x1d0] ;  /* 0x0000740012747625 */ /* 0x000fcc00078e023d */
[----:B------:R0:W2:Y:S01]  /*0d30*/  LDG.E R116, [R116.64] ;  /* 0x0000000674747981 */ /* 0x0000a2000c1e1900 */
[----:B------:R-:W-:-:S05]  /*0d40*/  IMAD.WIDE R60, R18, R61, c[0x0][0x1d8] ;  /* 0x00007600123c7625 */ /* 0x000fca00078e023d */
[----:B------:R1:W5:Y:S01]  /*0d50*/  LDG.E R113, [R60.64] ;  /* 0x000000063c717981 */ /* 0x000362000c1e1900 */
[----:B------:R-:W-:Y:S01]  /*0d60*/  IMAD R62, R18, c[0x0][0x168], RZ ;  /* 0x00005a00123e7a24 */ /* 0x000fe200078e02ff */
[----:B------:R-:W-:Y:S01]  /*0d70*/  BSSY B0, `(.L_x_7742) ;  /* 0x000031d000007945 */ /* 0x000fe20003800000 */
[----:B------:R-:W-:Y:S01]  /*0d80*/  IMAD.MOV.U32 R118, RZ, RZ, RZ ;  /* 0x000000ffff767224 */ /* 0x000fe200078e00ff */
[----:B0-----:R-:W-:Y:S02]  /*0d90*/  SHF.R.S32.HI R117, RZ, 0x1f, R18 ;  /* 0x0000001fff757819 */ /* 0x001fe40000011412 */
        /* <DEDUP_REMOVED lines=11> */
[----:B-1----:R-:W-:Y:S01]  /*0e50*/  ISETP.NE.U32.AND P3, PT, RZ, c[0x0][0x180], PT ;  /* 0x00006000ff007a0c */ /* 0x002fe20003f65070 */
[----:B------:R-:W-:-:S03]  /*0e60*/  @P2 IMAD.MOV.U32 R41, RZ, RZ, 0x10 ;  /* 0x00000010ff292424 */ /* 0x000fc600078e00ff */
[----:B------:R-:W-:Y:S01]  /*0e70*/  ISETP.NE.AND.EX P3, PT, RZ, c[0x0][0x184], PT, P3 ;  /* 0x00006100ff007a0c */ /* 0x000fe20003f65330 */
[----:B------:R-:W-:-:S05]  /*0e80*/  @P2 IMAD.WIDE.U32 R40, R118, R41, c[0x0][0x170] ;  /* 0x00005c0076282625 */ /* 0x000fca00078e0029 */
[----:B------:R0:W5:Y:S07]  /*0e90*/  @P2 LDG.E.128 R28, [R40.64] ;  /* 0x00000006281c2981 */ /* 0x00016e000c1e1d00 */
[----:B------:R-:W-:-:S05]  /*0ea0*/  @P3 MOV R38, 0x20 ;  /* 0x0000002000263802 */ /* 0x000fca0000000f00 */
[----:B------:R-:W-:-:S05]  /*0eb0*/  @P3 IMAD.WIDE.U32 R38, R119, R38, c[0x0][0x180] ;  /* 0x0000600077263625 */ /* 0x000fca00078e0026 */
[----:B------:R-:W2:Y:S04]  /*0ec0*/  @P3 LDG.E.128 R24, [R38.64] ;  /* 0x0000000626183981 */ /* 0x000ea8000c1e1d00 */
[----:B------:R0:W5:Y:S01]  /*0ed0*/  @P3 LDG.E.128 R32, [R38.64+0x10] ;  /* 0x0000100626203981 */ /* 0x000162000c1e1d00 */
[----:B------:R-:W-:Y:S01]  /*0ee0*/  ISETP.GT.AND P4, PT, R116, RZ, PT ;  /* 0x000000ff7400720c */ /* 0x000fe20003f84270 */
[----:B------:R-:W-:-:S12]  /*0ef0*/  BSSY B1, `(.L_x_7744) ;  /* 0x000005c000017945 */ /* 0x000fd80003800000 */
[----:B------:R-:W-:-:S04]  /*0f00*/  @!P4 ISETP.NE.U32.AND P5, PT, RZ, c[0x0][0x180], PT ;  /* 0x00006000ff00ca0c */ /* 0x000fc80003fa5070 */
[----:B------:R-:W-:Y:S01]  /*0f10*/  @!P4 ISETP.NE.AND.EX P5, PT, RZ, c[0x0][0x184], PT, P5 ;  /* 0x00006100ff00ca0c */ /* 0x000fe20003fa5350 */
[----:B------:R-:W-:-:S03]  /*0f20*/  @!P4 IMAD.MOV.U32 R42, RZ, RZ, R97 ;  /* 0x000000ffff2ac224 */ /* 0x000fc600078e0061 */
[----:B--2---:R-:W-:Y:S01]  /*0f30*/  @!P4 FSEL R36, R24, RZ, P5 ;  /* 0x000000ff1824c208 */ /* 0x004fe20002800000 */
[----:B------:R-:W-:Y:S05]  /*0f40*/  @!P4 BRA `(.L_x_7745) ;  /* 0x000005600000c947 */ /* 0x000fea0003800000 */
        /* <DEDUP_REMOVED lines=12> */
.L_x_7747:
[----:B------:R-:W-:Y:S02]  /*1010*/  MOV R60, R100 ;  /* 0x00000064003c7202 */ /* 0x000fe40000000f00 */
.L_x_7748:
[----:B------:R-:W-:Y:S05]  /*1020*/  BSYNC B2 ;  /* 0x0000000000027941 */ /* 0x000fea0003800000 */
.L_x_7746:
        /* <DEDUP_REMOVED lines=16> */
.L_x_7752:
[----:B------:R-:W-:Y:S05]  /*1130*/  BSYNC B3 ;  /* 0x0000000000037941 */ /* 0x000fea0003800000 */
.L_x_7751:
        /* <DEDUP_REMOVED lines=44> */
.L_x_7750:
[----:B------:R-:W-:Y:S05]  /*1400*/  BSYNC B2 ;  /* 0x0000000000027941 */ /* 0x000fea0003800000 */
.L_x_7749:
        /* <DEDUP_REMOVED lines=9> */
[----:B------:R-:W-:Y:S02]  /*14a0*/  @P3 FADD.FTZ R36, R24, R36 ;  /* 0x0000002418243221 */ /* 0x000fe40000010000 */
.L_x_7745:
[----:B0-----:R-:W-:Y:S05]  /*14b0*/  BSYNC B1 ;  /* 0x0000000000017941 */ /* 0x001fea0003800000 */
.L_x_7744:
[----:B------:R-:W-:Y:S01]  /*14c0*/  @!P4 ISETP.NE.U32.AND P5, PT, RZ, c[0x0][0x180], PT ;  /* 0x00006000ff00ca0c */ /* 0x000fe20003fa5070 */
[----:B------:R-:W-:Y:S01]  /*14d0*/  BSSY B1, `(.L_x_7753) ;  /* 0x000005b000017945 */ /* 0x000fe20003800000 */
[----:B------:R-:W-:Y:S02]  /*14e0*/  @!P4 IMAD.MOV.U32 R39, RZ, RZ, R42 ;  /* 0x000000ffff27c224 */ /* 0x000fe400078e002a */
[----:B------:R-:W-:-:S04]  /*14f0*/  @!P4 ISETP.NE.AND.EX P5, PT, RZ, c[0x0][0x184], PT, P5 ;  /* 0x00006100ff00ca0c */ /* 0x000fc80003fa5350 */
[----:B------:R-:W-:Y:S01]  /*1500*/  @!P4 FSEL R37, R25, RZ, P5 ;  /* 0x000000ff1925c208 */ /* 0x000fe20002800000 */
[----:B------:R-:W-:Y:S05]  /*1510*/  @!P4 BRA `(.L_x_7754) ;  /* 0x000005600000c947 */ /* 0x000fea0003800000 */
        /* <DEDUP_REMOVED lines=12> */
.L_x_7756:
[----:B------:R-:W-:Y:S02]  /*15e0*/  MOV R62, R100 ;  /* 0x00000064003e7202 */ /* 0x000fe40000000f00 */
.L_x_7757:
[----:B------:R-:W-:Y:S05]  /*15f0*/  BSYNC B2 ;  /* 0x0000000000027941 */ /* 0x000fea0003800000 */
.L_x_7755:
        /* <DEDUP_REMOVED lines=16> */
.L_x_7761:
[----:B------:R-:W-:Y:S05]  /*1700*/  BSYNC B3 ;  /* 0x0000000000037941 */ /* 0x000fea0003800000 */
.L_x_7760:
        /* <DEDUP_REMOVED lines=44> */
.L_x_7759:
[----:B------:R-:W-:Y:S05]  /*19d0*/  BSYNC B2 ;  /* 0x0000000000027941 */ /* 0x000fea0003800000 */
.L_x_7758:
        /* <DEDUP_REMOVED lines=10> */
.L_x_7754:
[----:B------:R-:W-:Y:S05]  /*1a80*/  BSYNC B1 ;  /* 0x0000000000017941 */ /* 0x000fea0003800000 */
.L_x_7753:
        /* <DEDUP_REMOVED lines=18> */
.L_x_7765:
[----:B------:R-:W-:Y:S02]  /*1bb0*/  MOV R62, R100 ;  /* 0x00000064003e7202 */ /* 0x000fe40000000f00 */
.L_x_7766:
[----:B------:R-:W-:Y:S05]  /*1bc0*/  BSYNC B2 ;  /* 0x0000000000027941 */ /* 0x000fea0003800000 */
.L_x_7764:
        /* <DEDUP_REMOVED lines=16> */
.L_x_7770:
[----:B------:R-:W-:Y:S05]  /*1cd0*/  BSYNC B3 ;  /* 0x0000000000037941 */ /* 0x000fea0003800000 */
.L_x_7769:
        /* <DEDUP_REMOVED lines=44> */
.L_x_7768:
[----:B------:R-:W-:Y:S05]  /*1fa0*/  BSYNC B2 ;  /* 0x0000000000027941 */ /* 0x000fea0003800000 */
.L_x_7767:
        /* <DEDUP_REMOVED lines=10> */
.L_x_7763:
[----:B------:R-:W-:Y:S05]  /*2050*/  BSYNC B1 ;  /* 0x0000000000017941 */ /* 0x000fea0003800000 */
.L_x_7762:
        /* <DEDUP_REMOVED lines=18> */
.L_x_7774:
[----:B------:R-:W-:Y:S02]  /*2180*/  MOV R97, R100 ;  /* 0x0000006400617202 */ /* 0x000fe40000000f00 */
.L_x_7775:
[----:B------:R-:W-:Y:S05]  /*2190*/  BSYNC B2 ;  /* 0x0000000000027941 */ /* 0x000fea0003800000 */
.L_x_7773:
        /* <DEDUP_REMOVED lines=16> */
.L_x_7779:
[----:B------:R-:W-:Y:S05]  /*22a0*/  BSYNC B3 ;  /* 0x0000000000037941 */ /* 0x000fea0003800000 */
.L_x_7778:
        /* <DEDUP_REMOVED lines=44> */
.L_x_7777:
[----:B------:R-:W-:Y:S05]  /*2570*/  BSYNC B2 ;  /* 0x0000000000027941 */ /* 0x000fea0003800000 */
.L_x_7776:
        /* <DEDUP_REMOVED lines=10> */
.L_x_7772:
[----:B------:R-:W-:Y:S05]  /*2620*/  BSYNC B1 ;  /* 0x0000000000017941 */ /* 0x000fea0003800000 */
.L_x_7771:
[----:B------:R-:W-:Y:S01]  /*2630*/  @!P4 ISETP.NE.U32.AND P5, PT, RZ, c[0x0][0x180], PT ;  /* 0x00006000ff00ca0c */ /* 0x000fe20003fa5070 */
[----:B------:R-:W-:Y:S01]  /*2640*/  BSSY B1, `(.L_x_7780) ;  /* 0x000005b000017945 */ /* 0x000fe20003800000 */
[----:B------:R-:W-:Y:S02]  /*2650*/  @!P4 IMAD.MOV.U32 R42, RZ, RZ, R41 ;  /* 0x000000ffff2ac224 */ /* 0x000fe400078e0029 */
[----:B------:R-:W-:-:S04]  /*2660*/  @!P4 ISETP.NE.AND.EX P5, PT, RZ, c[0x0][0x184], PT, P5 ;  /* 0x00006100ff00ca0c */ /* 0x000fc80003fa5350 */
[----:B-----5:R-:W-:Y:S01]  /*2670*/  @!P4 FSEL R40, R32, RZ, P5 ;  /* 0x000000ff2028c208 */ /* 0x020fe20002800000 */
        /* <DEDUP_REMOVED lines=13> */
.L_x_7783:
[----:B------:R-:W-:Y:S02]  /*2750*/  MOV R97, R100 ;  /* 0x0000006400617202 */ /* 0x000fe40000000f00 */
.L_x_7784:
[----:B------:R-:W-:Y:S05]  /*2760*/  BSYNC B2 ;  /* 0x0000000000027941 */ /* 0x000fea0003800000 */
.L_x_7782:
        /* <DEDUP_REMOVED lines=16> */
.L_x_7788:
[----:B------:R-:W-:Y:S05]  /*2870*/  BSYNC B3 ;  /* 0x0000000000037941 */ /* 0x000fea0003800000 */
.L_x_7787:
        /* <DEDUP_REMOVED lines=44> */
.L_x_7786:
[----:B------:R-:W-:Y:S05]  /*2b40*/  BSYNC B2 ;  /* 0x0000000000027941 */ /* 0x000fea0003800000 */
.L_x_7785:
[----:B------:R-:W0:Y:S01]  /*2b50*/  I2F.U32 R40, R97 ;  /* 0x0000006100287306 */ /* 0x000e220000201000 */
[----:B------:R-:W-:Y:S01]  /*2b60*/  PRMT R41, RZ, 0x5410, R30 ;  /* 0x00005410ff297816 */ /* 0x000fe2000000001e */
        /* <DEDUP_REMOVED lines=8> */
.L_x_7781:
[----:B------:R-:W-:Y:S05]  /*2bf0*/  BSYNC B1 ;  /* 0x0000000000017941 */ /* 0x000fea0003800000 */
.L_x_7780:
        /* <DEDUP_REMOVED lines=18> */
.L_x_7792:
[----:B------:R-:W-:Y:S02]  /*2d20*/  MOV R97, R100 ;  /* 0x0000006400617202 */ /* 0x000fe40000000f00 */
.L_x_7793:
[----:B------:R-:W-:Y:S05]  /*2d30*/  BSYNC B2 ;  /* 0x0000000000027941 */ /* 0x000fea0003800000 */
.L_x_7791:
        /* <DEDUP_REMOVED lines=16> */
.L_x_7797:
[----:B------:R-:W-:Y:S05]  /*2e40*/  BSYNC B3 ;  /* 0x0000000000037941 */ /* 0x000fea0003800000 */
.L_x_7796:
        /* <DEDUP_REMOVED lines=44> */
.L_x_7795:
[----:B------:R-:W-:Y:S05]  /*3110*/  BSYNC B2 ;  /* 0x0000000000027941 */ /* 0x000fea0003800000 */
.L_x_7794:
        /* <DEDUP_REMOVED lines=10> */
.L_x_7790:
[----:B------:R-:W-:Y:S05]  /*31c0*/  BSYNC B1 ;  /* 0x0000000000017941 */ /* 0x000fea0003800000 */
.L_x_7789:
        /* <DEDUP_REMOVED lines=18> */
.L_x_7801:
[----:B------:R-:W-:Y:S02]  /*32f0*/  MOV R97, R100 ;  /* 0x0000006400617202 */ /* 0x000fe40000000f00 */
.L_x_7802:
[----:B------:R-:W-:Y:S05]  /*3300*/  BSYNC B2 ;  /* 0x0000000000027941 */ /* 0x000fea0003800000 */
.L_x_7800:
        /* <DEDUP_REMOVED lines=16> */
.L_x_7806:
[----:B------:R-:W-:Y:S05]  /*3410*/  BSYNC B3 ;  /* 0x0000000000037941 */ /* 0x000fea0003800000 */
.L_x_7805:
        /* <DEDUP_REMOVED lines=44> */
.L_x_7804:
[----:B------:R-:W-:Y:S05]  /*36e0*/  BSYNC B2 ;  /* 0x0000000000027941 */ /* 0x000fea0003800000 */
.L_x_7803:
        /* <DEDUP_REMOVED lines=10> */
.L_x_7799:
[----:B------:R-:W-:Y:S05]  /*3790*/  BSYNC B1 ;  /* 0x0000000000017941 */ /* 0x000fea0003800000 */
.L_x_7798:
        /* <DEDUP_REMOVED lines=18> */
.L_x_7810:
[----:B------:R-:W-:Y:S02]  /*38c0*/  MOV R120, R100 ;  /* 0x0000006400787202 */ /* 0x000fe40000000f00 */
.L_x_7811:
[----:B------:R-:W-:Y:S05]  /*38d0*/  BSYNC B2 ;  /* 0x0000000000027941 */ /* 0x000fea0003800000 */
.L_x_7809:
        /* <DEDUP_REMOVED lines=16> */
.L_x_7815:
[----:B------:R-:W-:Y:S05]  /*39e0*/  BSYNC B3 ;  /* 0x0000000000037941 */ /* 0x000fea0003800000 */
.L_x_7814:
        /* <DEDUP_REMOVED lines=44> */
.L_x_7813:
[----:B------:R-:W-:Y:S05]  /*3cb0*/  BSYNC B2 ;  /* 0x0000000000027941 */ /* 0x000fea0003800000 */
.L_x_7812:
[----:B------:R-:W0:Y:S01]  /*3cc0*/  I2F.U32 R43, R120 ;  /* 0x00000078002b7306 */ /* 0x000e220000201000 */
[----:B------:R-:W-:-:S04]  /*3cd0*/  IMAD.MOV.U32 R60, RZ, RZ, 0x2f800000 ;  /* 0x2f800000ff3c7424 */ /* 0x000fc800078e00ff */
[----:B0-----:R-:W-:Y:S01]  /*3ce0*/  FFMA.FTZ R43, R43, R60, 1.1641532182693481445e-10 ;  /* 0x2f0000002b2b7423 */ /* 0x001fe2000001003c */
[----:B------:R-:W-:-:S04]  /*3cf0*/  PRMT R60, RZ, 0x7610, R31 ;  /* 0x00007610ff3c7816 */ /* 0x000fc8000000001f */
[----:B------:R-:W-:Y:S01]  /*3d00*/  FSETP.GTU.FTZ.AND P4, PT, R43, c[0x0][0x1e4], PT ;  /* 0x000079002b007a0b */ /* 0x000fe20003f9c000 */
[----:B------:R-:W-:-:S03]  /*3d10*/  FMUL.FTZ R60, R60, c[0x0][0x1ec] ;  /* 0x00007b003c3c7a20 */ /* 0x000fc60000410000 */
[----:B------:R-:W-:Y:S01]  /*3d20*/  SEL R112, RZ, 0x1, P4 ;  /* 0x00000001ff707807 */ /* 0x000fe20002000000 */
[----:B------:R-:W-:-:S05]  /*3d30*/  FMUL.FTZ R60, R60, c[0x0][0x1e8] ;  /* 0x00007a003c3c7a20 */ /* 0x000fca0000410000 */
[----:B------:R-:W-:-:S05]  /*3d40*/  FSEL R43, R60, RZ, !P4 ;  /* 0x000000ff3c2b7208 */ /* 0x000fca0006000000 */
[----:B------:R-:W-:Y:S02]  /*3d50*/  @P3 FADD.FTZ R43, R35, R43 ;  /* 0x0000002b232b3221 */ /* 0x000fe40000010000 */
.L_x_7808:
[----:B------:R-:W-:Y:S05]  /*3d60*/  BSYNC B1 ;  /* 0x0000000000017941 */ /* 0x000fea0003800000 */
.L_x_7807:
[----:B------:R-:W-:Y:S01]  /*3d70*/  IMAD.MOV.U32 R60, RZ, RZ, 0x20 ;  /* 0x00000020ff3c7424 */ /* 0x000fe200078e00ff */
[----:B------:R-:W-:Y:S03]  /*3d80*/  BSSY B1, `(.L_x_7816) ;  /* 0x0000019000017945 */ /* 0x000fe60003800000 */
[----:B------:R-:W-:-:S05]  /*3d90*/  IMAD.WIDE.U32 R60, R119, R60, c[0x0][0x188] ;  /* 0x00006200773c7625 */ /* 0x000fca00078e003c */
[----:B------:R0:W-:Y:S04]  /*3da0*/  STG.E.128 [R60.64], R36 ;  /* 0x000000243c007986 */ /* 0x0001e8000c101d06 */
[----:B------:R0:W-:Y:S01]  /*3db0*/  STG.E.128 [R60.64+0x10], R40 ;  /* 0x000010283c007986 */ /* 0x0001e2000c101d06 */
        /* <DEDUP_REMOVED lines=21> */
.L_x_7817:
[----:B------:R-:W-:Y:S05]  /*3f10*/  BSYNC B1 ;  /* 0x0000000000017941 */ /* 0x000fea0003800000 */
.L_x_7816:
[----:B------:R-:W-:Y:S02]  /*3f20*/  IADD3 R119, R119, 0x100, RZ ;  /* 0x0000010077777810 */ /* 0x000fe40007ffe0ff */
[----:B------:R-:W-:Y:S02]  /*3f30*/  IADD3 R118, R118, 0x100, RZ ;  /* 0x0000010076767810 */ /* 0x000fe40007ffe0ff */
.L_x_7743:
[----:B-1----:R-:W-:Y:S05]  /*3f40*/  BSYNC B0 ;  /* 0x0000000000007941 */ /* 0x002fea0003800000 */
.L_x_7742:
[----:B------:R-:W-:Y:S01]  /*3f50*/  ISETP.NE.AND P3, PT, R64, RZ, PT ;  /* 0x000000ff4000720c */ /* 0x000fe20003f65270 */
[----:B------:R-:W-:-:S12]  /*3f60*/  BSSY B0, `(.L_x_7818) ;  /* 0x0000311000007945 */ /* 0x000fd80003800000 */
        /* <DEDUP_REMOVED lines=17> */
[C---:B-1----:R-:W-:Y:S01]  /*4080*/  ISETP.NE.AND P5, PT, R97.reuse, 0x1, PT ;  /* 0x000000016100780c */ /* 0x042fe20003fa5270 */
[----:B------:R-:W-:Y:S01]  /*4090*/  BSSY B2, `(.L_x_7822) ;  /* 0x000000c000027945 */ /* 0x000fe20003800000 */
[----:B------:R-:W-:-:S11]  /*40a0*/  IADD3 R50, R97, 0x1, RZ ;  /* 0x0000000161327810 */ /* 0x000fd60007ffe0ff */
[----:B------:R-:W-:Y:S05]  /*40b0*/  @!P5 BRA `(.L_x_7823) ;  /* 0x000000800000d947 */ /* 0x000fea0003800000 */
[----:B------:R-:W-:Y:S01]  /*40c0*/  ISETP.NE.AND P5, PT, R97, 0x2, PT ;  /* 0x000000026100780c */ /* 0x000fe20003fa5270 */
[----:B0-----:R-:W-:-:S12]  /*40d0*/  IMAD.MOV.U32 R60, RZ, RZ, R90 ;  /* 0x000000ffff3c7224 */ /* 0x001fd800078e005a */
[----:B------:R-:W-:Y:S05]  /*40e0*/  @!P5 BRA `(.L_x_7824) ;  /* 0x000000600000d947 */ /* 0x000fea0003800000 */
[----:B------:R-:W-:Y:S01]  /*40f0*/  ISETP.NE.AND P5, PT, R97, 0x3, PT ;  /* 0x000000036100780c */ /* 0x000fe20003fa5270 */
[----:B------:R-:W-:-:S12]  /*4100*/  IMAD.MOV.U32 R60, RZ, RZ, R91 ;  /* 0x000000ffff3c7224 */ /* 0x000fd800078e005b */
[----:B------:R-:W-:Y:S05]  /*4110*/  @P5 BRA `(.L_x_7824) ;  /* 0x0000003000005947 */ /* 0x000fea0003800000 */
[----:B------:R-:W-:Y:S01]  /*4120*/  IMAD.MOV.U32 R60, RZ, RZ, R98 ;  /* 0x000000ffff3c7224 */ /* 0x000fe200078e0062 */
[----:B------:R-:W-:Y:S05]  /*4130*/  BRA `(.L_x_7824) ;  /* 0x0000001000007947 */ /* 0x000fea0003800000 */
.L_x_7823:
[----:B0-----:R-:W-:Y:S02]  /*4140*/  IMAD.MOV.U32 R60, RZ, RZ, R100 ;  /* 0x000000ffff3c7224 */ /* 0x001fe400078e0064 */
.L_x_7824:
[----:B------:R-:W-:Y:S05]  /*4150*/  BSYNC B2 ;  /* 0x0000000000027941 */ /* 0x000fea0003800000 */
.L_x_7822:
        /* <DEDUP_REMOVED lines=16> */
.L_x_7828:
[----:B------:R-:W-:Y:S05]  /*4260*/  BSYNC B3 ;  /* 0x0000000000037941 */ /* 0x000fea0003800000 */
.L_x_7827:
        /* <DEDUP_REMOVED lines=44> */
.L_x_7826:
[----:B------:R-:W-:Y:S05]  /*4530*/  BSYNC B2 ;  /* 0x0000000000027941 */ /* 0x000fea0003800000 */
.L_x_7825:
        /* <DEDUP_REMOVED lines=9> */
[----:B------:R-:W-:Y:S02]  /*45d0*/  @P3 FADD.FTZ R44, R24, R44 ;  /* 0x0000002c182c3221 */ /* 0x000fe40000010000 */
.L_x_7821:
[----:B-1----:R-:W-:Y:S05]  /*45e0*/  BSYNC B1 ;  /* 0x0000000000017941 */ /* 0x002fea0003800000 */
.L_x_7820:
        /* <DEDUP_REMOVED lines=18> */
.L_x_7832:
[----:B0-----:R-:W-:Y:S02]  /*4710*/  IMAD.MOV.U32 R62, RZ, RZ, R100 ;  /* 0x000000ffff3e7224 */ /* 0x001fe400078e0064 */
.L_x_7833:
[----:B------:R-:W-:Y:S05]  /*4720*/  BSYNC B2 ;  /* 0x0000000000027941 */ /* 0x000fea0003800000 */
.L_x_7831:
        /* <DEDUP_REMOVED lines=16> */
.L_x_7837:
[----:B------:R-:W-:Y:S05]  /*4830*/  BSYNC B3 ;  /* 0x0000000000037941 */ /* 0x000fea0003800000 */
.L_x_7836:
        /* <DEDUP_REMOVED lines=44> */
.L_x_7835:
[----:B------:R-:W-:Y:S05]  /*4b00*/  BSYNC B2 ;  /* 0x0000000000027941 */ /* 0x000fea0003800000 */
.L_x_7834:
[----:B------:R-:W0:Y:S01]  /*4b10*/  I2F.U32 R45, R62 ;  /* 0x0000003e002d7306 */ /* 0x000e220000201000 */
[----:B------:R-:W-:Y:S02]  /*4b20*/  MOV R46, 0x2f800000 ;  /* 0x2f800000002e7802 */ /* 0x000fe40000000f00 */
        /* <DEDUP_REMOVED lines=8> */
.L_x_7830:
[----:B------:R-:W-:Y:S05]  /*4bb0*/  BSYNC B1 ;  /* 0x0000000000017941 */ /* 0x000fea0003800000 */
.L_x_7829:
        /* <DEDUP_REMOVED lines=18> */
.L_x_7841:
[----:B0-----:R-:W-:Y:S02]  /*4ce0*/  IMAD.MOV.U32 R62, RZ, RZ, R100 ;  /* 0x000000ffff3e7224 */ /* 0x001fe400078e0064 */
.L_x_7842:
[----:B------:R-:W-:Y:S05]  /*4cf0*/  BSYNC B2 ;  /* 0x0000000000027941 */ /* 0x000fea0003800000 */
.L_x_7840:
        /* <DEDUP_REMOVED lines=16> */
.L_x_7846:
[----:B------:R-:W-:Y:S05]  /*4e00*/  BSYNC B3 ;  /* 0x0000000000037941 */ /* 0x000fea0003800000 */
.L_x_7845:
        /* <DEDUP_REMOVED lines=44> */
.L_x_7844:
[----:B------:R-:W-:Y:S05]  /*50d0*/  BSYNC B2 ;  /* 0x0000000000027941 */ /* 0x000fea0003800000 */
.L_x_7843:
        /* <DEDUP_REMOVED lines=10> */
.L_x_7839:
[----:B------:R-:W-:Y:S05]  /*5180*/  BSYNC B1 ;  /* 0x0000000000017941 */ /* 0x000fea0003800000 */
.L_x_7838:
        /* <DEDUP_REMOVED lines=18> */
.L_x_7850:
[----:B------:R-:W-:Y:S02]  /*52b0*/  IMAD.MOV.U32 R97, RZ, RZ, R100 ;  /* 0x000000ffff617224 */ /* 0x000fe400078e0064 */
.L_x_7851:
[----:B------:R-:W-:Y:S05]  /*52c0*/  BSYNC B2 ;  /* 0x0000000000027941 */ /* 0x000fea0003800000 */
.L_x_7849:
        /* <DEDUP_REMOVED lines=16> */
.L_x_7855:
[----:B------:R-:W-:Y:S05]  /*53d0*/  BSYNC B3 ;  /* 0x0000000000037941 */ /* 0x000fea0003800000 */
.L_x_7854:
[----:B------:R-:W-:Y:S01]  /*53e0*/  IMAD.HI.U32 R47, R22, -0x326172a9, RZ ;  /* 0xcd9e8d57162f7827 */ /* 0x000fe200078e00ff */
[----:B------:R-:W-:-:S03]  /*53f0*/  LOP3.LUT R49, R49, UR5, R96, 0x96, !PT ;  /* 0x0000000531317c12 */ /* 0x000fc6000f8e9660 */
[----:B0-----:R-:W-:Y:S01]  /*5400*/  IMAD R61, R22, -0x326172a9, RZ ;  /* 0xcd9e8d57163d7824 */ /* 0x001fe200078e02ff */
        /* <DEDUP_REMOVED lines=41> */
.L_x_7853:
[----:B------:R-:W-:Y:S05]  /*56a0*/  BSYNC B2 ;  /* 0x0000000000027941 */ /* 0x000fea0003800000 */
.L_x_7852:
[----:B------:R-:W1:Y:S01]  /*56b0*/  I2F.U32 R47, R97 ;  /* 0x00000061002f7306 */ /* 0x000e620000201000 */
[----:B------:R-:W-:Y:S02]  /*56c0*/  MOV R48, 0x2f800000 ;  /* 0x2f80000000307802 */ /* 0x000fe40000000f00 */
[----:B-----5:R-:W-:-:S05]  /*56d0*/  PRMT R50, RZ, 0x7610, R29 ;  /* 0x00007610ff327816 */ /* 0x020fca000000001d */
[----:B------:R-:W-:-:S04]  /*56e0*/  FMUL.FTZ R50, R50, c[0x0][0x1ec] ;  /* 0x00007b0032327a20 */ /* 0x000fc80000410000 */
[----:B------:R-:W-:Y:S02]  /*56f0*/  FMUL.FTZ R50, R50, c[0x0][0x1e8] ;  /* 0x00007a0032327a20 */ /* 0x000fe40000410000 */
[----:B-1----:R-:W-:-:S05]  /*5700*/  FFMA.FTZ R47, R47, R48, 1.1641532182693481445e-10 ;  /* 0x2f0000002f2f7423 */ /* 0x002fca0000010030 */
[----:B------:R-:W-:-:S04]  /*5710*/  FSETP.GTU.FTZ.AND P5, PT, R47, c[0x0][0x1e4], PT ;  /* 0x000079002f007a0b */ /* 0x000fc80003fbc000 */
[----:B------:R-:W-:Y:S02]  /*5720*/  FSEL R47, R50, RZ, !P5 ;  /* 0x000000ff322f7208 */ /* 0x000fe40006800000 */
[----:B------:R-:W-:-:S03]  /*5730*/  SEL R108, RZ, 0x1, P5 ;  /* 0x00000001ff6c7807 */ /* 0x000fc60002800000 */
[----:B------:R-:W-:Y:S02]  /*5740*/  @P3 FADD.FTZ R47, R27, R47 ;  /* 0x0000002f1b2f3221 */ /* 0x000fe40000010000 */
.L_x_7848:
[----:B------:R-:W-:Y:S05]  /*5750*/  BSYNC B1 ;  /* 0x0000000000017941 */ /* 0x000fea0003800000 */
.L_x_7847:
        /* <DEDUP_REMOVED lines=18> */
.L_x_7859:
[----:B------:R-:W-:Y:S02]  /*5880*/  IMAD.MOV.U32 R97, RZ, RZ, R100 ;  /* 0x000000ffff617224 */ /* 0x000fe400078e0064 */
.L_x_7860:
[----:B------:R-:W-:Y:S05]  /*5890*/  BSYNC B2 ;  /* 0x0000000000027941 */ /* 0x000fea0003800000 */
.L_x_7858:
        /* <DEDUP_REMOVED lines=16> */
.L_x_7864:
[----:B------:R-:W-:Y:S05]  /*59a0*/  BSYNC B3 ;  /* 0x0000000000037941 */ /* 0x000fea0003800000 */
.L_x_7863:
        /* <DEDUP_REMOVED lines=44> */
.L_x_7862:
[----:B------:R-:W-:Y:S05]  /*5c70*/  BSYNC B2 ;  /* 0x0000000000027941 */ /* 0x000fea0003800000 */
.L_x_7861:
[----:B------:R-:W1:Y:S01]  /*5c80*/  I2F.U32 R48, R97 ;  /* 0x0000006100307306 */ /* 0x000e620000201000 */
[----:B------:R-:W-:Y:S01]  /*5c90*/  HFMA2.MMA R49, -RZ, RZ, 0.1171875, 0 ;  /* 0x2f800000ff317435 */ /* 0x000fe200000001ff */
[----:B------:R-:W-:-:S05]  /*5ca0*/  PRMT R51, RZ, 0x5410, R30 ;  /* 0x00005410ff337816 */ /* 0x000fca000000001e */
[----:B------:R-:W-:-:S04]  /*5cb0*/  FMUL.FTZ R51, R51, c[0x0][0x1ec] ;  /* 0x00007b0033337a20 */ /* 0x000fc80000410000 */
[----:B------:R-:W-:Y:S02]  /*5cc0*/  FMUL.FTZ R51, R51, c[0x0][0x1e8] ;  /* 0x00007a0033337a20 */ /* 0x000fe40000410000 */
[----:B-1----:R-:W-:-:S05]  /*5cd0*/  FFMA.FTZ R48, R48, R49, 1.1641532182693481445e-10 ;  /* 0x2f00000030307423 */ /* 0x002fca0000010031 */
[----:B------:R-:W-:-:S04]  /*5ce0*/  FSETP.GTU.FTZ.AND P5, PT, R48, c[0x0][0x1e4], PT ;  /* 0x0000790030007a0b */ /* 0x000fc80003fbc000 */
[----:B------:R-:W-:Y:S02]  /*5cf0*/  FSEL R48, R51, RZ, !P5 ;  /* 0x000000ff33307208 */ /* 0x000fe40006800000 */
[----:B------:R-:W-:-:S03]  /*5d00*/  SEL R109, RZ, 0x1, P5 ;  /* 0x00000001ff6d7807 */ /* 0x000fc60002800000 */
[----:B------:R-:W-:Y:S02]  /*5d10*/  @P3 FADD.FTZ R48, R32, R48 ;  /* 0x0000003020303221 */ /* 0x000fe40000010000 */
.L_x_7857:
[----:B------:R-:W-:Y:S05]  /*5d20*/  BSYNC B1 ;  /* 0x0000000000017941 */ /* 0x000fea0003800000 */
.L_x_7856:
        /* <DEDUP_REMOVED lines=18> */
.L_x_7868:
[----:B------:R-:W-:Y:S02]  /*5e50*/  IMAD.MOV.U32 R97, RZ, RZ, R100 ;  /* 0x000000ffff617224 */ /* 0x000fe400078e0064 */
.L_x_7869:
[----:B------:R-:W-:Y:S05]  /*5e60*/  BSYNC B2 ;  /* 0x0000000000027941 */ /* 0x000fea0003800000 */
.L_x_7867:
        /* <DEDUP_REMOVED lines=16> */
.L_x_7873:
[----:B------:R-:W-:Y:S05]  /*5f70*/  BSYNC B3 ;  /* 0x0000000000037941 */ /* 0x000fea0003800000 */
.L_x_7872:
        /* <DEDUP_REMOVED lines=44> */
.L_x_7871:
[----:B------:R-:W-:Y:S05]  /*6240*/  BSYNC B2 ;  /* 0x0000000000027941 */ /* 0x000fea0003800000 */
.L_x_7870:
[----:B------:R-:W1:Y:S01]  /*6250*/  I2F.U32 R49, R97 ;  /* 0x0000006100317306 */ /* 0x000e620000201000 */
[----:B------:R-:W-:Y:S02]  /*6260*/  MOV R50, 0x2f800000 ;  /* 0x2f80000000327802 */ /* 0x000fe40000000f00 */
[----:B0-----:R-:W-:-:S05]  /*6270*/  PRMT R60, RZ, 0x7610, R30 ;  /* 0x00007610ff3c7816 */ /* 0x001fca000000001e */
[----:B------:R-:W-:-:S04]  /*6280*/  FMUL.FTZ R60, R60, c[0x0][0x1ec] ;  /* 0x00007b003c3c7a20 */ /* 0x000fc80000410000 */
[----:B------:R-:W-:Y:S02]  /*6290*/  FMUL.FTZ R60, R60, c[0x0][0x1e8] ;  /* 0x00007a003c3c7a20 */ /* 0x000fe40000410000 */
[----:B-1----:R-:W-:-:S05]  /*62a0*/  FFMA.FTZ R49, R49, R50, 1.1641532182693481445e-10 ;  /* 0x2f00000031317423 */ /* 0x002fca0000010032 */
[----:B------:R-:W-:-:S04]  /*62b0*/  FSETP.GTU.FTZ.AND P5, PT, R49, c[0x0][0x1e4], PT ;  /* 0x0000790031007a0b */ /* 0x000fc80003fbc000 */
[----:B------:R-:W-:Y:S02]  /*62c0*/  FSEL R49, R60, RZ, !P5 ;  /* 0x000000ff3c317208 */ /* 0x000fe40006800000 */
[----:B------:R-:W-:-:S03]  /*62d0*/  SEL R110, RZ, 0x1, P5 ;  /* 0x00000001ff6e7807 */ /* 0x000fc60002800000 */
[----:B------:R-:W-:Y:S02]  /*62e0*/  @P3 FADD.FTZ R49, R33, R49 ;  /* 0x0000003121313221 */ /* 0x000fe40000010000 */
.L_x_7866:
[----:B------:R-:W-:Y:S05]  /*62f0*/  BSYNC B1 ;  /* 0x0000000000017941 */ /* 0x000fea0003800000 */
.L_x_7865:
[----:B------:R-:W-:Y:S01]  /*6300*/  @!P4 ISETP.NE.U32.AND P5, PT, RZ, c[0x0][0x180], PT ;  /* 0x00006000ff00ca0c */ /* 0x000fe20003fa5070 */
[----:B------:R-:W-:Y:S01]  /*6310*/  BSSY B1, `(.L_x_7874) ;  /* 0x000005b000017945 */ /* 0x000fe20003800000 */
[----:B0-----:R-:W-:Y:S02]  /*6320*/  @!P4 IMAD.MOV.U32 R60, RZ, RZ, R51 ;  /* 0x000000ffff3cc224 */ /* 0x001fe400078e0033 */
        /* <DEDUP_REMOVED lines=15> */
.L_x_7877:
[----:B------:R-:W-:Y:S02]  /*6420*/  IMAD.MOV.U32 R97, RZ, RZ, R100 ;  /* 0x000000ffff617224 */ /* 0x000fe400078e0064 */
.L_x_7878:
[----:B------:R-:W-:Y:S05]  /*6430*/  BSYNC B2 ;  /* 0x0000000000027941 */ /* 0x000fea0003800000 */
.L_x_7876:
        /* <DEDUP_REMOVED lines=16> */
.L_x_7882:
[----:B------:R-:W-:Y:S05]  /*6540*/  BSYNC B3 ;  /* 0x0000000000037941 */ /* 0x000fea0003800000 */
.L_x_7881:
        /* <DEDUP_REMOVED lines=44> */
.L_x_7880:
[----:B------:R-:W-:Y:S05]  /*6810*/  BSYNC B2 ;  /* 0x0000000000027941 */ /* 0x000fea0003800000 */
.L_x_7879:
[----:B------:R-:W0:Y:S01]  /*6820*/  I2F.U32 R50, R97 ;  /* 0x0000006100327306 */ /* 0x000e220000201000 */
[----:B------:R-:W-:Y:S01]  /*6830*/  HFMA2.MMA R51, -RZ, RZ, 0.1171875, 0 ;  /* 0x2f800000ff337435 */ /* 0x000fe200000001ff */
[----:B------:R-:W-:-:S05]  /*6840*/  PRMT R61, RZ, 0x5410, R31 ;  /* 0x00005410ff3d7816 */ /* 0x000fca000000001f */
[----:B------:R-:W-:-:S04]  /*6850*/  FMUL.FTZ R61, R61, c[0x0][0x1ec] ;  /* 0x00007b003d3d7a20 */ /* 0x000fc80000410000 */
[----:B------:R-:W-:Y:S02]  /*6860*/  FMUL.FTZ R61, R61, c[0x0][0x1e8] ;  /* 0x00007a003d3d7a20 */ /* 0x000fe40000410000 */
[----:B0-----:R-:W-:-:S05]  /*6870*/  FFMA.FTZ R50, R50, R51, 1.1641532182693481445e-10 ;  /* 0x2f00000032327423 */ /* 0x001fca0000010033 */
[----:B------:R-:W-:-:S04]  /*6880*/  FSETP.GTU.FTZ.AND P5, PT, R50, c[0x0][0x1e4], PT ;  /* 0x0000790032007a0b */ /* 0x000fc80003fbc000 */
[----:B------:R-:W-:Y:S02]  /*6890*/  FSEL R50, R61, RZ, !P5 ;  /* 0x000000ff3d327208 */ /* 0x000fe40006800000 */
[----:B------:R-:W-:-:S03]  /*68a0*/  SEL R111, RZ, 0x1, P5 ;  /* 0x00000001ff6f7807 */ /* 0x000fc60002800000 */
[----:B------:R-:W-:Y:S02]  /*68b0*/  @P3 FADD.FTZ R50, R34, R50 ;  /* 0x0000003222323221 */ /* 0x000fe40000010000 */
.L_x_7875:
[----:B------:R-:W-:Y:S05]  /*68c0*/  BSYNC B1 ;  /* 0x0000000000017941 */ /* 0x000fea0003800000 */
.L_x_7874:
        /* <DEDUP_REMOVED lines=18> */
.L_x_7886:
[----:B------:R-:W-:Y:S02]  /*69f0*/  IMAD.MOV.U32 R120, RZ, RZ, R100 ;  /* 0x000000ffff787224 */ /* 0x000fe400078e0064 */
.L_x_7887:
[----:B------:R-:W-:Y:S05]  /*6a00*/  BSYNC B2 ;  /* 0x0000000000027941 */ /* 0x000fea0003800000 */
.L_x_7885:
        /* <DEDUP_REMOVED lines=16> */
.L_x_7891:
[----:B------:R-:W-:Y:S05]  /*6b10*/  BSYNC B3 ;  /* 0x0000000000037941 */ /* 0x000fea0003800000 */
.L_x_7890:
        /* <DEDUP_REMOVED lines=44> */
.L_x_7889:
[----:B------:R-:W-:Y:S05]  /*6de0*/  BSYNC B2 ;  /* 0x0000000000027941 */ /* 0x000fea0003800000 */
.L_x_7888:
[----:B------:R-:W0:Y:S01]  /*6df0*/  I2F.U32 R51, R120 ;  /* 0x0000007800337306 */ /* 0x000e220000201000 */
[----:B------:R-:W-:-:S05]  /*6e00*/  MOV R60, 0x2f800000 ;  /* 0x2f800000003c7802 */ /* 0x000fca0000000f00 */
        /* <DEDUP_REMOVED lines=8> */
.L_x_7884:
[----:B------:R-:W-:Y:S05]  /*6e90*/  BSYNC B1 ;  /* 0x0000000000017941 */ /* 0x000fea0003800000 */
.L_x_7883:
        /* <DEDUP_REMOVED lines=18> */
[----:B------:R-:W-:Y:S01]  /*6fc0*/  LOP3.LUT R121, R63, R121, R115, 0xfe, !PT ;  /* 0x000000793f797212 */ /* 0x000fe200078efe73 */
[----:B------:R-:W-:Y:S02]  /*6fd0*/  IMAD.MOV.U32 R63, RZ, RZ, 0x8 ;  /* 0x00000008ff3f7424 */ /* 0x000fe400078e00ff */
[----:B------:R-:W-:-:S05]  /*6fe0*/  IMAD.WIDE.U32 R60, R60, 0x100, RZ ;  /* 0x000001003c3c7825 */ /* 0x000fca00078e00ff */
[----:B------:R-:W-:Y:S02]  /*6ff0*/  LOP3.LUT R62, R60, R114, R62, 0xfe, !PT ;  /* 0x000000723c3e7212 */ /* 0x000fe400078efe3e */
[----:B------:R-:W-:Y:S02]  /*7000*/  LOP3.LUT R61, R121, R61, RZ, 0xfc, !PT ;  /* 0x0000003d793d7212 */ /* 0x000fe400078efcff */
[----:B------:R-:W-:Y:S01]  /*7010*/  LOP3.LUT R60, R62, 0xff, R103, 0xf8, !PT ;  /* 0x000000ff3e3c7812 */ /* 0x000fe200078ef867 */
[----:B------:R-:W-:-:S05]  /*7020*/  IMAD.WIDE.U32 R62, R118, R63, c[0x0][0x190] ;  /* 0x00006400763e7625 */ /* 0x000fca00078e003f */
[----:B------:R0:W-:Y:S02]  /*7030*/  STG.E.64 [R62.64], R60 ;  /* 0x0000003c3e007986 */ /* 0x0001e4000c101b06 */
.L_x_7893:
[----:B------:R-:W-:Y:S05]  /*7040*/  BSYNC B1 ;  /* 0x0000000000017941 */ /* 0x000fea0003800000 */
.L_x_7892:
[----:B------:R-:W-:Y:S02]  /*7050*/  IADD3 R119, R119, 0x100, RZ ;  /* 0x0000010077777810 */ /* 0x000fe40007ffe0ff */
[----:B------:R-:W-:Y:S02]  /*7060*/  IADD3 R118, R118, 0x100, RZ ;  /* 0x0000010076767810 */ /* 0x000fe40007ffe0ff */
.L_x_7819:
[----:B------:R-:W-:Y:S05]  /*7070*/  BSYNC B0 ;  /* 0x0000000000007941 */ /* 0x000fea0003800000 */
.L_x_7818:
[----:B------:R-:W-:Y:S01]  /*7080*/  BSSY B0, `(.L_x_7894) ;  /* 0x000030d000007945 */ /* 0x000fe20003800000 */
        /* <DEDUP_REMOVED lines=29> */
.L_x_7899:
[----:B0-----:R-:W-:Y:S02]  /*7260*/  MOV R60, R100 ;  /* 0x00000064003c7202 */ /* 0x001fe40000000f00 */
.L_x_7900:
[----:B------:R-:W-:Y:S05]  /*7270*/  BSYNC B2 ;  /* 0x0000000000027941 */ /* 0x000fea0003800000 */
.L_x_7898:
        /* <DEDUP_REMOVED lines=16> */
.L_x_7904:
[----:B------:R-:W-:Y:S05]  /*7380*/  BSYNC B3 ;  /* 0x0000000000037941 */ /* 0x000fea0003800000 */
.L_x_7903:
        /* <DEDUP_REMOVED lines=44> */
.L_x_7902:
[----:B------:R-:W-:Y:S05]  /*7650*/  BSYNC B2 ;  /* 0x0000000000027941 */ /* 0x000fea0003800000 */
.L_x_7901:
        /* <DEDUP_REMOVED lines=10> */
.L_x_7897:
[----:B-1----:R-:W-:Y:S05]  /*7700*/  BSYNC B1 ;  /* 0x0000000000017941 */ /* 0x002fea0003800000 */
.L_x_7896:
        /* <DEDUP_REMOVED lines=13> */
[----:B------:R-:W-:Y:S02]  /*77e0*/  ISETP.NE.AND P5, PT, R58, 0x3, PT ;  /* 0x000000033a00780c */ /* 0x000fe40003fa5270 */
[----:B------:R-:W-:-:S11]  /*77f0*/  MOV R62, R91 ;  /* 0x0000005b003e7202 */ /* 0x000fd60000000f00 */
[----:B------:R-:W-:Y:S05]  /*7800*/  @P5 BRA `(.L_x_7909) ;  /* 0x0000003000005947 */ /* 0x000fea0003800000 */
[----:B------:R-:W-:Y:S01]  /*7810*/  IMAD.MOV.U32 R62, RZ, RZ, R98 ;  /* 0x000000ffff3e7224 */ /* 0x000fe200078e0062 */
[----:B------:R-:W-:Y:S05]  /*7820*/  BRA `(.L_x_7909) ;  /* 0x0000001000007947 */ /* 0x000fea0003800000 */
.L_x_7908:
[----:B0-----:R-:W-:Y:S02]  /*7830*/  IMAD.MOV.U32 R62, RZ, RZ, R100 ;  /* 0x000000ffff3e7224 */ /* 0x001fe400078e0064 */
.L_x_7909:
[----:B------:R-:W-:Y:S05]  /*7840*/  BSYNC B2 ;  /* 0x0000000000027941 */ /* 0x000fea0003800000 */
.L_x_7907:
        /* <DEDUP_REMOVED lines=16> */
.L_x_7913:
[----:B------:R-:W-:Y:S05]  /*7950*/  BSYNC B3 ;  /* 0x0000000000037941 */ /* 0x000fea0003800000 */
.L_x_7912:
        /* <DEDUP_REMOVED lines=44> */
.L_x_7911:
[----:B------:R-:W-:Y:S05]  /*7c20*/  BSYNC B2 ;  /* 0x0000000000027941 */ /* 0x000fea0003800000 */
.L_x_7910:
        /* <DEDUP_REMOVED lines=10> */
.L_x_7906:
[----:B------:R-:W-:Y:S05]  /*7cd0*/  BSYNC B1 ;  /* 0x0000000000017941 */ /* 0x000fea0003800000 */
.L_x_7905:
[----:B------:R-:W-:Y:S01]  /*7ce0*/  @!P4 ISETP.NE.U32.AND P5, PT, RZ, c[0x0][0x180], PT ;  /* 0x00006000ff00ca0c */ /* 0x000fe20003fa5070 */
[----:B------:R-:W-:Y:S01]  /*7cf0*/  BSSY B1, `(.L_x_7914) ;  /* 0x000005b000017945 */ /* 0x000fe20003800000 */
[----:B------:R-:W-:Y:S02]  /*7d00*/  @!P4 MOV R56, R55 ;  /* 0x000000370038c202 */ /* 0x000fe40000000f00 */
        /* <DEDUP_REMOVED lines=15> */
.L_x_7917:
[----:B0-----:R-:W-:Y:S02]  /*7e00*/  IMAD.MOV.U32 R62, RZ, RZ, R100 ;  /* 0x000000ffff3e7224 */ /* 0x001fe400078e0064 */
.L_x_7918:
[----:B------:R-:W-:Y:S05]  /*7e10*/  BSYNC B2 ;  /* 0x0000000000027941 */ /* 0x000fea0003800000 */
.L_x_7916:
        /* <DEDUP_REMOVED lines=16> */
.L_x_7922:
[----:B------:R-:W-:Y:S05]  /*7f20*/  BSYNC B3 ;  /* 0x0000000000037941 */ /* 0x000fea0003800000 */
.L_x_7921:
        /* <DEDUP_REMOVED lines=44> */
.L_x_7920:
[----:B------:R-:W-:Y:S05]  /*81f0*/  BSYNC B2 ;  /* 0x0000000000027941 */ /* 0x000fea0003800000 */
.L_x_7919:
        /* <DEDUP_REMOVED lines=10> */
.L_x_7915:
[----:B------:R-:W-:Y:S05]  /*82a0*/  BSYNC B1 ;  /* 0x0000000000017941 */ /* 0x000fea0003800000 */
.L_x_7914:
        /* <DEDUP_REMOVED lines=18> */
.L_x_7926:
[----:B------:R-:W-:Y:S02]  /*83d0*/  IMAD.MOV.U32 R97, RZ, RZ, R100 ;  /* 0x000000ffff617224 */ /* 0x000fe400078e0064 */
.L_x_7927:
[----:B------:R-:W-:Y:S05]  /*83e0*/  BSYNC B2 ;  /* 0x0000000000027941 */ /* 0x000fea0003800000 */
.L_x_7925:
        /* <DEDUP_REMOVED lines=16> */
.L_x_7931:
[----:B------:R-:W-:Y:S05]  /*84f0*/  BSYNC B3 ;  /* 0x0000000000037941 */ /* 0x000fea0003800000 */
.L_x_7930:
        /* <DEDUP_REMOVED lines=44> */
.L_x_7929:
[----:B------:R-:W-:Y:S05]  /*87c0*/  BSYNC B2 ;  /* 0x0000000000027941 */ /* 0x000fea0003800000 */
.L_x_7928:
        /* <DEDUP_REMOVED lines=8> */
[----:B------:R-:W-:-:S03]  /*8850*/  SEL R108, RZ, 0x1, P5 ;  /* 0x00000001ff6c7807 */ /* 0x000fc60002800000 */
[----:B------:R-:W-:Y:S02]  /*8860*/  @P3 FADD.FTZ R55, R27, R55 ;  /* 0x000000371b373221 */ /* 0x000fe40000010000 */
.L_x_7924:
[----:B------:R-:W-:Y:S05]  /*8870*/  BSYNC B1 ;  /* 0x0000000000017941 */ /* 0x000fea0003800000 */
.L_x_7923:
        /* <DEDUP_REMOVED lines=18> */
.L_x_7935:
[----:B------:R-:W-:Y:S02]  /*89a0*/  IMAD.MOV.U32 R97, RZ, RZ, R100 ;  /* 0x000000ffff617224 */ /* 0x000fe400078e0064 */
.L_x_7936:
[----:B------:R-:W-:Y:S05]  /*89b0*/  BSYNC B2 ;  /* 0x0000000000027941 */ /* 0x000fea0003800000 */
.L_x_7934:
        /* <DEDUP_REMOVED lines=16> */
.L_x_7940:
[----:B------:R-:W-:Y:S05]  /*8ac0*/  BSYNC B3 ;  /* 0x0000000000037941 */ /* 0x000fea0003800000 */
.L_x_7939:
        /* <DEDUP_REMOVED lines=44> */
.L_x_7938:
[----:B------:R-:W-:Y:S05]  /*8d90*/  BSYNC B2 ;  /* 0x0000000000027941 */ /* 0x000fea0003800000 */
.L_x_7937:
        /* <DEDUP_REMOVED lines=10> */
.L_x_7933:
[----:B------:R-:W-:Y:S05]  /*8e40*/  BSYNC B1 ;  /* 0x0000000000017941 */ /* 0x000fea0003800000 */
.L_x_7932:
        /* <DEDUP_REMOVED lines=18> */
.L_x_7944:
[----:B------:R-:W-:Y:S02]  /*8f70*/  MOV R97, R100 ;  /* 0x0000006400617202 */ /* 0x000fe40000000f00 */
.L_x_7945:
[----:B------:R-:W-:Y:S05]  /*8f80*/  BSYNC B2 ;  /* 0x0000000000027941 */ /* 0x000fea0003800000 */
.L_x_7943:
        /* <DEDUP_REMOVED lines=16> */
.L_x_7949:
[----:B------:R-:W-:Y:S05]  /*9090*/  BSYNC B3 ;  /* 0x0000000000037941 */ /* 0x000fea0003800000 */
.L_x_7948:
        /* <DEDUP_REMOVED lines=44> */
.L_x_7947:
[----:B------:R-:W-:Y:S05]  /*9360*/  BSYNC B2 ;  /* 0x0000000000027941 */ /* 0x000fea0003800000 */
.L_x_7946:
[----:B------:R-:W1:Y:S01]  /*9370*/  I2F.U32 R57, R97 ;  /* 0x0000006100397306 */ /* 0x000e620000201000 */
[----:B0-----:R-:W-:Y:S01]  /*9380*/  PRMT R60, RZ, 0x7610, R30 ;  /* 0x00007610ff3c7816 */ /* 0x001fe2000000001e */
        /* <DEDUP_REMOVED lines=8> */
.L_x_7942:
[----:B------:R-:W-:Y:S05]  /*9410*/  BSYNC B1 ;  /* 0x0000000000017941 */ /* 0x000fea0003800000 */
.L_x_7941:
        /* <DEDUP_REMOVED lines=18> */
.L_x_7953:
[----:B------:R-:W-:Y:S02]  /*9540*/  IMAD.MOV.U32 R97, RZ, RZ, R100 ;  /* 0x000000ffff617224 */ /* 0x000fe400078e0064 */
.L_x_7954:
[----:B------:R-:W-:Y:S05]  /*9550*/  BSYNC B2 ;  /* 0x0000000000027941 */ /* 0x000fea0003800000 */
.L_x_7952:
        /* <DEDUP_REMOVED lines=16> */
.L_x_7958:
[----:B------:R-:W-:Y:S05]  /*9660*/  BSYNC B3 ;  /* 0x0000000000037941 */ /* 0x000fea0003800000 */
.L_x_7957:
        /* <DEDUP_REMOVED lines=44> */
.L_x_7956:
[----:B------:R-:W-:Y:S05]  /*9930*/  BSYNC B2 ;  /* 0x0000000000027941 */ /* 0x000fea0003800000 */
.L_x_7955:
        /* <DEDUP_REMOVED lines=10> */
.L_x_7951:
[----:B------:R-:W-:Y:S05]  /*99e0*/  BSYNC B1 ;  /* 0x0000000000017941 */ /* 0x000fea0003800000 */
.L_x_7950:
        /* <DEDUP_REMOVED lines=18> */
.L_x_7962:
[----:B------:R-:W-:Y:S02]  /*9b10*/  IMAD.MOV.U32 R116, RZ, RZ, R100 ;  /* 0x000000ffff747224 */ /* 0x000fe400078e0064 */
.L_x_7963:
[----:B------:R-:W-:Y:S05]  /*9b20*/  BSYNC B2 ;  /* 0x0000000000027941 */ /* 0x000fea0003800000 */
.L_x_7961:
        /* <DEDUP_REMOVED lines=16> */
.L_x_7967:
[----:B------:R-:W-:Y:S05]  /*9c30*/  BSYNC B3 ;  /* 0x0000000000037941 */ /* 0x000fea0003800000 */
.L_x_7966:
        /* <DEDUP_REMOVED lines=44> */
.L_x_7965:
[----:B------:R-:W-:Y:S05]  /*9f00*/  BSYNC B2 ;  /* 0x0000000000027941 */ /* 0x000fea0003800000 */
.L_x_7964:
        /* <DEDUP_REMOVED lines=10> */
.L_x_7960:
[----:B------:R-:W-:Y:S05]  /*9fb0*/  BSYNC B1 ;  /* 0x0000000000017941 */ /* 0x000fea0003800000 */
.L_x_7959:
[----:B------:R-:W-:-:S04]  /*9fc0*/  IMAD.MOV.U32 R60, RZ, RZ, 0x20 ;  /* 0x00000020ff3c7424 */ /* 0x000fc800078e00ff */
[----:B------:R-:W-:-:S05]  /*9fd0*/  IMAD.WIDE.U32 R60, R119, R60, c[0x0][0x188] ;  /* 0x00006200773c7625 */ /* 0x000fca00078e003c */
[----:B------:R0:W-:Y:S04]  /*9fe0*/  STG.E.128 [R60.64], R52 ;  /* 0x000000343c007986 */ /* 0x0001e8000c101d06 */
[----:B------:R0:W-:Y:S01]  /*9ff0*/  STG.E.128 [R60.64+0x10], R56 ;  /* 0x000010383c007986 */ /* 0x0001e2000c101d06 */
[----:B------:R-:W-:Y:S05]  /*a000*/  @!P2 BRA `(.L_x_7895) ;  /* 0x000001400000a947 */ /* 0x000fea0003800000 */
[----:B0-----:R-:W-:Y:S01]  /*a010*/  IMAD.U32 R61, R111, 0x10000, RZ ;  /* 0x000100006f3d7824 */ /* 0x001fe200078e00ff */
[----:B------:R-:W-:Y:S02]  /*a020*/  LOP3.LUT R60, R112, 0xffff, RZ, 0xc0, !PT ;  /* 0x0000ffff703c7812 */ /* 0x000fe400078ec0ff */
[----:B------:R-:W-:Y:S02]  /*a030*/  PRMT R63, R110, 0x7104, RZ ;  /* 0x000071046e3f7816 */ /* 0x000fe400000000ff */
[----:B------:R-:W-:-:S02]  /*a040*/  LOP3.LUT R61, R61, 0xff0000, RZ, 0xc0, !PT ;  /* 0x00ff00003d3d7812 */ /* 0x000fc400078ec0ff */
[----:B------:R-:W-:Y:S02]  /*a050*/  LOP3.LUT R114, R108, 0xff, RZ, 0xc0, !PT ;  /* 0x000000ff6c727812 */ /* 0x000fe400078ec0ff */
[----:B------:R-:W-:Y:S02]  /*a060*/  PRMT R60, R61, 0x4210, R60 ;  /* 0x000042103d3c7816 */ /* 0x000fe4000000003c */
[----:B------:R-:W-:Y:S01]  /*a070*/  LOP3.LUT R62, R107, 0xff, RZ, 0xc0, !PT ;  /* 0x000000ff6b3e7812 */ /* 0x000fe200078ec0ff */
[----:B------:R-:W-:Y:S01]  /*a080*/  IMAD.WIDE.U32 R114, R114, 0x1000000, RZ ;  /* 0x0100000072727825 */ /* 0x000fe200078e00ff */
[----:B------:R-:W-:-:S03]  /*a090*/  LOP3.LUT R60, R60, 0xff00, R63, 0xf8, !PT ;  /* 0x0000ff003c3c7812 */ /* 0x000fc600078ef83f */
[----:B------:R-:W-:Y:S01]  /*a0a0*/  IMAD.WIDE.U32 R62, R62, 0x10000, RZ ;  /* 0x000100003e3e7825 */ /* 0x000fe200078e00ff */
[----:B------:R-:W-:Y:S02]  /*a0b0*/  LOP3.LUT R119, R60, 0xff, R109, 0xf8, !PT ;  /* 0x000000ff3c777812 */ /* 0x000fe400078ef86d */
[----:B------:R-:W-:Y:S02]  /*a0c0*/  LOP3.LUT R60, R105, 0xff, RZ, 0xc0, !PT ;  /* 0x000000ff693c7812 */ /* 0x000fe400078ec0ff */
[----:B------:R-:W-:-:S03]  /*a0d0*/  LOP3.LUT R119, R63, R119, R115, 0xfe, !PT ;  /* 0x000000773f777212 */ /* 0x000fc600078efe73 */
[----:B------:R-:W-:-:S05]  /*a0e0*/  IMAD.WIDE.U32 R60, R60, 0x100, RZ ;  /* 0x000001003c3c7825 */ /* 0x000fca00078e00ff */
[----:B------:R-:W-:Y:S01]  /*a0f0*/  LOP3.LUT R61, R119, R61, RZ, 0xfc, !PT ;  /* 0x0000003d773d7212 */ /* 0x000fe200078efcff */
[----:B------:R-:W-:Y:S01]  /*a100*/  IMAD.MOV.U32 R119, RZ, RZ, 0x8 ;  /* 0x00000008ff777424 */ /* 0x000fe200078e00ff */
[----:B------:R-:W-:-:S03]  /*a110*/  LOP3.LUT R62, R60, R114, R62, 0xfe, !PT ;  /* 0x000000723c3e7212 */ /* 0x000fc600078efe3e */
[----:B------:R-:W-:Y:S01]  /*a120*/  IMAD.WIDE.U32 R118, R118, R119, c[0x0][0x190] ;  /* 0x0000640076767625 */ /* 0x000fe200078e0077 */
[----:B------:R-:W-:-:S05]  /*a130*/  LOP3.LUT R60, R62, 0xff, R103, 0xf8, !PT ;  /* 0x000000ff3e3c7812 */ /* 0x000fca00078ef867 */
[----:B------:R0:W-:Y:S02]  /*a140*/  STG.E.64 [R118.64], R60 ;  /* 0x0000003c76007986 */ /* 0x0001e4000c101b06 */
.L_x_7895:
[----:B------:R-:W-:Y:S05]  /*a150*/  BSYNC B0 ;  /* 0x0000000000007941 */ /* 0x000fea0003800000 */
.L_x_7894:
        /* <DEDUP_REMOVED lines=33> */
.L_x_7978:
        /* <DEDUP_REMOVED lines=69> */
.L_x_7979:
        /* <DEDUP_REMOVED lines=12> */
[----:B------:R-:W-:Y:S01]  /*a880*/  LOP3.LUT P3, RZ, R62, 0x1f, R23, 0xf8, !PT ;  /* 0x0000001f3eff7812 */ /* 0x000fe2000786f817 */
[----:B------:R-:W-:Y:S02]  /*a890*/  IMAD.MOV.U32 R121, RZ, RZ, RZ ;  /* 0x000000ffff797224 */ /* 0x000fe400078e00ff */
[----:B------:R-:W-:Y:S01]  /*a8a0*/  @!P2 IMAD.MOV.U32 R121, RZ, RZ, R93 ;  /* 0x000000ffff79a224 */ /* 0x000fe200078e005d */
[----:B------:R-:W-:Y:S03]  /*a8b0*/  BSSY B0, `(.L_x_7970) ;  /* 0x00000b2000007945 */ /* 0x000fe60003800000 */
[----:B------:R-:W-:Y:S01]  /*a8c0*/  I2F R119, R121 ;  /* 0x0000007900777306 */ /* 0x000fe20000201400 */
[----:B------:R-:W1:Y:S05]  /*a8d0*/  SHFL.DOWN PT, R120, R121, 0x4, 0x1f ;  /* 0x08801f0079787f89 */ /* 0x000e6a00000e0000 */
[----:B------:R-:W-:Y:S01]  /*a8e0*/  @!P3 LEA R62, P4, R18, c[0x0][0x1a0], 0x2 ;  /* 0x00006800123eba11 */ /* 0x000fe200078810ff */
[----:B------:R2:W3:Y:S01]  /*a8f0*/  @!P2 LDS.64 R60, [R116.X8] ;  /* 0x00000000743ca984 */ /* 0x0004e20000008a00 */
[----:B------:R-:W-:Y:S01]  /*a900*/  ISETP.NE.AND P2, PT, RZ, UR8, PT ;  /* 0x00000008ff007c0c */ /* 0x000fe2000bf45270 */
[----:B-1----:R-:W-:-:S02]  /*a910*/  IMAD.IADD R115, R120, 0x1, R121 ;  /* 0x0000000178737824 */ /* 0x002fc400078e0279 */
        /* <DEDUP_REMOVED lines=8> */
[C---:B---3--:R-:W-:Y:S02]  /*a9a0*/  FADD.FTZ R122, -R123.reuse, R60 ;  /* 0x0000003c7b7a7221 */ /* 0x048fe40000010100 */
[----:B------:R-:W-:Y:S02]  /*a9b0*/  FMUL.FTZ R123, R123, R120 ;  /* 0x000000787b7b7220 */ /* 0x000fe40000410000 */
[----:B------:R-:W-:Y:S02]  /*a9c0*/  FMUL.FTZ R122, R122, R122 ;  /* 0x0000007a7a7a7220 */ /* 0x000fe40000410000 */
[----:B------:R-:W-:-:S02]  /*a9d0*/  FFMA.FTZ R123, R119, R60, R123 ;  /* 0x0000003c777b7223 */ /* 0x000fc4000001007b */
[----:B------:R-:W-:Y:S02]  /*a9e0*/  FMUL.FTZ R121, R122, R119 ;  /* 0x000000777a797220 */ /* 0x000fe40000410000 */
[----:B0-----:R-:W-:Y:S02]  /*a9f0*/  FADD.FTZ R119, R118, R61 ;  /* 0x0000003d76777221 */ /* 0x001fe40000010000 */
[----:B------:R-:W-:Y:S01]  /*aa00*/  FMUL.FTZ R121, R121, R120 ;  /* 0x0000007879797220 */ /* 0x000fe20000410000 */
[----:B------:R-:W0:Y:S01]  /*aa10*/  I2F R61, R115 ;  /* 0x00000073003d7306 */ /* 0x000e220000201400 */
[C---:B--2---:R-:W-:Y:S02]  /*aa20*/  FMUL.FTZ R60, R116.reuse, R123 ;  /* 0x0000007b743c7220 */ /* 0x044fe40000410000 */
[----:B------:R-:W-:Y:S02]  /*aa30*/  FFMA.FTZ R119, R116, R121, R119 ;  /* 0x0000007974777223 */ /* 0x000fe40000010077 */
[----:B------:R-:W-:Y:S04]  /*aa40*/  SHFL.DOWN PT, R116, R115, 0x1, 0x1f ;  /* 0x08201f0073747f89 */ /* 0x000fe800000e0000 */
[----:B------:R-:W1:Y:S04]  /*aa50*/  SHFL.DOWN PT, R121, R60, 0x2, 0x1f ;  /* 0x08401f003c797f89 */ /* 0x000e6800000e0000 */
[----:B------:R-:W2:Y:S01]  /*aa60*/  SHFL.DOWN PT, R120, R119, 0x2, 0x1f ;  /* 0x08401f0077787f89 */ /* 0x000ea200000e0000 */
[----:B0-----:R-:W0:Y:S01]  /*aa70*/  MUFU.RCP R118, R61 ;  /* 0x0000003d00767308 */ /* 0x001e220000001000 */
[----:B-1----:R-:W-:-:S02]  /*aa80*/  FADD.FTZ R122, R60, -R121 ;  /* 0x800000793c7a7221 */ /* 0x002fc40000010000 */
[----:B------:R-:W-:Y:S02]  /*aa90*/  FMUL.FTZ R123, R121, R114 ;  /* 0x00000072797b7220 */ /* 0x000fe40000410000 */
[----:B------:R-:W-:Y:S02]  /*aaa0*/  FMUL.FTZ R122, R122, R122 ;  /* 0x0000007a7a7a7220 */ /* 0x000fe40000410000 */
[C---:B------:R-:W-:Y:S02]  /*aab0*/  FFMA.FTZ R123, R63.reuse, R60, R123 ;  /* 0x0000003c3f7b7223 */ /* 0x040fe4000001007b */
[----:B------:R-:W-:Y:S02]  /*aac0*/  FMUL.FTZ R121, R63, R122 ;  /* 0x0000007a3f797220 */ /* 0x000fe40000410000 */
[----:B0-----:R-:W-:Y:S02]  /*aad0*/  FMUL.FTZ R60, R118, R123 ;  /* 0x0000007b763c7220 */ /* 0x001fe40000410000 */
[----:B--2---:R-:W-:-:S02]  /*aae0*/  FADD.FTZ R63, R119, R120 ;  /* 0x00000078773f7221 */ /* 0x004fc40000010000 */
[----:B------:R-:W-:Y:S01]  /*aaf0*/  FMUL.FTZ R121, R121, R114 ;  /* 0x0000007279797220 */ /* 0x000fe20000410000 */
[----:B------:R-:W0:Y:S01]  /*ab00*/  SHFL.DOWN PT, R119, R60, 0x1, 0x1f ;  /* 0x08201f003c777f89 */ /* 0x000e2200000e0000 */
[----:B------:R-:W-:Y:S02]  /*ab10*/  IMAD.IADD R114, R115, 0x1, R116 ;  /* 0x0000000173727824 */ /* 0x000fe400078e0274 */
[----:B------:R-:W-:Y:S01]  /*ab20*/  FFMA.FTZ R118, R118, R121, R63 ;  /* 0x0000007976767223 */ /* 0x000fe2000001003f */
[----:B------:R-:W1:Y:S04]  /*ab30*/  I2F R116, R116 ;  /* 0x0000007400747306 */ /* 0x000e680000201400 */
[----:B------:R-:W2:Y:S04]  /*ab40*/  SHFL.DOWN PT, R115, R118, 0x1, 0x1f ;  /* 0x08201f0076737f89 */ /* 0x000ea800000e0000 */
[----:B------:R-:W3:Y:S01]  /*ab50*/  I2F R63, R114 ;  /* 0x00000072003f7306 */ /* 0x000ee20000201400 */
[----:B0-----:R-:W-:-:S02]  /*ab60*/  FADD.FTZ R120, R60, -R119 ;  /* 0x800000773c787221 */ /* 0x001fc40000010000 */
[----:B-1----:R-:W-:-:S05]  /*ab70*/  FMUL.FTZ R119, R119, R116 ;  /* 0x0000007477777220 */ /* 0x002fca0000410000 */
[----:B---3--:R-:W0:Y:S01]  /*ab80*/  MUFU.RCP R63, R63 ;  /* 0x0000003f003f7308 */ /* 0x008e220000001000 */
[----:B------:R-:W-:Y:S02]  /*ab90*/  FMUL.FTZ R120, R120, R120 ;  /* 0x0000007878787220 */ /* 0x000fe40000410000 */
[C---:B------:R-:W-:Y:S02]  /*aba0*/  FFMA.FTZ R122, R61.reuse, R60, R119 ;  /* 0x0000003c3d7a7223 */ /* 0x040fe40000010077 */
[----:B------:R-:W-:Y:S02]  /*abb0*/  FMUL.FTZ R120, R61, R120 ;  /* 0x000000783d787220 */ /* 0x000fe40000410000 */
[----:B--2---:R-:W-:Y:S02]  /*abc0*/  FADD.FTZ R60, R118, R115 ;  /* 0x00000073763c7221 */ /* 0x004fe40000010000 */
[----:B------:R-:W-:Y:S02]  /*abd0*/  FMUL.FTZ R120, R120, R116 ;  /* 0x0000007478787220 */ /* 0x000fe40000410000 */
[----:B0-----:R-:W-:-:S02]  /*abe0*/  FMUL.FTZ R115, R63, R122 ;  /* 0x0000007a3f737220 */ /* 0x001fc40000410000 */
[----:B------:R-:W-:Y:S02]  /*abf0*/  FFMA.FTZ R120, R63, R120, R60 ;  /* 0x000000783f787223 */ /* 0x000fe4000001003c */
[----:B------:R-:W-:Y:S02]  /*ac00*/  IMAD.MOV.U32 R63, RZ, RZ, c[0x0][0x1e0] ;  /* 0x00007800ff3f7624 */ /* 0x000fe400078e00ff */
[----:B------:R-:W0:Y:S04]  /*ac10*/  SHFL.IDX PT, R115, R115, RZ, 0x1f ;  /* 0x00001fff73737589 */ /* 0x000e2800000e0000 */
        /* <DEDUP_REMOVED lines=27> */
[----:B------:R-:W-:-:S02]  /*add0*/  FADD.FTZ R62, R38, -R116 ;  /* 0x80000074263e7221 */ /* 0x000fc40000010000 */
[--C-:B------:R-:W-:Y:S02]  /*ade0*/  FADD.FTZ R114, R39, -R116.reuse ;  /* 0x8000007427727221 */ /* 0x100fe40000010000 */
[----:B------:R-:W-:Y:S02]  /*adf0*/  FFMA.FTZ R60, R16, R60, R9 ;  /* 0x0000003c103c7223 */ /* 0x000fe40000010009 */
[--C-:B------:R-:W-:Y:S02]  /*ae00*/  FADD.FTZ R118, R40, -R116.reuse ;  /* 0x8000007428767221 */ /* 0x100fe40000010000 */
[----:B------:R-:W-:Y:S01]  /*ae10*/  FADD.FTZ R120, R41, -R116 ;  /* 0x8000007429787221 */ /* 0x000fe20000010000 */
[----:B------:R-:W-:Y:S01]  /*ae20*/  F2FP.BF16.PACK_AB R60, R61, R60 ;  /* 0x0000003c3d3c723e */ /* 0x000fe200000010ff */
[C---:B------:R-:W-:Y:S02]  /*ae30*/  FMUL.FTZ R62, R119.reuse, R62 ;  /* 0x0000003e773e7220 */ /* 0x040fe40000410000 */
[----:B------:R-:W-:-:S02]  /*ae40*/  FMUL.FTZ R114, R119, R114 ;  /* 0x0000007277727220 */ /* 0x000fc40000410000 */
[--C-:B------:R-:W-:Y:S02]  /*ae50*/  FADD.FTZ R122, R42, -R116.reuse ;  /* 0x800000742a7a7221 */ /* 0x100fe40000010000 */
[----:B------:R-:W-:Y:S02]  /*ae60*/  FADD.FTZ R124, R43, -R116 ;  /* 0x800000742b7c7221 */ /* 0x000fe40000010000 */
        /* <DEDUP_REMOVED lines=17> */
.L_x_7973:
[----:B------:R-:W-:Y:S05]  /*af80*/  BSYNC B1 ;  /* 0x0000000000017941 */ /* 0x000fea0003800000 */
.L_x_7972:
        /* <DEDUP_REMOVED lines=35> */
.L_x_7975:
[----:B------:R-:W-:Y:S05]  /*b1c0*/  BSYNC B1 ;  /* 0x0000000000017941 */ /* 0x000fea0003800000 */
.L_x_7974:
        /* <DEDUP_REMOVED lines=11> */
[----:B------:R-:W-:Y:S02]  /*b280*/  FMUL.FTZ R61, R119, R118 ;  /* 0x00000076773d7220 */ /* 0x000fe40000410000 */
[----:B------:R-:W-:-:S02]  /*b290*/  FFMA.FTZ R118, R87, R116, R106 ;  /* 0x0000007457767223 */ /* 0x000fc4000001006a */
[----:B------:R-:W-:Y:S02]  /*b2a0*/  FFMA.FTZ R115, R82, R62, R95 ;  /* 0x0000003e52737223 */ /* 0x000fe4000001005f */
[----:B------:R-:W-:Y:S02]  /*b2b0*/  FFMA.FTZ R116, R83, R61, R102 ;  /* 0x0000003d53747223 */ /* 0x000fe40000010066 */
[C---:B------:R-:W-:Y:S02]  /*b2c0*/  FMUL.FTZ R60, R119.reuse, R60 ;  /* 0x0000003c773c7220 */ /* 0x040fe40000410000 */
[C---:B------:R-:W-:Y:S01]  /*b2d0*/  FMUL.FTZ R114, R119.reuse, R114 ;  /* 0x0000007277727220 */ /* 0x040fe20000410000 */
[----:B------:R-:W-:Y:S01]  /*b2e0*/  F2FP.BF16.PACK_AB R61, R116, R115 ;  /* 0x00000073743d723e */ /* 0x000fe200000010ff */
[C---:B------:R-:W-:Y:S02]  /*b2f0*/  FMUL.FTZ R120, R119.reuse, R120 ;  /* 0x0000007877787220 */ /* 0x040fe40000410000 */
[----:B------:R-:W-:-:S02]  /*b300*/  FMUL.FTZ R122, R119, R122 ;  /* 0x0000007a777a7220 */ /* 0x000fc40000410000 */
[----:B------:R-:W-:Y:S02]  /*b310*/  FMUL.FTZ R124, R119, R124 ;  /* 0x0000007c777c7220 */ /* 0x000fe40000410000 */
[----:B------:R-:W-:Y:S02]  /*b320*/  FFMA.FTZ R60, R80, R60, R89 ;  /* 0x0000003c503c7223 */ /* 0x000fe40000010059 */
[----:B------:R-:W-:Y:S01]  /*b330*/  FFMA.FTZ R115, R81, R114, R94 ;  /* 0x0000007251737223 */ /* 0x000fe2000001005e */
[----:B------:R-:W-:Y:S01]  /*b340*/  MOV R114, 0x10 ;  /* 0x0000001000727802 */ /* 0x000fe20000000f00 */
[----:B------:R-:W-:Y:S02]  /*b350*/  FFMA.FTZ R62, R84, R120, R99 ;  /* 0x00000078543e7223 */ /* 0x000fe40000010063 */
[----:B------:R-:W-:Y:S01]  /*b360*/  FFMA.FTZ R63, R86, R124, R101 ;  /* 0x0000007c563f7223 */ /* 0x000fe20000010065 */
[----:B------:R-:W-:Y:S01]  /*b370*/  F2FP.BF16.PACK_AB R60, R115, R60 ;  /* 0x0000003c733c723e */ /* 0x000fe200000010ff */
[----:B------:R-:W-:-:S02]  /*b380*/  FFMA.FTZ R117, R85, R122, R104 ;  /* 0x0000007a55757223 */ /* 0x000fc40000010068 */
[----:B------:R-:W-:Y:S01]  /*b390*/  IMAD.WIDE.U32 R114, R113, R114, c[0x0][0x208] ;  /* 0x0000820071727625 */ /* 0x000fe200078e0072 */
[----:B------:R-:W-:Y:S02]  /*b3a0*/  F2FP.BF16.PACK_AB R63, R118, R63 ;  /* 0x0000003f763f723e */ /* 0x000fe400000010ff */
[----:B------:R-:W-:-:S05]  /*b3b0*/  F2FP.BF16.PACK_AB R62, R117, R62 ;  /* 0x0000003e753e723e */ /* 0x000fca00000010ff */
[----:B------:R0:W-:Y:S02]  /*b3c0*/  STG.E.128 [R114.64], R60 ;  /* 0x0000003c72007986 */ /* 0x0001e4000c101d06 */
.L_x_7971:
[----:B0-----:R-:W-:Y:S05]  /*b3d0*/  BSYNC B0 ;  /* 0x0000000000007941 */ /* 0x001fea0003800000 */
.L_x_7970:
[----:B------:R-:W-:Y:S02]  /*b3e0*/  IADD3 R18, R18, c[0x0][0x160], RZ ;  /* 0x0000580012127a10 */ /* 0x000fe40007ffe0ff */
[----:B------:R-:W-:Y:S02]  /*b3f0*/  LOP3.LUT P3, RZ, R92, 0xff, RZ, 0xc0, !PT ;  /* 0x000000ff5cff7812 */ /* 0x000fe4000786c0ff */
[----:B------:R-:W-:Y:S02]  /*b400*/  ISETP.GE.AND P2, PT, R18, c[0x0][0x164], PT ;  /* 0x0000590012007a0c */ /* 0x000fe40003f46270 */
[----:B------:R-:W-:-:S11]  /*b410*/  SEL R92, RZ, 0x1, P3 ;  /* 0x00000001ff5c7807 */ /* 0x000fd60001800000 */
[----:B------:R-:W-:Y:S01]  /*b420*/  @P2 CALL.REL.NOINC `(.L_x_7976) ;  /* 0x0000001000002944 */ /* 0x000fe20003c00000 */
[----:B------:R-:W-:Y:S05]  /*b430*/  BRA `(.L_x_7977) ;  /* 0xffff58d000007947 */ /* 0x000fea000383ffff */
.L_x_7976:
[----:B------:R-:W-:Y:S05]  /*b440*/  EXIT ;  /* 0x000000000000794d */ /* 0x000fea0003800000 */
.L_x_7968:
[----:B------:R-:W-:Y:S01]  /*b450*/  IMAD.MOV.U32 R116, RZ, RZ, 0x1 ;  /* 0x00000001ff747424 */ /* 0x000fe200078e00ff */
[----:B------:R-:W-:Y:S01]  /*b460*/  MOV R62, 0xb4a0 ;  /* 0x0000b4a0003e7802 */ /* 0x000fe20000000f00 */
[----:B------:R-:W-:Y:S02]  /*b470*/  IMAD.MOV.U32 R119, RZ, RZ, 0x1f ;  /* 0x0000001fff777424 */ /* 0x000fe400078e00ff */
[----:B------:R-:W-:Y:S02]  /*b480*/  IMAD.MOV.U32 R114, RZ, RZ, -0x1 ;  /* 0xffffffffff727424 */ /* 0x000fe400078e00ff */
[----:B-----5:R-:W-:Y:S05]  /*b490*/  CALL.REL.NOINC `($__internal_58_$__cuda_sm70_shflsync_bfly_p) ;  /* 0x000006b000007944 */ /* 0x020fea0003c00000 */
[----:B01----:R-:W-:Y:S05]  /*b4a0*/  BRA `(.L_x_7978) ;  /* 0xffffeec000007947 */ /* 0x003fea000383ffff */
.L_x_7969:
[----:B------:R-:W-:Y:S01]  /*b4b0*/  HFMA2.MMA R119, -RZ, RZ, 0, 1.847743988037109375e-06 ;  /* 0x0000001fff777435 */ /* 0x000fe200000001ff */
[----:B------:R-:W-:Y:S01]  /*b4c0*/  IMAD.MOV.U32 R116, RZ, RZ, 0x2 ;  /* 0x00000002ff747424 */ /* 0x000fe200078e00ff */
[----:B------:R-:W-:Y:S01]  /*b4d0*/  MOV R62, 0xb500 ;  /* 0x0000b500003e7802 */ /* 0x000fe20000000f00 */
[----:B------:R-:W-:-:S03]  /*b4e0*/  IMAD.MOV.U32 R114, RZ, RZ, -0x1 ;  /* 0xffffffffff727424 */ /* 0x000fc600078e00ff */
[----:B-----5:R-:W-:Y:S05]  /*b4f0*/  CALL.REL.NOINC `($__internal_58_$__cuda_sm70_shflsync_bfly_p) ;  /* 0x0000065000007944 */ /* 0x020fea0003c00000 */
[----:B01----:R-:W-:Y:S01]  /*b500*/  FADD.FTZ R61, R61, R114 ;  /* 0x000000723d3d7221 */ /* 0x003fe20000010000 */
[----:B------:R-:W-:Y:S01]  /*b510*/  MOV R62, 0xb560 ;  /* 0x0000b560003e7802 */ /* 0x000fe20000000f00 */
[----:B------:R-:W-:Y:S02]  /*b520*/  IMAD.MOV.U32 R116, RZ, RZ, 0x4 ;  /* 0x00000004ff747424 */ /* 0x000fe400078e00ff */
[----:B------:R-:W-:-:S02]  /*b530*/  IMAD.MOV.U32 R119, RZ, RZ, 0x1f ;  /* 0x0000001fff777424 */ /* 0x000fc400078e00ff */
[----:B------:R-:W-:Y:S02]  /*b540*/  IMAD.MOV.U32 R114, RZ, RZ, -0x1 ;  /* 0xffffffffff727424 */ /* 0x000fe400078e00ff */
[----:B------:R-:W-:Y:S05]  /*b550*/  CALL.REL.NOINC `($__internal_58_$__cuda_sm70_shflsync_bfly_p) ;  /* 0x000005f000007944 */ /* 0x000fea0003c00000 */
[----:B01----:R-:W-:Y:S01]  /*b560*/  FADD.FTZ R61, R61, R114 ;  /* 0x000000723d3d7221 */ /* 0x003fe20000010000 */
[----:B------:R-:W-:Y:S01]  /*b570*/  MOV R116, 0x8 ;  /* 0x0000000800747802 */ /* 0x000fe20000000f00 */
[----:B------:R-:W-:Y:S01]  /*b580*/  IMAD.MOV.U32 R119, RZ, RZ, 0x1f ;  /* 0x0000001fff777424 */ /* 0x000fe200078e00ff */
[----:B------:R-:W-:Y:S01]  /*b590*/  MOV R62, 0xb5c0 ;  /* 0x0000b5c0003e7802 */ /* 0x000fe20000000f00 */
[----:B------:R-:W-:Y:S02]  /*b5a0*/  IMAD.MOV.U32 R114, RZ, RZ, -0x1 ;  /* 0xffffffffff727424 */ /* 0x000fe400078e00ff */
[----:B------:R-:W-:Y:S05]  /*b5b0*/  CALL.REL.NOINC `($__internal_58_$__cuda_sm70_shflsync_bfly_p) ;  /* 0x0000059000007944 */ /* 0x000fea0003c00000 */
[----:B01----:R-:W-:Y:S01]  /*b5c0*/  FADD.FTZ R61, R61, R114 ;  /* 0x000000723d3d7221 */ /* 0x003fe20000010000 */
[----:B------:R-:W-:Y:S01]  /*b5d0*/  MOV R114, 0xffffffff ;  /* 0xffffffff00727802 */ /* 0x000fe20000000f00 */
[----:B------:R-:W-:Y:S01]  /*b5e0*/  IMAD.MOV.U32 R116, RZ, RZ, 0x10 ;  /* 0x00000010ff747424 */ /* 0x000fe200078e00ff */
[----:B------:R-:W-:Y:S01]  /*b5f0*/  MOV R62, 0xb620 ;  /* 0x0000b620003e7802 */ /* 0x000fe20000000f00 */
[----:B------:R-:W-:Y:S02]  /*b600*/  IMAD.MOV.U32 R119, RZ, RZ, 0x1f ;  /* 0x0000001fff777424 */ /* 0x000fe400078e00ff */
[----:B------:R-:W-:Y:S05]  /*b610*/  CALL.REL.NOINC `($__internal_58_$__cuda_sm70_shflsync_bfly_p) ;  /* 0x0000053000007944 */ /* 0x000fea0003c00000 */
[----:B01----:R-:W-:Y:S02]  /*b620*/  FADD.FTZ R61, R61, R114 ;  /* 0x000000723d3d7221 */ /* 0x003fe40000010000 */
[----:B------:R-:W-:-:S02]  /*b630*/  IMAD.MOV.U32 R116, RZ, RZ, 0x1 ;  /* 0x00000001ff747424 */ /* 0x000fc400078e00ff */
[----:B------:R-:W-:Y:S02]  /*b640*/  FMUL.FTZ R60, R88, R61 ;  /* 0x0000003d583c7220 */ /* 0x000fe40000410000 */
[----:B------:R-:W-:Y:S02]  /*b650*/  IMAD.MOV.U32 R119, RZ, RZ, 0x1f ;  /* 0x0000001fff777424 */ /* 0x000fe400078e00ff */
[--C-:B------:R-:W-:Y:S02]  /*b660*/  FADD.FTZ R61, R36, -R60.reuse ;  /* 0x8000003c243d7221 */ /* 0x100fe40000010000 */
[--C-:B------:R-:W-:Y:S02]  /*b670*/  FADD.FTZ R62, R37, -R60.reuse ;  /* 0x8000003c253e7221 */ /* 0x100fe40000010000 */
[----:B------:R-:W-:Y:S02]  /*b680*/  FFMA.FTZ R61, R61, R61, RZ ;  /* 0x0000003d3d3d7223 */ /* 0x000fe400000100ff */
[----:B------:R-:W-:-:S02]  /*b690*/  FADD.FTZ R63, R45, -R60 ;  /* 0x8000003c2d3f7221 */ /* 0x000fc40000010000 */
[----:B------:R-:W-:Y:S02]  /*b6a0*/  FFMA.FTZ R61, R62, R62, R61 ;  /* 0x0000003e3e3d7223 */ /* 0x000fe4000001003d */
[--C-:B------:R-:W-:Y:S02]  /*b6b0*/  FADD.FTZ R62, R38, -R60.reuse ;  /* 0x8000003c263e7221 */ /* 0x100fe40000010000 */
[----:B------:R-:W-:Y:S02]  /*b6c0*/  IMAD.MOV.U32 R114, RZ, RZ, -0x1 ;  /* 0xffffffffff727424 */ /* 0x000fe400078e00ff */
        /* <DEDUP_REMOVED lines=44> */
[----:B------:R-:W-:Y:S05]  /*b990*/  CALL.REL.NOINC `($__internal_58_$__cuda_sm70_shflsync_bfly_p) ;  /* 0x000001b000007944 */ /* 0x000fea0003c00000 */
[----:B0-----:R-:W-:Y:S01]  /*b9a0*/  HFMA2.MMA R119, -RZ, RZ, 0, 1.847743988037109375e-06 ;  /* 0x0000001fff777435 */ /* 0x001fe200000001ff */
[----:B-1----:R-:W-:Y:S01]  /*b9b0*/  FADD.FTZ R61, R61, R114 ;  /* 0x000000723d3d7221 */ /* 0x002fe20000010000 */
[----:B------:R-:W-:Y:S01]  /*b9c0*/  MOV R62, 0xba00 ;  /* 0x0000ba00003e7802 */ /* 0x000fe20000000f00 */
[----:B------:R-:W-:Y:S02]  /*b9d0*/  IMAD.MOV.U32 R116, RZ, RZ, 0x2 ;  /* 0x00000002ff747424 */ /* 0x000fe400078e00ff */
[----:B------:R-:W-:Y:S02]  /*b9e0*/  IMAD.MOV.U32 R114, RZ, RZ, -0x1 ;  /* 0xffffffffff727424 */ /* 0x000fe400078e00ff */
[----:B------:R-:W-:Y:S05]  /*b9f0*/  CALL.REL.NOINC `($__internal_58_$__cuda_sm70_shflsync_bfly_p) ;  /* 0x0000015000007944 */ /* 0x000fea0003c00000 */
        /* <DEDUP_REMOVED lines=12> */
[----:B-1----:R-:W-:Y:S01]  /*bac0*/  FADD.FTZ R118, R61, R114 ;  /* 0x000000723d767221 */ /* 0x002fe20000010000 */
[----:B------:R-:W-:Y:S01]  /*bad0*/  MOV R114, 0xffffffff ;  /* 0xffffffff00727802 */ /* 0x000fe20000000f00 */
[----:B0-----:R-:W-:Y:S01]  /*bae0*/  IMAD.MOV.U32 R116, RZ, RZ, 0x10 ;  /* 0x00000010ff747424 */ /* 0x001fe200078e00ff */
[----:B------:R-:W-:Y:S01]  /*baf0*/  MOV R62, 0xbb30 ;  /* 0x0000bb30003e7802 */ /* 0x000fe20000000f00 */
[----:B------:R-:W-:Y:S02]  /*bb00*/  IMAD.MOV.U32 R119, RZ, RZ, 0x1f ;  /* 0x0000001fff777424 */ /* 0x000fe400078e00ff */
[----:B------:R-:W-:-:S02]  /*bb10*/  IMAD.MOV.U32 R61, RZ, RZ, R118 ;  /* 0x000000ffff3d7224 */ /* 0x000fc400078e0076 */
[----:B------:R-:W-:Y:S05]  /*bb20*/  CALL.REL.NOINC `($__internal_58_$__cuda_sm70_shflsync_bfly_p) ;  /* 0x0000002000007944 */ /* 0x000fea0003c00000 */
[----:B01----:R-:W-:Y:S01]  /*bb30*/  IMAD.MOV.U32 R119, RZ, RZ, R114 ;  /* 0x000000ffff777224 */ /* 0x003fe200078e0072 */
[----:B------:R-:W-:Y:S05]  /*bb40*/  BRA `(.L_x_7979) ;  /* 0xffffec7000007947 */ /* 0x000fea000383ffff */
        .weak           $__internal_58_$__cuda_sm70_shflsync_bfly_p
        .type           $__internal_58_$__cuda_sm70_shflsync_bfly_p,@function
        .size           $__internal_58_$__cuda_sm70_shflsync_bfly_p,(.L_x_22146 - $__internal_58_$__cuda_sm70_shflsync_bfly_p)
$__internal_58_$__cuda_sm70_shflsync_bfly_p:
[----:B------:R-:W-:Y:S01]  /*bb50*/  IMAD.MOV.U32 R63, RZ, RZ, 0x0 ;  /* 0x00000000ff3f7424 */ /* 0x000fe200078e00ff */
[----:B------:R-:W-:Y:S04]  /*bb60*/  WARPSYNC R114 ;  /* 0x0000007200007348 */ /* 0x000fe80003800000 */
[----:B------:R0:W1:Y:S01]  /*bb70*/  SHFL.BFLY PT, R114, R61, R116, R119 ;  /* 0x0c0000743d727389 */ /* 0x00006200000e0077 */
[----:B------:R-:W-:Y:S05]  /*bb80*/  RET.REL.NODEC R62 `(_ZN10layer_norm13ln_fwd_kernelINS_13Kernel_traitsI13__nv_bfloat16S2_fS2_fjLj6144ELj1ELj1ELj8ELj16ENS_18Kernel_traits_baseILj6144ES2_S2_fS2_fjLj256EEEEELb1ELb0ELb1ELb0EEEvNS_9FwdParamsE) ;  /* 0xffff44703e007950 */ /* 0x000fea0003c3ffff */
.L_x_7980:
        /* <DEDUP_REMOVED lines=15> */
.L_x_22146:


//--------------------- .text._ZN10layer_norm13ln_fwd_kernelINS_13Kernel_traitsI13__nv_bfloat16S2_fS2_fjLj6144ELj1ELj1ELj8ELj16ENS_18Kernel_traits_baseILj6144ES2_S2_fS2_fjLj256EEEEELb1ELb0ELb1ELb1EEEvNS_9FwdParamsE --------------------------
	.section	.text._ZN10layer_norm13ln_fwd_kernelINS_13Kernel_traitsI13__nv_bfloat16S2_fS2_fjLj6144ELj1ELj1ELj8ELj16ENS_18Kernel_traits_baseILj6144ES2_S2_fS2_fjLj256EEEEELb1ELb0ELb1ELb1EEEvNS_9FwdParamsE,"ax",@progbits
	.sectioninfo	@"SHI_REGISTERS=127"
	.align	128
        .global         _ZN10layer_norm13ln_fwd_kernelINS_13Kernel_traitsI13__nv_bfloat16S2_fS2_fjLj6144ELj1ELj1ELj8ELj16ENS_18Kernel_traits_baseILj6144ES2_S2_fS2_fjLj256EEEEELb1ELb0ELb1ELb1EEEvNS_9FwdParamsE
        .type           _ZN10layer_norm13ln_fwd_kernelINS_13Kernel_traitsI13__nv_bfloat16S2_fS2_fjLj6144ELj1ELj1ELj8ELj16ENS_18Kernel_traits_baseILj6144ES2_S2_fS2_fjLj256EEEEELb1ELb0ELb1ELb1EEEvNS_9FwdParamsE,@function
        .size           _ZN10layer_norm13ln_fwd_kernelINS_13Kernel_traitsI13__nv_bfloat16S2_fS2_fjLj6144ELj1ELj1ELj8ELj16ENS_18Kernel_traits_baseILj6144ES2_S2_fS2_fjLj256EEEEELb1ELb0ELb1ELb1EEEvNS_9FwdParamsE,(.L_x_22147 - _ZN10layer_norm13ln_fwd_kernelINS_13Kernel_traitsI13__nv_bfloat16S2_fS2_fjLj6144ELj1ELj1ELj8ELj16ENS_18Kernel_traits_baseILj6144ES2_S2_fS2_fjLj256EEEEELb1ELb0ELb1ELb1EEEvNS_9FwdParamsE)
        .other          _ZN10layer_norm13ln_fwd_kernelINS_13Kernel_traitsI13__nv_bfloat16S2_fS2_fjLj6144ELj1ELj1ELj8ELj16ENS_18Kernel_traits_baseILj6144ES2_S2_fS2_fjLj256EEEEELb1ELb0ELb1ELb1EEEvNS_9FwdParamsE,@"STO_CUDA_ENTRY STV_DEFAULT"
_ZN10layer_norm13ln_fwd_kernelINS_13Kernel_traitsI13__nv_bfloat16S2_fS2_fjLj6144ELj1ELj1ELj8ELj16ENS_18Kernel_traits_baseILj6144ES2_S2_fS2_fjLj256EEEEELb1ELb0ELb1ELb1EEEvNS_9FwdParamsE:
.text._ZN10layer_norm13ln_fwd_kernelINS_13Kernel_traitsI13__nv_bfloat16S2_fS2_fjLj6144ELj1ELj1ELj8ELj16ENS_18Kernel_traits_baseILj6144ES2_S2_fS2_fjLj256EEEEELb1ELb0ELb1ELb1EEEvNS_9FwdParamsE:
        /* <DEDUP_REMOVED lines=51> */
[----:B------:R-:W-:-:S04]  /*0330*/  IMAD.WIDE.U32 R6, R7, -0x326172a9, RZ ;  /* 0xcd9e8d5707067825 */ /* 0x000fc800078e00ff */
[----:B------:R-:W-:Y:S01]  /*0340*/  IMAD.X R33, RZ, RZ, c[0x0][0x21c], P1 ;  /* 0x00008700ff217624 */ /* 0x000fe200008e06ff */
[----:B------:R-:W-:Y:S01]  /*0350*/  LOP3.LUT R3, R7, UR15, R8, 0x96, !PT ;  /* 0x0000000f07037c12 */ /* 0x000fe2000f8e9608 */
[----:B------:R-:W-:-:S03]  /*0360*/  IMAD.WIDE.U32 R4, R4, -0x2daee0ad, RZ ;  /* 0xd2511f5304047825 */ /* 0x000fc600078e00ff */
[----:B------:R0:W5:Y:S01]  /*0370*/  @P0 LDG.E.128 R8, [R32.64] ;  /* 0x0000000620080981 */ /* 0x000162000c1e1d00 */
[----:B------:R-:W-:Y:S01]  /*0380*/  UIADD3 UR18, UR5, -0x56f99767, URZ ;  /* 0xa906689905127890 */ /* 0x000fe2000fffe03f */
[----:B------:R-:W-:Y:S02]  /*0390*/  LOP3.LUT R12, R5, UR16, R2, 0x96, !PT ;  /* 0x00000010050c7c12 */ /* 0x000fe4000f8e9602 */
[----:B------:R0:W5:Y:S01]  /*03a0*/  @P0 LDG.E.128 R16, [R32.64+0x1000] ;  /* 0x0010000620100981 */ /* 0x000162000c1e1d00 */
[----:B------:R-:W-:Y:S01]  /*03b0*/  IMAD.WIDE.U32 R2, R3, -0x2daee0ad, RZ ;  /* 0xd2511f5303027825 */ /* 0x000fe200078e00ff */
[----:B------:R-:W-:Y:S02]  /*03c0*/  UIADD3 UR17, UR4, 0x1715609d, URZ ;  /* 0x1715609d04117890 */ /* 0x000fe4000fffe03f */
[----:B------:R-:W-:Y:S01]  /*03d0*/  UIADD3 UR19, UR4, -0x4ab325aa, URZ ;  /* 0xb54cda5604137890 */ /* 0x000fe2000fffe03f */
[----:B------:R-:W-:Y:S01]  /*03e0*/  IMAD.WIDE.U32 R12, R12, -0x326172a9, RZ ;  /* 0xcd9e8d570c0c7825 */ /* 0x000fe200078e00ff */
[----:B------:R-:W-:Y:S01]  /*03f0*/  LOP3.LUT R7, R3, UR18, R4, 0x96, !PT ;  /* 0x0000001203077c12 */ /* 0x000fe2000f8e9604 */
[----:B------:R-:W-:-:S02]  /*0400*/  UIADD3 UR20, UR5, 0x646e171e, URZ ;  /* 0x646e171e05147890 */ /* 0x000fc4000fffe03f */
[----:B------:R-:W-:Y:S01]  /*0410*/  UIADD3 UR22, UR5, 0x1fd5c5a3, URZ ;  /* 0x1fd5c5a305167890 */ /* 0x000fe2000fffe03f */
[----:B0-----:R-:W5:Y:S01]  /*0420*/  @P0 LDG.E.128 R32, [R32.64+0x2000] ;  /* 0x0020000620200981 */ /* 0x001f62000c1e1d00 */
[----:B------:R-:W-:Y:S01]  /*0430*/  LOP3.LUT R4, R13, UR17, R6, 0x96, !PT ;  /* 0x000000110d047c12 */ /* 0x000fe2000f8e9606 */
[----:B------:R-:W-:Y:S01]  /*0440*/  IMAD.WIDE.U32 R6, R7, -0x326172a9, RZ ;  /* 0xcd9e8d5707067825 */ /* 0x000fe200078e00ff */
[----:B------:R-:W-:-:S03]  /*0450*/  UIADD3 UR21, UR4, 0x5384540f, URZ ;  /* 0x5384540f04157890 */ /* 0x000fc6000fffe03f */
[----:B------:R-:W-:Y:S01]  /*0460*/  IMAD.WIDE.U32 R4, R4, -0x2daee0ad, RZ ;  /* 0xd2511f5304047825 */ /* 0x000fe200078e00ff */
[----:B------:R-:W-:-:S04]  /*0470*/  LOP3.LUT R12, R7, UR19, R12, 0x96, !PT ;  /* 0x00000013070c7c12 */ /* 0x000fc8000f8e960c */
[----:B------:R-:W-:Y:S01]  /*0480*/  LOP3.LUT R14, R5, UR20, R2, 0x96, !PT ;  /* 0x00000014050e7c12 */ /* 0x000fe2000f8e9602 */
[----:B------:R-:W-:Y:S01]  /*0490*/  IMAD.WIDE.U32 R12, R12, -0x2daee0ad, RZ ;  /* 0xd2511f530c0c7825 */ /* 0x000fe200078e00ff */
[----:B------:R-:W-:-:S03]  /*04a0*/  LEA.HI R2, R0, R21, RZ, 0x18 ;  /* 0x0000001500027211 */ /* 0x000fc600078fc0ff */
[----:B------:R-:W-:Y:S01]  /*04b0*/  IMAD.WIDE.U32 R14, R14, -0x326172a9, RZ ;  /* 0xcd9e8d570e0e7825 */ /* 0x000fe200078e00ff */
[----:B------:R-:W-:Y:S02]  /*04c0*/  ISETP.GE.AND P1, PT, R2, c[0x0][0x164], PT ;  /* 0x0000590002007a0c */ /* 0x000fe40003f26270 */
[----:B------:R-:W-:Y:S02]  /*04d0*/  LOP3.LUT R38, R13, UR22, R4, 0x96, !PT ;  /* 0x000000160d267c12 */ /* 0x000fe4000f8e9604 */
        /* <DEDUP_REMOVED lines=19> */
[----:B------:R-:W-:Y:S01]  /*0610*/  @!P0 CS2R R32, SRZ ;  /* 0x0000000000208805 */ /* 0x000fe2000001ff00 */
[----:B------:R-:W-:-:S02]  /*0620*/  @!P0 CS2R R34, SRZ ;  /* 0x0000000000228805 */ /* 0x000fc4000001ff00 */
[----:B------:R0:W5:Y:S01]  /*0630*/  LDG.E.128 R20, [R4.64+0x2000] ;  /* 0x0020000604147981 */ /* 0x000162000c1e1d00 */
[----:B------:R-:W-:Y:S01]  /*0640*/  PRMT R6, RZ, 0x7610, R9 ;  /* 0x00007610ff067816 */ /* 0x000fe20000000009 */
[----:B------:R-:W-:Y:S01]  /*0650*/  IMAD R38, R38, -0x326172a9, RZ ;  /* 0xcd9e8d5726267824 */ /* 0x000fe200078e02ff */
[----:B------:R-:W-:Y:S01]  /*0660*/  PRMT R7, RZ, 0x5410, R10 ;  /* 0x00005410ff077816 */ /* 0x000fe2000000000a */
[----:B------:R-:W-:Y:S01]  /*0670*/  IMAD.HI.U32 R91, R102, -0x326172a9, RZ ;  /* 0xcd9e8d57665b7827 */ /* 0x000fe200078e00ff */
[----:B------:R-:W-:Y:S01]  /*0680*/  PRMT R12, RZ, 0x7610, R16 ;  /* 0x00007610ff0c7816 */ /* 0x000fe20000000010 */
[----:B------:R-:W-:Y:S01]  /*0690*/  HFMA2.MMA R73, -RZ, RZ, 0, 5.9604644775390625e-08 ;  /* 0x00000001ff497435 */ /* 0x000fe200000001ff */
[--C-:B------:R-:W-:Y:S01]  /*06a0*/  PRMT R13, RZ, 0x5410, R17.reuse ;  /* 0x00005410ff0d7816 */ /* 0x100fe20000000011 */
[----:B------:R-:W-:Y:S01]  /*06b0*/  IMAD R37, R37, -0x2daee0ad, RZ ;  /* 0xd2511f5325257824 */ /* 0x000fe200078e02ff */
[----:B------:R-:W-:Y:S01]  /*06c0*/  PRMT R14, RZ, 0x7610, R17 ;  /* 0x00007610ff0e7816 */ /* 0x000fe20000000011 */
[----:B------:R-:W-:Y:S01]  /*06d0*/  IMAD.WIDE.U32 R104, R104, -0x2daee0ad, RZ ;  /* 0xd2511f5368687825 */ /* 0x000fe200078e00ff */
[----:B0-----:R-:W-:Y:S01]  /*06e0*/  PRMT R4, RZ, 0x7610, R8 ;  /* 0x00007610ff047816 */ /* 0x001fe20000000008 */
[----:B------:R-:W-:Y:S01]  /*06f0*/  ULDC.U8 UR8, c[0x0][0x1f0] ;  /* 0x00007c0000087ab9 */ /* 0x000fe20000000000 */
[----:B------:R-:W-:Y:S01]  /*0700*/  PRMT R5, RZ, 0x5410, R9 ;  /* 0x00005410ff057816 */ /* 0x000fe20000000009 */
[----:B------:R-:W-:Y:S01]  /*0710*/  IMAD R102, R102, -0x326172a9, RZ ;  /* 0xcd9e8d5766667824 */ /* 0x000fe200078e02ff */
[----:B------:R-:W-:Y:S01]  /*0720*/  PRMT R8, RZ, 0x7610, R10 ;  /* 0x00007610ff087816 */ /* 0x000fe2000000000a */
[----:B------:R-:W-:Y:S01]  /*0730*/  IMAD.MOV.U32 R72, RZ, RZ, RZ ;  /* 0x000000ffff487224 */ /* 0x000fe200078e00ff */
[----:B------:R-:W-:-:S02]  /*0740*/  PRMT R9, RZ, 0x5410, R11 ;  /* 0x00005410ff097816 */ /* 0x000fc4000000000b */
[----:B------:R-:W-:Y:S02]  /*0750*/  PRMT R10, RZ, 0x7610, R11 ;  /* 0x00007610ff0a7816 */ /* 0x000fe4000000000b */
[----:B------:R-:W-:Y:S02]  /*0760*/  PRMT R11, RZ, 0x5410, R16 ;  /* 0x00005410ff0b7816 */ /* 0x000fe40000000010 */
[--C-:B------:R-:W-:Y:S02]  /*0770*/  PRMT R15, RZ, 0x5410, R18.reuse ;  /* 0x00005410ff0f7816 */ /* 0x100fe40000000012 */
[----:B------:R-:W-:Y:S02]  /*0780*/  PRMT R16, RZ, 0x7610, R18 ;  /* 0x00007610ff107816 */ /* 0x000fe40000000012 */
[--C-:B------:R-:W-:Y:S02]  /*0790*/  PRMT R17, RZ, 0x5410, R19.reuse ;  /* 0x00005410ff117816 */ /* 0x100fe40000000013 */
[----:B------:R-:W-:-:S02]  /*07a0*/  PRMT R18, RZ, 0x7610, R19 ;  /* 0x00007610ff127816 */ /* 0x000fc40000000013 */
[----:B------:R-:W-:Y:S02]  /*07b0*/  LOP3.LUT R91, R91, UR25, R38, 0x96, !PT ;  /* 0x000000195b5b7c12 */ /* 0x000fe4000f8e9626 */
[----:B------:R-:W-:Y:S02]  /*07c0*/  LOP3.LUT R90, R105, UR26, R37, 0x96, !PT ;  /* 0x0000001a695a7c12 */ /* 0x000fe4000f8e9625 */
[--C-:B------:R-:W-:Y:S02]  /*07d0*/  PRMT R19, RZ, 0x5410, R32.reuse ;  /* 0x00005410ff137816 */ /* 0x100fe40000000020 */
[----:B------:R-:W-:Y:S02]  /*07e0*/  PRMT R68, RZ, 0x7610, R32 ;  /* 0x00007610ff447816 */ /* 0x000fe40000000020 */
[----:B------:R-:W-:Y:S02]  /*07f0*/  LOP3.LUT R101, R36, 0x3, RZ, 0xc0, !PT ;  /* 0x0000000324657812 */ /* 0x000fe400078ec0ff */
[----:B------:R-:W-:-:S02]  /*0800*/  PRMT R74, RZ, 0x5410, R33 ;  /* 0x00005410ff4a7816 */ /* 0x000fc40000000021 */
[----:B------:R-:W-:Y:S02]  /*0810*/  PRMT R75, RZ, 0x7610, R33 ;  /* 0x00007610ff4b7816 */ /* 0x000fe40000000021 */
[--C-:B------:R-:W-:Y:S02]  /*0820*/  PRMT R76, RZ, 0x5410, R34.reuse ;  /* 0x00005410ff4c7816 */ /* 0x100fe40000000022 */
[----:B------:R-:W-:Y:S02]  /*0830*/  PRMT R77, RZ, 0x7610, R34 ;  /* 0x00007610ff4d7816 */ /* 0x000fe40000000022 */
[--C-:B------:R-:W-:Y:S02]  /*0840*/  PRMT R78, RZ, 0x5410, R35.reuse ;  /* 0x00005410ff4e7816 */ /* 0x100fe40000000023 */
[----:B------:R-:W-:Y:S02]  /*0850*/  PRMT R79, RZ, 0x7610, R35 ;  /* 0x00007610ff4f7816 */ /* 0x000fe40000000023 */
.L_x_8208:
[----:B------:R-:W-:-:S04]  /*0860*/  IMAD.MOV.U32 R51, RZ, RZ, 0x4 ;  /* 0x00000004ff337424 */ /* 0x000fc800078e00ff */
[----:B------:R-:W-:-:S06]  /*0870*/  IMAD.WIDE R44, R2, R51, c[0x0][0x1d0] ;  /* 0x00007400022c7625 */ /* 0x000fcc00078e0233 */
[----:B------:R0:W2:Y:S01]  /*0880*/  LDG.E R44, [R44.64] ;  /* 0x000000062c2c7981 */ /* 0x0000a2000c1e1900 */
[----:B------:R-:W-:Y:S01]  /*0890*/  ISETP.NE.U32.AND P0, PT, RZ, c[0x0][0x180], PT ;  /* 0x00006000ff007a0c */ /* 0x000fe20003f05070 */
[----:B------:R-:W-:Y:S02]  /*08a0*/  IMAD R46, R2, c[0x0][0x168], RZ ;  /* 0x00005a00022e7a24 */ /* 0x000fe400078e02ff */
[----:B------:R-:W-:Y:S01]  /*08b0*/  IMAD.MOV.U32 R96, RZ, RZ, RZ ;  /* 0x000000ffff607224 */ /* 0x000fe200078e00ff */
[----:B------:R-:W-:Y:S02]  /*08c0*/  ISETP.NE.AND.EX P0, PT, RZ, c[0x0][0x184], PT, P0 ;  /* 0x00006100ff007a0c */ /* 0x000fe40003f05300 */
[----:B------:R-:W-:-:S04]  /*08d0*/  SHF.R.S32.HI R47, RZ, 0x1f, R46 ;  /* 0x0000001fff2f7819 */ /* 0x000fc8000001142e */
[----:B------:R-:W-:-:S07]  /*08e0*/  LEA.HI R47, R47, R46, RZ, 0x3 ;  /* 0x0000002e2f2f7211 */ /* 0x000fce00078f18ff */
[----:B0-----:R-:W-:Y:S01]  /*08f0*/  @P0 IMAD.MOV.U32 R45, RZ, RZ, 0x20 ;  /* 0x00000020ff2d0424 */ /* 0x001fe200078e00ff */
[----:B--2---:R-:W-:-:S13]  /*0900*/  ISETP.GE.AND P2, PT, R44, 0x1, PT ;  /* 0x000000012c00780c */ /* 0x004fda0003f46270 */
[----:B------:R-:W-:-:S05]  /*0910*/  @P2 IADD3 R48, R44, -0x1, RZ ;  /* 0xffffffff2c302810 */ /* 0x000fca0007ffe0ff */
[----:B------:R-:W-:Y:S01]  /*0920*/  @P2 IMAD R49, R48, c[0x0][0x168], RZ ;  /* 0x00005a0030312a24 */ /* 0x000fe200078e02ff */
[----:B------:R-:W-:-:S04]  /*0930*/  LOP3.LUT R48, R0, 0xff, RZ, 0xc0, !PT ;  /* 0x000000ff00307812 */ /* 0x000fc800078ec0ff */
[----:B------:R-:W-:Y:S02]  /*0940*/  @P2 SHF.R.S32.HI R46, RZ, 0x1f, R49 ;  /* 0x0000001fff2e2819 */ /* 0x000fe40000011431 */
[----:B------:R-:W-:Y:S02]  /*0950*/  LEA.HI.SX32 R98, R47, R48, 0x1d ;  /* 0x000000302f627211 */ /* 0x000fe400078feaff */
[----:B------:R-:W-:-:S03]  /*0960*/  @P2 LEA.HI R49, R46, R49, RZ, 0x3 ;  /* 0x000000312e312211 */ /* 0x000fc600078f18ff */
[----:B------:R-:W-:Y:S01]  /*0970*/  @P0 IMAD.WIDE.U32 R46, R98, R45, c[0x0][0x180] ;  /* 0x00006000622e0625 */ /* 0x000fe200078e002d */
[----:B------:R-:W-:-:S03]  /*0980*/  @P2 LEA.HI.SX32 R96, R49, R48, 0x1d ;  /* 0x0000003031602211 */ /* 0x000fc600078feaff */
[----:B------:R-:W-:Y:S01]  /*0990*/  @P2 IMAD.MOV.U32 R45, RZ, RZ, 0x10 ;  /* 0x00000010ff2d2424 */ /* 0x000fe200078e00ff */
[----:B------:R-:W2:Y:S01]  /*09a0*/  @P0 LDG.E.128 R32, [R46.64] ;  /* 0x000000062e200981 */ /* 0x000ea2000c1e1d00 */
[----:B------:R-:W-:-:S03]  /*09b0*/  IMAD.WIDE R48, R2, R51, c[0x0][0x1d8] ;  /* 0x0000760002307625 */ /* 0x000fc600078e0233 */
[----:B-----5:R0:W5:Y:S01]  /*09c0*/  @P0 LDG.E.128 R36, [R46.64+0x10] ;  /* 0x000010062e240981 */ /* 0x020162000c1e1d00 */
[----:B------:R-:W-:-:S03]  /*09d0*/  @P2 IMAD.WIDE.U32 R50, R96, R45, c[0x0][0x170] ;  /* 0x00005c0060322625 */ /* 0x000fc600078e002d */
[----:B------:R0:W5:Y:S04]  /*09e0*/  LDG.E R95, [R48.64] ;  /* 0x00000006305f7981 */ /* 0x000168000c1e1900 */
[----:B------:R0:W5:Y:S01]  /*09f0*/  @P2 LDG.E.128 R40, [R50.64] ;  /* 0x0000000632282981 */ /* 0x000162000c1e1d00 */
[----:B------:R-:W-:Y:S01]  /*0a00*/  ISETP.GT.AND P3, PT, R44, RZ, PT ;  /* 0x000000ff2c00720c */ /* 0x000fe20003f64270 */
[----:B------:R-:W-:Y:S01]  /*0a10*/  BSSY B0, `(.L_x_7981) ;  /* 0x000005c000007945 */ /* 0x000fe20003800000 */
[----:B------:R-:W-:-:S11]  /*0a20*/  SHF.R.S32.HI R97, RZ, 0x1f, R2 ;  /* 0x0000001fff617819 */ /* 0x000fd60000011402 */
[----:B------:R-:W-:-:S04]  /*0a30*/  @!P3 ISETP.NE.U32.AND P1, PT, RZ, c[0x0][0x180], PT ;  /* 0x00006000ff00ba0c */ /* 0x000fc80003f25070 */
[----:B------:R-:W-:Y:S02]  /*0a40*/  @!P3 ISETP.NE.AND.EX P1, PT, RZ, c[0x0][0x184], PT, P1 ;  /* 0x00006100ff00ba0c */ /* 0x000fe40003f25310 */
[----:B------:R-:W-:Y:S02]  /*0a50*/  @!P3 MOV R53, R101 ;  /* 0x000000650035b202 */ /* 0x000fe40000000f00 */
        /* <DEDUP_REMOVED lines=14> */
.L_x_7984:
[----:B------:R-:W-:Y:S02]  /*0b40*/  IMAD.MOV.U32 R52, RZ, RZ, R102 ;  /* 0x000000ffff347224 */ /* 0x000fe400078e0066 */
.L_x_7985:
[----:B------:R-:W-:Y:S05]  /*0b50*/  BSYNC B1 ;  /* 0x0000000000017941 */ /* 0x000fea0003800000 */
.L_x_7983:
        /* <DEDUP_REMOVED lines=16> */
.L_x_7989:
[----:B------:R-:W-:Y:S05]  /*0c60*/  BSYNC B2 ;  /* 0x0000000000027941 */ /* 0x000fea0003800000 */
.L_x_7988:
        /* <DEDUP_REMOVED lines=43> */
.L_x_7987:
[----:B------:R-:W-:Y:S05]  /*0f20*/  BSYNC B1 ;  /* 0x0000000000017941 */ /* 0x000fea0003800000 */
.L_x_7986:
        /* <DEDUP_REMOVED lines=9> */
[----:B------:R-:W-:Y:S02]  /*0fc0*/  @P0 FADD.FTZ R44, R32, R44 ;  /* 0x0000002c202c0221 */ /* 0x000fe40000010000 */
.L_x_7982:
[----:B0-----:R-:W-:Y:S05]  /*0fd0*/  BSYNC B0 ;  /* 0x0000000000007941 */ /* 0x001fea0003800000 */
.L_x_7981:
        /* <DEDUP_REMOVED lines=18> */
.L_x_7993:
[----:B------:R-:W-:Y:S02]  /*1100*/  IMAD.MOV.U32 R54, RZ, RZ, R102 ;  /* 0x000000ffff367224 */ /* 0x000fe400078e0066 */
.L_x_7994:
[----:B------:R-:W-:Y:S05]  /*1110*/  BSYNC B1 ;  /* 0x0000000000017941 */ /* 0x000fea0003800000 */
.L_x_7992:
        /* <DEDUP_REMOVED lines=16> */
.L_x_7998:
[----:B------:R-:W-:Y:S05]  /*1220*/  BSYNC B2 ;  /* 0x0000000000027941 */ /* 0x000fea0003800000 */
.L_x_7997:
        /* <DEDUP_REMOVED lines=43> */
.L_x_7996:
[----:B------:R-:W-:Y:S05]  /*14e0*/  BSYNC B1 ;  /* 0x0000000000017941 */ /* 0x000fea0003800000 */
.L_x_7995:
        /* <DEDUP_REMOVED lines=10> */
.L_x_7991:
[----:B------:R-:W-:Y:S05]  /*1590*/  BSYNC B0 ;  /* 0x0000000000007941 */ /* 0x000fea0003800000 */
.L_x_7990:
        /* <DEDUP_REMOVED lines=18> */
.L_x_8002:
[----:B------:R-:W-:Y:S02]  /*16c0*/  IMAD.MOV.U32 R54, RZ, RZ, R102 ;  /* 0x000000ffff367224 */ /* 0x000fe400078e0066 */
.L_x_8003:
[----:B------:R-:W-:Y:S05]  /*16d0*/  BSYNC B1 ;  /* 0x0000000000017941 */ /* 0x000fea0003800000 */
.L_x_8001:
        /* <DEDUP_REMOVED lines=16> */
.L_x_8007:
[----:B------:R-:W-:Y:S05]  /*17e0*/  BSYNC B2 ;  /* 0x0000000000027941 */ /* 0x000fea0003800000 */
.L_x_8006:
        /* <DEDUP_REMOVED lines=43> */
.L_x_8005:
[----:B------:R-:W-:Y:S05]  /*1aa0*/  BSYNC B1 ;  /* 0x0000000000017941 */ /* 0x000fea0003800000 */
.L_x_8004:
        /* <DEDUP_REMOVED lines=10> */
.L_x_8000:
[----:B------:R-:W-:Y:S05]  /*1b50*/  BSYNC B0 ;  /* 0x0000000000007941 */ /* 0x000fea0003800000 */
.L_x_7999:
        /* <DEDUP_REMOVED lines=18> */
.L_x_8011:
[----:B------:R-:W-:Y:S02]  /*1c80*/  IMAD.MOV.U32 R56, RZ, RZ, R102 ;  /* 0x000000ffff387224 */ /* 0x000fe400078e0066 */
.L_x_8012:
[----:B------:R-:W-:Y:S05]  /*1c90*/  BSYNC B1 ;  /* 0x0000000000017941 */ /* 0x000fea0003800000 */
.L_x_8010:
        /* <DEDUP_REMOVED lines=16> */
.L_x_8016:
[----:B------:R-:W-:Y:S05]  /*1da0*/  BSYNC B2 ;  /* 0x0000000000027941 */ /* 0x000fea0003800000 */
.L_x_8015:
        /* <DEDUP_REMOVED lines=43> */
.L_x_8014:
[----:B------:R-:W-:Y:S05]  /*2060*/  BSYNC B1 ;  /* 0x0000000000017941 */ /* 0x000fea0003800000 */
.L_x_8013:
        /* <DEDUP_REMOVED lines=10> */
.L_x_8009:
[----:B------:R-:W-:Y:S05]  /*2110*/  BSYNC B0 ;  /* 0x0000000000007941 */ /* 0x000fea0003800000 */
.L_x_8008:
[----:B------:R-:W-:Y:S01]  /*2120*/  @!P3 ISETP.NE.U32.AND P1, PT, RZ, c[0x0][0x180], PT ;  /* 0x00006000ff00ba0c */ /* 0x000fe20003f25070 */
[----:B------:R-:W-:Y:S01]  /*2130*/  BSSY B0, `(.L_x_8017) ;  /* 0x000005a000007945 */ /* 0x000fe20003800000 */
[----:B------:R-:W-:Y:S02]  /*2140*/  @!P3 MOV R50, R49 ;  /* 0x000000310032b202 */ /* 0x000fe40000000f00 */
        /* <DEDUP_REMOVED lines=15> */
.L_x_8020:
[----:B------:R-:W-:Y:S02]  /*2240*/  IMAD.MOV.U32 R56, RZ, RZ, R102 ;  /* 0x000000ffff387224 */ /* 0x000fe400078e0066 */
.L_x_8021:
[----:B------:R-:W-:Y:S05]  /*2250*/  BSYNC B1 ;  /* 0x0000000000017941 */ /* 0x000fea0003800000 */
.L_x_8019:
        /* <DEDUP_REMOVED lines=16> */
.L_x_8025:
[----:B------:R-:W-:Y:S05]  /*2360*/  BSYNC B2 ;  /* 0x0000000000027941 */ /* 0x000fea0003800000 */
.L_x_8024:
        /* <DEDUP_REMOVED lines=43> */
.L_x_8023:
[----:B------:R-:W-:Y:S05]  /*2620*/  BSYNC B1 ;  /* 0x0000000000017941 */ /* 0x000fea0003800000 */
.L_x_8022:
[----:B------:R-:W0:Y:S01]  /*2630*/  I2F.U32 R48, R56 ;  /* 0x0000003800307306 */ /* 0x000e220000201000 */
[----:B------:R-:W-:-:S10]  /*2640*/  HFMA2.MMA R49, -RZ, RZ, 0.1171875, 0 ;  /* 0x2f800000ff317435 */ /* 0x000fd400000001ff */
        /* <DEDUP_REMOVED lines=8> */
.L_x_8018:
[----:B------:R-:W-:Y:S05]  /*26d0*/  BSYNC B0 ;  /* 0x0000000000007941 */ /* 0x000fea0003800000 */
.L_x_8017:
        /* <DEDUP_REMOVED lines=18> */
.L_x_8029:
[----:B------:R-:W-:Y:S02]  /*2800*/  MOV R58, R102 ;  /* 0x00000066003a7202 */ /* 0x000fe40000000f00 */
.L_x_8030:
[----:B------:R-:W-:Y:S05]  /*2810*/  BSYNC B1 ;  /* 0x0000000000017941 */ /* 0x000fea0003800000 */
.L_x_8028:
        /* <DEDUP_REMOVED lines=16> */
.L_x_8034:
[----:B------:R-:W-:Y:S05]  /*2920*/  BSYNC B2 ;  /* 0x0000000000027941 */ /* 0x000fea0003800000 */
.L_x_8033:
        /* <DEDUP_REMOVED lines=43> */
.L_x_8032:
[----:B------:R-:W-:Y:S05]  /*2be0*/  BSYNC B1 ;  /* 0x0000000000017941 */ /* 0x000fea0003800000 */
.L_x_8031:
        /* <DEDUP_REMOVED lines=10> */
.L_x_8027:
[----:B------:R-:W-:Y:S05]  /*2c90*/  BSYNC B0 ;  /* 0x0000000000007941 */ /* 0x000fea0003800000 */
.L_x_8026:
        /* <DEDUP_REMOVED lines=18> */
.L_x_8038:
[----:B------:R-:W-:Y:S02]  /*2dc0*/  IMAD.MOV.U32 R58, RZ, RZ, R102 ;  /* 0x000000ffff3a7224 */ /* 0x000fe400078e0066 */
.L_x_8039:
[----:B------:R-:W-:Y:S05]  /*2dd0*/  BSYNC B1 ;  /* 0x0000000000017941 */ /* 0x000fea0003800000 */
.L_x_8037:
        /* <DEDUP_REMOVED lines=16> */
.L_x_8043:
[----:B------:R-:W-:Y:S05]  /*2ee0*/  BSYNC B2 ;  /* 0x0000000000027941 */ /* 0x000fea0003800000 */
.L_x_8042:
        /* <DEDUP_REMOVED lines=43> */
.L_x_8041:
[----:B------:R-:W-:Y:S05]  /*31a0*/  BSYNC B1 ;  /* 0x0000000000017941 */ /* 0x000fea0003800000 */
.L_x_8040:
        /* <DEDUP_REMOVED lines=10> */
.L_x_8036:
[----:B------:R-:W-:Y:S05]  /*3250*/  BSYNC B0 ;  /* 0x0000000000007941 */ /* 0x000fea0003800000 */
.L_x_8035:
        /* <DEDUP_REMOVED lines=18> */
.L_x_8047:
[----:B------:R-:W-:Y:S02]  /*3380*/  IMAD.MOV.U32 R60, RZ, RZ, R102 ;  /* 0x000000ffff3c7224 */ /* 0x000fe400078e0066 */
.L_x_8048:
[----:B------:R-:W-:Y:S05]  /*3390*/  BSYNC B1 ;  /* 0x0000000000017941 */ /* 0x000fea0003800000 */
.L_x_8046:
        /* <DEDUP_REMOVED lines=16> */
.L_x_8052:
[----:B------:R-:W-:Y:S05]  /*34a0*/  BSYNC B2 ;  /* 0x0000000000027941 */ /* 0x000fea0003800000 */
.L_x_8051:
        /* <DEDUP_REMOVED lines=42> */
.L_x_8050:
[----:B------:R-:W-:Y:S05]  /*3750*/  BSYNC B1 ;  /* 0x0000000000017941 */ /* 0x000fea0003800000 */
.L_x_8049:
        /* <DEDUP_REMOVED lines=10> */
.L_x_8045:
[----:B------:R-:W-:Y:S05]  /*3800*/  BSYNC B0 ;  /* 0x0000000000007941 */ /* 0x000fea0003800000 */
.L_x_8044:
[----:B------:R-:W-:Y:S01]  /*3810*/  IMAD.MOV.U32 R99, RZ, RZ, 0x20 ;  /* 0x00000020ff637424 */ /* 0x000fe200078e00ff */
[----:B------:R-:W-:Y:S01]  /*3820*/  IADD3 R86, R98, 0x100, RZ ;  /* 0x0000010062567810 */ /* 0x000fe20007ffe0ff */
[----:B------:R-:W-:Y:S01]  /*3830*/  BSSY B0, `(.L_x_8053) ;  /* 0x000001c000007945 */ /* 0x000fe20003800000 */
[----:B------:R-:W-:Y:S01]  /*3840*/  IADD3 R84, R96, 0x100, RZ ;  /* 0x0000010060547810 */ /* 0x000fe20007ffe0ff */
[----:B------:R-:W-:-:S04]  /*3850*/  IMAD.WIDE.U32 R52, R98, R99, c[0x0][0x188] ;  /* 0x0000620062347625 */ /* 0x000fc800078e0063 */
[----:B------:R-:W-:Y:S01]  /*3860*/  @P2 IMAD.MOV.U32 R85, RZ, RZ, 0x10 ;  /* 0x00000010ff552424 */ /* 0x000fe200078e00ff */
[----:B------:R0:W-:Y:S01]  /*3870*/  STG.E.128 [R52.64], R44 ;  /* 0x0000002c34007986 */ /* 0x0001e2000c101d06 */
[----:B------:R-:W-:-:S03]  /*3880*/  @P0 IMAD.WIDE.U32 R54, R86, R99, c[0x0][0x180] ;  /* 0x0000600056360625 */ /* 0x000fc600078e0063 */
[----:B------:R0:W-:Y:S01]  /*3890*/  STG.E.128 [R52.64+0x10], R48 ;  /* 0x0000103034007986 */ /* 0x0001e2000c101d06 */
        /* <DEDUP_REMOVED lines=21> */
.L_x_8054:
[----:B------:R-:W-:Y:S05]  /*39f0*/  BSYNC B0 ;  /* 0x0000000000007941 */ /* 0x000fea0003800000 */
.L_x_8053:
[----:B0-----:R-:W-:Y:S01]  /*3a00*/  @P2 IMAD.WIDE.U32 R56, R84, R85, c[0x0][0x170] ;  /* 0x00005c0054382625 */ /* 0x001fe200078e0055 */
[----:B------:R-:W2:Y:S04]  /*3a10*/  @P0 LDG.E.128 R32, [R54.64] ;  /* 0x0000000636200981 */ /* 0x000ea8000c1e1d00 */
[----:B------:R0:W5:Y:S04]  /*3a20*/  @P2 LDG.E.128 R40, [R56.64] ;  /* 0x0000000638282981 */ /* 0x000168000c1e1d00 */
[----:B------:R0:W5:Y:S01]  /*3a30*/  @P0 LDG.E.128 R36, [R54.64+0x10] ;  /* 0x0000100636240981 */ /* 0x000162000c1e1d00 */
[----:B------:R-:W-:Y:S01]  /*3a40*/  @!P3 ISETP.NE.U32.AND P1, PT, RZ, c[0x0][0x180], PT ;  /* 0x00006000ff00ba0c */ /* 0x000fe20003f25070 */
[----:B------:R-:W-:Y:S01]  /*3a50*/  BSSY B0, `(.L_x_8055) ;  /* 0x000005a000007945 */ /* 0x000fe20003800000 */
[----:B------:R-:W-:-:S02]  /*3a60*/  @!P3 IMAD.MOV.U32 R58, RZ, RZ, R61 ;  /* 0x000000ffff3ab224 */ /* 0x000fc400078e003d */
[----:B------:R-:W-:-:S04]  /*3a70*/  @!P3 ISETP.NE.AND.EX P1, PT, RZ, c[0x0][0x184], PT, P1 ;  /* 0x00006100ff00ba0c */ /* 0x000fc80003f25310 */
        /* <DEDUP_REMOVED lines=14> */
.L_x_8058:
[----:B------:R-:W-:Y:S02]  /*3b60*/  IMAD.MOV.U32 R60, RZ, RZ, R102 ;  /* 0x000000ffff3c7224 */ /* 0x000fe400078e0066 */
.L_x_8059:
[----:B------:R-:W-:Y:S05]  /*3b70*/  BSYNC B1 ;  /* 0x0000000000017941 */ /* 0x000fea0003800000 */
.L_x_8057:
        /* <DEDUP_REMOVED lines=16> */
.L_x_8063:
[----:B------:R-:W-:Y:S05]  /*3c80*/  BSYNC B2 ;  /* 0x0000000000027941 */ /* 0x000fea0003800000 */
.L_x_8062:
        /* <DEDUP_REMOVED lines=43> */
.L_x_8061:
[----:B------:R-:W-:Y:S05]  /*3f40*/  BSYNC B1 ;  /* 0x0000000000017941 */ /* 0x000fea0003800000 */
.L_x_8060:
        /* <DEDUP_REMOVED lines=10> */
.L_x_8056:
[----:B0-----:R-:W-:Y:S05]  /*3ff0*/  BSYNC B0 ;  /* 0x0000000000007941 */ /* 0x001fea0003800000 */
.L_x_8055:
        /* <DEDUP_REMOVED lines=18> */
.L_x_8067:
[----:B------:R-:W-:Y:S02]  /*4120*/  IMAD.MOV.U32 R62, RZ, RZ, R102 ;  /* 0x000000ffff3e7224 */ /* 0x000fe400078e0066 */
.L_x_8068:
[----:B------:R-:W-:Y:S05]  /*4130*/  BSYNC B1 ;  /* 0x0000000000017941 */ /* 0x000fea0003800000 */
.L_x_8066:
        /* <DEDUP_REMOVED lines=16> */
.L_x_8072:
[----:B------:R-:W-:Y:S05]  /*4240*/  BSYNC B2 ;  /* 0x0000000000027941 */ /* 0x000fea0003800000 */
.L_x_8071:
        /* <DEDUP_REMOVED lines=43> */
.L_x_8070:
[----:B------:R-:W-:Y:S05]  /*4500*/  BSYNC B1 ;  /* 0x0000000000017941 */ /* 0x000fea0003800000 */
.L_x_8069:
        /* <DEDUP_REMOVED lines=10> */
.L_x_8065:
[----:B------:R-:W-:Y:S05]  /*45b0*/  BSYNC B0 ;  /* 0x0000000000007941 */ /* 0x000fea0003800000 */
.L_x_8064:
        /* <DEDUP_REMOVED lines=18> */
.L_x_8076:
[----:B------:R-:W-:Y:S02]  /*46e0*/  IMAD.MOV.U32 R62, RZ, RZ, R102 ;  /* 0x000000ffff3e7224 */ /* 0x000fe400078e0066 */
.L_x_8077:
[----:B------:R-:W-:Y:S05]  /*46f0*/  BSYNC B1 ;  /* 0x0000000000017941 */ /* 0x000fea0003800000 */
.L_x_8075:
        /* <DEDUP_REMOVED lines=16> */
.L_x_8081:
[----:B------:R-:W-:Y:S05]  /*4800*/  BSYNC B2 ;  /* 0x0000000000027941 */ /* 0x000fea0003800000 */
.L_x_8080:
        /* <DEDUP_REMOVED lines=43> */
.L_x_8079:
[----:B------:R-:W-:Y:S05]  /*4ac0*/  BSYNC B1 ;  /* 0x0000000000017941 */ /* 0x000fea0003800000 */
.L_x_8078:
        /* <DEDUP_REMOVED lines=10> */
.L_x_8074:
[----:B------:R-:W-:Y:S05]  /*4b70*/  BSYNC B0 ;  /* 0x0000000000007941 */ /* 0x000fea0003800000 */
.L_x_8073:
        /* <DEDUP_REMOVED lines=18> */
.L_x_8085:
[----:B------:R-:W-:Y:S02]  /*4ca0*/  IMAD.MOV.U32 R64, RZ, RZ, R102 ;  /* 0x000000ffff407224 */ /* 0x000fe400078e0066 */
.L_x_8086:
[----:B------:R-:W-:Y:S05]  /*4cb0*/  BSYNC B1 ;  /* 0x0000000000017941 */ /* 0x000fea0003800000 */
.L_x_8084:
        /* <DEDUP_REMOVED lines=16> */
.L_x_8090:
[----:B------:R-:W-:Y:S05]  /*4dc0*/  BSYNC B2 ;  /* 0x0000000000027941 */ /* 0x000fea0003800000 */
.L_x_8089:
        /* <DEDUP_REMOVED lines=43> */
.L_x_8088:
[----:B------:R-:W-:Y:S05]  /*5080*/  BSYNC B1 ;  /* 0x0000000000017941 */ /* 0x000fea0003800000 */
.L_x_8087:
        /* <DEDUP_REMOVED lines=10> */
.L_x_8083:
[----:B------:R-:W-:Y:S05]  /*5130*/  BSYNC B0 ;  /* 0x0000000000007941 */ /* 0x000fea0003800000 */
.L_x_8082:
        /* <DEDUP_REMOVED lines=18> */
.L_x_8094:
[----:B------:R-:W-:Y:S02]  /*5260*/  MOV R64, R102 ;  /* 0x0000006600407202 */ /* 0x000fe40000000f00 */
.L_x_8095:
[----:B------:R-:W-:Y:S05]  /*5270*/  BSYNC B1 ;  /* 0x0000000000017941 */ /* 0x000fea0003800000 */
.L_x_8093:
        /* <DEDUP_REMOVED lines=16> */
.L_x_8099:
[----:B------:R-:W-:Y:S05]  /*5380*/  BSYNC B2 ;  /* 0x0000000000027941 */ /* 0x000fea0003800000 */
.L_x_8098:
        /* <DEDUP_REMOVED lines=43> */
.L_x_8097:
[----:B------:R-:W-:Y:S05]  /*5640*/  BSYNC B1 ;  /* 0x0000000000017941 */ /* 0x000fea0003800000 */
.L_x_8096:
        /* <DEDUP_REMOVED lines=10> */
.L_x_8092:
[----:B------:R-:W-:Y:S05]  /*56f0*/  BSYNC B0 ;  /* 0x0000000000007941 */ /* 0x000fea0003800000 */
.L_x_8091:
        /* <DEDUP_REMOVED lines=18> */
.L_x_8103:
[----:B------:R-:W-:Y:S02]  /*5820*/  IMAD.MOV.U32 R66, RZ, RZ, R102 ;  /* 0x000000ffff427224 */ /* 0x000fe400078e0066 */
.L_x_8104:
[----:B------:R-:W-:Y:S05]  /*5830*/  BSYNC B1 ;  /* 0x0000000000017941 */ /* 0x000fea0003800000 */
.L_x_8102:
        /* <DEDUP_REMOVED lines=16> */
.L_x_8108:
[----:B------:R-:W-:Y:S05]  /*5940*/  BSYNC B2 ;  /* 0x0000000000027941 */ /* 0x000fea0003800000 */
.L_x_8107:
        /* <DEDUP_REMOVED lines=42> */
[----:B------:R-:W-:Y:S02]  /*5bf0*/  LOP3.LUT R90, R105, UR26, R90, 0x96, !PT ;  /* 0x0000001a695a7c12 */ /* 0x000fe4000f8e965a */
.L_x_8106:
[----:B------:R-:W-:Y:S05]  /*5c00*/  BSYNC B1 ;  /* 0x0000000000017941 */ /* 0x000fea0003800000 */
.L_x_8105:
        /* <DEDUP_REMOVED lines=10> */
.L_x_8101:
[----:B------:R-:W-:Y:S05]  /*5cb0*/  BSYNC B0 ;  /* 0x0000000000007941 */ /* 0x000fea0003800000 */
.L_x_8100:
        /* <DEDUP_REMOVED lines=18> */
.L_x_8112:
[----:B------:R-:W-:Y:S02]  /*5de0*/  IMAD.MOV.U32 R66, RZ, RZ, R102 ;  /* 0x000000ffff427224 */ /* 0x000fe400078e0066 */
.L_x_8113:
[----:B------:R-:W-:Y:S05]  /*5df0*/  BSYNC B1 ;  /* 0x0000000000017941 */ /* 0x000fea0003800000 */
.L_x_8111:
        /* <DEDUP_REMOVED lines=16> */
.L_x_8117:
[----:B------:R-:W-:Y:S05]  /*5f00*/  BSYNC B2 ;  /* 0x0000000000027941 */ /* 0x000fea0003800000 */
.L_x_8116:
        /* <DEDUP_REMOVED lines=43> */
.L_x_8115:
[----:B------:R-:W-:Y:S05]  /*61c0*/  BSYNC B1 ;  /* 0x0000000000017941 */ /* 0x000fea0003800000 */
.L_x_8114:
        /* <DEDUP_REMOVED lines=10> */
.L_x_8110:
[----:B------:R-:W-:Y:S05]  /*6270*/  BSYNC B0 ;  /* 0x0000000000007941 */ /* 0x000fea0003800000 */
.L_x_8109:
        /* <DEDUP_REMOVED lines=18> */
.L_x_8121:
[----:B------:R-:W-:Y:S02]  /*63a0*/  IMAD.MOV.U32 R85, RZ, RZ, R102 ;  /* 0x000000ffff557224 */ /* 0x000fe400078e0066 */
.L_x_8122:
[----:B------:R-:W-:Y:S05]  /*63b0*/  BSYNC B1 ;  /* 0x0000000000017941 */ /* 0x000fea0003800000 */
.L_x_8120:
        /* <DEDUP_REMOVED lines=16> */
.L_x_8126:
[----:B------:R-:W-:Y:S05]  /*64c0*/  BSYNC B2 ;  /* 0x0000000000027941 */ /* 0x000fea0003800000 */
.L_x_8125:
        /* <DEDUP_REMOVED lines=42> */
.L_x_8124:
[----:B------:R-:W-:Y:S05]  /*6770*/  BSYNC B1 ;  /* 0x0000000000017941 */ /* 0x000fea0003800000 */
.L_x_8123:
        /* <DEDUP_REMOVED lines=10> */
.L_x_8119:
[----:B------:R-:W-:Y:S05]  /*6820*/  BSYNC B0 ;  /* 0x0000000000007941 */ /* 0x000fea0003800000 */
.L_x_8118:
[-C--:B------:R-:W-:Y:S01]  /*6830*/  IMAD.WIDE.U32 R60, R86, R99.reuse, c[0x0][0x188] ;  /* 0x00006200563c7625 */ /* 0x080fe200078e0063 */
[----:B------:R-:W-:Y:S01]  /*6840*/  IADD3 R98, R98, 0x200, RZ ;  /* 0x0000020062627810 */ /* 0x000fe20007ffe0ff */
[----:B------:R-:W-:Y:S01]  /*6850*/  BSSY B0, `(.L_x_8127) ;  /* 0x000001b000007945 */ /* 0x000fe20003800000 */
[----:B------:R-:W-:Y:S01]  /*6860*/  IADD3 R96, R96, 0x200, RZ ;  /* 0x0000020060607810 */ /* 0x000fe20007ffe0ff */
        /* <DEDUP_REMOVED lines=25> */
.L_x_8128:
[----:B------:R-:W-:Y:S05]  /*6a00*/  BSYNC B0 ;  /* 0x0000000000007941 */ /* 0x000fea0003800000 */
.L_x_8127:
        /* <DEDUP_REMOVED lines=22> */
.L_x_8132:
[----:B------:R-:W-:Y:S02]  /*6b70*/  IMAD.MOV.U32 R84, RZ, RZ, R102 ;  /* 0x000000ffff547224 */ /* 0x000fe400078e0066 */
.L_x_8133:
[----:B------:R-:W-:Y:S05]  /*6b80*/  BSYNC B1 ;  /* 0x0000000000017941 */ /* 0x000fea0003800000 */
.L_x_8131:
        /* <DEDUP_REMOVED lines=16> */
.L_x_8137:
[----:B------:R-:W-:Y:S05]  /*6c90*/  BSYNC B2 ;  /* 0x0000000000027941 */ /* 0x000fea0003800000 */
.L_x_8136:
        /* <DEDUP_REMOVED lines=43> */
.L_x_8135:
[----:B------:R-:W-:Y:S05]  /*6f50*/  BSYNC B1 ;  /* 0x0000000000017941 */ /* 0x000fea0003800000 */
.L_x_8134:
        /* <DEDUP_REMOVED lines=10> */
.L_x_8130:
[----:B0-----:R-:W-:Y:S05]  /*7000*/  BSYNC B0 ;  /* 0x0000000000007941 */ /* 0x001fea0003800000 */
.L_x_8129:
        /* <DEDUP_REMOVED lines=18> */
.L_x_8141:
[----:B------:R-:W-:Y:S02]  /*7130*/  IMAD.MOV.U32 R86, RZ, RZ, R102 ;  /* 0x000000ffff567224 */ /* 0x000fe400078e0066 */
.L_x_8142:
[----:B------:R-:W-:Y:S05]  /*7140*/  BSYNC B1 ;  /* 0x0000000000017941 */ /* 0x000fea0003800000 */
.L_x_8140:
        /* <DEDUP_REMOVED lines=16> */
.L_x_8146:
[----:B------:R-:W-:Y:S05]  /*7250*/  BSYNC B2 ;  /* 0x0000000000027941 */ /* 0x000fea0003800000 */
.L_x_8145:
        /* <DEDUP_REMOVED lines=43> */
.L_x_8144:
[----:B------:R-:W-:Y:S05]  /*7510*/  BSYNC B1 ;  /* 0x0000000000017941 */ /* 0x000fea0003800000 */
.L_x_8143:
        /* <DEDUP_REMOVED lines=10> */
.L_x_8139:
[----:B------:R-:W-:Y:S05]  /*75c0*/  BSYNC B0 ;  /* 0x0000000000007941 */ /* 0x000fea0003800000 */
.L_x_8138:
        /* <DEDUP_REMOVED lines=18> */
.L_x_8150:
[----:B------:R-:W-:Y:S02]  /*76f0*/  IMAD.MOV.U32 R86, RZ, RZ, R102 ;  /* 0x000000ffff567224 */ /* 0x000fe400078e0066 */
.L_x_8151:
[----:B------:R-:W-:Y:S05]  /*7700*/  BSYNC B1 ;  /* 0x0000000000017941 */ /* 0x000fea0003800000 */
.L_x_8149:
        /* <DEDUP_REMOVED lines=16> */
.L_x_8155:
[----:B------:R-:W-:Y:S05]  /*7810*/  BSYNC B2 ;  /* 0x0000000000027941 */ /* 0x000fea0003800000 */
.L_x_8154:
        /* <DEDUP_REMOVED lines=43> */
.L_x_8153:
[----:B------:R-:W-:Y:S05]  /*7ad0*/  BSYNC B1 ;  /* 0x0000000000017941 */ /* 0x000fea0003800000 */
.L_x_8152:
        /* <DEDUP_REMOVED lines=10> */
.L_x_8148:
[----:B------:R-:W-:Y:S05]  /*7b80*/  BSYNC B0 ;  /* 0x0000000000007941 */ /* 0x000fea0003800000 */
.L_x_8147:
        /* <DEDUP_REMOVED lines=18> */
.L_x_8159:
[----:B------:R-:W-:Y:S02]  /*7cb0*/  IMAD.MOV.U32 R88, RZ, RZ, R102 ;  /* 0x000000ffff587224 */ /* 0x000fe400078e0066 */
.L_x_8160:
[----:B------:R-:W-:Y:S05]  /*7cc0*/  BSYNC B1 ;  /* 0x0000000000017941 */ /* 0x000fea0003800000 */
.L_x_8158:
        /* <DEDUP_REMOVED lines=16> */
.L_x_8164:
[----:B------:R-:W-:Y:S05]  /*7dd0*/  BSYNC B2 ;  /* 0x0000000000027941 */ /* 0x000fea0003800000 */
.L_x_8163:
        /* <DEDUP_REMOVED lines=43> */
.L_x_8162:
[----:B------:R-:W-:Y:S05]  /*8090*/  BSYNC B1 ;  /* 0x0000000000017941 */ /* 0x000fea0003800000 */
.L_x_8161:
        /* <DEDUP_REMOVED lines=10> */
.L_x_8157:
[----:B------:R-:W-:Y:S05]  /*8140*/  BSYNC B0 ;  /* 0x0000000000007941 */ /* 0x000fea0003800000 */
.L_x_8156:
        /* <DEDUP_REMOVED lines=18> */
.L_x_8168:
[----:B------:R-:W-:Y:S02]  /*8270*/  MOV R88, R102 ;  /* 0x0000006600587202 */ /* 0x000fe40000000f00 */
.L_x_8169:
[----:B------:R-:W-:Y:S05]  /*8280*/  BSYNC B1 ;  /* 0x0000000000017941 */ /* 0x000fea0003800000 */
.L_x_8167:
        /* <DEDUP_REMOVED lines=16> */
.L_x_8173:
[----:B------:R-:W-:Y:S05]  /*8390*/  BSYNC B2 ;  /* 0x0000000000027941 */ /* 0x000fea0003800000 */
.L_x_8172:
        /* <DEDUP_REMOVED lines=43> */
.L_x_8171:
[----:B------:R-:W-:Y:S05]  /*8650*/  BSYNC B1 ;  /* 0x0000000000017941 */ /* 0x000fea0003800000 */
.L_x_8170:
        /* <DEDUP_REMOVED lines=10> */
.L_x_8166:
[----:B------:R-:W-:Y:S05]  /*8700*/  BSYNC B0 ;  /* 0x0000000000007941 */ /* 0x000fea0003800000 */
.L_x_8165:
        /* <DEDUP_REMOVED lines=18> */
.L_x_8177:
[----:B------:R-:W-:Y:S02]  /*8830*/  IMAD.MOV.U32 R100, RZ, RZ, R102 ;  /* 0x000000ffff647224 */ /* 0x000fe400078e0066 */
.L_x_8178:
[----:B------:R-:W-:Y:S05]  /*8840*/  BSYNC B1 ;  /* 0x0000000000017941 */ /* 0x000fea0003800000 */
.L_x_8176:
        /* <DEDUP_REMOVED lines=16> */
.L_x_8182:
[----:B------:R-:W-:Y:S05]  /*8950*/  BSYNC B2 ;  /* 0x0000000000027941 */ /* 0x000fea0003800000 */
.L_x_8181:
        /* <DEDUP_REMOVED lines=43> */
.L_x_8180:
[----:B------:R-:W-:Y:S05]  /*8c10*/  BSYNC B1 ;  /* 0x0000000000017941 */ /* 0x000fea0003800000 */
.L_x_8179:
        /* <DEDUP_REMOVED lines=10> */
.L_x_8175:
[----:B------:R-:W-:Y:S05]  /*8cc0*/  BSYNC B0 ;  /* 0x0000000000007941 */ /* 0x000fea0003800000 */
.L_x_8174:
        /* <DEDUP_REMOVED lines=18> */
.L_x_8186:
[----:B------:R-:W-:Y:S02]  /*8df0*/  IMAD.MOV.U32 R100, RZ, RZ, R102 ;  /* 0x000000ffff647224 */ /* 0x000fe400078e0066 */
.L_x_8187:
[----:B------:R-:W-:Y:S05]  /*8e00*/  BSYNC B1 ;  /* 0x0000000000017941 */ /* 0x000fea0003800000 */
.L_x_8185:
        /* <DEDUP_REMOVED lines=16> */
.L_x_8191:
[----:B------:R-:W-:Y:S05]  /*8f10*/  BSYNC B2 ;  /* 0x0000000000027941 */ /* 0x000fea0003800000 */
.L_x_8190:
        /* <DEDUP_REMOVED lines=43> */
.L_x_8189:
[----:B------:R-:W-:Y:S05]  /*91d0*/  BSYNC B1 ;  /* 0x0000000000017941 */ /* 0x000fea0003800000 */
.L_x_8188:
        /* <DEDUP_REMOVED lines=10> */
.L_x_8184:
[----:B------:R-:W-:Y:S05]  /*9280*/  BSYNC B0 ;  /* 0x0000000000007941 */ /* 0x000fea0003800000 */
.L_x_8183:
        /* <DEDUP_REMOVED lines=18> */
.L_x_8195:
[----:B------:R-:W-:Y:S02]  /*93b0*/  IMAD.MOV.U32 R100, RZ, RZ, R102 ;  /* 0x000000ffff647224 */ /* 0x000fe400078e0066 */
.L_x_8196:
[----:B------:R-:W-:Y:S05]  /*93c0*/  BSYNC B1 ;  /* 0x0000000000017941 */ /* 0x000fea0003800000 */
.L_x_8194:
        /* <DEDUP_REMOVED lines=16> */
.L_x_8200:
[----:B------:R-:W-:Y:S05]  /*94d0*/  BSYNC B2 ;  /* 0x0000000000027941 */ /* 0x000fea0003800000 */
.L_x_8199:
        /* <DEDUP_REMOVED lines=44> */
.L_x_8198:
[----:B------:R-:W-:Y:S05]  /*97a0*/  BSYNC B1 ;  /* 0x0000000000017941 */ /* 0x000fea0003800000 */
.L_x_8197:
        /* <DEDUP_REMOVED lines=10> */
.L_x_8193:
[----:B------:R-:W-:Y:S05]  /*9850*/  BSYNC B0 ;  /* 0x0000000000007941 */ /* 0x000fea0003800000 */
.L_x_8192:
[----:B------:R-:W-:Y:S01]  /*9860*/  FADD.FTZ R84, RZ, R44 ;  /* 0x0000002cff547221 */ /* 0x000fe20000010000 */
[----:B------:R-:W-:Y:S01]  /*9870*/  SHF.R.U32.HI R100, RZ, 0x5, R0 ;  /* 0x00000005ff647819 */ /* 0x000fe20000011600 */
[----:B------:R-:W-:Y:S01]  /*9880*/  IMAD.WIDE.U32 R98, R98, R99, c[0x0][0x188] ;  /* 0x0000620062627625 */ /* 0x000fe200078e0063 */
[----:B------:R-:W-:Y:S01]  /*9890*/  BSSY B0, `(.L_x_8201) ;  /* 0x0000031000007945 */ /* 0x000fe20003800000 */
[----:B------:R-:W-:Y:S02]  /*98a0*/  LOP3.LUT P0, RZ, R0, 0x1f, RZ, 0xc0, !PT ;  /* 0x0000001f00ff7812 */ /* 0x000fe4000780c0ff */
[----:B------:R-:W-:Y:S01]  /*98b0*/  FADD.FTZ R85, R84, R45 ;  /* 0x0000002d54557221 */ /* 0x000fe20000010000 */
[----:B------:R0:W-:Y:S01]  /*98c0*/  STG.E.128 [R98.64], R60 ;  /* 0x0000003c62007986 */ /* 0x0001e2000c101d06 */
[----:B------:R-:W-:Y:S02]  /*98d0*/  LOP3.LUT P1, RZ, R73, 0xff, RZ, 0xc0, !PT ;  /* 0x000000ff49ff7812 */ /* 0x000fe4000782c0ff */
[----:B------:R-:W-:Y:S01]  /*98e0*/  FADD.FTZ R84, R85, R46 ;  /* 0x0000002e55547221 */ /* 0x000fe20000010000 */
[----:B------:R0:W-:Y:S01]  /*98f0*/  STG.E.128 [R98.64+0x10], R64 ;  /* 0x0000104062007986 */ /* 0x0001e2000c101d06 */
[----:B------:R-:W-:-:S02]  /*9900*/  LOP3.LUT R100, R100, 0x7fffff8, RZ, 0xc0, !PT ;  /* 0x07fffff864647812 */ /* 0x000fc400078ec0ff */
        /* <DEDUP_REMOVED lines=41> */
.L_x_8202:
[----:B0-----:R-:W-:Y:S05]  /*9ba0*/  BSYNC B0 ;  /* 0x0000000000007941 */ /* 0x001fea0003800000 */
.L_x_8201:
[----:B------:R-:W-:Y:S01]  /*9bb0*/  @!P1 IADD3 R100, R100, 0x8, RZ ;  /* 0x0000000864649810 */ /* 0x000fe20007ffe0ff */
[----:B------:R-:W-:Y:S01]  /*9bc0*/  FADD.FTZ R96, R106, R67 ;  /* 0x000000436a607221 */ /* 0x000fe20000010000 */
[----:B------:R-:W-:Y:S05]  /*9bd0*/  BRA.DIV ~URZ, `(.L_x_8203) ;  /* 0x000011b27f007947 */ /* 0x000fea000b800000 */
[----:B------:R0:W1:Y:S02]  /*9be0*/  SHFL.BFLY PT, R84, R96, 0x1, 0x1f ;  /* 0x0c201f0060547f89 */ /* 0x00006400000e0000 */
.L_x_8209:
        /* <DEDUP_REMOVED lines=68> */
.L_x_8210:
        /* <DEDUP_REMOVED lines=18> */
[----:B------:R-:W-:Y:S01]  /*a150*/  LOP3.LUT P0, RZ, R87, 0x1f, R0, 0xf8, !PT ;  /* 0x0000001f57ff7812 */ /* 0x000fe2000780f800 */
[----:B-1----:R-:W-:Y:S01]  /*a160*/  IMAD.IADD R98, R99, 0x1, R88 ;  /* 0x0000000163627824 */ /* 0x002fe200078e0258 */
[----:B------:R-:W-:Y:S04]  /*a170*/  I2F R106, R99 ;  /* 0x00000063006a7306 */ /* 0x000fe80000201400 */
[----:B------:R-:W1:Y:S04]  /*a180*/  SHFL.DOWN PT, R109, R98, 0x2, 0x1f ;  /* 0x08401f00626d7f89 */ /* 0x000e6800000e0000 */
[----:B------:R-:W2:Y:S08]  /*a190*/  I2F R86, R98 ;  /* 0x0000006200567306 */ /* 0x000eb00000201400 */
[----:B--2---:R-:W2:Y:S01]  /*a1a0*/  MUFU.RCP R89, R86 ;  /* 0x0000005600597308 */ /* 0x004ea20000001000 */
[----:B-1----:R-:W-:Y:S01]  /*a1b0*/  IMAD.IADD R110, R98, 0x1, R109 ;  /* 0x00000001626e7824 */ /* 0x002fe200078e026d */
[----:B------:R-:W1:Y:S06]  /*a1c0*/  SHFL.DOWN PT, R105, R84, 0x4, 0x1f ;  /* 0x08801f0054697f89 */ /* 0x000e6c00000e0000 */
[----:B------:R-:W-:Y:S01]  /*a1d0*/  I2F R109, R109 ;  /* 0x0000006d006d7306 */ /* 0x000fe20000201400 */
[----:B0-----:R-:W0:Y:S04]  /*a1e0*/  SHFL.DOWN PT, R96, R85, 0x4, 0x1f ;  /* 0x08801f0055607f89 */ /* 0x001e2800000e0000 */
[----:B------:R-:W-:Y:S01]  /*a1f0*/  SHFL.DOWN PT, R111, R110, 0x1, 0x1f ;  /* 0x08201f006e6f7f89 */ /* 0x000fe200000e0000 */
        /* <DEDUP_REMOVED lines=9> */
[----:B------:R-:W-:-:S04]  /*a290*/  FMUL.FTZ R105, R105, R106 ;  /* 0x0000006a69697220 */ /* 0x000fc80000410000 */
[----:B------:R-:W-:-:S05]  /*a2a0*/  FFMA.FTZ R96, R89, R105, R96 ;  /* 0x0000006959607223 */ /* 0x000fca0000010060 */
[----:B------:R-:W2:Y:S01]  /*a2b0*/  SHFL.DOWN PT, R85, R96, 0x2, 0x1f ;  /* 0x08401f0060557f89 */ /* 0x000ea200000e0000 */
[----:B-1----:R-:W1:Y:S01]  /*a2c0*/  MUFU.RCP R89, R84 ;  /* 0x0000005400597308 */ /* 0x002e620000001000 */
[----:B0-----:R-:W-:Y:S02]  /*a2d0*/  FMUL.FTZ R98, R88, R109 ;  /* 0x0000006d58627220 */ /* 0x001fe40000410000 */
[----:B------:R-:W-:Y:S02]  /*a2e0*/  FADD.FTZ R88, R107, -R88 ;  /* 0x800000586b587221 */ /* 0x000fe40000010000 */
[----:B------:R-:W-:Y:S02]  /*a2f0*/  FFMA.FTZ R98, R86, R107, R98 ;  /* 0x0000006b56627223 */ /* 0x000fe40000010062 */
[----:B------:R-:W-:Y:S02]  /*a300*/  FMUL.FTZ R99, R88, R88 ;  /* 0x0000005858637220 */ /* 0x000fe40000410000 */
[----:B-1----:R-:W-:-:S02]  /*a310*/  FMUL.FTZ R105, R89, R98 ;  /* 0x0000006259697220 */ /* 0x002fc40000410000 */
        /* <DEDUP_REMOVED lines=35> */
[----:B-1----:R-:W-:Y:S02]  /*a550*/  FSEL R84, R105, RZ, !P1 ;  /* 0x000000ff69547208 */ /* 0x002fe40004800000 */
[----:B------:R-:W-:-:S03]  /*a560*/  IADD3 R95, R95, -0x1, RZ ;  /* 0xffffffff5f5f7810 */ /* 0x000fc60007ffe0ff */
[C---:B------:R-:W-:Y:S02]  /*a570*/  FADD.FTZ R50, -R84.reuse, R50 ;  /* 0x0000003254327221 */ /* 0x040fe40000010100 */
[C---:B------:R-:W-:Y:S01]  /*a580*/  FADD.FTZ R116, -R84.reuse, R59 ;  /* 0x0000003b54747221 */ /* 0x040fe20000010100 */
[----:B------:R-:W-:Y:S01]  /*a590*/  PRMT R59, RZ, 0x5410, R31 ;  /* 0x00005410ff3b7816 */ /* 0x000fe2000000001f */
[C---:B------:R-:W-:Y:S02]  /*a5a0*/  FADD.FTZ R106, -R84.reuse, R54 ;  /* 0x00000036546a7221 */ /* 0x040fe40000010100 */
        /* <DEDUP_REMOVED lines=27> */
[----:B------:R-:W-:Y:S01]  /*a760*/  FFMA.FTZ R60, R60, R61, R7 ;  /* 0x0000003d3c3c7223 */ /* 0x000fe20000010007 */
[----:B------:R-:W-:Y:S01]  /*a770*/  PRMT R61, RZ, 0x7610, R30 ;  /* 0x00007610ff3d7816 */ /* 0x000fe2000000001e */
[----:B------:R-:W-:Y:S02]  /*a780*/  FADD.FTZ R84, -R84, R67 ;  /* 0x0000004354547221 */ /* 0x000fe40000010100 */
[----:B------:R-:W-:-:S02]  /*a790*/  FMUL.FTZ R67, R89, R96 ;  /* 0x0000006059437220 */ /* 0x000fc40000410000 */
[----:B------:R-:W-:Y:S02]  /*a7a0*/  FMUL.FTZ R85, R89, R116 ;  /* 0x0000007459557220 */ /* 0x000fe40000410000 */
        /* <DEDUP_REMOVED lines=24> */
[----:B------:R-:W-:Y:S02]  /*a930*/  IMAD R95, R95, c[0x0][0x168], RZ ;  /* 0x00005a005f5f7a24 */ /* 0x000fe400078e02ff */
[----:B------:R-:W-:Y:S01]  /*a940*/  FFMA.FTZ R55, R44, R55, R11 ;  /* 0x000000372c377223 */ /* 0x000fe2000001000b */
[----:B------:R-:W-:Y:S01]  /*a950*/  PRMT R44, RZ, 0x7610, R24 ;  /* 0x00007610ff2c7816 */ /* 0x000fe20000000018 */
[C---:B------:R-:W-:Y:S01]  /*a960*/  FMUL.FTZ R49, R89.reuse, R49 ;  /* 0x0000003159317220 */ /* 0x040fe20000410000 */
[----:B------:R-:W-:Y:S01]  /*a970*/  SHF.R.S32.HI R84, RZ, 0x1f, R95 ;  /* 0x0000001fff547819 */ /* 0x000fe2000001145f */
[----:B------:R-:W-:Y:S02]  /*a980*/  FMUL.FTZ R62, R89, R46 ;  /* 0x0000002e593e7220 */ /* 0x000fe40000410000 */
[----:B------:R-:W-:Y:S01]  /*a990*/  FFMA.FTZ R56, R45, R44, R12 ;  /* 0x0000002c2d387223 */ /* 0x000fe2000001000c */
[----:B------:R-:W-:Y:S01]  /*a9a0*/  PRMT R44, RZ, 0x5410, R23 ;  /* 0x00005410ff2c7816 */ /* 0x000fe20000000017 */
[----:B------:R-:W-:Y:S01]  /*a9b0*/  FMUL.FTZ R47, R89, R122 ;  /* 0x0000007a592f7220 */ /* 0x000fe20000410000 */
[----:B------:R-:W-:Y:S01]  /*a9c0*/  LEA.HI R84, R84, R95, RZ, 0x3 ;  /* 0x0000005f54547211 */ /* 0x000fe200078f18ff */
[----:B------:R-:W-:Y:S01]  /*a9d0*/  FFMA.FTZ R62, R62, R66, R5 ;  /* 0x000000423e3e7223 */ /* 0x000fe20000010005 */
[----:B------:R-:W-:Y:S01]  /*a9e0*/  PRMT R66, RZ, 0x7610, R29 ;  /* 0x00007610ff427816 */ /* 0x000fe2000000001d */
[----:B------:R-:W-:Y:S01]  /*a9f0*/  FFMA.FTZ R97, R51, R44, R78 ;  /* 0x0000002c33617223 */ /* 0x000fe2000001004e */
[----:B------:R-:W-:Y:S01]  /*aa00*/  PRMT R44, RZ, 0x7610, R23 ;  /* 0x00007610ff2c7816 */ /* 0x000fe20000000017 */
[C---:B------:R-:W-:Y:S01]  /*aa10*/  FMUL.FTZ R65, R89.reuse, R88 ;  /* 0x0000005859417220 */ /* 0x040fe20000410000 */
[----:B------:R-:W-:Y:S01]  /*aa20*/  LOP3.LUT R45, R0, 0xff, RZ, 0xc0, !PT ;  /* 0x000000ff002d7812 */ /* 0x000fe200078ec0ff */
[----:B------:R-:W-:-:S02]  /*aa30*/  FMUL.FTZ R48, R89, R124 ;  /* 0x0000007c59307220 */ /* 0x000fc40000410000 */
[----:B------:R-:W-:Y:S01]  /*aa40*/  FFMA.FTZ R98, R52, R44, R79 ;  /* 0x0000002c34627223 */ /* 0x000fe2000001004f */
[----:B------:R-:W-:Y:S01]  /*aa50*/  PRMT R44, RZ, 0x5410, R22 ;  /* 0x00005410ff2c7816 */ /* 0x000fe20000000016 */
[----:B------:R-:W-:Y:S01]  /*aa60*/  FFMA.FTZ R65, R65, R66, R6 ;  /* 0x0000004241417223 */ /* 0x000fe20000010006 */
[----:B------:R-:W-:Y:S01]  /*aa70*/  PRMT R66, RZ, 0x5410, R28 ;  /* 0x00005410ff427816 */ /* 0x000fe2000000001c */
[----:B------:R-:W-:Y:S01]  /*aa80*/  FMUL.FTZ R114, R89, R114 ;  /* 0x0000007259727220 */ /* 0x000fe20000410000 */
[----:B------:R-:W-:Y:S01]  /*aa90*/  LEA.HI.SX32 R84, R84, R45, 0x1d ;  /* 0x0000002d54547211 */ /* 0x000fe200078feaff */
        /* <DEDUP_REMOVED lines=19> */
[----:B------:R-:W-:-:S02]  /*abd0*/  F2FP.BF16.PACK_AB R48, R56, R55 ;  /* 0x000000373830723e */ /* 0x000fc400000010ff */
[----:B------:R-:W-:Y:S01]  /*abe0*/  IADD3 R56, R84, 0x200, RZ ;  /* 0x0000020054387810 */ /* 0x000fe20007ffe0ff */
[----:B------:R-:W-:Y:S01]  /*abf0*/  FFMA.FTZ R52, R46, R44, R19 ;  /* 0x0000002c2e347223 */ /* 0x000fe20000010013 */
[----:B------:R-:W-:Y:S02]  /*ac00*/  PRMT R44, RZ, 0x7610, R20 ;  /* 0x00007610ff2c7816 */ /* 0x000fe40000000014 */
[----:B------:R-:W-:Y:S02]  /*ac10*/  F2FP.BF16.PACK_AB R46, R61, R60 ;  /* 0x0000003c3d2e723e */ /* 0x000fe400000010ff */
[----:B------:R-:W-:Y:S01]  /*ac20*/  F2FP.BF16.PACK_AB R51, R67, R66 ;  /* 0x000000424333723e */ /* 0x000fe200000010ff */
[----:B------:R-:W-:Y:S01]  /*ac30*/  FFMA.FTZ R87, R53, R44, R68 ;  /* 0x0000002c35577223 */ /* 0x000fe20000010044 */
[----:B------:R-:W-:Y:S01]  /*ac40*/  F2FP.BF16.PACK_AB R44, R57, R58 ;  /* 0x0000003a392c723e */ /* 0x000fe200000010ff */
[----:B------:R-:W-:Y:S01]  /*ac50*/  IMAD.MOV.U32 R57, RZ, RZ, 0x10 ;  /* 0x00000010ff397424 */ /* 0x000fe200078e00ff */
[----:B------:R-:W-:-:S02]  /*ac60*/  IADD3 R58, R84, 0x100, RZ ;  /* 0x00000100543a7810 */ /* 0x000fc40007ffe0ff */
[----:B------:R-:W-:Y:S01]  /*ac70*/  F2FP.BF16.PACK_AB R55, R98, R97 ;  /* 0x000000616237723e */ /* 0x000fe200000010ff */
[----:B------:R-:W-:Y:S01]  /*ac80*/  IMAD.WIDE.U32 R60, R84, R57, c[0x0][0x208] ;  /* 0x00008200543c7625 */ /* 0x000fe200078e0039 */
[----:B------:R-:W-:Y:S02]  /*ac90*/  F2FP.BF16.PACK_AB R54, R96, R95 ;  /* 0x0000005f6036723e */ /* 0x000fe400000010ff */
[----:B------:R-:W-:Y:S01]  /*aca0*/  F2FP.BF16.PACK_AB R53, R89, R88 ;  /* 0x000000585935723e */ /* 0x000fe200000010ff */
[-C--:B------:R-:W-:Y:S01]  /*acb0*/  IMAD.WIDE.U32 R58, R58, R57.reuse, c[0x0][0x208] ;  /* 0x000082003a3a7625 */ /* 0x080fe200078e0039 */
[----:B------:R-:W-:Y:S01]  /*acc0*/  F2FP.BF16.PACK_AB R52, R87, R52 ;  /* 0x000000345734723e */ /* 0x000fe200000010ff */
[----:B------:R0:W-:Y:S02]  /*acd0*/  STG.E.128 [R60.64], R44 ;  /* 0x0000002c3c007986 */ /* 0x0001e4000c101d06 */
[----:B------:R-:W-:Y:S02]  /*ace0*/  IMAD.WIDE.U32 R56, R56, R57, c[0x0][0x208] ;  /* 0x0000820038387625 */ /* 0x000fe400078e0039 */
[----:B------:R0:W-:Y:S04]  /*acf0*/  STG.E.128 [R58.64], R48 ;  /* 0x000000303a007986 */ /* 0x0001e8000c101d06 */
[----:B------:R0:W-:Y:S02]  /*ad00*/  STG.E.128 [R56.64], R52 ;  /* 0x0000003438007986 */ /* 0x0001e4000c101d06 */
.L_x_8206:
[----:B-1----:R-:W-:Y:S05]  /*ad10*/  BSYNC B0 ;  /* 0x0000000000007941 */ /* 0x002fea0003800000 */
.L_x_8205:
[----:B------:R-:W-:Y:S02]  /*ad20*/  IADD3 R2, R2, c[0x0][0x160], RZ ;  /* 0x0000580002027a10 */ /* 0x000fe40007ffe0ff */
[----:B------:R-:W-:-:S02]  /*ad30*/  LOP3.LUT P1, RZ, R73, 0xff, RZ, 0xc0, !PT ;  /* 0x000000ff49ff7812 */ /* 0x000fc4000782c0ff */
[----:B------:R-:W-:Y:S02]  /*ad40*/  ISETP.GE.AND P0, PT, R2, c[0x0][0x164], PT ;  /* 0x0000590002007a0c */ /* 0x000fe40003f06270 */
[----:B------:R-:W-:-:S11]  /*ad50*/  SEL R73, RZ, 0x1, P1 ;  /* 0x00000001ff497807 */ /* 0x000fd60000800000 */
[----:B0-----:R-:W-:Y:S01]  /*ad60*/  @P0 CALL.REL.NOINC `(.L_x_8207) ;  /* 0x0000001000000944 */ /* 0x001fe20003c00000 */
[----:B------:R-:W-:Y:S05]  /*ad70*/  BRA `(.L_x_8208) ;  /* 0xffff5ae000007947 */ /* 0x000fea000383ffff */
.L_x_8207:
[----:B------:R-:W-:Y:S05]  /*ad80*/  EXIT ;  /* 0x000000000000794d */ /* 0x000fea0003800000 */
.L_x_8203:
[----:B------:R-:W-:Y:S01]  /*ad90*/  IMAD.MOV.U32 R89, RZ, RZ, 0x1 ;  /* 0x00000001ff597424 */ /* 0x000fe200078e00ff */
[----:B------:R-:W-:Y:S01]  /*ada0*/  MOV R86, 0xade0 ;  /* 0x0000ade000567802 */ /* 0x000fe20000000f00 */
[----:B------:R-:W-:Y:S02]  /*adb0*/  IMAD.MOV.U32 R85, RZ, RZ, 0x1f ;  /* 0x0000001fff557424 */ /* 0x000fe400078e00ff */
[----:B------:R-:W-:Y:S02]  /*adc0*/  IMAD.MOV.U32 R88, RZ, RZ, -0x1 ;  /* 0xffffffffff587424 */ /* 0x000fe400078e00ff */
[----:B------:R-:W-:Y:S05]  /*add0*/  CALL.REL.NOINC `($__internal_59_$__cuda_sm70_shflsync_bfly_p) ;  /* 0x0000069000007944 */ /* 0x000fea0003c00000 */
[----:B-1----:R-:W-:Y:S01]  /*ade0*/  MOV R84, R89 ;  /* 0x0000005900547202 */ /* 0x002fe20000000f00 */
[----:B0-----:R-:W-:Y:S05]  /*adf0*/  BRA `(.L_x_8209) ;  /* 0xffffedf000007947 */ /* 0x001fea000383ffff */
.L_x_8204:
[----:B------:R-:W-:Y:S01]  /*ae00*/  IMAD.MOV.U32 R89, RZ, RZ, 0x2 ;  /* 0x00000002ff597424 */ /* 0x000fe200078e00ff */
[----:B------:R-:W-:Y:S01]  /*ae10*/  MOV R86, 0xae50 ;  /* 0x0000ae5000567802 */ /* 0x000fe20000000f00 */
[----:B------:R-:W-:Y:S02]  /*ae20*/  IMAD.MOV.U32 R85, RZ, RZ, 0x1f ;  /* 0x0000001fff557424 */ /* 0x000fe400078e00ff */
[----:B------:R-:W-:Y:S02]  /*ae30*/  IMAD.MOV.U32 R88, RZ, RZ, -0x1 ;  /* 0xffffffffff587424 */ /* 0x000fe400078e00ff */
[----:B------:R-:W-:Y:S05]  /*ae40*/  CALL.REL.NOINC `($__internal_59_$__cuda_sm70_shflsync_bfly_p) ;  /* 0x0000062000007944 */ /* 0x000fea0003c00000 */
[----:B0-----:R-:W-:Y:S01]  /*ae50*/  HFMA2.MMA R85, -RZ, RZ, 0, 1.847743988037109375e-06 ;  /* 0x0000001fff557435 */ /* 0x001fe200000001ff */
[----:B-1----:R-:W-:Y:S01]  /*ae60*/  FADD.FTZ R96, R96, R89 ;  /* 0x0000005960607221 */ /* 0x002fe20000010000 */
[----:B------:R-:W-:Y:S01]  /*ae70*/  MOV R86, 0xaeb0 ;  /* 0x0000aeb000567802 */ /* 0x000fe20000000f00 */
[----:B------:R-:W-:-:S02]  /*ae80*/  IMAD.MOV.U32 R89, RZ, RZ, 0x4 ;  /* 0x00000004ff597424 */ /* 0x000fc400078e00ff */
[----:B------:R-:W-:Y:S02]  /*ae90*/  IMAD.MOV.U32 R88, RZ, RZ, -0x1 ;  /* 0xffffffffff587424 */ /* 0x000fe400078e00ff */
[----:B------:R-:W-:Y:S05]  /*aea0*/  CALL.REL.NOINC `($__internal_59_$__cuda_sm70_shflsync_bfly_p) ;  /* 0x000005c000007944 */ /* 0x000fea0003c00000 */
[----:B01----:R-:W-:Y:S01]  /*aeb0*/  FADD.FTZ R96, R96, R89 ;  /* 0x0000005960607221 */ /* 0x003fe20000010000 */
[----:B------:R-:W-:Y:S01]  /*aec0*/  MOV R86, 0xaf10 ;  /* 0x0000af1000567802 */ /* 0x000fe20000000f00 */
[----:B------:R-:W-:Y:S02]  /*aed0*/  IMAD.MOV.U32 R89, RZ, RZ, 0x8 ;  /* 0x00000008ff597424 */ /* 0x000fe400078e00ff */
[----:B------:R-:W-:Y:S02]  /*aee0*/  IMAD.MOV.U32 R85, RZ, RZ, 0x1f ;  /* 0x0000001fff557424 */ /* 0x000fe400078e00ff */
[----:B------:R-:W-:Y:S02]  /*aef0*/  IMAD.MOV.U32 R88, RZ, RZ, -0x1 ;  /* 0xffffffffff587424 */ /* 0x000fe400078e00ff */
[----:B------:R-:W-:Y:S05]  /*af00*/  CALL.REL.NOINC `($__internal_59_$__cuda_sm70_shflsync_bfly_p) ;  /* 0x0000056000007944 */ /* 0x000fea0003c00000 */
[----:B01----:R-:W-:Y:S01]  /*af10*/  FADD.FTZ R96, R96, R89 ;  /* 0x0000005960607221 */ /* 0x003fe20000010000 */
[----:B------:R-:W-:Y:S01]  /*af20*/  MOV R89, 0x10 ;  /* 0x0000001000597802 */ /* 0x000fe20000000f00 */
[----:B------:R-:W-:Y:S01]  /*af30*/  IMAD.MOV.U32 R85, RZ, RZ, 0x1f ;  /* 0x0000001fff557424 */ /* 0x000fe200078e00ff */
[----:B------:R-:W-:Y:S01]  /*af40*/  MOV R86, 0xaf70 ;  /* 0x0000af7000567802 */ /* 0x000fe20000000f00 */
[----:B------:R-:W-:-:S02]  /*af50*/  IMAD.MOV.U32 R88, RZ, RZ, -0x1 ;  /* 0xffffffffff587424 */ /* 0x000fc400078e00ff */
[----:B------:R-:W-:Y:S05]  /*af60*/  CALL.REL.NOINC `($__internal_59_$__cuda_sm70_shflsync_bfly_p) ;  /* 0x0000050000007944 */ /* 0x000fea0003c00000 */
        /* <DEDUP_REMOVED lines=54> */
[----:B------:R-:W-:Y:S05]  /*b2d0*/  CALL.REL.NOINC `($__internal_59_$__cuda_sm70_shflsync_bfly_p) ;  /* 0x0000019000007944 */ /* 0x000fea0003c00000 */
[----:B01----:R-:W-:Y:S01]  /*b2e0*/  FADD.FTZ R96, R96, R89 ;  /* 0x0000005960607221 */ /* 0x003fe20000010000 */
[----:B------:R-:W-:Y:S01]  /*b2f0*/  MOV R86, 0xb340 ;  /* 0x0000b34000567802 */ /* 0x000fe20000000f00 */
[----:B------:R-:W-:Y:S02]  /*b300*/  IMAD.MOV.U32 R89, RZ, RZ, 0x2 ;  /* 0x00000002ff597424 */ /* 0x000fe400078e00ff */
        /* <DEDUP_REMOVED lines=21> */
[----:B01----:R-:W-:Y:S05]  /*b460*/  BRA `(.L_x_8210) ;  /* 0xffffebc000007947 */ /* 0x003fea000383ffff */
        .weak           $__internal_59_$__cuda_sm70_shflsync_bfly_p
        .type           $__internal_59_$__cuda_sm70_shflsync_bfly_p,@function
        .size           $__internal_59_$__cuda_sm70_shflsync_bfly_p,(.L_x_22147 - $__internal_59_$__cuda_sm70_shflsync_bfly_p)
$__internal_59_$__cuda_sm70_shflsync_bfly_p:
[----:B------:R-:W-:Y:S01]  /*b470*/  IMAD.MOV.U32 R87, RZ, RZ, 0x0 ;  /* 0x00000000ff577424 */ /* 0x000fe200078e00ff */
[----:B------:R-:W-:Y:S04]  /*b480*/  WARPSYNC R88 ;  /* 0x0000005800007348 */ /* 0x000fe80003800000 */
[----:B------:R0:W1:Y:S01]  /*b490*/  SHFL.BFLY PT, R89, R96, R89, R85 ;  /* 0x0c00005960597389 */ /* 0x00006200000e0055 */
[----:B------:R-:W-:Y:S05]  /*b4a0*/  RET.REL.NODEC R86 `(_ZN10layer_norm13ln_fwd_kernelINS_13Kernel_traitsI13__nv_bfloat16S2_fS2_fjLj6144ELj1ELj1ELj8ELj16ENS_18Kernel_traits_baseILj6144ES2_S2_fS2_fjLj256EEEEELb1ELb0ELb1ELb1EEEvNS_9FwdParamsE) ;  /* 0xffff4b5056007950 */ /* 0x000fea0003c3ffff */
.L_x_8211:
        /* <DEDUP_REMOVED lines=13> */
.L_x_22147:


//--------------------- .text._ZN10layer_norm13ln_fwd_kernelINS_13Kernel_traitsI13__nv_bfloat16S2_fS2_fjLj6144ELj1ELj1ELj8ELj16ENS_18Kernel_traits_baseILj6144ES2_S2_fS2_fjLj256EEEEELb1ELb1ELb0ELb0EEEvNS_9FwdParamsE --------------------------
	.section	.text._ZN10layer_norm13ln_fwd_kernelINS_13Kernel_traitsI13__nv_bfloat16S2_fS2_fjLj6144ELj1ELj1ELj8ELj16ENS_18Kernel_traits_baseILj6144ES2_S2_fS2_fjLj256EEEEELb1ELb1ELb0ELb0EEEvNS_9FwdParamsE,"ax",@progbits
	.sectioninfo	@"SHI_REGISTERS=161"
	.align	128
        .global         _ZN10layer_norm13ln_fwd_kernelINS_13Kernel_traitsI13__nv_bfloat16S2_fS2_fjLj6144ELj1ELj1ELj8ELj16ENS_18Kernel_traits_baseILj6144ES2_S2_fS2_fjLj256EEEEELb1ELb1ELb0ELb0EEEvNS_9FwdParamsE
        .type           _ZN10layer_norm13ln_fwd_kernelINS_13Kernel_traitsI13__nv_bfloat16S2_fS2_fjLj6144ELj1ELj1ELj8ELj16ENS_18Kernel_traits_baseILj6144ES2_S2_fS2_fjLj256EEEEELb1ELb1ELb0ELb0EEEvNS_9FwdParamsE,@function
        .size           _ZN10layer_norm13ln_fwd_kernelINS_13Kernel_traitsI13__nv_bfloat16S2_fS2_fjLj6144ELj1ELj1ELj8ELj16ENS_18Kernel_traits_baseILj6144ES2_S2_fS2_fjLj256EEEEELb1ELb1ELb0ELb0EEEvNS_9FwdParamsE,(.L_x_22148 - _ZN10layer_norm13ln_fwd_kernelINS_13Kernel_traitsI13__nv_bfloat16S2_fS2_fjLj6144ELj1ELj1ELj8ELj16ENS_18Kernel_traits_baseILj6144ES2_S2_fS2_fjLj256EEEEELb1ELb1ELb0ELb0EEEvNS_9FwdParamsE)
        .other          _ZN10layer_norm13ln_fwd_kernelINS_13Kernel_traitsI13__nv_bfloat16S2_fS2_fjLj6144ELj1ELj1ELj8ELj16ENS_18Kernel_traits_baseILj6144ES2_S2_fS2_fjLj256EEEEELb1ELb1ELb0ELb0EEEvNS_9FwdParamsE,@"STO_CUDA_ENTRY STV_DEFAULT"
_ZN10layer_norm13ln_fwd_kernelINS_13Kernel_traitsI13__nv_bfloat16S2_fS2_fjLj6144ELj1ELj1ELj8ELj16ENS_18Kernel_traits_baseILj6144ES2_S2_fS2_fjLj256EEEEELb1ELb1ELb0ELb0EEEvNS_9FwdParamsE:
.text._ZN10layer_norm13ln_fwd_kernelINS_13Kernel_traitsI13__nv_bfloat16S2_fS2_fjLj6144ELj1ELj1ELj8ELj16ENS_18Kernel_traits_baseILj6144ES2_S2_fS2_fjLj256EEEEELb1ELb1ELb0ELb0EEEvNS_9FwdParamsE:
        /* <DEDUP_REMOVED lines=9> */
[----:B------:R-:W-:Y:S01]  /*0090*/  IMAD.MOV.U32 R124, RZ, RZ, c[0x0][0x230] ;  /* 0x00008c00ff7c7624 */ /* 0x000fe200078e00ff */
[----:B------:R-:W-:-:S06]  /*00a0*/  MOV R125, c[0x0][0x234] ;  /* 0x00008d00007d7a02 */ /* 0x000fcc0000000f00 */
        /* <DEDUP_REMOVED lines=38> */
[----:B------:R-:W-:Y:S02]  /*0310*/  P2R R53, PR, RZ, 0x10 ;  /* 0x00000010ff357803 */ /* 0x000fe40000000000 */
[----:B------:R-:W-:-:S02]  /*0320*/  LOP3.LUT R76, R17, R12, R9, 0x96, !PT ;  /* 0x0000000c114c7212 */ /* 0x000fc400078e9609 */
        /* <DEDUP_REMOVED lines=16> */
.L_x_8213:
[----:B0-----:R-:W-:Y:S05]  /*0430*/  BSYNC B0 ;  /* 0x0000000000007941 */ /* 0x001fea0003800000 */
.L_x_8212:
        /* <DEDUP_REMOVED lines=16> */
.L_x_8215:
[----:B0-----:R-:W-:Y:S05]  /*0540*/  BSYNC B0 ;  /* 0x0000000000007941 */ /* 0x001fea0003800000 */
.L_x_8214:
        /* <DEDUP_REMOVED lines=15> */
.L_x_8217:
[----:B0-----:R-:W-:Y:S05]  /*0640*/  BSYNC B0 ;  /* 0x0000000000007941 */ /* 0x001fea0003800000 */
.L_x_8216:
        /* <DEDUP_REMOVED lines=31> */
[----:B------:R-:W-:Y:S02]  /*0840*/  IADD3 R37, R125, -0x126145ec, RZ ;  /* 0xed9eba147d257810 */ /* 0x000fe40007ffe0ff */
[----:B------:R-:W-:Y:S02]  /*0850*/  LOP3.LUT R76, R81, R76, R38, 0x96, !PT ;  /* 0x0000004c514c7212 */ /* 0x000fe400078e9626 */
        /* <DEDUP_REMOVED lines=10> */
[----:B------:R-:W-:Y:S02]  /*0900*/  LOP3.LUT R77, R79, R48, R37, 0x96, !PT ;  /* 0x000000304f4d7212 */ /* 0x000fe400078e9625 */
[--C-:B------:R-:W-:Y:S02]  /*0910*/  PRMT R50, RZ, 0x5410, R56.reuse ;  /* 0x00005410ff327816 */ /* 0x100fe40000000038 */
[----:B------:R-:W-:Y:S02]  /*0920*/  PRMT R49, RZ, 0x7610, R56 ;  /* 0x00007610ff317816 */ /* 0x000fe40000000038 */
[--C-:B------:R-:W-:Y:S02]  /*0930*/  PRMT R52, RZ, 0x5410, R57.reuse ;  /* 0x00005410ff347816 */ /* 0x100fe40000000039 */
[----:B------:R-:W-:Y:S01]  /*0940*/  PRMT R55, RZ, 0x7610, R57 ;  /* 0x00007610ff377816 */ /* 0x000fe20000000039 */
[----:B------:R-:W-:Y:S01]  /*0950*/  IMAD.WIDE.U32 R56, R76, -0x2daee0ad, RZ ;  /* 0xd2511f534c387825 */ /* 0x000fe200078e00ff */
[----:B------:R-:W-:-:S02]  /*0960*/  PRMT R45, RZ, 0x5410, R47 ;  /* 0x00005410ff2d7816 */ /* 0x000fc4000000002f */
[----:B------:R-:W-:Y:S01]  /*0970*/  PRMT R46, RZ, 0x7610, R47 ;  /* 0x00007610ff2e7816 */ /* 0x000fe2000000002f */
[----:B------:R-:W-:Y:S01]  /*0980*/  IMAD.WIDE.U32 R76, R77, -0x326172a9, RZ ;  /* 0xcd9e8d574d4c7825 */ /* 0x000fe200078e00ff */
[----:B------:R-:W-:Y:S02]  /*0990*/  IADD3 R47, R125, -0x56f99767, RZ ;  /* 0xa90668997d2f7810 */ /* 0x000fe40007ffe0ff */
[----:B------:R-:W-:Y:S02]  /*09a0*/  IADD3 R48, R124, 0x1715609d, RZ ;  /* 0x1715609d7c307810 */ /* 0x000fe40007ffe0ff */
[----:B------:R-:W-:Y:S02]  /*09b0*/  LOP3.LUT R78, R57, R78, R47, 0x96, !PT ;  /* 0x0000004e394e7212 */ /* 0x000fe400078e962f */
        /* <DEDUP_REMOVED lines=8> */
[----:B------:R-:W-:-:S02]  /*0a40*/  IADD3 R97, R124, -0x4ab325aa, RZ ;  /* 0xb54cda567c617810 */ /* 0x000fc40007ffe0ff */
[----:B------:R-:W-:Y:S02]  /*0a50*/  SHF.R.S32.HI R82, RZ, 0x3, R82 ;  /* 0x00000003ff527819 */ /* 0x000fe40000011452 */
[--C-:B------:R-:W-:Y:S02]  /*0a60*/  PRMT R94, RZ, 0x5410, R59.reuse ;  /* 0x00005410ff5e7816 */ /* 0x100fe4000000003b */
[----:B------:R-:W-:Y:S01]  /*0a70*/  PRMT R95, RZ, 0x7610, R59 ;  /* 0x00007610ff5f7816 */ /* 0x000fe2000000003b */
[----:B------:R-:W-:Y:S01]  /*0a80*/  IMAD.WIDE.U32 R58, R58, -0x2daee0ad, RZ ;  /* 0xd2511f533a3a7825 */ /* 0x000fe200078e00ff */
[----:B------:R-:W-:Y:S02]  /*0a90*/  IADD3 R96, R125, 0x646e171e, RZ ;  /* 0x646e171e7d607810 */ /* 0x000fe40007ffe0ff */
[----:B------:R-:W-:Y:S02]  /*0aa0*/  LOP3.LUT R57, R69, R76, R97, 0x96, !PT ;  /* 0x0000004c45397212 */ /* 0x000fe400078e9661 */
[----:B------:R-:W-:-:S02]  /*0ab0*/  PRMT R109, RZ, 0x5410, R72 ;  /* 0x00005410ff6d7816 */ /* 0x000fc40000000048 */
[----:B------:R-:W-:Y:S02]  /*0ac0*/  PRMT R108, RZ, 0x7610, R72 ;  /* 0x00007610ff6c7816 */ /* 0x000fe40000000048 */
[----:B------:R-:W-:Y:S02]  /*0ad0*/  LOP3.LUT R72, R0, 0xe0, RZ, 0xc0, !PT ;  /* 0x000000e000487812 */ /* 0x000fe400078ec0ff */
[----:B------:R-:W-:Y:S02]  /*0ae0*/  LOP3.LUT R69, R82, 0xff, RZ, 0xc0, !PT ;  /* 0x000000ff52457812 */ /* 0x000fe400078ec0ff */
[--C-:B------:R-:W-:Y:S02]  /*0af0*/  PRMT R102, RZ, 0x5410, R70.reuse ;  /* 0x00005410ff667816 */ /* 0x100fe40000000046 */
[----:B------:R-:W-:Y:S01]  /*0b00*/  PRMT R103, RZ, 0x7610, R70 ;  /* 0x00007610ff677816 */ /* 0x000fe20000000046 */
[----:B------:R-:W-:Y:S01]  /*0b10*/  IMAD.IADD R72, R69, 0x1, -R72 ;  /* 0x0000000145487824 */ /* 0x000fe200078e0a48 */
[----:B------:R-:W-:Y:S01]  /*0b20*/  LOP3.LUT R70, R59, R56, R96, 0x96, !PT ;  /* 0x000000383b467212 */ /* 0x000fe200078e9660 */
[----:B------:R-:W-:Y:S01]  /*0b30*/  IMAD.WIDE.U32 R56, R57, -0x2daee0ad, RZ ;  /* 0xd2511f5339387825 */ /* 0x000fe200078e00ff */
[----:B------:R-:W-:-:S02]  /*0b40*/  PRMT R104, RZ, 0x5410, R71 ;  /* 0x00005410ff687816 */ /* 0x000fc40000000047 */
[----:B------:R-:W-:Y:S01]  /*0b50*/  PRMT R105, RZ, 0x7610, R71 ;  /* 0x00007610ff697816 */ /* 0x000fe20000000047 */
[----:B------:R-:W-:Y:S01]  /*0b60*/  IMAD.WIDE.U32 R70, R70, -0x326172a9, RZ ;  /* 0xcd9e8d5746467825 */ /* 0x000fe200078e00ff */
[----:B------:R-:W-:Y:S02]  /*0b70*/  IADD3 R107, R124, 0x5384540f, RZ ;  /* 0x5384540f7c6b7810 */ /* 0x000fe40007ffe0ff */
[----:B------:R-:W-:Y:S02]  /*0b80*/  SHF.R.U32.HI R82, RZ, 0x3, R82 ;  /* 0x00000003ff527819 */ /* 0x000fe40000011652 */
[----:B------:R-:W-:Y:S02]  /*0b90*/  IMNMX R72, RZ, R72, !PT ;  /* 0x00000048ff487217 */ /* 0x000fe40007800200 */
[----:B------:R-:W-:Y:S02]  /*0ba0*/  LOP3.LUT R68, R71, R68, R107, 0x96, !PT ;  /* 0x0000004447447212 */ /* 0x000fe400078e966b */
[----:B------:R-:W-:-:S02]  /*0bb0*/  LOP3.LUT R71, R82, 0x1fffffe0, RZ, 0xc0, !PT ;  /* 0x1fffffe052477812 */ /* 0x000fc400078ec0ff */
[----:B------:R-:W-:Y:S02]  /*0bc0*/  IMNMX R72, R72, 0x20, PT ;  /* 0x0000002048487817 */ /* 0x000fe40003800200 */
[----:B------:R-:W-:Y:S02]  /*0bd0*/  IADD3 R106, R125, 0x1fd5c5a3, RZ ;  /* 0x1fd5c5a37d6a7810 */ /* 0x000fe40007ffe0ff */
[----:B------:R-:W-:Y:S01]  /*0be0*/  PRMT R111, RZ, 0x5410, R73 ;  /* 0x00005410ff6f7816 */ /* 0x000fe20000000049 */
[----:B------:R-:W-:Y:S01]  /*0bf0*/  IMAD.IADD R72, R72, 0x1, R71 ;  /* 0x0000000148487824 */ /* 0x000fe200078e0247 */
[----:B------:R-:W-:Y:S02]  /*0c00*/  PRMT R110, RZ, 0x7610, R73 ;  /* 0x00007610ff6e7816 */ /* 0x000fe40000000049 */
[----:B------:R-:W-:Y:S01]  /*0c10*/  LOP3.LUT R73, R57, R58, R106, 0x96, !PT ;  /* 0x0000003a39497212 */ /* 0x000fe200078e966a */
[----:B------:R-:W-:Y:S01]  /*0c20*/  IMAD.SHL.U32 R72, R72, 0x8, RZ ;  /* 0x0000000848487824 */ /* 0x000fe200078e00ff */
[----:B------:R-:W-:-:S02]  /*0c30*/  SHF.L.U32 R57, R0, 0x5, RZ ;  /* 0x0000000500397819 */ /* 0x000fc400000006ff */
[----:B------:R-:W-:Y:S01]  /*0c40*/  IADD3 R116, R124, -0xe443238, RZ ;  /* 0xf1bbcdc87c747810 */ /* 0x000fe20007ffe0ff */
[----:B------:R-:W-:Y:S01]  /*0c50*/  IMAD.HI.U32 R59, R73, -0x326172a9, RZ ;  /* 0xcd9e8d57493b7827 */ /* 0x000fe200078e00ff */
[----:B------:R-:W-:Y:S01]  /*0c60*/  LOP3.LUT R58, R57, 0x3e0, RZ, 0xc0, !PT ;  /* 0x000003e0393a7812 */ /* 0x000fe200078ec0ff */
[----:B------:R-:W0:Y:S01]  /*0c70*/  I2F.U32 R72, R72 ;  /* 0x0000004800487306 */ /* 0x000e220000201000 */
[----:B------:R-:W-:Y:S01]  /*0c80*/  IADD3 R117, R125, -0x24c28bd8, RZ ;  /* 0xdb3d74287d757810 */ /* 0x000fe20007ffe0ff */
[----:B------:R-:W-:Y:S01]  /*0c90*/  IMAD.HI.U32 R57, R68, -0x2daee0ad, RZ ;  /* 0xd2511f5344397827 */ /* 0x000fe200078e00ff */
[----:B------:R-:W-:Y:S02]  /*0ca0*/  LOP3.LUT R59, R59, R70, R116, 0x96, !PT ;  /* 0x000000463b3b7212 */ /* 0x000fe400078e9674 */
[----:B------:R-:W-:Y:S01]  /*0cb0*/  IADD3 R118, R124, -0x700cb87f, RZ ;  /* 0x8ff347817c767810 */ /* 0x000fe20007ffe0ff */
[----:B------:R-:W-:Y:S01]  /*0cc0*/  IMAD.IADD R58, R69, 0x1, -R58 ;  /* 0x00000001453a7824 */ /* 0x000fe200078e0a3a */
[----:B------:R-:W-:Y:S01]  /*0cd0*/  LOP3.LUT R152, R57, R56, R117, 0x96, !PT ;  /* 0x0000003839987212 */ /* 0x000fe200078e9675 */
[----:B------:R-:W-:Y:S01]  /*0ce0*/  IMAD R57, R73, -0x326172a9, RZ ;  /* 0xcd9e8d5749397824 */ /* 0x000fe200078e02ff */
[----:B------:R-:W-:Y:S01]  /*0cf0*/  IADD3 R119, R125, -0x695add53, RZ ;  /* 0x96a522ad7d777810 */ /* 0x000fe20007ffe0ff */
[----:B------:R-:W-:Y:S01]  /*0d00*/  IMAD R56, R68, -0x2daee0ad, RZ ;  /* 0xd2511f5344387824 */ /* 0x000fe200078e02ff */
[----:B------:R-:W-:Y:S01]  /*0d10*/  IMNMX R58, RZ, R58, !PT ;  /* 0x0000003aff3a7217 */ /* 0x000fe20007800200 */
[----:B------:R-:W-:Y:S01]  /*0d20*/  IMAD.HI.U32 R142, R59, -0x2daee0ad, RZ ;  /* 0xd2511f533b8e7827 */ /* 0x000fe200078e00ff */
[----:B------:R-:W-:-:S02]  /*0d30*/  PRMT R113, RZ, 0x5410, R74 ;  /* 0x00005410ff717816 */ /* 0x000fc4000000004a */
[----:B------:R-:W-:Y:S01]  /*0d40*/  IMNMX R58, R58, 0x20, PT ;  /* 0x000000203a3a7817 */ /* 0x000fe20003800200 */
[----:B0-----:R0:W1:Y:S01]  /*0d50*/  MUFU.RCP R130, R72 ;  /* 0x0000004800827308 */ /* 0x0010620000001000 */
[C---:B------:R-:W-:Y:S01]  /*0d60*/  IMAD.HI.U32 R143, R152.reuse, -0x326172a9, RZ ;  /* 0xcd9e8d57988f7827 */ /* 0x040fe200078e00ff */
[----:B------:R-:W-:Y:S02]  /*0d70*/  PRMT R112, RZ, 0x7610, R74 ;  /* 0x00007610ff707816 */ /* 0x000fe4000000004a */
[--C-:B------:R-:W-:Y:S01]  /*0d80*/  PRMT R115, RZ, 0x5410, R75.reuse ;  /* 0x00005410ff737816 */ /* 0x100fe2000000004b */
[----:B------:R-:W-:Y:S01]  /*0d90*/  IMAD.IADD R58, R71, 0x1, R58 ;  /* 0x00000001473a7824 */ /* 0x000fe200078e023a */
[----:B------:R-:W-:Y:S01]  /*0da0*/  PRMT R114, RZ, 0x7610, R75 ;  /* 0x00007610ff727816 */ /* 0x000fe2000000004b */
[----:B------:R-:W-:Y:S01]  /*0db0*/  IMAD R154, R59, -0x2daee0ad, RZ ;  /* 0xd2511f533b9a7824 */ /* 0x000fe200078e02ff */
[--C-:B------:R-:W-:Y:S01]  /*0dc0*/  PRMT R120, RZ, 0x5410, R60.reuse ;  /* 0x00005410ff787816 */ /* 0x100fe2000000003c */
[----:B------:R-:W-:Y:S01]  /*0dd0*/  IMAD R152, R152, -0x326172a9, RZ ;  /* 0xcd9e8d5798987824 */ /* 0x000fe200078e02ff */
        /* <DEDUP_REMOVED lines=8> */
[----:B------:R-:W-:Y:S02]  /*0e60*/  LOP3.LUT R143, R143, R57, R118, 0x96, !PT ;  /* 0x000000398f8f7212 */ /* 0x000fe400078e9676 */
[--C-:B------:R-:W-:Y:S02]  /*0e70*/  PRMT R131, RZ, 0x5410, R64.reuse ;  /* 0x00005410ff837816 */ /* 0x100fe40000000040 */
[----:B------:R-:W-:Y:S02]  /*0e80*/  PRMT R132, RZ, 0x7610, R64 ;  /* 0x00007610ff847816 */ /* 0x000fe40000000040 */
[----:B------:R-:W-:Y:S02]  /*0e90*/  LOP3.LUT R153, R153, 0x3, RZ, 0xc0, !PT ;  /* 0x0000000399997812 */ /* 0x000fe400078ec0ff */
[----:B------:R-:W-:-:S02]  /*0ea0*/  SHF.L.U32 R135, R58, 0x3, RZ ;  /* 0x000000033a877819 */ /* 0x000fc400000006ff */
[--C-:B------:R-:W-:Y:S02]  /*0eb0*/  PRMT R137, RZ, 0x5410, R65.reuse ;  /* 0x00005410ff897816 */ /* 0x100fe40000000041 */
[----:B------:R-:W-:Y:S02]  /*0ec0*/  PRMT R136, RZ, 0x7610, R65 ;  /* 0x00007610ff887816 */ /* 0x000fe40000000041 */
[--C-:B------:R-:W-:Y:S02]  /*0ed0*/  PRMT R139, RZ, 0x5410, R66.reuse ;  /* 0x00005410ff8b7816 */ /* 0x100fe40000000042 */
[----:B------:R-:W-:Y:S02]  /*0ee0*/  PRMT R138, RZ, 0x7610, R66 ;  /* 0x00007610ff8a7816 */ /* 0x000fe40000000042 */
[--C-:B------:R-:W-:Y:S02]  /*0ef0*/  PRMT R141, RZ, 0x5410, R67.reuse ;  /* 0x00005410ff8d7816 */ /* 0x100fe40000000043 */
[----:B01----:R-:W-:-:S02]  /*0f00*/  PRMT R140, RZ, 0x7610, R67 ;  /* 0x00007610ff8c7816 */ /* 0x003fc40000000043 */
.L_x_8401:
        /* <DEDUP_REMOVED lines=37> */
.L_x_8221:
[----:B0-----:R-:W-:Y:S02]  /*1160*/  IMAD.MOV.U32 R144, RZ, RZ, R152 ;  /* 0x000000ffff907224 */ /* 0x001fe400078e0098 */
.L_x_8222:
[----:B------:R-:W-:Y:S05]  /*1170*/  BSYNC B1 ;  /* 0x0000000000017941 */ /* 0x000fea0003800000 */
.L_x_8220:
        /* <DEDUP_REMOVED lines=16> */
.L_x_8226:
[----:B------:R-:W-:Y:S05]  /*1280*/  BSYNC B2 ;  /* 0x0000000000027941 */ /* 0x000fea0003800000 */
.L_x_8225:
        /* <DEDUP_REMOVED lines=43> */
.L_x_8224:
[----:B------:R-:W-:Y:S05]  /*1540*/  BSYNC B1 ;  /* 0x0000000000017941 */ /* 0x000fea0003800000 */
.L_x_8223:
[----:B------:R-:W0:Y:S01]  /*1550*/  I2F.U32 R65, R144 ;  /* 0x0000009000417306 */ /* 0x000e220000201000 */
[----:B------:R-:W-:Y:S01]  /*1560*/  HFMA2.MMA R148, -RZ, RZ, 0.1171875, 0 ;  /* 0x2f800000ff947435 */ /* 0x000fe200000001ff */
[----:B-----5:R-:W-:Y:S01]  /*1570*/  PRMT R64, RZ, 0x5410, R68 ;  /* 0x00005410ff407816 */ /* 0x020fe20000000044 */
[----:B------:R-:W-:Y:S01]  /*1580*/  BSSY B1, `(.L_x_8227) ;  /* 0x0000017000017945 */ /* 0x000fe20003800000 */
[----:B------:R-:W-:Y:S02]  /*1590*/  ISETP.NE.U32.AND P0, PT, RZ, c[0x0][0x180], PT ;  /* 0x00006000ff007a0c */ /* 0x000fe40003f05070 */
[----:B------:R-:W-:Y:S01]  /*15a0*/  IADD3 R88, R66, 0x1, RZ ;  /* 0x0000000142587810 */ /* 0x000fe20007ffe0ff */
[----:B------:R-:W-:Y:S01]  /*15b0*/  FMUL.FTZ R64, R64, R147 ;  /* 0x0000009340407220 */ /* 0x000fe20000410000 */
[----:B------:R-:W-:-:S03]  /*15c0*/  ISETP.NE.AND.EX P0, PT, RZ, c[0x0][0x184], PT, P0 ;  /* 0x00006100ff007a0c */ /* 0x000fc60003f05300 */
        /* <DEDUP_REMOVED lines=17> */
.L_x_8228:
[----:B------:R-:W-:Y:S02]  /*16e0*/  IMAD.MOV.U32 R144, RZ, RZ, R152 ;  /* 0x000000ffff907224 */ /* 0x000fe400078e0098 */
.L_x_8229:
[----:B------:R-:W-:Y:S05]  /*16f0*/  BSYNC B1 ;  /* 0x0000000000017941 */ /* 0x000fea0003800000 */
.L_x_8227:
        /* <DEDUP_REMOVED lines=16> */
.L_x_8233:
[----:B------:R-:W-:Y:S05]  /*1800*/  BSYNC B2 ;  /* 0x0000000000027941 */ /* 0x000fea0003800000 */
.L_x_8232:
        /* <DEDUP_REMOVED lines=43> */
.L_x_8231:
[----:B------:R-:W-:Y:S05]  /*1ac0*/  BSYNC B1 ;  /* 0x0000000000017941 */ /* 0x000fea0003800000 */
.L_x_8230:
        /* <DEDUP_REMOVED lines=22> */
.L_x_8235:
[----:B------:R-:W-:Y:S02]  /*1c30*/  MOV R68, R152 ;  /* 0x0000009800447202 */ /* 0x000fe40000000f00 */
.L_x_8236:
[----:B------:R-:W-:Y:S05]  /*1c40*/  BSYNC B1 ;  /* 0x0000000000017941 */ /* 0x000fea0003800000 */
.L_x_8234:
        /* <DEDUP_REMOVED lines=16> */
.L_x_8240:
[----:B------:R-:W-:Y:S05]  /*1d50*/  BSYNC B2 ;  /* 0x0000000000027941 */ /* 0x000fea0003800000 */
.L_x_8239:
        /* <DEDUP_REMOVED lines=43> */
.L_x_8238:
[----:B------:R-:W-:Y:S05]  /*2010*/  BSYNC B1 ;  /* 0x0000000000017941 */ /* 0x000fea0003800000 */
.L_x_8237:
        /* <DEDUP_REMOVED lines=21> */
.L_x_8242:
[----:B------:R-:W-:Y:S02]  /*2170*/  IMAD.MOV.U32 R68, RZ, RZ, R152 ;  /* 0x000000ffff447224 */ /* 0x000fe400078e0098 */
.L_x_8243:
[----:B------:R-:W-:Y:S05]  /*2180*/  BSYNC B1 ;  /* 0x0000000000017941 */ /* 0x000fea0003800000 */
.L_x_8241:
        /* <DEDUP_REMOVED lines=16> */
.L_x_8247:
[----:B------:R-:W-:Y:S05]  /*2290*/  BSYNC B2 ;  /* 0x0000000000027941 */ /* 0x000fea0003800000 */
.L_x_8246:
        /* <DEDUP_REMOVED lines=44> */
.L_x_8245:
[----:B------:R-:W-:Y:S05]  /*2560*/  BSYNC B1 ;  /* 0x0000000000017941 */ /* 0x000fea0003800000 */
.L_x_8244:
        /* <DEDUP_REMOVED lines=21> */
.L_x_8249:
[----:B------:R-:W-:Y:S02]  /*26c0*/  IMAD.MOV.U32 R144, RZ, RZ, R152 ;  /* 0x000000ffff907224 */ /* 0x000fe400078e0098 */
.L_x_8250:
[----:B------:R-:W-:Y:S05]  /*26d0*/  BSYNC B1 ;  /* 0x0000000000017941 */ /* 0x000fea0003800000 */
.L_x_8248:
        /* <DEDUP_REMOVED lines=16> */
.L_x_8254:
[----:B------:R-:W-:Y:S05]  /*27e0*/  BSYNC B2 ;  /* 0x0000000000027941 */ /* 0x000fea0003800000 */
.L_x_8253:
        /* <DEDUP_REMOVED lines=43> */
.L_x_8252:
[----:B------:R-:W-:Y:S05]  /*2aa0*/  BSYNC B1 ;  /* 0x0000000000017941 */ /* 0x000fea0003800000 */
.L_x_8251:
        /* <DEDUP_REMOVED lines=21> */
.L_x_8256:
[----:B------:R-:W-:Y:S02]  /*2c00*/  IMAD.MOV.U32 R151, RZ, RZ, R152 ;  /* 0x000000ffff977224 */ /* 0x000fe400078e0098 */
.L_x_8257:
[----:B------:R-:W-:Y:S05]  /*2c10*/  BSYNC B1 ;  /* 0x0000000000017941 */ /* 0x000fea0003800000 */
.L_x_8255:
        /* <DEDUP_REMOVED lines=16> */
.L_x_8261:
[----:B------:R-:W-:Y:S05]  /*2d20*/  BSYNC B2 ;  /* 0x0000000000027941 */ /* 0x000fea0003800000 */
.L_x_8260:
        /* <DEDUP_REMOVED lines=44> */
.L_x_8259:
[----:B------:R-:W-:Y:S05]  /*2ff0*/  BSYNC B1 ;  /* 0x0000000000017941 */ /* 0x000fea0003800000 */
.L_x_8258:
        /* <DEDUP_REMOVED lines=21> */
.L_x_8263:
[----:B------:R-:W-:Y:S02]  /*3150*/  IMAD.MOV.U32 R151, RZ, RZ, R152 ;  /* 0x000000ffff977224 */ /* 0x000fe400078e0098 */
.L_x_8264:
[----:B------:R-:W-:Y:S05]  /*3160*/  BSYNC B1 ;  /* 0x0000000000017941 */ /* 0x000fea0003800000 */
.L_x_8262:
        /* <DEDUP_REMOVED lines=16> */
.L_x_8268:
[----:B------:R-:W-:Y:S05]  /*3270*/  BSYNC B2 ;  /* 0x0000000000027941 */ /* 0x000fea0003800000 */
.L_x_8267:
        /* <DEDUP_REMOVED lines=44> */
.L_x_8266:
[----:B------:R-:W-:Y:S05]  /*3540*/  BSYNC B1 ;  /* 0x0000000000017941 */ /* 0x000fea0003800000 */
.L_x_8265:
        /* <DEDUP_REMOVED lines=21> */
.L_x_8270:
[----:B------:R-:W-:Y:S02]  /*36a0*/  MOV R151, R152 ;  /* 0x0000009800977202 */ /* 0x000fe40000000f00 */
.L_x_8271:
[----:B------:R-:W-:Y:S05]  /*36b0*/  BSYNC B1 ;  /* 0x0000000000017941 */ /* 0x000fea0003800000 */
.L_x_8269:
        /* <DEDUP_REMOVED lines=18> */
.L_x_8275:
[----:B------:R-:W-:Y:S05]  /*37e0*/  BSYNC B2 ;  /* 0x0000000000027941 */ /* 0x000fea0003800000 */
.L_x_8274:
        /* <DEDUP_REMOVED lines=44> */
.L_x_8273:
[----:B------:R-:W-:Y:S05]  /*3ab0*/  BSYNC B1 ;  /* 0x0000000000017941 */ /* 0x000fea0003800000 */
.L_x_8272:
[----:B------:R-:W0:Y:S01]  /*3ac0*/  I2F.U32 R89, R151 ;  /* 0x0000009700597306 */ /* 0x000e220000201000 */
[----:B------:R-:W-:Y:S02]  /*3ad0*/  PRMT R88, RZ, 0x7610, R71 ;  /* 0x00007610ff587816 */ /* 0x000fe40000000047 */
[----:B------:R-:W-:Y:S02]  /*3ae0*/  SEL R156, RZ, 0x10000, P5 ;  /* 0x00010000ff9c7807 */ /* 0x000fe40002800000 */
[----:B------:R-:W-:Y:S01]  /*3af0*/  SEL R90, RZ, 0x1, P1 ;  /* 0x00000001ff5a7807 */ /* 0x000fe20000800000 */
[----:B------:R-:W-:Y:S01]  /*3b00*/  FMUL.FTZ R88, R88, R147 ;  /* 0x0000009358587220 */ /* 0x000fe20000410000 */
[----:B------:R-:W-:Y:S02]  /*3b10*/  ISETP.NE.AND P5, PT, R150, RZ, PT ;  /* 0x000000ff9600720c */ /* 0x000fe40003fa5270 */
[----:B------:R-:W-:Y:S01]  /*3b20*/  SEL R91, RZ, 0x100, P4 ;  /* 0x00000100ff5b7807 */ /* 0x000fe20002000000 */
[----:B------:R-:W-:Y:S01]  /*3b30*/  FMUL.FTZ R71, R88, c[0x0][0x1e8] ;  /* 0x00007a0058477a20 */ /* 0x000fe20000410000 */
[----:B------:R-:W-:-:S02]  /*3b40*/  SEL R144, RZ, 0x1, P2 ;  /* 0x00000001ff907807 */ /* 0x000fc40001000000 */
[----:B------:R-:W-:Y:S02]  /*3b50*/  ISETP.NE.AND P6, PT, R149, RZ, PT ;  /* 0x000000ff9500720c */ /* 0x000fe40003fc5270 */
[----:B------:R-:W-:Y:S01]  /*3b60*/  SEL R149, RZ, 0x1, P3 ;  /* 0x00000001ff957807 */ /* 0x000fe20001800000 */
[----:B0-----:R-:W-:Y:S02]  /*3b70*/  FFMA.FTZ R89, R89, R148, 1.1641532182693481445e-10 ;  /* 0x2f00000059597423 */ /* 0x001fe40000010094 */
[----:B------:R-:W-:-:S03]  /*3b80*/  IMAD.WIDE.U32 R144, R144, 0x1000000, RZ ;  /* 0x0100000090907825 */ /* 0x000fc600078e00ff */
[----:B------:R-:W-:Y:S02]  /*3b90*/  FSETP.GTU.FTZ.AND P1, PT, R89, c[0x0][0x1e4], PT ;  /* 0x0000790059007a0b */ /* 0x000fe40003f3c000 */
[----:B------:R-:W-:Y:S02]  /*3ba0*/  SEL R89, RZ, 0x1, P5 ;  /* 0x00000001ff597807 */ /* 0x000fe40002800000 */
[----:B------:R-:W-:Y:S02]  /*3bb0*/  SEL R148, RZ, 0x1000000, P1 ;  /* 0x01000000ff947807 */ /* 0x000fe40000800000 */
[----:B------:R-:W-:Y:S01]  /*3bc0*/  FSEL R71, R71, RZ, !P1 ;  /* 0x000000ff47477208 */ /* 0x000fe20004800000 */
[----:B------:R-:W-:Y:S01]  /*3bd0*/  IMAD.WIDE.U32 R88, R89, 0x100, RZ ;  /* 0x0000010059587825 */ /* 0x000fe200078e00ff */
[----:B------:R-:W-:-:S03]  /*3be0*/  LOP3.LUT R148, R91, R148, R156, 0xfe, !PT ;  /* 0x000000945b947212 */ /* 0x000fc600078efe9c */
[----:B------:R-:W-:Y:S01]  /*3bf0*/  IMAD.WIDE.U32 R90, R90, 0x10000, RZ ;  /* 0x000100005a5a7825 */ /* 0x000fe200078e00ff */
[----:B------:R-:W-:Y:S02]  /*3c00*/  LOP3.LUT R145, R145, R148, R149, 0xfe, !PT ;  /* 0x0000009491917212 */ /* 0x000fe400078efe95 */
[----:B------:R-:W-:Y:S01]  /*3c10*/  SEL R149, RZ, 0x1, P6 ;  /* 0x00000001ff957807 */ /* 0x000fe20003000000 */
[----:B------:R-:W-:Y:S01]  /*3c20*/  FMUL.FTZ R71, R20, R71 ;  /* 0x0000004714477220 */ /* 0x000fe20000410000 */
[----:B------:R-:W-:Y:S02]  /*3c30*/  LOP3.LUT R90, R88, R144, R90, 0xfe, !PT ;  /* 0x00000090585a7212 */ /* 0x000fe400078efe5a */
[C---:B------:R-:W-:Y:S01]  /*3c40*/  LEA R144, P1, R146.reuse, c[0x0][0x188], 0x5 ;  /* 0x0000620092907a11 */ /* 0x040fe200078228ff */
[----:B------:R-:W-:Y:S01]  /*3c50*/  @P0 FADD.FTZ R71, R63, R71 ;  /* 0x000000473f470221 */ /* 0x000fe20000010000 */
[----:B------:R-:W-:Y:S02]  /*3c60*/  LEA R88, P2, R146, c[0x0][0x190], 0x3 ;  /* 0x0000640092587a11 */ /* 0x000fe400078418ff */
[----:B------:R-:W-:-:S02]  /*3c70*/  LOP3.LUT R91, R89, R145, R91, 0xfe, !PT ;  /* 0x00000091595b7212 */ /* 0x000fc400078efe5b */
[C---:B------:R-:W-:Y:S02]  /*3c80*/  LEA.HI.X R145, R146.reuse, c[0x0][0x18c], RZ, 0x5, P1 ;  /* 0x0000630092917a11 */ /* 0x040fe400008f2cff */
[----:B------:R-:W-:Y:S02]  /*3c90*/  LEA.HI.X R89, R146, c[0x0][0x194], RZ, 0x3, P2 ;  /* 0x0000650092597a11 */ /* 0x000fe400010f1cff */
[----:B------:R-:W-:Y:S01]  /*3ca0*/  LOP3.LUT R90, R90, R149, RZ, 0xfc, !PT ;  /* 0x000000955a5a7212 */ /* 0x000fe200078efcff */
[----:B------:R0:W-:Y:S01]  /*3cb0*/  STG.E.128 [R144.64], R64 ;  /* 0x0000004090007986 */ /* 0x0001e2000c101d04 */
[----:B------:R-:W-:-:S03]  /*3cc0*/  IADD3 R148, R146, 0x100, RZ ;  /* 0x0000010092947810 */ /* 0x000fc60007ffe0ff */
[----:B------:R0:W-:Y:S04]  /*3cd0*/  STG.E.128 [R144.64+0x10], R68 ;  /* 0x0000104490007986 */ /* 0x0001e8000c101d04 */
[----:B------:R0:W-:Y:S02]  /*3ce0*/  STG.E.64 [R88.64], R90 ;  /* 0x0000005a58007986 */ /* 0x0001e4000c101b04 */
.L_x_8219:
[----:B------:R-:W-:Y:S05]  /*3cf0*/  BSYNC B0 ;  /* 0x0000000000007941 */ /* 0x000fea0003800000 */
.L_x_8218:
        /* <DEDUP_REMOVED lines=17> */
[----:B0-----:R-:W-:-:S12]  /*3e10*/  IMAD.MOV.U32 R144, RZ, RZ, R142 ;  /* 0x000000ffff907224 */ /* 0x001fd800078e008e */
[----:B------:R-:W-:Y:S05]  /*3e20*/  @!P0 BRA `(.L_x_8280) ;  /* 0x0000006000008947 */ /* 0x000fea0003800000 */
[----:B------:R-:W-:Y:S01]  /*3e30*/  ISETP.NE.AND P0, PT, R153, 0x3, PT ;  /* 0x000000039900780c */ /* 0x000fe20003f05270 */
[----:B------:R-:W-:-:S12]  /*3e40*/  IMAD.MOV.U32 R144, RZ, RZ, R143 ;  /* 0x000000ffff907224 */ /* 0x000fd800078e008f */
[----:B------:R-:W-:Y:S05]  /*3e50*/  @P0 BRA `(.L_x_8280) ;  /* 0x0000003000000947 */ /* 0x000fea0003800000 */
[----:B------:R-:W-:Y:S01]  /*3e60*/  IMAD.MOV.U32 R144, RZ, RZ, R154 ;  /* 0x000000ffff907224 */ /* 0x000fe200078e009a */
[----:B------:R-:W-:Y:S05]  /*3e70*/  BRA `(.L_x_8280) ;  /* 0x0000001000007947 */ /* 0x000fea0003800000 */
.L_x_8279:
[----:B01----:R-:W-:Y:S02]  /*3e80*/  IMAD.MOV.U32 R144, RZ, RZ, R152 ;  /* 0x000000ffff907224 */ /* 0x003fe400078e0098 */
.L_x_8280:
[----:B------:R-:W-:Y:S05]  /*3e90*/  BSYNC B1 ;  /* 0x0000000000017941 */ /* 0x000fea0003800000 */
.L_x_8278:
        /* <DEDUP_REMOVED lines=16> */
.L_x_8284:
[----:B------:R-:W-:Y:S05]  /*3fa0*/  BSYNC B2 ;  /* 0x0000000000027941 */ /* 0x000fea0003800000 */
.L_x_8283:
        /* <DEDUP_REMOVED lines=43> */
.L_x_8282:
[----:B------:R-:W-:Y:S05]  /*4260*/  BSYNC B1 ;  /* 0x0000000000017941 */ /* 0x000fea0003800000 */
.L_x_8281:
[----:B------:R-:W0:Y:S01]  /*4270*/  I2F.U32 R72, R144 ;  /* 0x0000009000487306 */ /* 0x000e220000201000 */
[----:B-----5:R-:W-:Y:S01]  /*4280*/  PRMT R88, RZ, 0x5410, R76 ;  /* 0x00005410ff587816 */ /* 0x020fe2000000004c */
[----:B------:R-:W-:Y:S01]  /*4290*/  IMAD.MOV.U32 R149, RZ, RZ, 0x2f800000 ;  /* 0x2f800000ff957424 */ /* 0x000fe200078e00ff */
[----:B------:R-:W-:Y:S01]  /*42a0*/  ISETP.NE.U32.AND P0, PT, RZ, c[0x0][0x180], PT ;  /* 0x00006000ff007a0c */ /* 0x000fe20003f05070 */
[----:B------:R-:W-:Y:S02]  /*42b0*/  BSSY B1, `(.L_x_8285) ;  /* 0x0000016000017945 */ /* 0x000fe40003800000 */
        /* <DEDUP_REMOVED lines=20> */
.L_x_8286:
[----:B------:R-:W-:Y:S02]  /*4400*/  IMAD.MOV.U32 R144, RZ, RZ, R152 ;  /* 0x000000ffff907224 */ /* 0x000fe400078e0098 */
.L_x_8287:
[----:B------:R-:W-:Y:S05]  /*4410*/  BSYNC B1 ;  /* 0x0000000000017941 */ /* 0x000fea0003800000 */
.L_x_8285:
        /* <DEDUP_REMOVED lines=16> */
.L_x_8291:
[----:B------:R-:W-:Y:S05]  /*4520*/  BSYNC B2 ;  /* 0x0000000000027941 */ /* 0x000fea0003800000 */
.L_x_8290:
        /* <DEDUP_REMOVED lines=44> */
.L_x_8289:
[----:B------:R-:W-:Y:S05]  /*47f0*/  BSYNC B1 ;  /* 0x0000000000017941 */ /* 0x000fea0003800000 */
.L_x_8288:
        /* <DEDUP_REMOVED lines=22> */
.L_x_8293:
[----:B------:R-:W-:Y:S02]  /*4960*/  IMAD.MOV.U32 R76, RZ, RZ, R152 ;  /* 0x000000ffff4c7224 */ /* 0x000fe400078e0098 */
.L_x_8294:
[----:B------:R-:W-:Y:S05]  /*4970*/  BSYNC B1 ;  /* 0x0000000000017941 */ /* 0x000fea0003800000 */
.L_x_8292:
        /* <DEDUP_REMOVED lines=16> */
.L_x_8298:
[----:B------:R-:W-:Y:S05]  /*4a80*/  BSYNC B2 ;  /* 0x0000000000027941 */ /* 0x000fea0003800000 */
.L_x_8297:
        /* <DEDUP_REMOVED lines=44> */
.L_x_8296:
[----:B------:R-:W-:Y:S05]  /*4d50*/  BSYNC B1 ;  /* 0x0000000000017941 */ /* 0x000fea0003800000 */
.L_x_8295:
        /* <DEDUP_REMOVED lines=21> */
.L_x_8300:
[----:B------:R-:W-:Y:S02]  /*4eb0*/  IMAD.MOV.U32 R76, RZ, RZ, R152 ;  /* 0x000000ffff4c7224 */ /* 0x000fe400078e0098 */
.L_x_8301:
[----:B------:R-:W-:Y:S05]  /*4ec0*/  BSYNC B1 ;  /* 0x0000000000017941 */ /* 0x000fea0003800000 */
.L_x_8299:
        /* <DEDUP_REMOVED lines=16> */
.L_x_8305:
[----:B------:R-:W-:Y:S05]  /*4fd0*/  BSYNC B2 ;  /* 0x0000000000027941 */ /* 0x000fea0003800000 */
.L_x_8304:
        /* <DEDUP_REMOVED lines=44> */
.L_x_8303:
[----:B------:R-:W-:Y:S05]  /*52a0*/  BSYNC B1 ;  /* 0x0000000000017941 */ /* 0x000fea0003800000 */
.L_x_8302:
        /* <DEDUP_REMOVED lines=21> */
.L_x_8307:
[----:B------:R-:W-:Y:S02]  /*5400*/  IMAD.MOV.U32 R144, RZ, RZ, R152 ;  /* 0x000000ffff907224 */ /* 0x000fe400078e0098 */
.L_x_8308:
[----:B------:R-:W-:Y:S05]  /*5410*/  BSYNC B1 ;  /* 0x0000000000017941 */ /* 0x000fea0003800000 */
.L_x_8306:
        /* <DEDUP_REMOVED lines=16> */
.L_x_8312:
[----:B------:R-:W-:Y:S05]  /*5520*/  BSYNC B2 ;  /* 0x0000000000027941 */ /* 0x000fea0003800000 */
.L_x_8311:
        /* <DEDUP_REMOVED lines=44> */
.L_x_8310:
[----:B------:R-:W-:Y:S05]  /*57f0*/  BSYNC B1 ;  /* 0x0000000000017941 */ /* 0x000fea0003800000 */
.L_x_8309:
        /* <DEDUP_REMOVED lines=21> */
.L_x_8314:
[----:B------:R-:W-:Y:S02]  /*5950*/  IMAD.MOV.U32 R153, RZ, RZ, R152 ;  /* 0x000000ffff997224 */ /* 0x000fe400078e0098 */
.L_x_8315:
[----:B------:R-:W-:Y:S05]  /*5960*/  BSYNC B1 ;  /* 0x0000000000017941 */ /* 0x000fea0003800000 */
.L_x_8313:
        /* <DEDUP_REMOVED lines=16> */
.L_x_8319:
[----:B------:R-:W-:Y:S05]  /*5a70*/  BSYNC B2 ;  /* 0x0000000000027941 */ /* 0x000fea0003800000 */
.L_x_8318:
        /* <DEDUP_REMOVED lines=44> */
.L_x_8317:
[----:B------:R-:W-:Y:S05]  /*5d40*/  BSYNC B1 ;  /* 0x0000000000017941 */ /* 0x000fea0003800000 */
.L_x_8316:
        /* <DEDUP_REMOVED lines=21> */
.L_x_8321:
[----:B------:R-:W-:Y:S02]  /*5ea0*/  IMAD.MOV.U32 R155, RZ, RZ, R152 ;  /* 0x000000ffff9b7224 */ /* 0x000fe400078e0098 */
.L_x_8322:
[----:B------:R-:W-:Y:S05]  /*5eb0*/  BSYNC B1 ;  /* 0x0000000000017941 */ /* 0x000fea0003800000 */
.L_x_8320:
        /* <DEDUP_REMOVED lines=16> */
.L_x_8326:
[----:B------:R-:W-:Y:S05]  /*5fc0*/  BSYNC B2 ;  /* 0x0000000000027941 */ /* 0x000fea0003800000 */
.L_x_8325:
        /* <DEDUP_REMOVED lines=44> */
.L_x_8324:
[----:B------:R-:W-:Y:S05]  /*6290*/  BSYNC B1 ;  /* 0x0000000000017941 */ /* 0x000fea0003800000 */
.L_x_8323:
        /* <DEDUP_REMOVED lines=21> */
.L_x_8328:
[----:B------:R-:W-:Y:S02]  /*63f0*/  IMAD.MOV.U32 R155, RZ, RZ, R152 ;  /* 0x000000ffff9b7224 */ /* 0x000fe400078e0098 */
.L_x_8329:
[----:B------:R-:W-:Y:S05]  /*6400*/  BSYNC B1 ;  /* 0x0000000000017941 */ /* 0x000fea0003800000 */
.L_x_8327:
        /* <DEDUP_REMOVED lines=18> */
.L_x_8333:
[----:B------:R-:W-:Y:S05]  /*6530*/  BSYNC B2 ;  /* 0x0000000000027941 */ /* 0x000fea0003800000 */
.L_x_8332:
        /* <DEDUP_REMOVED lines=44> */
.L_x_8331:
[----:B------:R-:W-:Y:S05]  /*6800*/  BSYNC B1 ;  /* 0x0000000000017941 */ /* 0x000fea0003800000 */
.L_x_8330:
[----:B------:R-:W0:Y:S01]  /*6810*/  I2F.U32 R88, R155 ;  /* 0x0000009b00587306 */ /* 0x000e220000201000 */
[----:B------:R-:W-:Y:S02]  /*6820*/  SEL R90, RZ, 0x1, P1 ;  /* 0x00000001ff5a7807 */ /* 0x000fe40000800000 */
[----:B------:R-:W-:Y:S02]  /*6830*/  ISETP.NE.AND P6, PT, R150, RZ, PT ;  /* 0x000000ff9600720c */ /* 0x000fe40003fc5270 */
[----:B------:R-:W-:Y:S02]  /*6840*/  SEL R150, RZ, 0x10000, P5 ;  /* 0x00010000ff967807 */ /* 0x000fe40002800000 */
[----:B------:R-:W-:Y:S02]  /*6850*/  ISETP.NE.AND P5, PT, R151, RZ, PT ;  /* 0x000000ff9700720c */ /* 0x000fe40003fa5270 */
[----:B------:R-:W-:-:S02]  /*6860*/  SEL R91, RZ, 0x100, P4 ;  /* 0x00000100ff5b7807 */ /* 0x000fc40002000000 */
[----:B------:R-:W-:Y:S02]  /*6870*/  SEL R144, RZ, 0x1, P2 ;  /* 0x00000001ff907807 */ /* 0x000fe40001000000 */
[----:B------:R-:W-:Y:S02]  /*6880*/  SEL R89, RZ, 0x1, P5 ;  /* 0x00000001ff597807 */ /* 0x000fe40002800000 */
[----:B------:R-:W-:Y:S01]  /*6890*/  SEL R151, RZ, 0x1, P3 ;  /* 0x00000001ff977807 */ /* 0x000fe20001800000 */
[----:B0-----:R-:W-:Y:S02]  /*68a0*/  FFMA.FTZ R88, R88, R149, 1.1641532182693481445e-10 ;  /* 0x2f00000058587423 */ /* 0x001fe40000010095 */
[----:B------:R-:W-:-:S03]  /*68b0*/  IMAD.WIDE.U32 R144, R144, 0x1000000, RZ ;  /* 0x0100000090907825 */ /* 0x000fc600078e00ff */
[----:B------:R-:W-:Y:S02]  /*68c0*/  FSETP.GTU.FTZ.AND P1, PT, R88, c[0x0][0x1e4], PT ;  /* 0x0000790058007a0b */ /* 0x000fe40003f3c000 */
[----:B------:R-:W-:Y:S02]  /*68d0*/  PRMT R88, RZ, 0x7610, R79 ;  /* 0x00007610ff587816 */ /* 0x000fe4000000004f */
[----:B------:R-:W-:-:S03]  /*68e0*/  SEL R149, RZ, 0x1000000, P1 ;  /* 0x01000000ff957807 */ /* 0x000fc60000800000 */
[----:B------:R-:W-:Y:S01]  /*68f0*/  FMUL.FTZ R88, R88, R147 ;  /* 0x0000009358587220 */ /* 0x000fe20000410000 */
[----:B------:R-:W-:Y:S01]  /*6900*/  LOP3.LUT R149, R91, R149, R150, 0xfe, !PT ;  /* 0x000000955b957212 */ /* 0x000fe200078efe96 */
[----:B------:R-:W-:-:S03]  /*6910*/  IMAD.WIDE.U32 R90, R90, 0x10000, RZ ;  /* 0x000100005a5a7825 */ /* 0x000fc600078e00ff */
[----:B------:R-:W-:Y:S01]  /*6920*/  LOP3.LUT R145, R145, R149, R151, 0xfe, !PT ;  /* 0x0000009591917212 */ /* 0x000fe200078efe97 */
[----:B------:R-:W-:Y:S01]  /*6930*/  FMUL.FTZ R79, R88, c[0x0][0x1e8] ;  /* 0x00007a00584f7a20 */ /* 0x000fe20000410000 */
[----:B------:R-:W-:Y:S01]  /*6940*/  SEL R149, RZ, 0x1, P6 ;  /* 0x00000001ff957807 */ /* 0x000fe20003000000 */
[----:B------:R-:W-:-:S03]  /*6950*/  IMAD.WIDE.U32 R88, R89, 0x100, RZ ;  /* 0x0000010059587825 */ /* 0x000fc600078e00ff */
[----:B------:R-:W-:Y:S02]  /*6960*/  FSEL R79, R79, RZ, !P1 ;  /* 0x000000ff4f4f7208 */ /* 0x000fe40004800000 */
[----:B------:R-:W-:Y:S02]  /*6970*/  LOP3.LUT R90, R88, R144, R90, 0xfe, !PT ;  /* 0x00000090585a7212 */ /* 0x000fe400078efe5a */
[----:B------:R-:W-:Y:S01]  /*6980*/  LEA R144, P1, R148, c[0x0][0x188], 0x5 ;  /* 0x0000620094907a11 */ /* 0x000fe200078228ff */
[----:B------:R-:W-:Y:S01]  /*6990*/  FMUL.FTZ R79, R28, R79 ;  /* 0x0000004f1c4f7220 */ /* 0x000fe20000410000 */
[C---:B------:R-:W-:Y:S02]  /*69a0*/  LEA R88, P2, R148.reuse, c[0x0][0x190], 0x3 ;  /* 0x0000640094587a11 */ /* 0x040fe400078418ff */
[----:B------:R-:W-:Y:S01]  /*69b0*/  LOP3.LUT R91, R89, R145, R91, 0xfe, !PT ;  /* 0x00000091595b7212 */ /* 0x000fe200078efe5b */
[----:B------:R-:W-:Y:S01]  /*69c0*/  @P0 FADD.FTZ R79, R63, R79 ;  /* 0x0000004f3f4f0221 */ /* 0x000fe20000010000 */
[----:B------:R-:W-:-:S02]  /*69d0*/  LEA.HI.X R145, R148, c[0x0][0x18c], RZ, 0x5, P1 ;  /* 0x0000630094917a11 */ /* 0x000fc400008f2cff */
[----:B------:R-:W-:Y:S02]  /*69e0*/  LEA.HI.X R89, R148, c[0x0][0x194], RZ, 0x3, P2 ;  /* 0x0000650094597a11 */ /* 0x000fe400010f1cff */
[----:B------:R-:W-:Y:S01]  /*69f0*/  LOP3.LUT R90, R90, R149, RZ, 0xfc, !PT ;  /* 0x000000955a5a7212 */ /* 0x000fe200078efcff */
[----:B------:R0:W-:Y:S01]  /*6a00*/  STG.E.128 [R144.64], R72 ;  /* 0x0000004890007986 */ /* 0x0001e2000c101d04 */
[----:B------:R-:W-:-:S03]  /*6a10*/  IADD3 R148, R148, 0x100, RZ ;  /* 0x0000010094947810 */ /* 0x000fc60007ffe0ff */
[----:B------:R0:W-:Y:S04]  /*6a20*/  STG.E.128 [R144.64+0x10], R76 ;  /* 0x0000104c90007986 */ /* 0x0001e8000c101d04 */
[----:B------:R0:W-:Y:S02]  /*6a30*/  STG.E.64 [R88.64], R90 ;  /* 0x0000005a58007986 */ /* 0x0001e4000c101b04 */
.L_x_8277:
[----:B------:R-:W-:Y:S05]  /*6a40*/  BSYNC B0 ;  /* 0x0000000000007941 */ /* 0x000fea0003800000 */
.L_x_8276:
        /* <DEDUP_REMOVED lines=19> */
[----:B------:R-:W-:Y:S02]  /*6b80*/  ISETP.NE.AND P0, PT, R153, 0x3, PT ;  /* 0x000000039900780c */ /* 0x000fe40003f05270 */
[----:B------:R-:W-:-:S11]  /*6b90*/  MOV R144, R143 ;  /* 0x0000008f00907202 */ /* 0x000fd60000000f00 */
[----:B------:R-:W-:Y:S05]  /*6ba0*/  @P0 BRA `(.L_x_8338) ;  /* 0x0000003000000947 */ /* 0x000fea0003800000 */
[----:B------:R-:W-:Y:S01]  /*6bb0*/  IMAD.MOV.U32 R144, RZ, RZ, R154 ;  /* 0x000000ffff907224 */ /* 0x000fe200078e009a */
[----:B------:R-:W-:Y:S05]  /*6bc0*/  BRA `(.L_x_8338) ;  /* 0x0000001000007947 */ /* 0x000fea0003800000 */
.L_x_8337:
[----:B01----:R-:W-:Y:S02]  /*6bd0*/  IMAD.MOV.U32 R144, RZ, RZ, R152 ;  /* 0x000000ffff907224 */ /* 0x003fe400078e0098 */
.L_x_8338:
[----:B------:R-:W-:Y:S05]  /*6be0*/  BSYNC B1 ;  /* 0x0000000000017941 */ /* 0x000fea0003800000 */
.L_x_8336:
        /* <DEDUP_REMOVED lines=16> */
.L_x_8342:
[----:B------:R-:W-:Y:S05]  /*6cf0*/  BSYNC B2 ;  /* 0x0000000000027941 */ /* 0x000fea0003800000 */
.L_x_8341:
        /* <DEDUP_REMOVED lines=42> */
[----:B------:R-:W-:Y:S02]  /*6fa0*/  MOV R154, R80 ;  /* 0x00000050009a7202 */ /* 0x000fe40000000f00 */
.L_x_8340:
[----:B------:R-:W-:Y:S05]  /*6fb0*/  BSYNC B1 ;  /* 0x0000000000017941 */ /* 0x000fea0003800000 */
.L_x_8339:
[----:B------:R-:W0:Y:S01]  /*6fc0*/  I2F.U32 R81, R144 ;  /* 0x0000009000517306 */ /* 0x000e220000201000 */
[----:B-----5:R-:W-:Y:S01]  /*6fd0*/  PRMT R80, RZ, 0x5410, R84 ;  /* 0x00005410ff507816 */ /* 0x020fe20000000054 */
[----:B------:R-:W-:Y:S01]  /*6fe0*/  IMAD.MOV.U32 R150, RZ, RZ, 0x2f800000 ;  /* 0x2f800000ff967424 */ /* 0x000fe200078e00ff */
[----:B------:R-:W-:Y:S01]  /*6ff0*/  ISETP.NE.U32.AND P0, PT, RZ, c[0x0][0x180], PT ;  /* 0x00006000ff007a0c */ /* 0x000fe20003f05070 */
[----:B------:R-:W-:Y:S01]  /*7000*/  BSSY B1, `(.L_x_8343) ;  /* 0x0000016000017945 */ /* 0x000fe20003800000 */
        /* <DEDUP_REMOVED lines=20> */
.L_x_8344:
[----:B------:R-:W-:Y:S02]  /*7150*/  MOV R144, R152 ;  /* 0x0000009800907202 */ /* 0x000fe40000000f00 */
.L_x_8345:
[----:B------:R-:W-:Y:S05]  /*7160*/  BSYNC B1 ;  /* 0x0000000000017941 */ /* 0x000fea0003800000 */
.L_x_8343:
        /* <DEDUP_REMOVED lines=16> */
.L_x_8349:
[----:B------:R-:W-:Y:S05]  /*7270*/  BSYNC B2 ;  /* 0x0000000000027941 */ /* 0x000fea0003800000 */
.L_x_8348:
        /* <DEDUP_REMOVED lines=44> */
.L_x_8347:
[----:B------:R-:W-:Y:S05]  /*7540*/  BSYNC B1 ;  /* 0x0000000000017941 */ /* 0x000fea0003800000 */
.L_x_8346:
        /* <DEDUP_REMOVED lines=22> */
.L_x_8351:
[----:B------:R-:W-:Y:S02]  /*76b0*/  IMAD.MOV.U32 R84, RZ, RZ, R152 ;  /* 0x000000ffff547224 */ /* 0x000fe400078e0098 */
.L_x_8352:
[----:B------:R-:W-:Y:S05]  /*76c0*/  BSYNC B1 ;  /* 0x0000000000017941 */ /* 0x000fea0003800000 */
.L_x_8350:
        /* <DEDUP_REMOVED lines=16> */
.L_x_8356:
[----:B------:R-:W-:Y:S05]  /*77d0*/  BSYNC B2 ;  /* 0x0000000000027941 */ /* 0x000fea0003800000 */
.L_x_8355:
        /* <DEDUP_REMOVED lines=44> */
.L_x_8354:
[----:B------:R-:W-:Y:S05]  /*7aa0*/  BSYNC B1 ;  /* 0x0000000000017941 */ /* 0x000fea0003800000 */
.L_x_8353:
        /* <DEDUP_REMOVED lines=21> */
.L_x_8358:
[----:B------:R-:W-:Y:S02]  /*7c00*/  IMAD.MOV.U32 R84, RZ, RZ, R152 ;  /* 0x000000ffff547224 */ /* 0x000fe400078e0098 */
.L_x_8359:
[----:B------:R-:W-:Y:S05]  /*7c10*/  BSYNC B1 ;  /* 0x0000000000017941 */ /* 0x000fea0003800000 */
.L_x_8357:
        /* <DEDUP_REMOVED lines=16> */
.L_x_8363:
[----:B------:R-:W-:Y:S05]  /*7d20*/  BSYNC B2 ;  /* 0x0000000000027941 */ /* 0x000fea0003800000 */
.L_x_8362:
        /* <DEDUP_REMOVED lines=44> */
.L_x_8361:
[----:B------:R-:W-:Y:S05]  /*7ff0*/  BSYNC B1 ;  /* 0x0000000000017941 */ /* 0x000fea0003800000 */
.L_x_8360:
        /* <DEDUP_REMOVED lines=21> */
.L_x_8365:
[----:B------:R-:W-:Y:S02]  /*8150*/  MOV R144, R152 ;  /* 0x0000009800907202 */ /* 0x000fe40000000f00 */
.L_x_8366:
[----:B------:R-:W-:Y:S05]  /*8160*/  BSYNC B1 ;  /* 0x0000000000017941 */ /* 0x000fea0003800000 */
.L_x_8364:
        /* <DEDUP_REMOVED lines=16> */
.L_x_8370:
[----:B------:R-:W-:Y:S05]  /*8270*/  BSYNC B2 ;  /* 0x0000000000027941 */ /* 0x000fea0003800000 */
.L_x_8369:
        /* <DEDUP_REMOVED lines=42> */
[----:B------:R-:W-:Y:S01]  /*8520*/  LOP3.LUT R142, R89, R142, R119, 0x96, !PT ;  /* 0x0000008e598e7212 */ /* 0x000fe200078e9677 */
[----:B------:R-:W-:Y:S02]  /*8530*/  IMAD.MOV.U32 R154, RZ, RZ, R88 ;  /* 0x000000ffff9a7224 */ /* 0x000fe400078e0058 */
.L_x_8368:
[----:B------:R-:W-:Y:S05]  /*8540*/  BSYNC B1 ;  /* 0x0000000000017941 */ /* 0x000fea0003800000 */
.L_x_8367:
        /* <DEDUP_REMOVED lines=21> */
.L_x_8372:
[----:B------:R-:W-:Y:S02]  /*86a0*/  IMAD.MOV.U32 R153, RZ, RZ, R152 ;  /* 0x000000ffff997224 */ /* 0x000fe400078e0098 */
.L_x_8373:
[----:B------:R-:W-:Y:S05]  /*86b0*/  BSYNC B1 ;  /* 0x0000000000017941 */ /* 0x000fea0003800000 */
.L_x_8371:
        /* <DEDUP_REMOVED lines=16> */
.L_x_8377:
[----:B------:R-:W-:Y:S05]  /*87c0*/  BSYNC B2 ;  /* 0x0000000000027941 */ /* 0x000fea0003800000 */
.L_x_8376:
        /* <DEDUP_REMOVED lines=44> */
.L_x_8375:
[----:B------:R-:W-:Y:S05]  /*8a90*/  BSYNC B1 ;  /* 0x0000000000017941 */ /* 0x000fea0003800000 */
.L_x_8374:
        /* <DEDUP_REMOVED lines=21> */
.L_x_8379:
[----:B------:R-:W-:Y:S02]  /*8bf0*/  IMAD.MOV.U32 R155, RZ, RZ, R152 ;  /* 0x000000ffff9b7224 */ /* 0x000fe400078e0098 */
.L_x_8380:
[----:B------:R-:W-:Y:S05]  /*8c00*/  BSYNC B1 ;  /* 0x0000000000017941 */ /* 0x000fea0003800000 */
.L_x_8378:
        /* <DEDUP_REMOVED lines=16> */
.L_x_8384:
[----:B------:R-:W-:Y:S05]  /*8d10*/  BSYNC B2 ;  /* 0x0000000000027941 */ /* 0x000fea0003800000 */
.L_x_8383:
        /* <DEDUP_REMOVED lines=44> */
.L_x_8382:
[----:B------:R-:W-:Y:S05]  /*8fe0*/  BSYNC B1 ;  /* 0x0000000000017941 */ /* 0x000fea0003800000 */
.L_x_8381:
        /* <DEDUP_REMOVED lines=21> */
.L_x_8386:
[----:B------:R-:W-:Y:S02]  /*9140*/  MOV R155, R152 ;  /* 0x00000098009b7202 */ /* 0x000fe40000000f00 */
.L_x_8387:
[----:B------:R-:W-:Y:S05]  /*9150*/  BSYNC B1 ;  /* 0x0000000000017941 */ /* 0x000fea0003800000 */
.L_x_8385:
        /* <DEDUP_REMOVED lines=18> */
.L_x_8391:
[----:B------:R-:W-:Y:S05]  /*9280*/  BSYNC B2 ;  /* 0x0000000000027941 */ /* 0x000fea0003800000 */
.L_x_8390:
        /* <DEDUP_REMOVED lines=44> */
.L_x_8389:
[----:B------:R-:W-:Y:S05]  /*9550*/  BSYNC B1 ;  /* 0x0000000000017941 */ /* 0x000fea0003800000 */
.L_x_8388:
        /* <DEDUP_REMOVED lines=11> */
[----:B0-----:R-:W-:-:S05]  /*9610*/  FFMA.FTZ R89, R89, R150, 1.1641532182693481445e-10 ;  /* 0x2f00000059597423 */ /* 0x001fca0000010096 */
[----:B------:R-:W-:Y:S02]  /*9620*/  FSETP.GTU.FTZ.AND P1, PT, R89, c[0x0][0x1e4], PT ;  /* 0x0000790059007a0b */ /* 0x000fe40003f3c000 */
[----:B------:R-:W-:Y:S02]  /*9630*/  SEL R89, RZ, 0x1, P5 ;  /* 0x00000001ff597807 */ /* 0x000fe40002800000 */
[----:B------:R-:W-:Y:S02]  /*9640*/  SEL R145, RZ, 0x1000000, P1 ;  /* 0x01000000ff917807 */ /* 0x000fe40000800000 */
[----:B------:R-:W-:Y:S01]  /*9650*/  FSEL R87, R87, RZ, !P1 ;  /* 0x000000ff57577208 */ /* 0x000fe20004800000 */
[----:B------:R-:W-:Y:S01]  /*9660*/  IMAD.WIDE.U32 R88, R89, 0x100, RZ ;  /* 0x0000010059587825 */ /* 0x000fe200078e00ff */
[----:B------:R-:W-:-:S03]  /*9670*/  LOP3.LUT R147, R91, R145, R156, 0xfe, !PT ;  /* 0x000000915b937212 */ /* 0x000fc600078efe9c */
[----:B------:R-:W-:-:S04]  /*9680*/  IMAD.WIDE.U32 R144, R144, 0x1000000, RZ ;  /* 0x0100000090907825 */ /* 0x000fc800078e00ff */
        /* <DEDUP_REMOVED lines=12> */
[----:B------:R0:W-:Y:S04]  /*9750*/  STG.E.128 [R144.64], R80 ;  /* 0x0000005090007986 */ /* 0x0001e8000c101d04 */
[----:B------:R0:W-:Y:S04]  /*9760*/  STG.E.128 [R144.64+0x10], R84 ;  /* 0x0000105490007986 */ /* 0x0001e8000c101d04 */
[----:B------:R0:W-:Y:S02]  /*9770*/  STG.E.64 [R88.64], R90 ;  /* 0x0000005a58007986 */ /* 0x0001e4000c101b04 */
.L_x_8335:
[----:B------:R-:W-:Y:S05]  /*9780*/  BSYNC B0 ;  /* 0x0000000000007941 */ /* 0x000fea0003800000 */
.L_x_8334:
        /* <DEDUP_REMOVED lines=34> */
.L_x_8402:
        /* <DEDUP_REMOVED lines=70> */
.L_x_8403:
[----:B------:R-:W-:Y:S01]  /*9e10*/  LOP3.LUT P0, RZ, R0, 0x1f, RZ, 0xc0, !PT ;  /* 0x0000001f00ff7812 */ /* 0x000fe2000780c0ff */
        /* <DEDUP_REMOVED lines=10> */
[----:B------:R-:W-:Y:S01]  /*9ec0*/  @!P0 IMAD.IADD R144, R144, 0x1, R145 ;  /* 0x0000000190908824 */ /* 0x000fe200078e0291 */
[----:B------:R-:W-:Y:S01]  /*9ed0*/  ISETP.NE.AND P1, PT, RZ, UR6, PT ;  /* 0x00000006ff007c0c */ /* 0x000fe2000bf25270 */
[----:B------:R-:W-:Y:S01]  /*9ee0*/  IMAD.MOV.U32 R90, RZ, RZ, RZ ;  /* 0x000000ffff5a7224 */ /* 0x000fe200078e00ff */
[----:B------:R-:W-:Y:S01]  /*9ef0*/  ISETP.NE.AND P2, PT, R51, RZ, PT ;  /* 0x000000ff3300720c */ /* 0x000fe20003f45270 */
[----:B------:R-:W-:Y:S01]  /*9f00*/  @!P0 IMAD.MOV.U32 R90, RZ, RZ, R135 ;  /* 0x000000ffff5a8224 */ /* 0x000fe200078e0087 */
[----:B------:R-:W-:Y:S03]  /*9f10*/  BSSY B0, `(.L_x_8394) ;  /* 0x0000064000007945 */ /* 0x000fe60003800000 */
[----:B------:R-:W-:Y:S01]  /*9f20*/  I2F R151, R90 ;  /* 0x0000005a00977306 */ /* 0x000fe20000201400 */
[----:B------:R-:W1:Y:S04]  /*9f30*/  SHFL.DOWN PT, R145, R90, 0x4, 0x1f ;  /* 0x08801f005a917f89 */ /* 0x000e6800000e0000 */
[----:B------:R-:W2:Y:S01]  /*9f40*/  @!P0 LDS.64 R88, [R144.X8] ;  /* 0x0000000090588984 */ /* 0x000ea20000008a00 */
[----:B------:R-:W-:Y:S01]  /*9f50*/  LOP3.LUT P0, RZ, R91, 0x1f, R0, 0xf8, !PT ;  /* 0x0000001f5bff7812 */ /* 0x000fe2000780f800 */
[----:B-1----:R-:W-:Y:S01]  /*9f60*/  IMAD.IADD R148, R145, 0x1, R90 ;  /* 0x0000000191947824 */ /* 0x002fe200078e025a */
[----:B------:R-:W-:Y:S04]  /*9f70*/  I2F R156, R145 ;  /* 0x00000091009c7306 */ /* 0x000fe80000201400 */
[----:B------:R-:W1:Y:S04]  /*9f80*/  SHFL.DOWN PT, R157, R148, 0x2, 0x1f ;  /* 0x08401f00949d7f89 */ /* 0x000e6800000e0000 */
[----:B------:R-:W3:Y:S08]  /*9f90*/  I2F R149, R148 ;  /* 0x0000009400957306 */ /* 0x000ef00000201400 */
[----:B---3--:R-:W3:Y:S01]  /*9fa0*/  MUFU.RCP R150, R149 ;  /* 0x0000009500967308 */ /* 0x008ee20000001000 */
[----:B0-2---:R-:W0:Y:S01]  /*9fb0*/  SHFL.DOWN PT, R147, R88, 0x4, 0x1f ;  /* 0x08801f0058937f89 */ /* 0x005e2200000e0000 */
[----:B-1----:R-:W-:-:S03]  /*9fc0*/  IADD3 R158, R148, R157, RZ ;  /* 0x0000009d949e7210 */ /* 0x002fc60007ffe0ff */
[----:B------:R-:W1:Y:S03]  /*9fd0*/  SHFL.DOWN PT, R144, R89, 0x4, 0x1f ;  /* 0x08801f0059907f89 */ /* 0x000e6600000e0000 */
[----:B------:R-:W2:Y:S08]  /*9fe0*/  I2F R148, R158 ;  /* 0x0000009e00947306 */ /* 0x000eb00000201400 */
[----:B------:R-:W4:Y:S01]  /*9ff0*/  I2F R157, R157 ;  /* 0x0000009d009d7306 */ /* 0x000f220000201400 */
[----:B0-----:R-:W-:-:S02]  /*a000*/  FMUL.FTZ R155, R147, R156 ;  /* 0x0000009c939b7220 */ /* 0x001fc40000410000 */
[----:B------:R-:W-:Y:S02]  /*a010*/  FADD.FTZ R147, -R147, R88 ;  /* 0x0000005893937221 */ /* 0x000fe40000010100 */
[----:B------:R-:W-:Y:S02]  /*a020*/  FFMA.FTZ R155, R151, R88, R155 ;  /* 0x00000058979b7223 */ /* 0x000fe4000001009b */
[----:B------:R-:W-:Y:S02]  /*a030*/  FMUL.FTZ R147, R147, R147 ;  /* 0x0000009393937220 */ /* 0x000fe40000410000 */
[----:B---3--:R-:W-:Y:S02]  /*a040*/  FMUL.FTZ R88, R150, R155 ;  /* 0x0000009b96587220 */ /* 0x008fe40000410000 */
[----:B------:R-:W-:Y:S02]  /*a050*/  FMUL.FTZ R147, R147, R151 ;  /* 0x0000009793937220 */ /* 0x000fe40000410000 */
[----:B-1----:R-:W-:Y:S01]  /*a060*/  FADD.FTZ R89, R144, R89 ;  /* 0x0000005990597221 */ /* 0x002fe20000010000 */
[----:B------:R-:W4:Y:S01]  /*a070*/  SHFL.DOWN PT, R145, R88, 0x2, 0x1f ;  /* 0x08401f0058917f89 */ /* 0x000f2200000e0000 */
[----:B------:R-:W-:Y:S01]  /*a080*/  FMUL.FTZ R147, R147, R156 ;  /* 0x0000009c93937220 */ /* 0x000fe20000410000 */
[----:B--2---:R-:W0:Y:S02]  /*a090*/  MUFU.RCP R144, R148 ;  /* 0x0000009400907308 */ /* 0x004e240000001000 */
[----:B------:R-:W1:Y:S01]  /*a0a0*/  SHFL.DOWN PT, R151, R158, 0x1, 0x1f ;  /* 0x08201f009e977f89 */ /* 0x000e6200000e0000 */
[----:B------:R-:W-:-:S05]  /*a0b0*/  FFMA.FTZ R89, R150, R147, R89 ;  /* 0x0000009396597223 */ /* 0x000fca0000010059 */
[----:B------:R-:W2:Y:S01]  /*a0c0*/  SHFL.DOWN PT, R90, R89, 0x2, 0x1f ;  /* 0x08401f00595a7f89 */ /* 0x000ea200000e0000 */
[----:B----4-:R-:W-:Y:S02]  /*a0d0*/  FMUL.FTZ R147, R145, R157 ;  /* 0x0000009d91937220 */ /* 0x010fe40000410000 */
[----:B------:R-:W-:Y:S02]  /*a0e0*/  FADD.FTZ R145, R88, -R145 ;  /* 0x8000009158917221 */ /* 0x000fe40000010000 */
[----:B------:R-:W-:Y:S02]  /*a0f0*/  FFMA.FTZ R147, R149, R88, R147 ;  /* 0x0000005895937223 */ /* 0x000fe40000010093 */
[----:B------:R-:W-:Y:S02]  /*a100*/  FMUL.FTZ R88, R145, R145 ;  /* 0x0000009191587220 */ /* 0x000fe40000410000 */
[----:B0-----:R-:W-:Y:S02]  /*a110*/  FMUL.FTZ R147, R144, R147 ;  /* 0x0000009390937220 */ /* 0x001fe40000410000 */
[----:B-1----:R-:W-:-:S02]  /*a120*/  IMAD.IADD R145, R158, 0x1, R151 ;  /* 0x000000019e917824 */ /* 0x002fc400078e0297 */
        /* <DEDUP_REMOVED lines=18> */
[----:B------:R-:W-:Y:S02]  /*a250*/  IMAD.MOV.U32 R90, RZ, RZ, c[0x0][0x1e0] ;  /* 0x00007800ff5a7624 */ /* 0x000fe400078e00ff */
[----:B------:R-:W0:Y:S04]  /*a260*/  SHFL.IDX PT, R155, R155, RZ, 0x1f ;  /* 0x00001fff9b9b7589 */ /* 0x000e2800000e0000 */
[----:B------:R-:W1:Y:S01]  /*a270*/  SHFL.IDX PT, R89, R89, RZ, 0x1f ;  /* 0x00001fff59597589 */ /* 0x000e6200000e0000 */
[C---:B0-----:R-:W-:Y:S01]  /*a280*/  FMUL.FTZ R88, R155.reuse, R155 ;  /* 0x0000009b9b587220 */ /* 0x041fe20000410000 */
[----:B------:R-:W-:-:S04]  /*a290*/  FSEL R149, R155, RZ, !P1 ;  /* 0x000000ff9b957208 */ /* 0x000fc80004800000 */
[----:B------:R-:W-:Y:S01]  /*a2a0*/  FSEL R91, R88, RZ, P1 ;  /* 0x000000ff585b7208 */ /* 0x000fe20000800000 */
[----:B-1----:R-:W-:Y:S02]  /*a2b0*/  FFMA.FTZ R88, R89, R90, c[0x0][0x228] ;  /* 0x00008a0059587623 */ /* 0x002fe4000001005a */
[----:B------:R-:W-:Y:S02]  /*a2c0*/  @!P0 IMAD.MOV.U32 R90, RZ, RZ, 0x4 ;  /* 0x00000004ff5a8424 */ /* 0x000fe400078e00ff */
[----:B------:R-:W-:Y:S02]  /*a2d0*/  FADD.FTZ R144, R88, R91 ;  /* 0x0000005b58907221 */ /* 0x000fe40000010000 */
[----:B------:R-:W-:Y:S02]  /*a2e0*/  @!P0 IMAD.MOV.U32 R88, RZ, RZ, 0x4 ;  /* 0x00000004ff588424 */ /* 0x000fe400078e00ff */
[----:B------:R-:W0:Y:S01]  /*a2f0*/  MUFU.RSQ R150, R144 ;  /* 0x0000009000967308 */ /* 0x000e220000001400 */
[----:B------:R-:W-:-:S04]  /*a300*/  @!P0 IMAD.WIDE R90, R5, R90, c[0x0][0x1a0] ;  /* 0x00006800055a8625 */ /* 0x000fc800078e025a */
        /* <DEDUP_REMOVED lines=15> */
[--C-:B------:R-:W-:Y:S02]  /*a400*/  FADD.FTZ R147, R70, -R149.reuse ;  /* 0x8000009546937221 */ /* 0x100fe40000010000 */
[----:B------:R-:W-:Y:S02]  /*a410*/  FADD.FTZ R148, R71, -R149 ;  /* 0x8000009547947221 */ /* 0x000fe40000010000 */
        /* <DEDUP_REMOVED lines=19> */
.L_x_8395:
[----:B------:R-:W-:Y:S05]  /*a550*/  BSYNC B0 ;  /* 0x0000000000007941 */ /* 0x000fea0003800000 */
.L_x_8394:
        /* <DEDUP_REMOVED lines=27> */
[----:B------:R-:W-:Y:S01]  /*a710*/  FFMA.FTZ R91, R104, R147, R115 ;  /* 0x00000093685b7223 */ /* 0x000fe20000010073 */
[----:B------:R-:W-:Y:S01]  /*a720*/  MOV R147, 0x10 ;  /* 0x0000001000937802 */ /* 0x000fe20000000f00 */
[----:B------:R-:W-:Y:S01]  /*a730*/  FFMA.FTZ R148, R105, R148, R114 ;  /* 0x0000009469947223 */ /* 0x000fe20000010072 */
[----:B------:R-:W-:-:S03]  /*a740*/  F2FP.BF16.PACK_AB R90, R145, R144 ;  /* 0x00000090915a723e */ /* 0x000fc600000010ff */
[----:B------:R-:W-:Y:S01]  /*a750*/  IMAD.WIDE.U32 R144, R146, R147, c[0x0][0x208] ;  /* 0x0000820092907625 */ /* 0x000fe200078e0093 */
[----:B------:R-:W-:Y:S02]  /*a760*/  F2FP.BF16.PACK_AB R91, R148, R91 ;  /* 0x0000005b945b723e */ /* 0x000fe400000010ff */
[----:B------:R-:W-:-:S03]  /*a770*/  IADD3 R146, R146, 0x100, RZ ;  /* 0x0000010092927810 */ /* 0x000fc60007ffe0ff */
[----:B------:R0:W-:Y:S04]  /*a780*/  STG.E.128 [R144.64], R88 ;  /* 0x0000005890007986 */ /* 0x0001e8000c101d04 */
.L_x_8397:
[----:B------:R-:W-:Y:S05]  /*a790*/  BSYNC B0 ;  /* 0x0000000000007941 */ /* 0x000fea0003800000 */
.L_x_8396:
        /* <DEDUP_REMOVED lines=34> */
.L_x_8399:
[----:B------:R-:W-:Y:S05]  /*a9c0*/  BSYNC B0 ;  /* 0x0000000000007941 */ /* 0x000fea0003800000 */
.L_x_8398:
[----:B------:R-:W-:Y:S02]  /*a9d0*/  IADD3 R5, R5, c[0x0][0x160], RZ ;  /* 0x0000580005057a10 */ /* 0x000fe40007ffe0ff */
[----:B------:R-:W-:Y:S02]  /*a9e0*/  LOP3.LUT P1, RZ, R134, 0xff, RZ, 0xc0, !PT ;  /* 0x000000ff86ff7812 */ /* 0x000fe4000782c0ff */
[----:B------:R-:W-:Y:S02]  /*a9f0*/  ISETP.GE.AND P0, PT, R5, c[0x0][0x164], PT ;  /* 0x0000590005007a0c */ /* 0x000fe40003f06270 */
[----:B------:R-:W-:-:S11]  /*aa00*/  SEL R134, RZ, 0x1, P1 ;  /* 0x00000001ff867807 */ /* 0x000fd60000800000 */
[----:B01----:R-:W-:Y:S01]  /*aa10*/  @P0 CALL.REL.NOINC `(.L_x_8400) ;  /* 0x0000001000000944 */ /* 0x003fe20003c00000 */
[----:B------:R-:W-:Y:S05]  /*aa20*/  BRA `(.L_x_8401) ;  /* 0xffff64e000007947 */ /* 0x000fea000383ffff */
.L_x_8400:
[----:B------:R-:W-:Y:S05]  /*aa30*/  EXIT ;  /* 0x000000000000794d */ /* 0x000fea0003800000 */
.L_x_8392:
[----:B------:R-:W-:Y:S01]  /*aa40*/  IMAD.MOV.U32 R150, RZ, RZ, 0x1 ;  /* 0x00000001ff967424 */ /* 0x000fe200078e00ff */
[----:B------:R-:W-:Y:S01]  /*aa50*/  MOV R90, 0xaa90 ;  /* 0x0000aa90005a7802 */ /* 0x000fe20000000f00 */
[----:B------:R-:W-:Y:S02]  /*aa60*/  IMAD.MOV.U32 R145, RZ, RZ, 0x1f ;  /* 0x0000001fff917424 */ /* 0x000fe400078e00ff */
[----:B------:R-:W-:Y:S02]  /*aa70*/  IMAD.MOV.U32 R148, RZ, RZ, -0x1 ;  /* 0xffffffffff947424 */ /* 0x000fe400078e00ff */
[----:B------:R-:W-:Y:S05]  /*aa80*/  CALL.REL.NOINC `($__internal_60_$__cuda_sm70_shflsync_bfly_p) ;  /* 0x000006c000007944 */ /* 0x000fea0003c00000 */
[----:B-1----:R-:W-:Y:S01]  /*aa90*/  IMAD.MOV.U32 R88, RZ, RZ, R150 ;  /* 0x000000ffff587224 */ /* 0x002fe200078e0096 */
[----:B0-----:R-:W-:Y:S05]  /*aaa0*/  BRA `(.L_x_8402) ;  /* 0xffffef0000007947 */ /* 0x001fea000383ffff */
.L_x_8393:
[----:B------:R-:W-:Y:S01]  /*aab0*/  HFMA2.MMA R150, -RZ, RZ, 0, 1.1920928955078125e-07 ;  /* 0x00000002ff967435 */ /* 0x000fe200000001ff */
[----:B------:R-:W-:Y:S01]  /*aac0*/  IMAD.MOV.U32 R145, RZ, RZ, 0x1f ;  /* 0x0000001fff917424 */ /* 0x000fe200078e00ff */
[----:B------:R-:W-:Y:S01]  /*aad0*/  MOV R90, 0xab00 ;  /* 0x0000ab00005a7802 */ /* 0x000fe20000000f00 */
[----:B------:R-:W-:-:S03]  /*aae0*/  IMAD.MOV.U32 R148, RZ, RZ, -0x1 ;  /* 0xffffffffff947424 */ /* 0x000fc600078e00ff */
[----:B------:R-:W-:Y:S05]  /*aaf0*/  CALL.REL.NOINC `($__internal_60_$__cuda_sm70_shflsync_bfly_p) ;  /* 0x0000065000007944 */ /* 0x000fea0003c00000 */
[----:B01----:R-:W-:Y:S01]  /*ab00*/  FADD.FTZ R89, R89, R150 ;  /* 0x0000009659597221 */ /* 0x003fe20000010000 */
[----:B------:R-:W-:Y:S01]  /*ab10*/  MOV R90, 0xab60 ;  /* 0x0000ab60005a7802 */ /* 0x000fe20000000f00 */
[----:B------:R-:W-:-:S02]  /*ab20*/  IMAD.MOV.U32 R150, RZ, RZ, 0x4 ;  /* 0x00000004ff967424 */ /* 0x000fc400078e00ff */
[----:B------:R-:W-:Y:S02]  /*ab30*/  IMAD.MOV.U32 R145, RZ, RZ, 0x1f ;  /* 0x0000001fff917424 */ /* 0x000fe400078e00ff */
[----:B------:R-:W-:Y:S02]  /*ab40*/  IMAD.MOV.U32 R148, RZ, RZ, -0x1 ;  /* 0xffffffffff947424 */ /* 0x000fe400078e00ff */
[----:B------:R-:W-:Y:S05]  /*ab50*/  CALL.REL.NOINC `($__internal_60_$__cuda_sm70_shflsync_bfly_p) ;  /* 0x000005f000007944 */ /* 0x000fea0003c00000 */
[----:B01----:R-:W-:Y:S01]  /*ab60*/  FADD.FTZ R89, R89, R150 ;  /* 0x0000009659597221 */ /* 0x003fe20000010000 */
[----:B------:R-:W-:Y:S01]  /*ab70*/  MOV R150, 0x8 ;  /* 0x0000000800967802 */ /* 0x000fe20000000f00 */
[----:B------:R-:W-:Y:S01]  /*ab80*/  IMAD.MOV.U32 R145, RZ, RZ, 0x1f ;  /* 0x0000001fff917424 */ /* 0x000fe200078e00ff */
[----:B------:R-:W-:Y:S01]  /*ab90*/  MOV R90, 0xabc0 ;  /* 0x0000abc0005a7802 */ /* 0x000fe20000000f00 */
[----:B------:R-:W-:Y:S02]  /*aba0*/  IMAD.MOV.U32 R148, RZ, RZ, -0x1 ;  /* 0xffffffffff947424 */ /* 0x000fe400078e00ff */
[----:B------:R-:W-:Y:S05]  /*abb0*/  CALL.REL.NOINC `($__internal_60_$__cuda_sm70_shflsync_bfly_p) ;  /* 0x0000059000007944 */ /* 0x000fea0003c00000 */
[----:B01----:R-:W-:Y:S01]  /*abc0*/  FADD.FTZ R89, R89, R150 ;  /* 0x0000009659597221 */ /* 0x003fe20000010000 */
[----:B------:R-:W-:Y:S01]  /*abd0*/  MOV R90, 0xac20 ;  /* 0x0000ac20005a7802 */ /* 0x000fe20000000f00 */
[----:B------:R-:W-:Y:S02]  /*abe0*/  IMAD.MOV.U32 R150, RZ, RZ, 0x10 ;  /* 0x00000010ff967424 */ /* 0x000fe400078e00ff */
[----:B------:R-:W-:-:S02]  /*abf0*/  IMAD.MOV.U32 R145, RZ, RZ, 0x1f ;  /* 0x0000001fff917424 */ /* 0x000fc400078e00ff */
[----:B------:R-:W-:Y:S02]  /*ac00*/  IMAD.MOV.U32 R148, RZ, RZ, -0x1 ;  /* 0xffffffffff947424 */ /* 0x000fe400078e00ff */
[----:B------:R-:W-:Y:S05]  /*ac10*/  CALL.REL.NOINC `($__internal_60_$__cuda_sm70_shflsync_bfly_p) ;  /* 0x0000053000007944 */ /* 0x000fea0003c00000 */
[----:B01----:R-:W-:Y:S01]  /*ac20*/  FADD.FTZ R89, R89, R150 ;  /* 0x0000009659597221 */ /* 0x003fe20000010000 */
[----:B------:R-:W-:Y:S01]  /*ac30*/  ISETP.NE.AND P0, PT, R51, RZ, PT ;  /* 0x000000ff3300720c */ /* 0x000fe20003f05270 */
[----:B------:R-:W-:Y:S02]  /*ac40*/  HFMA2.MMA R150, -RZ, RZ, 0, 5.9604644775390625e-08 ;  /* 0x00000001ff967435 */ /* 0x000fe400000001ff */
        /* <DEDUP_REMOVED lines=50> */
[----:B------:R-:W-:-:S02]  /*af70*/  IMAD.MOV.U32 R145, RZ, RZ, 0x1f ;  /* 0x0000001fff917424 */ /* 0x000fc400078e00ff */
[----:B------:R-:W-:Y:S02]  /*af80*/  @P2 FFMA.FTZ R89, R91, R91, R148 ;  /* 0x0000005b5b592223 */ /* 0x000fe40000010094 */
[----:B------:R-:W-:Y:S02]  /*af90*/  IMAD.MOV.U32 R148, RZ, RZ, -0x1 ;  /* 0xffffffffff947424 */ /* 0x000fe400078e00ff */
[----:B------:R-:W-:Y:S05]  /*afa0*/  CALL.REL.NOINC `($__internal_60_$__cuda_sm70_shflsync_bfly_p) ;  /* 0x000001a000007944 */ /* 0x000fea0003c00000 */
[----:B01----:R-:W-:Y:S01]  /*afb0*/  FADD.FTZ R89, R89, R150 ;  /* 0x0000009659597221 */ /* 0x003fe20000010000 */
[----:B------:R-:W-:Y:S01]  /*afc0*/  MOV R90, 0xb010 ;  /* 0x0000b010005a7802 */ /* 0x000fe20000000f00 */
[----:B------:R-:W-:Y:S02]  /*afd0*/  IMAD.MOV.U32 R150, RZ, RZ, 0x2 ;  /* 0x00000002ff967424 */ /* 0x000fe400078e00ff */
[----:B------:R-:W-:Y:S02]  /*afe0*/  IMAD.MOV.U32 R145, RZ, RZ, 0x1f ;  /* 0x0000001fff917424 */ /* 0x000fe400078e00ff */
[----:B------:R-:W-:Y:S02]  /*aff0*/  IMAD.MOV.U32 R148, RZ, RZ, -0x1 ;  /* 0xffffffffff947424 */ /* 0x000fe400078e00ff */
[----:B------:R-:W-:Y:S05]  /*b000*/  CALL.REL.NOINC `($__internal_60_$__cuda_sm70_shflsync_bfly_p) ;  /* 0x0000014000007944 */ /* 0x000fea0003c00000 */
[----:B01----:R-:W-:Y:S01]  /*b010*/  FADD.FTZ R89, R89, R150 ;  /* 0x0000009659597221 */ /* 0x003fe20000010000 */
[----:B------:R-:W-:Y:S01]  /*b020*/  MOV R150, 0x4 ;  /* 0x0000000400967802 */ /* 0x000fe20000000f00 */
[----:B------:R-:W-:Y:S01]  /*b030*/  IMAD.MOV.U32 R145, RZ, RZ, 0x1f ;  /* 0x0000001fff917424 */ /* 0x000fe200078e00ff */
[----:B------:R-:W-:Y:S01]  /*b040*/  MOV R90, 0xb070 ;  /* 0x0000b070005a7802 */ /* 0x000fe20000000f00 */
[----:B------:R-:W-:-:S02]  /*b050*/  IMAD.MOV.U32 R148, RZ, RZ, -0x1 ;  /* 0xffffffffff947424 */ /* 0x000fc400078e00ff */
[----:B------:R-:W-:Y:S05]  /*b060*/  CALL.REL.NOINC `($__internal_60_$__cuda_sm70_shflsync_bfly_p) ;  /* 0x000000e000007944 */ /* 0x000fea0003c00000 */
[----:B01----:R-:W-:Y:S01]  /*b070*/  FADD.FTZ R89, R89, R150 ;  /* 0x0000009659597221 */ /* 0x003fe20000010000 */
[----:B------:R-:W-:Y:S01]  /*b080*/  MOV R90, 0xb0d0 ;  /* 0x0000b0d0005a7802 */ /* 0x000fe20000000f00 */
[----:B------:R-:W-:-:S02]  /*b090*/  IMAD.MOV.U32 R150, RZ, RZ, 0x8 ;  /* 0x00000008ff967424 */ /* 0x000fc400078e00ff */
[----:B------:R-:W-:Y:S02]  /*b0a0*/  IMAD.MOV.U32 R145, RZ, RZ, 0x1f ;  /* 0x0000001fff917424 */ /* 0x000fe400078e00ff */
[----:B------:R-:W-:Y:S02]  /*b0b0*/  IMAD.MOV.U32 R148, RZ, RZ, -0x1 ;  /* 0xffffffffff947424 */ /* 0x000fe400078e00ff */
[----:B------:R-:W-:Y:S05]  /*b0c0*/  CALL.REL.NOINC `($__internal_60_$__cuda_sm70_shflsync_bfly_p) ;  /* 0x0000008000007944 */ /* 0x000fea0003c00000 */
[----:B-1----:R-:W-:Y:S01]  /*b0d0*/  FADD.FTZ R147, R89, R150 ;  /* 0x0000009659937221 */ /* 0x002fe20000010000 */
[----:B------:R-:W-:Y:S01]  /*b0e0*/  HFMA2.MMA R150, -RZ, RZ, 0, 9.5367431640625e-07 ;  /* 0x00000010ff967435 */ /* 0x000fe200000001ff */
[----:B0-----:R-:W-:Y:S01]  /*b0f0*/  IMAD.MOV.U32 R145, RZ, RZ, 0x1f ;  /* 0x0000001fff917424 */ /* 0x001fe200078e00ff */
[----:B------:R-:W-:Y:S01]  /*b100*/  MOV R90, 0xb140 ;  /* 0x0000b140005a7802 */ /* 0x000fe20000000f00 */
[----:B------:R-:W-:Y:S02]  /*b110*/  IMAD.MOV.U32 R148, RZ, RZ, -0x1 ;  /* 0xffffffffff947424 */ /* 0x000fe400078e00ff */
[----:B------:R-:W-:Y:S02]  /*b120*/  IMAD.MOV.U32 R89, RZ, RZ, R147 ;  /* 0x000000ffff597224 */ /* 0x000fe400078e0093 */
[----:B------:R-:W-:Y:S05]  /*b130*/  CALL.REL.NOINC `($__internal_60_$__cuda_sm70_shflsync_bfly_p) ;  /* 0x0000001000007944 */ /* 0x000fea0003c00000 */
[----:B01----:R-:W-:Y:S05]  /*b140*/  BRA `(.L_x_8403) ;  /* 0xffffecc000007947 */ /* 0x003fea000383ffff */
        .weak           $__internal_60_$__cuda_sm70_shflsync_bfly_p
        .type           $__internal_60_$__cuda_sm70_shflsync_bfly_p,@function
        .size           $__internal_60_$__cuda_sm70_shflsync_bfly_p,(.L_x_22148 - $__internal_60_$__cuda_sm70_shflsync_bfly_p)
$__internal_60_$__cuda_sm70_shflsync_bfly_p:
[----:B------:R-:W-:Y:S01]  /*b150*/  IMAD.MOV.U32 R91, RZ, RZ, 0x0 ;  /* 0x00000000ff5b7424 */ /* 0x000fe200078e00ff */
[----:B------:R-:W-:Y:S04]  /*b160*/  WARPSYNC R148 ;  /* 0x0000009400007348 */ /* 0x000fe80003800000 */
[----:B------:R0:W1:Y:S01]  /*b170*/  SHFL.BFLY PT, R150, R89, R150, R145 ;  /* 0x0c00009659967389 */ /* 0x00006200000e0091 */
[----:B------:R-:W-:Y:S05]  /*b180*/  RET.REL.NODEC R90 `(_ZN10layer_norm13ln_fwd_kernelINS_13Kernel_traitsI13__nv_bfloat16S2_fS2_fjLj6144ELj1ELj1ELj8ELj16ENS_18Kernel_traits_baseILj6144ES2_S2_fS2_fjLj256EEEEELb1ELb1ELb0ELb0EEEvNS_9FwdParamsE) ;  /* 0xffff4e705a007950 */ /* 0x000fea0003c3ffff */
.L_x_8404:
        /* <DEDUP_REMOVED lines=15> */
.L_x_22148:


//--------------------- .text._ZN10layer_norm13ln_fwd_kernelINS_13Kernel_traitsI13__nv_bfloat16S2_fS2_fjLj6144ELj1ELj1ELj8ELj16ENS_18Kernel_traits_baseILj6144ES2_S2_fS2_fjLj256EEEEELb1ELb1ELb0ELb1EEEvNS_9FwdParamsE --------------------------
	.section	.text._ZN10layer_norm13ln_fwd_kernelINS_13Kernel_traitsI13__nv_bfloat16S2_fS2_fjLj6144ELj1ELj1ELj8ELj16ENS_18Kernel_traits_baseILj6144ES2_S2_fS2_fjLj256EEEEELb1ELb1ELb0ELb1EEEvNS_9FwdParamsE,"ax",@progbits
	.sectioninfo	@"SHI_REGISTERS=127"
	.align	128
        .global         _ZN10layer_norm13ln_fwd_kernelINS_13Kernel_traitsI13__nv_bfloat16S2_fS2_fjLj6144ELj1ELj1ELj8ELj16ENS_18Kernel_traits_baseILj6144ES2_S2_fS2_fjLj256EEEEELb1ELb1ELb0ELb1EEEvNS_9FwdParamsE
        .type           _ZN10layer_norm13ln_fwd_kernelINS_13Kernel_traitsI13__nv_bfloat16S2_fS2_fjLj6144ELj1ELj1ELj8ELj16ENS_18Kernel_traits_baseILj6144ES2_S2_fS2_fjLj256EEEEELb1ELb1ELb0ELb1EEEvNS_9FwdParamsE,@function
        .size           _ZN10layer_norm13ln_fwd_kernelINS_13Kernel_traitsI13__nv_bfloat16S2_fS2_fjLj6144ELj1ELj1ELj8ELj16ENS_18Kernel_traits_baseILj6144ES2_S2_fS2_fjLj256EEEEELb1ELb1ELb0ELb1EEEvNS_9FwdParamsE,(.L_x_22149 - _ZN10layer_norm13ln_fwd_kernelINS_13Kernel_traitsI13__nv_bfloat16S2_fS2_fjLj6144ELj1ELj1ELj8ELj16ENS_18Kernel_traits_baseILj6144ES2_S2_fS2_fjLj256EEEEELb1ELb1ELb0ELb1EEEvNS_9FwdParamsE)
        .other          _ZN10layer_norm13ln_fwd_kernelINS_13Kernel_traitsI13__nv_bfloat16S2_fS2_fjLj6144ELj1ELj1ELj8ELj16ENS_18Kernel_traits_baseILj6144ES2_S2_fS2_fjLj256EEEEELb1ELb1ELb0ELb1EEEvNS_9FwdParamsE,@"STO_CUDA_ENTRY STV_DEFAULT"
_ZN10layer_norm13ln_fwd_kernelINS_13Kernel_traitsI13__nv_bfloat16S2_fS2_fjLj6144ELj1ELj1ELj8ELj16ENS_18Kernel_traits_baseILj6144ES2_S2_fS2_fjLj256EEEEELb1ELb1ELb0ELb1EEEvNS_9FwdParamsE:
.text._ZN10layer_norm13ln_fwd_kernelINS_13Kernel_traitsI13__nv_bfloat16S2_fS2_fjLj6144ELj1ELj1ELj8ELj16ENS_18Kernel_traits_baseILj6144ES2_S2_fS2_fjLj256EEEEELb1ELb1ELb0ELb1EEEvNS_9FwdParamsE:
[----:B------:R-:W-:Y:S02]  /*0000*/  IMAD.MOV.U32 R1, RZ, RZ, c[0x0][0x28] ;  /* 0x00000a00ff017624 */ /* 0x000fe400078e00ff */
[----:B------:R-:W-:Y:S01]  /*0010*/  ULDC.U8 UR4, c[0x0][0x244] ;  /* 0x0000910000047ab9 */ /* 0x000fe20000000000 */
[----:B------:R-:W-:Y:S01]  /*0020*/  MOV R102, c[0x0][0x238] ;  /* 0x00008e0000667a02 */ /* 0x000fe20000000f00 */
[----:B------:R-:W-:Y:S01]  /*0030*/  ULDC.64 UR6, c[0x0][0x118] ;  /* 0x0000460000067ab9 */ /* 0x000fe20000000a00 */
[----:B------:R-:W-:Y:S01]  /*0040*/  ISETP.NE.AND P0, PT, RZ, UR4, PT ;  /* 0x00000004ff007c0c */ /* 0x000fe2000bf05270 */
[----:B------:R-:W-:Y:S02]  /*0050*/  ULDC.64 UR4, c[0x0][0x230] ;  /* 0x00008c0000047ab9 */ /* 0x000fe40000000a00 */
[----:B------:R-:W-:Y:S02]  /*0060*/  IMAD.U32 R2, RZ, RZ, UR4 ;  /* 0x00000004ff027e24 */ /* 0x000fe4000f8e00ff */
[----:B------:R-:W-:Y:S02]  /*0070*/  IMAD.U32 R3, RZ, RZ, UR5 ;  /* 0x00000005ff037e24 */ /* 0x000fe4000f8e00ff */
        /* <DEDUP_REMOVED lines=9> */
[----:B------:R-:W-:Y:S01]  /*0110*/  LEA.HI R19, R18, R19, RZ, 0x18 ;  /* 0x0000001312137211 */ /* 0x000fe200078fc0ff */
        /* <DEDUP_REMOVED lines=35> */
[----:B------:R-:W-:Y:S01]  /*0350*/  UIADD3 UR20, UR5, 0x646e171e, URZ ;  /* 0x646e171e05147890 */ /* 0x000fe2000fffe03f */
[----:B------:R-:W-:Y:S01]  /*0360*/  LOP3.LUT R12, R11, UR13, R6, 0x96, !PT ;  /* 0x0000000d0b0c7c12 */ /* 0x000fe2000f8e9606 */
[----:B------:R-:W-:-:S04]  /*0370*/  IMAD.WIDE.U32 R14, R14, -0x326172a9, RZ ;  /* 0xcd9e8d570e0e7825 */ /* 0x000fc800078e00ff */
[----:B------:R-:W-:Y:S01]  /*0380*/  IMAD.WIDE.U32 R12, R12, -0x2daee0ad, RZ ;  /* 0xd2511f530c0c7825 */ /* 0x000fe200078e00ff */
[----:B------:R-:W-:Y:S01]  /*0390*/  LOP3.LUT R9, R15, UR15, R10, 0x96, !PT ;  /* 0x0000000f0f097c12 */ /* 0x000fe2000f8e960a */
[----:B------:R-:W-:Y:S02]  /*03a0*/  UIADD3 UR19, UR4, -0x4ab325aa, URZ ;  /* 0xb54cda5604137890 */ /* 0x000fe4000fffe03f */
[----:B------:R-:W-:Y:S01]  /*03b0*/  UIADD3 UR21, UR4, 0x5384540f, URZ ;  /* 0x5384540f04157890 */ /* 0x000fe2000fffe03f */
        /* <DEDUP_REMOVED lines=8> */
[----:B------:R-:W-:Y:S02]  /*0440*/  ISETP.GE.AND P1, PT, R19, c[0x0][0x164], PT ;  /* 0x0000590013007a0c */ /* 0x000fe40003f26270 */
[----:B------:R-:W-:Y:S01]  /*0450*/  LOP3.LUT R18, R18, 0xff, RZ, 0xc0, !PT ;  /* 0x000000ff12127812 */ /* 0x000fe200078ec0ff */
        /* <DEDUP_REMOVED lines=8> */
[----:B------:R0:W5:Y:S01]  /*04e0*/  @P0 LDG.E.128 R20, [R2.64+0x2000] ;  /* 0x0020000602140981 */ /* 0x000162000c1e1d00 */
[----:B------:R-:W-:Y:S01]  /*04f0*/  LEA R8, P2, R18, c[0x0][0x1c8], 0x4 ;  /* 0x0000720012087a11 */ /* 0x000fe200078420ff */
[----:B------:R-:W-:Y:S01]  /*0500*/  UIADD3 UR24, UR5, -0x24c28bd8, URZ ;  /* 0xdb3d742805187890 */ /* 0x000fe2000fffe03f */
[----:B------:R-:W-:Y:S01]  /*0510*/  LOP3.LUT R32, R17, UR21, R14, 0x96, !PT ;  /* 0x0000001511207c12 */ /* 0x000fe2000f8e960e */
[----:B------:R-:W-:Y:S01]  /*0520*/  UIADD3 UR23, UR4, -0xe443238, URZ ;  /* 0xf1bbcdc804177890 */ /* 0x000fe2000fffe03f */
[----:B------:R-:W-:-:S04]  /*0530*/  IMAD.HI.U32 R11, R33, -0x326172a9, RZ ;  /* 0xcd9e8d57210b7827 */ /* 0x000fc800078e00ff */
[----:B------:R-:W-:Y:S01]  /*0540*/  IMAD.X R9, RZ, RZ, c[0x0][0x1cc], P2 ;  /* 0x00007300ff097624 */ /* 0x000fe200010e06ff */
[----:B0-----:R-:W-:Y:S01]  /*0550*/  IADD3 R2, P2, R0, c[0x0][0x1b0], RZ ;  /* 0x00006c0000027a10 */ /* 0x001fe20007f5e0ff */
[----:B------:R-:W-:Y:S01]  /*0560*/  IMAD.HI.U32 R3, R32, -0x2daee0ad, RZ ;  /* 0xd2511f5320037827 */ /* 0x000fe200078e00ff */
[----:B------:R-:W-:-:S04]  /*0570*/  LOP3.LUT R96, R11, UR23, R16, 0x96, !PT ;  /* 0x000000170b607c12 */ /* 0x000fc8000f8e9610 */
[----:B------:R-:W-:Y:S02]  /*0580*/  LOP3.LUT R84, R3, UR24, R10, 0x96, !PT ;  /* 0x0000001803547c12 */ /* 0x000fe4000f8e960a */
[----:B------:R-:W-:Y:S01]  /*0590*/  IADD3.X R3, RZ, c[0x0][0x1b4], RZ, P2, !PT ;  /* 0x00006d00ff037a10 */ /* 0x000fe200017fe4ff */
[----:B------:R-:W-:Y:S06]  /*05a0*/  @P1 EXIT ;  /* 0x000000000000194d */ /* 0x000fec0003800000 */
[----:B------:R0:W2:Y:S01]  /*05b0*/  LDG.E.128 R24, [R8.64+0x2000] ;  /* 0x0020000608187981 */ /* 0x0000a2000c1e1d00 */
[----:B-----5:R-:W-:Y:S01]  /*05c0*/  @!P0 CS2R R20, SRZ ;  /* 0x0000000000148805 */ /* 0x020fe2000001ff00 */
[----:B------:R-:W-:Y:S01]  /*05d0*/  @!P0 CS2R R4, SRZ ;  /* 0x0000000000048805 */ /* 0x000fe2000001ff00 */
[----:B------:R-:W-:Y:S01]  /*05e0*/  @!P0 CS2R R6, SRZ ;  /* 0x0000000000068805 */ /* 0x000fe2000001ff00 */
[----:B------:R-:W-:Y:S01]  /*05f0*/  UIADD3 UR26, UR5, -0x695add53, URZ ;  /* 0x96a522ad051a7890 */ /* 0x000fe2000fffe03f */
[----:B------:R-:W-:Y:S01]  /*0600*/  @!P0 CS2R R28, SRZ ;  /* 0x00000000001c8805 */ /* 0x000fe2000001ff00 */
[----:B------:R-:W-:Y:S01]  /*0610*/  @!P0 CS2R R30, SRZ ;  /* 0x00000000001e8805 */ /* 0x000fe2000001ff00 */
[--C-:B------:R-:W-:Y:S01]  /*0620*/  PRMT R72, RZ, 0x5410, R21.reuse ;  /* 0x00005410ff487816 */ /* 0x100fe20000000015 */
[----:B------:R-:W-:Y:S01]  /*0630*/  @!P0 CS2R R22, SRZ ;  /* 0x0000000000168805 */ /* 0x000fe2000001ff00 */
[----:B------:R-:W-:Y:S01]  /*0640*/  PRMT R75, RZ, 0x7610, R21 ;  /* 0x00007610ff4b7816 */ /* 0x000fe20000000015 */
[----:B------:R-:W-:Y:S01]  /*0650*/  UIADD3 UR25, UR4, -0x700cb87f, URZ ;  /* 0x8ff3478104197890 */ /* 0x000fe2000fffe03f */
[--C-:B------:R-:W-:Y:S01]  /*0660*/  PRMT R0, RZ, 0x5410, R20.reuse ;  /* 0x00005410ff007816 */ /* 0x100fe20000000014 */
[----:B------:R-:W-:Y:S01]  /*0670*/  IMAD R21, R32, -0x2daee0ad, RZ ;  /* 0xd2511f5320157824 */ /* 0x000fe200078e02ff */
[----:B------:R-:W-:Y:S01]  /*0680*/  PRMT R73, RZ, 0x7610, R20 ;  /* 0x00007610ff497816 */ /* 0x000fe20000000014 */
[----:B------:R-:W-:Y:S01]  /*0690*/  IMAD.WIDE.U32 R96, R96, -0x2daee0ad, RZ ;  /* 0xd2511f5360607825 */ /* 0x000fe200078e00ff */
[----:B------:R0:W5:Y:S03]  /*06a0*/  LDG.E.128 R64, [R8.64] ;  /* 0x0000000608407981 */ /* 0x000166000c1e1d00 */
[----:B------:R-:W-:Y:S01]  /*06b0*/  IMAD R20, R33, -0x326172a9, RZ ;  /* 0xcd9e8d5721147824 */ /* 0x000fe200078e02ff */
[----:B------:R0:W5:Y:S01]  /*06c0*/  LDG.E.128 R60, [R8.64+0x1000] ;  /* 0x00100006083c7981 */ /* 0x000162000c1e1d00 */
[----:B------:R-:W-:Y:S01]  /*06d0*/  IMAD.HI.U32 R79, R84, -0x326172a9, RZ ;  /* 0xcd9e8d57544f7827 */ /* 0x000fe200078e00ff */
[----:B------:R-:W-:-:S02]  /*06e0*/  PRMT R17, RZ, 0x5410, R4 ;  /* 0x00005410ff117816 */ /* 0x000fc40000000004 */
[----:B------:R1:W5:Y:S01]  /*06f0*/  LDG.E.128 R56, [R2.64] ;  /* 0x0000000602387981 */ /* 0x000362000c1e1d00 */
[----:B------:R-:W-:Y:S01]  /*0700*/  PRMT R16, RZ, 0x7610, R4 ;  /* 0x00007610ff107816 */ /* 0x000fe20000000004 */
[----:B------:R-:W-:Y:S01]  /*0710*/  IMAD.MOV.U32 R86, RZ, RZ, 0x1 ;  /* 0x00000001ff567424 */ /* 0x000fe200078e00ff */
[--C-:B------:R-:W-:Y:S01]  /*0720*/  PRMT R15, RZ, 0x5410, R5.reuse ;  /* 0x00005410ff0f7816 */ /* 0x100fe20000000005 */
[----:B------:R1:W5:Y:S01]  /*0730*/  LDG.E.128 R52, [R2.64+0x1000] ;  /* 0x0010000602347981 */ /* 0x000362000c1e1d00 */
[----:B------:R-:W-:Y:S01]  /*0740*/  PRMT R14, RZ, 0x7610, R5 ;  /* 0x00007610ff0e7816 */ /* 0x000fe20000000005 */
[----:B------:R-:W-:Y:S01]  /*0750*/  IMAD R84, R84, -0x326172a9, RZ ;  /* 0xcd9e8d5754547824 */ /* 0x000fe200078e02ff */
[--C-:B------:R-:W-:Y:S01]  /*0760*/  PRMT R13, RZ, 0x5410, R6.reuse ;  /* 0x00005410ff0d7816 */ /* 0x100fe20000000006 */
[----:B------:R1:W5:Y:S01]  /*0770*/  LDG.E.128 R48, [R2.64+0x2000] ;  /* 0x0020000602307981 */ /* 0x000362000c1e1d00 */
[----:B------:R-:W-:Y:S01]  /*0780*/  PRMT R12, RZ, 0x7610, R6 ;  /* 0x00007610ff0c7816 */ /* 0x000fe20000000006 */
[----:B------:R-:W-:Y:S01]  /*0790*/  IMAD.MOV.U32 R85, RZ, RZ, RZ ;  /* 0x000000ffff557224 */ /* 0x000fe200078e00ff */
[----:B------:R-:W-:-:S02]  /*07a0*/  PRMT R11, RZ, 0x5410, R7 ;  /* 0x00005410ff0b7816 */ /* 0x000fc40000000007 */
[----:B------:R-:W-:Y:S02]  /*07b0*/  PRMT R10, RZ, 0x7610, R7 ;  /* 0x00007610ff0a7816 */ /* 0x000fe40000000007 */
[----:B------:R-:W-:Y:S02]  /*07c0*/  LOP3.LUT R78, R97, UR26, R21, 0x96, !PT ;  /* 0x0000001a614e7c12 */ /* 0x000fe4000f8e9615 */
[--C-:B0-----:R-:W-:Y:S02]  /*07d0*/  PRMT R9, RZ, 0x5410, R28.reuse ;  /* 0x00005410ff097816 */ /* 0x101fe4000000001c */
[----:B------:R-:W-:Y:S02]  /*07e0*/  PRMT R8, RZ, 0x7610, R28 ;  /* 0x00007610ff087816 */ /* 0x000fe4000000001c */
[--C-:B------:R-:W-:Y:S02]  /*07f0*/  PRMT R7, RZ, 0x5410, R29.reuse ;  /* 0x00005410ff077816 */ /* 0x100fe4000000001d */
[----:B------:R-:W-:-:S02]  /*0800*/  PRMT R6, RZ, 0x7610, R29 ;  /* 0x00007610ff067816 */ /* 0x000fc4000000001d */
[--C-:B------:R-:W-:Y:S02]  /*0810*/  PRMT R5, RZ, 0x5410, R30.reuse ;  /* 0x00005410ff057816 */ /* 0x100fe4000000001e */
[----:B------:R-:W-:Y:S02]  /*0820*/  PRMT R4, RZ, 0x7610, R30 ;  /* 0x00007610ff047816 */ /* 0x000fe4000000001e */
[--C-:B-1----:R-:W-:Y:S02]  /*0830*/  PRMT R3, RZ, 0x5410, R31.reuse ;  /* 0x00005410ff037816 */ /* 0x102fe4000000001f */
[----:B------:R-:W-:Y:S02]  /*0840*/  PRMT R2, RZ, 0x7610, R31 ;  /* 0x00007610ff027816 */ /* 0x000fe4000000001f */
[--C-:B------:R-:W-:Y:S02]  /*0850*/  PRMT R74, RZ, 0x5410, R22.reuse ;  /* 0x00005410ff4a7816 */ /* 0x100fe40000000016 */
[----:B------:R-:W-:-:S02]  /*0860*/  PRMT R77, RZ, 0x7610, R22 ;  /* 0x00007610ff4d7816 */ /* 0x000fc40000000016 */
[--C-:B------:R-:W-:Y:S02]  /*0870*/  PRMT R76, RZ, 0x5410, R23.reuse ;  /* 0x00005410ff4c7816 */ /* 0x100fe40000000017 */
[----:B------:R-:W-:Y:S02]  /*0880*/  PRMT R80, RZ, 0x7610, R23 ;  /* 0x00007610ff507816 */ /* 0x000fe40000000017 */
[----:B------:R-:W-:Y:S02]  /*0890*/  LOP3.LUT R79, R79, UR25, R20, 0x96, !PT ;  /* 0x000000194f4f7c12 */ /* 0x000fe4000f8e9614 */
[----:B------:R-:W-:Y:S02]  /*08a0*/  LOP3.LUT R102, R102, 0x3, RZ, 0xc0, !PT ;  /* 0x0000000366667812 */ /* 0x000fe400078ec0ff */
        /* <DEDUP_REMOVED lines=8> */
.L_x_8576:
[----:B------:R-:W-:Y:S01]  /*0930*/  ISETP.NE.U32.AND P0, PT, RZ, c[0x0][0x1c0], PT ;  /* 0x00007000ff007a0c */ /* 0x000fe20003f05070 */
[----:B------:R-:W-:Y:S01]  /*0940*/  IMAD R20, R19, c[0x0][0x168], RZ ;  /* 0x00005a0013147a24 */ /* 0x000fe200078e02ff */
[----:B------:R-:W-:Y:S01]  /*0950*/  ISETP.NE.U32.AND P1, PT, RZ, c[0x0][0x180], PT ;  /* 0x00006000ff007a0c */ /* 0x000fe20003f25070 */
[----:B------:R-:W-:Y:S01]  /*0960*/  IMAD.MOV.U32 R88, RZ, RZ, 0x10 ;  /* 0x00000010ff587424 */ /* 0x000fe200078e00ff */
[----:B------:R-:W-:-:S02]  /*0970*/  ISETP.NE.AND.EX P0, PT, RZ, c[0x0][0x1c4], PT, P0 ;  /* 0x00007100ff007a0c */ /* 0x000fc40003f05300 */
[----:B------:R-:W-:Y:S02]  /*0980*/  ISETP.NE.AND.EX P2, PT, RZ, c[0x0][0x184], PT, P1 ;  /* 0x00006100ff007a0c */ /* 0x000fe40003f45310 */
[----:B------:R-:W-:-:S09]  /*0990*/  SHF.R.S32.HI R21, RZ, 0x1f, R20 ;  /* 0x0000001fff157819 */ /* 0x000fd20000011414 */
[----:B------:R-:W-:Y:S01]  /*09a0*/  @P0 IMAD.MOV.U32 R28, RZ, RZ, 0x2 ;  /* 0x00000002ff1c0424 */ /* 0x000fe200078e00ff */
[----:B------:R-:W-:Y:S02]  /*09b0*/  LEA.HI R21, R21, R20, RZ, 0x3 ;  /* 0x0000001415157211 */ /* 0x000fe400078f18ff */
[----:B------:R-:W-:Y:S01]  /*09c0*/  @P2 MOV R25, 0x20 ;  /* 0x0000002000192802 */ /* 0x000fe20000000f00 */
[----:B------:R-:W-:Y:S01]  /*09d0*/  @P0 IMAD.WIDE R28, R19, R28, c[0x0][0x1c0] ;  /* 0x00007000131c0625 */ /* 0x000fe200078e021c */
[----:B------:R-:W-:Y:S02]  /*09e0*/  LEA.HI.SX32 R100, R21, R18, 0x1d ;  /* 0x0000001215647211 */ /* 0x000fe400078feaff */
[----:B------:R-:W-:Y:S01]  /*09f0*/  ISETP.NE.AND P1, PT, R102, 0x1, PT ;  /* 0x000000016600780c */ /* 0x000fe20003f25270 */
[----:B------:R-:W-:Y:S01]  /*0a00*/  BSSY B0, `(.L_x_8405) ;  /* 0x0000015000007945 */ /* 0x000fe20003800000 */
[----:B------:R-:W-:Y:S01]  /*0a10*/  IMAD.MOV.U32 R104, RZ, RZ, 0x3f800000 ;  /* 0x3f800000ff687424 */ /* 0x000fe200078e00ff */
[----:B------:R-:W2:Y:S01]  /*0a20*/  @P0 LDG.E.U16 R28, [R28.64] ;  /* 0x000000061c1c0981 */ /* 0x000ea2000c1e1500 */
[----:B------:R-:W-:Y:S01]  /*0a30*/  IMAD.WIDE.U32 R20, R100, R88, c[0x0][0x170] ;  /* 0x00005c0064147625 */ /* 0x000fe200078e0058 */
[----:B------:R-:W-:-:S03]  /*0a40*/  P2R R27, PR, RZ, 0x4 ;  /* 0x00000004ff1b7803 */ /* 0x000fc60000000000 */
[----:B------:R-:W-:Y:S02]  /*0a50*/  @P2 IMAD.WIDE.U32 R24, R100, R25, c[0x0][0x180] ;  /* 0x0000600064182625 */ /* 0x000fe400078e0019 */
[----:B-----5:R-:W5:Y:S04]  /*0a60*/  LDG.E.128 R20, [R20.64] ;  /* 0x0000000614147981 */ /* 0x020f68000c1e1d00 */
[----:B------:R0:W5:Y:S04]  /*0a70*/  @P2 LDG.E.128 R44, [R24.64] ;  /* 0x00000006182c2981 */ /* 0x000168000c1e1d00 */
[----:B------:R0:W5:Y:S01]  /*0a80*/  @P2 LDG.E.128 R40, [R24.64+0x10] ;  /* 0x0000100618282981 */ /* 0x000162000c1e1d00 */
[----:B------:R-:W-:-:S02]  /*0a90*/  IADD3 R30, R102, 0x1, RZ ;  /* 0x00000001661e7810 */ /* 0x000fc40007ffe0ff */
[----:B--2---:R-:W-:Y:S01]  /*0aa0*/  @P0 PRMT R104, RZ, 0x5410, R28 ;  /* 0x00005410ff680816 */ /* 0x004fe2000000001c */
        /* <DEDUP_REMOVED lines=9> */
.L_x_8406:
[----:B0-----:R-:W-:Y:S02]  /*0b40*/  IMAD.MOV.U32 R26, RZ, RZ, R84 ;  /* 0x000000ffff1a7224 */ /* 0x001fe400078e0054 */
.L_x_8407:
[----:B------:R-:W-:Y:S05]  /*0b50*/  BSYNC B0 ;  /* 0x0000000000007941 */ /* 0x000fea0003800000 */
.L_x_8405:
        /* <DEDUP_REMOVED lines=16> */
.L_x_8411:
[----:B------:R-:W-:Y:S05]  /*0c60*/  BSYNC B1 ;  /* 0x0000000000017941 */ /* 0x000fea0003800000 */
.L_x_8410:
        /* <DEDUP_REMOVED lines=42> */
[----:B------:R-:W-:Y:S01]  /*0f10*/  LOP3.LUT R78, R25, UR26, R78, 0x96, !PT ;  /* 0x0000001a194e7c12 */ /* 0x000fe2000f8e964e */
[----:B------:R-:W-:Y:S02]  /*0f20*/  IMAD.MOV.U32 R96, RZ, RZ, R24 ;  /* 0x000000ffff607224 */ /* 0x000fe400078e0018 */
.L_x_8409:
[----:B------:R-:W-:Y:S05]  /*0f30*/  BSYNC B0 ;  /* 0x0000000000007941 */ /* 0x000fea0003800000 */
.L_x_8408:
[----:B------:R-:W0:Y:S01]  /*0f40*/  I2F.U32 R24, R26 ;  /* 0x0000001a00187306 */ /* 0x000e220000201000 */
[----:B-----5:R-:W-:Y:S01]  /*0f50*/  PRMT R25, RZ, 0x5410, R20 ;  /* 0x00005410ff197816 */ /* 0x020fe20000000014 */
[----:B------:R-:W-:Y:S01]  /*0f60*/  IMAD.MOV.U32 R105, RZ, RZ, 0x2f800000 ;  /* 0x2f800000ff697424 */ /* 0x000fe200078e00ff */
[----:B------:R-:W-:Y:S01]  /*0f70*/  ISETP.NE.U32.AND P0, PT, RZ, c[0x0][0x180], PT ;  /* 0x00006000ff007a0c */ /* 0x000fe20003f05070 */
[----:B------:R-:W-:Y:S01]  /*0f80*/  BSSY B0, `(.L_x_8412) ;  /* 0x0000018000007945 */ /* 0x000fe20003800000 */
[----:B------:R-:W-:Y:S01]  /*0f90*/  PRMT R36, RZ, 0x5410, R64 ;  /* 0x00005410ff247816 */ /* 0x000fe20000000040 */
[----:B------:R-:W-:Y:S01]  /*0fa0*/  FMUL.FTZ R25, R25, R104 ;  /* 0x0000006819197220 */ /* 0x000fe20000410000 */
[----:B------:R-:W-:-:S02]  /*0fb0*/  ISETP.NE.AND.EX P6, PT, RZ, c[0x0][0x184], PT, P0 ;  /* 0x00006100ff007a0c */ /* 0x000fc40003fc5300 */
[C---:B------:R-:W-:Y:S01]  /*0fc0*/  ISETP.NE.AND P0, PT, R30.reuse, 0x1, PT ;  /* 0x000000011e00780c */ /* 0x040fe20003f05270 */
[----:B------:R-:W-:Y:S01]  /*0fd0*/  FMUL.FTZ R25, R25, c[0x0][0x1e8] ;  /* 0x00007a0019197a20 */ /* 0x000fe20000410000 */
[----:B------:R-:W-:Y:S02]  /*0fe0*/  P2R R106, PR, RZ, 0x40 ;  /* 0x00000040ff6a7803 */ /* 0x000fe40000000000 */
[----:B------:R-:W-:Y:S01]  /*0ff0*/  IADD3 R28, R30, 0x1, RZ ;  /* 0x000000011e1c7810 */ /* 0x000fe20007ffe0ff */
[----:B0-----:R-:W-:-:S05]  /*1000*/  FFMA.FTZ R24, R24, R105, 1.1641532182693481445e-10 ;  /* 0x2f00000018187423 */ /* 0x001fca0000010069 */
[----:B------:R-:W-:-:S04]  /*1010*/  FSETP.GTU.FTZ.AND P1, PT, R24, c[0x0][0x1e4], PT ;  /* 0x0000790018007a0b */ /* 0x000fc80003f3c000 */
[----:B------:R-:W-:Y:S02]  /*1020*/  FSEL R25, R25, RZ, !P1 ;  /* 0x000000ff19197208 */ /* 0x000fe40004800000 */
[----:B------:R-:W-:-:S03]  /*1030*/  P2R R26, PR, RZ, 0x2 ;  /* 0x00000002ff1a7803 */ /* 0x000fc60000000000 */
        /* <DEDUP_REMOVED lines=11> */
.L_x_8413:
[----:B------:R-:W-:Y:S02]  /*10f0*/  IMAD.MOV.U32 R34, RZ, RZ, R84 ;  /* 0x000000ffff227224 */ /* 0x000fe400078e0054 */
.L_x_8414:
[----:B------:R-:W-:Y:S05]  /*1100*/  BSYNC B0 ;  /* 0x0000000000007941 */ /* 0x000fea0003800000 */
.L_x_8412:
        /* <DEDUP_REMOVED lines=16> */
.L_x_8418:
[----:B------:R-:W-:Y:S05]  /*1210*/  BSYNC B1 ;  /* 0x0000000000017941 */ /* 0x000fea0003800000 */
.L_x_8417:
        /* <DEDUP_REMOVED lines=44> */
.L_x_8416:
[----:B------:R-:W-:Y:S05]  /*14e0*/  BSYNC B0 ;  /* 0x0000000000007941 */ /* 0x000fea0003800000 */
.L_x_8415:
        /* <DEDUP_REMOVED lines=22> */
.L_x_8420:
[----:B------:R-:W-:Y:S02]  /*1650*/  IMAD.MOV.U32 R20, RZ, RZ, R84 ;  /* 0x000000ffff147224 */ /* 0x000fe400078e0054 */
.L_x_8421:
[----:B------:R-:W-:Y:S05]  /*1660*/  BSYNC B0 ;  /* 0x0000000000007941 */ /* 0x000fea0003800000 */
.L_x_8419:
        /* <DEDUP_REMOVED lines=16> */
.L_x_8425:
[----:B------:R-:W-:Y:S05]  /*1770*/  BSYNC B1 ;  /* 0x0000000000017941 */ /* 0x000fea0003800000 */
.L_x_8424:
        /* <DEDUP_REMOVED lines=44> */
.L_x_8423:
[----:B------:R-:W-:Y:S05]  /*1a40*/  BSYNC B0 ;  /* 0x0000000000007941 */ /* 0x000fea0003800000 */
.L_x_8422:
        /* <DEDUP_REMOVED lines=22> */
.L_x_8427:
[----:B------:R-:W-:Y:S02]  /*1bb0*/  IMAD.MOV.U32 R20, RZ, RZ, R84 ;  /* 0x000000ffff147224 */ /* 0x000fe400078e0054 */
.L_x_8428:
[----:B------:R-:W-:Y:S05]  /*1bc0*/  BSYNC B0 ;  /* 0x0000000000007941 */ /* 0x000fea0003800000 */
.L_x_8426:
        /* <DEDUP_REMOVED lines=16> */
.L_x_8432:
[----:B------:R-:W-:Y:S05]  /*1cd0*/  BSYNC B1 ;  /* 0x0000000000017941 */ /* 0x000fea0003800000 */
.L_x_8431:
        /* <DEDUP_REMOVED lines=44> */
.L_x_8430:
[----:B------:R-:W-:Y:S05]  /*1fa0*/  BSYNC B0 ;  /* 0x0000000000007941 */ /* 0x000fea0003800000 */
.L_x_8429:
[----:B------:R-:W0:Y:S01]  /*1fb0*/  I2F.U32 R20, R20 ;  /* 0x0000001400147306 */ /* 0x000e220000201000 */
[----:B------:R-:W-:Y:S01]  /*1fc0*/  PRMT R29, RZ, 0x7610, R21 ;  /* 0x00007610ff1d7816 */ /* 0x000fe20000000015 */
[----:B------:R-:W-:Y:S01]  /*1fd0*/  BSSY B0, `(.L_x_8433) ;  /* 0x0000015000007945 */ /* 0x000fe20003800000 */
[----:B------:R-:W-:-:S03]  /*1fe0*/  ISETP.NE.AND P3, PT, R25, 0x1, PT ;  /* 0x000000011900780c */ /* 0x000fc60003f65270 */
[----:B------:R-:W-:-:S04]  /*1ff0*/  FMUL.FTZ R29, R29, R104 ;  /* 0x000000681d1d7220 */ /* 0x000fc80000410000 */
[----:B------:R-:W-:Y:S02]  /*2000*/  FMUL.FTZ R29, R29, c[0x0][0x1e8] ;  /* 0x00007a001d1d7a20 */ /* 0x000fe40000410000 */
[----:B0-----:R-:W-:Y:S01]  /*2010*/  FFMA.FTZ R21, R20, R105, 1.1641532182693481445e-10 ;  /* 0x2f00000014157423 */ /* 0x001fe20000010069 */
[----:B------:R-:W-:-:S04]  /*2020*/  PRMT R20, RZ, 0x7610, R65 ;  /* 0x00007610ff147816 */ /* 0x000fc80000000041 */
        /* <DEDUP_REMOVED lines=14> */
.L_x_8434:
[----:B------:R-:W-:Y:S02]  /*2110*/  IMAD.MOV.U32 R33, RZ, RZ, R84 ;  /* 0x000000ffff217224 */ /* 0x000fe400078e0054 */
.L_x_8435:
[----:B------:R-:W-:Y:S05]  /*2120*/  BSYNC B0 ;  /* 0x0000000000007941 */ /* 0x000fea0003800000 */
.L_x_8433:
        /* <DEDUP_REMOVED lines=16> */
.L_x_8439:
[----:B------:R-:W-:Y:S05]  /*2230*/  BSYNC B1 ;  /* 0x0000000000017941 */ /* 0x000fea0003800000 */
.L_x_8438:
        /* <DEDUP_REMOVED lines=44> */
.L_x_8437:
[----:B------:R-:W-:Y:S05]  /*2500*/  BSYNC B0 ;  /* 0x0000000000007941 */ /* 0x000fea0003800000 */
.L_x_8436:
        /* <DEDUP_REMOVED lines=22> */
.L_x_8441:
[----:B------:R-:W-:Y:S02]  /*2670*/  IMAD.MOV.U32 R34, RZ, RZ, R84 ;  /* 0x000000ffff227224 */ /* 0x000fe400078e0054 */
.L_x_8442:
[----:B------:R-:W-:Y:S05]  /*2680*/  BSYNC B0 ;  /* 0x0000000000007941 */ /* 0x000fea0003800000 */
.L_x_8440:
        /* <DEDUP_REMOVED lines=16> */
.L_x_8446:
[----:B------:R-:W-:Y:S05]  /*2790*/  BSYNC B1 ;  /* 0x0000000000017941 */ /* 0x000fea0003800000 */
.L_x_8445:
        /* <DEDUP_REMOVED lines=44> */
.L_x_8444:
[----:B------:R-:W-:Y:S05]  /*2a60*/  BSYNC B0 ;  /* 0x0000000000007941 */ /* 0x000fea0003800000 */
.L_x_8443:
        /* <DEDUP_REMOVED lines=22> */
.L_x_8448:
[----:B------:R-:W-:Y:S02]  /*2bd0*/  IMAD.MOV.U32 R22, RZ, RZ, R84 ;  /* 0x000000ffff167224 */ /* 0x000fe400078e0054 */
.L_x_8449:
[----:B------:R-:W-:Y:S05]  /*2be0*/  BSYNC B0 ;  /* 0x0000000000007941 */ /* 0x000fea0003800000 */
.L_x_8447:
        /* <DEDUP_REMOVED lines=16> */
.L_x_8453:
[----:B------:R-:W-:Y:S05]  /*2cf0*/  BSYNC B1 ;  /* 0x0000000000017941 */ /* 0x000fea0003800000 */
.L_x_8452:
        /* <DEDUP_REMOVED lines=44> */
.L_x_8451:
[----:B------:R-:W-:Y:S05]  /*2fc0*/  BSYNC B0 ;  /* 0x0000000000007941 */ /* 0x000fea0003800000 */
.L_x_8450:
[----:B------:R-:W0:Y:S01]  /*2fd0*/  I2F.U32 R20, R22 ;  /* 0x0000001600147306 */ /* 0x000e220000201000 */
[----:B------:R-:W-:Y:S01]  /*2fe0*/  PRMT R25, RZ, 0x5410, R23 ;  /* 0x00005410ff197816 */ /* 0x000fe20000000017 */
[----:B------:R-:W-:Y:S01]  /*2ff0*/  BSSY B0, `(.L_x_8454) ;  /* 0x0000016000007945 */ /* 0x000fe20003800000 */
[----:B------:R-:W-:Y:S02]  /*3000*/  ISETP.NE.AND P6, PT, R106, RZ, PT ;  /* 0x000000ff6a00720c */ /* 0x000fe40003fc5270 */
[----:B------:R-:W-:Y:S01]  /*3010*/  PRMT R34, RZ, 0x5410, R67 ;  /* 0x00005410ff227816 */ /* 0x000fe20000000043 */
        /* <DEDUP_REMOVED lines=18> */
.L_x_8455:
[----:B------:R-:W-:Y:S02]  /*3140*/  IMAD.MOV.U32 R35, RZ, RZ, R84 ;  /* 0x000000ffff237224 */ /* 0x000fe400078e0054 */
.L_x_8456:
[----:B------:R-:W-:Y:S05]  /*3150*/  BSYNC B0 ;  /* 0x0000000000007941 */ /* 0x000fea0003800000 */
.L_x_8454:
        /* <DEDUP_REMOVED lines=18> */
.L_x_8460:
[----:B------:R-:W-:Y:S05]  /*3280*/  BSYNC B1 ;  /* 0x0000000000017941 */ /* 0x000fea0003800000 */
.L_x_8459:
        /* <DEDUP_REMOVED lines=44> */
.L_x_8458:
[----:B------:R-:W-:Y:S05]  /*3550*/  BSYNC B0 ;  /* 0x0000000000007941 */ /* 0x000fea0003800000 */
.L_x_8457:
[----:B------:R-:W0:Y:S01]  /*3560*/  I2F.U32 R20, R35 ;  /* 0x0000002300147306 */ /* 0x000e220000201000 */
[----:B------:R-:W-:Y:S01]  /*3570*/  PRMT R23, RZ, 0x7610, R23 ;  /* 0x00007610ff177816 */ /* 0x000fe20000000017 */
[----:B------:R-:W-:Y:S01]  /*3580*/  HFMA2.MMA R108, -RZ, RZ, 0, 1.9073486328125e-06 ;  /* 0x00000020ff6c7435 */ /* 0x000fe200000001ff */
[----:B------:R-:W-:Y:S01]  /*3590*/  SEL R28, RZ, 0x100, P4 ;  /* 0x00000100ff1c7807 */ /* 0x000fe20002000000 */
[----:B------:R-:W-:Y:S01]  /*35a0*/  IMAD.MOV.U32 R107, RZ, RZ, 0x8 ;  /* 0x00000008ff6b7424 */ /* 0x000fe200078e00ff */
[----:B------:R-:W-:Y:S01]  /*35b0*/  ISETP.NE.AND P4, PT, R26, RZ, PT ;  /* 0x000000ff1a00720c */ /* 0x000fe20003f85270 */
[----:B------:R-:W-:Y:S01]  /*35c0*/  FMUL.FTZ R26, R23, R104 ;  /* 0x00000068171a7220 */ /* 0x000fe20000410000 */
[----:B------:R-:W-:Y:S02]  /*35d0*/  SEL R24, RZ, 0x1, P2 ;  /* 0x00000001ff187807 */ /* 0x000fe40001000000 */
[----:B------:R-:W-:Y:S01]  /*35e0*/  ISETP.NE.AND P6, PT, R106, RZ, PT ;  /* 0x000000ff6a00720c */ /* 0x000fe20003fc5270 */
[----:B------:R-:W-:Y:S01]  /*35f0*/  FMUL.FTZ R26, R26, c[0x0][0x1e8] ;  /* 0x00007a001a1a7a20 */ /* 0x000fe20000410000 */
[----:B------:R-:W-:Y:S01]  /*3600*/  SEL R22, RZ, 0x1, P1 ;  /* 0x00000001ff167807 */ /* 0x000fe20000800000 */
[----:B------:R-:W-:Y:S01]  /*3610*/  IMAD.WIDE.U32 R24, R24, 0x1000000, RZ ;  /* 0x0100000018187825 */ /* 0x000fe200078e00ff */
[----:B------:R-:W-:-:S02]  /*3620*/  SEL R29, RZ, 0x10000, P5 ;  /* 0x00010000ff1d7807 */ /* 0x000fc40002800000 */
[----:B------:R-:W-:Y:S01]  /*3630*/  ISETP.NE.AND P5, PT, R27, RZ, PT ;  /* 0x000000ff1b00720c */ /* 0x000fe20003fa5270 */
[----:B0-----:R-:W-:Y:S01]  /*3640*/  FFMA.FTZ R20, R20, R105, 1.1641532182693481445e-10 ;  /* 0x2f00000014147423 */ /* 0x001fe20000010069 */
[----:B------:R-:W-:Y:S01]  /*3650*/  PRMT R35, RZ, 0x7610, R67 ;  /* 0x00007610ff237816 */ /* 0x000fe20000000043 */
[----:B------:R-:W-:Y:S01]  /*3660*/  IMAD.WIDE.U32 R22, R22, 0x10000, RZ ;  /* 0x0001000016167825 */ /* 0x000fe200078e00ff */
[----:B------:R-:W-:Y:S02]  /*3670*/  SEL R31, RZ, 0x1, P3 ;  /* 0x00000001ff1f7807 */ /* 0x000fe40001800000 */
[----:B------:R-:W-:Y:S01]  /*3680*/  FSETP.GTU.FTZ.AND P2, PT, R20, c[0x0][0x1e4], PT ;  /* 0x0000790014007a0b */ /* 0x000fe20003f5c000 */
[----:B------:R-:W-:Y:S01]  /*3690*/  IMAD.WIDE.U32 R68, R100, R108, c[0x0][0x188] ;  /* 0x0000620064447625 */ /* 0x000fe200078e006c */
[----:B------:R-:W-:Y:S02]  /*36a0*/  SEL R20, RZ, 0x1, P0 ;  /* 0x00000001ff147807 */ /* 0x000fe40000000000 */
[----:B------:R-:W-:-:S02]  /*36b0*/  SEL R30, RZ, 0x1000000, P2 ;  /* 0x01000000ff1e7807 */ /* 0x000fc40001000000 */
[----:B------:R-:W-:Y:S01]  /*36c0*/  FSEL R26, R26, RZ, !P2 ;  /* 0x000000ff1a1a7208 */ /* 0x000fe20005000000 */
[----:B------:R-:W-:Y:S01]  /*36d0*/  IMAD.WIDE.U32 R20, R20, 0x100, RZ ;  /* 0x0000010014147825 */ /* 0x000fe200078e00ff */
[----:B------:R-:W-:Y:S01]  /*36e0*/  LOP3.LUT R28, R28, R30, R29, 0xfe, !PT ;  /* 0x0000001e1c1c7212 */ /* 0x000fe200078efe1d */
[----:B------:R0:W-:Y:S01]  /*36f0*/  STG.E.128 [R68.64], R36 ;  /* 0x0000002444007986 */ /* 0x0001e2000c101d06 */
[----:B------:R-:W-:Y:S01]  /*3700*/  IADD3 R89, R100, 0x100, RZ ;  /* 0x0000010064597810 */ /* 0x000fe20007ffe0ff */
[----:B------:R-:W-:Y:S01]  /*3710*/  FMUL.FTZ R35, R26, R35 ;  /* 0x000000231a237220 */ /* 0x000fe20000410000 */
[----:B------:R-:W-:Y:S01]  /*3720*/  LOP3.LUT R25, R25, R28, R31, 0xfe, !PT ;  /* 0x0000001c19197212 */ /* 0x000fe200078efe1f */
[----:B------:R-:W-:Y:S01]  /*3730*/  IMAD.WIDE.U32 R30, R100, R107, c[0x0][0x190] ;  /* 0x00006400641e7625 */ /* 0x000fe200078e006b */
[----:B------:R-:W-:Y:S02]  /*3740*/  SEL R29, RZ, 0x1, P4 ;  /* 0x00000001ff1d7807 */ /* 0x000fe40002000000 */
[----:B------:R-:W-:Y:S01]  /*3750*/  LOP3.LUT R24, R20, R24, R22, 0xfe, !PT ;  /* 0x0000001814187212 */ /* 0x000fe200078efe16 */
[----:B------:R-:W-:Y:S01]  /*3760*/  @P6 FADD.FTZ R35, R43, R35 ;  /* 0x000000232b236221 */ /* 0x000fe20000010000 */
[----:B------:R-:W-:Y:S01]  /*3770*/  LOP3.LUT R25, R21, R25, R23, 0xfe, !PT ;  /* 0x0000001915197212 */ /* 0x000fe200078efe17 */
[----:B------:R-:W-:Y:S01]  /*3780*/  IMAD.WIDE.U32 R20, R89, R88, c[0x0][0x170] ;  /* 0x00005c0059147625 */ /* 0x000fe200078e0058 */
[----:B------:R-:W-:-:S02]  /*3790*/  LOP3.LUT R24, R24, R29, RZ, 0xfc, !PT ;  /* 0x0000001d18187212 */ /* 0x000fc400078efcff */
        /* <DEDUP_REMOVED lines=18> */
.L_x_8462:
[----:B0-----:R-:W-:Y:S02]  /*38c0*/  IMAD.MOV.U32 R26, RZ, RZ, R84 ;  /* 0x000000ffff1a7224 */ /* 0x001fe400078e0054 */
.L_x_8463:
[----:B------:R-:W-:Y:S05]  /*38d0*/  BSYNC B0 ;  /* 0x0000000000007941 */ /* 0x000fea0003800000 */
.L_x_8461:
        /* <DEDUP_REMOVED lines=16> */
.L_x_8467:
[----:B------:R-:W-:Y:S05]  /*39e0*/  BSYNC B1 ;  /* 0x0000000000017941 */ /* 0x000fea0003800000 */
.L_x_8466:
        /* <DEDUP_REMOVED lines=44> */
.L_x_8465:
[----:B------:R-:W-:Y:S05]  /*3cb0*/  BSYNC B0 ;  /* 0x0000000000007941 */ /* 0x000fea0003800000 */
.L_x_8464:
[----:B------:R-:W0:Y:S01]  /*3cc0*/  I2F.U32 R24, R26 ;  /* 0x0000001a00187306 */ /* 0x000e220000201000 */
[----:B-----5:R-:W-:Y:S01]  /*3cd0*/  PRMT R25, RZ, 0x5410, R20 ;  /* 0x00005410ff197816 */ /* 0x020fe20000000014 */
[----:B------:R-:W-:Y:S01]  /*3ce0*/  BSSY B0, `(.L_x_8468) ;  /* 0x0000016000007945 */ /* 0x000fe20003800000 */
[----:B------:R-:W-:-:S03]  /*3cf0*/  PRMT R28, RZ, 0x5410, R60 ;  /* 0x00005410ff1c7816 */ /* 0x000fc6000000003c */
[----:B------:R-:W-:-:S04]  /*3d00*/  FMUL.FTZ R25, R25, R104 ;  /* 0x0000006819197220 */ /* 0x000fc80000410000 */
[----:B------:R-:W-:Y:S02]  /*3d10*/  FMUL.FTZ R25, R25, c[0x0][0x1e8] ;  /* 0x00007a0019197a20 */ /* 0x000fe40000410000 */
[----:B0-----:R-:W-:-:S05]  /*3d20*/  FFMA.FTZ R24, R24, R105, 1.1641532182693481445e-10 ;  /* 0x2f00000018187423 */ /* 0x001fca0000010069 */
[----:B------:R-:W-:Y:S02]  /*3d30*/  FSETP.GTU.FTZ.AND P0, PT, R24, c[0x0][0x1e4], PT ;  /* 0x0000790018007a0b */ /* 0x000fe40003f1c000 */
[----:B------:R-:W-:Y:S02]  /*3d40*/  IADD3 R24, R71, 0x1, RZ ;  /* 0x0000000147187810 */ /* 0x000fe40007ffe0ff */
        /* <DEDUP_REMOVED lines=14> */
.L_x_8469:
[----:B------:R-:W-:Y:S02]  /*3e30*/  IMAD.MOV.U32 R26, RZ, RZ, R84 ;  /* 0x000000ffff1a7224 */ /* 0x000fe400078e0054 */
.L_x_8470:
[----:B------:R-:W-:Y:S05]  /*3e40*/  BSYNC B0 ;  /* 0x0000000000007941 */ /* 0x000fea0003800000 */
.L_x_8468:
        /* <DEDUP_REMOVED lines=16> */
.L_x_8474:
[----:B------:R-:W-:Y:S05]  /*3f50*/  BSYNC B1 ;  /* 0x0000000000017941 */ /* 0x000fea0003800000 */
.L_x_8473:
        /* <DEDUP_REMOVED lines=44> */
.L_x_8472:
[----:B------:R-:W-:Y:S05]  /*4220*/  BSYNC B0 ;  /* 0x0000000000007941 */ /* 0x000fea0003800000 */
.L_x_8471:
        /* <DEDUP_REMOVED lines=8> */
[----:B------:R-:W-:Y:S02]  /*42b0*/  PRMT R20, RZ, 0x7610, R60 ;  /* 0x00007610ff147816 */ /* 0x000fe4000000003c */
        /* <DEDUP_REMOVED lines=13> */
.L_x_8476:
[----:B------:R-:W-:Y:S02]  /*4390*/  IMAD.MOV.U32 R20, RZ, RZ, R84 ;  /* 0x000000ffff147224 */ /* 0x000fe400078e0054 */
.L_x_8477:
[----:B------:R-:W-:Y:S05]  /*43a0*/  BSYNC B0 ;  /* 0x0000000000007941 */ /* 0x000fea0003800000 */
.L_x_8475:
        /* <DEDUP_REMOVED lines=16> */
.L_x_8481:
[----:B------:R-:W-:Y:S05]  /*44b0*/  BSYNC B1 ;  /* 0x0000000000017941 */ /* 0x000fea0003800000 */
.L_x_8480:
        /* <DEDUP_REMOVED lines=44> */
.L_x_8479:
[----:B------:R-:W-:Y:S05]  /*4780*/  BSYNC B0 ;  /* 0x0000000000007941 */ /* 0x000fea0003800000 */
.L_x_8478:
        /* <DEDUP_REMOVED lines=22> */
.L_x_8483:
[----:B------:R-:W-:Y:S02]  /*48f0*/  MOV R20, R84 ;  /* 0x0000005400147202 */ /* 0x000fe40000000f00 */
.L_x_8484:
[----:B------:R-:W-:Y:S05]  /*4900*/  BSYNC B0 ;  /* 0x0000000000007941 */ /* 0x000fea0003800000 */
.L_x_8482:
        /* <DEDUP_REMOVED lines=16> */
.L_x_8488:
[----:B------:R-:W-:Y:S05]  /*4a10*/  BSYNC B1 ;  /* 0x0000000000017941 */ /* 0x000fea0003800000 */
.L_x_8487:
        /* <DEDUP_REMOVED lines=44> */
.L_x_8486:
[----:B------:R-:W-:Y:S05]  /*4ce0*/  BSYNC B0 ;  /* 0x0000000000007941 */ /* 0x000fea0003800000 */
.L_x_8485:
        /* <DEDUP_REMOVED lines=22> */
.L_x_8490:
[----:B------:R-:W-:Y:S02]  /*4e50*/  IMAD.MOV.U32 R26, RZ, RZ, R84 ;  /* 0x000000ffff1a7224 */ /* 0x000fe400078e0054 */
.L_x_8491:
[----:B------:R-:W-:Y:S05]  /*4e60*/  BSYNC B0 ;  /* 0x0000000000007941 */ /* 0x000fea0003800000 */
.L_x_8489:
        /* <DEDUP_REMOVED lines=16> */
.L_x_8495:
[----:B------:R-:W-:Y:S05]  /*4f70*/  BSYNC B1 ;  /* 0x0000000000017941 */ /* 0x000fea0003800000 */
.L_x_8494:
        /* <DEDUP_REMOVED lines=44> */
.L_x_8493:
[----:B------:R-:W-:Y:S05]  /*5240*/  BSYNC B0 ;  /* 0x0000000000007941 */ /* 0x000fea0003800000 */
.L_x_8492:
        /* <DEDUP_REMOVED lines=22> */
.L_x_8497:
[----:B------:R-:W-:Y:S02]  /*53b0*/  IMAD.MOV.U32 R26, RZ, RZ, R84 ;  /* 0x000000ffff1a7224 */ /* 0x000fe400078e0054 */
.L_x_8498:
[----:B------:R-:W-:Y:S05]  /*53c0*/  BSYNC B0 ;  /* 0x0000000000007941 */ /* 0x000fea0003800000 */
.L_x_8496:
        /* <DEDUP_REMOVED lines=16> */
.L_x_8502:
[----:B------:R-:W-:Y:S05]  /*54d0*/  BSYNC B1 ;  /* 0x0000000000017941 */ /* 0x000fea0003800000 */
.L_x_8501:
        /* <DEDUP_REMOVED lines=44> */
.L_x_8500:
[----:B------:R-:W-:Y:S05]  /*57a0*/  BSYNC B0 ;  /* 0x0000000000007941 */ /* 0x000fea0003800000 */
.L_x_8499:
        /* <DEDUP_REMOVED lines=22> */
.L_x_8504:
[----:B------:R-:W-:Y:S02]  /*5910*/  MOV R22, R84 ;  /* 0x0000005400167202 */ /* 0x000fe40000000f00 */
.L_x_8505:
[----:B------:R-:W-:Y:S05]  /*5920*/  BSYNC B0 ;  /* 0x0000000000007941 */ /* 0x000fea0003800000 */
.L_x_8503:
        /* <DEDUP_REMOVED lines=16> */
.L_x_8509:
[----:B------:R-:W-:Y:S05]  /*5a30*/  BSYNC B1 ;  /* 0x0000000000017941 */ /* 0x000fea0003800000 */
.L_x_8508:
        /* <DEDUP_REMOVED lines=44> */
.L_x_8507:
[----:B------:R-:W-:Y:S05]  /*5d00*/  BSYNC B0 ;  /* 0x0000000000007941 */ /* 0x000fea0003800000 */
.L_x_8506:
        /* <DEDUP_REMOVED lines=23> */
.L_x_8511:
[----:B------:R-:W-:Y:S02]  /*5e80*/  IMAD.MOV.U32 R22, RZ, RZ, R84 ;  /* 0x000000ffff167224 */ /* 0x000fe400078e0054 */
.L_x_8512:
[----:B------:R-:W-:Y:S05]  /*5e90*/  BSYNC B0 ;  /* 0x0000000000007941 */ /* 0x000fea0003800000 */
.L_x_8510:
        /* <DEDUP_REMOVED lines=18> */
.L_x_8516:
[----:B------:R-:W-:Y:S05]  /*5fc0*/  BSYNC B1 ;  /* 0x0000000000017941 */ /* 0x000fea0003800000 */
.L_x_8515:
        /* <DEDUP_REMOVED lines=44> */
.L_x_8514:
[----:B------:R-:W-:Y:S05]  /*6290*/  BSYNC B0 ;  /* 0x0000000000007941 */ /* 0x000fea0003800000 */
.L_x_8513:
[----:B------:R-:W0:Y:S01]  /*62a0*/  I2F.U32 R20, R22 ;  /* 0x0000001600147306 */ /* 0x000e220000201000 */
[----:B------:R-:W-:Y:S02]  /*62b0*/  PRMT R23, RZ, 0x7610, R23 ;  /* 0x00007610ff177816 */ /* 0x000fe40000000017 */
[----:B------:R-:W-:Y:S02]  /*62c0*/  SEL R70, RZ, 0x1, P2 ;  /* 0x00000001ff467807 */ /* 0x000fe40001000000 */
[----:B------:R-:W-:Y:S01]  /*62d0*/  SEL R68, RZ, 0x1, P1 ;  /* 0x00000001ff447807 */ /* 0x000fe20000800000 */
[----:B------:R-:W-:Y:S01]  /*62e0*/  FMUL.FTZ R23, R23, R104 ;  /* 0x0000006817177220 */ /* 0x000fe20000410000 */
[----:B------:R-:W-:Y:S01]  /*62f0*/  SEL R21, RZ, 0x1, P0 ;  /* 0x00000001ff157807 */ /* 0x000fe20000000000 */
[----:B------:R-:W-:Y:S01]  /*6300*/  IMAD.WIDE.U32 R70, R70, 0x1000000, RZ ;  /* 0x0100000046467825 */ /* 0x000fe200078e00ff */
[----:B------:R-:W-:-:S02]  /*6310*/  SEL R102, RZ, 0x10000, P5 ;  /* 0x00010000ff667807 */ /* 0x000fc40002800000 */
[----:B------:R-:W-:Y:S01]  /*6320*/  SEL R91, RZ, 0x100, P4 ;  /* 0x00000100ff5b7807 */ /* 0x000fe20002000000 */
[----:B------:R-:W-:Y:S01]  /*6330*/  IMAD.WIDE.U32 R68, R68, 0x10000, RZ ;  /* 0x0001000044447825 */ /* 0x000fe200078e00ff */
[----:B------:R-:W-:Y:S02]  /*6340*/  ISETP.NE.AND P6, PT, R106, RZ, PT ;  /* 0x000000ff6a00720c */ /* 0x000fe40003fc5270 */
[----:B------:R-:W-:Y:S01]  /*6350*/  ISETP.NE.AND P2, PT, R90, RZ, PT ;  /* 0x000000ff5a00720c */ /* 0x000fe20003f45270 */
[----:B0-----:R-:W-:Y:S01]  /*6360*/  FFMA.FTZ R20, R20, R105, 1.1641532182693481445e-10 ;  /* 0x2f00000014147423 */ /* 0x001fe20000010069 */
[----:B------:R-:W-:Y:S01]  /*6370*/  ISETP.NE.AND P5, PT, R27, RZ, PT ;  /* 0x000000ff1b00720c */ /* 0x000fe20003fa5270 */
[----:B------:R-:W-:Y:S01]  /*6380*/  FMUL.FTZ R23, R23, c[0x0][0x1e8] ;  /* 0x00007a0017177a20 */ /* 0x000fe20000410000 */
[----:B------:R-:W-:Y:S02]  /*6390*/  SEL R27, RZ, 0x1, P2 ;  /* 0x00000001ff1b7807 */ /* 0x000fe40001000000 */
[----:B------:R-:W-:Y:S01]  /*63a0*/  FSETP.GTU.FTZ.AND P0, PT, R20, c[0x0][0x1e4], PT ;  /* 0x0000790014007a0b */ /* 0x000fe20003f1c000 */
[----:B------:R-:W-:Y:S01]  /*63b0*/  IMAD.WIDE.U32 R20, R21, 0x100, RZ ;  /* 0x0000010015147825 */ /* 0x000fe200078e00ff */
[----:B------:R-:W-:-:S02]  /*63c0*/  IADD3 R101, R100, 0x200, RZ ;  /* 0x0000020064657810 */ /* 0x000fc40007ffe0ff */
[----:B------:R-:W-:Y:S02]  /*63d0*/  SEL R22, RZ, 0x1000000, P0 ;  /* 0x01000000ff167807 */ /* 0x000fe40000000000 */
[----:B------:R-:W-:Y:S02]  /*63e0*/  LOP3.LUT R20, R20, R70, R68, 0xfe, !PT ;  /* 0x0000004614147212 */ /* 0x000fe400078efe44 */
[----:B------:R-:W-:Y:S01]  /*63f0*/  LOP3.LUT R91, R91, R22, R102, 0xfe, !PT ;  /* 0x000000165b5b7212 */ /* 0x000fe200078efe66 */
[----:B------:R-:W-:Y:S01]  /*6400*/  IMAD.WIDE.U32 R102, R89, R107, c[0x0][0x190] ;  /* 0x0000640059667625 */ /* 0x000fe200078e006b */
[----:B------:R-:W-:Y:S02]  /*6410*/  FSEL R23, R23, RZ, !P0 ;  /* 0x000000ff17177208 */ /* 0x000fe40004000000 */
[----:B------:R-:W-:Y:S02]  /*6420*/  PRMT R22, RZ, 0x7610, R63 ;  /* 0x00007610ff167816 */ /* 0x000fe4000000003f */
[----:B------:R-:W-:-:S02]  /*6430*/  SEL R70, RZ, 0x1, P3 ;  /* 0x00000001ff467807 */ /* 0x000fc40001800000 */
[----:B------:R-:W-:Y:S01]  /*6440*/  LOP3.LUT R20, R20, R27, RZ, 0xfc, !PT ;  /* 0x0000001b14147212 */ /* 0x000fe200078efcff */
[----:B------:R-:W-:Y:S01]  /*6450*/  FMUL.FTZ R27, R23, R22 ;  /* 0x00000016171b7220 */ /* 0x000fe20000410000 */
[----:B------:R-:W-:Y:S01]  /*6460*/  LOP3.LUT R71, R71, R91, R70, 0xfe, !PT ;  /* 0x0000005b47477212 */ /* 0x000fe200078efe46 */
[----:B------:R-:W-:-:S03]  /*6470*/  IMAD.WIDE.U32 R22, R89, R108, c[0x0][0x188] ;  /* 0x0000620059167625 */ /* 0x000fc600078e006c */
[----:B------:R-:W-:Y:S01]  /*6480*/  LOP3.LUT R21, R21, R71, R69, 0xfe, !PT ;  /* 0x0000004715157212 */ /* 0x000fe200078efe45 */
[----:B------:R-:W-:Y:S01]  /*6490*/  @P6 FADD.FTZ R27, R43, R27 ;  /* 0x0000001b2b1b6221 */ /* 0x000fe20000010000 */
[----:B------:R0:W-:Y:S01]  /*64a0*/  STG.E.128 [R22.64], R28 ;  /* 0x0000001c16007986 */ /* 0x0001e2000c101d06 */
        /* <DEDUP_REMOVED lines=19> */
.L_x_8518:
[----:B0-----:R-:W-:Y:S02]  /*65e0*/  IMAD.MOV.U32 R90, RZ, RZ, R84 ;  /* 0x000000ffff5a7224 */ /* 0x001fe400078e0054 */
.L_x_8519:
[----:B------:R-:W-:Y:S05]  /*65f0*/  BSYNC B0 ;  /* 0x0000000000007941 */ /* 0x000fea0003800000 */
.L_x_8517:
        /* <DEDUP_REMOVED lines=16> */
.L_x_8523:
[----:B------:R-:W-:Y:S05]  /*6700*/  BSYNC B1 ;  /* 0x0000000000017941 */ /* 0x000fea0003800000 */
.L_x_8522:
        /* <DEDUP_REMOVED lines=44> */
.L_x_8521:
[----:B------:R-:W-:Y:S05]  /*69d0*/  BSYNC B0 ;  /* 0x0000000000007941 */ /* 0x000fea0003800000 */
.L_x_8520:
[----:B------:R-:W0:Y:S01]  /*69e0*/  I2F.U32 R20, R90 ;  /* 0x0000005a00147306 */ /* 0x000e220000201000 */
[----:B-----5:R-:W-:Y:S01]  /*69f0*/  PRMT R21, RZ, 0x5410, R68 ;  /* 0x00005410ff157816 */ /* 0x020fe20000000044 */
        /* <DEDUP_REMOVED lines=20> */
.L_x_8525:
[----:B------:R-:W-:Y:S02]  /*6b40*/  MOV R102, R84 ;  /* 0x0000005400667202 */ /* 0x000fe40000000f00 */
.L_x_8526:
[----:B------:R-:W-:Y:S05]  /*6b50*/  BSYNC B0 ;  /* 0x0000000000007941 */ /* 0x000fea0003800000 */
.L_x_8524:
        /* <DEDUP_REMOVED lines=16> */
.L_x_8530:
[----:B------:R-:W-:Y:S05]  /*6c60*/  BSYNC B1 ;  /* 0x0000000000017941 */ /* 0x000fea0003800000 */
.L_x_8529:
        /* <DEDUP_REMOVED lines=44> */
.L_x_8528:
[----:B------:R-:W-:Y:S05]  /*6f30*/  BSYNC B0 ;  /* 0x0000000000007941 */ /* 0x000fea0003800000 */
.L_x_8527:
        /* <DEDUP_REMOVED lines=21> */
.L_x_8532:
[----:B------:R-:W-:Y:S02]  /*7090*/  IMAD.MOV.U32 R68, RZ, RZ, R84 ;  /* 0x000000ffff447224 */ /* 0x000fe400078e0054 */
.L_x_8533:
[----:B------:R-:W-:Y:S05]  /*70a0*/  BSYNC B0 ;  /* 0x0000000000007941 */ /* 0x000fea0003800000 */
.L_x_8531:
        /* <DEDUP_REMOVED lines=16> */
.L_x_8537:
[----:B------:R-:W-:Y:S05]  /*71b0*/  BSYNC B1 ;  /* 0x0000000000017941 */ /* 0x000fea0003800000 */
.L_x_8536:
        /* <DEDUP_REMOVED lines=44> */
.L_x_8535:
[----:B------:R-:W-:Y:S05]  /*7480*/  BSYNC B0 ;  /* 0x0000000000007941 */ /* 0x000fea0003800000 */
.L_x_8534:
        /* <DEDUP_REMOVED lines=21> */
.L_x_8539:
[----:B------:R-:W-:Y:S02]  /*75e0*/  IMAD.MOV.U32 R68, RZ, RZ, R84 ;  /* 0x000000ffff447224 */ /* 0x000fe400078e0054 */
.L_x_8540:
[----:B------:R-:W-:Y:S05]  /*75f0*/  BSYNC B0 ;  /* 0x0000000000007941 */ /* 0x000fea0003800000 */
.L_x_8538:
        /* <DEDUP_REMOVED lines=16> */
.L_x_8544:
[----:B------:R-:W-:Y:S05]  /*7700*/  BSYNC B1 ;  /* 0x0000000000017941 */ /* 0x000fea0003800000 */
.L_x_8543:
        /* <DEDUP_REMOVED lines=44> */
.L_x_8542:
[----:B------:R-:W-:Y:S05]  /*79d0*/  BSYNC B0 ;  /* 0x0000000000007941 */ /* 0x000fea0003800000 */
.L_x_8541:
        /* <DEDUP_REMOVED lines=21> */
.L_x_8546:
[----:B------:R-:W-:Y:S02]  /*7b30*/  MOV R102, R84 ;  /* 0x0000005400667202 */ /* 0x000fe40000000f00 */
.L_x_8547:
[----:B------:R-:W-:Y:S05]  /*7b40*/  BSYNC B0 ;  /* 0x0000000000007941 */ /* 0x000fea0003800000 */
.L_x_8545:
        /* <DEDUP_REMOVED lines=16> */
.L_x_8551:
[----:B------:R-:W-:Y:S05]  /*7c50*/  BSYNC B1 ;  /* 0x0000000000017941 */ /* 0x000fea0003800000 */
.L_x_8550:
        /* <DEDUP_REMOVED lines=44> */
.L_x_8549:
[----:B------:R-:W-:Y:S05]  /*7f20*/  BSYNC B0 ;  /* 0x0000000000007941 */ /* 0x000fea0003800000 */
.L_x_8548:
        /* <DEDUP_REMOVED lines=21> */
.L_x_8553:
[----:B------:R-:W-:Y:S02]  /*8080*/  IMAD.MOV.U32 R110, RZ, RZ, R84 ;  /* 0x000000ffff6e7224 */ /* 0x000fe400078e0054 */
.L_x_8554:
[----:B------:R-:W-:Y:S05]  /*8090*/  BSYNC B0 ;  /* 0x0000000000007941 */ /* 0x000fea0003800000 */
.L_x_8552:
        /* <DEDUP_REMOVED lines=16> */
.L_x_8558:
[----:B------:R-:W-:Y:S05]  /*81a0*/  BSYNC B1 ;  /* 0x0000000000017941 */ /* 0x000fea0003800000 */
.L_x_8557:
        /* <DEDUP_REMOVED lines=44> */
.L_x_8556:
[----:B------:R-:W-:Y:S05]  /*8470*/  BSYNC B0 ;  /* 0x0000000000007941 */ /* 0x000fea0003800000 */
.L_x_8555:
        /* <DEDUP_REMOVED lines=21> */
.L_x_8560:
[----:B------:R-:W-:Y:S02]  /*85d0*/  IMAD.MOV.U32 R110, RZ, RZ, R84 ;  /* 0x000000ffff6e7224 */ /* 0x000fe400078e0054 */
.L_x_8561:
[----:B------:R-:W-:Y:S05]  /*85e0*/  BSYNC B0 ;  /* 0x0000000000007941 */ /* 0x000fea0003800000 */
.L_x_8559:
        /* <DEDUP_REMOVED lines=16> */
.L_x_8565:
[----:B------:R-:W-:Y:S05]  /*86f0*/  BSYNC B1 ;  /* 0x0000000000017941 */ /* 0x000fea0003800000 */
.L_x_8564:
        /* <DEDUP_REMOVED lines=44> */
.L_x_8563:
[----:B------:R-:W-:Y:S05]  /*89c0*/  BSYNC B0 ;  /* 0x0000000000007941 */ /* 0x000fea0003800000 */
.L_x_8562:
        /* <DEDUP_REMOVED lines=22> */
.L_x_8567:
[----:B------:R-:W-:Y:S02]  /*8b30*/  MOV R110, R84 ;  /* 0x00000054006e7202 */ /* 0x000fe40000000f00 */
.L_x_8568:
[----:B------:R-:W-:Y:S05]  /*8b40*/  BSYNC B0 ;  /* 0x0000000000007941 */ /* 0x000fea0003800000 */
.L_x_8566:
        /* <DEDUP_REMOVED lines=18> */
.L_x_8572:
[----:B------:R-:W-:Y:S05]  /*8c70*/  BSYNC B1 ;  /* 0x0000000000017941 */ /* 0x000fea0003800000 */
.L_x_8571:
        /* <DEDUP_REMOVED lines=44> */
.L_x_8570:
[----:B------:R-:W-:Y:S05]  /*8f40*/  BSYNC B0 ;  /* 0x0000000000007941 */ /* 0x000fea0003800000 */
.L_x_8569:
[----:B------:R-:W-:Y:S01]  /*8f50*/  FADD.FTZ R88, RZ, R36 ;  /* 0x00000024ff587221 */ /* 0x000fe20000010000 */
[----:B------:R-:W-:Y:S02]  /*8f60*/  ISETP.NE.AND P6, PT, R106, RZ, PT ;  /* 0x000000ff6a00720c */ /* 0x000fe40003fc5270 */
[----:B------:R-:W-:Y:S01]  /*8f70*/  PRMT R71, RZ, 0x7610, R71 ;  /* 0x00007610ff477816 */ /* 0x000fe20000000047 */
[----:B------:R-:W-:Y:S01]  /*8f80*/  FADD.FTZ R89, R37, R88 ;  /* 0x0000005825597221 */ /* 0x000fe20000010000 */
[----:B------:R-:W-:-:S02]  /*8f90*/  SEL R103, RZ, 0x10000, P5 ;  /* 0x00010000ff677807 */ /* 0x000fc40002800000 */
[----:B------:R-:W-:Y:S01]  /*8fa0*/  ISETP.NE.AND P5, PT, R109, RZ, PT ;  /* 0x000000ff6d00720c */ /* 0x000fe20003fa5270 */
[----:B------:R-:W-:Y:S02]  /*8fb0*/  FADD.FTZ R88, R38, R89 ;  /* 0x0000005926587221 */ /* 0x000fe40000010000 */
[----:B------:R-:W-:Y:S01]  /*8fc0*/  FMUL.FTZ R71, R71, R104 ;  /* 0x0000006847477220 */ /* 0x000fe20000410000 */
[----:B------:R-:W-:Y:S01]  /*8fd0*/  SEL R104, RZ, 0x1, P2 ;  /* 0x00000001ff687807 */ /* 0x000fe20001000000 */
[----:B------:R-:W-:Y:S01]  /*8fe0*/  FADD.FTZ R89, R39, R88 ;  /* 0x0000005827597221 */ /* 0x000fe20000010000 */
[----:B------:R-:W-:Y:S01]  /*8ff0*/  SEL R111, RZ, 0x1, P5 ;  /* 0x00000001ff6f7807 */ /* 0x000fe20002800000 */
[----:B------:R-:W-:Y:S02]  /*9000*/  FMUL.FTZ R71, R71, c[0x0][0x1e8] ;  /* 0x00007a0047477a20 */ /* 0x000fe40000410000 */
[----:B------:R-:W-:-:S04]  /*9010*/  FADD.FTZ R88, R32, R89 ;  /* 0x0000005920587221 */ /* 0x000fc80000010000 */
[----:B------:R-:W-:Y:S02]  /*9020*/  FADD.FTZ R89, R33, R88 ;  /* 0x0000005821597221 */ /* 0x000fe40000010000 */
[----:B------:R0:W1:Y:S02]  /*9030*/  I2F.U32 R88, R110 ;  /* 0x0000006e00587306 */ /* 0x0000640000201000 */
[----:B------:R-:W-:-:S04]  /*9040*/  FADD.FTZ R90, R34, R89 ;  /* 0x00000059225a7221 */ /* 0x000fc80000010000 */
[----:B------:R-:W-:Y:S01]  /*9050*/  FADD.FTZ R89, R35, R90 ;  /* 0x0000005a23597221 */ /* 0x000fe20000010000 */
[----:B0-----:R-:W-:-:S03]  /*9060*/  SEL R110, RZ, 0x100, P4 ;  /* 0x00000100ff6e7807 */ /* 0x001fc60002000000 */
[----:B------:R-:W-:-:S04]  /*9070*/  FADD.FTZ R90, R28, R89 ;  /* 0x000000591c5a7221 */ /* 0x000fc80000010000 */
[----:B------:R-:W-:Y:S01]  /*9080*/  FADD.FTZ R89, R29, R90 ;  /* 0x0000005a1d597221 */ /* 0x000fe20000010000 */
[----:B------:R-:W-:Y:S01]  /*9090*/  SEL R90, RZ, 0x1, P1 ;  /* 0x00000001ff5a7807 */ /* 0x000fe20000800000 */
[----:B-1----:R-:W-:Y:S01]  /*90a0*/  FFMA.FTZ R88, R88, R105, 1.1641532182693481445e-10 ;  /* 0x2f00000058587423 */ /* 0x002fe20000010069 */
[----:B------:R-:W-:Y:S01]  /*90b0*/  LOP3.LUT P1, RZ, R86, 0xff, RZ, 0xc0, !PT ;  /* 0x000000ff56ff7812 */ /* 0x000fe2000782c0ff */
[----:B------:R-:W-:Y:S02]  /*90c0*/  FADD.FTZ R106, R30, R89 ;  /* 0x000000591e6a7221 */ /* 0x000fe40000010000 */
[----:B------:R-:W-:Y:S01]  /*90d0*/  IMAD.WIDE.U32 R104, R104, 0x1000000, RZ ;  /* 0x0100000068687825 */ /* 0x000fe200078e00ff */
[----:B------:R-:W-:Y:S02]  /*90e0*/  FSETP.GTU.FTZ.AND P2, PT, R88, c[0x0][0x1e4], PT ;  /* 0x0000790058007a0b */ /* 0x000fe40003f5c000 */
[----:B------:R-:W-:Y:S01]  /*90f0*/  SEL R88, RZ, 0x1, P0 ;  /* 0x00000001ff587807 */ /* 0x000fe20000000000 */
[----:B------:R-:W-:Y:S01]  /*9100*/  FADD.FTZ R89, R31, R106 ;  /* 0x0000006a1f597221 */ /* 0x000fe20000010000 */
[----:B------:R-:W-:Y:S01]  /*9110*/  SEL R113, RZ, 0x1000000, P2 ;  /* 0x01000000ff717807 */ /* 0x000fe20001000000 */
[----:B------:R-:W-:-:S03]  /*9120*/  IMAD.WIDE.U32 R90, R90, 0x10000, RZ ;  /* 0x000100005a5a7825 */ /* 0x000fc600078e00ff */
[----:B------:R-:W-:Y:S01]  /*9130*/  LOP3.LUT R113, R110, R113, R103, 0xfe, !PT ;  /* 0x000000716e717212 */ /* 0x000fe200078efe67 */
[----:B------:R-:W-:Y:S01]  /*9140*/  FADD.FTZ R106, R24, R89 ;  /* 0x00000059186a7221 */ /* 0x000fe20000010000 */
[----:B------:R-:W0:Y:S01]  /*9150*/  S2R R103, SR_TID.X ;  /* 0x0000000000677919 */ /* 0x000e220000002100 */
[----:B------:R-:W-:-:S04]  /*9160*/  IMAD.WIDE.U32 R88, R88, 0x100, RZ ;  /* 0x0000010058587825 */ /* 0x000fc800078e00ff */
[----:B------:R-:W-:Y:S01]  /*9170*/  FADD.FTZ R109, R25, R106 ;  /* 0x0000006a196d7221 */ /* 0x000fe20000010000 */
[----:B------:R-:W-:Y:S02]  /*9180*/  LOP3.LUT R88, R88, R104, R90, 0xfe, !PT ;  /* 0x0000006858587212 */ /* 0x000fe400078efe5a */
[----:B------:R-:W-:Y:S01]  /*9190*/  FSEL R90, R71, RZ, !P2 ;  /* 0x000000ff475a7208 */ /* 0x000fe20005000000 */
[----:B------:R-:W-:Y:S01]  /*91a0*/  FADD.FTZ R106, R26, R109 ;  /* 0x0000006d1a6a7221 */ /* 0x000fe20000010000 */
[----:B------:R-:W-:Y:S02]  /*91b0*/  SEL R104, RZ, 0x1, P3 ;  /* 0x00000001ff687807 */ /* 0x000fe40001800000 */
[----:B------:R-:W-:Y:S01]  /*91c0*/  LOP3.LUT R88, R88, R111, RZ, 0xfc, !PT ;  /* 0x0000006f58587212 */ /* 0x000fe200078efcff */
[----:B------:R-:W-:Y:S01]  /*91d0*/  FADD.FTZ R109, R27, R106 ;  /* 0x0000006a1b6d7221 */ /* 0x000fe20000010000 */
[----:B------:R-:W-:Y:S01]  /*91e0*/  LOP3.LUT R111, R105, R113, R104, 0xfe, !PT ;  /* 0x00000071696f7212 */ /* 0x000fe200078efe68 */
[----:B------:R-:W-:-:S02]  /*91f0*/  FMUL.FTZ R71, R99, R90 ;  /* 0x0000005a63477220 */ /* 0x000fc40000410000 */
[----:B------:R-:W-:Y:S01]  /*9200*/  FADD.FTZ R90, R20, R109 ;  /* 0x0000006d145a7221 */ /* 0x000fe20000010000 */
[----:B------:R-:W-:Y:S01]  /*9210*/  LOP3.LUT R89, R89, R111, R91, 0xfe, !PT ;  /* 0x0000006f59597212 */ /* 0x000fe200078efe5b */
[----:B------:R-:W-:-:S04]  /*9220*/  IMAD.WIDE.U32 R108, R101, R108, c[0x0][0x188] ;  /* 0x00006200656c7625 */ /* 0x000fc800078e006c */
[----:B------:R-:W-:Y:S01]  /*9230*/  @P6 FADD.FTZ R71, R43, R71 ;  /* 0x000000472b476221 */ /* 0x000fe20000010000 */
[----:B------:R1:W-:Y:S01]  /*9240*/  STG.E.128 [R108.64], R20 ;  /* 0x000000146c007986 */ /* 0x0003e2000c101d06 */
[----:B------:R-:W-:Y:S01]  /*9250*/  FADD.FTZ R105, R21, R90 ;  /* 0x0000005a15697221 */ /* 0x000fe20000010000 */
[----:B0-----:R-:W-:Y:S01]  /*9260*/  LOP3.LUT P0, RZ, R103, 0x1f, RZ, 0xc0, !PT ;  /* 0x0000001f67ff7812 */ /* 0x001fe2000780c0ff */
[----:B------:R-:W-:Y:S01]  /*9270*/  IMAD.WIDE.U32 R90, R101, R107, c[0x0][0x190] ;  /* 0x00006400655a7625 */ /* 0x000fe200078e006b */
[----:B------:R1:W-:Y:S03]  /*9280*/  STG.E.128 [R108.64+0x10], R68 ;  /* 0x000010446c007986 */ /* 0x0003e6000c101d06 */
        /* <DEDUP_REMOVED lines=11> */
[----:B-1----:R0:W1:Y:S02]  /*9340*/  SHFL.BFLY PT, R88, R107, 0x1, 0x1f ;  /* 0x0c201f006b587f89 */ /* 0x00206400000e0000 */
.L_x_8577:
        /* <DEDUP_REMOVED lines=68> */
.L_x_8578:
[----:B------:R-:W2:Y:S01]  /*9790*/  S2R R105, SR_TID.X ;  /* 0x0000000000697919 */ /* 0x000ea20000002100 */
[----:B------:R-:W-:Y:S01]  /*97a0*/  @!P0 SHF.R.U32.HI R91, RZ, 0x5, R103 ;  /* 0x00000005ff5b8819 */ /* 0x000fe20000011667 */
[----:B-1----:R-:W-:Y:S01]  /*97b0*/  FADD.FTZ R89, R108, R107 ;  /* 0x0000006b6c597221 */ /* 0x002fe20000010000 */
[----:B------:R-:W-:Y:S01]  /*97c0*/  WARPSYNC 0xffffffff ;  /* 0xffffffff00007948 */ /* 0x000fe20003800000 */
[----:B------:R-:W-:Y:S01]  /*97d0*/  ULDC.U8 UR8, c[0x0][0x1f0] ;  /* 0x00007c0000087ab9 */ /* 0x000fe20000000000 */
[----:B------:R-:W-:-:S05]  /*97e0*/  @!P0 LOP3.LUT R91, R91, 0x7, RZ, 0xc0, !PT ;  /* 0x000000075b5b8812 */ /* 0x000fca00078ec0ff */
[----:B------:R-:W-:Y:S02]  /*97f0*/  @!P0 IMAD.IADD R106, R104, 0x1, R91 ;  /* 0x00000001686a8824 */ /* 0x000fe400078e025b */
[----:B------:R-:W-:-:S03]  /*9800*/  CS2R R90, SRZ ;  /* 0x00000000005a7805 */ /* 0x000fc6000001ff00 */
[----:B------:R-:W-:Y:S01]  /*9810*/  @!P0 STS.64 [R106.X8], R88 ;  /* 0x000000586a008388 */ /* 0x000fe20000008a00 */
[----:B--2---:R-:W-:-:S03]  /*9820*/  LOP3.LUT R109, R105, 0x1f, RZ, 0xc0, !PT ;  /* 0x0000001f696d7812 */ /* 0x004fc600078ec0ff */
[----:B------:R-:W-:Y:S01]  /*9830*/  BAR.SYNC.DEFER_BLOCKING 0x0 ;  /* 0x0000000000007b1d */ /* 0x000fe20000010000 */
[----:B------:R-:W-:-:S13]  /*9840*/  ISETP.GT.U32.AND P1, PT, R109, 0x7, PT ;  /* 0x000000076d00780c */ /* 0x000fda0003f24070 */
[----:B------:R-:W-:Y:S01]  /*9850*/  @!P1 IMAD.IADD R109, R104, 0x1, R109 ;  /* 0x00000001686d9824 */ /* 0x000fe200078e026d */
[----:B------:R-:W-:Y:S01]  /*9860*/  MOV R104, RZ ;  /* 0x000000ff00687202 */ /* 0x000fe20000000f00 */
[----:B------:R-:W-:-:S04]  /*9870*/  @!P1 IMAD.MOV.U32 R104, RZ, RZ, 0x300 ;  /* 0x00000300ff689424 */ /* 0x000fc800078e00ff */
[----:B------:R-:W-:Y:S01]  /*9880*/  I2F R112, R104 ;  /* 0x0000006800707306 */ /* 0x000fe20000201400 */
[----:B0-----:R-:W0:Y:S04]  /*9890*/  SHFL.DOWN PT, R107, R104, 0x4, 0x1f ;  /* 0x08801f00686b7f89 */ /* 0x001e2800000e0000 */
[----:B------:R-:W1:Y:S01]  /*98a0*/  @!P1 LDS.64 R90, [R109.X8] ;  /* 0x000000006d5a9984 */ /* 0x000e620000008a00 */
[----:B------:R-:W-:Y:S01]  /*98b0*/  ISETP.NE.AND P1, PT, RZ, UR8, PT ;  /* 0x00000008ff007c0c */ /* 0x000fe2000bf25270 */
[----:B0-----:R-:W-:Y:S01]  /*98c0*/  IMAD.IADD R108, R107, 0x1, R104 ;  /* 0x000000016b6c7824 */ /* 0x001fe200078e0268 */
[----:B------:R-:W-:Y:S04]  /*98d0*/  I2F R114, R107 ;  /* 0x0000006b00727306 */ /* 0x000fe80000201400 */
[----:B------:R-:W-:Y:S04]  /*98e0*/  SHFL.DOWN PT, R113, R108, 0x2, 0x1f ;  /* 0x08401f006c717f89 */ /* 0x000fe800000e0000 */
[----:B------:R-:W0:Y:S01]  /*98f0*/  I2F R103, R108 ;  /* 0x0000006c00677306 */ /* 0x000e220000201400 */
[----:B-1----:R-:W1:Y:S04]  /*9900*/  SHFL.DOWN PT, R111, R90, 0x4, 0x1f ;  /* 0x08801f005a6f7f89 */ /* 0x002e6800000e0000 */
[----:B------:R-:W2:Y:S03]  /*9910*/  SHFL.DOWN PT, R106, R91, 0x4, 0x1f ;  /* 0x08801f005b6a7f89 */ /* 0x000ea600000e0000 */
[----:B0-----:R-:W0:Y:S01]  /*9920*/  MUFU.RCP R110, R103 ;  /* 0x00000067006e7308 */ /* 0x001e220000001000 */
        /* <DEDUP_REMOVED lines=8> */
[----:B------:R-:W0:Y:S01]  /*99b0*/  SHFL.DOWN PT, R108, R89, 0x1, 0x1f ;  /* 0x08201f00596c7f89 */ /* 0x000e2200000e0000 */
[----:B--2---:R-:W-:-:S02]  /*99c0*/  FADD.FTZ R107, R106, R91 ;  /* 0x0000005b6a6b7221 */ /* 0x004fc40000010000 */
[----:B------:R-:W-:Y:S01]  /*99d0*/  FMUL.FTZ R111, R111, R114 ;  /* 0x000000726f6f7220 */ /* 0x000fe20000410000 */
[----:B------:R-:W1:Y:S01]  /*99e0*/  I2F R88, R89 ;  /* 0x0000005900587306 */ /* 0x000e620000201400 */
[----:B------:R-:W2:Y:S02]  /*99f0*/  SHFL.DOWN PT, R109, R104, 0x2, 0x1f ;  /* 0x08401f00686d7f89 */ /* 0x000ea400000e0000 */
[----:B------:R-:W-:-:S05]  /*9a00*/  FFMA.FTZ R107, R110, R111, R107 ;  /* 0x0000006f6e6b7223 */ /* 0x000fca000001006b */
[----:B------:R-:W3:Y:S01]  /*9a10*/  SHFL.DOWN PT, R90, R107, 0x2, 0x1f ;  /* 0x08401f006b5a7f89 */ /* 0x000ee200000e0000 */
[----:B-1----:R-:W1:Y:S01]  /*9a20*/  MUFU.RCP R91, R88 ;  /* 0x00000058005b7308 */ /* 0x002e620000001000 */
[----:B0-----:R-:W-:-:S07]  /*9a30*/  IMAD.IADD R110, R89, 0x1, R108 ;  /* 0x00000001596e7824 */ /* 0x001fce00078e026c */
[----:B------:R-:W-:Y:S01]  /*9a40*/  I2F R108, R108 ;  /* 0x0000006c006c7306 */ /* 0x000fe20000201400 */
[----:B--2---:R-:W-:Y:S02]  /*9a50*/  FMUL.FTZ R106, R109, R113 ;  /* 0x000000716d6a7220 */ /* 0x004fe40000410000 */
[----:B------:R-:W-:Y:S02]  /*9a60*/  FADD.FTZ R109, R104, -R109 ;  /* 0x8000006d686d7221 */ /* 0x000fe40000010000 */
[----:B------:R-:W-:Y:S02]  /*9a70*/  FFMA.FTZ R106, R103, R104, R106 ;  /* 0x00000068676a7223 */ /* 0x000fe4000001006a */
[----:B------:R-:W-:Y:S01]  /*9a80*/  FMUL.FTZ R104, R109, R109 ;  /* 0x0000006d6d687220 */ /* 0x000fe20000410000 */
[----:B------:R-:W0:Y:S01]  /*9a90*/  I2F R110, R110 ;  /* 0x0000006e006e7306 */ /* 0x000e220000201400 */
[----:B-1----:R-:W-:Y:S02]  /*9aa0*/  FMUL.FTZ R109, R91, R106 ;  /* 0x0000006a5b6d7220 */ /* 0x002fe40000410000 */
[----:B------:R-:W-:-:S02]  /*9ab0*/  FMUL.FTZ R104, R103, R104 ;  /* 0x0000006867687220 */ /* 0x000fc40000410000 */
[----:B---3--:R-:W-:Y:S01]  /*9ac0*/  FADD.FTZ R90, R107, R90 ;  /* 0x0000005a6b5a7221 */ /* 0x008fe20000010000 */
[----:B------:R-:W1:Y:S01]  /*9ad0*/  SHFL.DOWN PT, R106, R109, 0x1, 0x1f ;  /* 0x08201f006d6a7f89 */ /* 0x000e6200000e0000 */
[----:B------:R-:W-:-:S04]  /*9ae0*/  FMUL.FTZ R104, R104, R113 ;  /* 0x0000007168687220 */ /* 0x000fc80000410000 */
[----:B------:R-:W-:Y:S01]  /*9af0*/  FFMA.FTZ R90, R91, R104, R90 ;  /* 0x000000685b5a7223 */ /* 0x000fe2000001005a */
[----:B------:R-:W-:-:S04]  /*9b00*/  SHF.R.U32.HI R104, RZ, 0x5, R105 ;  /* 0x00000005ff687819 */ /* 0x000fc80000011669 */
[----:B------:R-:W2:Y:S01]  /*9b10*/  SHFL.DOWN PT, R89, R90, 0x1, 0x1f ;  /* 0x08201f005a597f89 */ /* 0x000ea200000e0000 */
[----:B0-----:R-:W0:Y:S01]  /*9b20*/  MUFU.RCP R91, R110 ;  /* 0x0000006e005b7308 */ /* 0x001e220000001000 */
[----:B------:R-:W-:-:S04]  /*9b30*/  LOP3.LUT R104, R104, 0x7, RZ, 0xc0, !PT ;  /* 0x0000000768687812 */ /* 0x000fc800078ec0ff */
[----:B------:R-:W-:Y:S02]  /*9b40*/  LOP3.LUT P0, RZ, R104, 0x1f, R105, 0xf8, !PT ;  /* 0x0000001f68ff7812 */ /* 0x000fe4000780f869 */
[----:B------:R-:W-:Y:S01]  /*9b50*/  MOV R105, c[0x0][0x1e0] ;  /* 0x0000780000697a02 */ /* 0x000fe20000000f00 */
[----:B-1----:R-:W-:Y:S02]  /*9b60*/  FADD.FTZ R103, R109, -R106 ;  /* 0x8000006a6d677221 */ /* 0x002fe40000010000 */
[----:B------:R-:W-:Y:S02]  /*9b70*/  FMUL.FTZ R106, R106, R108 ;  /* 0x0000006c6a6a7220 */ /* 0x000fe40000410000 */
[----:B------:R-:W-:Y:S02]  /*9b80*/  FMUL.FTZ R103, R103, R103 ;  /* 0x0000006767677220 */ /* 0x000fe40000410000 */
[C---:B------:R-:W-:Y:S02]  /*9b90*/  FFMA.FTZ R106, R88.reuse, R109, R106 ;  /* 0x0000006d586a7223 */ /* 0x040fe4000001006a */
[----:B------:R-:W-:-:S02]  /*9ba0*/  FMUL.FTZ R103, R88, R103 ;  /* 0x0000006758677220 */ /* 0x000fc40000410000 */
[----:B0-----:R-:W-:Y:S02]  /*9bb0*/  FMUL.FTZ R106, R91, R106 ;  /* 0x0000006a5b6a7220 */ /* 0x001fe40000410000 */
[----:B--2---:R-:W-:Y:S02]  /*9bc0*/  FADD.FTZ R88, R90, R89 ;  /* 0x000000595a587221 */ /* 0x004fe40000010000 */
[----:B------:R-:W-:Y:S01]  /*9bd0*/  FMUL.FTZ R103, R103, R108 ;  /* 0x0000006c67677220 */ /* 0x000fe20000410000 */
[----:B------:R-:W0:Y:S03]  /*9be0*/  SHFL.IDX PT, R107, R106, RZ, 0x1f ;  /* 0x00001fff6a6b7589 */ /* 0x000e2600000e0000 */
[----:B------:R-:W-:Y:S02]  /*9bf0*/  FFMA.FTZ R103, R91, R103, R88 ;  /* 0x000000675b677223 */ /* 0x000fe40000010058 */
[----:B------:R-:W-:-:S03]  /*9c00*/  @!P0 IMAD.MOV.U32 R88, RZ, RZ, 0x4 ;  /* 0x00000004ff588424 */ /* 0x000fc600078e00ff */
[----:B------:R-:W1:Y:S01]  /*9c10*/  SHFL.IDX PT, R108, R103, RZ, 0x1f ;  /* 0x00001fff676c7589 */ /* 0x000e6200000e0000 */
[----:B------:R-:W-:Y:S01]  /*9c20*/  @!P0 IMAD.WIDE R88, R19, R88, c[0x0][0x1a0] ;  /* 0x0000680013588625 */ /* 0x000fe200078e0258 */
[----:B0-----:R-:W-:-:S03]  /*9c30*/  FSEL R90, R107, RZ, !P1 ;  /* 0x000000ff6b5a7208 */ /* 0x001fc60004800000 */
[----:B------:R-:W-:Y:S01]  /*9c40*/  FMUL.FTZ R91, R107, R107 ;  /* 0x0000006b6b5b7220 */ /* 0x000fe20000410000 */
[----:B------:R0:W-:Y:S01]  /*9c50*/  @!P0 STG.E [R88.64], R107 ;  /* 0x0000006b58008986 */ /* 0x0001e2000c101906 */
[----:B------:R-:W-:-:S03]  /*9c60*/  FADD.FTZ R106, R36, -R90 ;  /* 0x8000005a246a7221 */ /* 0x000fc60000010000 */
[----:B------:R-:W-:Y:S01]  /*9c70*/  FSEL R110, R91, RZ, P1 ;  /* 0x000000ff5b6e7208 */ /* 0x000fe20000800000 */
[--C-:B------:R-:W-:Y:S02]  /*9c80*/  FADD.FTZ R36, R37, -R90.reuse ;  /* 0x8000005a25247221 */ /* 0x100fe40000010000 */
[----:B-1----:R-:W-:Y:S02]  /*9c90*/  FFMA.FTZ R37, R108, R105, c[0x0][0x228] ;  /* 0x00008a006c257623 */ /* 0x002fe40000010069 */
[----:B------:R-:W-:Y:S02]  /*9ca0*/  FADD.FTZ R116, R24, -R90 ;  /* 0x8000005a18747221 */ /* 0x000fe40000010000 */
[----:B------:R-:W-:Y:S01]  /*9cb0*/  FADD.FTZ R37, R37, R110 ;  /* 0x0000006e25257221 */ /* 0x000fe20000010000 */
[----:B0-----:R-:W-:Y:S01]  /*9cc0*/  PRMT R89, RZ, 0x7610, R56 ;  /* 0x00007610ff597816 */ /* 0x001fe20000000038 */
[--C-:B------:R-:W-:Y:S02]  /*9cd0*/  FADD.FTZ R110, R28, -R90.reuse ;  /* 0x8000005a1c6e7221 */ /* 0x100fe40000010000 */
[----:B------:R-:W-:-:S02]  /*9ce0*/  FADD.FTZ R28, R29, -R90 ;  /* 0x8000005a1d1c7221 */ /* 0x000fc40000010000 */
[----:B------:R-:W0:Y:S01]  /*9cf0*/  MUFU.RSQ R29, R37 ;  /* 0x00000025001d7308 */ /* 0x000e220000001400 */
[----:B------:R-:W-:Y:S02]  /*9d00*/  @!P0 IMAD.MOV.U32 R24, RZ, RZ, 0x4 ;  /* 0x00000004ff188424 */ /* 0x000fe400078e00ff */
[--C-:B------:R-:W-:Y:S02]  /*9d10*/  FADD.FTZ R88, R34, -R90.reuse ;  /* 0x8000005a22587221 */ /* 0x100fe40000010000 */
[--C-:B------:R-:W-:Y:S02]  /*9d20*/  FADD.FTZ R34, R35, -R90.reuse ;  /* 0x8000005a23227221 */ /* 0x100fe40000010000 */
[--C-:B------:R-:W-:Y:S02]  /*9d30*/  FADD.FTZ R120, R20, -R90.reuse ;  /* 0x8000005a14787221 */ /* 0x100fe40000010000 */
[--C-:B------:R-:W-:Y:S02]  /*9d40*/  FADD.FTZ R122, R21, -R90.reuse ;  /* 0x8000005a157a7221 */ /* 0x100fe40000010000 */
[----:B------:R-:W-:-:S02]  /*9d50*/  FADD.FTZ R35, R69, -R90 ;  /* 0x8000005a45237221 */ /* 0x000fc40000010000 */
[C---:B------:R-:W-:Y:S01]  /*9d60*/  @!P0 IMAD.WIDE R20, R19.reuse, R24, c[0x0][0x1a8] ;  /* 0x00006a0013148625 */ /* 0x040fe200078e0218 */
[----:B------:R-:W-:-:S03]  /*9d70*/  IADD3 R19, R19, c[0x0][0x160], RZ ;  /* 0x0000580013137a10 */ /* 0x000fc60007ffe0ff */
[--C-:B------:R-:W-:Y:S01]  /*9d80*/  FADD.FTZ R70, R70, -R90.reuse ;  /* 0x8000005a46467221 */ /* 0x100fe20000010000 */
[----:B0-----:R0:W-:Y:S01]  /*9d90*/  @!P0 STG.E [R20.64], R29 ;  /* 0x0000001d14008986 */ /* 0x0011e2000c101906 */
[--C-:B------:R-:W-:Y:S02]  /*9da0*/  FADD.FTZ R114, R25, -R90.reuse ;  /* 0x8000005a19727221 */ /* 0x100fe40000010000 */
[--C-:B------:R-:W-:Y:S02]  /*9db0*/  FADD.FTZ R30, R30, -R90.reuse ;  /* 0x8000005a1e1e7221 */ /* 0x100fe40000010000 */
[C---:B------:R-:W-:Y:S02]  /*9dc0*/  FMUL.FTZ R25, R29.reuse, R28 ;  /* 0x0000001c1d197220 */ /* 0x040fe40000410000 */
[C---:B------:R-:W-:Y:S02]  /*9dd0*/  FMUL.FTZ R28, R29.reuse, R35 ;  /* 0x000000231d1c7220 */ /* 0x040fe40000410000 */
[----:B------:R-:W-:Y:S01]  /*9de0*/  FMUL.FTZ R35, R29, R70 ;  /* 0x000000461d237220 */ /* 0x000fe20000410000 */
[----:B------:R-:W-:Y:S01]  /*9df0*/  PRMT R70, RZ, 0x5410, R53 ;  /* 0x00005410ff467816 */ /* 0x000fe20000000035 */
[----:B------:R-:W-:-:S02]  /*9e00*/  FADD.FTZ R112, R31, -R90 ;  /* 0x8000005a1f707221 */ /* 0x000fc40000010000 */
[C---:B0-----:R-:W-:Y:S02]  /*9e10*/  FMUL.FTZ R20, R29.reuse, R30 ;  /* 0x0000001e1d147220 */ /* 0x041fe40000410000 */
[----:B------:R-:W-:Y:S02]  /*9e20*/  FMUL.FTZ R21, R29, R112 ;  /* 0x000000701d157220 */ /* 0x000fe40000410000 */
[----:B------:R-:W-:Y:S01]  /*9e30*/  FFMA.FTZ R70, R20, R70, R7 ;  /* 0x0000004614467223 */ /* 0x000fe20000010007 */
[----:B------:R-:W-:Y:S01]  /*9e40*/  PRMT R20, RZ, 0x7610, R53 ;  /* 0x00007610ff147816 */ /* 0x000fe20000000035 */
[--C-:B------:R-:W-:Y:S02]  /*9e50*/  FADD.FTZ R108, R32, -R90.reuse ;  /* 0x8000005a206c7221 */ /* 0x100fe40000010000 */
        /* <DEDUP_REMOVED lines=9> */
[--C-:B------:R-:W-:Y:S02]  /*9ef0*/  FADD.FTZ R68, R68, -R90.reuse ;  /* 0x8000005a44447221 */ /* 0x100fe40000010000 */
[----:B------:R-:W-:Y:S02]  /*9f00*/  FMUL.FTZ R22, R29, R110 ;  /* 0x0000006e1d167220 */ /* 0x000fe40000410000 */
[----:B------:R-:W-:Y:S02]  /*9f10*/  FADD.FTZ R90, R71, -R90 ;  /* 0x8000005a475a7221 */ /* 0x000fe40000010000 */
[C---:B------:R-:W-:Y:S02]  /*9f20*/  FMUL.FTZ R71, R29.reuse, R32 ;  /* 0x000000201d477220 */ /* 0x040fe40000410000 */
[C---:B------:R-:W-:Y:S01]  /*9f30*/  FMUL.FTZ R39, R29.reuse, R38 ;  /* 0x000000261d277220 */ /* 0x040fe20000410000 */
[----:B------:R-:W-:Y:S01]  /*9f40*/  PRMT R38, RZ, 0x5410, R59 ;  /* 0x00005410ff267816 */ /* 0x000fe2000000003b */
[----:B------:R-:W-:-:S02]  /*9f50*/  FMUL.FTZ R32, R29, R88 ;  /* 0x000000581d207220 */ /* 0x000fc40000410000 */
[----:B------:R-:W-:Y:S01]  /*9f60*/  FFMA.FTZ R88, R22, R20, R9 ;  /* 0x0000001416587223 */ /* 0x000fe20000010009 */
[----:B------:R-:W-:Y:S01]  /*9f70*/  PRMT R20, RZ, 0x7610, R52 ;  /* 0x00007610ff147816 */ /* 0x000fe20000000034 */
[----:B------:R-:W-:Y:S01]  /*9f80*/  FFMA.FTZ R32, R32, R38, R11 ;  /* 0x0000002620207223 */ /* 0x000fe2000001000b */
[----:B------:R-:W-:Y:S01]  /*9f90*/  PRMT R38, RZ, 0x7610, R59 ;  /* 0x00007610ff267816 */ /* 0x000fe2000000003b */
[----:B------:R-:W-:Y:S02]  /*9fa0*/  FMUL.FTZ R69, R29, R34 ;  /* 0x000000221d457220 */ /* 0x000fe40000410000 */
[----:B------:R-:W-:Y:S01]  /*9fb0*/  FFMA.FTZ R103, R25, R20, R8 ;  /* 0x0000001419677223 */ /* 0x000fe20000010008 */
[----:B------:R-:W-:Y:S01]  /*9fc0*/  PRMT R20, RZ, 0x5410, R51 ;  /* 0x00005410ff147816 */ /* 0x000fe20000000033 */
[----:B------:R-:W-:Y:S01]  /*9fd0*/  FFMA.FTZ R69, R69, R38, R10 ;  /* 0x0000002645457223 */ /* 0x000fe2000001000a */
[----:B------:R-:W-:Y:S01]  /*9fe0*/  PRMT R38, RZ, 0x5410, R58 ;  /* 0x00005410ff267816 */ /* 0x000fe2000000003a */
[----:B------:R-:W-:Y:S01]  /*9ff0*/  FMUL.FTZ R23, R29, R36 ;  /* 0x000000241d177220 */ /* 0x000fe20000410000 */
[----:B------:R-:W-:Y:S01]  /*a000*/  F2FP.BF16.PACK_AB R25, R105, R70 ;  /* 0x000000466919723e */ /* 0x000fe200000010ff */
[----:B------:R-:W-:-:S02]  /*a010*/  FMUL.FTZ R91, R29, R26 ;  /* 0x0000001a1d5b7220 */ /* 0x000fc40000410000 */
[----:B------:R-:W-:Y:S02]  /*a020*/  FMUL.FTZ R30, R29, R33 ;  /* 0x000000211d1e7220 */ /* 0x000fe40000410000 */
[----:B------:R-:W-:Y:S01]  /*a030*/  FFMA.FTZ R35, R35, R20, R76 ;  /* 0x0000001423237223 */ /* 0x000fe2000001004c */
        /* <DEDUP_REMOVED lines=38> */
[----:B------:R-:W-:Y:S01]  /*a2a0*/  IADD3 R36, R100, 0x100, RZ ;  /* 0x0000010064247810 */ /* 0x000fe20007ffe0ff */
[----:B------:R-:W-:Y:S01]  /*a2b0*/  FFMA.FTZ R90, R30, R20, R75 ;  /* 0x000000141e5a7223 */ /* 0x000fe2000001004b */
[----:B------:R-:W-:Y:S01]  /*a2c0*/  PRMT R20, RZ, 0x5410, R48 ;  /* 0x00005410ff147816 */ /* 0x000fe20000000030 */
[----:B------:R-:W-:Y:S01]  /*a2d0*/  FFMA.FTZ R68, R118, R68, R3 ;  /* 0x0000004476447223 */ /* 0x000fe20000010003 */
[----:B------:R-:W-:-:S02]  /*a2e0*/  F2FP.BF16.PACK_AB R23, R69, R32 ;  /* 0x000000204517723e */ /* 0x000fc400000010ff */
[----:B------:R-:W-:Y:S01]  /*a2f0*/  LEA R32, P1, R101, c[0x0][0x208], 0x4 ;  /* 0x0000820065207a11 */ /* 0x000fe200078220ff */
[----:B------:R-:W-:Y:S01]  /*a300*/  FFMA.FTZ R28, R27, R20, R0 ;  /* 0x000000141b1c7223 */ /* 0x000fe20000010000 */
[----:B------:R-:W-:Y:S02]  /*a310*/  PRMT R20, RZ, 0x7610, R48 ;  /* 0x00007610ff147816 */ /* 0x000fe40000000030 */
[----:B------:R-:W-:Y:S02]  /*a320*/  F2FP.BF16.PACK_AB R31, R106, R35 ;  /* 0x000000236a1f723e */ /* 0x000fe400000010ff */
[----:B------:R-:W-:Y:S01]  /*a330*/  F2FP.BF16.PACK_AB R21, R39, R38 ;  /* 0x000000262715723e */ /* 0x000fe200000010ff */
[----:B------:R-:W-:Y:S01]  /*a340*/  FFMA.FTZ R107, R26, R20, R73 ;  /* 0x000000141a6b7223 */ /* 0x000fe20000010049 */
[----:B------:R-:W-:Y:S01]  /*a350*/  F2FP.BF16.PACK_AB R26, R37, R34 ;  /* 0x00000022251a723e */ /* 0x000fe200000010ff */
[----:B------:R-:W-:Y:S01]  /*a360*/  IMAD.MOV.U32 R37, RZ, RZ, 0x10 ;  /* 0x00000010ff257424 */ /* 0x000fe200078e00ff */
[----:B------:R-:W-:-:S02]  /*a370*/  LEA R34, P0, R100, c[0x0][0x208], 0x4 ;  /* 0x0000820064227a11 */ /* 0x000fc400078020ff */
[----:B------:R-:W-:Y:S01]  /*a380*/  F2FP.BF16.PACK_AB R20, R89, R24 ;  /* 0x000000185914723e */ /* 0x000fe200000010ff */
[----:B------:R-:W-:Y:S01]  /*a390*/  IMAD.WIDE.U32 R36, R36, R37, c[0x0][0x208] ;  /* 0x0000820024247625 */ /* 0x000fe200078e0025 */
[----:B------:R-:W-:Y:S02]  /*a3a0*/  LEA.HI.X R35, R100, c[0x0][0x20c], RZ, 0x4, P0 ;  /* 0x0000830064237a11 */ /* 0x000fe400000f24ff */
[----:B------:R-:W-:Y:S02]  /*a3b0*/  F2FP.BF16.PACK_AB R27, R91, R68 ;  /* 0x000000445b1b723e */ /* 0x000fe400000010ff */
[----:B------:R-:W-:Y:S01]  /*a3c0*/  F2FP.BF16.PACK_AB R24, R103, R88 ;  /* 0x000000586718723e */ /* 0x000fe200000010ff */
[----:B------:R0:W-:Y:S01]  /*a3d0*/  STG.E.128 [R34.64], R20 ;  /* 0x0000001422007986 */ /* 0x0001e2000c101d06 */
[----:B------:R-:W-:Y:S02]  /*a3e0*/  F2FP.BF16.PACK_AB R30, R104, R33 ;  /* 0x00000021681e723e */ /* 0x000fe400000010ff */
[----:B------:R-:W-:Y:S01]  /*a3f0*/  F2FP.BF16.PACK_AB R29, R90, R29 ;  /* 0x0000001d5a1d723e */ /* 0x000fe200000010ff */
[----:B------:R0:W-:Y:S01]  /*a400*/  STG.E.128 [R36.64], R24 ;  /* 0x0000001824007986 */ /* 0x0001e2000c101d06 */
        /* <DEDUP_REMOVED lines=8> */
.L_x_8575:
[----:B------:R-:W-:Y:S05]  /*a490*/  EXIT ;  /* 0x000000000000794d */ /* 0x000fea0003800000 */
.L_x_8573:
[----:B-1----:R-:W-:Y:S01]  /*a4a0*/  HFMA2.MMA R108, -RZ, RZ, 0, 5.9604644775390625e-08 ;  /* 0x00000001ff6c7435 */ /* 0x002fe200000001ff */
[----:B------:R-:W-:Y:S01]  /*a4b0*/  IMAD.MOV.U32 R89, RZ, RZ, 0x1f ;  /* 0x0000001fff597424 */ /* 0x000fe200078e00ff */
[----:B------:R-:W-:Y:S01]  /*a4c0*/  MOV R90, 0xa4f0 ;  /* 0x0000a4f0005a7802 */ /* 0x000fe20000000f00 */
[----:B------:R-:W-:-:S03]  /*a4d0*/  IMAD.MOV.U32 R106, RZ, RZ, -0x1 ;  /* 0xffffffffff6a7424 */ /* 0x000fc600078e00ff */
[----:B------:R-:W-:Y:S05]  /*a4e0*/  CALL.REL.NOINC `($__internal_61_$__cuda_sm70_shflsync_bfly_p) ;  /* 0x0000069000007944 */ /* 0x000fea0003c00000 */
[----:B-1----:R-:W-:Y:S01]  /*a4f0*/  MOV R88, R108 ;  /* 0x0000006c00587202 */ /* 0x002fe20000000f00 */
[----:B0-----:R-:W-:Y:S05]  /*a500*/  BRA `(.L_x_8577) ;  /* 0xffffee4000007947 */ /* 0x001fea000383ffff */
.L_x_8574:
[----:B------:R-:W-:Y:S01]  /*a510*/  IMAD.MOV.U32 R108, RZ, RZ, 0x2 ;  /* 0x00000002ff6c7424 */ /* 0x000fe200078e00ff */
[----:B------:R-:W-:Y:S01]  /*a520*/  MOV R106, 0xffffffff ;  /* 0xffffffff006a7802 */ /* 0x000fe20000000f00 */
[----:B------:R-:W-:Y:S01]  /*a530*/  IMAD.MOV.U32 R89, RZ, RZ, 0x1f ;  /* 0x0000001fff597424 */ /* 0x000fe200078e00ff */
[----:B------:R-:W-:Y:S02]  /*a540*/  MOV R90, 0xa560 ;  /* 0x0000a560005a7802 */ /* 0x000fe40000000f00 */
[----:B------:R-:W-:Y:S05]  /*a550*/  CALL.REL.NOINC `($__internal_61_$__cuda_sm70_shflsync_bfly_p) ;  /* 0x0000062000007944 */ /* 0x000fea0003c00000 */
[----:B01----:R-:W-:Y:S01]  /*a560*/  FADD.FTZ R107, R107, R108 ;  /* 0x0000006c6b6b7221 */ /* 0x003fe20000010000 */
[----:B------:R-:W-:Y:S01]  /*a570*/  MOV R106, 0xffffffff ;  /* 0xffffffff006a7802 */ /* 0x000fe20000000f00 */
[----:B------:R-:W-:Y:S01]  /*a580*/  IMAD.MOV.U32 R108, RZ, RZ, 0x4 ;  /* 0x00000004ff6c7424 */ /* 0x000fe200078e00ff */
[----:B------:R-:W-:Y:S01]  /*a590*/  MOV R90, 0xa5c0 ;  /* 0x0000a5c0005a7802 */ /* 0x000fe20000000f00 */
[----:B------:R-:W-:-:S02]  /*a5a0*/  IMAD.MOV.U32 R89, RZ, RZ, 0x1f ;  /* 0x0000001fff597424 */ /* 0x000fc400078e00ff */
        /* <DEDUP_REMOVED lines=67> */
[----:B------:R-:W-:Y:S05]  /*a9e0*/  CALL.REL.NOINC `($__internal_61_$__cuda_sm70_shflsync_bfly_p) ;  /* 0x0000019000007944 */ /* 0x000fea0003c00000 */
[----:B01----:R-:W-:Y:S01]  /*a9f0*/  FADD.FTZ R107, R107, R108 ;  /* 0x0000006c6b6b7221 */ /* 0x003fe20000010000 */
[----:B------:R-:W-:Y:S01]  /*aa00*/  MOV R106, 0xffffffff ;  /* 0xffffffff006a7802 */ /* 0x000fe20000000f00 */
[----:B------:R-:W-:Y:S01]  /*aa10*/  IMAD.MOV.U32 R108, RZ, RZ, 0x2 ;  /* 0x00000002ff6c7424 */ /* 0x000fe200078e00ff */
[----:B------:R-:W-:Y:S01]  /*aa20*/  MOV R90, 0xaa50 ;  /* 0x0000aa50005a7802 */ /* 0x000fe20000000f00 */
[----:B------:R-:W-:Y:S02]  /*aa30*/  IMAD.MOV.U32 R89, RZ, RZ, 0x1f ;  /* 0x0000001fff597424 */ /* 0x000fe400078e00ff */
        /* <DEDUP_REMOVED lines=19> */
[----:B01----:R-:W-:Y:S05]  /*ab70*/  BRA `(.L_x_8578) ;  /* 0xffffec1000007947 */ /* 0x003fea000383ffff */
        .weak           $__internal_61_$__cuda_sm70_shflsync_bfly_p
        .type           $__internal_61_$__cuda_sm70_shflsync_bfly_p,@function
        .size           $__internal_61_$__cuda_sm70_shflsync_bfly_p,(.L_x_22149 - $__internal_61_$__cuda_sm70_shflsync_bfly_p)
$__internal_61_$__cuda_sm70_shflsync_bfly_p:
[----:B------:R-:W-:Y:S01]  /*ab80*/  IMAD.MOV.U32 R91, RZ, RZ, 0x0 ;  /* 0x00000000ff5b7424 */ /* 0x000fe200078e00ff */
[----:B------:R-:W-:Y:S04]  /*ab90*/  WARPSYNC R106 ;  /* 0x0000006a00007348 */ /* 0x000fe80003800000 */
[----:B------:R0:W1:Y:S01]  /*aba0*/  SHFL.BFLY PT, R108, R107, R108, R89 ;  /* 0x0c00006c6b6c7389 */ /* 0x00006200000e0059 */
[----:B------:R-:W-:Y:S05]  /*abb0*/  RET.REL.NODEC R90 `(_ZN10layer_norm13ln_fwd_kernelINS_13Kernel_traitsI13__nv_bfloat16S2_fS2_fjLj6144ELj1ELj1ELj8ELj16ENS_18Kernel_traits_baseILj6144ES2_S2_fS2_fjLj256EEEEELb1ELb1ELb0ELb1EEEvNS_9FwdParamsE) ;  /* 0xffff54405a007950 */ /* 0x000fea0003c3ffff */
.L_x_8579:
        /* <DEDUP_REMOVED lines=12> */
.L_x_22149:


//--------------------- .text._ZN10layer_norm13ln_fwd_kernelINS_13Kernel_traitsI13__nv_bfloat16S2_fS2_fjLj6144ELj1ELj1ELj8ELj16ENS_18Kernel_traits_baseILj6144ES2_S2_fS2_fjLj256EEEEELb1ELb1ELb1ELb0EEEvNS_9FwdParamsE --------------------------
	.section	.text._ZN10layer_norm13ln_fwd_kernelINS_13Kernel_traitsI13__nv_bfloat16S2_fS2_fjLj6144ELj1ELj1ELj8ELj16ENS_18Kernel_traits_baseILj6144ES2_S2_fS2_fjLj256EEEEELb1ELb1ELb1ELb0EEEvNS_9FwdParamsE,"ax",@progbits
	.sectioninfo	@"SHI_REGISTERS=170"
	.align	128
        .global         _ZN10layer_norm13ln_fwd_kernelINS_13Kernel_traitsI13__nv_bfloat16S2_fS2_fjLj6144ELj1ELj1ELj8ELj16ENS_18Kernel_traits_baseILj6144ES2_S2_fS2_fjLj256EEEEELb1ELb1ELb1ELb0EEEvNS_9FwdParamsE
        .type           _ZN10layer_norm13ln_fwd_kernelINS_13Kernel_traitsI13__nv_bfloat16S2_fS2_fjLj6144ELj1ELj1ELj8ELj16ENS_18Kernel_traits_baseILj6144ES2_S2_fS2_fjLj256EEEEELb1ELb1ELb1ELb0EEEvNS_9FwdParamsE,@function
        .size           _ZN10layer_norm13ln_fwd_kernelINS_13Kernel_traitsI13__nv_bfloat16S2_fS2_fjLj6144ELj1ELj1ELj8ELj16ENS_18Kernel_traits_baseILj6144ES2_S2_fS2_fjLj256EEEEELb1ELb1ELb1ELb0EEEvNS_9FwdParamsE,(.L_x_22150 - _ZN10layer_norm13ln_fwd_kernelINS_13Kernel_traitsI13__nv_bfloat16S2_fS2_fjLj6144ELj1ELj1ELj8ELj16ENS_18Kernel_traits_baseILj6144ES2_S2_fS2_fjLj256EEEEELb1ELb1ELb1ELb0EEEvNS_9FwdParamsE)
        .other          _ZN10layer_norm13ln_fwd_kernelINS_13Kernel_traitsI13__nv_bfloat16S2_fS2_fjLj6144ELj1ELj1ELj8ELj16ENS_18Kernel_traits_baseILj6144ES2_S2_fS2_fjLj256EEEEELb1ELb1ELb1ELb0EEEvNS_9FwdParamsE,@"STO_CUDA_ENTRY STV_DEFAULT"
_ZN10layer_norm13ln_fwd_kernelINS_13Kernel_traitsI13__nv_bfloat16S2_fS2_fjLj6144ELj1ELj1ELj8ELj16ENS_18Kernel_traits_baseILj6144ES2_S2_fS2_fjLj256EEEEELb1ELb1ELb1ELb0EEEvNS_9FwdParamsE:
.text._ZN10layer_norm13ln_fwd_kernelINS_13Kernel_traitsI13__nv_bfloat16S2_fS2_fjLj6144ELj1ELj1ELj8ELj16ENS_18Kernel_traits_baseILj6144ES2_S2_fS2_fjLj256EEEEELb1ELb1ELb1ELb0EEEvNS_9FwdParamsE:
        /* <DEDUP_REMOVED lines=9> */
[----:B------:R-:W-:Y:S02]  /*0090*/  IMAD.MOV.U32 R134, RZ, RZ, c[0x0][0x230] ;  /* 0x00008c00ff867624 */ /* 0x000fe400078e00ff */
[----:B------:R-:W-:-:S06]  /*00a0*/  IMAD.MOV.U32 R135, RZ, RZ, c[0x0][0x234] ;  /* 0x00008d00ff877624 */ /* 0x000fcc00078e00ff */
[----:B------:R-:W3:Y:S01]  /*00b0*/  @P0 LDG.E.64 R134, [R134.64] ;  /* 0x0000000486860981 */ /* 0x000ee2000c1e1b00 */
[----:B0-----:R-:W-:Y:S01]  /*00c0*/  IMAD.MOV.U32 R6, RZ, RZ, c[0x0][0x168] ;  /* 0x00005a00ff067624 */ /* 0x001fe200078e00ff */
[----:B------:R-:W-:Y:S02]  /*00d0*/  BSSY B0, `(.L_x_8580) ;  /* 0x0000034000007945 */ /* 0x000fe40003800000 */
[----:B------:R-:W0:Y:S04]  /*00e0*/  S2R R0, SR_TID.X ;  /* 0x0000000000007919 */ /* 0x000e280000002100 */
[----:B------:R-:W1:Y:S01]  /*00f0*/  S2R R5, SR_CTAID.X ;  /* 0x0000000000057919 */ /* 0x000e620000002500 */
[----:B0-----:R-:W-:Y:S02]  /*0100*/  LOP3.LUT R56, R0, 0xff, RZ, 0xc0, !PT ;  /* 0x000000ff00387812 */ /* 0x001fe400078ec0ff */
[----:B--2---:R-:W-:Y:S01]  /*0110*/  @P0 IADD3 R162, P1, R2, c[0x0][0x240], RZ ;  /* 0x0000900002a20a10 */ /* 0x004fe20007f3e0ff */
[----:B-1----:R-:W-:Y:S01]  /*0120*/  IMAD R2, R5, c[0x0][0x0], R0 ;  /* 0x0000000005027a24 */ /* 0x002fe200078e0200 */
[----:B------:R-:W-:-:S02]  /*0130*/  LEA.HI R5, R0, R5, RZ, 0x18 ;  /* 0x0000000500057211 */ /* 0x000fc400078fc0ff */
[----:B------:R-:W-:Y:S01]  /*0140*/  @P0 IADD3.X R163, RZ, R3, RZ, P1, !PT ;  /* 0x00000003ffa30210 */ /* 0x000fe20000ffe4ff */
[----:B------:R-:W-:Y:S01]  /*0150*/  IMAD.WIDE.U32 R10, R2, -0x326172a9, RZ ;  /* 0xcd9e8d57020a7825 */ /* 0x000fe200078e00ff */
[----:B------:R-:W-:Y:S02]  /*0160*/  ISETP.GE.AND P3, PT, R5, c[0x0][0x164], PT ;  /* 0x0000590005007a0c */ /* 0x000fe40003f66270 */
[--C-:B------:R-:W-:Y:S02]  /*0170*/  SHF.R.U64 R3, R162, 0x2, R163.reuse ;  /* 0x00000002a2037819 */ /* 0x100fe400000012a3 */
[----:B------:R-:W-:Y:S02]  /*0180*/  SHF.R.U32.HI R4, RZ, 0x2, R163 ;  /* 0x00000002ff047819 */ /* 0x000fe400000116a3 */
[----:B---3--:R-:W-:Y:S01]  /*0190*/  IADD3 R7, R134, -0x61c88647, RZ ;  /* 0x9e3779b986077810 */ /* 0x008fe20007ffe0ff */
[----:B------:R-:W-:Y:S01]  /*01a0*/  IMAD.WIDE.U32 R8, R3, -0x2daee0ad, RZ ;  /* 0xd2511f5303087825 */ /* 0x000fe200078e00ff */
[----:B------:R-:W-:-:S02]  /*01b0*/  LOP3.LUT R12, R11, R4, R134, 0x96, !PT ;  /* 0x000000040b0c7212 */ /* 0x000fc400078e9686 */
[----:B------:R-:W-:Y:S02]  /*01c0*/  IADD3 R11, R135, 0x32370b8f, RZ ;  /* 0x32370b8f870b7810 */ /* 0x000fe40007ffe0ff */
[----:B------:R-:W-:Y:S01]  /*01d0*/  LOP3.LUT R14, R9, R135, RZ, 0x3c, !PT ;  /* 0x00000087090e7212 */ /* 0x000fe200078e3cff */
[----:B------:R-:W-:Y:S01]  /*01e0*/  IMAD.WIDE.U32 R12, R12, -0x2daee0ad, RZ ;  /* 0xd2511f530c0c7825 */ /* 0x000fe200078e00ff */
[----:B------:R-:W-:Y:S02]  /*01f0*/  SHF.R.S32.HI R9, RZ, 0x1f, R6 ;  /* 0x0000001fff097819 */ /* 0x000fe40000011406 */
[----:B------:R-:W-:Y:S01]  /*0200*/  IADD3 R6, R135, -0x4498517b, RZ ;  /* 0xbb67ae8587067810 */ /* 0x000fe20007ffe0ff */
[----:B------:R-:W-:Y:S01]  /*0210*/  IMAD.WIDE.U32 R14, R14, -0x326172a9, RZ ;  /* 0xcd9e8d570e0e7825 */ /* 0x000fe200078e00ff */
[----:B------:R-:W-:Y:S02]  /*0220*/  LEA.HI R82, R9, c[0x0][0x168], RZ, 0x3 ;  /* 0x00005a0009527a11 */ /* 0x000fe400078f18ff */
[----:B------:R-:W-:-:S02]  /*0230*/  LOP3.LUT R9, R56, 0xff, RZ, 0x3c, !PT ;  /* 0x000000ff38097812 */ /* 0x000fc400078e3cff */
        /* <DEDUP_REMOVED lines=29> */
.L_x_8581:
[----:B0-----:R-:W-:Y:S05]  /*0410*/  BSYNC B0 ;  /* 0x0000000000007941 */ /* 0x001fea0003800000 */
.L_x_8580:
        /* <DEDUP_REMOVED lines=16> */
.L_x_8583:
[----:B0-----:R-:W-:Y:S05]  /*0520*/  BSYNC B0 ;  /* 0x0000000000007941 */ /* 0x001fea0003800000 */
.L_x_8582:
        /* <DEDUP_REMOVED lines=15> */
.L_x_8585:
[----:B0-----:R-:W-:Y:S05]  /*0620*/  BSYNC B0 ;  /* 0x0000000000007941 */ /* 0x001fea0003800000 */
.L_x_8584:
        /* <DEDUP_REMOVED lines=36> */
[----:B------:R-:W-:Y:S02]  /*0870*/  PRMT R30, RZ, 0x7610, R36 ;  /* 0x00007610ff1e7816 */ /* 0x000fe40000000024 */
[----:B------:R-:W-:-:S02]  /*0880*/  PRMT R35, RZ, 0x5410, R39 ;  /* 0x00005410ff237816 */ /* 0x000fc40000000027 */
[----:B------:R-:W-:Y:S02]  /*0890*/  PRMT R36, RZ, 0x7610, R39 ;  /* 0x00007610ff247816 */ /* 0x000fe40000000027 */
[----:B------:R-:W-:Y:S02]  /*08a0*/  IADD3 R48, R134, 0x1715609d, RZ ;  /* 0x1715609d86307810 */ /* 0x000fe40007ffe0ff */
        /* <DEDUP_REMOVED lines=9> */
[----:B------:R-:W-:Y:S01]  /*0940*/  PRMT R51, RZ, 0x7610, R73 ;  /* 0x00007610ff337816 */ /* 0x000fe20000000049 */
[----:B------:R-:W-:Y:S01]  /*0950*/  IMAD.WIDE.U32 R72, R53, -0x2daee0ad, RZ ;  /* 0xd2511f5335487825 */ /* 0x000fe200078e00ff */
[----:B------:R-:W-:-:S02]  /*0960*/  PRMT R45, RZ, 0x5410, R47 ;  /* 0x00005410ff2d7816 */ /* 0x000fc4000000002f */
[----:B------:R-:W-:Y:S02]  /*0970*/  PRMT R46, RZ, 0x7610, R47 ;  /* 0x00007610ff2e7816 */ /* 0x000fe4000000002f */
[----:B------:R-:W-:Y:S02]  /*0980*/  IADD3 R47, R135, -0x56f99767, RZ ;  /* 0xa9066899872f7810 */ /* 0x000fe40007ffe0ff */
[----:B------:R-:W-:Y:S02]  /*0990*/  LOP3.LUT R78, R81, R78, R48, 0x96, !PT ;  /* 0x0000004e514e7212 */ /* 0x000fe400078e9630 */
[--C-:B------:R-:W-:Y:S02]  /*09a0*/  PRMT R54, RZ, 0x5410, R74.reuse ;  /* 0x00005410ff367816 */ /* 0x100fe4000000004a */
[----:B------:R-:W-:Y:S02]  /*09b0*/  PRMT R53, RZ, 0x7610, R74 ;  /* 0x00007610ff357816 */ /* 0x000fe4000000004a */
[----:B------:R-:W-:-:S02]  /*09c0*/  LOP3.LUT R74, R73, R76, R47, 0x96, !PT ;  /* 0x0000004c494a7212 */ /* 0x000fc400078e962f */
[--C-:B------:R-:W-:Y:S02]  /*09d0*/  PRMT R99, RZ, 0x5410, R64.reuse ;  /* 0x00005410ff637816 */ /* 0x100fe40000000040 */
[----:B------:R-:W-:Y:S02]  /*09e0*/  PRMT R101, RZ, 0x7610, R64 ;  /* 0x00007610ff657816 */ /* 0x000fe40000000040 */
[--C-:B------:R-:W-:Y:S02]  /*09f0*/  PRMT R102, RZ, 0x5410, R65.reuse ;  /* 0x00005410ff667816 */ /* 0x100fe40000000041 */
[----:B------:R-:W-:Y:S01]  /*0a00*/  PRMT R103, RZ, 0x7610, R65 ;  /* 0x00007610ff677816 */ /* 0x000fe20000000041 */
[----:B------:R-:W-:Y:S01]  /*0a10*/  IMAD.WIDE.U32 R64, R78, -0x2daee0ad, RZ ;  /* 0xd2511f534e407825 */ /* 0x000fe200078e00ff */
[----:B------:R-:W-:Y:S02]  /*0a20*/  IADD3 R97, R135, 0x646e171e, RZ ;  /* 0x646e171e87617810 */ /* 0x000fe40007ffe0ff */
[----:B------:R-:W-:-:S02]  /*0a30*/  SHF.R.S32.HI R82, RZ, 0x3, R82 ;  /* 0x00000003ff527819 */ /* 0x000fc40000011452 */
[--C-:B------:R-:W-:Y:S02]  /*0a40*/  PRMT R96, RZ, 0x5410, R75.reuse ;  /* 0x00005410ff607816 */ /* 0x100fe4000000004b */
[----:B------:R-:W-:Y:S01]  /*0a50*/  PRMT R55, RZ, 0x7610, R75 ;  /* 0x00007610ff377816 */ /* 0x000fe2000000004b */
[----:B------:R-:W-:Y:S01]  /*0a60*/  IMAD.WIDE.U32 R74, R74, -0x326172a9, RZ ;  /* 0xcd9e8d574a4a7825 */ /* 0x000fe200078e00ff */
[----:B------:R-:W-:Y:S02]  /*0a70*/  IADD3 R98, R134, -0x4ab325aa, RZ ;  /* 0xb54cda5686627810 */ /* 0x000fe40007ffe0ff */
[----:B------:R-:W-:Y:S02]  /*0a80*/  LOP3.LUT R72, R65, R72, R97, 0x96, !PT ;  /* 0x0000004841487212 */ /* 0x000fe400078e9661 */
[--C-:B------:R-:W-:Y:S02]  /*0a90*/  PRMT R113, RZ, 0x5410, R70.reuse ;  /* 0x00005410ff717816 */ /* 0x100fe40000000046 */
[----:B------:R-:W-:-:S02]  /*0aa0*/  PRMT R116, RZ, 0x7610, R70 ;  /* 0x00007610ff747816 */ /* 0x000fc40000000046 */
[----:B------:R-:W-:Y:S02]  /*0ab0*/  LOP3.LUT R65, R0, 0xe0, RZ, 0xc0, !PT ;  /* 0x000000e000417812 */ /* 0x000fe400078ec0ff */
[----:B------:R-:W-:Y:S02]  /*0ac0*/  LOP3.LUT R70, R82, 0xff, RZ, 0xc0, !PT ;  /* 0x000000ff52467812 */ /* 0x000fe400078ec0ff */
[--C-:B------:R-:W-:Y:S02]  /*0ad0*/  PRMT R104, RZ, 0x5410, R66.reuse ;  /* 0x00005410ff687816 */ /* 0x100fe40000000042 */
[----:B------:R-:W-:Y:S01]  /*0ae0*/  PRMT R105, RZ, 0x7610, R66 ;  /* 0x00007610ff697816 */ /* 0x000fe20000000042 */
[----:B------:R-:W-:Y:S01]  /*0af0*/  IMAD.IADD R65, R70, 0x1, -R65 ;  /* 0x0000000146417824 */ /* 0x000fe200078e0a41 */
[----:B------:R-:W-:Y:S02]  /*0b00*/  LOP3.LUT R66, R75, R80, R98, 0x96, !PT ;  /* 0x000000504b427212 */ /* 0x000fe400078e9662 */
[----:B------:R-:W-:-:S02]  /*0b10*/  PRMT R106, RZ, 0x5410, R67 ;  /* 0x00005410ff6a7816 */ /* 0x000fc40000000043 */
[----:B------:R-:W-:Y:S01]  /*0b20*/  PRMT R107, RZ, 0x7610, R67 ;  /* 0x00007610ff6b7816 */ /* 0x000fe20000000043 */
[----:B------:R-:W-:Y:S01]  /*0b30*/  IMAD.WIDE.U32 R66, R66, -0x2daee0ad, RZ ;  /* 0xd2511f5342427825 */ /* 0x000fe200078e00ff */
[----:B------:R-:W-:Y:S02]  /*0b40*/  IADD3 R108, R135, 0x1fd5c5a3, RZ ;  /* 0x1fd5c5a3876c7810 */ /* 0x000fe40007ffe0ff */
[----:B------:R-:W-:Y:S02]  /*0b50*/  SHF.R.U32.HI R82, RZ, 0x3, R82 ;  /* 0x00000003ff527819 */ /* 0x000fe40000011652 */
[----:B------:R-:W-:Y:S02]  /*0b60*/  IMNMX R65, RZ, R65, !PT ;  /* 0x00000041ff417217 */ /* 0x000fe40007800200 */
[--C-:B------:R-:W-:Y:S02]  /*0b70*/  PRMT R115, RZ, 0x5410, R71.reuse ;  /* 0x00005410ff737816 */ /* 0x100fe40000000047 */
[----:B------:R-:W-:-:S02]  /*0b80*/  PRMT R118, RZ, 0x7610, R71 ;  /* 0x00007610ff767816 */ /* 0x000fc40000000047 */
[----:B------:R-:W-:Y:S01]  /*0b90*/  LOP3.LUT R71, R67, R64, R108, 0x96, !PT ;  /* 0x0000004043477212 */ /* 0x000fe200078e966c */
[----:B------:R-:W-:Y:S01]  /*0ba0*/  IMAD.SHL.U32 R64, R0, 0x20, RZ ;  /* 0x0000002000407824 */ /* 0x000fe200078e00ff */
[----:B------:R-:W-:Y:S02]  /*0bb0*/  LOP3.LUT R82, R82, 0x1fffffe0, RZ, 0xc0, !PT ;  /* 0x1fffffe052527812 */ /* 0x000fe400078ec0ff */
[----:B------:R-:W-:Y:S01]  /*0bc0*/  IMNMX R67, R65, 0x20, PT ;  /* 0x0000002041437817 */ /* 0x000fe20003800200 */
[----:B------:R-:W-:Y:S01]  /*0bd0*/  IMAD.HI.U32 R65, R71, -0x326172a9, RZ ;  /* 0xcd9e8d5747417827 */ /* 0x000fe200078e00ff */
[--C-:B------:R-:W-:Y:S02]  /*0be0*/  PRMT R110, RZ, 0x5410, R68.reuse ;  /* 0x00005410ff6e7816 */ /* 0x100fe40000000044 */
[----:B------:R-:W-:Y:S02]  /*0bf0*/  IADD3 R67, R67, R82, RZ ;  /* 0x0000005243437210 */ /* 0x000fe40007ffe0ff */
[----:B------:R-:W-:-:S02]  /*0c00*/  PRMT R112, RZ, 0x7610, R68 ;  /* 0x00007610ff707816 */ /* 0x000fc40000000044 */
[--C-:B------:R-:W-:Y:S01]  /*0c10*/  PRMT R111, RZ, 0x5410, R69.reuse ;  /* 0x00005410ff6f7816 */ /* 0x100fe20000000045 */
[----:B------:R-:W-:Y:S01]  /*0c20*/  IMAD.SHL.U32 R67, R67, 0x8, RZ ;  /* 0x0000000843437824 */ /* 0x000fe200078e00ff */
[----:B------:R-:W-:Y:S01]  /*0c30*/  PRMT R114, RZ, 0x7610, R69 ;  /* 0x00007610ff727816 */ /* 0x000fe20000000045 */
[----:B------:R-:W-:Y:S01]  /*0c40*/  IMAD.WIDE.U32 R68, R72, -0x326172a9, RZ ;  /* 0xcd9e8d5748447825 */ /* 0x000fe200078e00ff */
[C---:B------:R-:W-:Y:S02]  /*0c50*/  IADD3 R109, R134.reuse, 0x5384540f, RZ ;  /* 0x5384540f866d7810 */ /* 0x040fe40007ffe0ff */
[----:B------:R-:W-:Y:S01]  /*0c60*/  IADD3 R117, R134, -0xe443238, RZ ;  /* 0xf1bbcdc886757810 */ /* 0x000fe20007ffe0ff */
[----:B------:R-:W0:Y:S01]  /*0c70*/  I2F.U32 R67, R67 ;  /* 0x0000004300437306 */ /* 0x000e220000201000 */
[----:B------:R-:W-:Y:S02]  /*0c80*/  LOP3.LUT R74, R69, R74, R109, 0x96, !PT ;  /* 0x0000004a454a7212 */ /* 0x000fe400078e966d */
[----:B------:R-:W-:-:S02]  /*0c90*/  LOP3.LUT R69, R64, 0x3e0, RZ, 0xc0, !PT ;  /* 0x000003e040457812 */ /* 0x000fc400078ec0ff */
[----:B------:R-:W-:Y:S01]  /*0ca0*/  IADD3 R119, R135, -0x24c28bd8, RZ ;  /* 0xdb3d742887777810 */ /* 0x000fe20007ffe0ff */
[----:B------:R-:W-:Y:S01]  /*0cb0*/  IMAD.HI.U32 R64, R74, -0x2daee0ad, RZ ;  /* 0xd2511f534a407827 */ /* 0x000fe200078e00ff */
[----:B------:R-:W-:Y:S02]  /*0cc0*/  LOP3.LUT R65, R65, R68, R117, 0x96, !PT ;  /* 0x0000004441417212 */ /* 0x000fe400078e9675 */
[--C-:B------:R-:W-:Y:S01]  /*0cd0*/  PRMT R122, RZ, 0x5410, R56.reuse ;  /* 0x00005410ff7a7816 */ /* 0x100fe20000000038 */
[----:B------:R-:W-:Y:S01]  /*0ce0*/  IMAD.IADD R69, R70, 0x1, -R69 ;  /* 0x0000000146457824 */ /* 0x000fe200078e0a45 */
[----:B------:R-:W-:Y:S01]  /*0cf0*/  LOP3.LUT R64, R64, R66, R119, 0x96, !PT ;  /* 0x0000004240407212 */ /* 0x000fe200078e9677 */
[----:B------:R-:W-:Y:S01]  /*0d00*/  IMAD R161, R74, -0x2daee0ad, RZ ;  /* 0xd2511f534aa17824 */ /* 0x000fe200078e02ff */
[----:B------:R-:W-:Y:S01]  /*0d10*/  PRMT R123, RZ, 0x7610, R56 ;  /* 0x00007610ff7b7816 */ /* 0x000fe20000000038 */
[----:B------:R-:W-:Y:S01]  /*0d20*/  IMAD.HI.U32 R56, R65, -0x2daee0ad, RZ ;  /* 0xd2511f5341387827 */ /* 0x000fe200078e00ff */
[----:B------:R-:W-:Y:S01]  /*0d30*/  IMNMX R69, RZ, R69, !PT ;  /* 0x00000045ff457217 */ /* 0x000fe20007800200 */
[----:B0-----:R0:W1:Y:S01]  /*0d40*/  MUFU.RCP R130, R67 ;  /* 0x0000004300827308 */ /* 0x0010620000001000 */
[----:B------:R-:W-:Y:S01]  /*0d50*/  PRMT R124, RZ, 0x5410, R57 ;  /* 0x00005410ff7c7816 */ /* 0x000fe20000000039 */
[----:B------:R-:W-:Y:S01]  /*0d60*/  IMAD.HI.U32 R159, R64, -0x326172a9, RZ ;  /* 0xcd9e8d57409f7827 */ /* 0x000fe200078e00ff */
[----:B------:R-:W-:-:S02]  /*0d70*/  IMNMX R69, R69, 0x20, PT ;  /* 0x0000002045457817 */ /* 0x000fc40003800200 */
[----:B------:R-:W-:Y:S01]  /*0d80*/  PRMT R126, RZ, 0x7610, R57 ;  /* 0x00007610ff7e7816 */ /* 0x000fe20000000039 */
[----:B------:R-:W-:Y:S01]  /*0d90*/  IMAD R57, R71, -0x326172a9, RZ ;  /* 0xcd9e8d5747397824 */ /* 0x000fe200078e02ff */
[----:B------:R-:W-:Y:S01]  /*0da0*/  IADD3 R120, R134, -0x700cb87f, RZ ;  /* 0x8ff3478186787810 */ /* 0x000fe20007ffe0ff */
[----:B------:R-:W-:Y:S01]  /*0db0*/  IMAD.IADD R69, R82, 0x1, R69 ;  /* 0x0000000152457824 */ /* 0x000fe200078e0245 */
[----:B------:R-:W-:Y:S01]  /*0dc0*/  IADD3 R121, R135, -0x695add53, RZ ;  /* 0x96a522ad87797810 */ /* 0x000fe20007ffe0ff */
[----:B------:R-:W-:Y:S01]  /*0dd0*/  IMAD R163, R65, -0x2daee0ad, RZ ;  /* 0xd2511f5341a37824 */ /* 0x000fe200078e02ff */
[--C-:B------:R-:W-:Y:S01]  /*0de0*/  PRMT R125, RZ, 0x5410, R58.reuse ;  /* 0x00005410ff7d7816 */ /* 0x100fe2000000003a */
[----:B------:R-:W-:Y:S01]  /*0df0*/  IMAD.SHL.U32 R133, R69, 0x8, RZ ;  /* 0x0000000845857824 */ /* 0x000fe200078e00ff */
[----:B------:R-:W-:Y:S01]  /*0e00*/  PRMT R127, RZ, 0x7610, R58 ;  /* 0x00007610ff7f7816 */ /* 0x000fe2000000003a */
[----:B------:R-:W-:Y:S01]  /*0e10*/  IMAD R160, R64, -0x326172a9, RZ ;  /* 0xcd9e8d5740a07824 */ /* 0x000fe200078e02ff */
        /* <DEDUP_REMOVED lines=13> */
.L_x_8821:
        /* <DEDUP_REMOVED lines=17> */
[----:B------:R-:W-:Y:S02]  /*1000*/  LEA.HI.SX32 R156, R147, R156, 0x1d ;  /* 0x0000009c939c7211 */ /* 0x000fe400078feaff */
[----:B------:R-:W-:Y:S01]  /*1010*/  SHF.R.S32.HI R154, RZ, 0x1f, R5 ;  /* 0x0000001fff9a7819 */ /* 0x000fe20000011405 */
[----:B------:R-:W-:Y:S05]  /*1020*/  @!P0 BRA `(.L_x_8587) ;  /* 0x0000312000008947 */ /* 0x000fea0003800000 */
[----:B0-----:R-:W-:Y:S01]  /*1030*/  ISETP.NE.U32.AND P3, PT, RZ, c[0x0][0x180], PT ;  /* 0x00006000ff007a0c */ /* 0x001fe20003f65070 */
        /* <DEDUP_REMOVED lines=27> */
.L_x_8591:
[----:B------:R-:W-:Y:S02]  /*11f0*/  IMAD.MOV.U32 R92, RZ, RZ, R160 ;  /* 0x000000ffff5c7224 */ /* 0x000fe400078e00a0 */
.L_x_8592:
[----:B------:R-:W-:Y:S05]  /*1200*/  BSYNC B2 ;  /* 0x0000000000027941 */ /* 0x000fea0003800000 */
.L_x_8590:
        /* <DEDUP_REMOVED lines=16> */
.L_x_8596:
[----:B------:R-:W-:Y:S05]  /*1310*/  BSYNC B3 ;  /* 0x0000000000037941 */ /* 0x000fea0003800000 */
.L_x_8595:
        /* <DEDUP_REMOVED lines=43> */
.L_x_8594:
[----:B------:R-:W-:Y:S05]  /*15d0*/  BSYNC B2 ;  /* 0x0000000000027941 */ /* 0x000fea0003800000 */
.L_x_8593:
        /* <DEDUP_REMOVED lines=9> */
[----:B------:R-:W-:-:S04]  /*1670*/  FMUL.FTZ R68, R13, R68 ;  /* 0x000000440d447220 */ /* 0x000fc80000410000 */
[----:B------:R-:W-:Y:S02]  /*1680*/  @P3 FADD.FTZ R68, R56, R68 ;  /* 0x0000004438443221 */ /* 0x000fe40000010000 */
.L_x_8589:
[----:B0-----:R-:W-:Y:S05]  /*1690*/  BSYNC B1 ;  /* 0x0000000000017941 */ /* 0x001fea0003800000 */
.L_x_8588:
        /* <DEDUP_REMOVED lines=18> */
.L_x_8600:
[----:B------:R-:W-:Y:S02]  /*17c0*/  IMAD.MOV.U32 R92, RZ, RZ, R160 ;  /* 0x000000ffff5c7224 */ /* 0x000fe400078e00a0 */
.L_x_8601:
[----:B------:R-:W-:Y:S05]  /*17d0*/  BSYNC B2 ;  /* 0x0000000000027941 */ /* 0x000fea0003800000 */
.L_x_8599:
        /* <DEDUP_REMOVED lines=16> */
.L_x_8605:
[----:B------:R-:W-:Y:S05]  /*18e0*/  BSYNC B3 ;  /* 0x0000000000037941 */ /* 0x000fea0003800000 */
.L_x_8604:
        /* <DEDUP_REMOVED lines=43> */
.L_x_8603:
[----:B------:R-:W-:Y:S05]  /*1ba0*/  BSYNC B2 ;  /* 0x0000000000027941 */ /* 0x000fea0003800000 */
.L_x_8602:
        /* <DEDUP_REMOVED lines=11> */
.L_x_8598:
[----:B------:R-:W-:Y:S05]  /*1c60*/  BSYNC B1 ;  /* 0x0000000000017941 */ /* 0x000fea0003800000 */
.L_x_8597:
        /* <DEDUP_REMOVED lines=18> */
.L_x_8609:
[----:B------:R-:W-:Y:S02]  /*1d90*/  IMAD.MOV.U32 R92, RZ, RZ, R160 ;  /* 0x000000ffff5c7224 */ /* 0x000fe400078e00a0 */
.L_x_8610:
[----:B------:R-:W-:Y:S05]  /*1da0*/  BSYNC B2 ;  /* 0x0000000000027941 */ /* 0x000fea0003800000 */
.L_x_8608:
        /* <DEDUP_REMOVED lines=16> */
.L_x_8614:
[----:B------:R-:W-:Y:S05]  /*1eb0*/  BSYNC B3 ;  /* 0x0000000000037941 */ /* 0x000fea0003800000 */
.L_x_8613:
        /* <DEDUP_REMOVED lines=39> */
[----:B------:R-:W-:-:S05]  /*2130*/  IMAD.WIDE.U32 R70, R71, -0x2daee0ad, RZ ;  /* 0xd2511f5347467825 */ /* 0x000fca00078e00ff */
[----:B------:R-:W-:Y:S01]  /*2140*/  LOP3.LUT R161, R71, R72, R121, 0x96, !PT ;  /* 0x0000004847a17212 */ /* 0x000fe200078e9679 */
[----:B------:R-:W-:Y:S01]  /*2150*/  IMAD.MOV.U32 R72, RZ, RZ, RZ ;  /* 0x000000ffff487224 */ /* 0x000fe200078e00ff */
[----:B------:R-:W-:Y:S02]  /*2160*/  MOV R163, R70 ;  /* 0x0000004600a37202 */ /* 0x000fe40000000f00 */
.L_x_8612:
[----:B------:R-:W-:Y:S05]  /*2170*/  BSYNC B2 ;  /* 0x0000000000027941 */ /* 0x000fea0003800000 */
.L_x_8611:
        /* <DEDUP_REMOVED lines=11> */
.L_x_8607:
[----:B------:R-:W-:Y:S05]  /*2230*/  BSYNC B1 ;  /* 0x0000000000017941 */ /* 0x000fea0003800000 */
.L_x_8606:
        /* <DEDUP_REMOVED lines=18> */
.L_x_8618:
[----:B------:R-:W-:Y:S02]  /*2360*/  IMAD.MOV.U32 R94, RZ, RZ, R160 ;  /* 0x000000ffff5e7224 */ /* 0x000fe400078e00a0 */
.L_x_8619:
[----:B------:R-:W-:Y:S05]  /*2370*/  BSYNC B2 ;  /* 0x0000000000027941 */ /* 0x000fea0003800000 */
.L_x_8617:
        /* <DEDUP_REMOVED lines=16> */
.L_x_8623:
[----:B------:R-:W-:Y:S05]  /*2480*/  BSYNC B3 ;  /* 0x0000000000037941 */ /* 0x000fea0003800000 */
.L_x_8622:
[----:B------:R-:W-:Y:S01]  /*2490*/  LOP3.LUT R92, R71, R139, R135, 0x96, !PT ;  /* 0x0000008b475c7212 */ /* 0x000fe200078e9687 */
[----:B------:R-:W-:-:S04]  /*24a0*/  IMAD.HI.U32 R71, R2, -0x326172a9, RZ ;  /* 0xcd9e8d5702477827 */ /* 0x000fc800078e00ff */
        /* <DEDUP_REMOVED lines=41> */
.L_x_8621:
[----:B------:R-:W-:Y:S05]  /*2740*/  BSYNC B2 ;  /* 0x0000000000027941 */ /* 0x000fea0003800000 */
.L_x_8620:
        /* <DEDUP_REMOVED lines=11> */
.L_x_8616:
[----:B------:R-:W-:Y:S05]  /*2800*/  BSYNC B1 ;  /* 0x0000000000017941 */ /* 0x000fea0003800000 */
.L_x_8615:
        /* <DEDUP_REMOVED lines=18> */
.L_x_8627:
[----:B------:R-:W-:Y:S02]  /*2930*/  IMAD.MOV.U32 R94, RZ, RZ, R160 ;  /* 0x000000ffff5e7224 */ /* 0x000fe400078e00a0 */
.L_x_8628:
[----:B------:R-:W-:Y:S05]  /*2940*/  BSYNC B2 ;  /* 0x0000000000027941 */ /* 0x000fea0003800000 */
.L_x_8626:
        /* <DEDUP_REMOVED lines=16> */
.L_x_8632:
[----:B------:R-:W-:Y:S05]  /*2a50*/  BSYNC B3 ;  /* 0x0000000000037941 */ /* 0x000fea0003800000 */
.L_x_8631:
        /* <DEDUP_REMOVED lines=43> */
.L_x_8630:
[----:B------:R-:W-:Y:S05]  /*2d10*/  BSYNC B2 ;  /* 0x0000000000027941 */ /* 0x000fea0003800000 */
.L_x_8629:
        /* <DEDUP_REMOVED lines=9> */
[----:B------:R-:W-:-:S04]  /*2db0*/  FMUL.FTZ R72, R17, R72 ;  /* 0x0000004811487220 */ /* 0x000fc80000410000 */
[----:B------:R-:W-:Y:S02]  /*2dc0*/  @P3 FADD.FTZ R72, R64, R72 ;  /* 0x0000004840483221 */ /* 0x000fe40000010000 */
.L_x_8625:
[----:B------:R-:W-:Y:S05]  /*2dd0*/  BSYNC B1 ;  /* 0x0000000000017941 */ /* 0x000fea0003800000 */
.L_x_8624:
        /* <DEDUP_REMOVED lines=18> */
.L_x_8636:
[----:B------:R-:W-:Y:S02]  /*2f00*/  IMAD.MOV.U32 R146, RZ, RZ, R160 ;  /* 0x000000ffff927224 */ /* 0x000fe400078e00a0 */
.L_x_8637:
[----:B------:R-:W-:Y:S05]  /*2f10*/  BSYNC B2 ;  /* 0x0000000000027941 */ /* 0x000fea0003800000 */
.L_x_8635:
        /* <DEDUP_REMOVED lines=16> */
.L_x_8641:
[----:B------:R-:W-:Y:S05]  /*3020*/  BSYNC B3 ;  /* 0x0000000000037941 */ /* 0x000fea0003800000 */
.L_x_8640:
        /* <DEDUP_REMOVED lines=44> */
.L_x_8639:
[----:B------:R-:W-:Y:S05]  /*32f0*/  BSYNC B2 ;  /* 0x0000000000027941 */ /* 0x000fea0003800000 */
.L_x_8638:
        /* <DEDUP_REMOVED lines=11> */
.L_x_8634:
[----:B------:R-:W-:Y:S05]  /*33b0*/  BSYNC B1 ;  /* 0x0000000000017941 */ /* 0x000fea0003800000 */
.L_x_8633:
        /* <DEDUP_REMOVED lines=18> */
.L_x_8645:
[----:B------:R-:W-:Y:S02]  /*34e0*/  IMAD.MOV.U32 R146, RZ, RZ, R160 ;  /* 0x000000ffff927224 */ /* 0x000fe400078e00a0 */
.L_x_8646:
[----:B------:R-:W-:Y:S05]  /*34f0*/  BSYNC B2 ;  /* 0x0000000000027941 */ /* 0x000fea0003800000 */
.L_x_8644:
        /* <DEDUP_REMOVED lines=16> */
.L_x_8650:
[----:B------:R-:W-:Y:S05]  /*3600*/  BSYNC B3 ;  /* 0x0000000000037941 */ /* 0x000fea0003800000 */
.L_x_8649:
        /* <DEDUP_REMOVED lines=44> */
.L_x_8648:
[----:B------:R-:W-:Y:S05]  /*38d0*/  BSYNC B2 ;  /* 0x0000000000027941 */ /* 0x000fea0003800000 */
.L_x_8647:
        /* <DEDUP_REMOVED lines=11> */
.L_x_8643:
[----:B------:R-:W-:Y:S05]  /*3990*/  BSYNC B1 ;  /* 0x0000000000017941 */ /* 0x000fea0003800000 */
.L_x_8642:
        /* <DEDUP_REMOVED lines=18> */
.L_x_8654:
[----:B------:R-:W-:Y:S02]  /*3ac0*/  IMAD.MOV.U32 R164, RZ, RZ, R160 ;  /* 0x000000ffffa47224 */ /* 0x000fe400078e00a0 */
.L_x_8655:
[----:B------:R-:W-:Y:S05]  /*3ad0*/  BSYNC B2 ;  /* 0x0000000000027941 */ /* 0x000fea0003800000 */
.L_x_8653:
        /* <DEDUP_REMOVED lines=16> */
.L_x_8659:
[----:B------:R-:W-:Y:S05]  /*3be0*/  BSYNC B3 ;  /* 0x0000000000037941 */ /* 0x000fea0003800000 */
.L_x_8658:
        /* <DEDUP_REMOVED lines=44> */
.L_x_8657:
[----:B------:R-:W-:Y:S05]  /*3eb0*/  BSYNC B2 ;  /* 0x0000000000027941 */ /* 0x000fea0003800000 */
.L_x_8656:
        /* <DEDUP_REMOVED lines=11> */
.L_x_8652:
[----:B------:R-:W-:Y:S05]  /*3f70*/  BSYNC B1 ;  /* 0x0000000000017941 */ /* 0x000fea0003800000 */
.L_x_8651:
        /* <DEDUP_REMOVED lines=26> */
.L_x_8661:
[----:B------:R-:W-:Y:S05]  /*4120*/  BSYNC B1 ;  /* 0x0000000000017941 */ /* 0x000fea0003800000 */
.L_x_8660:
[----:B------:R-:W-:Y:S02]  /*4130*/  IADD3 R156, R156, 0x100, RZ ;  /* 0x000001009c9c7810 */ /* 0x000fe40007ffe0ff */
[----:B------:R-:W-:Y:S02]  /*4140*/  IADD3 R155, R155, 0x100, RZ ;  /* 0x000001009b9b7810 */ /* 0x000fe40007ffe0ff */
.L_x_8587:
[----:B0-----:R-:W-:Y:S05]  /*4150*/  BSYNC B0 ;  /* 0x0000000000007941 */ /* 0x001fea0003800000 */
.L_x_8586:
[----:B------:R-:W-:Y:S01]  /*4160*/  ISETP.NE.AND P3, PT, R100, RZ, PT ;  /* 0x000000ff6400720c */ /* 0x000fe20003f65270 */
[----:B------:R-:W-:-:S12]  /*4170*/  BSSY B0, `(.L_x_8662) ;  /* 0x0000314000007945 */ /* 0x000fd80003800000 */
[----:B------:R-:W-:Y:S05]  /*4180*/  @!P3 BRA `(.L_x_8663) ;  /* 0x000031200000b947 */ /* 0x000fea0003800000 */
[----:B------:R-:W-:Y:S01]  /*4190*/  ISETP.NE.U32.AND P3, PT, RZ, c[0x0][0x180], PT ;  /* 0x00006000ff007a0c */ /* 0x000fe20003f65070 */
        /* <DEDUP_REMOVED lines=27> */
.L_x_8667:
[----:B------:R-:W-:Y:S02]  /*4350*/  IMAD.MOV.U32 R92, RZ, RZ, R160 ;  /* 0x000000ffff5c7224 */ /* 0x000fe400078e00a0 */
.L_x_8668:
[----:B------:R-:W-:Y:S05]  /*4360*/  BSYNC B2 ;  /* 0x0000000000027941 */ /* 0x000fea0003800000 */
.L_x_8666:
        /* <DEDUP_REMOVED lines=16> */
.L_x_8672:
[----:B------:R-:W-:Y:S05]  /*4470*/  BSYNC B3 ;  /* 0x0000000000037941 */ /* 0x000fea0003800000 */
.L_x_8671:
        /* <DEDUP_REMOVED lines=43> */
.L_x_8670:
[----:B------:R-:W-:Y:S05]  /*4730*/  BSYNC B2 ;  /* 0x0000000000027941 */ /* 0x000fea0003800000 */
.L_x_8669:
        /* <DEDUP_REMOVED lines=11> */
.L_x_8665:
[----:B0-----:R-:W-:Y:S05]  /*47f0*/  BSYNC B1 ;  /* 0x0000000000017941 */ /* 0x001fea0003800000 */
.L_x_8664:
        /* <DEDUP_REMOVED lines=18> */
.L_x_8676:
[----:B------:R-:W-:Y:S02]  /*4920*/  IMAD.MOV.U32 R92, RZ, RZ, R160 ;  /* 0x000000ffff5c7224 */ /* 0x000fe400078e00a0 */
.L_x_8677:
[----:B------:R-:W-:Y:S05]  /*4930*/  BSYNC B2 ;  /* 0x0000000000027941 */ /* 0x000fea0003800000 */
.L_x_8675:
        /* <DEDUP_REMOVED lines=16> */
.L_x_8681:
[----:B------:R-:W-:Y:S05]  /*4a40*/  BSYNC B3 ;  /* 0x0000000000037941 */ /* 0x000fea0003800000 */
.L_x_8680:
        /* <DEDUP_REMOVED lines=43> */
.L_x_8679:
[----:B------:R-:W-:Y:S05]  /*4d00*/  BSYNC B2 ;  /* 0x0000000000027941 */ /* 0x000fea0003800000 */
.L_x_8678:
        /* <DEDUP_REMOVED lines=11> */
.L_x_8674:
[----:B------:R-:W-:Y:S05]  /*4dc0*/  BSYNC B1 ;  /* 0x0000000000017941 */ /* 0x000fea0003800000 */
.L_x_8673:
        /* <DEDUP_REMOVED lines=18> */
.L_x_8685:
[----:B------:R-:W-:Y:S02]  /*4ef0*/  IMAD.MOV.U32 R92, RZ, RZ, R160 ;  /* 0x000000ffff5c7224 */ /* 0x000fe400078e00a0 */
.L_x_8686:
[----:B------:R-:W-:Y:S05]  /*4f00*/  BSYNC B2 ;  /* 0x0000000000027941 */ /* 0x000fea0003800000 */
.L_x_8684:
        /* <DEDUP_REMOVED lines=16> */
.L_x_8690:
[----:B------:R-:W-:Y:S05]  /*5010*/  BSYNC B3 ;  /* 0x0000000000037941 */ /* 0x000fea0003800000 */
.L_x_8689:
        /* <DEDUP_REMOVED lines=43> */
.L_x_8688:
[----:B------:R-:W-:Y:S05]  /*52d0*/  BSYNC B2 ;  /* 0x0000000000027941 */ /* 0x000fea0003800000 */
.L_x_8687:
        /* <DEDUP_REMOVED lines=11> */
.L_x_8683:
[----:B------:R-:W-:Y:S05]  /*5390*/  BSYNC B1 ;  /* 0x0000000000017941 */ /* 0x000fea0003800000 */
.L_x_8682:
        /* <DEDUP_REMOVED lines=18> */
.L_x_8694:
[----:B------:R-:W-:Y:S02]  /*54c0*/  IMAD.MOV.U32 R94, RZ, RZ, R160 ;  /* 0x000000ffff5e7224 */ /* 0x000fe400078e00a0 */
.L_x_8695:
[----:B------:R-:W-:Y:S05]  /*54d0*/  BSYNC B2 ;  /* 0x0000000000027941 */ /* 0x000fea0003800000 */
.L_x_8693:
        /* <DEDUP_REMOVED lines=16> */
.L_x_8699:
[----:B------:R-:W-:Y:S05]  /*55e0*/  BSYNC B3 ;  /* 0x0000000000037941 */ /* 0x000fea0003800000 */
.L_x_8698:
        /* <DEDUP_REMOVED lines=43> */
.L_x_8697:
[----:B------:R-:W-:Y:S05]  /*58a0*/  BSYNC B2 ;  /* 0x0000000000027941 */ /* 0x000fea0003800000 */
.L_x_8696:
        /* <DEDUP_REMOVED lines=11> */
.L_x_8692:
[----:B------:R-:W-:Y:S05]  /*5960*/  BSYNC B1 ;  /* 0x0000000000017941 */ /* 0x000fea0003800000 */
.L_x_8691:
        /* <DEDUP_REMOVED lines=18> */
.L_x_8703:
[----:B------:R-:W-:Y:S02]  /*5a90*/  IMAD.MOV.U32 R94, RZ, RZ, R160 ;  /* 0x000000ffff5e7224 */ /* 0x000fe400078e00a0 */
.L_x_8704:
[----:B------:R-:W-:Y:S05]  /*5aa0*/  BSYNC B2 ;  /* 0x0000000000027941 */ /* 0x000fea0003800000 */
.L_x_8702:
        /* <DEDUP_REMOVED lines=16> */
.L_x_8708:
[----:B------:R-:W-:Y:S05]  /*5bb0*/  BSYNC B3 ;  /* 0x0000000000037941 */ /* 0x000fea0003800000 */
.L_x_8707:
        /* <DEDUP_REMOVED lines=43> */
.L_x_8706:
[----:B------:R-:W-:Y:S05]  /*5e70*/  BSYNC B2 ;  /* 0x0000000000027941 */ /* 0x000fea0003800000 */
.L_x_8705:
        /* <DEDUP_REMOVED lines=11> */
.L_x_8701:
[----:B------:R-:W-:Y:S05]  /*5f30*/  BSYNC B1 ;  /* 0x0000000000017941 */ /* 0x000fea0003800000 */
.L_x_8700:
        /* <DEDUP_REMOVED lines=18> */
.L_x_8712:
[----:B------:R-:W-:Y:S02]  /*6060*/  IMAD.MOV.U32 R146, RZ, RZ, R160 ;  /* 0x000000ffff927224 */ /* 0x000fe400078e00a0 */
.L_x_8713:
[----:B------:R-:W-:Y:S05]  /*6070*/  BSYNC B2 ;  /* 0x0000000000027941 */ /* 0x000fea0003800000 */
.L_x_8711:
        /* <DEDUP_REMOVED lines=16> */
.L_x_8717:
[----:B------:R-:W-:Y:S05]  /*6180*/  BSYNC B3 ;  /* 0x0000000000037941 */ /* 0x000fea0003800000 */
.L_x_8716:
        /* <DEDUP_REMOVED lines=44> */
.L_x_8715:
[----:B------:R-:W-:Y:S05]  /*6450*/  BSYNC B2 ;  /* 0x0000000000027941 */ /* 0x000fea0003800000 */
.L_x_8714:
        /* <DEDUP_REMOVED lines=11> */
.L_x_8710:
[----:B------:R-:W-:Y:S05]  /*6510*/  BSYNC B1 ;  /* 0x0000000000017941 */ /* 0x000fea0003800000 */
.L_x_8709:
        /* <DEDUP_REMOVED lines=18> */
.L_x_8721:
[----:B------:R-:W-:Y:S02]  /*6640*/  IMAD.MOV.U32 R146, RZ, RZ, R160 ;  /* 0x000000ffff927224 */ /* 0x000fe400078e00a0 */
.L_x_8722:
[----:B------:R-:W-:Y:S05]  /*6650*/  BSYNC B2 ;  /* 0x0000000000027941 */ /* 0x000fea0003800000 */
.L_x_8720:
        /* <DEDUP_REMOVED lines=16> */
.L_x_8726:
[----:B------:R-:W-:Y:S05]  /*6760*/  BSYNC B3 ;  /* 0x0000000000037941 */ /* 0x000fea0003800000 */
.L_x_8725:
        /* <DEDUP_REMOVED lines=44> */
.L_x_8724:
[----:B------:R-:W-:Y:S05]  /*6a30*/  BSYNC B2 ;  /* 0x0000000000027941 */ /* 0x000fea0003800000 */
.L_x_8723:
        /* <DEDUP_REMOVED lines=11> */
.L_x_8719:
[----:B------:R-:W-:Y:S05]  /*6af0*/  BSYNC B1 ;  /* 0x0000000000017941 */ /* 0x000fea0003800000 */
.L_x_8718:
        /* <DEDUP_REMOVED lines=18> */
.L_x_8730:
[----:B------:R-:W-:Y:S02]  /*6c20*/  IMAD.MOV.U32 R164, RZ, RZ, R160 ;  /* 0x000000ffffa47224 */ /* 0x000fe400078e00a0 */
.L_x_8731:
[----:B------:R-:W-:Y:S05]  /*6c30*/  BSYNC B2 ;  /* 0x0000000000027941 */ /* 0x000fea0003800000 */
.L_x_8729:
        /* <DEDUP_REMOVED lines=16> */
.L_x_8735:
[----:B------:R-:W-:Y:S05]  /*6d40*/  BSYNC B3 ;  /* 0x0000000000037941 */ /* 0x000fea0003800000 */
.L_x_8734:
        /* <DEDUP_REMOVED lines=8> */
[----:B------:R-:W-:Y:S01]  /*6dd0*/  IMAD.MOV.U32 R162, RZ, RZ, RZ ;  /* 0x000000ffffa27224 */ /* 0x000fe200078e00ff */
        /* <DEDUP_REMOVED lines=35> */
.L_x_8733:
[----:B------:R-:W-:Y:S05]  /*7010*/  BSYNC B2 ;  /* 0x0000000000027941 */ /* 0x000fea0003800000 */
.L_x_8732:
        /* <DEDUP_REMOVED lines=11> */
.L_x_8728:
[----:B------:R-:W-:Y:S05]  /*70d0*/  BSYNC B1 ;  /* 0x0000000000017941 */ /* 0x000fea0003800000 */
.L_x_8727:
        /* <DEDUP_REMOVED lines=20> */
[----:B------:R-:W-:Y:S01]  /*7220*/  LOP3.LUT R93, R146, R92, R94, 0xfe, !PT ;  /* 0x0000005c925d7212 */ /* 0x000fe200078efe5e */
[----:B------:R-:W-:Y:S01]  /*7230*/  IMAD.MOV.U32 R92, RZ, RZ, 0x8 ;  /* 0x00000008ff5c7424 */ /* 0x000fe200078e00ff */
[----:B------:R-:W-:Y:S02]  /*7240*/  LOP3.LUT R147, R165, R147, RZ, 0xfc, !PT ;  /* 0x00000093a5937212 */ /* 0x000fe400078efcff */
[----:B------:R-:W-:Y:S01]  /*7250*/  LOP3.LUT R146, R93, 0xff, R144, 0xf8, !PT ;  /* 0x000000ff5d927812 */ /* 0x000fe200078ef890 */
[----:B------:R-:W-:-:S05]  /*7260*/  IMAD.WIDE.U32 R92, R155, R92, c[0x0][0x190] ;  /* 0x000064009b5c7625 */ /* 0x000fca00078e005c */
[----:B------:R0:W-:Y:S02]  /*7270*/  STG.E.64 [R92.64], R146 ;  /* 0x000000925c007986 */ /* 0x0001e4000c101b04 */
.L_x_8737:
[----:B------:R-:W-:Y:S05]  /*7280*/  BSYNC B1 ;  /* 0x0000000000017941 */ /* 0x000fea0003800000 */
.L_x_8736:
[----:B------:R-:W-:Y:S02]  /*7290*/  IADD3 R156, R156, 0x100, RZ ;  /* 0x000001009c9c7810 */ /* 0x000fe40007ffe0ff */
[----:B------:R-:W-:Y:S02]  /*72a0*/  IADD3 R155, R155, 0x100, RZ ;  /* 0x000001009b9b7810 */ /* 0x000fe40007ffe0ff */
.L_x_8663:
[----:B------:R-:W-:Y:S05]  /*72b0*/  BSYNC B0 ;  /* 0x0000000000007941 */ /* 0x000fea0003800000 */
.L_x_8662:
[----:B------:R-:W-:Y:S01]  /*72c0*/  BSSY B0, `(.L_x_8738) ;  /* 0x000030e000007945 */ /* 0x000fe20003800000 */
        /* <DEDUP_REMOVED lines=29> */
.L_x_8743:
[----:B0-----:R-:W-:Y:S02]  /*74a0*/  IMAD.MOV.U32 R92, RZ, RZ, R160 ;  /* 0x000000ffff5c7224 */ /* 0x001fe400078e00a0 */
.L_x_8744:
[----:B------:R-:W-:Y:S05]  /*74b0*/  BSYNC B2 ;  /* 0x0000000000027941 */ /* 0x000fea0003800000 */
.L_x_8742:
        /* <DEDUP_REMOVED lines=16> */
.L_x_8748:
[----:B------:R-:W-:Y:S05]  /*75c0*/  BSYNC B3 ;  /* 0x0000000000037941 */ /* 0x000fea0003800000 */
.L_x_8747:
        /* <DEDUP_REMOVED lines=43> */
.L_x_8746:
[----:B------:R-:W-:Y:S05]  /*7880*/  BSYNC B2 ;  /* 0x0000000000027941 */ /* 0x000fea0003800000 */
.L_x_8745:
        /* <DEDUP_REMOVED lines=9> */
[----:B------:R-:W-:-:S04]  /*7920*/  FMUL.FTZ R84, R29, R84 ;  /* 0x000000541d547220 */ /* 0x000fc80000410000 */
[----:B------:R-:W-:Y:S02]  /*7930*/  @P3 FADD.FTZ R84, R56, R84 ;  /* 0x0000005438543221 */ /* 0x000fe40000010000 */
.L_x_8741:
[----:B-1----:R-:W-:Y:S05]  /*7940*/  BSYNC B1 ;  /* 0x0000000000017941 */ /* 0x002fea0003800000 */
.L_x_8740:
        /* <DEDUP_REMOVED lines=18> */
.L_x_8752:
[----:B------:R-:W-:Y:S02]  /*7a70*/  IMAD.MOV.U32 R94, RZ, RZ, R160 ;  /* 0x000000ffff5e7224 */ /* 0x000fe400078e00a0 */
.L_x_8753:
[----:B------:R-:W-:Y:S05]  /*7a80*/  BSYNC B2 ;  /* 0x0000000000027941 */ /* 0x000fea0003800000 */
.L_x_8751:
        /* <DEDUP_REMOVED lines=16> */
.L_x_8757:
[----:B------:R-:W-:Y:S05]  /*7b90*/  BSYNC B3 ;  /* 0x0000000000037941 */ /* 0x000fea0003800000 */
.L_x_8756:
[----:B------:R-:W-:Y:S01]  /*7ba0*/  IMAD.HI.U32 R85, R2, -0x326172a9, RZ ;  /* 0xcd9e8d5702557827 */ /* 0x000fe200078e00ff */
[----:B------:R-:W-:-:S03]  /*7bb0*/  LOP3.LUT R86, R86, R139, R135, 0x96, !PT ;  /* 0x0000008b56567212 */ /* 0x000fc600078e9687 */
[----:B------:R-:W-:Y:S01]  /*7bc0*/  IMAD R88, R2, -0x326172a9, RZ ;  /* 0xcd9e8d5702587824 */ /* 0x000fe200078e02ff */
[----:B------:R-:W-:Y:S01]  /*7bd0*/  LOP3.LUT R85, R85, R4, R134, 0x96, !PT ;  /* 0x0000000455557212 */ /* 0x000fe200078e9686 */
[----:B------:R-:W-:-:S04]  /*7be0*/  IMAD.WIDE.U32 R86, R86, -0x326172a9, RZ ;  /* 0xcd9e8d5756567825 */ /* 0x000fc800078e00ff */
[----:B------:R-:W-:Y:S01]  /*7bf0*/  IMAD R89, R3, -0x2daee0ad, RZ ;  /* 0xd2511f5303597824 */ /* 0x000fe200078e02ff */
[----:B------:R-:W-:Y:S01]  /*7c00*/  LOP3.LUT R88, R87, R88, R7, 0x96, !PT ;  /* 0x0000005857587212 */ /* 0x000fe200078e9607 */
[----:B0-----:R-:W-:-:S04]  /*7c10*/  IMAD.WIDE.U32 R92, R85, -0x2daee0ad, RZ ;  /* 0xd2511f53555c7825 */ /* 0x001fc800078e00ff */
        /* <DEDUP_REMOVED lines=35> */
.L_x_8755:
[----:B------:R-:W-:Y:S05]  /*7e50*/  BSYNC B2 ;  /* 0x0000000000027941 */ /* 0x000fea0003800000 */
.L_x_8754:
[----:B------:R-:W1:Y:S01]  /*7e60*/  I2F.U32 R85, R94 ;  /* 0x0000005e00557306 */ /* 0x000e620000201000 */
[----:B------:R-:W-:-:S04]  /*7e70*/  IMAD.MOV.U32 R86, RZ, RZ, 0x2f800000 ;  /* 0x2f800000ff567424 */ /* 0x000fc800078e00ff */
[----:B-1----:R-:W-:Y:S01]  /*7e80*/  FFMA.FTZ R85, R85, R86, 1.1641532182693481445e-10 ;  /* 0x2f00000055557423 */ /* 0x002fe20000010056 */
        /* <DEDUP_REMOVED lines=8> */
.L_x_8750:
[----:B------:R-:W-:Y:S05]  /*7f10*/  BSYNC B1 ;  /* 0x0000000000017941 */ /* 0x000fea0003800000 */
.L_x_8749:
        /* <DEDUP_REMOVED lines=18> */
.L_x_8761:
[----:B0-----:R-:W-:Y:S02]  /*8040*/  IMAD.MOV.U32 R92, RZ, RZ, R160 ;  /* 0x000000ffff5c7224 */ /* 0x001fe400078e00a0 */
.L_x_8762:
[----:B------:R-:W-:Y:S05]  /*8050*/  BSYNC B2 ;  /* 0x0000000000027941 */ /* 0x000fea0003800000 */
.L_x_8760:
        /* <DEDUP_REMOVED lines=16> */
.L_x_8766:
[----:B------:R-:W-:Y:S05]  /*8160*/  BSYNC B3 ;  /* 0x0000000000037941 */ /* 0x000fea0003800000 */
.L_x_8765:
        /* <DEDUP_REMOVED lines=43> */
.L_x_8764:
[----:B------:R-:W-:Y:S05]  /*8420*/  BSYNC B2 ;  /* 0x0000000000027941 */ /* 0x000fea0003800000 */
.L_x_8763:
        /* <DEDUP_REMOVED lines=11> */
.L_x_8759:
[----:B------:R-:W-:Y:S05]  /*84e0*/  BSYNC B1 ;  /* 0x0000000000017941 */ /* 0x000fea0003800000 */
.L_x_8758:
        /* <DEDUP_REMOVED lines=18> */
.L_x_8770:
[----:B------:R-:W-:Y:S02]  /*8610*/  IMAD.MOV.U32 R94, RZ, RZ, R160 ;  /* 0x000000ffff5e7224 */ /* 0x000fe400078e00a0 */
.L_x_8771:
[----:B------:R-:W-:Y:S05]  /*8620*/  BSYNC B2 ;  /* 0x0000000000027941 */ /* 0x000fea0003800000 */
.L_x_8769:
        /* <DEDUP_REMOVED lines=16> */
.L_x_8775:
[----:B------:R-:W-:Y:S05]  /*8730*/  BSYNC B3 ;  /* 0x0000000000037941 */ /* 0x000fea0003800000 */
.L_x_8774:
[----:B0-----:R-:W-:Y:S01]  /*8740*/  LOP3.LUT R92, R87, R139, R135, 0x96, !PT ;  /* 0x0000008b575c7212 */ /* 0x001fe200078e9687 */
        /* <DEDUP_REMOVED lines=42> */
.L_x_8773:
[----:B------:R-:W-:Y:S05]  /*89f0*/  BSYNC B2 ;  /* 0x0000000000027941 */ /* 0x000fea0003800000 */
.L_x_8772:
        /* <DEDUP_REMOVED lines=11> */
.L_x_8768:
[----:B------:R-:W-:Y:S05]  /*8ab0*/  BSYNC B1 ;  /* 0x0000000000017941 */ /* 0x000fea0003800000 */
.L_x_8767:
        /* <DEDUP_REMOVED lines=18> */
.L_x_8779:
[----:B------:R-:W-:Y:S02]  /*8be0*/  IMAD.MOV.U32 R94, RZ, RZ, R160 ;  /* 0x000000ffff5e7224 */ /* 0x000fe400078e00a0 */
.L_x_8780:
[----:B------:R-:W-:Y:S05]  /*8bf0*/  BSYNC B2 ;  /* 0x0000000000027941 */ /* 0x000fea0003800000 */
.L_x_8778:
        /* <DEDUP_REMOVED lines=16> */
.L_x_8784:
[----:B------:R-:W-:Y:S05]  /*8d00*/  BSYNC B3 ;  /* 0x0000000000037941 */ /* 0x000fea0003800000 */
.L_x_8783:
[----:B------:R-:W-:Y:S01]  /*8d10*/  IMAD.HI.U32 R89, R2, -0x326172a9, RZ ;  /* 0xcd9e8d5702597827 */ /* 0x000fe200078e00ff */
[----:B------:R-:W-:-:S03]  /*8d20*/  LOP3.LUT R88, R88, R139, R135, 0x96, !PT ;  /* 0x0000008b58587212 */ /* 0x000fc600078e9687 */
[----:B------:R-:W-:Y:S01]  /*8d30*/  IMAD R90, R2, -0x326172a9, RZ ;  /* 0xcd9e8d57025a7824 */ /* 0x000fe200078e02ff */
[----:B------:R-:W-:Y:S01]  /*8d40*/  LOP3.LUT R89, R89, R4, R134, 0x96, !PT ;  /* 0x0000000459597212 */ /* 0x000fe200078e9686 */
[----:B0-----:R-:W-:-:S04]  /*8d50*/  IMAD.WIDE.U32 R92, R88, -0x326172a9, RZ ;  /* 0xcd9e8d57585c7825 */ /* 0x001fc800078e00ff */
        /* <DEDUP_REMOVED lines=37> */
[----:B------:R-:W-:-:S06]  /*8fb0*/  HFMA2.MMA R90, -RZ, RZ, 0, 0 ;  /* 0x00000000ff5a7435 */ /* 0x000fcc00000001ff */
.L_x_8782:
[----:B------:R-:W-:Y:S05]  /*8fc0*/  BSYNC B2 ;  /* 0x0000000000027941 */ /* 0x000fea0003800000 */
.L_x_8781:
[----:B------:R-:W1:Y:S01]  /*8fd0*/  I2F.U32 R88, R94 ;  /* 0x0000005e00587306 */ /* 0x000e620000201000 */
[----:B------:R-:W-:-:S04]  /*8fe0*/  IMAD.MOV.U32 R89, RZ, RZ, 0x2f800000 ;  /* 0x2f800000ff597424 */ /* 0x000fc800078e00ff */
[----:B-1----:R-:W-:Y:S01]  /*8ff0*/  FFMA.FTZ R88, R88, R89, 1.1641532182693481445e-10 ;  /* 0x2f00000058587423 */ /* 0x002fe20000010059 */
        /* <DEDUP_REMOVED lines=8> */
.L_x_8777:
[----:B------:R-:W-:Y:S05]  /*9080*/  BSYNC B1 ;  /* 0x0000000000017941 */ /* 0x000fea0003800000 */
.L_x_8776:
        /* <DEDUP_REMOVED lines=18> */
.L_x_8788:
[----:B0-----:R-:W-:Y:S02]  /*91b0*/  IMAD.MOV.U32 R146, RZ, RZ, R160 ;  /* 0x000000ffff927224 */ /* 0x001fe400078e00a0 */
.L_x_8789:
[----:B------:R-:W-:Y:S05]  /*91c0*/  BSYNC B2 ;  /* 0x0000000000027941 */ /* 0x000fea0003800000 */
.L_x_8787:
        /* <DEDUP_REMOVED lines=16> */
.L_x_8793:
[----:B------:R-:W-:Y:S05]  /*92d0*/  BSYNC B3 ;  /* 0x0000000000037941 */ /* 0x000fea0003800000 */
.L_x_8792:
        /* <DEDUP_REMOVED lines=43> */
.L_x_8791:
[----:B------:R-:W-:Y:S05]  /*9590*/  BSYNC B2 ;  /* 0x0000000000027941 */ /* 0x000fea0003800000 */
.L_x_8790:
        /* <DEDUP_REMOVED lines=11> */
.L_x_8786:
[----:B------:R-:W-:Y:S05]  /*9650*/  BSYNC B1 ;  /* 0x0000000000017941 */ /* 0x000fea0003800000 */
.L_x_8785:
        /* <DEDUP_REMOVED lines=18> */
.L_x_8797:
[----:B------:R-:W-:Y:S02]  /*9780*/  IMAD.MOV.U32 R146, RZ, RZ, R160 ;  /* 0x000000ffff927224 */ /* 0x000fe400078e00a0 */
.L_x_8798:
[----:B------:R-:W-:Y:S05]  /*9790*/  BSYNC B2 ;  /* 0x0000000000027941 */ /* 0x000fea0003800000 */
.L_x_8796:
        /* <DEDUP_REMOVED lines=16> */
.L_x_8802:
[----:B------:R-:W-:Y:S05]  /*98a0*/  BSYNC B3 ;  /* 0x0000000000037941 */ /* 0x000fea0003800000 */
.L_x_8801:
        /* <DEDUP_REMOVED lines=43> */
.L_x_8800:
[----:B------:R-:W-:Y:S05]  /*9b60*/  BSYNC B2 ;  /* 0x0000000000027941 */ /* 0x000fea0003800000 */
.L_x_8799:
        /* <DEDUP_REMOVED lines=11> */
.L_x_8795:
[----:B------:R-:W-:Y:S05]  /*9c20*/  BSYNC B1 ;  /* 0x0000000000017941 */ /* 0x000fea0003800000 */
.L_x_8794:
        /* <DEDUP_REMOVED lines=18> */
.L_x_8806:
[----:B------:R-:W-:Y:S02]  /*9d50*/  MOV R157, R160 ;  /* 0x000000a0009d7202 */ /* 0x000fe40000000f00 */
.L_x_8807:
[----:B------:R-:W-:Y:S05]  /*9d60*/  BSYNC B2 ;  /* 0x0000000000027941 */ /* 0x000fea0003800000 */
.L_x_8805:
        /* <DEDUP_REMOVED lines=16> */
.L_x_8811:
[----:B------:R-:W-:Y:S05]  /*9e70*/  BSYNC B3 ;  /* 0x0000000000037941 */ /* 0x000fea0003800000 */
.L_x_8810:
        /* <DEDUP_REMOVED lines=44> */
.L_x_8809:
[----:B------:R-:W-:Y:S05]  /*a140*/  BSYNC B2 ;  /* 0x0000000000027941 */ /* 0x000fea0003800000 */
.L_x_8808:
        /* <DEDUP_REMOVED lines=11> */
.L_x_8804:
[----:B------:R-:W-:Y:S05]  /*a200*/  BSYNC B1 ;  /* 0x0000000000017941 */ /* 0x000fea0003800000 */
.L_x_8803:
[----:B------:R-:W-:-:S04]  /*a210*/  IMAD.MOV.U32 R157, RZ, RZ, 0x20 ;  /* 0x00000020ff9d7424 */ /* 0x000fc800078e00ff */
[----:B------:R-:W-:-:S05]  /*a220*/  IMAD.WIDE.U32 R156, R156, R157, c[0x0][0x188] ;  /* 0x000062009c9c7625 */ /* 0x000fca00078e009d */
[----:B------:R0:W-:Y:S04]  /*a230*/  STG.E.128 [R156.64], R84 ;  /* 0x000000549c007986 */ /* 0x0001e8000c101d04 */
[----:B------:R0:W-:Y:S01]  /*a240*/  STG.E.128 [R156.64+0x10], R88 ;  /* 0x000010589c007986 */ /* 0x0001e2000c101d04 */
[----:B------:R-:W-:Y:S05]  /*a250*/  @!P2 BRA `(.L_x_8739) ;  /* 0x000001400000a947 */ /* 0x000fea0003800000 */
[----:B------:R-:W-:Y:S01]  /*a260*/  IMAD.U32 R92, R152, 0x10000, RZ ;  /* 0x00010000985c7824 */ /* 0x000fe200078e00ff */
        /* <DEDUP_REMOVED lines=10> */
[----:B0-----:R-:W-:-:S03]  /*a310*/  LOP3.LUT R157, R93, 0xff, R150, 0xf8, !PT ;  /* 0x000000ff5d9d7812 */ /* 0x001fc600078ef896 */
        /* <DEDUP_REMOVED lines=8> */
.L_x_8739:
[----:B------:R-:W-:Y:S05]  /*a3a0*/  BSYNC B0 ;  /* 0x0000000000007941 */ /* 0x000fea0003800000 */
.L_x_8738:
        /* <DEDUP_REMOVED lines=33> */
.L_x_8822:
        /* <DEDUP_REMOVED lines=69> */
.L_x_8823:
        /* <DEDUP_REMOVED lines=12> */
[----:B------:R-:W-:Y:S01]  /*aad0*/  LOP3.LUT P3, RZ, R95, 0x1f, R0, 0xf8, !PT ;  /* 0x0000001f5fff7812 */ /* 0x000fe2000786f800 */
[----:B------:R-:W-:Y:S01]  /*aae0*/  IMAD.MOV.U32 R94, RZ, RZ, RZ ;  /* 0x000000ffff5e7224 */ /* 0x000fe200078e00ff */
[----:B------:R-:W-:Y:S01]  /*aaf0*/  @!P2 MOV R94, R133 ;  /* 0x00000085005ea202 */ /* 0x000fe20000000f00 */
[----:B------:R-:W-:Y:S03]  /*ab00*/  BSSY B0, `(.L_x_8814) ;  /* 0x00000b2000007945 */ /* 0x000fe60003800000 */
[----:B------:R1:W-:Y:S01]  /*ab10*/  I2F R157, R94 ;  /* 0x0000005e009d7306 */ /* 0x0003e20000201400 */
[----:B------:R-:W2:Y:S04]  /*ab20*/  SHFL.DOWN PT, R147, R94, 0x4, 0x1f ;  /* 0x08801f005e937f89 */ /* 0x000ea800000e0000 */
[----:B------:R-:W3:Y:S01]  /*ab30*/  @!P2 LDS.64 R92, [R146.X8] ;  /* 0x00000000925ca984 */ /* 0x000ee20000008a00 */
[----:B------:R-:W-:-:S02]  /*ab40*/  ISETP.NE.AND P2, PT, RZ, UR6, PT ;  /* 0x00000006ff007c0c */ /* 0x000fc4000bf45270 */
[----:B--2---:R-:W2:Y:S01]  /*ab50*/  I2F R164, R147 ;  /* 0x0000009300a47306 */ /* 0x004ea20000201400 */
[----:B------:R-:W-:-:S05]  /*ab60*/  IMAD.IADD R95, R147, 0x1, R94 ;  /* 0x00000001935f7824 */ /* 0x000fca00078e025e */
[----:B-1----:R-:W-:Y:S04]  /*ab70*/  SHFL.DOWN PT, R94, R95, 0x2, 0x1f ;  /* 0x08401f005f5e7f89 */ /* 0x002fe800000e0000 */
[----:B0--3--:R-:W0:Y:S04]  /*ab80*/  SHFL.DOWN PT, R155, R92, 0x4, 0x1f ;  /* 0x08801f005c9b7f89 */ /* 0x009e2800000e0000 */
[----:B------:R-:W1:Y:S01]  /*ab90*/  SHFL.DOWN PT, R146, R93, 0x4, 0x1f ;  /* 0x08801f005d927f89 */ /* 0x000e6200000e0000 */
[C---:B0-----:R-:W-:Y:S02]  /*aba0*/  FADD.FTZ R156, -R155.reuse, R92 ;  /* 0x0000005c9b9c7221 */ /* 0x041fe40000010100 */
[----:B--2---:R-:W-:-:S02]  /*abb0*/  FMUL.FTZ R155, R155, R164 ;  /* 0x000000a49b9b7220 */ /* 0x004fc40000410000 */
[----:B------:R-:W-:Y:S02]  /*abc0*/  FMUL.FTZ R156, R156, R156 ;  /* 0x0000009c9c9c7220 */ /* 0x000fe40000410000 */
[----:B------:R-:W-:Y:S02]  /*abd0*/  FFMA.FTZ R166, R157, R92, R155 ;  /* 0x0000005c9da67223 */ /* 0x000fe4000001009b */
[----:B------:R-:W0:Y:S01]  /*abe0*/  I2F R92, R95 ;  /* 0x0000005f005c7306 */ /* 0x000e220000201400 */
[----:B------:R-:W-:Y:S02]  /*abf0*/  FMUL.FTZ R156, R156, R157 ;  /* 0x0000009d9c9c7220 */ /* 0x000fe40000410000 */
[----:B-1----:R-:W-:Y:S02]  /*ac00*/  FADD.FTZ R146, R146, R93 ;  /* 0x0000005d92927221 */ /* 0x002fe40000010000 */
[----:B------:R-:W-:-:S03]  /*ac10*/  FMUL.FTZ R156, R156, R164 ;  /* 0x000000a49c9c7220 */ /* 0x000fc60000410000 */
[----:B------:R-:W-:Y:S08]  /*ac20*/  I2F R157, R94 ;  /* 0x0000005e009d7306 */ /* 0x000ff00000201400 */
[----:B0-----:R-:W0:Y:S02]  /*ac30*/  MUFU.RCP R147, R92 ;  /* 0x0000005c00937308 */ /* 0x001e240000001000 */
[----:B0-----:R-:W-:-:S02]  /*ac40*/  FMUL.FTZ R155, R147, R166 ;  /* 0x000000a6939b7220 */ /* 0x001fc40000410000 */
[----:B------:R-:W-:Y:S02]  /*ac50*/  FFMA.FTZ R146, R147, R156, R146 ;  /* 0x0000009c93927223 */ /* 0x000fe40000010092 */
[----:B------:R-:W-:Y:S01]  /*ac60*/  IMAD.IADD R147, R95, 0x1, R94 ;  /* 0x000000015f937824 */ /* 0x000fe200078e025e */
[----:B------:R-:W0:Y:S04]  /*ac70*/  SHFL.DOWN PT, R156, R155, 0x2, 0x1f ;  /* 0x08401f009b9c7f89 */ /* 0x000e2800000e0000 */
[----:B------:R-:W1:Y:S01]  /*ac80*/  SHFL.DOWN PT, R166, R147, 0x1, 0x1f ;  /* 0x08201f0093a67f89 */ /* 0x000e6200000e0000 */
[----:B0-----:R-:W-:Y:S02]  /*ac90*/  FADD.FTZ R93, R155, -R156 ;  /* 0x8000009c9b5d7221 */ /* 0x001fe40000010000 */
[----:B------:R-:W-:-:S02]  /*aca0*/  FMUL.FTZ R156, R156, R157 ;  /* 0x0000009d9c9c7220 */ /* 0x000fc40000410000 */
[----:B------:R-:W-:Y:S02]  /*acb0*/  FMUL.FTZ R93, R93, R93 ;  /* 0x0000005d5d5d7220 */ /* 0x000fe40000410000 */
[C---:B------:R-:W-:Y:S02]  /*acc0*/  FFMA.FTZ R164, R92.reuse, R155, R156 ;  /* 0x0000009b5ca47223 */ /* 0x040fe4000001009c */
[----:B------:R-:W-:Y:S02]  /*acd0*/  FMUL.FTZ R156, R92, R93 ;  /* 0x0000005d5c9c7220 */ /* 0x000fe40000410000 */
[----:B------:R-:W0:Y:S01]  /*ace0*/  I2F R92, R147 ;  /* 0x00000093005c7306 */ /* 0x000e220000201400 */
[----:B------:R-:W2:Y:S01]  /*acf0*/  SHFL.DOWN PT, R93, R146, 0x2, 0x1f ;  /* 0x08401f00925d7f89 */ /* 0x000ea200000e0000 */
[----:B------:R-:W-:Y:S02]  /*ad00*/  FMUL.FTZ R156, R156, R157 ;  /* 0x0000009d9c9c7220 */ /* 0x000fe40000410000 */
[----:B-1----:R-:W-:-:S04]  /*ad10*/  IMAD.IADD R155, R147, 0x1, R166 ;  /* 0x00000001939b7824 */ /* 0x002fc800078e02a6 */
[----:B------:R-:W-:Y:S08]  /*ad20*/  I2F R157, R166 ;  /* 0x000000a6009d7306 */ /* 0x000ff00000201400 */
[----:B0-----:R-:W0:Y:S08]  /*ad30*/  MUFU.RCP R95, R92 ;  /* 0x0000005c005f7308 */ /* 0x001e300000001000 */
[----:B------:R-:W1:Y:S01]  /*ad40*/  I2F R155, R155 ;  /* 0x0000009b009b7306 */ /* 0x000e620000201400 */
[----:B--2---:R-:W-:-:S02]  /*ad50*/  FADD.FTZ R94, R146, R93 ;  /* 0x0000005d925e7221 */ /* 0x004fc40000010000 */
[C---:B0-----:R-:W-:Y:S02]  /*ad60*/  FMUL.FTZ R93, R95.reuse, R164 ;  /* 0x000000a45f5d7220 */ /* 0x041fe40000410000 */
[----:B------:R-:W-:-:S03]  /*ad70*/  FFMA.FTZ R94, R95, R156, R94 ;  /* 0x0000009c5f5e7223 */ /* 0x000fc6000001005e */
[----:B------:R-:W0:Y:S01]  /*ad80*/  SHFL.DOWN PT, R156, R93, 0x1, 0x1f ;  /* 0x08201f005d9c7f89 */ /* 0x000e2200000e0000 */
[----:B-1----:R-:W1:Y:S01]  /*ad90*/  MUFU.RCP R146, R155 ;  /* 0x0000009b00927308 */ /* 0x002e620000001000 */
[----:B0-----:R-:W-:Y:S02]  /*ada0*/  FMUL.FTZ R95, R156, R157 ;  /* 0x0000009d9c5f7220 */ /* 0x001fe40000410000 */
[----:B------:R-:W-:Y:S02]  /*adb0*/  FADD.FTZ R156, R93, -R156 ;  /* 0x8000009c5d9c7221 */ /* 0x000fe40000010000 */
[----:B------:R-:W-:Y:S02]  /*adc0*/  FFMA.FTZ R165, R92, R93, R95 ;  /* 0x0000005d5ca57223 */ /* 0x000fe4000001005f */
[----:B------:R-:W0:Y:S01]  /*add0*/  SHFL.DOWN PT, R95, R94, 0x1, 0x1f ;  /* 0x08201f005e5f7f89 */ /* 0x000e2200000e0000 */
[----:B------:R-:W-:Y:S02]  /*ade0*/  FMUL.FTZ R147, R156, R156 ;  /* 0x0000009c9c937220 */ /* 0x000fe40000410000 */
[----:B-1----:R-:W-:-:S02]  /*adf0*/  FMUL.FTZ R165, R146, R165 ;  /* 0x000000a592a57220 */ /* 0x002fc40000410000 */
[----:B------:R-:W-:Y:S02]  /*ae00*/  FMUL.FTZ R147, R92, R147 ;  /* 0x000000935c937220 */ /* 0x000fe40000410000 */
[----:B------:R-:W-:Y:S02]  /*ae10*/  IMAD.MOV.U32 R92, RZ, RZ, c[0x0][0x1e0] ;  /* 0x00007800ff5c7624 */ /* 0x000fe400078e00ff */
[----:B------:R-:W-:Y:S01]  /*ae20*/  FMUL.FTZ R147, R147, R157 ;  /* 0x0000009d93937220 */ /* 0x000fe20000410000 */
[----:B------:R-:W1:Y:S01]  /*ae30*/  SHFL.IDX PT, R165, R165, RZ, 0x1f ;  /* 0x00001fffa5a57589 */ /* 0x000e6200000e0000 */
[----:B0-----:R-:W-:Y:S01]  /*ae40*/  FADD.FTZ R95, R94, R95 ;  /* 0x0000005f5e5f7221 */ /* 0x001fe20000010000 */
[----:B------:R-:W-:-:S03]  /*ae50*/  @!P3 LEA R94, P4, R5, c[0x0][0x1a0], 0x2 ;  /* 0x00006800055eba11 */ /* 0x000fc600078810ff */
[----:B------:R-:W-:Y:S01]  /*ae60*/  FFMA.FTZ R147, R146, R147, R95 ;  /* 0x0000009392937223 */ /* 0x000fe2000001005f */
[----:B------:R-:W-:-:S05]  /*ae70*/  @!P3 LEA.HI.X R95, R5, c[0x0][0x1a4], R154, 0x2, P4 ;  /* 0x00006900055fba11 */ /* 0x000fca00020f149a */
[----:B------:R-:W0:Y:S01]  /*ae80*/  SHFL.IDX PT, R147, R147, RZ, 0x1f ;  /* 0x00001fff93937589 */ /* 0x000e2200000e0000 */
[----:B-1----:R-:W-:-:S03]  /*ae90*/  FMUL.FTZ R93, R165, R165 ;  /* 0x000000a5a55d7220 */ /* 0x002fc60000410000 */
[----:B------:R1:W-:Y:S02]  /*aea0*/  @!P3 STG.E [R94.64], R165 ;  /* 0x000000a55e00b986 */ /* 0x0003e4000c101904 */
[----:B------:R-:W-:Y:S01]  /*aeb0*/  FSEL R93, R93, RZ, P2 ;  /* 0x000000ff5d5d7208 */ /* 0x000fe20001000000 */
[----:B0-----:R-:W-:-:S04]  /*aec0*/  FFMA.FTZ R92, R147, R92, c[0x0][0x228] ;  /* 0x00008a00935c7623 */ /* 0x001fc8000001005c */
[----:B------:R-:W-:Y:S01]  /*aed0*/  FADD.FTZ R146, R92, R93 ;  /* 0x0000005d5c927221 */ /* 0x000fe20000010000 */
[----:B------:R-:W-:-:S03]  /*aee0*/  @!P3 LEA R92, P4, R5, c[0x0][0x1a8], 0x2 ;  /* 0x00006a00055cba11 */ /* 0x000fc600078810ff */
[----:B------:R-:W0:Y:S01]  /*aef0*/  MUFU.RSQ R167, R146 ;  /* 0x0000009200a77308 */ /* 0x000e220000001400 */
        /* <DEDUP_REMOVED lines=14> */
[--C-:B------:R-:W-:Y:S02]  /*afe0*/  FADD.FTZ R93, R69, -R157.reuse ;  /* 0x8000009d455d7221 */ /* 0x100fe40000010000 */
        /* <DEDUP_REMOVED lines=12> */
[--C-:B------:R-:W-:Y:S01]  /*b0b0*/  FADD.FTZ R147, R75, -R157.reuse ;  /* 0x8000009d4b937221 */ /* 0x100fe20000010000 */
[----:B------:R-:W-:Y:S01]  /*b0c0*/  F2FP.BF16.PACK_AB R93, R95, R94 ;  /* 0x0000005e5f5d723e */ /* 0x000fe200000010ff */
[--C-:B------:R-:W-:Y:S02]  /*b0d0*/  FADD.FTZ R94, R72, -R157.reuse ;  /* 0x8000009d485e7221 */ /* 0x100fe40000010000 */
[----:B------:R-:W-:Y:S02]  /*b0e0*/  FADD.FTZ R95, R73, -R157 ;  /* 0x8000009d495f7221 */ /* 0x000fe40000010000 */
        /* <DEDUP_REMOVED lines=14> */
.L_x_8817:
[----:B------:R-:W-:Y:S05]  /*b1d0*/  BSYNC B1 ;  /* 0x0000000000017941 */ /* 0x000fea0003800000 */
.L_x_8816:
[----:B------:R-:W-:Y:S01]  /*b1e0*/  ISETP.NE.AND P2, PT, R100, RZ, PT ;  /* 0x000000ff6400720c */ /* 0x000fe20003f45270 */
[----:B------:R-:W-:-:S12]  /*b1f0*/  BSSY B1, `(.L_x_8818) ;  /* 0x0000022000017945 */ /* 0x000fd80003800000 */
[----:B------:R-:W-:Y:S05]  /*b200*/  @!P2 BRA `(.L_x_8819) ;  /* 0x000002000000a947 */ /* 0x000fea0003800000 */
[--C-:B0-----:R-:W-:Y:S02]  /*b210*/  FADD.FTZ R92, R76, -R157.reuse ;  /* 0x8000009d4c5c7221 */ /* 0x101fe40000010000 */
        /* <DEDUP_REMOVED lines=31> */
.L_x_8819:
[----:B------:R-:W-:Y:S05]  /*b410*/  BSYNC B1 ;  /* 0x0000000000017941 */ /* 0x000fea0003800000 */
.L_x_8818:
        /* <DEDUP_REMOVED lines=15> */
[C---:B------:R-:W-:Y:S02]  /*b510*/  FMUL.FTZ R155, R167.reuse, R155 ;  /* 0x0000009ba79b7220 */ /* 0x040fe40000410000 */
[----:B------:R-:W-:Y:S01]  /*b520*/  FMUL.FTZ R94, R167, R94 ;  /* 0x0000005ea75e7220 */ /* 0x000fe20000410000 */
[----:B------:R-:W-:Y:S01]  /*b530*/  F2FP.BF16.PACK_AB R95, R146, R95 ;  /* 0x0000005f925f723e */ /* 0x000fe200000010ff */
[----:B------:R-:W-:Y:S02]  /*b540*/  FFMA.FTZ R157, R127, R155, R140 ;  /* 0x0000009b7f9d7223 */ /* 0x000fe4000001008c */
[----:B------:R-:W-:-:S02]  /*b550*/  FMUL.FTZ R93, R167, R93 ;  /* 0x0000005da75d7220 */ /* 0x000fc40000410000 */
[----:B------:R-:W-:Y:S02]  /*b560*/  FFMA.FTZ R146, R124, R94, R137 ;  /* 0x0000005e7c927223 */ /* 0x000fe40000010089 */
[----:B------:R-:W-:Y:S02]  /*b570*/  FFMA.FTZ R155, R126, R147, R141 ;  /* 0x000000937e9b7223 */ /* 0x000fe4000001008d */
[----:B------:R-:W-:Y:S02]  /*b580*/  FFMA.FTZ R147, R123, R93, R136 ;  /* 0x0000005d7b937223 */ /* 0x000fe40000010088 */
[----:B------:R-:W-:Y:S01]  /*b590*/  FMUL.FTZ R92, R167, R92 ;  /* 0x0000005ca75c7220 */ /* 0x000fe20000410000 */
[----:B------:R-:W-:Y:S01]  /*b5a0*/  F2FP.BF16.PACK_AB R93, R155, R146 ;  /* 0x000000929b5d723e */ /* 0x000fe200000010ff */
[----:B------:R-:W-:Y:S01]  /*b5b0*/  HFMA2.MMA R146, -RZ, RZ, 0, 9.5367431640625e-07 ;  /* 0x00000010ff927435 */ /* 0x000fe200000001ff */
[----:B------:R-:W-:Y:S02]  /*b5c0*/  FFMA.FTZ R94, R125, R154, R138 ;  /* 0x0000009a7d5e7223 */ /* 0x000fe4000001008a */
[----:B------:R-:W-:-:S03]  /*b5d0*/  FFMA.FTZ R92, R122, R92, R131 ;  /* 0x0000005c7a5c7223 */ /* 0x000fc60000010083 */
[----:B------:R-:W-:Y:S02]  /*b5e0*/  F2FP.BF16.PACK_AB R94, R157, R94 ;  /* 0x0000005e9d5e723e */ /* 0x000fe400000010ff */
[----:B------:R-:W-:Y:S02]  /*b5f0*/  F2FP.BF16.PACK_AB R92, R147, R92 ;  /* 0x0000005c935c723e */ /* 0x000fe400000010ff */
[----:B------:R-:W-:-:S05]  /*b600*/  IMAD.WIDE.U32 R146, R153, R146, c[0x0][0x208] ;  /* 0x0000820099927625 */ /* 0x000fca00078e0092 */
[----:B------:R0:W-:Y:S02]  /*b610*/  STG.E.128 [R146.64], R92 ;  /* 0x0000005c92007986 */ /* 0x0001e4000c101d04 */
.L_x_8815:
[----:B-1----:R-:W-:Y:S05]  /*b620*/  BSYNC B0 ;  /* 0x0000000000007941 */ /* 0x002fea0003800000 */
.L_x_8814:
[----:B------:R-:W-:Y:S02]  /*b630*/  IADD3 R5, R5, c[0x0][0x160], RZ ;  /* 0x0000580005057a10 */ /* 0x000fe40007ffe0ff */
[----:B------:R-:W-:Y:S02]  /*b640*/  LOP3.LUT P3, RZ, R132, 0xff, RZ, 0xc0, !PT ;  /* 0x000000ff84ff7812 */ /* 0x000fe4000786c0ff */
[----:B------:R-:W-:Y:S02]  /*b650*/  ISETP.GE.AND P2, PT, R5, c[0x0][0x164], PT ;  /* 0x0000590005007a0c */ /* 0x000fe40003f46270 */
[----:B------:R-:W-:-:S11]  /*b660*/  SEL R132, RZ, 0x1, P3 ;  /* 0x00000001ff847807 */ /* 0x000fd60001800000 */
[----:B0-----:R-:W-:Y:S01]  /*b670*/  @P2 CALL.REL.NOINC `(.L_x_8820) ;  /* 0x0000001000002944 */ /* 0x001fe20003c00000 */
[----:B------:R-:W-:Y:S05]  /*b680*/  BRA `(.L_x_8821) ;  /* 0xffff586000007947 */ /* 0x000fea000383ffff */
.L_x_8820:
[----:B------:R-:W-:Y:S05]  /*b690*/  EXIT ;  /* 0x000000000000794d */ /* 0x000fea0003800000 */
.L_x_8812:
[----:B------:R-:W-:Y:S01]  /*b6a0*/  IMAD.MOV.U32 R164, RZ, RZ, 0x1 ;  /* 0x00000001ffa47424 */ /* 0x000fe200078e00ff */
[----:B------:R-:W-:Y:S01]  /*b6b0*/  MOV R94, 0xb6f0 ;  /* 0x0000b6f0005e7802 */ /* 0x000fe20000000f00 */
[----:B------:R-:W-:Y:S02]  /*b6c0*/  IMAD.MOV.U32 R147, RZ, RZ, 0x1f ;  /* 0x0000001fff937424 */ /* 0x000fe400078e00ff */
[----:B------:R-:W-:Y:S02]  /*b6d0*/  IMAD.MOV.U32 R156, RZ, RZ, -0x1 ;  /* 0xffffffffff9c7424 */ /* 0x000fe400078e00ff */
[----:B-----5:R-:W-:Y:S05]  /*b6e0*/  CALL.REL.NOINC `($__internal_62_$__cuda_sm70_shflsync_bfly_p) ;  /* 0x000006b000007944 */ /* 0x020fea0003c00000 */
[----:B-1----:R-:W-:Y:S01]  /*b6f0*/  IMAD.MOV.U32 R92, RZ, RZ, R164 ;  /* 0x000000ffff5c7224 */ /* 0x002fe200078e00a4 */
[----:B0-----:R-:W-:Y:S05]  /*b700*/  BRA `(.L_x_8822) ;  /* 0xffffeeb000007947 */ /* 0x001fea000383ffff */
.L_x_8813:
[----:B------:R-:W-:Y:S01]  /*b710*/  IMAD.MOV.U32 R164, RZ, RZ, 0x2 ;  /* 0x00000002ffa47424 */ /* 0x000fe200078e00ff */
[----:B------:R-:W-:Y:S01]  /*b720*/  MOV R156, 0xffffffff ;  /* 0xffffffff009c7802 */ /* 0x000fe20000000f00 */
[----:B------:R-:W-:Y:S01]  /*b730*/  IMAD.MOV.U32 R147, RZ, RZ, 0x1f ;  /* 0x0000001fff937424 */ /* 0x000fe200078e00ff */
[----:B------:R-:W-:Y:S02]  /*b740*/  MOV R94, 0xb760 ;  /* 0x0000b760005e7802 */ /* 0x000fe40000000f00 */
[----:B-----5:R-:W-:Y:S05]  /*b750*/  CALL.REL.NOINC `($__internal_62_$__cuda_sm70_shflsync_bfly_p) ;  /* 0x0000064000007944 */ /* 0x020fea0003c00000 */
[----:B01----:R-:W-:Y:S01]  /*b760*/  FADD.FTZ R93, R93, R164 ;  /* 0x000000a45d5d7221 */ /* 0x003fe20000010000 */
[----:B------:R-:W-:Y:S01]  /*b770*/  MOV R94, 0xb7c0 ;  /* 0x0000b7c0005e7802 */ /* 0x000fe20000000f00 */
[----:B------:R-:W-:-:S02]  /*b780*/  IMAD.MOV.U32 R164, RZ, RZ, 0x4 ;  /* 0x00000004ffa47424 */ /* 0x000fc400078e00ff */
[----:B------:R-:W-:Y:S02]  /*b790*/  IMAD.MOV.U32 R147, RZ, RZ, 0x1f ;  /* 0x0000001fff937424 */ /* 0x000fe400078e00ff */
[----:B------:R-:W-:Y:S02]  /*b7a0*/  IMAD.MOV.U32 R156, RZ, RZ, -0x1 ;  /* 0xffffffffff9c7424 */ /* 0x000fe400078e00ff */
[----:B------:R-:W-:Y:S05]  /*b7b0*/  CALL.REL.NOINC `($__internal_62_$__cuda_sm70_shflsync_bfly_p) ;  /* 0x000005e000007944 */ /* 0x000fea0003c00000 */
[----:B01----:R-:W-:Y:S01]  /*b7c0*/  FADD.FTZ R93, R93, R164 ;  /* 0x000000a45d5d7221 */ /* 0x003fe20000010000 */
[----:B------:R-:W-:Y:S01]  /*b7d0*/  MOV R94, 0xb820 ;  /* 0x0000b820005e7802 */ /* 0x000fe20000000f00 */
[----:B------:R-:W-:Y:S02]  /*b7e0*/  IMAD.MOV.U32 R164, RZ, RZ, 0x8 ;  /* 0x00000008ffa47424 */ /* 0x000fe400078e00ff */
[----:B------:R-:W-:Y:S02]  /*b7f0*/  IMAD.MOV.U32 R147, RZ, RZ, 0x1f ;  /* 0x0000001fff937424 */ /* 0x000fe400078e00ff */
[----:B------:R-:W-:Y:S02]  /*b800*/  IMAD.MOV.U32 R156, RZ, RZ, -0x1 ;  /* 0xffffffffff9c7424 */ /* 0x000fe400078e00ff */
[----:B------:R-:W-:Y:S05]  /*b810*/  CALL.REL.NOINC `($__internal_62_$__cuda_sm70_shflsync_bfly_p) ;  /* 0x0000058000007944 */ /* 0x000fea0003c00000 */
[----:B01----:R-:W-:Y:S01]  /*b820*/  FADD.FTZ R93, R93, R164 ;  /* 0x000000a45d5d7221 */ /* 0x003fe20000010000 */
[----:B------:R-:W-:Y:S01]  /*b830*/  HFMA2.MMA R164, -RZ, RZ, 0, 9.5367431640625e-07 ;  /* 0x00000010ffa47435 */ /* 0x000fe200000001ff */
[----:B------:R-:W-:Y:S01]  /*b840*/  IMAD.MOV.U32 R147, RZ, RZ, 0x1f ;  /* 0x0000001fff937424 */ /* 0x000fe200078e00ff */
[----:B------:R-:W-:Y:S01]  /*b850*/  MOV R94, 0xb880 ;  /* 0x0000b880005e7802 */ /* 0x000fe20000000f00 */
[----:B------:R-:W-:-:S03]  /*b860*/  IMAD.MOV.U32 R156, RZ, RZ, -0x1 ;  /* 0xffffffffff9c7424 */ /* 0x000fc600078e00ff */
[----:B------:R-:W-:Y:S05]  /*b870*/  CALL.REL.NOINC `($__internal_62_$__cuda_sm70_shflsync_bfly_p) ;  /* 0x0000052000007944 */ /* 0x000fea0003c00000 */
        /* <DEDUP_REMOVED lines=55> */
[----:B------:R-:W-:Y:S05]  /*bbf0*/  CALL.REL.NOINC `($__internal_62_$__cuda_sm70_shflsync_bfly_p) ;  /* 0x000001a000007944 */ /* 0x000fea0003c00000 */
[----:B01----:R-:W-:Y:S01]  /*bc00*/  FADD.FTZ R93, R93, R164 ;  /* 0x000000a45d5d7221 */ /* 0x003fe20000010000 */
[----:B------:R-:W-:Y:S01]  /*bc10*/  MOV R147, 0x1f ;  /* 0x0000001f00937802 */ /* 0x000fe20000000f00 */
[----:B------:R-:W-:Y:S01]  /*bc20*/  IMAD.MOV.U32 R164, RZ, RZ, 0x2 ;  /* 0x00000002ffa47424 */ /* 0x000fe200078e00ff */
[----:B------:R-:W-:Y:S01]  /*bc30*/  MOV R94, 0xbc60 ;  /* 0x0000bc60005e7802 */ /* 0x000fe20000000f00 */
[----:B------:R-:W-:Y:S02]  /*bc40*/  IMAD.MOV.U32 R156, RZ, RZ, -0x1 ;  /* 0xffffffffff9c7424 */ /* 0x000fe400078e00ff */
[----:B------:R-:W-:Y:S05]  /*bc50*/  CALL.REL.NOINC `($__internal_62_$__cuda_sm70_shflsync_bfly_p) ;  /* 0x0000014000007944 */ /* 0x000fea0003c00000 */
[----:B01----:R-:W-:Y:S01]  /*bc60*/  FADD.FTZ R93, R93, R164 ;  /* 0x000000a45d5d7221 */ /* 0x003fe20000010000 */
[----:B------:R-:W-:Y:S01]  /*bc70*/  MOV R94, 0xbcc0 ;  /* 0x0000bcc0005e7802 */ /* 0x000fe20000000f00 */
[----:B------:R-:W-:Y:S02]  /*bc80*/  IMAD.MOV.U32 R164, RZ, RZ, 0x4 ;  /* 0x00000004ffa47424 */ /* 0x000fe400078e00ff */
[----:B------:R-:W-:Y:S02]  /*bc90*/  IMAD.MOV.U32 R147, RZ, RZ, 0x1f ;  /* 0x0000001fff937424 */ /* 0x000fe400078e00ff */
[----:B------:R-:W-:-:S02]  /*bca0*/  IMAD.MOV.U32 R156, RZ, RZ, -0x1 ;  /* 0xffffffffff9c7424 */ /* 0x000fc400078e00ff */
[----:B------:R-:W-:Y:S05]  /*bcb0*/  CALL.REL.NOINC `($__internal_62_$__cuda_sm70_shflsync_bfly_p) ;  /* 0x000000e000007944 */ /* 0x000fea0003c00000 */
[----:B01----:R-:W-:Y:S01]  /*bcc0*/  FADD.FTZ R93, R93, R164 ;  /* 0x000000a45d5d7221 */ /* 0x003fe20000010000 */
[----:B------:R-:W-:Y:S01]  /*bcd0*/  MOV R156, 0xffffffff ;  /* 0xffffffff009c7802 */ /* 0x000fe20000000f00 */
[----:B------:R-:W-:Y:S01]  /*bce0*/  IMAD.MOV.U32 R164, RZ, RZ, 0x8 ;  /* 0x00000008ffa47424 */ /* 0x000fe200078e00ff */
[----:B------:R-:W-:Y:S01]  /*bcf0*/  MOV R94, 0xbd20 ;  /* 0x0000bd20005e7802 */ /* 0x000fe20000000f00 */
[----:B------:R-:W-:-:S02]  /*bd00*/  IMAD.MOV.U32 R147, RZ, RZ, 0x1f ;  /* 0x0000001fff937424 */ /* 0x000fc400078e00ff */
[----:B------:R-:W-:Y:S05]  /*bd10*/  CALL.REL.NOINC `($__internal_62_$__cuda_sm70_shflsync_bfly_p) ;  /* 0x0000008000007944 */ /* 0x000fea0003c00000 */
[----:B-1----:R-:W-:Y:S01]  /*bd20*/  FADD.FTZ R155, R93, R164 ;  /* 0x000000a45d9b7221 */ /* 0x002fe20000010000 */
[----:B------:R-:W-:Y:S01]  /*bd30*/  MOV R94, 0xbd90 ;  /* 0x0000bd90005e7802 */ /* 0x000fe20000000f00 */
[----:B------:R-:W-:-:S02]  /*bd40*/  IMAD.MOV.U32 R164, RZ, RZ, 0x10 ;  /* 0x00000010ffa47424 */ /* 0x000fc400078e00ff */
[----:B0-----:R-:W-:Y:S02]  /*bd50*/  IMAD.MOV.U32 R147, RZ, RZ, 0x1f ;  /* 0x0000001fff937424 */ /* 0x001fe400078e00ff */
[----:B------:R-:W-:Y:S02]  /*bd60*/  IMAD.MOV.U32 R156, RZ, RZ, -0x1 ;  /* 0xffffffffff9c7424 */ /* 0x000fe400078e00ff */
[----:B------:R-:W-:Y:S02]  /*bd70*/  IMAD.MOV.U32 R93, RZ, RZ, R155 ;  /* 0x000000ffff5d7224 */ /* 0x000fe400078e009b */
[----:B------:R-:W-:Y:S05]  /*bd80*/  CALL.REL.NOINC `($__internal_62_$__cuda_sm70_shflsync_bfly_p) ;  /* 0x0000001000007944 */ /* 0x000fea0003c00000 */
[----:B01----:R-:W-:Y:S05]  /*bd90*/  BRA `(.L_x_8823) ;  /* 0xffffec7000007947 */ /* 0x003fea000383ffff */
        .weak           $__internal_62_$__cuda_sm70_shflsync_bfly_p
        .type           $__internal_62_$__cuda_sm70_shflsync_bfly_p,@function
        .size           $__internal_62_$__cuda_sm70_shflsync_bfly_p,(.L_x_22150 - $__internal_62_$__cuda_sm70_shflsync_bfly_p)
$__internal_62_$__cuda_sm70_shflsync_bfly_p:
[----:B------:R-:W-:Y:S01]  /*bda0*/  IMAD.MOV.U32 R95, RZ, RZ, 0x0 ;  /* 0x00000000ff5f7424 */ /* 0x000fe200078e00ff */
[----:B------:R-:W-:Y:S04]  /*bdb0*/  WARPSYNC R156 ;  /* 0x0000009c00007348 */ /* 0x000fe80003800000 */
[----:B------:R0:W1:Y:S01]  /*bdc0*/  SHFL.BFLY PT, R164, R93, R164, R147 ;  /* 0x0c0000a45da47389 */ /* 0x00006200000e0093 */
[----:B------:R-:W-:Y:S05]  /*bdd0*/  RET.REL.NODEC R94 `(_ZN10layer_norm13ln_fwd_kernelINS_13Kernel_traitsI13__nv_bfloat16S2_fS2_fjLj6144ELj1ELj1ELj8ELj16ENS_18Kernel_traits_baseILj6144ES2_S2_fS2_fjLj256EEEEELb1ELb1ELb1ELb0EEEvNS_9FwdParamsE) ;  /* 0xffff42205e007950 */ /* 0x000fea0003c3ffff */
.L_x_8824:
        /* <DEDUP_REMOVED lines=10> */
.L_x_22150:


//--------------------- .text._ZN10layer_norm13ln_fwd_kernelINS_13Kernel_traitsI13__nv_bfloat16S2_fS2_fjLj6144ELj1ELj1ELj8ELj16ENS_18Kernel_traits_baseILj6144ES2_S2_fS2_fjLj256EEEEELb1ELb1ELb1ELb1EEEvNS_9FwdParamsE --------------------------
	.section	.text._ZN10layer_norm13ln_fwd_kernelINS_13Kernel_traitsI13__nv_bfloat16S2_fS2_fjLj6144ELj1ELj1ELj8ELj16ENS_18Kernel_traits_baseILj6144ES2_S2_fS2_fjLj256EEEEELb1ELb1ELb1ELb1EEEvNS_9FwdParamsE,"ax",@progbits
	.sectioninfo	@"SHI_REGISTERS=127"
	.align	128
        .global         _ZN10layer_norm13ln_fwd_kernelINS_13Kernel_traitsI13__nv_bfloat16S2_fS2_fjLj6144ELj1ELj1ELj8ELj16ENS_18Kernel_traits_baseILj6144ES2_S2_fS2_fjLj256EEEEELb1ELb1ELb1ELb1EEEvNS_9FwdParamsE
        .type           _ZN10layer_norm13ln_fwd_kernelINS_13Kernel_traitsI13__nv_bfloat16S2_fS2_fjLj6144ELj1ELj1ELj8ELj16ENS_18Kernel_traits_baseILj6144ES2_S2_fS2_fjLj256EEEEELb1ELb1ELb1ELb1EEEvNS_9FwdParamsE,@function
        .size           _ZN10layer_norm13ln_fwd_kernelINS_13Kernel_traitsI13__nv_bfloat16S2_fS2_fjLj6144ELj1ELj1ELj8ELj16ENS_18Kernel_traits_baseILj6144ES2_S2_fS2_fjLj256EEEEELb1ELb1ELb1ELb1EEEvNS_9FwdParamsE,(.L_x_22151 - _ZN10layer_norm13ln_fwd_kernelINS_13Kernel_traitsI13__nv_bfloat16S2_fS2_fjLj6144ELj1ELj1ELj8ELj16ENS_18Kernel_traits_baseILj6144ES2_S2_fS2_fjLj256EEEEELb1ELb1ELb1ELb1EEEvNS_9FwdParamsE)
        .other          _ZN10layer_norm13ln_fwd_kernelINS_13Kernel_traitsI13__nv_bfloat16S2_fS2_fjLj6144ELj1ELj1ELj8ELj16ENS_18Kernel_traits_baseILj6144ES2_S2_fS2_fjLj256EEEEELb1ELb1ELb1ELb1EEEvNS_9FwdParamsE,@"STO_CUDA_ENTRY STV_DEFAULT"
_ZN10layer_norm13ln_fwd_kernelINS_13Kernel_traitsI13__nv_bfloat16S2_fS2_fjLj6144ELj1ELj1ELj8ELj16ENS_18Kernel_traits_baseILj6144ES2_S2_fS2_fjLj256EEEEELb1ELb1ELb1ELb1EEEvNS_9FwdParamsE:
.text._ZN10layer_norm13ln_fwd_kernelINS_13Kernel_traitsI13__nv_bfloat16S2_fS2_fjLj6144ELj1ELj1ELj8ELj16ENS_18Kernel_traits_baseILj6144ES2_S2_fS2_fjLj256EEEEELb1ELb1ELb1ELb1EEEvNS_9FwdParamsE:
[----:B------:R-:W-:Y:S02]  /*0000*/  IMAD.MOV.U32 R1, RZ, RZ, c[0x0][0x28] ;  /* 0x00000a00ff017624 */ /* 0x000fe400078e00ff */
[----:B------:R-:W-:Y:S01]  /*0010*/  ULDC.U8 UR4, c[0x0][0x244] ;  /* 0x0000910000047ab9 */ /* 0x000fe20000000000 */
[----:B------:R-:W-:Y:S01]  /*0020*/  IMAD.MOV.U32 R48, RZ, RZ, c[0x0][0x238] ;  /* 0x00008e00ff307624 */ /* 0x000fe200078e00ff */
[----:B------:R-:W-:Y:S01]  /*0030*/  ISETP.NE.AND P0, PT, RZ, UR4, PT ;  /* 0x00000004ff007c0c */ /* 0x000fe2000bf05270 */
[----:B------:R-:W-:Y:S02]  /*0040*/  ULDC.64 UR4, c[0x0][0x230] ;  /* 0x00008c0000047ab9 */ /* 0x000fe40000000a00 */
[----:B------:R-:W-:Y:S01]  /*0050*/  IMAD.U32 R2, RZ, RZ, UR4 ;  /* 0x00000004ff027e24 */ /* 0x000fe2000f8e00ff */
[----:B------:R-:W-:Y:S01]  /*0060*/  ULDC.64 UR6, c[0x0][0x118] ;  /* 0x0000460000067ab9 */ /* 0x000fe20000000a00 */
[----:B------:R-:W-:Y:S01]  /*0070*/  IMAD.U32 R3, RZ, RZ, UR5 ;  /* 0x00000005ff037e24 */ /* 0x000fe2000f8e00ff */
[----:B------:R-:W-:-:S07]  /*0080*/  MOV R49, c[0x0][0x23c] ;  /* 0x00008f0000317a02 */ /* 0x000fce0000000f00 */
        /* <DEDUP_REMOVED lines=46> */
[----:B------:R-:W-:-:S04]  /*0370*/  IMAD.WIDE.U32 R6, R7, -0x326172a9, RZ ;  /* 0xcd9e8d5707067825 */ /* 0x000fc800078e00ff */
[----:B------:R-:W-:Y:S01]  /*0380*/  IMAD.WIDE.U32 R4, R4, -0x2daee0ad, RZ ;  /* 0xd2511f5304047825 */ /* 0x000fe200078e00ff */
[----:B------:R-:W-:Y:S02]  /*0390*/  LOP3.LUT R3, R7, UR15, R8, 0x96, !PT ;  /* 0x0000000f07037c12 */ /* 0x000fe4000f8e9608 */
[----:B------:R0:W5:Y:S02]  /*03a0*/  @P0 LDG.E.128 R8, [R40.64] ;  /* 0x0000000628080981 */ /* 0x000164000c1e1d00 */
[----:B------:R-:W-:Y:S02]  /*03b0*/  LOP3.LUT R12, R5, UR16, R2, 0x96, !PT ;  /* 0x00000010050c7c12 */ /* 0x000fe4000f8e9602 */
        /* <DEDUP_REMOVED lines=33> */
[----:B------:R-:W-:Y:S01]  /*05d0*/  @!P0 CS2R R44, SRZ ;  /* 0x00000000002c8805 */ /* 0x000fe2000001ff00 */
[----:B------:R-:W-:Y:S01]  /*05e0*/  @!P0 CS2R R46, SRZ ;  /* 0x00000000002e8805 */ /* 0x000fe2000001ff00 */
[----:B------:R0:W5:Y:S01]  /*05f0*/  LDG.E.128 R36, [R2.64] ;  /* 0x0000000602247981 */ /* 0x000162000c1e1d00 */
[----:B------:R-:W-:-:S03]  /*0600*/  UIADD3 UR25, UR4, -0x700cb87f, URZ ;  /* 0x8ff3478104197890 */ /* 0x000fc6000fffe03f */
[----:B------:R0:W5:Y:S01]  /*0610*/  LDG.E.128 R32, [R2.64+0x1000] ;  /* 0x0010000602207981 */ /* 0x000162000c1e1d00 */
[----:B------:R-:W-:-:S03]  /*0620*/  PRMT R6, RZ, 0x5410, R10 ;  /* 0x00005410ff067816 */ /* 0x000fc6000000000a */
[----:B------:R0:W5:Y:S01]  /*0630*/  LDG.E.128 R28, [R2.64+0x2000] ;  /* 0x00200006021c7981 */ /* 0x000162000c1e1d00 */
[----:B------:R-:W-:-:S03]  /*0640*/  PRMT R7, RZ, 0x7610, R10 ;  /* 0x00007610ff077816 */ /* 0x000fc6000000000a */
[----:B------:R1:W5:Y:S01]  /*0650*/  LDG.E.128 R24, [R4.64] ;  /* 0x0000000604187981 */ /* 0x000362000c1e1d00 */
[----:B------:R-:W-:-:S03]  /*0660*/  PRMT R10, RZ, 0x5410, R44 ;  /* 0x00005410ff0a7816 */ /* 0x000fc6000000002c */
[----:B------:R1:W5:Y:S01]  /*0670*/  LDG.E.128 R20, [R4.64+0x1000] ;  /* 0x0010000604147981 */ /* 0x000362000c1e1d00 */
[----:B0-----:R-:W-:-:S03]  /*0680*/  PRMT R2, RZ, 0x5410, R8 ;  /* 0x00005410ff027816 */ /* 0x001fc60000000008 */
[----:B------:R1:W5:Y:S01]  /*0690*/  LDG.E.128 R16, [R4.64+0x2000] ;  /* 0x0020000604107981 */ /* 0x000362000c1e1d00 */
[----:B------:R-:W-:Y:S01]  /*06a0*/  PRMT R3, RZ, 0x7610, R8 ;  /* 0x00007610ff037816 */ /* 0x000fe20000000008 */
[----:B------:R-:W-:Y:S01]  /*06b0*/  UIADD3 UR26, UR5, -0x695add53, URZ ;  /* 0x96a522ad051a7890 */ /* 0x000fe2000fffe03f */
[----:B------:R-:W-:Y:S01]  /*06c0*/  PRMT R8, RZ, 0x5410, R11 ;  /* 0x00005410ff087816 */ /* 0x000fe2000000000b */
[----:B------:R-:W-:Y:S01]  /*06d0*/  @!P0 CS2R R40, SRZ ;  /* 0x0000000000288805 */ /* 0x000fe2000001ff00 */
[--C-:B------:R-:W-:Y:S01]  /*06e0*/  PRMT R12, RZ, 0x5410, R45.reuse ;  /* 0x00005410ff0c7816 */ /* 0x100fe2000000002d */
[----:B------:R-:W-:Y:S01]  /*06f0*/  @!P0 CS2R R42, SRZ ;  /* 0x00000000002a8805 */ /* 0x000fe2000001ff00 */
[----:B------:R-:W-:Y:S01]  /*0700*/  PRMT R13, RZ, 0x7610, R45 ;  /* 0x00007610ff0d7816 */ /* 0x000fe2000000002d */
[C---:B------:R-:W-:Y:S01]  /*0710*/  IMAD.HI.U32 R81, R88.reuse, -0x326172a9, RZ ;  /* 0xcd9e8d5758517827 */ /* 0x040fe200078e00ff */
[----:B------:R-:W-:Y:S01]  /*0720*/  PRMT R14, RZ, 0x5410, R46 ;  /* 0x00005410ff0e7816 */ /* 0x000fe2000000002e */
[----:B------:R-:W-:Y:S01]  /*0730*/  HFMA2.MMA R86, -RZ, RZ, 0, 0 ;  /* 0x00000000ff567435 */ /* 0x000fe200000001ff */
[--C-:B-1----:R-:W-:Y:S01]  /*0740*/  PRMT R4, RZ, 0x5410, R9.reuse ;  /* 0x00005410ff047816 */ /* 0x102fe20000000009 */
[----:B------:R-:W-:Y:S01]  /*0750*/  IMAD R79, R79, -0x2daee0ad, RZ ;  /* 0xd2511f534f4f7824 */ /* 0x000fe200078e02ff */
[----:B------:R-:W-:Y:S01]  /*0760*/  PRMT R5, RZ, 0x7610, R9 ;  /* 0x00007610ff057816 */ /* 0x000fe20000000009 */
[----:B------:R-:W-:Y:S01]  /*0770*/  IMAD.MOV.U32 R83, RZ, RZ, 0x1 ;  /* 0x00000001ff537424 */ /* 0x000fe200078e00ff */
[----:B------:R-:W-:Y:S01]  /*0780*/  PRMT R9, RZ, 0x7610, R11 ;  /* 0x00007610ff097816 */ /* 0x000fe2000000000b */
[----:B------:R-:W-:Y:S01]  /*0790*/  IMAD R88, R88, -0x326172a9, RZ ;  /* 0xcd9e8d5758587824 */ /* 0x000fe200078e02ff */
[----:B------:R-:W-:Y:S01]  /*07a0*/  PRMT R11, RZ, 0x7610, R44 ;  /* 0x00007610ff0b7816 */ /* 0x000fe2000000002c */
[----:B------:R-:W-:Y:S01]  /*07b0*/  IMAD.WIDE.U32 R44, R50, -0x2daee0ad, RZ ;  /* 0xd2511f53322c7825 */ /* 0x000fe200078e00ff */
[----:B------:R-:W-:Y:S01]  /*07c0*/  PRMT R15, RZ, 0x7610, R46 ;  /* 0x00007610ff0f7816 */ /* 0x000fe2000000002e */
[----:B------:R-:W-:Y:S01]  /*07d0*/  ULDC.U8 UR8, c[0x0][0x1f0] ;  /* 0x00007c0000087ab9 */ /* 0x000fe20000000000 */
[--C-:B------:R-:W-:Y:S01]  /*07e0*/  PRMT R76, RZ, 0x5410, R47.reuse ;  /* 0x00005410ff4c7816 */ /* 0x100fe2000000002f */
[----:B------:R-:W-:Y:S01]  /*07f0*/  IMAD R46, R49, -0x326172a9, RZ ;  /* 0xcd9e8d57312e7824 */ /* 0x000fe200078e02ff */
[----:B------:R-:W-:Y:S01]  /*0800*/  PRMT R77, RZ, 0x7610, R47 ;  /* 0x00007610ff4d7816 */ /* 0x000fe2000000002f */
[----:B------:R-:W-:Y:S01]  /*0810*/  IMAD.MOV.U32 R80, RZ, RZ, R44 ;  /* 0x000000ffff507224 */ /* 0x000fe200078e002c */
[----:B------:R-:W-:-:S02]  /*0820*/  LOP3.LUT R79, R45, UR26, R79, 0x96, !PT ;  /* 0x0000001a2d4f7c12 */ /* 0x000fc4000f8e964f */
[----:B------:R-:W-:Y:S02]  /*0830*/  LOP3.LUT R81, R81, UR25, R46, 0x96, !PT ;  /* 0x0000001951517c12 */ /* 0x000fe4000f8e962e */
[--C-:B------:R-:W-:Y:S02]  /*0840*/  PRMT R78, RZ, 0x5410, R40.reuse ;  /* 0x00005410ff4e7816 */ /* 0x100fe40000000028 */
[----:B------:R-:W-:Y:S02]  /*0850*/  PRMT R84, RZ, 0x7610, R40 ;  /* 0x00007610ff547816 */ /* 0x000fe40000000028 */
[----:B------:R-:W-:Y:S02]  /*0860*/  LOP3.LUT R87, R48, 0x3, RZ, 0xc0, !PT ;  /* 0x0000000330577812 */ /* 0x000fe400078ec0ff */
[--C-:B------:R-:W-:Y:S02]  /*0870*/  PRMT R85, RZ, 0x5410, R41.reuse ;  /* 0x00005410ff557816 */ /* 0x100fe40000000029 */
[----:B------:R-:W-:-:S02]  /*0880*/  PRMT R96, RZ, 0x7610, R41 ;  /* 0x00007610ff607816 */ /* 0x000fc40000000029 */
[--C-:B------:R-:W-:Y:S02]  /*0890*/  PRMT R97, RZ, 0x5410, R42.reuse ;  /* 0x00005410ff617816 */ /* 0x100fe4000000002a */
[----:B------:R-:W-:Y:S02]  /*08a0*/  PRMT R98, RZ, 0x7610, R42 ;  /* 0x00007610ff627816 */ /* 0x000fe4000000002a */
[--C-:B------:R-:W-:Y:S02]  /*08b0*/  PRMT R99, RZ, 0x5410, R43.reuse ;  /* 0x00005410ff637816 */ /* 0x100fe4000000002b */
[----:B------:R-:W-:Y:S02]  /*08c0*/  PRMT R100, RZ, 0x7610, R43 ;  /* 0x00007610ff647816 */ /* 0x000fe4000000002b */
.L_x_9052:
[----:B------:R-:W-:-:S04]  /*08d0*/  IMAD.MOV.U32 R59, RZ, RZ, 0x4 ;  /* 0x00000004ff3b7424 */ /* 0x000fc800078e00ff */
[----:B------:R-:W-:-:S06]  /*08e0*/  IMAD.WIDE R52, R82, R59, c[0x0][0x1d0] ;  /* 0x0000740052347625 */ /* 0x000fcc00078e023b */
[----:B------:R-:W2:Y:S01]  /*08f0*/  LDG.E R52, [R52.64] ;  /* 0x0000000634347981 */ /* 0x000ea2000c1e1900 */
[----:B------:R-:W-:Y:S01]  /*0900*/  ISETP.NE.U32.AND P0, PT, RZ, c[0x0][0x180], PT ;  /* 0x00006000ff007a0c */ /* 0x000fe20003f05070 */
[C---:B------:R-:W-:Y:S02]  /*0910*/  IMAD R54, R82.reuse, c[0x0][0x168], RZ ;  /* 0x00005a0052367a24 */ /* 0x040fe400078e02ff */
[----:B------:R-:W-:Y:S01]  /*0920*/  IMAD.MOV.U32 R112, RZ, RZ, RZ ;  /* 0x000000ffff707224 */ /* 0x000fe200078e00ff */
[----:B------:R-:W-:Y:S01]  /*0930*/  ISETP.NE.AND.EX P0, PT, RZ, c[0x0][0x184], PT, P0 ;  /* 0x00006100ff007a0c */ /* 0x000fe20003f05300 */
[----:B------:R-:W-:Y:S01]  /*0940*/  IMAD.WIDE R58, R82, R59, c[0x0][0x1d8] ;  /* 0x00007600523a7625 */ /* 0x000fe200078e023b */
[----:B------:R-:W-:-:S04]  /*0950*/  SHF.R.S32.HI R55, RZ, 0x1f, R54 ;  /* 0x0000001fff377819 */ /* 0x000fc80000011436 */
[----:B------:R-:W-:Y:S01]  /*0960*/  LEA.HI R55, R55, R54, RZ, 0x3 ;  /* 0x0000003637377211 */ /* 0x000fe200078f18ff */
[----:B-----5:R0:W5:Y:S03]  /*0970*/  LDG.E R109, [R58.64] ;  /* 0x000000063a6d7981 */ /* 0x020166000c1e1900 */
[----:B------:R-:W-:-:S03]  /*0980*/  LEA.HI.SX32 R116, R55, R0, 0x1d ;  /* 0x0000000037747211 */ /* 0x000fc600078feaff */
[----:B------:R-:W-:-:S04]  /*0990*/  @P0 IMAD.MOV.U32 R61, RZ, RZ, 0x20 ;  /* 0x00000020ff3d0424 */ /* 0x000fc800078e00ff */
[----:B------:R-:W-:-:S05]  /*09a0*/  @P0 IMAD.WIDE.U32 R54, R116, R61, c[0x0][0x180] ;  /* 0x0000600074360625 */ /* 0x000fca00078e003d */
[----:B------:R-:W3:Y:S04]  /*09b0*/  @P0 LDG.E.128 R40, [R54.64] ;  /* 0x0000000636280981 */ /* 0x000ee8000c1e1d00 */
[----:B------:R0:W5:Y:S01]  /*09c0*/  @P0 LDG.E.128 R44, [R54.64+0x10] ;  /* 0x00001006362c0981 */ /* 0x000162000c1e1d00 */
[----:B--2---:R-:W-:-:S13]  /*09d0*/  ISETP.GE.AND P2, PT, R52, 0x1, PT ;  /* 0x000000013400780c */ /* 0x004fda0003f46270 */
[----:B------:R-:W-:Y:S01]  /*09e0*/  @P2 IADD3 R56, R52, -0x1, RZ ;  /* 0xffffffff34382810 */ /* 0x000fe20007ffe0ff */
[----:B------:R-:W-:-:S04]  /*09f0*/  @P2 IMAD.MOV.U32 R53, RZ, RZ, 0x10 ;  /* 0x00000010ff352424 */ /* 0x000fc800078e00ff */
[----:B------:R-:W-:-:S05]  /*0a00*/  @P2 IMAD R56, R56, c[0x0][0x168], RZ ;  /* 0x00005a0038382a24 */ /* 0x000fca00078e02ff */
[----:B------:R-:W-:-:S04]  /*0a10*/  @P2 SHF.R.S32.HI R57, RZ, 0x1f, R56 ;  /* 0x0000001fff392819 */ /* 0x000fc80000011438 */
[----:B------:R-:W-:-:S04]  /*0a20*/  @P2 LEA.HI R57, R57, R56, RZ, 0x3 ;  /* 0x0000003839392211 */ /* 0x000fc800078f18ff */
[----:B------:R-:W-:-:S05]  /*0a30*/  @P2 LEA.HI.SX32 R112, R57, R0, 0x1d ;  /* 0x0000000039702211 */ /* 0x000fca00078feaff */
[----:B------:R-:W-:-:S05]  /*0a40*/  @P2 IMAD.WIDE.U32 R56, R112, R53, c[0x0][0x170] ;  /* 0x00005c0070382625 */ /* 0x000fca00078e0035 */
[----:B------:R0:W5:Y:S01]  /*0a50*/  @P2 LDG.E.128 R48, [R56.64] ;  /* 0x0000000638302981 */ /* 0x000162000c1e1d00 */
[----:B------:R-:W-:Y:S01]  /*0a60*/  ISETP.GT.AND P3, PT, R52, RZ, PT ;  /* 0x000000ff3400720c */ /* 0x000fe20003f64270 */
[----:B------:R-:W-:Y:S01]  /*0a70*/  BSSY B0, `(.L_x_8825) ;  /* 0x000005f000007945 */ /* 0x000fe20003800000 */
[----:B------:R-:W-:-:S11]  /*0a80*/  SHF.R.S32.HI R113, RZ, 0x1f, R82 ;  /* 0x0000001fff717819 */ /* 0x000fd60000011452 */
[----:B------:R-:W-:-:S04]  /*0a90*/  @!P3 ISETP.NE.U32.AND P1, PT, RZ, c[0x0][0x180], PT ;  /* 0x00006000ff00ba0c */ /* 0x000fc80003f25070 */
[----:B------:R-:W-:Y:S02]  /*0aa0*/  @!P3 ISETP.NE.AND.EX P1, PT, RZ, c[0x0][0x184], PT, P1 ;  /* 0x00006100ff00ba0c */ /* 0x000fe40003f25310 */
[----:B------:R-:W-:Y:S02]  /*0ab0*/  @!P3 MOV R61, R87 ;  /* 0x00000057003db202 */ /* 0x000fe40000000f00 */
[----:B---3--:R-:W-:Y:S01]  /*0ac0*/  @!P3 FSEL R52, R40, RZ, P1 ;  /* 0x000000ff2834b208 */ /* 0x008fe20000800000 */
        /* <DEDUP_REMOVED lines=13> */
.L_x_8828:
[----:B------:R-:W-:Y:S02]  /*0ba0*/  IMAD.MOV.U32 R60, RZ, RZ, R88 ;  /* 0x000000ffff3c7224 */ /* 0x000fe400078e0058 */
.L_x_8829:
[----:B------:R-:W-:Y:S05]  /*0bb0*/  BSYNC B1 ;  /* 0x0000000000017941 */ /* 0x000fea0003800000 */
.L_x_8827:
        /* <DEDUP_REMOVED lines=16> */
.L_x_8833:
[----:B------:R-:W-:Y:S05]  /*0cc0*/  BSYNC B2 ;  /* 0x0000000000027941 */ /* 0x000fea0003800000 */
.L_x_8832:
        /* <DEDUP_REMOVED lines=44> */
.L_x_8831:
[----:B------:R-:W-:Y:S05]  /*0f90*/  BSYNC B1 ;  /* 0x0000000000017941 */ /* 0x000fea0003800000 */
.L_x_8830:
        /* <DEDUP_REMOVED lines=10> */
[----:B------:R-:W-:-:S04]  /*1040*/  FMUL.FTZ R52, R53, R52 ;  /* 0x0000003435347220 */ /* 0x000fc80000410000 */
[----:B------:R-:W-:Y:S02]  /*1050*/  @P0 FADD.FTZ R52, R40, R52 ;  /* 0x0000003428340221 */ /* 0x000fe40000010000 */
.L_x_8826:
[----:B0-----:R-:W-:Y:S05]  /*1060*/  BSYNC B0 ;  /* 0x0000000000007941 */ /* 0x001fea0003800000 */
.L_x_8825:
        /* <DEDUP_REMOVED lines=18> */
.L_x_8837:
[----:B------:R-:W-:Y:S02]  /*1190*/  IMAD.MOV.U32 R62, RZ, RZ, R88 ;  /* 0x000000ffff3e7224 */ /* 0x000fe400078e0058 */
.L_x_8838:
[----:B------:R-:W-:Y:S05]  /*11a0*/  BSYNC B1 ;  /* 0x0000000000017941 */ /* 0x000fea0003800000 */
.L_x_8836:
        /* <DEDUP_REMOVED lines=16> */
.L_x_8842:
[----:B------:R-:W-:Y:S05]  /*12b0*/  BSYNC B2 ;  /* 0x0000000000027941 */ /* 0x000fea0003800000 */
.L_x_8841:
        /* <DEDUP_REMOVED lines=44> */
.L_x_8840:
[----:B------:R-:W-:Y:S05]  /*1580*/  BSYNC B1 ;  /* 0x0000000000017941 */ /* 0x000fea0003800000 */
.L_x_8839:
        /* <DEDUP_REMOVED lines=12> */
.L_x_8835:
[----:B------:R-:W-:Y:S05]  /*1650*/  BSYNC B0 ;  /* 0x0000000000007941 */ /* 0x000fea0003800000 */
.L_x_8834:
        /* <DEDUP_REMOVED lines=18> */
.L_x_8846:
[----:B------:R-:W-:Y:S02]  /*1780*/  IMAD.MOV.U32 R62, RZ, RZ, R88 ;  /* 0x000000ffff3e7224 */ /* 0x000fe400078e0058 */
.L_x_8847:
[----:B------:R-:W-:Y:S05]  /*1790*/  BSYNC B1 ;  /* 0x0000000000017941 */ /* 0x000fea0003800000 */
.L_x_8845:
        /* <DEDUP_REMOVED lines=16> */
.L_x_8851:
[----:B------:R-:W-:Y:S05]  /*18a0*/  BSYNC B2 ;  /* 0x0000000000027941 */ /* 0x000fea0003800000 */
.L_x_8850:
        /* <DEDUP_REMOVED lines=44> */
.L_x_8849:
[----:B------:R-:W-:Y:S05]  /*1b70*/  BSYNC B1 ;  /* 0x0000000000017941 */ /* 0x000fea0003800000 */
.L_x_8848:
[----:B------:R-:W0:Y:S01]  /*1b80*/  I2F.U32 R54, R62 ;  /* 0x0000003e00367306 */ /* 0x000e220000201000 */
[----:B------:R-:W-:Y:S01]  /*1b90*/  HFMA2.MMA R57, -RZ, RZ, 0.1171875, 0 ;  /* 0x2f800000ff397435 */ /* 0x000fe200000001ff */
[----:B-----5:R-:W-:-:S05]  /*1ba0*/  PRMT R55, RZ, 0x5410, R49 ;  /* 0x00005410ff377816 */ /* 0x020fca0000000031 */
        /* <DEDUP_REMOVED lines=9> */
.L_x_8844:
[----:B------:R-:W-:Y:S05]  /*1c40*/  BSYNC B0 ;  /* 0x0000000000007941 */ /* 0x000fea0003800000 */
.L_x_8843:
        /* <DEDUP_REMOVED lines=18> */
.L_x_8855:
[----:B------:R-:W-:Y:S02]  /*1d70*/  MOV R64, R88 ;  /* 0x0000005800407202 */ /* 0x000fe40000000f00 */
.L_x_8856:
[----:B------:R-:W-:Y:S05]  /*1d80*/  BSYNC B1 ;  /* 0x0000000000017941 */ /* 0x000fea0003800000 */
.L_x_8854:
        /* <DEDUP_REMOVED lines=16> */
.L_x_8860:
[----:B------:R-:W-:Y:S05]  /*1e90*/  BSYNC B2 ;  /* 0x0000000000027941 */ /* 0x000fea0003800000 */
.L_x_8859:
        /* <DEDUP_REMOVED lines=44> */
.L_x_8858:
[----:B------:R-:W-:Y:S05]  /*2160*/  BSYNC B1 ;  /* 0x0000000000017941 */ /* 0x000fea0003800000 */
.L_x_8857:
        /* <DEDUP_REMOVED lines=12> */
.L_x_8853:
[----:B------:R-:W-:Y:S05]  /*2230*/  BSYNC B0 ;  /* 0x0000000000007941 */ /* 0x000fea0003800000 */
.L_x_8852:
        /* <DEDUP_REMOVED lines=18> */
.L_x_8864:
[----:B------:R-:W-:Y:S02]  /*2360*/  IMAD.MOV.U32 R64, RZ, RZ, R88 ;  /* 0x000000ffff407224 */ /* 0x000fe400078e0058 */
.L_x_8865:
[----:B------:R-:W-:Y:S05]  /*2370*/  BSYNC B1 ;  /* 0x0000000000017941 */ /* 0x000fea0003800000 */
.L_x_8863:
        /* <DEDUP_REMOVED lines=16> */
.L_x_8869:
[----:B------:R-:W-:Y:S05]  /*2480*/  BSYNC B2 ;  /* 0x0000000000027941 */ /* 0x000fea0003800000 */
.L_x_8868:
        /* <DEDUP_REMOVED lines=44> */
.L_x_8867:
[----:B------:R-:W-:Y:S05]  /*2750*/  BSYNC B1 ;  /* 0x0000000000017941 */ /* 0x000fea0003800000 */
.L_x_8866:
[----:B------:R-:W0:Y:S01]  /*2760*/  I2F.U32 R56, R64 ;  /* 0x0000004000387306 */ /* 0x000e220000201000 */
[----:B------:R-:W-:Y:S01]  /*2770*/  PRMT R57, RZ, 0x5410, R50 ;  /* 0x00005410ff397816 */ /* 0x000fe20000000032 */
        /* <DEDUP_REMOVED lines=10> */
.L_x_8862:
[----:B------:R-:W-:Y:S05]  /*2820*/  BSYNC B0 ;  /* 0x0000000000007941 */ /* 0x000fea0003800000 */
.L_x_8861:
        /* <DEDUP_REMOVED lines=18> */
.L_x_8873:
[----:B------:R-:W-:Y:S02]  /*2950*/  IMAD.MOV.U32 R66, RZ, RZ, R88 ;  /* 0x000000ffff427224 */ /* 0x000fe400078e0058 */
.L_x_8874:
[----:B------:R-:W-:Y:S05]  /*2960*/  BSYNC B1 ;  /* 0x0000000000017941 */ /* 0x000fea0003800000 */
.L_x_8872:
        /* <DEDUP_REMOVED lines=16> */
.L_x_8878:
[----:B------:R-:W-:Y:S05]  /*2a70*/  BSYNC B2 ;  /* 0x0000000000027941 */ /* 0x000fea0003800000 */
.L_x_8877:
        /* <DEDUP_REMOVED lines=44> */
.L_x_8876:
[----:B------:R-:W-:Y:S05]  /*2d40*/  BSYNC B1 ;  /* 0x0000000000017941 */ /* 0x000fea0003800000 */
.L_x_8875:
        /* <DEDUP_REMOVED lines=12> */
.L_x_8871:
[----:B------:R-:W-:Y:S05]  /*2e10*/  BSYNC B0 ;  /* 0x0000000000007941 */ /* 0x000fea0003800000 */
.L_x_8870:
        /* <DEDUP_REMOVED lines=18> */
.L_x_8882:
[----:B------:R-:W-:Y:S02]  /*2f40*/  IMAD.MOV.U32 R66, RZ, RZ, R88 ;  /* 0x000000ffff427224 */ /* 0x000fe400078e0058 */
.L_x_8883:
[----:B------:R-:W-:Y:S05]  /*2f50*/  BSYNC B1 ;  /* 0x0000000000017941 */ /* 0x000fea0003800000 */
.L_x_8881:
        /* <DEDUP_REMOVED lines=16> */
.L_x_8887:
[----:B------:R-:W-:Y:S05]  /*3060*/  BSYNC B2 ;  /* 0x0000000000027941 */ /* 0x000fea0003800000 */
.L_x_8886:
        /* <DEDUP_REMOVED lines=44> */
.L_x_8885:
[----:B------:R-:W-:Y:S05]  /*3330*/  BSYNC B1 ;  /* 0x0000000000017941 */ /* 0x000fea0003800000 */
.L_x_8884:
        /* <DEDUP_REMOVED lines=12> */
.L_x_8880:
[----:B------:R-:W-:Y:S05]  /*3400*/  BSYNC B0 ;  /* 0x0000000000007941 */ /* 0x000fea0003800000 */
.L_x_8879:
        /* <DEDUP_REMOVED lines=18> */
.L_x_8891:
[----:B------:R-:W-:Y:S02]  /*3530*/  IMAD.MOV.U32 R68, RZ, RZ, R88 ;  /* 0x000000ffff447224 */ /* 0x000fe400078e0058 */
.L_x_8892:
[----:B------:R-:W-:Y:S05]  /*3540*/  BSYNC B1 ;  /* 0x0000000000017941 */ /* 0x000fea0003800000 */
.L_x_8890:
        /* <DEDUP_REMOVED lines=16> */
.L_x_8896:
[----:B------:R-:W-:Y:S05]  /*3650*/  BSYNC B2 ;  /* 0x0000000000027941 */ /* 0x000fea0003800000 */
.L_x_8895:
        /* <DEDUP_REMOVED lines=44> */
.L_x_8894:
[----:B------:R-:W-:Y:S05]  /*3920*/  BSYNC B1 ;  /* 0x0000000000017941 */ /* 0x000fea0003800000 */
.L_x_8893:
[----:B------:R-:W0:Y:S01]  /*3930*/  I2F.U32 R59, R68 ;  /* 0x00000044003b7306 */ /* 0x000e220000201000 */
[----:B------:R-:W-:Y:S01]  /*3940*/  HFMA2.MMA R62, -RZ, RZ, 0.1171875, 0 ;  /* 0x2f800000ff3e7435 */ /* 0x000fe200000001ff */
[----:B------:R-:W-:-:S05]  /*3950*/  PRMT R60, RZ, 0x7610, R51 ;  /* 0x00007610ff3c7816 */ /* 0x000fca0000000033 */
        /* <DEDUP_REMOVED lines=9> */
.L_x_8889:
[----:B------:R-:W-:Y:S05]  /*39f0*/  BSYNC B0 ;  /* 0x0000000000007941 */ /* 0x000fea0003800000 */
.L_x_8888:
        /* <DEDUP_REMOVED lines=10> */
[----:B0-----:R-:W-:Y:S01]  /*3aa0*/  IMAD.U32 R61, R107, 0x10000, RZ ;  /* 0x000100006b3d7824 */ /* 0x001fe200078e00ff */
[----:B------:R-:W-:Y:S01]  /*3ab0*/  LOP3.LUT R60, R108, 0xffff, RZ, 0xc0, !PT ;  /* 0x0000ffff6c3c7812 */ /* 0x000fe200078ec0ff */
[----:B------:R-:W-:Y:S01]  /*3ac0*/  IMAD.MOV.U32 R73, RZ, RZ, 0x8 ;  /* 0x00000008ff497424 */ /* 0x000fe200078e00ff */
[----:B------:R-:W-:Y:S02]  /*3ad0*/  LOP3.LUT R66, R104, 0xff, RZ, 0xc0, !PT ;  /* 0x000000ff68427812 */ /* 0x000fe400078ec0ff */
[----:B------:R-:W-:Y:S02]  /*3ae0*/  LOP3.LUT R65, R61, 0xff0000, RZ, 0xc0, !PT ;  /* 0x00ff00003d417812 */ /* 0x000fe400078ec0ff */
[----:B------:R-:W-:Y:S01]  /*3af0*/  PRMT R61, R106, 0x7104, RZ ;  /* 0x000071046a3d7816 */ /* 0x000fe200000000ff */
[----:B------:R-:W-:Y:S01]  /*3b00*/  IMAD.WIDE.U32 R66, R66, 0x1000000, RZ ;  /* 0x0100000042427825 */ /* 0x000fe200078e00ff */
[----:B------:R-:W-:-:S02]  /*3b10*/  PRMT R68, R65, 0x4210, R60 ;  /* 0x0000421041447816 */ /* 0x000fc4000000003c */
        /* <DEDUP_REMOVED lines=12> */
.L_x_8898:
[----:B------:R-:W-:Y:S05]  /*3be0*/  BSYNC B0 ;  /* 0x0000000000007941 */ /* 0x000fea0003800000 */
.L_x_8897:
[----:B0-----:R-:W-:Y:S01]  /*3bf0*/  @P2 IMAD.WIDE.U32 R64, R87, R70, c[0x0][0x170] ;  /* 0x00005c0057402625 */ /* 0x001fe200078e0046 */
[----:B------:R-:W2:Y:S04]  /*3c00*/  @P0 LDG.E.128 R40, [R62.64] ;  /* 0x000000063e280981 */ /* 0x000ea8000c1e1d00 */
[----:B------:R0:W5:Y:S04]  /*3c10*/  @P2 LDG.E.128 R48, [R64.64] ;  /* 0x0000000640302981 */ /* 0x000168000c1e1d00 */
[----:B------:R0:W5:Y:S01]  /*3c20*/  @P0 LDG.E.128 R44, [R62.64+0x10] ;  /* 0x000010063e2c0981 */ /* 0x000162000c1e1d00 */
[----:B------:R-:W-:Y:S01]  /*3c30*/  @!P3 ISETP.NE.U32.AND P1, PT, RZ, c[0x0][0x180], PT ;  /* 0x00006000ff00ba0c */ /* 0x000fe20003f25070 */
[----:B------:R-:W-:Y:S01]  /*3c40*/  BSSY B0, `(.L_x_8899) ;  /* 0x000005d000007945 */ /* 0x000fe20003800000 */
[----:B------:R-:W-:-:S02]  /*3c50*/  @!P3 MOV R66, R69 ;  /* 0x000000450042b202 */ /* 0x000fc40000000f00 */
        /* <DEDUP_REMOVED lines=15> */
.L_x_8902:
[----:B------:R-:W-:Y:S02]  /*3d50*/  IMAD.MOV.U32 R68, RZ, RZ, R88 ;  /* 0x000000ffff447224 */ /* 0x000fe400078e0058 */
.L_x_8903:
[----:B------:R-:W-:Y:S05]  /*3d60*/  BSYNC B1 ;  /* 0x0000000000017941 */ /* 0x000fea0003800000 */
.L_x_8901:
        /* <DEDUP_REMOVED lines=16> */
.L_x_8907:
[----:B------:R-:W-:Y:S05]  /*3e70*/  BSYNC B2 ;  /* 0x0000000000027941 */ /* 0x000fea0003800000 */
.L_x_8906:
        /* <DEDUP_REMOVED lines=44> */
.L_x_8905:
[----:B------:R-:W-:Y:S05]  /*4140*/  BSYNC B1 ;  /* 0x0000000000017941 */ /* 0x000fea0003800000 */
.L_x_8904:
        /* <DEDUP_REMOVED lines=10> */
[----:B------:R-:W-:-:S04]  /*41f0*/  FMUL.FTZ R60, R60, R61 ;  /* 0x0000003d3c3c7220 */ /* 0x000fc80000410000 */
[----:B------:R-:W-:Y:S02]  /*4200*/  @P0 FADD.FTZ R60, R40, R60 ;  /* 0x0000003c283c0221 */ /* 0x000fe40000010000 */
.L_x_8900:
[----:B0-----:R-:W-:Y:S05]  /*4210*/  BSYNC B0 ;  /* 0x0000000000007941 */ /* 0x001fea0003800000 */
.L_x_8899:
        /* <DEDUP_REMOVED lines=18> */
.L_x_8911:
[----:B------:R-:W-:Y:S02]  /*4340*/  IMAD.MOV.U32 R70, RZ, RZ, R88 ;  /* 0x000000ffff467224 */ /* 0x000fe400078e0058 */
.L_x_8912:
[----:B------:R-:W-:Y:S05]  /*4350*/  BSYNC B1 ;  /* 0x0000000000017941 */ /* 0x000fea0003800000 */
.L_x_8910:
        /* <DEDUP_REMOVED lines=16> */
.L_x_8916:
[----:B------:R-:W-:Y:S05]  /*4460*/  BSYNC B2 ;  /* 0x0000000000027941 */ /* 0x000fea0003800000 */
.L_x_8915:
        /* <DEDUP_REMOVED lines=44> */
.L_x_8914:
[----:B------:R-:W-:Y:S05]  /*4730*/  BSYNC B1 ;  /* 0x0000000000017941 */ /* 0x000fea0003800000 */
.L_x_8913:
        /* <DEDUP_REMOVED lines=12> */
.L_x_8909:
[----:B------:R-:W-:Y:S05]  /*4800*/  BSYNC B0 ;  /* 0x0000000000007941 */ /* 0x000fea0003800000 */
.L_x_8908:
        /* <DEDUP_REMOVED lines=18> */
.L_x_8920:
[----:B------:R-:W-:Y:S02]  /*4930*/  IMAD.MOV.U32 R70, RZ, RZ, R88 ;  /* 0x000000ffff467224 */ /* 0x000fe400078e0058 */
.L_x_8921:
[----:B------:R-:W-:Y:S05]  /*4940*/  BSYNC B1 ;  /* 0x0000000000017941 */ /* 0x000fea0003800000 */
.L_x_8919:
        /* <DEDUP_REMOVED lines=16> */
.L_x_8925:
[----:B------:R-:W-:Y:S05]  /*4a50*/  BSYNC B2 ;  /* 0x0000000000027941 */ /* 0x000fea0003800000 */
.L_x_8924:
        /* <DEDUP_REMOVED lines=44> */
.L_x_8923:
[----:B------:R-:W-:Y:S05]  /*4d20*/  BSYNC B1 ;  /* 0x0000000000017941 */ /* 0x000fea0003800000 */
.L_x_8922:
        /* <DEDUP_REMOVED lines=12> */
.L_x_8918:
[----:B------:R-:W-:Y:S05]  /*4df0*/  BSYNC B0 ;  /* 0x0000000000007941 */ /* 0x000fea0003800000 */
.L_x_8917:
        /* <DEDUP_REMOVED lines=18> */
.L_x_8929:
[----:B------:R-:W-:Y:S02]  /*4f20*/  MOV R72, R88 ;  /* 0x0000005800487202 */ /* 0x000fe40000000f00 */
.L_x_8930:
[----:B------:R-:W-:Y:S05]  /*4f30*/  BSYNC B1 ;  /* 0x0000000000017941 */ /* 0x000fea0003800000 */
.L_x_8928:
        /* <DEDUP_REMOVED lines=16> */
.L_x_8934:
[----:B------:R-:W-:Y:S05]  /*5040*/  BSYNC B2 ;  /* 0x0000000000027941 */ /* 0x000fea0003800000 */
.L_x_8933:
        /* <DEDUP_REMOVED lines=44> */
.L_x_8932:
[----:B------:R-:W-:Y:S05]  /*5310*/  BSYNC B1 ;  /* 0x0000000000017941 */ /* 0x000fea0003800000 */
.L_x_8931:
        /* <DEDUP_REMOVED lines=12> */
.L_x_8927:
[----:B------:R-:W-:Y:S05]  /*53e0*/  BSYNC B0 ;  /* 0x0000000000007941 */ /* 0x000fea0003800000 */
.L_x_8926:
        /* <DEDUP_REMOVED lines=18> */
.L_x_8938:
[----:B------:R-:W-:Y:S02]  /*5510*/  IMAD.MOV.U32 R72, RZ, RZ, R88 ;  /* 0x000000ffff487224 */ /* 0x000fe400078e0058 */
.L_x_8939:
[----:B------:R-:W-:Y:S05]  /*5520*/  BSYNC B1 ;  /* 0x0000000000017941 */ /* 0x000fea0003800000 */
.L_x_8937:
        /* <DEDUP_REMOVED lines=16> */
.L_x_8943:
[----:B------:R-:W-:Y:S05]  /*5630*/  BSYNC B2 ;  /* 0x0000000000027941 */ /* 0x000fea0003800000 */
.L_x_8942:
        /* <DEDUP_REMOVED lines=44> */
.L_x_8941:
[----:B------:R-:W-:Y:S05]  /*5900*/  BSYNC B1 ;  /* 0x0000000000017941 */ /* 0x000fea0003800000 */
.L_x_8940:
[----:B------:R-:W0:Y:S01]  /*5910*/  I2F.U32 R64, R72 ;  /* 0x0000004800407306 */ /* 0x000e220000201000 */
[----:B------:R-:W-:Y:S01]  /*5920*/  PRMT R67, RZ, 0x5410, R50 ;  /* 0x00005410ff437816 */ /* 0x000fe20000000032 */
        /* <DEDUP_REMOVED lines=10> */
.L_x_8936:
[----:B------:R-:W-:Y:S05]  /*59d0*/  BSYNC B0 ;  /* 0x0000000000007941 */ /* 0x000fea0003800000 */
.L_x_8935:
        /* <DEDUP_REMOVED lines=18> */
.L_x_8947:
[----:B------:R-:W-:Y:S02]  /*5b00*/  IMAD.MOV.U32 R74, RZ, RZ, R88 ;  /* 0x000000ffff4a7224 */ /* 0x000fe400078e0058 */
.L_x_8948:
[----:B------:R-:W-:Y:S05]  /*5b10*/  BSYNC B1 ;  /* 0x0000000000017941 */ /* 0x000fea0003800000 */
.L_x_8946:
        /* <DEDUP_REMOVED lines=16> */
.L_x_8952:
[----:B------:R-:W-:Y:S05]  /*5c20*/  BSYNC B2 ;  /* 0x0000000000027941 */ /* 0x000fea0003800000 */
.L_x_8951:
        /* <DEDUP_REMOVED lines=44> */
.L_x_8950:
[----:B------:R-:W-:Y:S05]  /*5ef0*/  BSYNC B1 ;  /* 0x0000000000017941 */ /* 0x000fea0003800000 */
.L_x_8949:
        /* <DEDUP_REMOVED lines=12> */
.L_x_8945:
[----:B------:R-:W-:Y:S05]  /*5fc0*/  BSYNC B0 ;  /* 0x0000000000007941 */ /* 0x000fea0003800000 */
.L_x_8944:
        /* <DEDUP_REMOVED lines=18> */
.L_x_8956:
[----:B------:R-:W-:Y:S02]  /*60f0*/  IMAD.MOV.U32 R74, RZ, RZ, R88 ;  /* 0x000000ffff4a7224 */ /* 0x000fe400078e0058 */
.L_x_8957:
[----:B------:R-:W-:Y:S05]  /*6100*/  BSYNC B1 ;  /* 0x0000000000017941 */ /* 0x000fea0003800000 */
.L_x_8955:
        /* <DEDUP_REMOVED lines=16> */
.L_x_8961:
[----:B------:R-:W-:Y:S05]  /*6210*/  BSYNC B2 ;  /* 0x0000000000027941 */ /* 0x000fea0003800000 */
.L_x_8960:
        /* <DEDUP_REMOVED lines=44> */
.L_x_8959:
[----:B------:R-:W-:Y:S05]  /*64e0*/  BSYNC B1 ;  /* 0x0000000000017941 */ /* 0x000fea0003800000 */
.L_x_8958:
        /* <DEDUP_REMOVED lines=12> */
.L_x_8954:
[----:B------:R-:W-:Y:S05]  /*65b0*/  BSYNC B0 ;  /* 0x0000000000007941 */ /* 0x000fea0003800000 */
.L_x_8953:
        /* <DEDUP_REMOVED lines=18> */
.L_x_8965:
[----:B------:R-:W-:Y:S02]  /*66e0*/  IMAD.MOV.U32 R93, RZ, RZ, R88 ;  /* 0x000000ffff5d7224 */ /* 0x000fe400078e0058 */
.L_x_8966:
[----:B------:R-:W-:Y:S05]  /*66f0*/  BSYNC B1 ;  /* 0x0000000000017941 */ /* 0x000fea0003800000 */
.L_x_8964:
        /* <DEDUP_REMOVED lines=16> */
.L_x_8970:
[----:B------:R-:W-:Y:S05]  /*6800*/  BSYNC B2 ;  /* 0x0000000000027941 */ /* 0x000fea0003800000 */
.L_x_8969:
        /* <DEDUP_REMOVED lines=44> */
.L_x_8968:
[----:B------:R-:W-:Y:S05]  /*6ad0*/  BSYNC B1 ;  /* 0x0000000000017941 */ /* 0x000fea0003800000 */
.L_x_8967:
[----:B------:R-:W0:Y:S01]  /*6ae0*/  I2F.U32 R67, R93 ;  /* 0x0000005d00437306 */ /* 0x000e220000201000 */
[----:B------:R-:W-:Y:S01]  /*6af0*/  HFMA2.MMA R68, -RZ, RZ, 0.1171875, 0 ;  /* 0x2f800000ff447435 */ /* 0x000fe200000001ff */
[----:B------:R-:W-:-:S05]  /*6b00*/  PRMT R69, RZ, 0x7610, R51 ;  /* 0x00007610ff457816 */ /* 0x000fca0000000033 */
        /* <DEDUP_REMOVED lines=9> */
.L_x_8963:
[----:B------:R-:W-:Y:S05]  /*6ba0*/  BSYNC B0 ;  /* 0x0000000000007941 */ /* 0x000fea0003800000 */
.L_x_8962:
        /* <DEDUP_REMOVED lines=29> */
.L_x_8972:
[----:B------:R-:W-:Y:S05]  /*6d80*/  BSYNC B0 ;  /* 0x0000000000007941 */ /* 0x000fea0003800000 */
.L_x_8971:
        /* <DEDUP_REMOVED lines=22> */
.L_x_8976:
[----:B------:R-:W-:Y:S02]  /*6ef0*/  IMAD.MOV.U32 R87, RZ, RZ, R88 ;  /* 0x000000ffff577224 */ /* 0x000fe400078e0058 */
.L_x_8977:
[----:B------:R-:W-:Y:S05]  /*6f00*/  BSYNC B1 ;  /* 0x0000000000017941 */ /* 0x000fea0003800000 */
.L_x_8975:
        /* <DEDUP_REMOVED lines=16> */
.L_x_8981:
[----:B------:R-:W-:Y:S05]  /*7010*/  BSYNC B2 ;  /* 0x0000000000027941 */ /* 0x000fea0003800000 */
.L_x_8980:
        /* <DEDUP_REMOVED lines=44> */
.L_x_8979:
[----:B------:R-:W-:Y:S05]  /*72e0*/  BSYNC B1 ;  /* 0x0000000000017941 */ /* 0x000fea0003800000 */
.L_x_8978:
        /* <DEDUP_REMOVED lines=12> */
.L_x_8974:
[----:B0-----:R-:W-:Y:S05]  /*73b0*/  BSYNC B0 ;  /* 0x0000000000007941 */ /* 0x001fea0003800000 */
.L_x_8973:
        /* <DEDUP_REMOVED lines=18> */
.L_x_8985:
[----:B------:R-:W-:Y:S02]  /*74e0*/  MOV R87, R88 ;  /* 0x0000005800577202 */ /* 0x000fe40000000f00 */
.L_x_8986:
[----:B------:R-:W-:Y:S05]  /*74f0*/  BSYNC B1 ;  /* 0x0000000000017941 */ /* 0x000fea0003800000 */
.L_x_8984:
        /* <DEDUP_REMOVED lines=16> */
.L_x_8990:
[----:B------:R-:W-:Y:S05]  /*7600*/  BSYNC B2 ;  /* 0x0000000000027941 */ /* 0x000fea0003800000 */
.L_x_8989:
        /* <DEDUP_REMOVED lines=44> */
.L_x_8988:
[----:B------:R-:W-:Y:S05]  /*78d0*/  BSYNC B1 ;  /* 0x0000000000017941 */ /* 0x000fea0003800000 */
.L_x_8987:
        /* <DEDUP_REMOVED lines=12> */
.L_x_8983:
[----:B------:R-:W-:Y:S05]  /*79a0*/  BSYNC B0 ;  /* 0x0000000000007941 */ /* 0x000fea0003800000 */
.L_x_8982:
        /* <DEDUP_REMOVED lines=18> */
.L_x_8994:
[----:B------:R-:W-:Y:S02]  /*7ad0*/  IMAD.MOV.U32 R87, RZ, RZ, R88 ;  /* 0x000000ffff577224 */ /* 0x000fe400078e0058 */
.L_x_8995:
[----:B------:R-:W-:Y:S05]  /*7ae0*/  BSYNC B1 ;  /* 0x0000000000017941 */ /* 0x000fea0003800000 */
.L_x_8993:
        /* <DEDUP_REMOVED lines=16> */
.L_x_8999:
[----:B------:R-:W-:Y:S05]  /*7bf0*/  BSYNC B2 ;  /* 0x0000000000027941 */ /* 0x000fea0003800000 */
.L_x_8998:
        /* <DEDUP_REMOVED lines=44> */
.L_x_8997:
[----:B------:R-:W-:Y:S05]  /*7ec0*/  BSYNC B1 ;  /* 0x0000000000017941 */ /* 0x000fea0003800000 */
.L_x_8996:
        /* <DEDUP_REMOVED lines=12> */
.L_x_8992:
[----:B------:R-:W-:Y:S05]  /*7f90*/  BSYNC B0 ;  /* 0x0000000000007941 */ /* 0x000fea0003800000 */
.L_x_8991:
        /* <DEDUP_REMOVED lines=18> */
.L_x_9003:
[----:B------:R-:W-:Y:S02]  /*80c0*/  MOV R87, R88 ;  /* 0x0000005800577202 */ /* 0x000fe40000000f00 */
.L_x_9004:
[----:B------:R-:W-:Y:S05]  /*80d0*/  BSYNC B1 ;  /* 0x0000000000017941 */ /* 0x000fea0003800000 */
.L_x_9002:
        /* <DEDUP_REMOVED lines=16> */
.L_x_9008:
[----:B------:R-:W-:Y:S05]  /*81e0*/  BSYNC B2 ;  /* 0x0000000000027941 */ /* 0x000fea0003800000 */
.L_x_9007:
        /* <DEDUP_REMOVED lines=44> */
.L_x_9006:
[----:B------:R-:W-:Y:S05]  /*84b0*/  BSYNC B1 ;  /* 0x0000000000017941 */ /* 0x000fea0003800000 */
.L_x_9005:
        /* <DEDUP_REMOVED lines=12> */
.L_x_9001:
[----:B------:R-:W-:Y:S05]  /*8580*/  BSYNC B0 ;  /* 0x0000000000007941 */ /* 0x000fea0003800000 */
.L_x_9000:
        /* <DEDUP_REMOVED lines=18> */
.L_x_9012:
[----:B------:R-:W-:Y:S02]  /*86b0*/  MOV R87, R88 ;  /* 0x0000005800577202 */ /* 0x000fe40000000f00 */
.L_x_9013:
[----:B------:R-:W-:Y:S05]  /*86c0*/  BSYNC B1 ;  /* 0x0000000000017941 */ /* 0x000fea0003800000 */
.L_x_9011:
        /* <DEDUP_REMOVED lines=16> */
.L_x_9017:
[----:B------:R-:W-:Y:S05]  /*87d0*/  BSYNC B2 ;  /* 0x0000000000027941 */ /* 0x000fea0003800000 */
.L_x_9016:
        /* <DEDUP_REMOVED lines=44> */
.L_x_9015:
[----:B------:R-:W-:Y:S05]  /*8aa0*/  BSYNC B1 ;  /* 0x0000000000017941 */ /* 0x000fea0003800000 */
.L_x_9014:
        /* <DEDUP_REMOVED lines=12> */
.L_x_9010:
[----:B------:R-:W-:Y:S05]  /*8b70*/  BSYNC B0 ;  /* 0x0000000000007941 */ /* 0x000fea0003800000 */
.L_x_9009:
        /* <DEDUP_REMOVED lines=18> */
.L_x_9021:
[----:B------:R-:W-:Y:S02]  /*8ca0*/  MOV R87, R88 ;  /* 0x0000005800577202 */ /* 0x000fe40000000f00 */
.L_x_9022:
[----:B------:R-:W-:Y:S05]  /*8cb0*/  BSYNC B1 ;  /* 0x0000000000017941 */ /* 0x000fea0003800000 */
.L_x_9020:
        /* <DEDUP_REMOVED lines=16> */
.L_x_9026:
[----:B------:R-:W-:Y:S05]  /*8dc0*/  BSYNC B2 ;  /* 0x0000000000027941 */ /* 0x000fea0003800000 */
.L_x_9025:
        /* <DEDUP_REMOVED lines=44> */
.L_x_9024:
[----:B------:R-:W-:Y:S05]  /*9090*/  BSYNC B1 ;  /* 0x0000000000017941 */ /* 0x000fea0003800000 */
.L_x_9023:
[----:B------:R0:W1:Y:S01]  /*90a0*/  I2F.U32 R73, R87 ;  /* 0x0000005700497306 */ /* 0x0000620000201000 */
[----:B------:R-:W-:Y:S01]  /*90b0*/  IMAD.MOV.U32 R74, RZ, RZ, 0x2f800000 ;  /* 0x2f800000ff4a7424 */ /* 0x000fe200078e00ff */
[----:B0-----:R-:W-:-:S03]  /*90c0*/  PRMT R87, RZ, 0x7610, R50 ;  /* 0x00007610ff577816 */ /* 0x001fc60000000032 */
[----:B-1----:R-:W-:Y:S02]  /*90d0*/  FFMA.FTZ R73, R73, R74, 1.1641532182693481445e-10 ;  /* 0x2f00000049497423 */ /* 0x002fe4000001004a */
[----:B------:R-:W-:-:S03]  /*90e0*/  FMUL.FTZ R74, R87, c[0x0][0x1ec] ;  /* 0x00007b00574a7a20 */ /* 0x000fc60000410000 */
[----:B------:R-:W-:Y:S01]  /*90f0*/  FSETP.GTU.FTZ.AND P1, PT, R73, c[0x0][0x1e4], PT ;  /* 0x0000790049007a0b */ /* 0x000fe20003f3c000 */
[----:B------:R-:W-:-:S03]  /*9100*/  FMUL.FTZ R74, R74, c[0x0][0x1e8] ;  /* 0x00007a004a4a7a20 */ /* 0x000fc60000410000 */
[----:B------:R-:W-:Y:S02]  /*9110*/  SEL R106, RZ, 0x1, P1 ;  /* 0x00000001ff6a7807 */ /* 0x000fe40000800000 */
[----:B------:R-:W-:Y:S02]  /*9120*/  FSEL R73, R74, RZ, !P1 ;  /* 0x000000ff4a497208 */ /* 0x000fe40004800000 */
[----:B------:R-:W-:-:S05]  /*9130*/  PRMT R74, RZ, 0x7610, R18 ;  /* 0x00007610ff4a7816 */ /* 0x000fca0000000012 */
[----:B------:R-:W-:-:S04]  /*9140*/  FMUL.FTZ R73, R73, R74 ;  /* 0x0000004a49497220 */ /* 0x000fc80000410000 */
[----:B------:R-:W-:Y:S02]  /*9150*/  @P0 FADD.FTZ R73, R45, R73 ;  /* 0x000000492d490221 */ /* 0x000fe40000010000 */
.L_x_9019:
[----:B------:R-:W-:Y:S05]  /*9160*/  BSYNC B0 ;  /* 0x0000000000007941 */ /* 0x000fea0003800000 */
.L_x_9018:
        /* <DEDUP_REMOVED lines=18> */
.L_x_9030:
[----:B------:R-:W-:Y:S02]  /*9290*/  MOV R87, R88 ;  /* 0x0000005800577202 */ /* 0x000fe40000000f00 */
.L_x_9031:
[----:B------:R-:W-:Y:S05]  /*92a0*/  BSYNC B1 ;  /* 0x0000000000017941 */ /* 0x000fea0003800000 */
.L_x_9029:
        /* <DEDUP_REMOVED lines=16> */
.L_x_9035:
[----:B------:R-:W-:Y:S05]  /*93b0*/  BSYNC B2 ;  /* 0x0000000000027941 */ /* 0x000fea0003800000 */
.L_x_9034:
        /* <DEDUP_REMOVED lines=41> */
[----:B------:R-:W-:Y:S01]  /*9650*/  IMAD.MOV.U32 R92, RZ, RZ, RZ ;  /* 0x000000ffff5c7224 */ /* 0x000fe200078e00ff */
[----:B------:R-:W-:Y:S01]  /*9660*/  LOP3.LUT R79, R75, UR26, R80, 0x96, !PT ;  /* 0x0000001a4b4f7c12 */ /* 0x000fe2000f8e9650 */
[----:B------:R-:W-:Y:S02]  /*9670*/  IMAD.MOV.U32 R80, RZ, RZ, R74 ;  /* 0x000000ffff507224 */ /* 0x000fe400078e004a */
.L_x_9033:
[----:B------:R-:W-:Y:S05]  /*9680*/  BSYNC B1 ;  /* 0x0000000000017941 */ /* 0x000fea0003800000 */
.L_x_9032:
        /* <DEDUP_REMOVED lines=12> */
.L_x_9028:
[----:B------:R-:W-:Y:S05]  /*9750*/  BSYNC B0 ;  /* 0x0000000000007941 */ /* 0x000fea0003800000 */
.L_x_9027:
        /* <DEDUP_REMOVED lines=18> */
.L_x_9039:
[----:B------:R-:W-:Y:S02]  /*9880*/  MOV R108, R88 ;  /* 0x00000058006c7202 */ /* 0x000fe40000000f00 */
.L_x_9040:
[----:B------:R-:W-:Y:S05]  /*9890*/  BSYNC B1 ;  /* 0x0000000000017941 */ /* 0x000fea0003800000 */
.L_x_9038:
        /* <DEDUP_REMOVED lines=16> */
.L_x_9044:
[----:B------:R-:W-:Y:S05]  /*99a0*/  BSYNC B2 ;  /* 0x0000000000027941 */ /* 0x000fea0003800000 */
.L_x_9043:
        /* <DEDUP_REMOVED lines=44> */
.L_x_9042:
[----:B------:R-:W-:Y:S05]  /*9c70*/  BSYNC B1 ;  /* 0x0000000000017941 */ /* 0x000fea0003800000 */
.L_x_9041:
[----:B------:R-:W0:Y:S01]  /*9c80*/  I2F.U32 R75, R108 ;  /* 0x0000006c004b7306 */ /* 0x000e220000201000 */
[----:B------:R-:W-:Y:S01]  /*9c90*/  PRMT R93, RZ, 0x7610, R51 ;  /* 0x00007610ff5d7816 */ /* 0x000fe20000000033 */
        /* <DEDUP_REMOVED lines=9> */
[----:B------:R-:W-:-:S03]  /*9d30*/  PRMT R108, R92, 0x7610, R108 ;  /* 0x000076105c6c7816 */ /* 0x000fc6000000006c */
[----:B------:R-:W-:Y:S02]  /*9d40*/  @P0 FADD.FTZ R75, R47, R75 ;  /* 0x0000004b2f4b0221 */ /* 0x000fe40000010000 */
.L_x_9037:
[----:B------:R-:W-:Y:S05]  /*9d50*/  BSYNC B0 ;  /* 0x0000000000007941 */ /* 0x000fea0003800000 */
.L_x_9036:
[----:B------:R-:W-:Y:S01]  /*9d60*/  FADD.FTZ R92, RZ, R52 ;  /* 0x00000034ff5c7221 */ /* 0x000fe20000010000 */
[----:B------:R-:W0:Y:S01]  /*9d70*/  S2R R114, SR_TID.X ;  /* 0x0000000000727919 */ /* 0x000e220000002100 */
[----:B------:R-:W-:Y:S01]  /*9d80*/  BSSY B0, `(.L_x_9045) ;  /* 0x0000033000007945 */ /* 0x000fe20003800000 */
[----:B------:R-:W-:Y:S01]  /*9d90*/  LOP3.LUT P1, RZ, R83, 0xff, RZ, 0xc0, !PT ;  /* 0x000000ff53ff7812 */ /* 0x000fe2000782c0ff */
[----:B------:R-:W-:-:S04]  /*9da0*/  FADD.FTZ R93, R92, R53 ;  /* 0x000000355c5d7221 */ /* 0x000fc80000010000 */
[----:B------:R-:W-:-:S04]  /*9db0*/  FADD.FTZ R92, R93, R54 ;  /* 0x000000365d5c7221 */ /* 0x000fc80000010000 */
        /* <DEDUP_REMOVED lines=18> */
[----:B------:R-:W-:-:S03]  /*9ee0*/  SHF.R.U32.HI R115, RZ, 0x5, R114 ;  /* 0x00000005ff737819 */ /* 0x000fc60000011672 */
[----:B------:R-:W-:Y:S01]  /*9ef0*/  FADD.FTZ R95, R94, R71 ;  /* 0x000000475e5f7221 */ /* 0x000fe20000010000 */
[----:B------:R0:W-:Y:S01]  /*9f00*/  STG.E.128 [R92.64], R68 ;  /* 0x000000445c007986 */ /* 0x0001e2000c101d06 */
[----:B------:R-:W-:Y:S02]  /*9f10*/  LOP3.LUT R115, R115, 0x7fffff8, RZ, 0xc0, !PT ;  /* 0x07fffff873737812 */ /* 0x000fe400078ec0ff */
[----:B------:R-:W-:Y:S01]  /*9f20*/  FADD.FTZ R94, R95, R72 ;  /* 0x000000485f5e7221 */ /* 0x000fe20000010000 */
[----:B------:R0:W-:Y:S03]  /*9f30*/  STG.E.128 [R92.64+0x10], R72 ;  /* 0x000010485c007986 */ /* 0x0001e6000c101d06 */
[----:B------:R-:W-:-:S04]  /*9f40*/  FADD.FTZ R95, R94, R73 ;  /* 0x000000495e5f7221 */ /* 0x000fc80000010000 */
        /* <DEDUP_REMOVED lines=8> */
[----:B------:R-:W-:Y:S02]  /*9fd0*/  LOP3.LUT R92, R92, 0xff00, R95, 0xf8, !PT ;  /* 0x0000ff005c5c7812 */ /* 0x000fe400078ef85f */
[----:B------:R-:W-:Y:S01]  /*9fe0*/  LOP3.LUT R93, R103, 0xff, RZ, 0xc0, !PT ;  /* 0x000000ff675d7812 */ /* 0x000fe200078ec0ff */
[----:B------:R-:W-:Y:S01]  /*9ff0*/  IMAD.WIDE.U32 R110, R110, 0x1000000, RZ ;  /* 0x010000006e6e7825 */ /* 0x000fe200078e00ff */
        /* <DEDUP_REMOVED lines=11> */
.L_x_9046:
[----:B------:R-:W-:Y:S05]  /*a0b0*/  BSYNC B0 ;  /* 0x0000000000007941 */ /* 0x000fea0003800000 */
.L_x_9045:
[----:B------:R-:W-:Y:S01]  /*a0c0*/  @!P1 IADD3 R115, R115, 0x8, RZ ;  /* 0x0000000873739810 */ /* 0x000fe20007ffe0ff */
[----:B------:R-:W-:Y:S01]  /*a0d0*/  FADD.FTZ R112, R116, R75 ;  /* 0x0000004b74707221 */ /* 0x000fe20000010000 */
[----:B------:R-:W-:Y:S05]  /*a0e0*/  BRA.DIV ~URZ, `(.L_x_9047) ;  /* 0x000011d27f007947 */ /* 0x000fea000b800000 */
[----:B0-----:R0:W1:Y:S02]  /*a0f0*/  SHFL.BFLY PT, R92, R112, 0x1, 0x1f ;  /* 0x0c201f00705c7f89 */ /* 0x00106400000e0000 */
.L_x_9053:
        /* <DEDUP_REMOVED lines=68> */
.L_x_9054:
[----:B------:R-:W2:Y:S01]  /*a540*/  S2R R94, SR_TID.X ;  /* 0x00000000005e7919 */ /* 0x000ea20000002100 */
[----:B------:R-:W-:Y:S01]  /*a550*/  @!P0 SHF.R.U32.HI R110, RZ, 0x5, R114 ;  /* 0x00000005ff6e8819 */ /* 0x000fe20000011672 */
[----:B-1----:R-:W-:Y:S01]  /*a560*/  FADD.FTZ R93, R111, R112 ;  /* 0x000000706f5d7221 */ /* 0x002fe20000010000 */
[----:B------:R-:W-:Y:S02]  /*a570*/  WARPSYNC 0xffffffff ;  /* 0xffffffff00007948 */ /* 0x000fe40003800000 */
[----:B------:R-:W-:-:S05]  /*a580*/  @!P0 LOP3.LUT R110, R110, 0x7, RZ, 0xc0, !PT ;  /* 0x000000076e6e8812 */ /* 0x000fca00078ec0ff */
[----:B------:R-:W-:-:S05]  /*a590*/  @!P0 IMAD.IADD R110, R115, 0x1, R110 ;  /* 0x00000001736e8824 */ /* 0x000fca00078e026e */
[----:B------:R1:W-:Y:S01]  /*a5a0*/  @!P0 STS.64 [R110.X8], R92 ;  /* 0x0000005c6e008388 */ /* 0x0003e20000008a00 */
[----:B0-2---:R-:W-:-:S04]  /*a5b0*/  LOP3.LUT R112, R94, 0x1f, RZ, 0xc0, !PT ;  /* 0x0000001f5e707812 */ /* 0x005fc800078ec0ff */
        /* <DEDUP_REMOVED lines=9> */
[----:B------:R-:W0:Y:S04]  /*a650*/  SHFL.DOWN PT, R117, R114, 0x4, 0x1f ;  /* 0x08801f0072757f89 */ /* 0x000e2800000e0000 */
[----:B------:R-:W1:Y:S01]  /*a660*/  @!P0 LDS.64 R92, [R112.X8] ;  /* 0x00000000705c8984 */ /* 0x000e620000008a00 */
[----:B0-----:R-:W-:Y:S02]  /*a670*/  IMAD.IADD R115, R117, 0x1, R114 ;  /* 0x0000000175737824 */ /* 0x001fe400078e0272 */
[----:B------:R-:W-:Y:S03]  /*a680*/  I2F R118, R117 ;  /* 0x0000007500767306 */ /* 0x000fe60000201400 */
[----:B------:R-:W0:Y:S05]  /*a690*/  SHFL.DOWN PT, R110, R115, 0x2, 0x1f ;  /* 0x08401f00736e7f89 */ /* 0x000e2a00000e0000 */
[----:B------:R-:W2:Y:S08]  /*a6a0*/  I2F R95, R115 ;  /* 0x00000073005f7306 */ /* 0x000eb00000201400 */
[----:B--2---:R-:W2:Y:S01]  /*a6b0*/  MUFU.RCP R111, R95 ;  /* 0x0000005f006f7308 */ /* 0x004ea20000001000 */
[----:B-1----:R-:W1:Y:S01]  /*a6c0*/  SHFL.DOWN PT, R119, R92, 0x4, 0x1f ;  /* 0x08801f005c777f89 */ /* 0x002e6200000e0000 */
[----:B0-----:R-:W-:-:S03]  /*a6d0*/  IMAD.IADD R115, R115, 0x1, R110 ;  /* 0x0000000173737824 */ /* 0x001fc600078e026e */
[----:B------:R-:W0:Y:S03]  /*a6e0*/  SHFL.DOWN PT, R112, R93, 0x4, 0x1f ;  /* 0x08801f005d707f89 */ /* 0x000e2600000e0000 */
[----:B------:R-:W-:Y:S01]  /*a6f0*/  I2F R110, R110 ;  /* 0x0000006e006e7306 */ /* 0x000fe20000201400 */
[C---:B-1----:R-:W-:Y:S02]  /*a700*/  FMUL.FTZ R121, R119.reuse, R118 ;  /* 0x0000007677797220 */ /* 0x042fe40000410000 */
[----:B------:R-:W-:Y:S02]  /*a710*/  FADD.FTZ R119, -R119, R92 ;  /* 0x0000005c77777221 */ /* 0x000fe40000010100 */
[----:B------:R-:W-:Y:S02]  /*a720*/  FFMA.FTZ R120, R116, R92, R121 ;  /* 0x0000005c74787223 */ /* 0x000fe40000010079 */
[----:B------:R-:W-:-:S02]  /*a730*/  FMUL.FTZ R119, R119, R119 ;  /* 0x0000007777777220 */ /* 0x000fc40000410000 */
[----:B--2---:R-:W-:Y:S02]  /*a740*/  FMUL.FTZ R92, R111, R120 ;  /* 0x000000786f5c7220 */ /* 0x004fe40000410000 */
[----:B0-----:R-:W-:Y:S02]  /*a750*/  FADD.FTZ R112, R112, R93 ;  /* 0x0000005d70707221 */ /* 0x001fe40000010000 */
[----:B------:R-:W0:Y:S01]  /*a760*/  I2F R93, R115 ;  /* 0x00000073005d7306 */ /* 0x000e220000201400 */
[----:B------:R-:W1:Y:S01]  /*a770*/  SHFL.DOWN PT, R117, R92, 0x2, 0x1f ;  /* 0x08401f005c757f89 */ /* 0x000e6200000e0000 */
[----:B------:R-:W-:-:S04]  /*a780*/  FMUL.FTZ R119, R119, R116 ;  /* 0x0000007477777220 */ /* 0x000fc80000410000 */
[----:B------:R-:W-:-:S04]  /*a790*/  FMUL.FTZ R119, R119, R118 ;  /* 0x0000007677777220 */ /* 0x000fc80000410000 */
[----:B------:R-:W-:Y:S02]  /*a7a0*/  FFMA.FTZ R114, R111, R119, R112 ;  /* 0x000000776f727223 */ /* 0x000fe40000010070 */
[----:B------:R-:W2:Y:S01]  /*a7b0*/  SHFL.DOWN PT, R112, R115, 0x1, 0x1f ;  /* 0x08201f0073707f89 */ /* 0x000ea200000e0000 */
[----:B0-----:R-:W0:Y:S03]  /*a7c0*/  MUFU.RCP R111, R93 ;  /* 0x0000005d006f7308 */ /* 0x001e260000001000 */
[----:B------:R-:W3:Y:S01]  /*a7d0*/  SHFL.DOWN PT, R119, R114, 0x2, 0x1f ;  /* 0x08401f0072777f89 */ /* 0x000ee200000e0000 */
[----:B-1----:R-:W-:Y:S02]  /*a7e0*/  FADD.FTZ R116, R92, -R117 ;  /* 0x800000755c747221 */ /* 0x002fe40000010000 */
[----:B------:R-:W-:Y:S02]  /*a7f0*/  FMUL.FTZ R117, R117, R110 ;  /* 0x0000006e75757220 */ /* 0x000fe40000410000 */
[----:B------:R-:W-:-:S02]  /*a800*/  FMUL.FTZ R116, R116, R116 ;  /* 0x0000007474747220 */ /* 0x000fc40000410000 */
[C---:B------:R-:W-:Y:S02]  /*a810*/  FFMA.FTZ R92, R95.reuse, R92, R117 ;  /* 0x0000005c5f5c7223 */ /* 0x040fe40000010075 */
[----:B------:R-:W-:Y:S01]  /*a820*/  FMUL.FTZ R116, R95, R116 ;  /* 0x000000745f747220 */ /* 0x000fe20000410000 */
[----:B--2---:R-:W-:-:S03]  /*a830*/  IADD3 R117, R115, R112, RZ ;  /* 0x0000007073757210 */ /* 0x004fc60007ffe0ff */
[----:B------:R-:W-:Y:S01]  /*a840*/  FMUL.FTZ R116, R116, R110 ;  /* 0x0000006e74747220 */ /* 0x000fe20000410000 */
[----:B------:R-:W-:Y:S01]  /*a850*/  I2F R112, R112 ;  /* 0x0000007000707306 */ /* 0x000fe20000201400 */
[----:B0-----:R-:W-:Y:S02]  /*a860*/  FMUL.FTZ R110, R111, R92 ;  /* 0x0000005c6f6e7220 */ /* 0x001fe40000410000 */
[----:B---3--:R-:W-:-:S03]  /*a870*/  FADD.FTZ R92, R114, R119 ;  /* 0x00000077725c7221 */ /* 0x008fc60000010000 */
[----:B------:R-:W0:Y:S01]  /*a880*/  SHFL.DOWN PT, R95, R110, 0x1, 0x1f ;  /* 0x08201f006e5f7f89 */ /* 0x000e2200000e0000 */
[----:B------:R-:W-:Y:S01]  /*a890*/  FFMA.FTZ R92, R111, R116, R92 ;  /* 0x000000746f5c7223 */ /* 0x000fe2000001005c */
[----:B------:R-:W1:Y:S04]  /*a8a0*/  I2F R117, R117 ;  /* 0x0000007500757306 */ /* 0x000e680000201400 */
[----:B------:R-:W2:Y:S04]  /*a8b0*/  SHFL.DOWN PT, R111, R92, 0x1, 0x1f ;  /* 0x08201f005c6f7f89 */ /* 0x000ea800000e0000 */
[----:B-1----:R-:W1:Y:S01]  /*a8c0*/  MUFU.RCP R114, R117 ;  /* 0x0000007500727308 */ /* 0x002e620000001000 */
[----:B0-----:R-:W-:-:S02]  /*a8d0*/  FMUL.FTZ R115, R95, R112 ;  /* 0x000000705f737220 */ /* 0x001fc40000410000 */
[----:B------:R-:W-:Y:S02]  /*a8e0*/  FADD.FTZ R95, R110, -R95 ;  /* 0x8000005f6e5f7221 */ /* 0x000fe40000010000 */
[----:B------:R-:W-:Y:S02]  /*a8f0*/  FFMA.FTZ R115, R93, R110, R115 ;  /* 0x0000006e5d737223 */ /* 0x000fe40000010073 */
[----:B------:R-:W-:Y:S02]  /*a900*/  FMUL.FTZ R116, R95, R95 ;  /* 0x0000005f5f747220 */ /* 0x000fe40000410000 */
[----:B--2---:R-:W-:Y:S01]  /*a910*/  FADD.FTZ R111, R92, R111 ;  /* 0x0000006f5c6f7221 */ /* 0x004fe20000010000 */
[----:B------:R-:W-:Y:S01]  /*a920*/  SHF.R.U32.HI R92, RZ, 0x5, R94 ;  /* 0x00000005ff5c7819 */ /* 0x000fe2000001165e */
[----:B------:R-:W-:Y:S02]  /*a930*/  FMUL.FTZ R116, R93, R116 ;  /* 0x000000745d747220 */ /* 0x000fe40000410000 */
[----:B-1----:R-:W-:Y:S01]  /*a940*/  FMUL.FTZ R115, R114, R115 ;  /* 0x0000007372737220 */ /* 0x002fe20000410000 */
[----:B------:R-:W-:Y:S01]  /*a950*/  LOP3.LUT R93, R92, 0x7, RZ, 0xc0, !PT ;  /* 0x000000075c5d7812 */ /* 0x000fe200078ec0ff */
[----:B------:R-:W-:-:S02]  /*a960*/  FMUL.FTZ R116, R116, R112 ;  /* 0x0000007074747220 */ /* 0x000fc40000410000 */
[----:B------:R-:W-:Y:S01]  /*a970*/  IMAD.MOV.U32 R95, RZ, RZ, c[0x0][0x1e0] ;  /* 0x00007800ff5f7624 */ /* 0x000fe200078e00ff */
[----:B------:R-:W-:Y:S01]  /*a980*/  LOP3.LUT P0, RZ, R93, 0x1f, R94, 0xf8, !PT ;  /* 0x0000001f5dff7812 */ /* 0x000fe2000780f85e */
[----:B------:R-:W0:Y:S01]  /*a990*/  SHFL.IDX PT, R115, R115, RZ, 0x1f ;  /* 0x00001fff73737589 */ /* 0x000e2200000e0000 */
[----:B------:R-:W-:-:S06]  /*a9a0*/  FFMA.FTZ R116, R114, R116, R111 ;  /* 0x0000007472747223 */ /* 0x000fcc000001006f */
[----:B------:R-:W1:Y:S05]  /*a9b0*/  SHFL.IDX PT, R116, R116, RZ, 0x1f ;  /* 0x00001fff74747589 */ /* 0x000e6a00000e0000 */
[----:B------:R-:W-:Y:S01]  /*a9c0*/  @!P0 LEA R94, P2, R82, c[0x0][0x1a0], 0x2 ;  /* 0x00006800525e8a11 */ /* 0x000fe200078410ff */
        /* <DEDUP_REMOVED lines=18> */
[----:B------:R-:W-:Y:S01]  /*aaf0*/  FMUL.FTZ R71, R111, R56 ;  /* 0x000000386f477220 */ /* 0x000fe20000410000 */
[----:B------:R-:W-:Y:S01]  /*ab00*/  PRMT R56, RZ, 0x5410, R38 ;  /* 0x00005410ff387816 */ /* 0x000fe20000000026 */
[----:B------:R-:W-:-:S02]  /*ab10*/  FADD.FTZ R112, -R92, R57 ;  /* 0x000000395c707221 */ /* 0x000fc40000010100 */
[C---:B------:R-:W-:Y:S02]  /*ab20*/  FADD.FTZ R54, -R92.reuse, R54 ;  /* 0x000000365c367221 */ /* 0x040fe40000010100 */
[----:B------:R-:W-:Y:S01]  /*ab30*/  FFMA.FTZ R71, R71, R56, R6 ;  /* 0x0000003847477223 */ /* 0x000fe20000010006 */
[----:B------:R-:W-:Y:S01]  /*ab40*/  PRMT R56, RZ, 0x7610, R38 ;  /* 0x00007610ff387816 */ /* 0x000fe20000000026 */
[C---:B------:R-:W-:Y:S02]  /*ab50*/  FMUL.FTZ R112, R111.reuse, R112 ;  /* 0x000000706f707220 */ /* 0x040fe40000410000 */
[----:B------:R-:W-:Y:S02]  /*ab60*/  FADD.FTZ R114, -R92, R59 ;  /* 0x0000003b5c727221 */ /* 0x000fe40000010100 */
[----:B------:R-:W-:Y:S01]  /*ab70*/  FFMA.FTZ R112, R112, R56, R7 ;  /* 0x0000003870707223 */ /* 0x000fe20000010007 */
[----:B------:R-:W-:Y:S01]  /*ab80*/  PRMT R56, RZ, 0x5410, R37 ;  /* 0x00005410ff387816 */ /* 0x000fe20000000025 */
[----:B------:R-:W-:Y:S01]  /*ab90*/  FMUL.FTZ R59, R111, R54 ;  /* 0x000000366f3b7220 */ /* 0x000fe20000410000 */
[----:B------:R-:W-:Y:S01]  /*aba0*/  PRMT R54, RZ, 0x5410, R39 ;  /* 0x00005410ff367816 */ /* 0x000fe20000000027 */
[----:B------:R-:W-:-:S02]  /*abb0*/  FADD.FTZ R60, -R92, R60 ;  /* 0x0000003c5c3c7221 */ /* 0x000fc40000010100 */
[C---:B------:R-:W-:Y:S02]  /*abc0*/  FADD.FTZ R110, -R92.reuse, R55 ;  /* 0x000000375c6e7221 */ /* 0x040fe40000010100 */
[C---:B------:R-:W-:Y:S02]  /*abd0*/  FADD.FTZ R74, -R92.reuse, R74 ;  /* 0x0000004a5c4a7221 */ /* 0x040fe40000010100 */
[C---:B------:R-:W-:Y:S02]  /*abe0*/  FADD.FTZ R116, -R92.reuse, R61 ;  /* 0x0000003d5c747221 */ /* 0x040fe40000010100 */
[----:B------:R-:W-:Y:S01]  /*abf0*/  FFMA.FTZ R59, R59, R56, R4 ;  /* 0x000000383b3b7223 */ /* 0x000fe20000010004 */
[----:B------:R-:W-:Y:S01]  /*ac00*/  PRMT R56, RZ, 0x7610, R37 ;  /* 0x00007610ff387816 */ /* 0x000fe20000000025 */
[----:B------:R-:W-:Y:S01]  /*ac10*/  FMUL.FTZ R61, R111, R60 ;  /* 0x0000003c6f3d7220 */ /* 0x000fe20000410000 */
[----:B------:R-:W-:Y:S01]  /*ac20*/  PRMT R60, RZ, 0x5410, R31 ;  /* 0x00005410ff3c7816 */ /* 0x000fe2000000001f */
[----:B------:R-:W-:-:S02]  /*ac30*/  FADD.FTZ R52, -R92, R52 ;  /* 0x000000345c347221 */ /* 0x000fc40000010100 */
[----:B------:R-:W-:Y:S02]  /*ac40*/  FMUL.FTZ R110, R111, R110 ;  /* 0x0000006e6f6e7220 */ /* 0x000fe40000410000 */
[----:B------:R-:W-:Y:S02]  /*ac50*/  IMAD R109, R109, c[0x0][0x168], RZ ;  /* 0x00005a006d6d7a24 */ /* 0x000fe400078e02ff */
[C---:B------:R-:W-:Y:S02]  /*ac60*/  FADD.FTZ R55, -R92.reuse, R68 ;  /* 0x000000445c377221 */ /* 0x040fe40000010100 */
[----:B------:R-:W-:Y:S02]  /*ac70*/  FMUL.FTZ R74, R111, R74 ;  /* 0x0000004a6f4a7220 */ /* 0x000fe40000410000 */
        /* <DEDUP_REMOVED lines=12> */
[----:B------:R-:W-:Y:S01]  /*ad40*/  FFMA.FTZ R110, R110, R56, R5 ;  /* 0x000000386e6e7223 */ /* 0x000fe20000010005 */
[----:B------:R-:W-:Y:S01]  /*ad50*/  SHF.R.S32.HI R56, RZ, 0x1f, R109 ;  /* 0x0000001fff387819 */ /* 0x000fe2000001146d */
[----:B------:R-:W-:-:S02]  /*ad60*/  FMUL.FTZ R52, R111, R53 ;  /* 0x000000356f347220 */ /* 0x000fc40000410000 */
[----:B------:R-:W-:Y:S01]  /*ad70*/  FFMA.FTZ R74, R74, R60, R99 ;  /* 0x0000003c4a4a7223 */ /* 0x000fe20000010063 */
[----:B------:R-:W-:Y:S01]  /*ad80*/  PRMT R60, RZ, 0x7610, R31 ;  /* 0x00007610ff3c7816 */ /* 0x000fe2000000001f */
[C---:B------:R-:W-:Y:S01]  /*ad90*/  FMUL.FTZ R94, R111.reuse, R94 ;  /* 0x0000005e6f5e7220 */ /* 0x040fe20000410000 */
[----:B------:R-:W-:Y:S01]  /*ada0*/  LEA.HI R93, R56, R109, RZ, 0x3 ;  /* 0x0000006d385d7211 */ /* 0x000fe200078f18ff */
[C---:B------:R-:W-:Y:S01]  /*adb0*/  FMUL.FTZ R75, R111.reuse, R58 ;  /* 0x0000003a6f4b7220 */ /* 0x040fe20000410000 */
[----:B------:R-:W-:Y:S01]  /*adc0*/  PRMT R56, RZ, 0x5410, R35 ;  /* 0x00005410ff387816 */ /* 0x000fe20000000023 */
[C---:B------:R-:W-:Y:S01]  /*add0*/  FMUL.FTZ R114, R111.reuse, R114 ;  /* 0x000000726f727220 */ /* 0x040fe20000410000 */
[----:B------:R-:W-:Y:S01]  /*ade0*/  PRMT R58, RZ, 0x5410, R36 ;  /* 0x00005410ff3a7816 */ /* 0x000fe20000000024 */
[----:B------:R-:W-:Y:S01]  /*adf0*/  FMUL.FTZ R116, R111, R116 ;  /* 0x000000746f747220 */ /* 0x000fe20000410000 */
[----:B------:R-:W-:Y:S01]  /*ae00*/  LEA.HI.SX32 R93, R93, R0, 0x1d ;  /* 0x000000005d5d7211 */ /* 0x000fe200078feaff */
[----:B------:R-:W-:-:S02]  /*ae10*/  FMUL.FTZ R63, R111, R62 ;  /* 0x0000003e6f3f7220 */ /* 0x000fc40000410000 */
[C---:B------:R-:W-:Y:S02]  /*ae20*/  FMUL.FTZ R118, R111.reuse, R118 ;  /* 0x000000766f767220 */ /* 0x040fe40000410000 */
[----:B------:R-:W-:Y:S01]  /*ae30*/  FMUL.FTZ R65, R111, R64 ;  /* 0x000000406f417220 */ /* 0x000fe20000410000 */
[----:B------:R-:W-:Y:S01]  /*ae40*/  IADD3 R64, R93, 0x200, RZ ;  /* 0x000002005d407810 */ /* 0x000fe20007ffe0ff */
[C---:B------:R-:W-:Y:S02]  /*ae50*/  FMUL.FTZ R120, R111.reuse, R120 ;  /* 0x000000786f787220 */ /* 0x040fe40000410000 */
[----:B------:R-:W-:Y:S01]  /*ae60*/  FMUL.FTZ R73, R111, R66 ;  /* 0x000000426f497220 */ /* 0x000fe20000410000 */
[----:B------:R-:W-:Y:S01]  /*ae70*/  IADD3 R66, R93, 0x100, RZ ;  /* 0x000001005d427810 */ /* 0x000fe20007ffe0ff */
[C---:B------:R-:W-:Y:S02]  /*ae80*/  FMUL.FTZ R122, R111.reuse, R122 ;  /* 0x0000007a6f7a7220 */ /* 0x040fe40000410000 */
[----:B------:R-:W-:-:S02]  /*ae90*/  FMUL.FTZ R55, R111, R55 ;  /* 0x000000376f377220 */ /* 0x000fc40000410000 */
[C---:B------:R-:W-:Y:S02]  /*aea0*/  FMUL.FTZ R67, R111.reuse, R124 ;  /* 0x0000007c6f437220 */ /* 0x040fe40000410000 */
[C---:B------:R-:W-:Y:S02]  /*aeb0*/  FMUL.FTZ R53, R111.reuse, R70 ;  /* 0x000000466f357220 */ /* 0x040fe40000410000 */
[C---:B------:R-:W-:Y:S02]  /*aec0*/  FMUL.FTZ R72, R111.reuse, R72 ;  /* 0x000000486f487220 */ /* 0x040fe40000410000 */
[C---:B------:R-:W-:Y:S02]  /*aed0*/  FMUL.FTZ R69, R111.reuse, R68 ;  /* 0x000000446f457220 */ /* 0x040fe40000410000 */
[----:B------:R-:W-:Y:S02]  /*aee0*/  FMUL.FTZ R111, R111, R92 ;  /* 0x0000005c6f6f7220 */ /* 0x000fe40000410000 */
        /* <DEDUP_REMOVED lines=33> */
[----:B------:R-:W-:Y:S01]  /*b100*/  PRMT R52, RZ, 0x7610, R28 ;  /* 0x00007610ff347816 */ /* 0x000fe2000000001c */
[----:B------:R-:W-:Y:S01]  /*b110*/  FFMA.FTZ R54, R114, R54, R9 ;  /* 0x0000003672367223 */ /* 0x000fe20000010009 */
[----:B------:R-:W-:Y:S01]  /*b120*/  F2FP.BF16.PACK_AB R58, R65, R58 ;  /* 0x0000003a413a723e */ /* 0x000fe200000010ff */
[----:B------:R-:W-:Y:S01]  /*b130*/  IMAD.MOV.U32 R65, RZ, RZ, 0x10 ;  /* 0x00000010ff417424 */ /* 0x000fe200078e00ff */
[----:B------:R-:W-:Y:S01]  /*b140*/  F2FP.BF16.PACK_AB R56, R61, R56 ;  /* 0x000000383d38723e */ /* 0x000fe200000010ff */
[----:B------:R-:W-:Y:S01]  /*b150*/  FFMA.FTZ R67, R67, R52, R84 ;  /* 0x0000003443437223 */ /* 0x000fe20000010054 */
[----:B------:R-:W-:-:S02]  /*b160*/  F2FP.BF16.PACK_AB R55, R54, R75 ;  /* 0x0000004b3637723e */ /* 0x000fc400000010ff */
[----:B------:R-:W-:Y:S01]  /*b170*/  F2FP.BF16.PACK_AB R61, R69, R68 ;  /* 0x00000044453d723e */ /* 0x000fe200000010ff */
[----:B------:R-:W-:Y:S01]  /*b180*/  IMAD.WIDE.U32 R68, R93, R65, c[0x0][0x208] ;  /* 0x000082005d447625 */ /* 0x000fe200078e0041 */
        /* <DEDUP_REMOVED lines=11> */
.L_x_9050:
[----:B0-----:R-:W-:Y:S05]  /*b240*/  BSYNC B0 ;  /* 0x0000000000007941 */ /* 0x001fea0003800000 */
.L_x_9049:
[----:B------:R-:W-:Y:S02]  /*b250*/  IADD3 R82, R82, c[0x0][0x160], RZ ;  /* 0x0000580052527a10 */ /* 0x000fe40007ffe0ff */
[----:B------:R-:W-:-:S02]  /*b260*/  LOP3.LUT P1, RZ, R83, 0xff, RZ, 0xc0, !PT ;  /* 0x000000ff53ff7812 */ /* 0x000fc4000782c0ff */
[----:B------:R-:W-:Y:S02]  /*b270*/  ISETP.GE.AND P0, PT, R82, c[0x0][0x164], PT ;  /* 0x0000590052007a0c */ /* 0x000fe40003f06270 */
[----:B------:R-:W-:-:S11]  /*b280*/  SEL R83, RZ, 0x1, P1 ;  /* 0x00000001ff537807 */ /* 0x000fd60000800000 */
[----:B------:R-:W-:Y:S01]  /*b290*/  @P0 CALL.REL.NOINC `(.L_x_9051) ;  /* 0x0000001000000944 */ /* 0x000fe20003c00000 */
[----:B------:R-:W-:Y:S05]  /*b2a0*/  BRA `(.L_x_9052) ;  /* 0xffff562000007947 */ /* 0x000fea000383ffff */
.L_x_9051:
[----:B------:R-:W-:Y:S05]  /*b2b0*/  EXIT ;  /* 0x000000000000794d */ /* 0x000fea0003800000 */
.L_x_9047:
[----:B------:R-:W-:Y:S01]  /*b2c0*/  IMAD.MOV.U32 R111, RZ, RZ, 0x1 ;  /* 0x00000001ff6f7424 */ /* 0x000fe200078e00ff */
[----:B0-----:R-:W-:Y:S01]  /*b2d0*/  MOV R93, 0x1f ;  /* 0x0000001f005d7802 */ /* 0x001fe20000000f00 */
[----:B------:R-:W-:Y:S01]  /*b2e0*/  IMAD.MOV.U32 R110, RZ, RZ, -0x1 ;  /* 0xffffffffff6e7424 */ /* 0x000fe200078e00ff */
[----:B------:R-:W-:Y:S02]  /*b2f0*/  MOV R94, 0xb310 ;  /* 0x0000b310005e7802 */ /* 0x000fe40000000f00 */
[----:B------:R-:W-:Y:S05]  /*b300*/  CALL.REL.NOINC `($__internal_63_$__cuda_sm70_shflsync_bfly_p) ;  /* 0x0000069000007944 */ /* 0x000fea0003c00000 */
[----:B-1----:R-:W-:Y:S01]  /*b310*/  IMAD.MOV.U32 R92, RZ, RZ, R111 ;  /* 0x000000ffff5c7224 */ /* 0x002fe200078e006f */
[----:B0-----:R-:W-:Y:S05]  /*b320*/  BRA `(.L_x_9053) ;  /* 0xffffedd000007947 */ /* 0x001fea000383ffff */
.L_x_9048:
[----:B------:R-:W-:Y:S01]  /*b330*/  HFMA2.MMA R93, -RZ, RZ, 0, 1.847743988037109375e-06 ;  /* 0x0000001fff5d7435 */ /* 0x000fe200000001ff */
[----:B------:R-:W-:Y:S01]  /*b340*/  IMAD.MOV.U32 R111, RZ, RZ, 0x2 ;  /* 0x00000002ff6f7424 */ /* 0x000fe200078e00ff */
[----:B------:R-:W-:Y:S01]  /*b350*/  MOV R94, 0xb380 ;  /* 0x0000b380005e7802 */ /* 0x000fe20000000f00 */
[----:B------:R-:W-:-:S03]  /*b360*/  IMAD.MOV.U32 R110, RZ, RZ, -0x1 ;  /* 0xffffffffff6e7424 */ /* 0x000fc600078e00ff */
[----:B------:R-:W-:Y:S05]  /*b370*/  CALL.REL.NOINC `($__internal_63_$__cuda_sm70_shflsync_bfly_p) ;  /* 0x0000062000007944 */ /* 0x000fea0003c00000 */
[----:B01----:R-:W-:Y:S01]  /*b380*/  FADD.FTZ R112, R112, R111 ;  /* 0x0000006f70707221 */ /* 0x003fe20000010000 */
[----:B------:R-:W-:Y:S01]  /*b390*/  MOV R110, 0xffffffff ;  /* 0xffffffff006e7802 */ /* 0x000fe20000000f00 */
[----:B------:R-:W-:Y:S01]  /*b3a0*/  IMAD.MOV.U32 R111, RZ, RZ, 0x4 ;  /* 0x00000004ff6f7424 */ /* 0x000fe200078e00ff */
[----:B------:R-:W-:Y:S01]  /*b3b0*/  MOV R94, 0xb3e0 ;  /* 0x0000b3e0005e7802 */ /* 0x000fe20000000f00 */
[----:B------:R-:W-:-:S02]  /*b3c0*/  IMAD.MOV.U32 R93, RZ, RZ, 0x1f ;  /* 0x0000001fff5d7424 */ /* 0x000fc400078e00ff */
[----:B------:R-:W-:Y:S05]  /*b3d0*/  CALL.REL.NOINC `($__internal_63_$__cuda_sm70_shflsync_bfly_p) ;  /* 0x000005c000007944 */ /* 0x000fea0003c00000 */
[----:B01----:R-:W-:Y:S01]  /*b3e0*/  FADD.FTZ R112, R112, R111 ;  /* 0x0000006f70707221 */ /* 0x003fe20000010000 */
[----:B------:R-:W-:Y:S01]  /*b3f0*/  MOV R94, 0xb440 ;  /* 0x0000b440005e7802 */ /* 0x000fe20000000f00 */
[----:B------:R-:W-:-:S02]  /*b400*/  IMAD.MOV.U32 R111, RZ, RZ, 0x8 ;  /* 0x00000008ff6f7424 */ /* 0x000fc400078e00ff */
[----:B------:R-:W-:Y:S02]  /*b410*/  IMAD.MOV.U32 R93, RZ, RZ, 0x1f ;  /* 0x0000001fff5d7424 */ /* 0x000fe400078e00ff */
[----:B------:R-:W-:Y:S02]  /*b420*/  IMAD.MOV.U32 R110, RZ, RZ, -0x1 ;  /* 0xffffffffff6e7424 */ /* 0x000fe400078e00ff */
[----:B------:R-:W-:Y:S05]  /*b430*/  CALL.REL.NOINC `($__internal_63_$__cuda_sm70_shflsync_bfly_p) ;  /* 0x0000056000007944 */ /* 0x000fea0003c00000 */
[----:B01----:R-:W-:Y:S01]  /*b440*/  FADD.FTZ R112, R112, R111 ;  /* 0x0000006f70707221 */ /* 0x003fe20000010000 */
[----:B------:R-:W-:Y:S01]  /*b450*/  HFMA2.MMA R111, -RZ, RZ, 0, 9.5367431640625e-07 ;  /* 0x00000010ff6f7435 */ /* 0x000fe200000001ff */
[----:B------:R-:W-:Y:S01]  /*b460*/  IMAD.MOV.U32 R93, RZ, RZ, 0x1f ;  /* 0x0000001fff5d7424 */ /* 0x000fe200078e00ff */
[----:B------:R-:W-:Y:S01]  /*b470*/  MOV R94, 0xb4a0 ;  /* 0x0000b4a0005e7802 */ /* 0x000fe20000000f00 */
[----:B------:R-:W-:-:S03]  /*b480*/  IMAD.MOV.U32 R110, RZ, RZ, -0x1 ;  /* 0xffffffffff6e7424 */ /* 0x000fc600078e00ff */
[----:B------:R-:W-:Y:S05]  /*b490*/  CALL.REL.NOINC `($__internal_63_$__cuda_sm70_shflsync_bfly_p) ;  /* 0x0000050000007944 */ /* 0x000fea0003c00000 */
        /* <DEDUP_REMOVED lines=54> */
[----:B------:R-:W-:Y:S05]  /*b800*/  CALL.REL.NOINC `($__internal_63_$__cuda_sm70_shflsync_bfly_p) ;  /* 0x0000019000007944 */ /* 0x000fea0003c00000 */
[----:B01----:R-:W-:Y:S01]  /*b810*/  FADD.FTZ R112, R112, R111 ;  /* 0x0000006f70707221 */ /* 0x003fe20000010000 */
[----:B------:R-:W-:Y:S01]  /*b820*/  MOV R110, 0xffffffff ;  /* 0xffffffff006e7802 */ /* 0x000fe20000000f00 */
[----:B------:R-:W-:Y:S01]  /*b830*/  IMAD.MOV.U32 R111, RZ, RZ, 0x2 ;  /* 0x00000002ff6f7424 */ /* 0x000fe200078e00ff */
[----:B------:R-:W-:Y:S01]  /*b840*/  MOV R94, 0xb870 ;  /* 0x0000b870005e7802 */ /* 0x000fe20000000f00 */
[----:B------:R-:W-:Y:S02]  /*b850*/  IMAD.MOV.U32 R93, RZ, RZ, 0x1f ;  /* 0x0000001fff5d7424 */ /* 0x000fe400078e00ff */
[----:B------:R-:W-:Y:S05]  /*b860*/  CALL.REL.NOINC `($__internal_63_$__cuda_sm70_shflsync_bfly_p) ;  /* 0x0000013000007944 */ /* 0x000fea0003c00000 */
[----:B01----:R-:W-:Y:S01]  /*b870*/  FADD.FTZ R112, R112, R111 ;  /* 0x0000006f70707221 */ /* 0x003fe20000010000 */
[----:B------:R-:W-:Y:S01]  /*b880*/  MOV R94, 0xb8d0 ;  /* 0x0000b8d0005e7802 */ /* 0x000fe20000000f00 */
[----:B------:R-:W-:Y:S02]  /*b890*/  IMAD.MOV.U32 R111, RZ, RZ, 0x4 ;  /* 0x00000004ff6f7424 */ /* 0x000fe400078e00ff */
[----:B------:R-:W-:-:S02]  /*b8a0*/  IMAD.MOV.U32 R93, RZ, RZ, 0x1f ;  /* 0x0000001fff5d7424 */ /* 0x000fc400078e00ff */
[----:B------:R-:W-:Y:S02]  /*b8b0*/  IMAD.MOV.U32 R110, RZ, RZ, -0x1 ;  /* 0xffffffffff6e7424 */ /* 0x000fe400078e00ff */
[----:B------:R-:W-:Y:S05]  /*b8c0*/  CALL.REL.NOINC `($__internal_63_$__cuda_sm70_shflsync_bfly_p) ;  /* 0x000000d000007944 */ /* 0x000fea0003c00000 */
[----:B01----:R-:W-:Y:S01]  /*b8d0*/  FADD.FTZ R112, R112, R111 ;  /* 0x0000006f70707221 */ /* 0x003fe20000010000 */
[----:B------:R-:W-:Y:S01]  /*b8e0*/  HFMA2.MMA R111, -RZ, RZ, 0, 4.76837158203125e-07 ;  /* 0x00000008ff6f7435 */ /* 0x000fe200000001ff */
        /* <DEDUP_REMOVED lines=8> */
[----:B------:R-:W-:Y:S02]  /*b970*/  IMAD.MOV.U32 R110, RZ, RZ, -0x1 ;  /* 0xffffffffff6e7424 */ /* 0x000fe400078e00ff */
[----:B------:R-:W-:Y:S05]  /*b980*/  CALL.REL.NOINC `($__internal_63_$__cuda_sm70_shflsync_bfly_p) ;  /* 0x0000001000007944 */ /* 0x000fea0003c00000 */
[----:B01----:R-:W-:Y:S05]  /*b990*/  BRA `(.L_x_9054) ;  /* 0xffffeba000007947 */ /* 0x003fea000383ffff */
        .weak           $__internal_63_$__cuda_sm70_shflsync_bfly_p
        .type           $__internal_63_$__cuda_sm70_shflsync_bfly_p,@function
        .size           $__internal_63_$__cuda_sm70_shflsync_bfly_p,(.L_x_22151 - $__internal_63_$__cuda_sm70_shflsync_bfly_p)
$__internal_63_$__cuda_sm70_shflsync_bfly_p:
[----:B------:R-:W-:Y:S01]  /*b9a0*/  IMAD.MOV.U32 R95, RZ, RZ, 0x0 ;  /* 0x00000000ff5f7424 */ /* 0x000fe200078e00ff */
[----:B------:R-:W-:Y:S04]  /*b9b0*/  WARPSYNC R110 ;  /* 0x0000006e00007348 */ /* 0x000fe80003800000 */
[----:B------:R0:W1:Y:S01]  /*b9c0*/  SHFL.BFLY PT, R111, R112, R111, R93 ;  /* 0x0c00006f706f7389 */ /* 0x00006200000e005d */
[----:B------:R-:W-:Y:S05]  /*b9d0*/  RET.REL.NODEC R94 `(_ZN10layer_norm13ln_fwd_kernelINS_13Kernel_traitsI13__nv_bfloat16S2_fS2_fjLj6144ELj1ELj1ELj8ELj16ENS_18Kernel_traits_baseILj6144ES2_S2_fS2_fjLj256EEEEELb1ELb1ELb1ELb1EEEvNS_9FwdParamsE) ;  /* 0xffff46205e007950 */ /* 0x000fea0003c3ffff */
.L_x_9055:
        /* <DEDUP_REMOVED lines=10> */
.L_x_22151:


//--------------------- .text._ZN10layer_norm13ln_fwd_kernelINS_13Kernel_traitsIf13__nv_bfloat16fS2_fjLj6144ELj1ELj1ELj8ELj16ENS_18Kernel_traits_baseILj6144EfS2_fS2_fjLj256EEEEELb0ELb0ELb0ELb0EEEvNS_9FwdParamsE --------------------------
	.section	.text._ZN10layer_norm13ln_fwd_kernelINS_13Kernel_traitsIf13__nv_bfloat16fS2_fjLj6144ELj1ELj1ELj8ELj16ENS_18Kernel_traits_baseILj6144EfS2_fS2_fjLj256EEEEELb0ELb0ELb0ELb0EEEvNS_9FwdParamsE,"ax",@progbits
	.sectioninfo	@"SHI_REGISTERS=108"
	.align	128
        .global         _ZN10layer_norm13ln_fwd_kernelINS_13Kernel_traitsIf13__nv_bfloat16fS2_fjLj6144ELj1ELj1ELj8ELj16ENS_18Kernel_traits_baseILj6144EfS2_fS2_fjLj256EEEEELb0ELb0ELb0ELb0EEEvNS_9FwdParamsE
        .type           _ZN10layer_norm13ln_fwd_kernelINS_13Kernel_traitsIf13__nv_bfloat16fS2_fjLj6144ELj1ELj1ELj8ELj16ENS_18Kernel_traits_baseILj6144EfS2_fS2_fjLj256EEEEELb0ELb0ELb0ELb0EEEvNS_9FwdParamsE,@function
        .size           _ZN10layer_norm13ln_fwd_kernelINS_13Kernel_traitsIf13__nv_bfloat16fS2_fjLj6144ELj1ELj1ELj8ELj16ENS_18Kernel_traits_baseILj6144EfS2_fS2_fjLj256EEEEELb0ELb0ELb0ELb0EEEvNS_9FwdParamsE,(.L_x_22152 - _ZN10layer_norm13ln_fwd_kernelINS_13Kernel_traitsIf13__nv_bfloat16fS2_fjLj6144ELj1ELj1ELj8ELj16ENS_18Kernel_traits_baseILj6144EfS2_fS2_fjLj256EEEEELb0ELb0ELb0ELb0EEEvNS_9FwdParamsE)
        .other          _ZN10layer_norm13ln_fwd_kernelINS_13Kernel_traitsIf13__nv_bfloat16fS2_fjLj6144ELj1ELj1ELj8ELj16ENS_18Kernel_traits_baseILj6144EfS2_fS2_fjLj256EEEEELb0ELb0ELb0ELb0EEEvNS_9FwdParamsE,@"STO_CUDA_ENTRY STV_DEFAULT"
_ZN10layer_norm13ln_fwd_kernelINS_13Kernel_traitsIf13__nv_bfloat16fS2_fjLj6144ELj1ELj1ELj8ELj16ENS_18Kernel_traits_baseILj6144EfS2_fS2_fjLj256EEEEELb0ELb0ELb0ELb0EEEvNS_9FwdParamsE:
.text._ZN10layer_norm13ln_fwd_kernelINS_13Kernel_traitsIf13__nv_bfloat16fS2_fjLj6144ELj1ELj1ELj8ELj16ENS_18Kernel_traits_baseILj6144EfS2_fS2_fjLj256EEEEELb0ELb0ELb0ELb0EEEvNS_9FwdParamsE:
        /* <DEDUP_REMOVED lines=29> */
.L_x_9057:
[----:B------:R-:W-:Y:S05]  /*01d0*/  BSYNC B0 ;  /* 0x0000000000007941 */ /* 0x000fea0003800000 */
.L_x_9056:
        /* <DEDUP_REMOVED lines=17> */
.L_x_9059:
[----:B------:R-:W-:Y:S05]  /*02f0*/  BSYNC B0 ;  /* 0x0000000000007941 */ /* 0x000fea0003800000 */
.L_x_9058:
[----:B------:R-:W-:Y:S01]  /*0300*/  BSSY B0, `(.L_x_9060) ;  /* 0x0000010000007945 */ /* 0x000fe20003800000 */
        /* <DEDUP_REMOVED lines=9> */
[----:B0-----:R0:W5:Y:S01]  /*03a0*/  LDG.E.128 R4, [R52.64+0x10] ;  /* 0x0000100434047981 */ /* 0x001162000c1e1d00 */
[----:B------:R-:W-:-:S04]  /*03b0*/  @P0 LEA R54, P4, R8, c[0x0][0x218], 0x5 ;  /* 0x0000860008360a11 */ /* 0x000fc800078828ff */
[----:B------:R-:W-:Y:S02]  /*03c0*/  @P0 LEA.HI.X R55, R8, c[0x0][0x21c], RZ, 0x5, P4 ;  /* 0x0000870008370a11 */ /* 0x000fe400020f2cff */
[----:B------:R0:W5:Y:S04]  /*03d0*/  LDG.E.128 R8, [R52.64] ;  /* 0x0000000434087981 */ /* 0x000168000c1e1d00 */
[----:B------:R0:W5:Y:S04]  /*03e0*/  @P0 LDG.E.128 R16, [R54.64] ;  /* 0x0000000436100981 */ /* 0x000168000c1e1d00 */
[----:B------:R0:W5:Y:S02]  /*03f0*/  @P0 LDG.E.128 R12, [R54.64+0x10] ;  /* 0x00001004360c0981 */ /* 0x000164000c1e1d00 */
.L_x_9061:
[----:B------:R-:W-:Y:S05]  /*0400*/  BSYNC B0 ;  /* 0x0000000000007941 */ /* 0x000fea0003800000 */
.L_x_9060:
        /* <DEDUP_REMOVED lines=25> */
.L_x_9077:
        /* <DEDUP_REMOVED lines=55> */
.L_x_9063:
[----:B------:R-:W-:Y:S05]  /*0910*/  BSYNC B0 ;  /* 0x0000000000007941 */ /* 0x000fea0003800000 */
.L_x_9062:
        /* <DEDUP_REMOVED lines=12> */
[C---:B-1----:R-:W-:Y:S02]  /*09e0*/  LEA R90, P4, R89.reuse, c[0x0][0x188], 0x5 ;  /* 0x00006200595a7a11 */ /* 0x042fe400078828ff */
        /* <DEDUP_REMOVED lines=29> */
.L_x_9065:
[----:B------:R-:W-:Y:S05]  /*0bc0*/  BSYNC B0 ;  /* 0x0000000000007941 */ /* 0x000fea0003800000 */
.L_x_9064:
        /* <DEDUP_REMOVED lines=12> */
[----:B-1----:R-:W-:Y:S02]  /*0c90*/  LEA R90, P4, R89, c[0x0][0x188], 0x5 ;  /* 0x00006200595a7a11 */ /* 0x002fe400078828ff */
        /* <DEDUP_REMOVED lines=28> */
.L_x_9067:
[----:B------:R-:W-:Y:S05]  /*0e60*/  BSYNC B0 ;  /* 0x0000000000007941 */ /* 0x000fea0003800000 */
.L_x_9066:
[----:B------:R-:W-:Y:S01]  /*0e70*/  FADD.FTZ R88, RZ, R76 ;  /* 0x0000004cff587221 */ /* 0x000fe20000010000 */
[C---:B------:R-:W-:Y:S02]  /*0e80*/  ISETP.GT.U32.AND P0, PT, R2.reuse, 0x1ff, PT ;  /* 0x000001ff0200780c */ /* 0x040fe40003f04070 */
[----:B------:R-:W-:Y:S01]  /*0e90*/  LOP3.LUT P5, RZ, R85, 0xff, RZ, 0xc0, !PT ;  /* 0x000000ff55ff7812 */ /* 0x000fe200078ac0ff */
[----:B------:R-:W-:Y:S01]  /*0ea0*/  FADD.FTZ R89, R77, R88 ;  /* 0x000000584d597221 */ /* 0x000fe20000010000 */
[----:B------:R-:W-:Y:S02]  /*0eb0*/  ISETP.GT.U32.AND P4, PT, R2, 0x2ff, PT ;  /* 0x000002ff0200780c */ /* 0x000fe40003f84070 */
[----:B-1----:R-:W-:Y:S01]  /*0ec0*/  SHF.R.U32.HI R90, RZ, 0x5, R0 ;  /* 0x00000005ff5a7819 */ /* 0x002fe20000011600 */
        /* <DEDUP_REMOVED lines=27> */
.L_x_9078:
        /* <DEDUP_REMOVED lines=69> */
.L_x_9079:
        /* <DEDUP_REMOVED lines=21> */
[----:B------:R-:W-:Y:S04]  /*1620*/  I2F R100, R95 ;  /* 0x0000005f00647306 */ /* 0x000fe80000201400 */
[----:B------:R-:W0:Y:S04]  /*1630*/  SHFL.DOWN PT, R101, R94, 0x2, 0x1f ;  /* 0x08401f005e657f89 */ /* 0x000e2800000e0000 */
[----:B------:R-:W1:Y:S08]  /*1640*/  I2F R96, R94 ;  /* 0x0000005e00607306 */ /* 0x000e700000201400 */
[----:B-1----:R-:W1:Y:S01]  /*1650*/  MUFU.RCP R93, R96 ;  /* 0x00000060005d7308 */ /* 0x002e620000001000 */
[----:B--2---:R-:W2:Y:S01]  /*1660*/  SHFL.DOWN PT, R97, R88, 0x4, 0x1f ;  /* 0x08801f0058617f89 */ /* 0x004ea200000e0000 */
[----:B0-----:R-:W-:-:S03]  /*1670*/  IADD3 R90, R94, R101, RZ ;  /* 0x000000655e5a7210 */ /* 0x001fc60007ffe0ff */
[----:B------:R-:W0:Y:S03]  /*1680*/  SHFL.DOWN PT, R92, R89, 0x4, 0x1f ;  /* 0x08801f00595c7f89 */ /* 0x000e2600000e0000 */
[----:B------:R-:W3:Y:S01]  /*1690*/  I2F R94, R90 ;  /* 0x0000005a005e7306 */ /* 0x000ee20000201400 */
[----:B------:R-:W-:Y:S07]  /*16a0*/  SHFL.DOWN PT, R103, R90, 0x1, 0x1f ;  /* 0x08201f005a677f89 */ /* 0x000fee00000e0000 */
[----:B------:R-:W4:Y:S01]  /*16b0*/  I2F R101, R101 ;  /* 0x0000006500657306 */ /* 0x000f220000201400 */
[----:B--2---:R-:W-:-:S02]  /*16c0*/  FMUL.FTZ R99, R97, R100 ;  /* 0x0000006461637220 */ /* 0x004fc40000410000 */
[----:B------:R-:W-:Y:S02]  /*16d0*/  FADD.FTZ R97, -R97, R88 ;  /* 0x0000005861617221 */ /* 0x000fe40000010100 */
[----:B------:R-:W-:Y:S02]  /*16e0*/  FFMA.FTZ R102, R98, R88, R99 ;  /* 0x0000005862667223 */ /* 0x000fe40000010063 */
[----:B------:R-:W-:Y:S02]  /*16f0*/  FMUL.FTZ R97, R97, R97 ;  /* 0x0000006161617220 */ /* 0x000fe40000410000 */
[----:B-1----:R-:W-:Y:S02]  /*1700*/  FMUL.FTZ R99, R93, R102 ;  /* 0x000000665d637220 */ /* 0x002fe40000410000 */
[----:B------:R-:W-:Y:S02]  /*1710*/  FMUL.FTZ R97, R97, R98 ;  /* 0x0000006261617220 */ /* 0x000fe40000410000 */
[----:B0-----:R-:W-:Y:S01]  /*1720*/  FADD.FTZ R92, R92, R89 ;  /* 0x000000595c5c7221 */ /* 0x001fe20000010000 */
[----:B------:R-:W4:Y:S01]  /*1730*/  SHFL.DOWN PT, R88, R99, 0x2, 0x1f ;  /* 0x08401f0063587f89 */ /* 0x000f2200000e0000 */
[----:B------:R-:W-:-:S04]  /*1740*/  FMUL.FTZ R97, R97, R100 ;  /* 0x0000006461617220 */ /* 0x000fc80000410000 */
[----:B------:R-:W-:Y:S02]  /*1750*/  FFMA.FTZ R92, R93, R97, R92 ;  /* 0x000000615d5c7223 */ /* 0x000fe4000001005c */
[----:B---3--:R-:W0:Y:S03]  /*1760*/  MUFU.RCP R93, R94 ;  /* 0x0000005e005d7308 */ /* 0x008e260000001000 */
[----:B------:R-:W1:Y:S01]  /*1770*/  SHFL.DOWN PT, R89, R92, 0x2, 0x1f ;  /* 0x08401f005c597f89 */ /* 0x000e6200000e0000 */
[----:B----4-:R-:W-:Y:S02]  /*1780*/  FMUL.FTZ R95, R88, R101 ;  /* 0x00000065585f7220 */ /* 0x010fe40000410000 */
[----:B------:R-:W-:Y:S02]  /*1790*/  FADD.FTZ R88, R99, -R88 ;  /* 0x8000005863587221 */ /* 0x000fe40000010000 */
[----:B------:R-:W-:-:S02]  /*17a0*/  FFMA.FTZ R98, R96, R99, R95 ;  /* 0x0000006360627223 */ /* 0x000fc4000001005f */
[----:B------:R-:W-:Y:S02]  /*17b0*/  FMUL.FTZ R95, R88, R88 ;  /* 0x00000058585f7220 */ /* 0x000fe40000410000 */
[----:B0-----:R-:W-:Y:S02]  /*17c0*/  FMUL.FTZ R97, R93, R98 ;  /* 0x000000625d617220 */ /* 0x001fe40000410000 */
        /* <DEDUP_REMOVED lines=13> */
[C---:B------:R-:W-:Y:S01]  /*18a0*/  FFMA.FTZ R95, R94.reuse, R97, R90 ;  /* 0x000000615e5f7223 */ /* 0x040fe2000001005a */
[----:B------:R-:W-:Y:S01]  /*18b0*/  MOV R90, c[0x0][0x1e0] ;  /* 0x00007800005a7a02 */ /* 0x000fe20000000f00 */
[----:B------:R-:W-:Y:S02]  /*18c0*/  FMUL.FTZ R93, R94, R93 ;  /* 0x0000005d5e5d7220 */ /* 0x000fe40000410000 */
[----:B--2---:R-:W-:Y:S02]  /*18d0*/  FADD.FTZ R89, R88, R89 ;  /* 0x0000005958597221 */ /* 0x004fe40000010000 */
[----:B------:R-:W-:-:S02]  /*18e0*/  FMUL.FTZ R93, R93, R103 ;  /* 0x000000675d5d7220 */ /* 0x000fc40000410000 */
[C---:B0-----:R-:W-:Y:S02]  /*18f0*/  FMUL.FTZ R95, R92.reuse, R95 ;  /* 0x0000005f5c5f7220 */ /* 0x041fe40000410000 */
[----:B------:R-:W-:Y:S01]  /*1900*/  FFMA.FTZ R89, R92, R93, R89 ;  /* 0x0000005d5c597223 */ /* 0x000fe20000010059 */
[----:B------:R-:W-:-:S03]  /*1910*/  @!P0 MOV R93, 0x4 ;  /* 0x00000004005d8802 */ /* 0x000fc60000000f00 */
[----:B------:R-:W0:Y:S04]  /*1920*/  SHFL.IDX PT, R95, R95, RZ, 0x1f ;  /* 0x00001fff5f5f7589 */ /* 0x000e2800000e0000 */
[----:B------:R-:W1:Y:S01]  /*1930*/  SHFL.IDX PT, R89, R89, RZ, 0x1f ;  /* 0x00001fff59597589 */ /* 0x000e6200000e0000 */
[----:B0-----:R-:W-:-:S05]  /*1940*/  FMUL.FTZ R88, R95, R95 ;  /* 0x0000005f5f587220 */ /* 0x001fca0000410000 */
[----:B------:R-:W-:Y:S01]  /*1950*/  FSEL R91, R88, RZ, P4 ;  /* 0x000000ff585b7208 */ /* 0x000fe20002000000 */
[----:B-1----:R-:W-:-:S04]  /*1960*/  FFMA.FTZ R88, R89, R90, c[0x0][0x228] ;  /* 0x00008a0059587623 */ /* 0x002fc8000001005a */
[----:B------:R-:W-:Y:S01]  /*1970*/  FADD.FTZ R92, R88, R91 ;  /* 0x0000005b585c7221 */ /* 0x000fe20000010000 */
[----:B------:R-:W-:-:S05]  /*1980*/  @!P0 MOV R91, 0x4 ;  /* 0x00000004005b8802 */ /* 0x000fca0000000f00 */
[----:B------:R-:W0:Y:S01]  /*1990*/  MUFU.RSQ R92, R92 ;  /* 0x0000005c005c7308 */ /* 0x000e220000001400 */
[----:B------:R-:W-:-:S04]  /*19a0*/  @!P0 IMAD.WIDE R88, R84, R91, c[0x0][0x1a0] ;  /* 0x0000680054588625 */ /* 0x000fc800078e025b */
[----:B------:R-:W-:Y:S01]  /*19b0*/  @!P0 IMAD.WIDE R90, R84, R93, c[0x0][0x1a8] ;  /* 0x00006a00545a8625 */ /* 0x000fe200078e025d */
[----:B------:R1:W-:Y:S01]  /*19c0*/  @!P0 STG.E [R88.64], R95 ;  /* 0x0000005f58008986 */ /* 0x0003e2000c101904 */
[----:B------:R-:W-:-:S03]  /*19d0*/  FSEL R93, R95, RZ, !P4 ;  /* 0x000000ff5f5d7208 */ /* 0x000fc60006000000 */
[----:B0-----:R1:W-:Y:S01]  /*19e0*/  @!P0 STG.E [R90.64], R92 ;  /* 0x0000005c5a008986 */ /* 0x0013e2000c101904 */
[----:B------:R-:W-:Y:S05]  /*19f0*/  @!P1 BRA `(.L_x_9071) ;  /* 0x0000020000009947 */ /* 0x000fea0003800000 */
[--C-:B-1----:R-:W-:Y:S02]  /*1a00*/  FADD.FTZ R89, R76, -R93.reuse ;  /* 0x8000005d4c597221 */ /* 0x102fe40000010000 */
        /* <DEDUP_REMOVED lines=21> */
[----:B------:R-:W-:Y:S01]  /*1b60*/  FFMA.FTZ R91, R37, R96, R45 ;  /* 0x00000060255b7223 */ /* 0x000fe2000001002d */
[----:B------:R-:W-:Y:S01]  /*1b70*/  MOV R96, 0x10 ;  /* 0x0000001000607802 */ /* 0x000fe20000000f00 */
        /* <DEDUP_REMOVED lines=8> */
.L_x_9071:
[----:B------:R-:W-:Y:S05]  /*1c00*/  BSYNC B0 ;  /* 0x0000000000007941 */ /* 0x000fea0003800000 */
.L_x_9070:
        /* <DEDUP_REMOVED lines=34> */
.L_x_9073:
[----:B------:R-:W-:Y:S05]  /*1e30*/  BSYNC B0 ;  /* 0x0000000000007941 */ /* 0x000fea0003800000 */
.L_x_9072:
        /* <DEDUP_REMOVED lines=31> */
[----:B------:R-:W-:-:S05]  /*2030*/  F2FP.BF16.PACK_AB R89, R94, R89 ;  /* 0x000000595e59723e */ /* 0x000fca00000010ff */
[----:B------:R0:W-:Y:S02]  /*2040*/  STG.E.128 [R92.64], R88 ;  /* 0x000000585c007986 */ /* 0x0001e4000c101d04 */
.L_x_9075:
[----:B------:R-:W-:Y:S05]  /*2050*/  BSYNC B0 ;  /* 0x0000000000007941 */ /* 0x000fea0003800000 */
.L_x_9074:
[----:B------:R-:W-:Y:S02]  /*2060*/  IADD3 R84, R84, c[0x0][0x160], RZ ;  /* 0x0000580054547a10 */ /* 0x000fe40007ffe0ff */
[----:B------:R-:W-:Y:S02]  /*2070*/  LOP3.LUT P4, RZ, R85, 0xff, RZ, 0xc0, !PT ;  /* 0x000000ff55ff7812 */ /* 0x000fe4000788c0ff */
[----:B------:R-:W-:Y:S02]  /*2080*/  ISETP.GE.AND P0, PT, R84, c[0x0][0x164], PT ;  /* 0x0000590054007a0c */ /* 0x000fe40003f06270 */
[----:B------:R-:W-:-:S11]  /*2090*/  SEL R85, RZ, 0x1, P4 ;  /* 0x00000001ff557807 */ /* 0x000fd60002000000 */
[----:B01---5:R-:W-:Y:S01]  /*20a0*/  @P0 CALL.REL.NOINC `(.L_x_9076) ;  /* 0x0000001000000944 */ /* 0x023fe20003c00000 */
[----:B------:R-:W-:Y:S05]  /*20b0*/  BRA `(.L_x_9077) ;  /* 0xffffe4e000007947 */ /* 0x000fea000383ffff */
.L_x_9076:
[----:B------:R-:W-:Y:S05]  /*20c0*/  EXIT ;  /* 0x000000000000794d */ /* 0x000fea0003800000 */
.L_x_9068:
[----:B------:R-:W-:Y:S01]  /*20d0*/  HFMA2.MMA R96, -RZ, RZ, 0, 5.9604644775390625e-08 ;  /* 0x00000001ff607435 */ /* 0x000fe200000001ff */
[----:B------:R-:W-:Y:S02]  /*20e0*/  MOV R91, 0x1f ;  /* 0x0000001f005b7802 */ /* 0x000fe40000000f00 */
[----:B------:R-:W-:Y:S02]  /*20f0*/  MOV R94, 0xffffffff ;  /* 0xffffffff005e7802 */ /* 0x000fe40000000f00 */
[----:B------:R-:W-:Y:S02]  /*2100*/  MOV R92, 0x2120 ;  /* 0x00002120005c7802 */ /* 0x000fe40000000f00 */
[----:B0----5:R-:W-:Y:S05]  /*2110*/  CALL.REL.NOINC `($__internal_64_$__cuda_sm70_shflsync_bfly_p) ;  /* 0x000006b000007944 */ /* 0x021fea0003c00000 */
[----:B-1----:R-:W-:Y:S01]  /*2120*/  MOV R88, R96 ;  /* 0x0000006000587202 */ /* 0x002fe20000000f00 */
[----:B0-----:R-:W-:Y:S05]  /*2130*/  BRA `(.L_x_9078) ;  /* 0xffffef4000007947 */ /* 0x001fea000383ffff */
.L_x_9069:
[----:B------:R-:W-:Y:S01]  /*2140*/  HFMA2.MMA R96, -RZ, RZ, 0, 1.1920928955078125e-07 ;  /* 0x00000002ff607435 */ /* 0x000fe200000001ff */
[----:B------:R-:W-:Y:S02]  /*2150*/  MOV R91, 0x1f ;  /* 0x0000001f005b7802 */ /* 0x000fe40000000f00 */
[----:B------:R-:W-:Y:S02]  /*2160*/  MOV R94, 0xffffffff ;  /* 0xffffffff005e7802 */ /* 0x000fe40000000f00 */
[----:B------:R-:W-:-:S02]  /*2170*/  MOV R92, 0x2190 ;  /* 0x00002190005c7802 */ /* 0x000fc40000000f00 */
[----:B0----5:R-:W-:Y:S05]  /*2180*/  CALL.REL.NOINC `($__internal_64_$__cuda_sm70_shflsync_bfly_p) ;  /* 0x0000064000007944 */ /* 0x021fea0003c00000 */
[----:B01----:R-:W-:Y:S01]  /*2190*/  FADD.FTZ R89, R89, R96 ;  /* 0x0000006059597221 */ /* 0x003fe20000010000 */
[----:B------:R-:W-:Y:S01]  /*21a0*/  HFMA2.MMA R96, -RZ, RZ, 0, 2.384185791015625e-07 ;  /* 0x00000004ff607435 */ /* 0x000fe200000001ff */
[----:B------:R-:W-:-:S02]  /*21b0*/  MOV R91, 0x1f ;  /* 0x0000001f005b7802 */ /* 0x000fc40000000f00 */
[----:B------:R-:W-:Y:S02]  /*21c0*/  MOV R94, 0xffffffff ;  /* 0xffffffff005e7802 */ /* 0x000fe40000000f00 */
[----:B------:R-:W-:Y:S02]  /*21d0*/  MOV R92, 0x21f0 ;  /* 0x000021f0005c7802 */ /* 0x000fe40000000f00 */
[----:B------:R-:W-:Y:S05]  /*21e0*/  CALL.REL.NOINC `($__internal_64_$__cuda_sm70_shflsync_bfly_p) ;  /* 0x000005e000007944 */ /* 0x000fea0003c00000 */
[----:B01----:R-:W-:Y:S01]  /*21f0*/  FADD.FTZ R89, R89, R96 ;  /* 0x0000006059597221 */ /* 0x003fe20000010000 */
[----:B------:R-:W-:Y:S01]  /*2200*/  HFMA2.MMA R96, -RZ, RZ, 0, 4.76837158203125e-07 ;  /* 0x00000008ff607435 */ /* 0x000fe200000001ff */
[----:B------:R-:W-:Y:S02]  /*2210*/  MOV R91, 0x1f ;  /* 0x0000001f005b7802 */ /* 0x000fe40000000f00 */
[----:B------:R-:W-:Y:S02]  /*2220*/  MOV R94, 0xffffffff ;  /* 0xffffffff005e7802 */ /* 0x000fe40000000f00 */
[----:B------:R-:W-:Y:S02]  /*2230*/  MOV R92, 0x2250 ;  /* 0x00002250005c7802 */ /* 0x000fe40000000f00 */
[----:B------:R-:W-:Y:S05]  /*2240*/  CALL.REL.NOINC `($__internal_64_$__cuda_sm70_shflsync_bfly_p) ;  /* 0x0000058000007944 */ /* 0x000fea0003c00000 */
[----:B01----:R-:W-:Y:S01]  /*2250*/  FADD.FTZ R89, R89, R96 ;  /* 0x0000006059597221 */ /* 0x003fe20000010000 */
[----:B------:R-:W-:Y:S01]  /*2260*/  HFMA2.MMA R96, -RZ, RZ, 0, 9.5367431640625e-07 ;  /* 0x00000010ff607435 */ /* 0x000fe200000001ff */
[----:B------:R-:W-:-:S02]  /*2270*/  MOV R91, 0x1f ;  /* 0x0000001f005b7802 */ /* 0x000fc40000000f00 */
[----:B------:R-:W-:Y:S02]  /*2280*/  MOV R94, 0xffffffff ;  /* 0xffffffff005e7802 */ /* 0x000fe40000000f00 */
[----:B------:R-:W-:Y:S02]  /*2290*/  MOV R92, 0x22b0 ;  /* 0x000022b0005c7802 */ /* 0x000fe40000000f00 */
[----:B------:R-:W-:Y:S05]  /*22a0*/  CALL.REL.NOINC `($__internal_64_$__cuda_sm70_shflsync_bfly_p) ;  /* 0x0000052000007944 */ /* 0x000fea0003c00000 */
        /* <DEDUP_REMOVED lines=54> */
[----:B------:R-:W-:Y:S02]  /*2610*/  MOV R94, 0xffffffff ;  /* 0xffffffff005e7802 */ /* 0x000fe40000000f00 */
[----:B------:R-:W-:Y:S05]  /*2620*/  CALL.REL.NOINC `($__internal_64_$__cuda_sm70_shflsync_bfly_p) ;  /* 0x000001a000007944 */ /* 0x000fea0003c00000 */
[----:B01----:R-:W-:Y:S01]  /*2630*/  FADD.FTZ R89, R89, R96 ;  /* 0x0000006059597221 */ /* 0x003fe20000010000 */
[----:B------:R-:W-:Y:S01]  /*2640*/  HFMA2.MMA R96, -RZ, RZ, 0, 1.1920928955078125e-07 ;  /* 0x00000002ff607435 */ /* 0x000fe200000001ff */
[----:B------:R-:W-:Y:S02]  /*2650*/  MOV R91, 0x1f ;  /* 0x0000001f005b7802 */ /* 0x000fe40000000f00 */
[----:B------:R-:W-:Y:S02]  /*2660*/  MOV R94, 0xffffffff ;  /* 0xffffffff005e7802 */ /* 0x000fe40000000f00 */
[----:B------:R-:W-:Y:S02]  /*2670*/  MOV R92, 0x2690 ;  /* 0x00002690005c7802 */ /* 0x000fe40000000f00 */
[----:B------:R-:W-:Y:S05]  /*2680*/  CALL.REL.NOINC `($__internal_64_$__cuda_sm70_shflsync_bfly_p) ;  /* 0x0000014000007944 */ /* 0x000fea0003c00000 */
        /* <DEDUP_REMOVED lines=12> */
[----:B-1----:R-:W-:Y:S01]  /*2750*/  FADD.FTZ R95, R89, R96 ;  /* 0x00000060595f7221 */ /* 0x002fe20000010000 */
[----:B------:R-:W-:Y:S01]  /*2760*/  HFMA2.MMA R96, -RZ, RZ, 0, 9.5367431640625e-07 ;  /* 0x00000010ff607435 */ /* 0x000fe200000001ff */
[----:B0-----:R-:W-:-:S02]  /*2770*/  MOV R91, 0x1f ;  /* 0x0000001f005b7802 */ /* 0x001fc40000000f00 */
[----:B------:R-:W-:Y:S02]  /*2780*/  MOV R94, 0xffffffff ;  /* 0xffffffff005e7802 */ /* 0x000fe40000000f00 */
[----:B------:R-:W-:Y:S02]  /*2790*/  MOV R89, R95 ;  /* 0x0000005f00597202 */ /* 0x000fe40000000f00 */
[----:B------:R-:W-:Y:S02]  /*27a0*/  MOV R92, 0x27c0 ;  /* 0x000027c0005c7802 */ /* 0x000fe40000000f00 */
[----:B------:R-:W-:Y:S05]  /*27b0*/  CALL.REL.NOINC `($__internal_64_$__cuda_sm70_shflsync_bfly_p) ;  /* 0x0000001000007944 */ /* 0x000fea0003c00000 */
[----:B01----:R-:W-:Y:S05]  /*27c0*/  BRA `(.L_x_9079) ;  /* 0xffffed0000007947 */ /* 0x003fea000383ffff */
        .weak           $__internal_64_$__cuda_sm70_shflsync_bfly_p
        .type           $__internal_64_$__cuda_sm70_shflsync_bfly_p,@function
        .size           $__internal_64_$__cuda_sm70_shflsync_bfly_p,(.L_x_22152 - $__internal_64_$__cuda_sm70_shflsync_bfly_p)
$__internal_64_$__cuda_sm70_shflsync_bfly_p:
[----:B------:R-:W-:Y:S01]  /*27d0*/  HFMA2.MMA R93, -RZ, RZ, 0, 0 ;  /* 0x00000000ff5d7435 */ /* 0x000fe200000001ff */
[----:B------:R-:W-:Y:S04]  /*27e0*/  WARPSYNC R94 ;  /* 0x0000005e00007348 */ /* 0x000fe80003800000 */
[----:B------:R0:W1:Y:S01]  /*27f0*/  SHFL.BFLY PT, R96, R89, R96, R91 ;  /* 0x0c00006059607389 */ /* 0x00006200000e005b */
[----:B------:R-:W-:Y:S05]  /*2800*/  RET.REL.NODEC R92 `(_ZN10layer_norm13ln_fwd_kernelINS_13Kernel_traitsIf13__nv_bfloat16fS2_fjLj6144ELj1ELj1ELj8ELj16ENS_18Kernel_traits_baseILj6144EfS2_fS2_fjLj256EEEEELb0ELb0ELb0ELb0EEEvNS_9FwdParamsE) ;  /* 0xffffd7f05c007950 */ /* 0x000fea0003c3ffff */
.L_x_9080:
        /* <DEDUP_REMOVED lines=15> */
.L_x_22152:


//--------------------- .text._ZN10layer_norm13ln_fwd_kernelINS_13Kernel_traitsIf13__nv_bfloat16fS2_fjLj6144ELj1ELj1ELj8ELj16ENS_18Kernel_traits_baseILj6144EfS2_fS2_fjLj256EEEEELb0ELb0ELb0ELb1EEEvNS_9FwdParamsE --------------------------
	.section	.text._ZN10layer_norm13ln_fwd_kernelINS_13Kernel_traitsIf13__nv_bfloat16fS2_fjLj6144ELj1ELj1ELj8ELj16ENS_18Kernel_traits_baseILj6144EfS2_fS2_fjLj256EEEEELb0ELb0ELb0ELb1EEEvNS_9FwdParamsE,"ax",@progbits
	.sectioninfo	@"SHI_REGISTERS=114"
	.align	128
        .global         _ZN10layer_norm13ln_fwd_kernelINS_13Kernel_traitsIf13__nv_bfloat16fS2_fjLj6144ELj1ELj1ELj8ELj16ENS_18Kernel_traits_baseILj6144EfS2_fS2_fjLj256EEEEELb0ELb0ELb0ELb1EEEvNS_9FwdParamsE
        .type           _ZN10layer_norm13ln_fwd_kernelINS_13Kernel_traitsIf13__nv_bfloat16fS2_fjLj6144ELj1ELj1ELj8ELj16ENS_18Kernel_traits_baseILj6144EfS2_fS2_fjLj256EEEEELb0ELb0ELb0ELb1EEEvNS_9FwdParamsE,@function
        .size           _ZN10layer_norm13ln_fwd_kernelINS_13Kernel_traitsIf13__nv_bfloat16fS2_fjLj6144ELj1ELj1ELj8ELj16ENS_18Kernel_traits_baseILj6144EfS2_fS2_fjLj256EEEEELb0ELb0ELb0ELb1EEEvNS_9FwdParamsE,(.L_x_22153 - _ZN10layer_norm13ln_fwd_kernelINS_13Kernel_traitsIf13__nv_bfloat16fS2_fjLj6144ELj1ELj1ELj8ELj16ENS_18Kernel_traits_baseILj6144EfS2_fS2_fjLj256EEEEELb0ELb0ELb0ELb1EEEvNS_9FwdParamsE)
        .other          _ZN10layer_norm13ln_fwd_kernelINS_13Kernel_traitsIf13__nv_bfloat16fS2_fjLj6144ELj1ELj1ELj8ELj16ENS_18Kernel_traits_baseILj6144EfS2_fS2_fjLj256EEEEELb0ELb0ELb0ELb1EEEvNS_9FwdParamsE,@"STO_CUDA_ENTRY STV_DEFAULT"
_ZN10layer_norm13ln_fwd_kernelINS_13Kernel_traitsIf13__nv_bfloat16fS2_fjLj6144ELj1ELj1ELj8ELj16ENS_18Kernel_traits_baseILj6144EfS2_fS2_fjLj256EEEEELb0ELb0ELb0ELb1EEEvNS_9FwdParamsE:
.text._ZN10layer_norm13ln_fwd_kernelINS_13Kernel_traitsIf13__nv_bfloat16fS2_fjLj6144ELj1ELj1ELj8ELj16ENS_18Kernel_traits_baseILj6144EfS2_fS2_fjLj256EEEEELb0ELb0ELb0ELb1EEEvNS_9FwdParamsE:
        /* <DEDUP_REMOVED lines=39> */
[----:B------:R-:W-:Y:S01]  /*0270*/  HFMA2.MMA R89, -RZ, RZ, 0, 5.9604644775390625e-08 ;  /* 0x00000001ff597435 */ /* 0x000fe200000001ff */
[----:B0-----:R-:W-:Y:S01]  /*0280*/  MOV R2, R54 ;  /* 0x0000003600027202 */ /* 0x001fe20000000f00 */
[----:B------:R-:W-:-:S03]  /*0290*/  ULDC.U8 UR6, c[0x0][0x1f0] ;  /* 0x00007c0000067ab9 */ /* 0x000fc60000000000 */
.L_x_9084:
[----:B------:R-:W-:Y:S01]  /*02a0*/  ISETP.NE.U32.AND P1, PT, RZ, c[0x0][0x1c0], PT ;  /* 0x00007000ff007a0c */ /* 0x000fe20003f25070 */
[----:B------:R-:W-:Y:S01]  /*02b0*/  IMAD R60, R2, c[0x0][0x168], RZ ;  /* 0x00005a00023c7a24 */ /* 0x000fe200078e02ff */
[----:B------:R-:W-:-:S02]  /*02c0*/  LOP3.LUT R3, R0, 0xff, RZ, 0xc0, !PT ;  /* 0x000000ff00037812 */ /* 0x000fc400078ec0ff */
[----:B------:R-:W-:Y:S02]  /*02d0*/  ISETP.NE.AND.EX P1, PT, RZ, c[0x0][0x1c4], PT, P1 ;  /* 0x00007100ff007a0c */ /* 0x000fe40003f25310 */
[----:B------:R-:W-:Y:S02]  /*02e0*/  SHF.R.S32.HI R61, RZ, 0x1f, R60 ;  /* 0x0000001fff3d7819 */ /* 0x000fe4000001143c */
        /* <DEDUP_REMOVED lines=12> */
[----:B-1----:R0:W4:Y:S04]  /*03b0*/  @P0 LDG.E.128 R52, [R66.64] ;  /* 0x0000000442340981 */ /* 0x002128000c1e1d00 */
[----:B------:R0:W4:Y:S01]  /*03c0*/  @P0 LDG.E.128 R56, [R66.64+0x10] ;  /* 0x0000100442380981 */ /* 0x000122000c1e1d00 */
[----:B------:R-:W-:Y:S02]  /*03d0*/  ISETP.NE.U32.AND P2, PT, RZ, c[0x0][0x180], PT ;  /* 0x00006000ff007a0c */ /* 0x000fe40003f45070 */
[----:B------:R-:W-:Y:S02]  /*03e0*/  MOV R92, 0x3f800000 ;  /* 0x3f800000005c7802 */ /* 0x000fe40000000f00 */
[----:B------:R-:W-:Y:S02]  /*03f0*/  IADD3 R88, R3, 0x100, RZ ;  /* 0x0000010003587810 */ /* 0x000fe40007ffe0ff */
[----:B--2---:R-:W-:-:S02]  /*0400*/  PRMT R69, RZ, 0x5410, R61 ;  /* 0x00005410ff457816 */ /* 0x004fc4000000003d */
[----:B---3--:R-:W-:Y:S02]  /*0410*/  @P1 PRMT R92, RZ, 0x5410, R64 ;  /* 0x00005410ff5c1816 */ /* 0x008fe40000000040 */
[----:B------:R-:W-:Y:S02]  /*0420*/  ISETP.NE.AND.EX P1, PT, RZ, c[0x0][0x184], PT, P2 ;  /* 0x00006100ff007a0c */ /* 0x000fe40003f25320 */
[----:B------:R-:W-:Y:S02]  /*0430*/  PRMT R75, RZ, 0x5410, R63 ;  /* 0x00005410ff4b7816 */ /* 0x000fe4000000003f */
[--C-:B0-----:R-:W-:Y:S02]  /*0440*/  PRMT R67, RZ, 0x5410, R60.reuse ;  /* 0x00005410ff437816 */ /* 0x101fe4000000003c */
[----:B------:R-:W-:Y:S02]  /*0450*/  PRMT R77, RZ, 0x7610, R60 ;  /* 0x00007610ff4d7816 */ /* 0x000fe4000000003c */
[----:B------:R-:W-:-:S02]  /*0460*/  PRMT R61, RZ, 0x7610, R61 ;  /* 0x00007610ff3d7816 */ /* 0x000fc4000000003d */
[--C-:B------:R-:W-:Y:S02]  /*0470*/  PRMT R71, RZ, 0x5410, R62.reuse ;  /* 0x00005410ff477816 */ /* 0x100fe4000000003e */
        /* <DEDUP_REMOVED lines=10> */
[----:B------:R-:W-:-:S04]  /*0520*/  IMAD.WIDE.U32 R64, R3, R91, c[0x0][0x188] ;  /* 0x0000620003407625 */ /* 0x000fc800078e005b */
[----:B----4-:R-:W-:Y:S02]  /*0530*/  @P1 FADD.FTZ R76, R52, R76 ;  /* 0x0000004c344c1221 */ /* 0x010fe40000010000 */
[----:B------:R-:W-:Y:S02]  /*0540*/  @P1 FADD.FTZ R77, R53, R77 ;  /* 0x0000004d354d1221 */ /* 0x000fe40000010000 */
[----:B------:R-:W-:Y:S02]  /*0550*/  @P1 FADD.FTZ R78, R54, R78 ;  /* 0x0000004e364e1221 */ /* 0x000fe40000010000 */
[----:B------:R-:W-:Y:S02]  /*0560*/  @P1 FADD.FTZ R79, R55, R79 ;  /* 0x0000004f374f1221 */ /* 0x000fe40000010000 */
[----:B------:R-:W-:Y:S02]  /*0570*/  @P1 FADD.FTZ R72, R56, R72 ;  /* 0x0000004838481221 */ /* 0x000fe40000010000 */
[----:B------:R-:W-:-:S02]  /*0580*/  @P1 FADD.FTZ R73, R57, R73 ;  /* 0x0000004939491221 */ /* 0x000fc40000010000 */
[----:B------:R-:W-:Y:S02]  /*0590*/  @P1 FADD.FTZ R74, R58, R74 ;  /* 0x0000004a3a4a1221 */ /* 0x000fe40000010000 */
[----:B------:R-:W-:Y:S02]  /*05a0*/  @P1 FADD.FTZ R75, R59, R75 ;  /* 0x0000004b3b4b1221 */ /* 0x000fe40000010000 */
[----:B------:R-:W-:Y:S01]  /*05b0*/  IMAD.WIDE.U32 R60, R88, R85, c[0x0][0x170] ;  /* 0x00005c00583c7625 */ /* 0x000fe200078e0055 */
[----:B------:R-:W-:Y:S04]  /*05c0*/  STG.E.128 [R64.64], R76 ;  /* 0x0000004c40007986 */ /* 0x000fe8000c101d04 */
[----:B------:R0:W-:Y:S04]  /*05d0*/  STG.E.128 [R64.64+0x10], R72 ;  /* 0x0000104840007986 */ /* 0x0001e8000c101d04 */
[----:B------:R-:W0:Y:S01]  /*05e0*/  LDG.E.128 R60, [R60.64] ;  /* 0x000000043c3c7981 */ /* 0x000e22000c1e1d00 */
[----:B------:R-:W-:Y:S01]  /*05f0*/  MOV R80, R52 ;  /* 0x0000003400507202 */ /* 0x000fe20000000f00 */
[----:B------:R-:W-:Y:S01]  /*0600*/  @P0 IMAD.WIDE.U32 R66, R91, R88, c[0x0][0x180] ;  /* 0x000060005b420625 */ /* 0x000fe200078e0058 */
[----:B------:R-:W-:-:S02]  /*0610*/  MOV R81, R53 ;  /* 0x0000003500517202 */ /* 0x000fc40000000f00 */
        /* <DEDUP_REMOVED lines=8> */
[----:B------:R-:W-:Y:S02]  /*06a0*/  IADD3 R90, R3, 0x200, RZ ;  /* 0x00000200035a7810 */ /* 0x000fe40007ffe0ff */
[--C-:B0-----:R-:W-:Y:S02]  /*06b0*/  PRMT R65, RZ, 0x5410, R60.reuse ;  /* 0x00005410ff417816 */ /* 0x101fe4000000003c */
[----:B-1----:R-:W-:Y:S02]  /*06c0*/  PRMT R67, RZ, 0x7610, R60 ;  /* 0x00007610ff437816 */ /* 0x002fe4000000003c */
[--C-:B------:R-:W-:Y:S02]  /*06d0*/  PRMT R87, RZ, 0x5410, R61.reuse ;  /* 0x00005410ff577816 */ /* 0x100fe4000000003d */
        /* <DEDUP_REMOVED lines=21> */
[----:B------:R-:W-:-:S04]  /*0830*/  IMAD.WIDE.U32 R86, R91, R88, c[0x0][0x188] ;  /* 0x000062005b567625 */ /* 0x000fc800078e0058 */
        /* <DEDUP_REMOVED lines=9> */
[----:B------:R-:W3:Y:S01]  /*08d0*/  @P0 LDG.E.128 R52, [R94.64] ;  /* 0x000000045e340981 */ /* 0x000ee2000c1e1d00 */
[----:B------:R-:W-:Y:S02]  /*08e0*/  @P0 MOV R56, R68 ;  /* 0x0000004400380202 */ /* 0x000fe40000000f00 */
[----:B------:R-:W-:Y:S02]  /*08f0*/  @P0 MOV R57, R69 ;  /* 0x0000004500390202 */ /* 0x000fe40000000f00 */
[----:B------:R-:W-:Y:S02]  /*0900*/  @P0 MOV R58, R70 ;  /* 0x00000046003a0202 */ /* 0x000fe40000000f00 */
[----:B------:R-:W-:-:S06]  /*0910*/  @P0 MOV R59, R71 ;  /* 0x00000047003b0202 */ /* 0x000fcc0000000f00 */
[----:B------:R-:W4:Y:S01]  /*0920*/  @P0 LDG.E.128 R56, [R94.64+0x10] ;  /* 0x000010045e380981 */ /* 0x000f22000c1e1d00 */
[----:B--2---:R-:W-:-:S05]  /*0930*/  PRMT R85, RZ, 0x5410, R96 ;  /* 0x00005410ff557816 */ /* 0x004fca0000000060 */
[----:B------:R-:W-:Y:S01]  /*0940*/  FMUL.FTZ R84, R85, R92 ;  /* 0x0000005c55547220 */ /* 0x000fe20000410000 */
[----:B------:R-:W-:-:S05]  /*0950*/  PRMT R85, RZ, 0x7610, R96 ;  /* 0x00007610ff557816 */ /* 0x000fca0000000060 */
[----:B------:R-:W-:Y:S01]  /*0960*/  FMUL.FTZ R85, R85, R92 ;  /* 0x0000005c55557220 */ /* 0x000fe20000410000 */
[----:B---3--:R-:W-:-:S05]  /*0970*/  @P0 MOV R81, R53 ;  /* 0x0000003500510202 */ /* 0x008fca0000000f00 */
[----:B------:R-:W-:Y:S01]  /*0980*/  @P1 FADD.FTZ R85, R85, R81 ;  /* 0x0000005155551221 */ /* 0x000fe20000010000 */
[----:B------:R-:W-:Y:S02]  /*0990*/  PRMT R81, RZ, 0x5410, R97 ;  /* 0x00005410ff517816 */ /* 0x000fe40000000061 */
[----:B------:R-:W-:-:S03]  /*09a0*/  @P0 MOV R80, R52 ;  /* 0x0000003400500202 */ /* 0x000fc60000000f00 */
[----:B0-----:R-:W-:Y:S01]  /*09b0*/  FMUL.FTZ R86, R81, R92 ;  /* 0x0000005c51567220 */ /* 0x001fe20000410000 */
[----:B------:R-:W-:Y:S01]  /*09c0*/  PRMT R81, RZ, 0x5410, R98 ;  /* 0x00005410ff517816 */ /* 0x000fe20000000062 */
[----:B------:R-:W-:-:S04]  /*09d0*/  @P1 FADD.FTZ R84, R84, R80 ;  /* 0x0000005054541221 */ /* 0x000fc80000010000 */
[-C--:B------:R-:W-:Y:S01]  /*09e0*/  FMUL.FTZ R80, R81, R92.reuse ;  /* 0x0000005c51507220 */ /* 0x080fe20000410000 */
[----:B------:R-:W-:Y:S02]  /*09f0*/  PRMT R81, RZ, 0x7610, R98 ;  /* 0x00007610ff517816 */ /* 0x000fe40000000062 */
[----:B------:R-:W-:Y:S02]  /*0a00*/  PRMT R87, RZ, 0x7610, R97 ;  /* 0x00007610ff577816 */ /* 0x000fe40000000061 */
[----:B----4-:R-:W-:Y:S01]  /*0a10*/  @P0 MOV R69, R57 ;  /* 0x0000003900450202 */ /* 0x010fe20000000f00 */
[-C--:B------:R-:W-:Y:S01]  /*0a20*/  FMUL.FTZ R81, R81, R92.reuse ;  /* 0x0000005c51517220 */ /* 0x080fe20000410000 */
[----:B------:R-:W-:Y:S01]  /*0a30*/  @P0 MOV R83, R55 ;  /* 0x0000003700530202 */ /* 0x000fe20000000f00 */
[----:B------:R-:W-:Y:S01]  /*0a40*/  FMUL.FTZ R87, R87, R92 ;  /* 0x0000005c57577220 */ /* 0x000fe20000410000 */
[----:B------:R-:W-:Y:S01]  /*0a50*/  @P0 MOV R82, R54 ;  /* 0x0000003600520202 */ /* 0x000fe20000000f00 */
[----:B------:R-:W-:Y:S01]  /*0a60*/  @P1 FADD.FTZ R81, R81, R69 ;  /* 0x0000004551511221 */ /* 0x000fe20000010000 */
[----:B------:R-:W-:Y:S01]  /*0a70*/  PRMT R69, RZ, 0x5410, R99 ;  /* 0x00005410ff457816 */ /* 0x000fe20000000063 */
[----:B------:R-:W-:Y:S01]  /*0a80*/  @P1 FADD.FTZ R87, R87, R83 ;  /* 0x0000005357571221 */ /* 0x000fe20000010000 */
[----:B------:R-:W-:Y:S01]  /*0a90*/  @P0 MOV R70, R58 ;  /* 0x0000003a00460202 */ /* 0x000fe20000000f00 */
[----:B------:R-:W-:Y:S01]  /*0aa0*/  @P1 FADD.FTZ R86, R86, R82 ;  /* 0x0000005256561221 */ /* 0x000fe20000010000 */
[----:B------:R-:W-:Y:S01]  /*0ab0*/  PRMT R83, RZ, 0x7610, R99 ;  /* 0x00007610ff537816 */ /* 0x000fe20000000063 */
[----:B------:R-:W-:Y:S01]  /*0ac0*/  FMUL.FTZ R82, R69, R92 ;  /* 0x0000005c45527220 */ /* 0x000fe20000410000 */
[----:B------:R-:W-:-:S03]  /*0ad0*/  @P0 MOV R71, R59 ;  /* 0x0000003b00470202 */ /* 0x000fc60000000f00 */
[----:B------:R-:W-:Y:S02]  /*0ae0*/  @P1 FADD.FTZ R82, R82, R70 ;  /* 0x0000004652521221 */ /* 0x000fe40000010000 */
[----:B------:R-:W-:Y:S02]  /*0af0*/  FMUL.FTZ R83, R83, R92 ;  /* 0x0000005c53537220 */ /* 0x000fe40000410000 */
[----:B------:R-:W-:Y:S02]  /*0b00*/  FADD.FTZ R70, RZ, R76 ;  /* 0x0000004cff467221 */ /* 0x000fe40000010000 */
[----:B------:R-:W-:Y:S02]  /*0b10*/  @P1 FADD.FTZ R83, R83, R71 ;  /* 0x0000004753531221 */ /* 0x000fe40000010000 */
[----:B------:R-:W-:-:S04]  /*0b20*/  FADD.FTZ R71, R77, R70 ;  /* 0x000000464d477221 */ /* 0x000fc80000010000 */
[----:B------:R-:W-:-:S04]  /*0b30*/  FADD.FTZ R70, R78, R71 ;  /* 0x000000474e467221 */ /* 0x000fc80000010000 */
[----:B------:R-:W-:-:S04]  /*0b40*/  FADD.FTZ R71, R79, R70 ;  /* 0x000000464f477221 */ /* 0x000fc80000010000 */
[----:B------:R-:W-:-:S04]  /*0b50*/  FADD.FTZ R70, R72, R71 ;  /* 0x0000004748467221 */ /* 0x000fc80000010000 */
[----:B------:R-:W-:-:S04]  /*0b60*/  FADD.FTZ R71, R73, R70 ;  /* 0x0000004649477221 */ /* 0x000fc80000010000 */
[----:B------:R-:W-:Y:S01]  /*0b70*/  FADD.FTZ R70, R74, R71 ;  /* 0x000000474a467221 */ /* 0x000fe20000010000 */
[----:B------:R-:W-:-:S03]  /*0b80*/  @P0 MOV R68, R56 ;  /* 0x0000003800440202 */ /* 0x000fc60000000f00 */
[----:B------:R-:W-:Y:S02]  /*0b90*/  FADD.FTZ R71, R75, R70 ;  /* 0x000000464b477221 */ /* 0x000fe40000010000 */
[----:B------:R-:W-:Y:S02]  /*0ba0*/  @P1 FADD.FTZ R80, R80, R68 ;  /* 0x0000004450501221 */ /* 0x000fe40000010000 */
[----:B------:R-:W-:Y:S02]  /*0bb0*/  FADD.FTZ R70, R64, R71 ;  /* 0x0000004740467221 */ /* 0x000fe40000010000 */
[----:B------:R-:W-:-:S04]  /*0bc0*/  IMAD.WIDE.U32 R68, R91, R90, c[0x0][0x188] ;  /* 0x000062005b447625 */ /* 0x000fc800078e005a */
[----:B------:R-:W-:Y:S01]  /*0bd0*/  FADD.FTZ R71, R65, R70 ;  /* 0x0000004641477221 */ /* 0x000fe20000010000 */
        /* <DEDUP_REMOVED lines=12> */
[----:B------:R-:W-:-:S04]  /*0ca0*/  FADD.FTZ R69, R87, R68 ;  /* 0x0000004457457221 */ /* 0x000fc80000010000 */
        /* <DEDUP_REMOVED lines=9> */
[----:B------:R0:W1:Y:S02]  /*0d40*/  SHFL.BFLY PT, R68, R96, 0x1, 0x1f ;  /* 0x0c201f0060447f89 */ /* 0x00006400000e0000 */
.L_x_9085:
        /* <DEDUP_REMOVED lines=68> */
.L_x_9086:
        /* <DEDUP_REMOVED lines=15> */
[----:B------:R-:W-:Y:S01]  /*1280*/  I2F R95, R70 ;  /* 0x00000046005f7306 */ /* 0x000fe20000201400 */
[----:B------:R-:W1:Y:S04]  /*1290*/  SHFL.DOWN PT, R69, R70, 0x4, 0x1f ;  /* 0x08801f0046457f89 */ /* 0x000e6800000e0000 */
[----:B------:R-:W2:Y:S01]  /*12a0*/  @!P1 LDS.64 R92, [R89.X8] ;  /* 0x00000000595c9984 */ /* 0x000ea20000008a00 */
[----:B------:R-:W-:Y:S02]  /*12b0*/  LOP3.LUT P1, RZ, R71, 0x1f, R0, 0xf8, !PT ;  /* 0x0000001f47ff7812 */ /* 0x000fe4000782f800 */
[----:B-1----:R-:W-:Y:S02]  /*12c0*/  IADD3 R91, R69, R70, RZ ;  /* 0x00000046455b7210 */ /* 0x002fe40007ffe0ff */
[----:B------:R-:W1:Y:S01]  /*12d0*/  I2F R69, R69 ;  /* 0x0000004500457306 */ /* 0x000e620000201400 */
[----:B--2---:R-:W2:Y:S02]  /*12e0*/  SHFL.DOWN PT, R71, R92, 0x4, 0x1f ;  /* 0x08801f005c477f89 */ /* 0x004ea400000e0000 */
[----:B--2---:R-:W-:-:S02]  /*12f0*/  FADD.FTZ R68, -R71, R92 ;  /* 0x0000005c47447221 */ /* 0x004fc40000010100 */
[----:B-1----:R-:W-:Y:S02]  /*1300*/  FMUL.FTZ R71, R71, R69 ;  /* 0x0000004547477220 */ /* 0x002fe40000410000 */
[----:B------:R-:W-:-:S04]  /*1310*/  FMUL.FTZ R68, R68, R68 ;  /* 0x0000004444447220 */ /* 0x000fc80000410000 */
[----:B------:R-:W-:Y:S02]  /*1320*/  FMUL.FTZ R68, R68, R95 ;  /* 0x0000005f44447220 */ /* 0x000fe40000410000 */
[----:B------:R-:W-:Y:S02]  /*1330*/  FFMA.FTZ R95, R95, R92, R71 ;  /* 0x0000005c5f5f7223 */ /* 0x000fe40000010047 */
[----:B------:R-:W-:Y:S02]  /*1340*/  FMUL.FTZ R89, R68, R69 ;  /* 0x0000004544597220 */ /* 0x000fe40000410000 */
[----:B------:R-:W1:Y:S02]  /*1350*/  SHFL.DOWN PT, R68, R93, 0x4, 0x1f ;  /* 0x08801f005d447f89 */ /* 0x000e6400000e0000 */
[----:B-1----:R-:W-:Y:S02]  /*1360*/  FADD.FTZ R71, R68, R93 ;  /* 0x0000005d44477221 */ /* 0x002fe40000010000 */
[----:B------:R-:W1:Y:S08]  /*1370*/  I2F R68, R91 ;  /* 0x0000005b00447306 */ /* 0x000e700000201400 */
[----:B-1----:R-:W1:Y:S02]  /*1380*/  MUFU.RCP R70, R68 ;  /* 0x0000004400467308 */ /* 0x002e640000001000 */
[----:B-1----:R-:W-:-:S02]  /*1390*/  FFMA.FTZ R71, R70, R89, R71 ;  /* 0x0000005946477223 */ /* 0x002fc40000010047 */
[----:B------:R-:W-:Y:S02]  /*13a0*/  FMUL.FTZ R95, R70, R95 ;  /* 0x0000005f465f7220 */ /* 0x000fe40000410000 */
[----:B------:R-:W1:Y:S04]  /*13b0*/  SHFL.DOWN PT, R70, R91, 0x2, 0x1f ;  /* 0x08401f005b467f89 */ /* 0x000e6800000e0000 */
[----:B------:R-:W2:Y:S01]  /*13c0*/  SHFL.DOWN PT, R92, R95, 0x2, 0x1f ;  /* 0x08401f005f5c7f89 */ /* 0x000ea200000e0000 */
[----:B-1----:R-:W-:Y:S02]  /*13d0*/  IADD3 R69, R91, R70, RZ ;  /* 0x000000465b457210 */ /* 0x002fe40007ffe0ff */
[----:B------:R-:W1:Y:S01]  /*13e0*/  I2F R70, R70 ;  /* 0x0000004600467306 */ /* 0x000e620000201400 */
[----:B--2---:R-:W-:-:S04]  /*13f0*/  FADD.FTZ R89, R95, -R92 ;  /* 0x8000005c5f597221 */ /* 0x004fc80000010000 */
[----:B------:R-:W-:-:S04]  /*1400*/  FMUL.FTZ R89, R89, R89 ;  /* 0x0000005959597220 */ /* 0x000fc80000410000 */
[----:B------:R-:W-:Y:S02]  /*1410*/  FMUL.FTZ R89, R68, R89 ;  /* 0x0000005944597220 */ /* 0x000fe40000410000 */
[-C--:B-1----:R-:W-:Y:S02]  /*1420*/  FMUL.FTZ R92, R92, R70.reuse ;  /* 0x000000465c5c7220 */ /* 0x082fe40000410000 */
[----:B------:R-:W-:Y:S02]  /*1430*/  FMUL.FTZ R93, R89, R70 ;  /* 0x00000046595d7220 */ /* 0x000fe40000410000 */
[----:B------:R-:W-:Y:S01]  /*1440*/  FFMA.FTZ R94, R68, R95, R92 ;  /* 0x0000005f445e7223 */ /* 0x000fe2000001005c */
[----:B------:R-:W1:Y:S04]  /*1450*/  SHFL.DOWN PT, R70, R69, 0x1, 0x1f ;  /* 0x08201f0045467f89 */ /* 0x000e6800000e0000 */
[----:B------:R-:W2:Y:S01]  /*1460*/  SHFL.DOWN PT, R68, R71, 0x2, 0x1f ;  /* 0x08401f0047447f89 */ /* 0x000ea200000e0000 */
[----:B-1----:R-:W-:-:S02]  /*1470*/  IADD3 R91, R69, R70, RZ ;  /* 0x00000046455b7210 */ /* 0x002fc40007ffe0ff */
[----:B------:R-:W-:Y:S01]  /*1480*/  I2F R70, R70 ;  /* 0x0000004600467306 */ /* 0x000fe20000201400 */
[----:B--2---:R-:W-:-:S07]  /*1490*/  FADD.FTZ R92, R71, R68 ;  /* 0x00000044475c7221 */ /* 0x004fce0000010000 */
[----:B------:R-:W1:Y:S08]  /*14a0*/  I2F R68, R69 ;  /* 0x0000004500447306 */ /* 0x000e700000201400 */
[----:B------:R-:W-:Y:S08]  /*14b0*/  I2F R91, R91 ;  /* 0x0000005b005b7306 */ /* 0x000ff00000201400 */
[----:B-1----:R-:W1:Y:S02]  /*14c0*/  MUFU.RCP R89, R68 ;  /* 0x0000004400597308 */ /* 0x002e640000001000 */
[----:B-1----:R-:W-:-:S02]  /*14d0*/  FFMA.FTZ R92, R89, R93, R92 ;  /* 0x0000005d595c7223 */ /* 0x002fc4000001005c */
[----:B------:R-:W-:-:S03]  /*14e0*/  FMUL.FTZ R89, R89, R94 ;  /* 0x0000005e59597220 */ /* 0x000fc60000410000 */
[----:B------:R-:W1:Y:S04]  /*14f0*/  SHFL.DOWN PT, R69, R92, 0x1, 0x1f ;  /* 0x08201f005c457f89 */ /* 0x000e6800000e0000 */
[----:B------:R-:W2:Y:S01]  /*1500*/  SHFL.DOWN PT, R94, R89, 0x1, 0x1f ;  /* 0x08201f00595e7f89 */ /* 0x000ea200000e0000 */
[----:B-1----:R-:W-:Y:S02]  /*1510*/  FADD.FTZ R69, R92, R69 ;  /* 0x000000455c457221 */ /* 0x002fe40000010000 */
[----:B--2---:R-:W-:Y:S02]  /*1520*/  FADD.FTZ R93, R89, -R94 ;  /* 0x8000005e595d7221 */ /* 0x004fe40000010000 */
[----:B------:R-:W-:Y:S02]  /*1530*/  FMUL.FTZ R94, R94, R70 ;  /* 0x000000465e5e7220 */ /* 0x000fe40000410000 */
[----:B------:R-:W-:-:S02]  /*1540*/  FMUL.FTZ R93, R93, R93 ;  /* 0x0000005d5d5d7220 */ /* 0x000fc40000410000 */
[C---:B------:R-:W-:Y:S02]  /*1550*/  FFMA.FTZ R71, R68.reuse, R89, R94 ;  /* 0x0000005944477223 */ /* 0x040fe4000001005e */
[----:B------:R-:W-:Y:S02]  /*1560*/  FMUL.FTZ R93, R68, R93 ;  /* 0x0000005d445d7220 */ /* 0x000fe40000410000 */
[----:B------:R-:W1:Y:S02]  /*1570*/  MUFU.RCP R68, R91 ;  /* 0x0000005b00447308 */ /* 0x000e640000001000 */
[----:B------:R-:W-:Y:S01]  /*1580*/  FMUL.FTZ R93, R93, R70 ;  /* 0x000000465d5d7220 */ /* 0x000fe20000410000 */
[----:B------:R-:W-:Y:S01]  /*1590*/  MOV R70, c[0x0][0x1e0] ;  /* 0x0000780000467a02 */ /* 0x000fe20000000f00 */
[C---:B-1----:R-:W-:Y:S02]  /*15a0*/  FMUL.FTZ R71, R68.reuse, R71 ;  /* 0x0000004744477220 */ /* 0x042fe40000410000 */
[----:B------:R-:W-:Y:S01]  /*15b0*/  FFMA.FTZ R93, R68, R93, R69 ;  /* 0x0000005d445d7223 */ /* 0x000fe20000010045 */
[----:B------:R-:W-:-:S03]  /*15c0*/  @!P1 MOV R69, 0x4 ;  /* 0x0000000400459802 */ /* 0x000fc60000000f00 */
[----:B------:R-:W1:Y:S02]  /*15d0*/  SHFL.IDX PT, R71, R71, RZ, 0x1f ;  /* 0x00001fff47477589 */ /* 0x000e6400000e0000 */
[----:B------:R-:W-:Y:S02]  /*15e0*/  @!P1 IMAD.WIDE R68, R2, R69, c[0x0][0x1a0] ;  /* 0x0000680002449625 */ /* 0x000fe400078e0245 */
[----:B------:R-:W2:Y:S02]  /*15f0*/  SHFL.IDX PT, R93, R93, RZ, 0x1f ;  /* 0x00001fff5d5d7589 */ /* 0x000ea400000e0000 */
[C---:B-1----:R-:W-:Y:S01]  /*1600*/  FMUL.FTZ R89, R71.reuse, R71 ;  /* 0x0000004747597220 */ /* 0x042fe20000410000 */
[----:B------:R-:W-:Y:S01]  /*1610*/  FSEL R91, R71, RZ, !P2 ;  /* 0x000000ff475b7208 */ /* 0x000fe20005000000 */
[----:B------:R1:W-:Y:S01]  /*1620*/  @!P1 STG.E [R68.64], R71 ;  /* 0x0000004744009986 */ /* 0x0003e2000c101904 */
[----:B--2---:R-:W-:Y:S02]  /*1630*/  FFMA.FTZ R70, R93, R70, c[0x0][0x228] ;  /* 0x00008a005d467623 */ /* 0x004fe40000010046 */
[----:B------:R-:W-:Y:S01]  /*1640*/  FSEL R89, R89, RZ, P2 ;  /* 0x000000ff59597208 */ /* 0x000fe20001000000 */
[----:B------:R-:W-:-:S02]  /*1650*/  FADD.FTZ R93, R78, -R91 ;  /* 0x8000005b4e5d7221 */ /* 0x000fc40000010000 */
[----:B------:R-:W-:Y:S02]  /*1660*/  FADD.FTZ R79, R79, -R91 ;  /* 0x8000005b4f4f7221 */ /* 0x000fe40000010000 */
[----:B------:R-:W-:Y:S02]  /*1670*/  FADD.FTZ R70, R70, R89 ;  /* 0x0000005946467221 */ /* 0x000fe40000010000 */
[--C-:B------:R-:W-:Y:S02]  /*1680*/  FADD.FTZ R89, R76, -R91.reuse ;  /* 0x8000005b4c597221 */ /* 0x100fe40000010000 */
[----:B------:R-:W2:Y:S01]  /*1690*/  MUFU.RSQ R76, R70 ;  /* 0x00000046004c7308 */ /* 0x000ea20000001400 */
        /* <DEDUP_REMOVED lines=8> */
[----:B--2---:R-:W-:-:S02]  /*1720*/  FMUL.FTZ R93, R76, R93 ;  /* 0x0000005d4c5d7220 */ /* 0x004fc40000410000 */
[C---:B------:R-:W-:Y:S02]  /*1730*/  FMUL.FTZ R62, R76.reuse, R79 ;  /* 0x0000004f4c3e7220 */ /* 0x040fe40000410000 */
[C---:B------:R-:W-:Y:S02]  /*1740*/  FMUL.FTZ R71, R76.reuse, R71 ;  /* 0x000000474c477220 */ /* 0x040fe40000410000 */
[C---:B------:R-:W-:Y:S02]  /*1750*/  FMUL.FTZ R60, R76.reuse, R75 ;  /* 0x0000004b4c3c7220 */ /* 0x040fe40000410000 */
[C---:B------:R-:W-:Y:S02]  /*1760*/  FMUL.FTZ R63, R76.reuse, R69 ;  /* 0x000000454c3f7220 */ /* 0x040fe40000410000 */
[----:B------:R-:W-:Y:S02]  /*1770*/  FMUL.FTZ R64, R76, R95 ;  /* 0x0000005f4c407220 */ /* 0x000fe40000410000 */
[----:B-----5:R-:W-:-:S02]  /*1780*/  FFMA.FTZ R69, R30, R93, R6 ;  /* 0x0000005d1e457223 */ /* 0x020fc40000010006 */
[----:B------:R-:W-:Y:S02]  /*1790*/  FFMA.FTZ R62, R31, R62, R7 ;  /* 0x0000003e1f3e7223 */ /* 0x000fe40000010007 */
[----:B------:R-:W-:Y:S02]  /*17a0*/  FFMA.FTZ R71, R34, R71, R10 ;  /* 0x0000004722477223 */ /* 0x000fe4000001000a */
[----:B------:R-:W-:Y:S01]  /*17b0*/  FFMA.FTZ R60, R35, R60, R11 ;  /* 0x0000003c233c7223 */ /* 0x000fe2000001000b */
[----:B------:R-:W-:Y:S01]  /*17c0*/  F2FP.BF16.PACK_AB R69, R62, R69 ;  /* 0x000000453e45723e */ /* 0x000fe200000010ff */
[--C-:B------:R-:W-:Y:S02]  /*17d0*/  FADD.FTZ R101, R66, -R91.reuse ;  /* 0x8000005b42657221 */ /* 0x100fe40000010000 */
[--C-:B------:R-:W-:Y:S01]  /*17e0*/  FADD.FTZ R67, R67, -R91.reuse ;  /* 0x8000005b43437221 */ /* 0x100fe20000010000 */
[----:B------:R-:W-:Y:S01]  /*17f0*/  F2FP.BF16.PACK_AB R71, R60, R71 ;  /* 0x000000473c47723e */ /* 0x000fe200000010ff */
[----:B------:R-:W-:-:S02]  /*1800*/  FADD.FTZ R77, R77, -R91 ;  /* 0x8000005b4d4d7221 */ /* 0x000fc40000010000 */
[----:B------:R-:W-:Y:S02]  /*1810*/  FADD.FTZ R99, R65, -R91 ;  /* 0x8000005b41637221 */ /* 0x000fe40000010000 */
[----:B------:R-:W-:Y:S02]  /*1820*/  FFMA.FTZ R70, R32, R63, R8 ;  /* 0x0000003f20467223 */ /* 0x000fe40000010008 */
[----:B------:R-:W-:Y:S02]  /*1830*/  FFMA.FTZ R65, R33, R64, R9 ;  /* 0x0000004021417223 */ /* 0x000fe40000010009 */
[C---:B------:R-:W-:Y:S02]  /*1840*/  FMUL.FTZ R101, R76.reuse, R101 ;  /* 0x000000654c657220 */ /* 0x040fe40000410000 */
[----:B------:R-:W-:Y:S01]  /*1850*/  FMUL.FTZ R62, R76, R67 ;  /* 0x000000434c3e7220 */ /* 0x000fe20000410000 */
[----:B------:R-:W-:Y:S01]  /*1860*/  F2FP.BF16.PACK_AB R70, R65, R70 ;  /* 0x000000464146723e */ /* 0x000fe200000010ff */
        /* <DEDUP_REMOVED lines=8> */
[----:B------:R-:W-:Y:S02]  /*18f0*/  FADD.FTZ R73, R86, -R91 ;  /* 0x8000005b56497221 */ /* 0x000fe40000010000 */
[----:B------:R-:W-:Y:S01]  /*1900*/  FFMA.FTZ R68, R28, R89, R4 ;  /* 0x000000591c447223 */ /* 0x000fe20000010004 */
[----:B------:R-:W-:Y:S01]  /*1910*/  F2FP.BF16.PACK_AB R65, R62, R65 ;  /* 0x000000413e41723e */ /* 0x000fe200000010ff */
[----:B------:R-:W-:Y:S01]  /*1920*/  FFMA.FTZ R63, R29, R60, R5 ;  /* 0x0000003c1d3f7223 */ /* 0x000fe20000010005 */
[----:B------:R-:W-:Y:S01]  /*1930*/  SEL R89, RZ, 0x1, P0 ;  /* 0x00000001ff597807 */ /* 0x000fe20000000000 */
[C---:B------:R-:W-:Y:S02]  /*1940*/  FMUL.FTZ R103, R76.reuse, R103 ;  /* 0x000000674c677220 */ /* 0x040fe40000410000 */
[----:B------:R-:W-:Y:S01]  /*1950*/  FMUL.FTZ R72, R76, R105 ;  /* 0x000000694c487220 */ /* 0x000fe20000410000 */
[----:B------:R-:W-:Y:S01]  /*1960*/  F2FP.BF16.PACK_AB R68, R63, R68 ;  /* 0x000000443f44723e */ /* 0x000fe200000010ff */
[----:B------:R-:W-:-:S02]  /*1970*/  FFMA.FTZ R67, R42, R107, R18 ;  /* 0x0000006b2a437223 */ /* 0x000fc40000010012 */
[----:B------:R-:W-:Y:S02]  /*1980*/  FFMA.FTZ R74, R43, R74, R19 ;  /* 0x0000004a2b4a7223 */ /* 0x000fe40000010013 */
[--C-:B------:R-:W-:Y:S02]  /*1990*/  FADD.FTZ R85, R85, -R91.reuse ;  /* 0x8000005b55557221 */ /* 0x100fe40000010000 */
[--C-:B------:R-:W-:Y:S01]  /*19a0*/  FADD.FTZ R87, R87, -R91.reuse ;  /* 0x8000005b57577221 */ /* 0x100fe20000010000 */
[----:B------:R-:W-:Y:S01]  /*19b0*/  F2FP.BF16.PACK_AB R67, R74, R67 ;  /* 0x000000434a43723e */ /* 0x000fe200000010ff */
[--C-:B------:R-:W-:Y:S02]  /*19c0*/  FADD.FTZ R75, R80, -R91.reuse ;  /* 0x8000005b504b7221 */ /* 0x100fe40000010000 */
[----:B------:R-:W-:Y:S02]  /*19d0*/  FADD.FTZ R81, R81, -R91 ;  /* 0x8000005b51517221 */ /* 0x000fe40000010000 */
[----:B------:R-:W-:-:S02]  /*19e0*/  FMUL.FTZ R60, R76, R99 ;  /* 0x000000634c3c7220 */ /* 0x000fc40000410000 */
[--C-:B------:R-:W-:Y:S02]  /*19f0*/  FADD.FTZ R111, R82, -R91.reuse ;  /* 0x8000005b526f7221 */ /* 0x100fe40000010000 */
[----:B------:R-:W-:Y:S01]  /*1a00*/  FADD.FTZ R83, R83, -R91 ;  /* 0x8000005b53537221 */ /* 0x000fe20000010000 */
[----:B------:R-:W-:Y:S01]  /*1a10*/  HFMA2.MMA R91, -RZ, RZ, 0, 9.5367431640625e-07 ;  /* 0x00000010ff5b7435 */ /* 0x000fe200000001ff */
[----:B------:R-:W-:Y:S02]  /*1a20*/  FMUL.FTZ R61, R76, R61 ;  /* 0x0000003d4c3d7220 */ /* 0x000fe40000410000 */
[----:B------:R-:W-:Y:S02]  /*1a30*/  FFMA.FTZ R66, R40, R103, R16 ;  /* 0x0000006728427223 */ /* 0x000fe40000010010 */
[----:B------:R-:W-:Y:S02]  /*1a40*/  FFMA.FTZ R77, R41, R72, R17 ;  /* 0x00000048294d7223 */ /* 0x000fe40000010011 */
[----:B------:R-:W-:-:S02]  /*1a50*/  FMUL.FTZ R73, R76, R73 ;  /* 0x000000494c497220 */ /* 0x000fc40000410000 */
[C---:B------:R-:W-:Y:S01]  /*1a60*/  FMUL.FTZ R62, R76.reuse, R85 ;  /* 0x000000554c3e7220 */ /* 0x040fe20000410000 */
[----:B------:R-:W-:Y:S01]  /*1a70*/  F2FP.BF16.PACK_AB R66, R77, R66 ;  /* 0x000000424d42723e */ /* 0x000fe200000010ff */
[C---:B------:R-:W-:Y:S01]  /*1a80*/  FMUL.FTZ R72, R76.reuse, R87 ;  /* 0x000000574c487220 */ /* 0x040fe20000410000 */
[----:B------:R-:W-:Y:S01]  /*1a90*/  @!P1 MOV R77, 0x4 ;  /* 0x00000004004d9802 */ /* 0x000fe20000000f00 */
[C---:B------:R-:W-:Y:S02]  /*1aa0*/  FMUL.FTZ R97, R76.reuse, R97 ;  /* 0x000000614c617220 */ /* 0x040fe40000410000 */
[----:B------:R-:W-:Y:S02]  /*1ab0*/  FFMA.FTZ R63, R37, R60, R13 ;  /* 0x0000003c253f7223 */ /* 0x000fe4000001000d */
[C---:B------:R-:W-:Y:S02]  /*1ac0*/  FMUL.FTZ R75, R76.reuse, R75 ;  /* 0x0000004b4c4b7220 */ /* 0x040fe40000410000 */
[----:B------:R-:W-:-:S02]  /*1ad0*/  FMUL.FTZ R74, R76, R81 ;  /* 0x000000514c4a7220 */ /* 0x000fc40000410000 */
[C---:B------:R-:W-:Y:S02]  /*1ae0*/  FMUL.FTZ R111, R76.reuse, R111 ;  /* 0x0000006f4c6f7220 */ /* 0x040fe40000410000 */
[----:B------:R-:W-:Y:S02]  /*1af0*/  FMUL.FTZ R78, R76, R83 ;  /* 0x000000534c4e7220 */ /* 0x000fe40000410000 */
[----:B------:R-:W-:Y:S02]  /*1b00*/  FFMA.FTZ R60, R44, R61, R20 ;  /* 0x0000003d2c3c7223 */ /* 0x000fe40000010014 */
[----:B------:R-:W-:Y:S02]  /*1b10*/  FFMA.FTZ R61, R46, R73, R22 ;  /* 0x000000492e3d7223 */ /* 0x000fe40000010016 */
[----:B------:R-:W-:Y:S02]  /*1b20*/  FFMA.FTZ R72, R47, R72, R23 ;  /* 0x000000482f487223 */ /* 0x000fe40000010017 */
[----:B------:R-:W-:-:S02]  /*1b30*/  FFMA.FTZ R73, R45, R62, R21 ;  /* 0x0000003e2d497223 */ /* 0x000fc40000010015 */
[----:B------:R-:W-:Y:S01]  /*1b40*/  FFMA.FTZ R64, R36, R97, R12 ;  /* 0x0000006124407223 */ /* 0x000fe2000001000c */
[----:B------:R-:W-:Y:S01]  /*1b50*/  F2FP.BF16.PACK_AB R61, R72, R61 ;  /* 0x0000003d483d723e */ /* 0x000fe200000010ff */
[----:B------:R-:W-:Y:S01]  /*1b60*/  FFMA.FTZ R75, R48, R75, R24 ;  /* 0x0000004b304b7223 */ /* 0x000fe20000010018 */
[----:B------:R-:W-:Y:S01]  /*1b70*/  F2FP.BF16.PACK_AB R60, R73, R60 ;  /* 0x0000003c493c723e */ /* 0x000fe200000010ff */
[----:B------:R-:W-:Y:S01]  /*1b80*/  FFMA.FTZ R74, R49, R74, R25 ;  /* 0x0000004a314a7223 */ /* 0x000fe20000010019 */
[----:B------:R-:W-:Y:S01]  /*1b90*/  F2FP.BF16.PACK_AB R64, R63, R64 ;  /* 0x000000403f40723e */ /* 0x000fe200000010ff */
[----:B------:R-:W-:Y:S02]  /*1ba0*/  FFMA.FTZ R111, R50, R111, R26 ;  /* 0x0000006f326f7223 */ /* 0x000fe4000001001a */
        /* <DEDUP_REMOVED lines=13> */
[----:B01----:R-:W-:Y:S01]  /*1c80*/  @P1 CALL.REL.NOINC `(.L_x_9083) ;  /* 0x0000001000001944 */ /* 0x003fe20003c00000 */
[----:B------:R-:W-:Y:S05]  /*1c90*/  BRA `(.L_x_9084) ;  /* 0xffffe60000007947 */ /* 0x000fea000383ffff */
.L_x_9083:
[----:B------:R-:W-:Y:S05]  /*1ca0*/  EXIT ;  /* 0x000000000000794d */ /* 0x000fea0003800000 */
.L_x_9081:
[----:B------:R-:W-:Y:S01]  /*1cb0*/  HFMA2.MMA R69, -RZ, RZ, 0, 1.847743988037109375e-06 ;  /* 0x0000001fff457435 */ /* 0x000fe200000001ff */
[----:B------:R-:W-:-:S02]  /*1cc0*/  MOV R91, 0x1 ;  /* 0x00000001005b7802 */ /* 0x000fc40000000f00 */
[----:B------:R-:W-:Y:S02]  /*1cd0*/  MOV R94, 0xffffffff ;  /* 0xffffffff005e7802 */ /* 0x000fe40000000f00 */
[----:B------:R-:W-:Y:S02]  /*1ce0*/  MOV R92, 0x1d00 ;  /* 0x00001d00005c7802 */ /* 0x000fe40000000f00 */
[----:B-----5:R-:W-:Y:S05]  /*1cf0*/  CALL.REL.NOINC `($__internal_65_$__cuda_sm70_shflsync_bfly_p) ;  /* 0x0000069000007944 */ /* 0x020fea0003c00000 */
[----:B-1----:R-:W-:Y:S01]  /*1d00*/  MOV R68, R91 ;  /* 0x0000005b00447202 */ /* 0x002fe20000000f00 */
[----:B0-----:R-:W-:Y:S05]  /*1d10*/  BRA `(.L_x_9085) ;  /* 0xfffff03000007947 */ /* 0x001fea000383ffff */
.L_x_9082:
[----:B------:R-:W-:Y:S01]  /*1d20*/  HFMA2.MMA R91, -RZ, RZ, 0, 1.1920928955078125e-07 ;  /* 0x00000002ff5b7435 */ /* 0x000fe200000001ff */
[----:B------:R-:W-:Y:S02]  /*1d30*/  MOV R69, 0x1f ;  /* 0x0000001f00457802 */ /* 0x000fe40000000f00 */
[----:B------:R-:W-:Y:S02]  /*1d40*/  MOV R94, 0xffffffff ;  /* 0xffffffff005e7802 */ /* 0x000fe40000000f00 */
[----:B------:R-:W-:Y:S02]  /*1d50*/  MOV R92, 0x1d70 ;  /* 0x00001d70005c7802 */ /* 0x000fe40000000f00 */
[----:B-----5:R-:W-:Y:S05]  /*1d60*/  CALL.REL.NOINC `($__internal_65_$__cuda_sm70_shflsync_bfly_p) ;  /* 0x0000062000007944 */ /* 0x020fea0003c00000 */
[----:B01----:R-:W-:Y:S01]  /*1d70*/  FADD.FTZ R96, R96, R91 ;  /* 0x0000005b60607221 */ /* 0x003fe20000010000 */
[----:B------:R-:W-:Y:S01]  /*1d80*/  HFMA2.MMA R91, -RZ, RZ, 0, 2.384185791015625e-07 ;  /* 0x00000004ff5b7435 */ /* 0x000fe200000001ff */
[----:B------:R-:W-:-:S02]  /*1d90*/  MOV R69, 0x1f ;  /* 0x0000001f00457802 */ /* 0x000fc40000000f00 */
[----:B------:R-:W-:Y:S02]  /*1da0*/  MOV R94, 0xffffffff ;  /* 0xffffffff005e7802 */ /* 0x000fe40000000f00 */
[----:B------:R-:W-:Y:S02]  /*1db0*/  MOV R92, 0x1dd0 ;  /* 0x00001dd0005c7802 */ /* 0x000fe40000000f00 */
[----:B------:R-:W-:Y:S05]  /*1dc0*/  CALL.REL.NOINC `($__internal_65_$__cuda_sm70_shflsync_bfly_p) ;  /* 0x000005c000007944 */ /* 0x000fea0003c00000 */
[----:B01----:R-:W-:Y:S01]  /*1dd0*/  FADD.FTZ R96, R96, R91 ;  /* 0x0000005b60607221 */ /* 0x003fe20000010000 */
[----:B------:R-:W-:Y:S01]  /*1de0*/  HFMA2.MMA R91, -RZ, RZ, 0, 4.76837158203125e-07 ;  /* 0x00000008ff5b7435 */ /* 0x000fe200000001ff */
[----:B------:R-:W-:Y:S02]  /*1df0*/  MOV R69, 0x1f ;  /* 0x0000001f00457802 */ /* 0x000fe40000000f00 */
[----:B------:R-:W-:Y:S02]  /*1e00*/  MOV R94, 0xffffffff ;  /* 0xffffffff005e7802 */ /* 0x000fe40000000f00 */
[----:B------:R-:W-:Y:S02]  /*1e10*/  MOV R92, 0x1e30 ;  /* 0x00001e30005c7802 */ /* 0x000fe40000000f00 */
[----:B------:R-:W-:Y:S05]  /*1e20*/  CALL.REL.NOINC `($__internal_65_$__cuda_sm70_shflsync_bfly_p) ;  /* 0x0000056000007944 */ /* 0x000fea0003c00000 */
[----:B01----:R-:W-:Y:S01]  /*1e30*/  FADD.FTZ R96, R96, R91 ;  /* 0x0000005b60607221 */ /* 0x003fe20000010000 */
[----:B------:R-:W-:Y:S01]  /*1e40*/  HFMA2.MMA R91, -RZ, RZ, 0, 9.5367431640625e-07 ;  /* 0x00000010ff5b7435 */ /* 0x000fe200000001ff */
[----:B------:R-:W-:-:S02]  /*1e50*/  MOV R69, 0x1f ;  /* 0x0000001f00457802 */ /* 0x000fc40000000f00 */
[----:B------:R-:W-:Y:S02]  /*1e60*/  MOV R94, 0xffffffff ;  /* 0xffffffff005e7802 */ /* 0x000fe40000000f00 */
[----:B------:R-:W-:Y:S02]  /*1e70*/  MOV R92, 0x1e90 ;  /* 0x00001e90005c7802 */ /* 0x000fe40000000f00 */
[----:B------:R-:W-:Y:S05]  /*1e80*/  CALL.REL.NOINC `($__internal_65_$__cuda_sm70_shflsync_bfly_p) ;  /* 0x0000050000007944 */ /* 0x000fea0003c00000 */
[----:B-1----:R-:W-:Y:S01]  /*1e90*/  FADD.FTZ R68, R96, R91 ;  /* 0x0000005b60447221 */ /* 0x002fe20000010000 */
[----:B------:R-:W-:Y:S01]  /*1ea0*/  HFMA2.MMA R91, -RZ, RZ, 0, 5.9604644775390625e-08 ;  /* 0x00000001ff5b7435 */ /* 0x000fe200000001ff */
[----:B0-----:R-:W-:Y:S02]  /*1eb0*/  MOV R94, 0xffffffff ;  /* 0xffffffff005e7802 */ /* 0x001fe40000000f00 */
[----:B------:R-:W-:-:S04]  /*1ec0*/  FMUL.FTZ R68, R68, 0.001302083372138440609 ;  /* 0x3aaaaaab44447820 */ /* 0x000fc80000410000 */
        /* <DEDUP_REMOVED lines=48> */
[----:B------:R-:W-:Y:S02]  /*21d0*/  MOV R69, 0x1f ;  /* 0x0000001f00457802 */ /* 0x000fe40000000f00 */
[----:B------:R-:W-:Y:S02]  /*21e0*/  MOV R92, 0x2200 ;  /* 0x00002200005c7802 */ /* 0x000fe40000000f00 */
[----:B------:R-:W-:Y:S05]  /*21f0*/  CALL.REL.NOINC `($__internal_65_$__cuda_sm70_shflsync_bfly_p) ;  /* 0x0000019000007944 */ /* 0x000fea0003c00000 */
[----:B01----:R-:W-:Y:S01]  /*2200*/  FADD.FTZ R96, R96, R91 ;  /* 0x0000005b60607221 */ /* 0x003fe20000010000 */
[----:B------:R-:W-:Y:S01]  /*2210*/  HFMA2.MMA R91, -RZ, RZ, 0, 1.1920928955078125e-07 ;  /* 0x00000002ff5b7435 */ /* 0x000fe200000001ff */
[----:B------:R-:W-:Y:S02]  /*2220*/  MOV R69, 0x1f ;  /* 0x0000001f00457802 */ /* 0x000fe40000000f00 */
[----:B------:R-:W-:Y:S02]  /*2230*/  MOV R94, 0xffffffff ;  /* 0xffffffff005e7802 */ /* 0x000fe40000000f00 */
[----:B------:R-:W-:Y:S02]  /*2240*/  MOV R92, 0x2260 ;  /* 0x00002260005c7802 */ /* 0x000fe40000000f00 */
[----:B------:R-:W-:Y:S05]  /*2250*/  CALL.REL.NOINC `($__internal_65_$__cuda_sm70_shflsync_bfly_p) ;  /* 0x0000013000007944 */ /* 0x000fea0003c00000 */
        /* <DEDUP_REMOVED lines=18> */
[----:B01----:R-:W-:Y:S05]  /*2380*/  BRA `(.L_x_9086) ;  /* 0xffffee0000007947 */ /* 0x003fea000383ffff */
        .weak           $__internal_65_$__cuda_sm70_shflsync_bfly_p
        .type           $__internal_65_$__cuda_sm70_shflsync_bfly_p,@function
        .size           $__internal_65_$__cuda_sm70_shflsync_bfly_p,(.L_x_22153 - $__internal_65_$__cuda_sm70_shflsync_bfly_p)
$__internal_65_$__cuda_sm70_shflsync_bfly_p:
[----:B------:R-:W-:Y:S01]  /*2390*/  HFMA2.MMA R93, -RZ, RZ, 0, 0 ;  /* 0x00000000ff5d7435 */ /* 0x000fe200000001ff */
[----:B------:R-:W-:Y:S04]  /*23a0*/  WARPSYNC R94 ;  /* 0x0000005e00007348 */ /* 0x000fe80003800000 */
[----:B------:R0:W1:Y:S01]  /*23b0*/  SHFL.BFLY PT, R91, R96, R91, R69 ;  /* 0x0c00005b605b7389 */ /* 0x00006200000e0045 */
[----:B------:R-:W-:Y:S05]  /*23c0*/  RET.REL.NODEC R92 `(_ZN10layer_norm13ln_fwd_kernelINS_13Kernel_traitsIf13__nv_bfloat16fS2_fjLj6144ELj1ELj1ELj8ELj16ENS_18Kernel_traits_baseILj6144EfS2_fS2_fjLj256EEEEELb0ELb0ELb0ELb1EEEvNS_9FwdParamsE) ;  /* 0xffffdc305c007950 */ /* 0x000fea0003c3ffff */
.L_x_9087:
        /* <DEDUP_REMOVED lines=11> */
.L_x_22153:


//--------------------- .text._ZN10layer_norm13ln_fwd_kernelINS_13Kernel_traitsIf13__nv_bfloat16fS2_fjLj6144ELj1ELj1ELj8ELj16ENS_18Kernel_traits_baseILj6144EfS2_fS2_fjLj256EEEEELb0ELb0ELb1ELb0EEEvNS_9FwdParamsE --------------------------
	.section	.text._ZN10layer_norm13ln_fwd_kernelINS_13Kernel_traitsIf13__nv_bfloat16fS2_fjLj6144ELj1ELj1ELj8ELj16ENS_18Kernel_traits_baseILj6144EfS2_fS2_fjLj256EEEEELb0ELb0ELb1ELb0EEEvNS_9FwdParamsE,"ax",@progbits
	.sectioninfo	@"SHI_REGISTERS=111"
	.align	128
        .global         _ZN10layer_norm13ln_fwd_kernelINS_13Kernel_traitsIf13__nv_bfloat16fS2_fjLj6144ELj1ELj1ELj8ELj16ENS_18Kernel_traits_baseILj6144EfS2_fS2_fjLj256EEEEELb0ELb0ELb1ELb0EEEvNS_9FwdParamsE
        .type           _ZN10layer_norm13ln_fwd_kernelINS_13Kernel_traitsIf13__nv_bfloat16fS2_fjLj6144ELj1ELj1ELj8ELj16ENS_18Kernel_traits_baseILj6144EfS2_fS2_fjLj256EEEEELb0ELb0ELb1ELb0EEEvNS_9FwdParamsE,@function
        .size           _ZN10layer_norm13ln_fwd_kernelINS_13Kernel_traitsIf13__nv_bfloat16fS2_fjLj6144ELj1ELj1ELj8ELj16ENS_18Kernel_traits_baseILj6144EfS2_fS2_fjLj256EEEEELb0ELb0ELb1ELb0EEEvNS_9FwdParamsE,(.L_x_22154 - _ZN10layer_norm13ln_fwd_kernelINS_13Kernel_traitsIf13__nv_bfloat16fS2_fjLj6144ELj1ELj1ELj8ELj16ENS_18Kernel_traits_baseILj6144EfS2_fS2_fjLj256EEEEELb0ELb0ELb1ELb0EEEvNS_9FwdParamsE)
        .other          _ZN10layer_norm13ln_fwd_kernelINS_13Kernel_traitsIf13__nv_bfloat16fS2_fjLj6144ELj1ELj1ELj8ELj16ENS_18Kernel_traits_baseILj6144EfS2_fS2_fjLj256EEEEELb0ELb0ELb1ELb0EEEvNS_9FwdParamsE,@"STO_CUDA_ENTRY STV_DEFAULT"
_ZN10layer_norm13ln_fwd_kernelINS_13Kernel_traitsIf13__nv_bfloat16fS2_fjLj6144ELj1ELj1ELj8ELj16ENS_18Kernel_traits_baseILj6144EfS2_fS2_fjLj256EEEEELb0ELb0ELb1ELb0EEEvNS_9FwdParamsE:
.text._ZN10layer_norm13ln_fwd_kernelINS_13Kernel_traitsIf13__nv_bfloat16fS2_fjLj6144ELj1ELj1ELj8ELj16ENS_18Kernel_traits_baseILj6144EfS2_fS2_fjLj256EEEEELb0ELb0ELb1ELb0EEEvNS_9FwdParamsE:
        /* <DEDUP_REMOVED lines=29> */
.L_x_9089:
[----:B------:R-:W-:Y:S05]  /*01d0*/  BSYNC B0 ;  /* 0x0000000000007941 */ /* 0x000fea0003800000 */
.L_x_9088:
        /* <DEDUP_REMOVED lines=17> */
.L_x_9091:
[----:B------:R-:W-:Y:S05]  /*02f0*/  BSYNC B0 ;  /* 0x0000000000007941 */ /* 0x000fea0003800000 */
.L_x_9090:
        /* <DEDUP_REMOVED lines=16> */
.L_x_9093:
[----:B------:R-:W-:Y:S05]  /*0400*/  BSYNC B0 ;  /* 0x0000000000007941 */ /* 0x000fea0003800000 */
.L_x_9092:
        /* <DEDUP_REMOVED lines=25> */
.L_x_9157:
[----:B------:R-:W-:-:S10]  /*05a0*/  HFMA2.MMA R89, -RZ, RZ, 0, 2.384185791015625e-07 ;  /* 0x00000004ff597435 */ /* 0x000fd400000001ff */
[----:B------:R-:W-:-:S06]  /*05b0*/  IMAD.WIDE R90, R92, R89, c[0x0][0x1d0] ;  /* 0x000074005c5a7625 */ /* 0x000fcc00078e0259 */
[----:B------:R-:W2:Y:S01]  /*05c0*/  LDG.E R90, [R90.64] ;  /* 0x000000045a5a7981 */ /* 0x000ea2000c1e1900 */
[C---:B------:R-:W-:Y:S02]  /*05d0*/  IMAD R95, R92.reuse, c[0x0][0x168], RZ ;  /* 0x00005a005c5f7a24 */ /* 0x040fe400078e02ff */
[----:B------:R-:W-:Y:S01]  /*05e0*/  IMAD.WIDE R88, R92, R89, c[0x0][0x1d8] ;  /* 0x000076005c587625 */ /* 0x000fe200078e0259 */
[----:B------:R-:W-:Y:S05]  /*05f0*/  BSSY B0, `(.L_x_9094) ;  /* 0x0000067000007945 */ /* 0x000fea0003800000 */
[----:B-----5:R1:W5:Y:S02]  /*0600*/  LDG.E R88, [R88.64] ;  /* 0x0000000458587981 */ /* 0x020364000c1e1900 */
[----:B-1----:R-:W-:-:S02]  /*0610*/  SHF.R.S32.HI R89, RZ, 0x1f, R92 ;  /* 0x0000001fff597819 */ /* 0x002fc4000001145c */
        /* <DEDUP_REMOVED lines=10> */
[----:B------:R-:W-:Y:S01]  /*06c0*/  @P1 LEA.HI.SX32 R95, R98, R97, 0x1d ;  /* 0x00000061625f1211 */ /* 0x000fe200078feaff */
        /* <DEDUP_REMOVED lines=12> */
[----:B------:R-:W-:Y:S01]  /*0790*/  BSSY B1, `(.L_x_9096) ;  /* 0x000001e000017945 */ /* 0x000fe20003800000 */
[----:B------:R-:W-:Y:S02]  /*07a0*/  MOV R96, 0x20 ;  /* 0x0000002000607802 */ /* 0x000fe40000000f00 */
[----:B------:R-:W-:-:S03]  /*07b0*/  @!P6 ISETP.NE.AND.EX P2, PT, RZ, c[0x0][0x184], PT, P2 ;  /* 0x00006100ff00ea0c */ /* 0x000fc60003f45320 */
[----:B------:R-:W-:Y:S01]  /*07c0*/  IMAD.WIDE.U32 R96, R91, R96, c[0x0][0x188] ;  /* 0x000062005b607625 */ /* 0x000fe200078e0060 */
[----:B--2---:R-:W-:Y:S02]  /*07d0*/  @!P6 FSEL R64, R52, RZ, P2 ;  /* 0x000000ff3440e208 */ /* 0x004fe40001000000 */
[----:B------:R-:W-:-:S04]  /*07e0*/  @!P6 ISETP.NE.U32.AND P2, PT, RZ, c[0x0][0x180], PT ;  /* 0x00006000ff00ea0c */ /* 0x000fc80003f45070 */
[----:B------:R-:W-:-:S04]  /*07f0*/  @!P6 ISETP.NE.AND.EX P2, PT, RZ, c[0x0][0x184], PT, P2 ;  /* 0x00006100ff00ea0c */ /* 0x000fc80003f45320 */
[----:B------:R-:W-:Y:S02]  /*0800*/  @!P6 FSEL R65, R53, RZ, P2 ;  /* 0x000000ff3541e208 */ /* 0x000fe40001000000 */
[----:B------:R-:W-:-:S04]  /*0810*/  @!P6 ISETP.NE.U32.AND P2, PT, RZ, c[0x0][0x180], PT ;  /* 0x00006000ff00ea0c */ /* 0x000fc80003f45070 */
[----:B------:R-:W-:-:S04]  /*0820*/  @!P6 ISETP.NE.AND.EX P2, PT, RZ, c[0x0][0x184], PT, P2 ;  /* 0x00006100ff00ea0c */ /* 0x000fc80003f45320 */
[----:B-1----:R-:W-:Y:S02]  /*0830*/  @!P6 FSEL R66, R54, RZ, P2 ;  /* 0x000000ff3642e208 */ /* 0x002fe40001000000 */
        /* <DEDUP_REMOVED lines=19> */
.L_x_9097:
[----:B------:R-:W-:Y:S05]  /*0970*/  BSYNC B1 ;  /* 0x0000000000017941 */ /* 0x000fea0003800000 */
.L_x_9096:
[----:B------:R-:W-:Y:S01]  /*0980*/  BSSY B1, `(.L_x_9098) ;  /* 0x0000005000017945 */ /* 0x000fe20003800000 */
[----:B------:R-:W-:Y:S05]  /*0990*/  @!P6 BRA `(.L_x_9099) ;  /* 0x000000300000e947 */ /* 0x000fea0003800000 */
[----:B-----5:R-:W-:-:S05]  /*09a0*/  PRMT R65, RZ, 0x7610, R60 ;  /* 0x00007610ff417816 */ /* 0x020fca000000003c */
[----:B------:R-:W-:-:S04]  /*09b0*/  FMUL.FTZ R65, R65, c[0x0][0x1ec] ;  /* 0x00007b0041417a20 */ /* 0x000fc80000410000 */
[----:B------:R-:W-:Y:S02]  /*09c0*/  @P0 FADD.FTZ R65, R53, R65 ;  /* 0x0000004135410221 */ /* 0x000fe40000010000 */
.L_x_9099:
[----:B------:R-:W-:Y:S05]  /*09d0*/  BSYNC B1 ;  /* 0x0000000000017941 */ /* 0x000fea0003800000 */
.L_x_9098:
[----:B------:R-:W-:Y:S01]  /*09e0*/  BSSY B1, `(.L_x_9100) ;  /* 0x0000005000017945 */ /* 0x000fe20003800000 */
[----:B------:R-:W-:Y:S05]  /*09f0*/  @!P6 BRA `(.L_x_9101) ;  /* 0x000000300000e947 */ /* 0x000fea0003800000 */
[----:B-----5:R-:W-:-:S05]  /*0a00*/  PRMT R66, RZ, 0x5410, R61 ;  /* 0x00005410ff427816 */ /* 0x020fca000000003d */
[----:B------:R-:W-:-:S04]  /*0a10*/  FMUL.FTZ R66, R66, c[0x0][0x1ec] ;  /* 0x00007b0042427a20 */ /* 0x000fc80000410000 */
[----:B------:R-:W-:Y:S02]  /*0a20*/  @P0 FADD.FTZ R66, R54, R66 ;  /* 0x0000004236420221 */ /* 0x000fe40000010000 */
.L_x_9101:
[----:B------:R-:W-:Y:S05]  /*0a30*/  BSYNC B1 ;  /* 0x0000000000017941 */ /* 0x000fea0003800000 */
.L_x_9100:
[----:B------:R-:W-:Y:S01]  /*0a40*/  BSSY B1, `(.L_x_9102) ;  /* 0x0000005000017945 */ /* 0x000fe20003800000 */
[----:B------:R-:W-:Y:S05]  /*0a50*/  @!P6 BRA `(.L_x_9103) ;  /* 0x000000300000e947 */ /* 0x000fea0003800000 */
[----:B-----5:R-:W-:-:S05]  /*0a60*/  PRMT R67, RZ, 0x7610, R61 ;  /* 0x00007610ff437816 */ /* 0x020fca000000003d */
[----:B------:R-:W-:-:S04]  /*0a70*/  FMUL.FTZ R67, R67, c[0x0][0x1ec] ;  /* 0x00007b0043437a20 */ /* 0x000fc80000410000 */
[----:B------:R-:W-:Y:S02]  /*0a80*/  @P0 FADD.FTZ R67, R55, R67 ;  /* 0x0000004337430221 */ /* 0x000fe40000010000 */
.L_x_9103:
[----:B------:R-:W-:Y:S05]  /*0a90*/  BSYNC B1 ;  /* 0x0000000000017941 */ /* 0x000fea0003800000 */
.L_x_9102:
[----:B------:R-:W-:Y:S01]  /*0aa0*/  BSSY B1, `(.L_x_9104) ;  /* 0x0000005000017945 */ /* 0x000fe20003800000 */
[----:B------:R-:W-:Y:S05]  /*0ab0*/  @!P6 BRA `(.L_x_9105) ;  /* 0x000000300000e947 */ /* 0x000fea0003800000 */
[----:B-----5:R-:W-:-:S05]  /*0ac0*/  PRMT R68, RZ, 0x5410, R62 ;  /* 0x00005410ff447816 */ /* 0x020fca000000003e */
[----:B------:R-:W-:-:S04]  /*0ad0*/  FMUL.FTZ R68, R68, c[0x0][0x1ec] ;  /* 0x00007b0044447a20 */ /* 0x000fc80000410000 */
[----:B------:R-:W-:Y:S02]  /*0ae0*/  @P0 FADD.FTZ R68, R56, R68 ;  /* 0x0000004438440221 */ /* 0x000fe40000010000 */
.L_x_9105:
[----:B------:R-:W-:Y:S05]  /*0af0*/  BSYNC B1 ;  /* 0x0000000000017941 */ /* 0x000fea0003800000 */
.L_x_9104:
[----:B------:R-:W-:Y:S01]  /*0b00*/  BSSY B1, `(.L_x_9106) ;  /* 0x0000005000017945 */ /* 0x000fe20003800000 */
[----:B------:R-:W-:Y:S05]  /*0b10*/  @!P6 BRA `(.L_x_9107) ;  /* 0x000000300000e947 */ /* 0x000fea0003800000 */
[----:B-----5:R-:W-:-:S05]  /*0b20*/  PRMT R69, RZ, 0x7610, R62 ;  /* 0x00007610ff457816 */ /* 0x020fca000000003e */
[----:B------:R-:W-:-:S04]  /*0b30*/  FMUL.FTZ R69, R69, c[0x0][0x1ec] ;  /* 0x00007b0045457a20 */ /* 0x000fc80000410000 */
[----:B------:R-:W-:Y:S02]  /*0b40*/  @P0 FADD.FTZ R69, R57, R69 ;  /* 0x0000004539450221 */ /* 0x000fe40000010000 */
.L_x_9107:
[----:B------:R-:W-:Y:S05]  /*0b50*/  BSYNC B1 ;  /* 0x0000000000017941 */ /* 0x000fea0003800000 */
.L_x_9106:
[----:B------:R-:W-:Y:S01]  /*0b60*/  BSSY B1, `(.L_x_9108) ;  /* 0x0000005000017945 */ /* 0x000fe20003800000 */
[----:B------:R-:W-:Y:S05]  /*0b70*/  @!P6 BRA `(.L_x_9109) ;  /* 0x000000300000e947 */ /* 0x000fea0003800000 */
[----:B-----5:R-:W-:-:S05]  /*0b80*/  PRMT R70, RZ, 0x5410, R63 ;  /* 0x00005410ff467816 */ /* 0x020fca000000003f */
[----:B------:R-:W-:-:S04]  /*0b90*/  FMUL.FTZ R70, R70, c[0x0][0x1ec] ;  /* 0x00007b0046467a20 */ /* 0x000fc80000410000 */
[----:B------:R-:W-:Y:S02]  /*0ba0*/  @P0 FADD.FTZ R70, R58, R70 ;  /* 0x000000463a460221 */ /* 0x000fe40000010000 */
.L_x_9109:
[----:B------:R-:W-:Y:S05]  /*0bb0*/  BSYNC B1 ;  /* 0x0000000000017941 */ /* 0x000fea0003800000 */
.L_x_9108:
[----:B------:R-:W-:Y:S01]  /*0bc0*/  BSSY B1, `(.L_x_9110) ;  /* 0x0000005000017945 */ /* 0x000fe20003800000 */
[----:B------:R-:W-:Y:S05]  /*0bd0*/  @!P6 BRA `(.L_x_9111) ;  /* 0x000000300000e947 */ /* 0x000fea0003800000 */
[----:B-----5:R-:W-:-:S05]  /*0be0*/  PRMT R71, RZ, 0x7610, R63 ;  /* 0x00007610ff477816 */ /* 0x020fca000000003f */
[----:B------:R-:W-:-:S04]  /*0bf0*/  FMUL.FTZ R71, R71, c[0x0][0x1ec] ;  /* 0x00007b0047477a20 */ /* 0x000fc80000410000 */
[----:B------:R-:W-:Y:S02]  /*0c00*/  @P0 FADD.FTZ R71, R59, R71 ;  /* 0x000000473b470221 */ /* 0x000fe40000010000 */
.L_x_9111:
[----:B------:R-:W-:Y:S05]  /*0c10*/  BSYNC B1 ;  /* 0x0000000000017941 */ /* 0x000fea0003800000 */
.L_x_9110:
[----:B------:R1:W-:Y:S01]  /*0c20*/  STG.E.128 [R96.64], R64 ;  /* 0x0000004060007986 */ /* 0x0003e2000c101d04 */
[----:B------:R-:W-:Y:S02]  /*0c30*/  IADD3 R95, R95, 0x100, RZ ;  /* 0x000001005f5f7810 */ /* 0x000fe40007ffe0ff */
[----:B------:R-:W-:Y:S01]  /*0c40*/  IADD3 R91, R91, 0x100, RZ ;  /* 0x000001005b5b7810 */ /* 0x000fe20007ffe0ff */
[----:B------:R1:W-:Y:S04]  /*0c50*/  STG.E.128 [R96.64+0x10], R68 ;  /* 0x0000104460007986 */ /* 0x0003e8000c101d04 */
.L_x_9095:
[----:B------:R-:W-:Y:S05]  /*0c60*/  BSYNC B0 ;  /* 0x0000000000007941 */ /* 0x000fea0003800000 */
.L_x_9094:
[----:B------:R-:W-:Y:S01]  /*0c70*/  BSSY B0, `(.L_x_9112) ;  /* 0x000005a000007945 */ /* 0x000fe20003800000 */
[----:B------:R-:W-:Y:S05]  /*0c80*/  @!P4 BRA `(.L_x_9113) ;  /* 0x000005800000c947 */ /* 0x000fea0003800000 */
[----:B------:R-:W-:-:S04]  /*0c90*/  ISETP.NE.U32.AND P0, PT, RZ, c[0x0][0x180], PT ;  /* 0x00006000ff007a0c */ /* 0x000fc80003f05070 */
[----:B------:R-:W-:-:S13]  /*0ca0*/  ISETP.NE.AND.EX P0, PT, RZ, c[0x0][0x184], PT, P0 ;  /* 0x00006100ff007a0c */ /* 0x000fda0003f05300 */
[----:B------:R-:W-:-:S05]  /*0cb0*/  @P0 MOV R74, 0x20 ;  /* 0x00000020004a0802 */ /* 0x000fca0000000f00 */
[----:B------:R-:W-:-:S05]  /*0cc0*/  @P0 IMAD.WIDE.U32 R74, R91, R74, c[0x0][0x180] ;  /* 0x000060005b4a0625 */ /* 0x000fca00078e004a */
[----:B------:R-:W2:Y:S04]  /*0cd0*/  @P0 LDG.E.128 R52, [R74.64] ;  /* 0x000000044a340981 */ /* 0x000ea8000c1e1d00 */
[----:B------:R3:W4:Y:S01]  /*0ce0*/  @P0 LDG.E.128 R56, [R74.64+0x10] ;  /* 0x000010044a380981 */ /* 0x000722000c1e1d00 */
[----:B------:R-:W-:Y:S02]  /*0cf0*/  ISETP.GT.AND P6, PT, R90, RZ, PT ;  /* 0x000000ff5a00720c */ /* 0x000fe40003fc4270 */
[----:B------:R-:W-:-:S05]  /*0d00*/  @P1 MOV R76, 0x10 ;  /* 0x00000010004c1802 */ /* 0x000fca0000000f00 */
[----:B------:R-:W-:-:S05]  /*0d10*/  @P1 IMAD.WIDE.U32 R76, R95, R76, c[0x0][0x170] ;  /* 0x00005c005f4c1625 */ /* 0x000fca00078e004c */
[----:B-----5:R4:W5:Y:S01]  /*0d20*/  @P1 LDG.E.128 R60, [R76.64] ;  /* 0x000000044c3c1981 */ /* 0x020962000c1e1d00 */
[----:B------:R-:W-:Y:S01]  /*0d30*/  @!P6 ISETP.NE.U32.AND P2, PT, RZ, c[0x0][0x180], PT ;  /* 0x00006000ff00ea0c */ /* 0x000fe20003f45070 */
[----:B-1----:R-:W-:Y:S01]  /*0d40*/  HFMA2.MMA R96, -RZ, RZ, 0, 1.9073486328125e-06 ;  /* 0x00000020ff607435 */ /* 0x002fe200000001ff */
        /* <DEDUP_REMOVED lines=15> */
[----:B----4-:R-:W-:Y:S02]  /*0e40*/  @!P6 FSEL R76, R56, RZ, P2 ;  /* 0x000000ff384ce208 */ /* 0x010fe40001000000 */
        /* <DEDUP_REMOVED lines=13> */
.L_x_9115:
[----:B------:R-:W-:Y:S05]  /*0f20*/  BSYNC B1 ;  /* 0x0000000000017941 */ /* 0x000fea0003800000 */
.L_x_9114:
[----:B------:R-:W-:Y:S01]  /*0f30*/  BSSY B1, `(.L_x_9116) ;  /* 0x0000005000017945 */ /* 0x000fe20003800000 */
[----:B------:R-:W-:Y:S05]  /*0f40*/  @!P6 BRA `(.L_x_9117) ;  /* 0x000000300000e947 */ /* 0x000fea0003800000 */
[----:B-----5:R-:W-:-:S05]  /*0f50*/  PRMT R73, RZ, 0x7610, R60 ;  /* 0x00007610ff497816 */ /* 0x020fca000000003c */
[----:B------:R-:W-:-:S04]  /*0f60*/  FMUL.FTZ R73, R73, c[0x0][0x1ec] ;  /* 0x00007b0049497a20 */ /* 0x000fc80000410000 */
[----:B------:R-:W-:Y:S02]  /*0f70*/  @P0 FADD.FTZ R73, R53, R73 ;  /* 0x0000004935490221 */ /* 0x000fe40000010000 */
.L_x_9117:
[----:B------:R-:W-:Y:S05]  /*0f80*/  BSYNC B1 ;  /* 0x0000000000017941 */ /* 0x000fea0003800000 */
.L_x_9116:
[----:B------:R-:W-:Y:S01]  /*0f90*/  BSSY B1, `(.L_x_9118) ;  /* 0x0000005000017945 */ /* 0x000fe20003800000 */
[----:B------:R-:W-:Y:S05]  /*0fa0*/  @!P6 BRA `(.L_x_9119) ;  /* 0x000000300000e947 */ /* 0x000fea0003800000 */
[----:B-----5:R-:W-:-:S05]  /*0fb0*/  PRMT R74, RZ, 0x5410, R61 ;  /* 0x00005410ff4a7816 */ /* 0x020fca000000003d */
[----:B------:R-:W-:-:S04]  /*0fc0*/  FMUL.FTZ R74, R74, c[0x0][0x1ec] ;  /* 0x00007b004a4a7a20 */ /* 0x000fc80000410000 */
[----:B------:R-:W-:Y:S02]  /*0fd0*/  @P0 FADD.FTZ R74, R54, R74 ;  /* 0x0000004a364a0221 */ /* 0x000fe40000010000 */
.L_x_9119:
[----:B------:R-:W-:Y:S05]  /*0fe0*/  BSYNC B1 ;  /* 0x0000000000017941 */ /* 0x000fea0003800000 */
.L_x_9118:
[----:B------:R-:W-:Y:S01]  /*0ff0*/  BSSY B1, `(.L_x_9120) ;  /* 0x0000005000017945 */ /* 0x000fe20003800000 */
[----:B------:R-:W-:Y:S05]  /*1000*/  @!P6 BRA `(.L_x_9121) ;  /* 0x000000300000e947 */ /* 0x000fea0003800000 */
[----:B-----5:R-:W-:-:S05]  /*1010*/  PRMT R75, RZ, 0x7610, R61 ;  /* 0x00007610ff4b7816 */ /* 0x020fca000000003d */
[----:B------:R-:W-:-:S04]  /*1020*/  FMUL.FTZ R75, R75, c[0x0][0x1ec] ;  /* 0x00007b004b4b7a20 */ /* 0x000fc80000410000 */
[----:B------:R-:W-:Y:S02]  /*1030*/  @P0 FADD.FTZ R75, R55, R75 ;  /* 0x0000004b374b0221 */ /* 0x000fe40000010000 */
.L_x_9121:
[----:B------:R-:W-:Y:S05]  /*1040*/  BSYNC B1 ;  /* 0x0000000000017941 */ /* 0x000fea0003800000 */
.L_x_9120:
[----:B------:R-:W-:Y:S01]  /*1050*/  BSSY B1, `(.L_x_9122) ;  /* 0x0000005000017945 */ /* 0x000fe20003800000 */
[----:B------:R-:W-:Y:S05]  /*1060*/  @!P6 BRA `(.L_x_9123) ;  /* 0x000000300000e947 */ /* 0x000fea0003800000 */
[----:B-----5:R-:W-:-:S05]  /*1070*/  PRMT R76, RZ, 0x5410, R62 ;  /* 0x00005410ff4c7816 */ /* 0x020fca000000003e */
[----:B------:R-:W-:-:S04]  /*1080*/  FMUL.FTZ R76, R76, c[0x0][0x1ec] ;  /* 0x00007b004c4c7a20 */ /* 0x000fc80000410000 */
[----:B------:R-:W-:Y:S02]  /*1090*/  @P0 FADD.FTZ R76, R56, R76 ;  /* 0x0000004c384c0221 */ /* 0x000fe40000010000 */
.L_x_9123:
[----:B------:R-:W-:Y:S05]  /*10a0*/  BSYNC B1 ;  /* 0x0000000000017941 */ /* 0x000fea0003800000 */
.L_x_9122:
[----:B------:R-:W-:Y:S01]  /*10b0*/  BSSY B1, `(.L_x_9124) ;  /* 0x0000005000017945 */ /* 0x000fe20003800000 */
[----:B------:R-:W-:Y:S05]  /*10c0*/  @!P6 BRA `(.L_x_9125) ;  /* 0x000000300000e947 */ /* 0x000fea0003800000 */
[----:B-----5:R-:W-:-:S05]  /*10d0*/  PRMT R77, RZ, 0x7610, R62 ;  /* 0x00007610ff4d7816 */ /* 0x020fca000000003e */
[----:B------:R-:W-:-:S04]  /*10e0*/  FMUL.FTZ R77, R77, c[0x0][0x1ec] ;  /* 0x00007b004d4d7a20 */ /* 0x000fc80000410000 */
[----:B------:R-:W-:Y:S02]  /*10f0*/  @P0 FADD.FTZ R77, R57, R77 ;  /* 0x0000004d394d0221 */ /* 0x000fe40000010000 */
.L_x_9125:
[----:B------:R-:W-:Y:S05]  /*1100*/  BSYNC B1 ;  /* 0x0000000000017941 */ /* 0x000fea0003800000 */
.L_x_9124:
[----:B------:R-:W-:Y:S01]  /*1110*/  BSSY B1, `(.L_x_9126) ;  /* 0x0000005000017945 */ /* 0x000fe20003800000 */
[----:B------:R-:W-:Y:S05]  /*1120*/  @!P6 BRA `(.L_x_9127) ;  /* 0x000000300000e947 */ /* 0x000fea0003800000 */
[----:B-----5:R-:W-:-:S05]  /*1130*/  PRMT R78, RZ, 0x5410, R63 ;  /* 0x00005410ff4e7816 */ /* 0x020fca000000003f */
[----:B------:R-:W-:-:S04]  /*1140*/  FMUL.FTZ R78, R78, c[0x0][0x1ec] ;  /* 0x00007b004e4e7a20 */ /* 0x000fc80000410000 */
[----:B------:R-:W-:Y:S02]  /*1150*/  @P0 FADD.FTZ R78, R58, R78 ;  /* 0x0000004e3a4e0221 */ /* 0x000fe40000010000 */
.L_x_9127:
[----:B------:R-:W-:Y:S05]  /*1160*/  BSYNC B1 ;  /* 0x0000000000017941 */ /* 0x000fea0003800000 */
.L_x_9126:
[----:B------:R-:W-:Y:S01]  /*1170*/  BSSY B1, `(.L_x_9128) ;  /* 0x0000005000017945 */ /* 0x000fe20003800000 */
[----:B------:R-:W-:Y:S05]  /*1180*/  @!P6 BRA `(.L_x_9129) ;  /* 0x000000300000e947 */ /* 0x000fea0003800000 */
[----:B-----5:R-:W-:-:S05]  /*1190*/  PRMT R79, RZ, 0x7610, R63 ;  /* 0x00007610ff4f7816 */ /* 0x020fca000000003f */
[----:B------:R-:W-:-:S04]  /*11a0*/  FMUL.FTZ R79, R79, c[0x0][0x1ec] ;  /* 0x00007b004f4f7a20 */ /* 0x000fc80000410000 */
[----:B------:R-:W-:Y:S02]  /*11b0*/  @P0 FADD.FTZ R79, R59, R79 ;  /* 0x0000004f3b4f0221 */ /* 0x000fe40000010000 */
.L_x_9129:
[----:B------:R-:W-:Y:S05]  /*11c0*/  BSYNC B1 ;  /* 0x0000000000017941 */ /* 0x000fea0003800000 */
.L_x_9128:
[----:B------:R1:W-:Y:S01]  /*11d0*/  STG.E.128 [R96.64], R72 ;  /* 0x0000004860007986 */ /* 0x0003e2000c101d04 */
[----:B------:R-:W-:Y:S02]  /*11e0*/  IADD3 R95, R95, 0x100, RZ ;  /* 0x000001005f5f7810 */ /* 0x000fe40007ffe0ff */
[----:B------:R-:W-:Y:S01]  /*11f0*/  IADD3 R91, R91, 0x100, RZ ;  /* 0x000001005b5b7810 */ /* 0x000fe20007ffe0ff */
[----:B------:R1:W-:Y:S04]  /*1200*/  STG.E.128 [R96.64+0x10], R76 ;  /* 0x0000104c60007986 */ /* 0x0003e8000c101d04 */
.L_x_9113:
[----:B------:R-:W-:Y:S05]  /*1210*/  BSYNC B0 ;  /* 0x0000000000007941 */ /* 0x000fea0003800000 */
.L_x_9112:
        /* <DEDUP_REMOVED lines=13> */
[----:B------:R-:W-:Y:S01]  /*12f0*/  HFMA2.MMA R90, -RZ, RZ, 0, 1.9073486328125e-06 ;  /* 0x00000020ff5a7435 */ /* 0x000fe200000001ff */
        /* <DEDUP_REMOVED lines=18> */
[----:B------:R-:W-:Y:S02]  /*1420*/  @!P6 FSEL R82, R58, RZ, P2 ;  /* 0x000000ff3a52e208 */ /* 0x000fe40001000000 */
        /* <DEDUP_REMOVED lines=10> */
.L_x_9133:
[----:B------:R-:W-:Y:S05]  /*14d0*/  BSYNC B1 ;  /* 0x0000000000017941 */ /* 0x000fea0003800000 */
.L_x_9132:
[----:B------:R-:W-:Y:S01]  /*14e0*/  BSSY B1, `(.L_x_9134) ;  /* 0x0000005000017945 */ /* 0x000fe20003800000 */
[----:B------:R-:W-:Y:S05]  /*14f0*/  @!P6 BRA `(.L_x_9135) ;  /* 0x000000300000e947 */ /* 0x000fea0003800000 */
[----:B-----5:R-:W-:-:S05]  /*1500*/  PRMT R85, RZ, 0x7610, R60 ;  /* 0x00007610ff557816 */ /* 0x020fca000000003c */
[----:B------:R-:W-:-:S04]  /*1510*/  FMUL.FTZ R85, R85, c[0x0][0x1ec] ;  /* 0x00007b0055557a20 */ /* 0x000fc80000410000 */
[----:B------:R-:W-:Y:S02]  /*1520*/  @P0 FADD.FTZ R85, R53, R85 ;  /* 0x0000005535550221 */ /* 0x000fe40000010000 */
.L_x_9135:
[----:B------:R-:W-:Y:S05]  /*1530*/  BSYNC B1 ;  /* 0x0000000000017941 */ /* 0x000fea0003800000 */
.L_x_9134:
[----:B------:R-:W-:Y:S01]  /*1540*/  BSSY B1, `(.L_x_9136) ;  /* 0x0000005000017945 */ /* 0x000fe20003800000 */
[----:B------:R-:W-:Y:S05]  /*1550*/  @!P6 BRA `(.L_x_9137) ;  /* 0x000000300000e947 */ /* 0x000fea0003800000 */
[----:B-----5:R-:W-:-:S05]  /*1560*/  PRMT R86, RZ, 0x5410, R61 ;  /* 0x00005410ff567816 */ /* 0x020fca000000003d */
[----:B------:R-:W-:-:S04]  /*1570*/  FMUL.FTZ R86, R86, c[0x0][0x1ec] ;  /* 0x00007b0056567a20 */ /* 0x000fc80000410000 */
[----:B------:R-:W-:Y:S02]  /*1580*/  @P0 FADD.FTZ R86, R54, R86 ;  /* 0x0000005636560221 */ /* 0x000fe40000010000 */
.L_x_9137:
[----:B------:R-:W-:Y:S05]  /*1590*/  BSYNC B1 ;  /* 0x0000000000017941 */ /* 0x000fea0003800000 */
.L_x_9136:
[----:B------:R-:W-:Y:S01]  /*15a0*/  BSSY B1, `(.L_x_9138) ;  /* 0x0000005000017945 */ /* 0x000fe20003800000 */
[----:B------:R-:W-:Y:S05]  /*15b0*/  @!P6 BRA `(.L_x_9139) ;  /* 0x000000300000e947 */ /* 0x000fea0003800000 */
[----:B-----5:R-:W-:-:S05]  /*15c0*/  PRMT R87, RZ, 0x7610, R61 ;  /* 0x00007610ff577816 */ /* 0x020fca000000003d */
[----:B------:R-:W-:-:S04]  /*15d0*/  FMUL.FTZ R87, R87, c[0x0][0x1ec] ;  /* 0x00007b0057577a20 */ /* 0x000fc80000410000 */
[----:B------:R-:W-:Y:S02]  /*15e0*/  @P0 FADD.FTZ R87, R55, R87 ;  /* 0x0000005737570221 */ /* 0x000fe40000010000 */
.L_x_9139:
[----:B------:R-:W-:Y:S05]  /*15f0*/  BSYNC B1 ;  /* 0x0000000000017941 */ /* 0x000fea0003800000 */
.L_x_9138:
[----:B------:R-:W-:Y:S01]  /*1600*/  BSSY B1, `(.L_x_9140) ;  /* 0x0000005000017945 */ /* 0x000fe20003800000 */
[----:B------:R-:W-:Y:S05]  /*1610*/  @!P6 BRA `(.L_x_9141) ;  /* 0x000000300000e947 */ /* 0x000fea0003800000 */
[----:B-----5:R-:W-:-:S05]  /*1620*/  PRMT R80, RZ, 0x5410, R62 ;  /* 0x00005410ff507816 */ /* 0x020fca000000003e */
[----:B------:R-:W-:-:S04]  /*1630*/  FMUL.FTZ R80, R80, c[0x0][0x1ec] ;  /* 0x00007b0050507a20 */ /* 0x000fc80000410000 */
[----:B------:R-:W-:Y:S02]  /*1640*/  @P0 FADD.FTZ R80, R56, R80 ;  /* 0x0000005038500221 */ /* 0x000fe40000010000 */
.L_x_9141:
[----:B------:R-:W-:Y:S05]  /*1650*/  BSYNC B1 ;  /* 0x0000000000017941 */ /* 0x000fea0003800000 */
.L_x_9140:
[----:B------:R-:W-:Y:S01]  /*1660*/  BSSY B1, `(.L_x_9142) ;  /* 0x0000005000017945 */ /* 0x000fe20003800000 */
[----:B------:R-:W-:Y:S05]  /*1670*/  @!P6 BRA `(.L_x_9143) ;  /* 0x000000300000e947 */ /* 0x000fea0003800000 */
[----:B-----5:R-:W-:-:S05]  /*1680*/  PRMT R81, RZ, 0x7610, R62 ;  /* 0x00007610ff517816 */ /* 0x020fca000000003e */
[----:B------:R-:W-:-:S04]  /*1690*/  FMUL.FTZ R81, R81, c[0x0][0x1ec] ;  /* 0x00007b0051517a20 */ /* 0x000fc80000410000 */
[----:B------:R-:W-:Y:S02]  /*16a0*/  @P0 FADD.FTZ R81, R57, R81 ;  /* 0x0000005139510221 */ /* 0x000fe40000010000 */
.L_x_9143:
[----:B------:R-:W-:Y:S05]  /*16b0*/  BSYNC B1 ;  /* 0x0000000000017941 */ /* 0x000fea0003800000 */
.L_x_9142:
[----:B------:R-:W-:Y:S01]  /*16c0*/  BSSY B1, `(.L_x_9144) ;  /* 0x0000005000017945 */ /* 0x000fe20003800000 */
[----:B------:R-:W-:Y:S05]  /*16d0*/  @!P6 BRA `(.L_x_9145) ;  /* 0x000000300000e947 */ /* 0x000fea0003800000 */
[----:B-----5:R-:W-:-:S05]  /*16e0*/  PRMT R82, RZ, 0x5410, R63 ;  /* 0x00005410ff527816 */ /* 0x020fca000000003f */
[----:B------:R-:W-:-:S04]  /*16f0*/  FMUL.FTZ R82, R82, c[0x0][0x1ec] ;  /* 0x00007b0052527a20 */ /* 0x000fc80000410000 */
[----:B------:R-:W-:Y:S02]  /*1700*/  @P0 FADD.FTZ R82, R58, R82 ;  /* 0x000000523a520221 */ /* 0x000fe40000010000 */
.L_x_9145:
[----:B------:R-:W-:Y:S05]  /*1710*/  BSYNC B1 ;  /* 0x0000000000017941 */ /* 0x000fea0003800000 */
.L_x_9144:
[----:B------:R-:W-:Y:S01]  /*1720*/  BSSY B1, `(.L_x_9146) ;  /* 0x0000005000017945 */ /* 0x000fe20003800000 */
[----:B------:R-:W-:Y:S05]  /*1730*/  @!P6 BRA `(.L_x_9147) ;  /* 0x000000300000e947 */ /* 0x000fea0003800000 */
[----:B-----5:R-:W-:-:S05]  /*1740*/  PRMT R83, RZ, 0x7610, R63 ;  /* 0x00007610ff537816 */ /* 0x020fca000000003f */
[----:B------:R-:W-:-:S04]  /*1750*/  FMUL.FTZ R83, R83, c[0x0][0x1ec] ;  /* 0x00007b0053537a20 */ /* 0x000fc80000410000 */
[----:B------:R-:W-:Y:S02]  /*1760*/  @P0 FADD.FTZ R83, R59, R83 ;  /* 0x000000533b530221 */ /* 0x000fe40000010000 */
.L_x_9147:
[----:B------:R-:W-:Y:S05]  /*1770*/  BSYNC B1 ;  /* 0x0000000000017941 */ /* 0x000fea0003800000 */
.L_x_9146:
[----:B------:R2:W-:Y:S04]  /*1780*/  STG.E.128 [R90.64], R84 ;  /* 0x000000545a007986 */ /* 0x0005e8000c101d04 */
[----:B------:R2:W-:Y:S02]  /*1790*/  STG.E.128 [R90.64+0x10], R80 ;  /* 0x000010505a007986 */ /* 0x0005e4000c101d04 */
.L_x_9131:
[----:B------:R-:W-:Y:S05]  /*17a0*/  BSYNC B0 ;  /* 0x0000000000007941 */ /* 0x000fea0003800000 */
.L_x_9130:
[----:B--2---:R-:W-:Y:S01]  /*17b0*/  FADD.FTZ R90, RZ, R64 ;  /* 0x00000040ff5a7221 */ /* 0x004fe20000010000 */
[C---:B------:R-:W-:Y:S02]  /*17c0*/  ISETP.GT.U32.AND P0, PT, R2.reuse, 0x1ff, PT ;  /* 0x000001ff0200780c */ /* 0x040fe40003f04070 */
[----:B------:R-:W-:Y:S01]  /*17d0*/  LOP3.LUT P2, RZ, R93, 0xff, RZ, 0xc0, !PT ;  /* 0x000000ff5dff7812 */ /* 0x000fe2000784c0ff */
[----:B------:R-:W-:Y:S01]  /*17e0*/  FADD.FTZ R91, R65, R90 ;  /* 0x0000005a415b7221 */ /* 0x000fe20000010000 */
[----:B------:R-:W-:-:S03]  /*17f0*/  ISETP.GT.U32.AND P1, PT, R2, 0x2ff, PT ;  /* 0x000002ff0200780c */ /* 0x000fc60003f24070 */
        /* <DEDUP_REMOVED lines=21> */
[----:B-1----:R-:W-:Y:S01]  /*1950*/  FADD.FTZ R97, R81, R90 ;  /* 0x0000005a51617221 */ /* 0x002fe20000010000 */
[----:B------:R-:W-:-:S03]  /*1960*/  LOP3.LUT R95, R95, 0x7fffff8, RZ, 0xc0, !PT ;  /* 0x07fffff85f5f7812 */ /* 0x000fc600078ec0ff */
[----:B------:R-:W-:Y:S01]  /*1970*/  FADD.FTZ R90, R82, R97 ;  /* 0x00000061525a7221 */ /* 0x000fe20000010000 */
[----:B------:R-:W-:-:S03]  /*1980*/  @!P2 IADD3 R95, R95, 0x8, RZ ;  /* 0x000000085f5fa810 */ /* 0x000fc60007ffe0ff */
[----:B------:R-:W-:Y:S01]  /*1990*/  @P1 FADD.FTZ R91, R83, R90 ;  /* 0x0000005a535b1221 */ /* 0x000fe20000010000 */
[----:B------:R-:W-:Y:S05]  /*19a0*/  BRA.DIV ~URZ, `(.L_x_9148) ;  /* 0x000010e27f007947 */ /* 0x000fea000b800000 */
[----:B------:R1:W2:Y:S02]  /*19b0*/  SHFL.BFLY PT, R90, R91, 0x1, 0x1f ;  /* 0x0c201f005b5a7f89 */ /* 0x0002a400000e0000 */
.L_x_9158:
        /* <DEDUP_REMOVED lines=69> */
.L_x_9159:
        /* <DEDUP_REMOVED lines=21> */
[----:B01----:R-:W-:Y:S02]  /*1f60*/  IADD3 R99, R100, R95, RZ ;  /* 0x0000005f64637210 */ /* 0x003fe40007ffe0ff */
[----:B------:R-:W-:Y:S03]  /*1f70*/  I2F R100, R100 ;  /* 0x0000006400647306 */ /* 0x000fe60000201400 */
[----:B------:R-:W0:Y:S05]  /*1f80*/  SHFL.DOWN PT, R106, R99, 0x2, 0x1f ;  /* 0x08401f00636a7f89 */ /* 0x000e2a00000e0000 */
        /* <DEDUP_REMOVED lines=22> */
[----:B------:R-:W-:Y:S01]  /*20f0*/  FFMA.FTZ R102, R101, R104, R99 ;  /* 0x0000006865667223 */ /* 0x000fe20000010063 */
[----:B------:R-:W-:Y:S01]  /*2100*/  IADD3 R99, R107, R108, RZ ;  /* 0x0000006c6b637210 */ /* 0x000fe20007ffe0ff */
[----:B------:R-:W-:Y:S01]  /*2110*/  FMUL.FTZ R100, R95, R95 ;  /* 0x0000005f5f647220 */ /* 0x000fe20000410000 */
[----:B------:R-:W-:Y:S01]  /*2120*/  I2F R108, R108 ;  /* 0x0000006c006c7306 */ /* 0x000fe20000201400 */
[----:B--2---:R-:W-:-:S02]  /*2130*/  FMUL.FTZ R95, R97, R102 ;  /* 0x00000066615f7220 */ /* 0x004fc40000410000 */
[----:B------:R-:W-:Y:S02]  /*2140*/  FMUL.FTZ R100, R101, R100 ;  /* 0x0000006465647220 */ /* 0x000fe40000410000 */
[----:B-1----:R-:W-:Y:S01]  /*2150*/  FADD.FTZ R98, R91, R98 ;  /* 0x000000625b627221 */ /* 0x002fe20000010000 */
        /* <DEDUP_REMOVED lines=17> */
[----:B------:R-:W-:-:S04]  /*2270*/  @!P1 LEA.HI.X R97, R92, c[0x0][0x1ac], R89, 0x2, P6 ;  /* 0x00006b005c619a11 */ /* 0x000fc800030f1459 */
[----:B------:R-:W1:Y:S01]  /*2280*/  SHFL.IDX PT, R98, R101, RZ, 0x1f ;  /* 0x00001fff65627589 */ /* 0x000e6200000e0000 */
[----:B0-----:R-:W-:-:S05]  /*2290*/  FMUL.FTZ R90, R103, R103 ;  /* 0x00000067675a7220 */ /* 0x001fca0000410000 */
[----:B------:R-:W-:Y:S01]  /*22a0*/  FSEL R91, R90, RZ, P0 ;  /* 0x000000ff5a5b7208 */ /* 0x000fe20000000000 */
[----:B-1----:R-:W-:-:S04]  /*22b0*/  FFMA.FTZ R90, R98, R95, c[0x0][0x228] ;  /* 0x00008a00625a7623 */ /* 0x002fc8000001005f */
        /* <DEDUP_REMOVED lines=49> */
.L_x_9153:
[----:B------:R-:W-:Y:S05]  /*25d0*/  BSYNC B1 ;  /* 0x0000000000017941 */ /* 0x000fea0003800000 */
.L_x_9152:
        /* <DEDUP_REMOVED lines=34> */
.L_x_9155:
[----:B------:R-:W-:Y:S05]  /*2800*/  BSYNC B1 ;  /* 0x0000000000017941 */ /* 0x000fea0003800000 */
.L_x_9154:
[----:B------:R-:W-:Y:S05]  /*2810*/  @!P5 BRA `(.L_x_9151) ;  /* 0x000001f00000d947 */ /* 0x000fea0003800000 */
[--C-:B0-----:R-:W-:Y:S02]  /*2820*/  FADD.FTZ R88, R84, -R97.reuse ;  /* 0x8000006154587221 */ /* 0x101fe40000010000 */
[--C-:B------:R-:W-:Y:S02]  /*2830*/  FADD.FTZ R98, R86, -R97.reuse ;  /* 0x8000006156627221 */ /* 0x100fe40000010000 */
[----:B------:R-:W-:Y:S02]  /*2840*/  FADD.FTZ R106, R82, -R97 ;  /* 0x80000061526a7221 */ /* 0x000fe40000010000 */
[C---:B------:R-:W-:Y:S02]  /*2850*/  FMUL.FTZ R89, R95.reuse, R88 ;  /* 0x000000585f597220 */ /* 0x040fe40000410000 */
[C---:B------:R-:W-:Y:S02]  /*2860*/  FMUL.FTZ R91, R95.reuse, R98 ;  /* 0x000000625f5b7220 */ /* 0x040fe40000410000 */
[----:B------:R-:W-:-:S02]  /*2870*/  FMUL.FTZ R99, R95, R106 ;  /* 0x0000006a5f637220 */ /* 0x000fc40000410000 */
[--C-:B------:R-:W-:Y:S02]  /*2880*/  FADD.FTZ R102, R80, -R97.reuse ;  /* 0x8000006150667221 */ /* 0x100fe40000010000 */
[--C-:B------:R-:W-:Y:S02]  /*2890*/  FADD.FTZ R104, R81, -R97.reuse ;  /* 0x8000006151687221 */ /* 0x100fe40000010000 */
[--C-:B------:R-:W-:Y:S02]  /*28a0*/  FADD.FTZ R90, R85, -R97.reuse ;  /* 0x80000061555a7221 */ /* 0x100fe40000010000 */
[--C-:B------:R-:W-:Y:S02]  /*28b0*/  FADD.FTZ R100, R87, -R97.reuse ;  /* 0x8000006157647221 */ /* 0x100fe40000010000 */
[----:B------:R-:W-:Y:S02]  /*28c0*/  FADD.FTZ R108, R83, -R97 ;  /* 0x80000061536c7221 */ /* 0x000fe40000010000 */
[----:B------:R-:W-:-:S02]  /*28d0*/  FFMA.FTZ R88, R8, R89, R16 ;  /* 0x0000005908587223 */ /* 0x000fc40000010010 */
[----:B------:R-:W-:Y:S02]  /*28e0*/  FFMA.FTZ R89, R10, R91, R18 ;  /* 0x0000005b0a597223 */ /* 0x000fe40000010012 */
[----:B------:R-:W-:Y:S01]  /*28f0*/  FFMA.FTZ R91, R6, R99, R14 ;  /* 0x00000063065b7223 */ /* 0x000fe2000001000e */
[----:B------:R-:W-:Y:S01]  /*2900*/  HFMA2.MMA R99, -RZ, RZ, 0, 9.5367431640625e-07 ;  /* 0x00000010ff637435 */ /* 0x000fe200000001ff */
        /* <DEDUP_REMOVED lines=8> */
[----:B------:R-:W-:Y:S02]  /*2990*/  FFMA.FTZ R100, R11, R100, R19 ;  /* 0x000000640b647223 */ /* 0x000fe40000010013 */
[----:B------:R-:W-:Y:S01]  /*29a0*/  FFMA.FTZ R95, R9, R90, R17 ;  /* 0x0000005a095f7223 */ /* 0x000fe20000010011 */
[----:B------:R-:W-:Y:S01]  /*29b0*/  F2FP.BF16.PACK_AB R90, R104, R97 ;  /* 0x00000061685a723e */ /* 0x000fe200000010ff */
[----:B------:R-:W-:Y:S01]  /*29c0*/  IMAD.WIDE.U32 R96, R96, R99, c[0x0][0x208] ;  /* 0x0000820060607625 */ /* 0x000fe200078e0063 */
[----:B------:R-:W-:-:S02]  /*29d0*/  F2FP.BF16.PACK_AB R91, R108, R91 ;  /* 0x0000005b6c5b723e */ /* 0x000fc400000010ff */
[----:B------:R-:W-:Y:S02]  /*29e0*/  F2FP.BF16.PACK_AB R89, R100, R89 ;  /* 0x000000596459723e */ /* 0x000fe400000010ff */
[----:B------:R-:W-:-:S05]  /*29f0*/  F2FP.BF16.PACK_AB R88, R95, R88 ;  /* 0x000000585f58723e */ /* 0x000fca00000010ff */
[----:B------:R0:W-:Y:S02]  /*2a00*/  STG.E.128 [R96.64], R88 ;  /* 0x0000005860007986 */ /* 0x0001e4000c101d04 */
.L_x_9151:
[----:B-1----:R-:W-:Y:S05]  /*2a10*/  BSYNC B0 ;  /* 0x0000000000007941 */ /* 0x002fea0003800000 */
.L_x_9150:
[----:B------:R-:W-:Y:S02]  /*2a20*/  IADD3 R92, R92, c[0x0][0x160], RZ ;  /* 0x000058005c5c7a10 */ /* 0x000fe40007ffe0ff */
[----:B------:R-:W-:Y:S02]  /*2a30*/  LOP3.LUT P1, RZ, R93, 0xff, RZ, 0xc0, !PT ;  /* 0x000000ff5dff7812 */ /* 0x000fe4000782c0ff */
[----:B------:R-:W-:Y:S02]  /*2a40*/  ISETP.GE.AND P0, PT, R92, c[0x0][0x164], PT ;  /* 0x000059005c007a0c */ /* 0x000fe40003f06270 */
[----:B------:R-:W-:-:S11]  /*2a50*/  SEL R93, RZ, 0x1, P1 ;  /* 0x00000001ff5d7807 */ /* 0x000fd60000800000 */
[----:B0-----:R-:W-:Y:S01]  /*2a60*/  @P0 CALL.REL.NOINC `(.L_x_9156) ;  /* 0x0000001000000944 */ /* 0x001fe20003c00000 */
[----:B------:R-:W-:Y:S05]  /*2a70*/  BRA `(.L_x_9157) ;  /* 0xffffdb2000007947 */ /* 0x000fea000383ffff */
.L_x_9156:
[----:B------:R-:W-:Y:S05]  /*2a80*/  EXIT ;  /* 0x000000000000794d */ /* 0x000fea0003800000 */
.L_x_9148:
[----:B------:R-:W-:Y:S01]  /*2a90*/  HFMA2.MMA R98, -RZ, RZ, 0, 1.847743988037109375e-06 ;  /* 0x0000001fff627435 */ /* 0x000fe200000001ff */
[----:B------:R-:W-:Y:S02]  /*2aa0*/  MOV R100, 0x1 ;  /* 0x0000000100647802 */ /* 0x000fe40000000f00 */
[----:B------:R-:W-:Y:S02]  /*2ab0*/  MOV R101, 0xffffffff ;  /* 0xffffffff00657802 */ /* 0x000fe40000000f00 */
[----:B------:R-:W-:Y:S02]  /*2ac0*/  MOV R96, 0x2ae0 ;  /* 0x00002ae000607802 */ /* 0x000fe40000000f00 */
[----:B0----5:R-:W-:Y:S05]  /*2ad0*/  CALL.REL.NOINC `($__internal_66_$__cuda_sm70_shflsync_bfly_p) ;  /* 0x000006b000007944 */ /* 0x021fea0003c00000 */
[----:B-1----:R-:W-:Y:S01]  /*2ae0*/  MOV R90, R100 ;  /* 0x00000064005a7202 */ /* 0x002fe20000000f00 */
[----:B0-----:R-:W-:Y:S05]  /*2af0*/  BRA `(.L_x_9158) ;  /* 0xffffeec000007947 */ /* 0x001fea000383ffff */
.L_x_9149:
[----:B------:R-:W-:Y:S01]  /*2b00*/  HFMA2.MMA R100, -RZ, RZ, 0, 1.1920928955078125e-07 ;  /* 0x00000002ff647435 */ /* 0x000fe200000001ff */
[----:B------:R-:W-:Y:S02]  /*2b10*/  MOV R98, 0x1f ;  /* 0x0000001f00627802 */ /* 0x000fe40000000f00 */
[----:B------:R-:W-:Y:S02]  /*2b20*/  MOV R101, 0xffffffff ;  /* 0xffffffff00657802 */ /* 0x000fe40000000f00 */
[----:B------:R-:W-:-:S02]  /*2b30*/  MOV R96, 0x2b50 ;  /* 0x00002b5000607802 */ /* 0x000fc40000000f00 */
[----:B0----5:R-:W-:Y:S05]  /*2b40*/  CALL.REL.NOINC `($__internal_66_$__cuda_sm70_shflsync_bfly_p) ;  /* 0x0000064000007944 */ /* 0x021fea0003c00000 */
[----:B01----:R-:W-:Y:S01]  /*2b50*/  FADD.FTZ R91, R91, R100 ;  /* 0x000000645b5b7221 */ /* 0x003fe20000010000 */
[----:B------:R-:W-:Y:S01]  /*2b60*/  HFMA2.MMA R100, -RZ, RZ, 0, 2.384185791015625e-07 ;  /* 0x00000004ff647435 */ /* 0x000fe200000001ff */
[----:B------:R-:W-:-:S02]  /*2b70*/  MOV R98, 0x1f ;  /* 0x0000001f00627802 */ /* 0x000fc40000000f00 */
[----:B------:R-:W-:Y:S02]  /*2b80*/  MOV R101, 0xffffffff ;  /* 0xffffffff00657802 */ /* 0x000fe40000000f00 */
[----:B------:R-:W-:Y:S02]  /*2b90*/  MOV R96, 0x2bb0 ;  /* 0x00002bb000607802 */ /* 0x000fe40000000f00 */
[----:B------:R-:W-:Y:S05]  /*2ba0*/  CALL.REL.NOINC `($__internal_66_$__cuda_sm70_shflsync_bfly_p) ;  /* 0x000005e000007944 */ /* 0x000fea0003c00000 */
[----:B01----:R-:W-:Y:S01]  /*2bb0*/  FADD.FTZ R91, R91, R100 ;  /* 0x000000645b5b7221 */ /* 0x003fe20000010000 */
[----:B------:R-:W-:Y:S01]  /*2bc0*/  HFMA2.MMA R100, -RZ, RZ, 0, 4.76837158203125e-07 ;  /* 0x00000008ff647435 */ /* 0x000fe200000001ff */
[----:B------:R-:W-:Y:S02]  /*2bd0*/  MOV R98, 0x1f ;  /* 0x0000001f00627802 */ /* 0x000fe40000000f00 */
[----:B------:R-:W-:Y:S02]  /*2be0*/  MOV R101, 0xffffffff ;  /* 0xffffffff00657802 */ /* 0x000fe40000000f00 */
[----:B------:R-:W-:Y:S02]  /*2bf0*/  MOV R96, 0x2c10 ;  /* 0x00002c1000607802 */ /* 0x000fe40000000f00 */
[----:B------:R-:W-:Y:S05]  /*2c00*/  CALL.REL.NOINC `($__internal_66_$__cuda_sm70_shflsync_bfly_p) ;  /* 0x0000058000007944 */ /* 0x000fea0003c00000 */
[----:B01----:R-:W-:Y:S01]  /*2c10*/  FADD.FTZ R91, R91, R100 ;  /* 0x000000645b5b7221 */ /* 0x003fe20000010000 */
[----:B------:R-:W-:Y:S01]  /*2c20*/  HFMA2.MMA R100, -RZ, RZ, 0, 9.5367431640625e-07 ;  /* 0x00000010ff647435 */ /* 0x000fe200000001ff */
[----:B------:R-:W-:-:S02]  /*2c30*/  MOV R98, 0x1f ;  /* 0x0000001f00627802 */ /* 0x000fc40000000f00 */
[----:B------:R-:W-:Y:S02]  /*2c40*/  MOV R101, 0xffffffff ;  /* 0xffffffff00657802 */ /* 0x000fe40000000f00 */
[----:B------:R-:W-:Y:S02]  /*2c50*/  MOV R96, 0x2c70 ;  /* 0x00002c7000607802 */ /* 0x000fe40000000f00 */
[----:B------:R-:W-:Y:S05]  /*2c60*/  CALL.REL.NOINC `($__internal_66_$__cuda_sm70_shflsync_bfly_p) ;  /* 0x0000052000007944 */ /* 0x000fea0003c00000 */
        /* <DEDUP_REMOVED lines=55> */
[----:B------:R-:W-:Y:S05]  /*2fe0*/  CALL.REL.NOINC `($__internal_66_$__cuda_sm70_shflsync_bfly_p) ;  /* 0x000001a000007944 */ /* 0x000fea0003c00000 */
[----:B01----:R-:W-:Y:S01]  /*2ff0*/  FADD.FTZ R91, R91, R100 ;  /* 0x000000645b5b7221 */ /* 0x003fe20000010000 */
[----:B------:R-:W-:Y:S01]  /*3000*/  HFMA2.MMA R100, -RZ, RZ, 0, 1.1920928955078125e-07 ;  /* 0x00000002ff647435 */ /* 0x000fe200000001ff */
[----:B------:R-:W-:Y:S02]  /*3010*/  MOV R98, 0x1f ;  /* 0x0000001f00627802 */ /* 0x000fe40000000f00 */
[----:B------:R-:W-:Y:S02]  /*3020*/  MOV R101, 0xffffffff ;  /* 0xffffffff00657802 */ /* 0x000fe40000000f00 */
[----:B------:R-:W-:Y:S02]  /*3030*/  MOV R96, 0x3050 ;  /* 0x0000305000607802 */ /* 0x000fe40000000f00 */
[----:B------:R-:W-:Y:S05]  /*3040*/  CALL.REL.NOINC `($__internal_66_$__cuda_sm70_shflsync_bfly_p) ;  /* 0x0000014000007944 */ /* 0x000fea0003c00000 */
[----:B01----:R-:W-:Y:S01]  /*3050*/  FADD.FTZ R91, R91, R100 ;  /* 0x000000645b5b7221 */ /* 0x003fe20000010000 */
[----:B------:R-:W-:Y:S01]  /*3060*/  HFMA2.MMA R100, -RZ, RZ, 0, 2.384185791015625e-07 ;  /* 0x00000004ff647435 */ /* 0x000fe200000001ff */
[----:B------:R-:W-:Y:S02]  /*3070*/  MOV R98, 0x1f ;  /* 0x0000001f00627802 */ /* 0x000fe40000000f00 */
[----:B------:R-:W-:-:S02]  /*3080*/  MOV R101, 0xffffffff ;  /* 0xffffffff00657802 */ /* 0x000fc40000000f00 */
        /* <DEDUP_REMOVED lines=8> */
[----:B-1----:R-:W-:Y:S01]  /*3110*/  FADD.FTZ R99, R91, R100 ;  /* 0x000000645b637221 */ /* 0x002fe20000010000 */
[----:B------:R-:W-:Y:S01]  /*3120*/  HFMA2.MMA R100, -RZ, RZ, 0, 9.5367431640625e-07 ;  /* 0x00000010ff647435 */ /* 0x000fe200000001ff */
[----:B0-----:R-:W-:Y:S02]  /*3130*/  MOV R98, 0x1f ;  /* 0x0000001f00627802 */ /* 0x001fe40000000f00 */
[----:B------:R-:W-:-:S02]  /*3140*/  MOV R101, 0xffffffff ;  /* 0xffffffff00657802 */ /* 0x000fc40000000f00 */
[----:B------:R-:W-:Y:S02]  /*3150*/  MOV R91, R99 ;  /* 0x00000063005b7202 */ /* 0x000fe40000000f00 */
[----:B------:R-:W-:Y:S02]  /*3160*/  MOV R96, 0x3180 ;  /* 0x0000318000607802 */ /* 0x000fe40000000f00 */
[----:B------:R-:W-:Y:S05]  /*3170*/  CALL.REL.NOINC `($__internal_66_$__cuda_sm70_shflsync_bfly_p) ;  /* 0x0000001000007944 */ /* 0x000fea0003c00000 */
[----:B01----:R-:W-:Y:S05]  /*3180*/  BRA `(.L_x_9159) ;  /* 0xffffec8000007947 */ /* 0x003fea000383ffff */
        .weak           $__internal_66_$__cuda_sm70_shflsync_bfly_p
        .type           $__internal_66_$__cuda_sm70_shflsync_bfly_p,@function
        .size           $__internal_66_$__cuda_sm70_shflsync_bfly_p,(.L_x_22154 - $__internal_66_$__cuda_sm70_shflsync_bfly_p)
$__internal_66_$__cuda_sm70_shflsync_bfly_p:
[----:B------:R-:W-:Y:S01]  /*3190*/  HFMA2.MMA R97, -RZ, RZ, 0, 0 ;  /* 0x00000000ff617435 */ /* 0x000fe200000001ff */
[----:B------:R-:W-:Y:S04]  /*31a0*/  WARPSYNC R101 ;  /* 0x0000006500007348 */ /* 0x000fe80003800000 */
[----:B------:R0:W1:Y:S01]  /*31b0*/  SHFL.BFLY PT, R100, R91, R100, R98 ;  /* 0x0c0000645b647389 */ /* 0x00006200000e0062 */
[----:B------:R-:W-:Y:S05]  /*31c0*/  RET.REL.NODEC R96 `(_ZN10layer_norm13ln_fwd_kernelINS_13Kernel_traitsIf13__nv_bfloat16fS2_fjLj6144ELj1ELj1ELj8ELj16ENS_18Kernel_traits_baseILj6144EfS2_fS2_fjLj256EEEEELb0ELb0ELb1ELb0EEEvNS_9FwdParamsE) ;  /* 0xffffce3060007950 */ /* 0x000fea0003c3ffff */
.L_x_9160:
        /* <DEDUP_REMOVED lines=11> */
.L_x_22154:


//--------------------- .text._ZN10layer_norm13ln_fwd_kernelINS_13Kernel_traitsIf13__nv_bfloat16fS2_fjLj6144ELj1ELj1ELj8ELj16ENS_18Kernel_traits_baseILj6144EfS2_fS2_fjLj256EEEEELb0ELb0ELb1ELb1EEEvNS_9FwdParamsE --------------------------
	.section	.text._ZN10layer_norm13ln_fwd_kernelINS_13Kernel_traitsIf13__nv_bfloat16fS2_fjLj6144ELj1ELj1ELj8ELj16ENS_18Kernel_traits_baseILj6144EfS2_fS2_fjLj256EEEEELb0ELb0ELb1ELb1EEEvNS_9FwdParamsE,"ax",@progbits
	.sectioninfo	@"SHI_REGISTERS=115"
	.align	128
        .global         _ZN10layer_norm13ln_fwd_kernelINS_13Kernel_traitsIf13__nv_bfloat16fS2_fjLj6144ELj1ELj1ELj8ELj16ENS_18Kernel_traits_baseILj6144EfS2_fS2_fjLj256EEEEELb0ELb0ELb1ELb1EEEvNS_9FwdParamsE
        .type           _ZN10layer_norm13ln_fwd_kernelINS_13Kernel_traitsIf13__nv_bfloat16fS2_fjLj6144ELj1ELj1ELj8ELj16ENS_18Kernel_traits_baseILj6144EfS2_fS2_fjLj256EEEEELb0ELb0ELb1ELb1EEEvNS_9FwdParamsE,@function
        .size           _ZN10layer_norm13ln_fwd_kernelINS_13Kernel_traitsIf13__nv_bfloat16fS2_fjLj6144ELj1ELj1ELj8ELj16ENS_18Kernel_traits_baseILj6144EfS2_fS2_fjLj256EEEEELb0ELb0ELb1ELb1EEEvNS_9FwdParamsE,(.L_x_22155 - _ZN10layer_norm13ln_fwd_kernelINS_13Kernel_traitsIf13__nv_bfloat16fS2_fjLj6144ELj1ELj1ELj8ELj16ENS_18Kernel_traits_baseILj6144EfS2_fS2_fjLj256EEEEELb0ELb0ELb1ELb1EEEvNS_9FwdParamsE)
        .other          _ZN10layer_norm13ln_fwd_kernelINS_13Kernel_traitsIf13__nv_bfloat16fS2_fjLj6144ELj1ELj1ELj8ELj16ENS_18Kernel_traits_baseILj6144EfS2_fS2_fjLj256EEEEELb0ELb0ELb1ELb1EEEvNS_9FwdParamsE,@"STO_CUDA_ENTRY STV_DEFAULT"
_ZN10layer_norm13ln_fwd_kernelINS_13Kernel_traitsIf13__nv_bfloat16fS2_fjLj6144ELj1ELj1ELj8ELj16ENS_18Kernel_traits_baseILj6144EfS2_fS2_fjLj256EEEEELb0ELb0ELb1ELb1EEEvNS_9FwdParamsE:
.text._ZN10layer_norm13ln_fwd_kernelINS_13Kernel_traitsIf13__nv_bfloat16fS2_fjLj6144ELj1ELj1ELj8ELj16ENS_18Kernel_traits_baseILj6144EfS2_fS2_fjLj256EEEEELb0ELb0ELb1ELb1EEEvNS_9FwdParamsE:
        /* <DEDUP_REMOVED lines=42> */
.L_x_9214:
[----:B------:R-:W-:-:S05]  /*02a0*/  MOV R88, 0x4 ;  /* 0x0000000400587802 */ /* 0x000fca0000000f00 */
[----:B-1----:R-:W-:-:S05]  /*02b0*/  IMAD.WIDE R4, R3, R88, c[0x0][0x1d0] ;  /* 0x0000740003047625 */ /* 0x002fca00078e0258 */
        /* <DEDUP_REMOVED lines=9> */
[----:B------:R-:W-:Y:S01]  /*0350*/  @P0 IMAD.WIDE.U32 R6, R90, R6, c[0x0][0x180] ;  /* 0x000060005a060625 */ /* 0x000fe200078e0006 */
[----:B------:R-:W-:-:S04]  /*0360*/  MOV R10, RZ ;  /* 0x000000ff000a7202 */ /* 0x000fc80000000f00 */
[----:B------:R0:W3:Y:S04]  /*0370*/  @P0 LDG.E.128 R36, [R6.64] ;  /* 0x0000000406240981 */ /* 0x0000e8000c1e1d00 */
[----:B------:R0:W4:Y:S01]  /*0380*/  @P0 LDG.E.128 R32, [R6.64+0x10] ;  /* 0x0000100406200981 */ /* 0x000122000c1e1d00 */
[----:B------:R-:W-:Y:S01]  /*0390*/  IMAD.WIDE R88, R3, R88, c[0x0][0x1d8] ;  /* 0x0000760003587625 */ /* 0x000fe200078e0258 */
[----:B--2---:R-:W-:-:S05]  /*03a0*/  ISETP.GE.AND P5, PT, R9, 0x1, PT ;  /* 0x000000010900780c */ /* 0x004fca0003fa6270 */
[----:B-----5:R1:W5:Y:S01]  /*03b0*/  LDG.E R88, [R88.64] ;  /* 0x0000000458587981 */ /* 0x020362000c1e1900 */
[----:B------:R-:W-:Y:S02]  /*03c0*/  ISETP.GT.AND P6, PT, R9, RZ, PT ;  /* 0x000000ff0900720c */ /* 0x000fe40003fc4270 */
[----:B------:R-:W-:Y:S01]  /*03d0*/  IADD3 R14, R90, 0x100, RZ ;  /* 0x000001005a0e7810 */ /* 0x000fe20007ffe0ff */
[----:B------:R-:W-:Y:S01]  /*03e0*/  BSSY B0, `(.L_x_9161) ;  /* 0x0000028000007945 */ /* 0x000fe20003800000 */
[----:B-1----:R-:W-:-:S03]  /*03f0*/  MOV R89, 0x20 ;  /* 0x0000002000597802 */ /* 0x002fc60000000f00 */
[----:B------:R-:W-:-:S05]  /*0400*/  @P5 IADD3 R4, R9, -0x1, RZ ;  /* 0xffffffff09045810 */ /* 0x000fca0007ffe0ff */
[----:B------:R-:W-:-:S05]  /*0410*/  @P5 IMAD R4, R4, c[0x0][0x168], RZ ;  /* 0x00005a0004045a24 */ /* 0x000fca00078e02ff */
[----:B------:R-:W-:-:S04]  /*0420*/  @P5 SHF.R.S32.HI R5, RZ, 0x1f, R4 ;  /* 0x0000001fff055819 */ /* 0x000fc80000011404 */
[----:B------:R-:W-:-:S04]  /*0430*/  @P5 LEA.HI R5, R5, R4, RZ, 0x3 ;  /* 0x0000000405055211 */ /* 0x000fc800078f18ff */
[----:B------:R-:W-:Y:S02]  /*0440*/  @P5 LEA.HI.SX32 R10, R5, R8, 0x1d ;  /* 0x00000008050a5211 */ /* 0x000fe400078feaff */
[----:B------:R-:W-:-:S05]  /*0450*/  @P5 MOV R5, 0x10 ;  /* 0x0000001000055802 */ /* 0x000fca0000000f00 */
[----:B------:R-:W-:-:S05]  /*0460*/  @P5 IMAD.WIDE.U32 R4, R10, R5, c[0x0][0x170] ;  /* 0x00005c000a045625 */ /* 0x000fca00078e0005 */
[----:B------:R1:W5:Y:S01]  /*0470*/  @P5 LDG.E.128 R28, [R4.64] ;  /* 0x00000004041c5981 */ /* 0x000362000c1e1d00 */
[----:B------:R-:W-:Y:S01]  /*0480*/  @!P6 ISETP.NE.U32.AND P1, PT, RZ, c[0x0][0x180], PT ;  /* 0x00006000ff00ea0c */ /* 0x000fe20003f25070 */
[-C--:B0-----:R-:W-:Y:S01]  /*0490*/  IMAD.WIDE.U32 R6, R90, R89.reuse, c[0x0][0x188] ;  /* 0x000062005a067625 */ /* 0x081fe200078e0059 */
[----:B------:R-:W-:Y:S02]  /*04a0*/  @!P6 ISETP.NE.U32.AND P2, PT, RZ, c[0x0][0x180], PT ;  /* 0x00006000ff00ea0c */ /* 0x000fe40003f45070 */
[----:B------:R-:W-:Y:S01]  /*04b0*/  @!P6 ISETP.NE.U32.AND P4, PT, RZ, c[0x0][0x180], PT ;  /* 0x00006000ff00ea0c */ /* 0x000fe20003f85070 */
[----:B------:R-:W-:Y:S01]  /*04c0*/  @P0 IMAD.WIDE.U32 R8, R14, R89, c[0x0][0x180] ;  /* 0x000060000e080625 */ /* 0x000fe200078e0059 */
[----:B------:R-:W-:Y:S02]  /*04d0*/  @!P6 ISETP.NE.U32.AND P3, PT, RZ, c[0x0][0x180], PT ;  /* 0x00006000ff00ea0c */ /* 0x000fe40003f65070 */
[----:B------:R-:W-:Y:S02]  /*04e0*/  @!P6 ISETP.NE.AND.EX P1, PT, RZ, c[0x0][0x184], PT, P1 ;  /* 0x00006100ff00ea0c */ /* 0x000fe40003f25310 */
[----:B------:R-:W-:-:S02]  /*04f0*/  @!P6 ISETP.NE.AND.EX P2, PT, RZ, c[0x0][0x184], PT, P2 ;  /* 0x00006100ff00ea0c */ /* 0x000fc40003f45320 */
[----:B------:R-:W-:Y:S02]  /*0500*/  @!P6 ISETP.NE.AND.EX P4, PT, RZ, c[0x0][0x184], PT, P4 ;  /* 0x00006100ff00ea0c */ /* 0x000fe40003f85340 */
[----:B------:R-:W-:Y:S02]  /*0510*/  @!P6 ISETP.NE.AND.EX P3, PT, RZ, c[0x0][0x184], PT, P3 ;  /* 0x00006100ff00ea0c */ /* 0x000fe40003f65330 */
[----:B---3--:R-:W-:Y:S02]  /*0520*/  @!P6 FSEL R25, R37, RZ, P1 ;  /* 0x000000ff2519e208 */ /* 0x008fe40000800000 */
[----:B------:R-:W-:Y:S02]  /*0530*/  @!P6 FSEL R26, R38, RZ, P2 ;  /* 0x000000ff261ae208 */ /* 0x000fe40001000000 */
[----:B------:R-:W-:Y:S02]  /*0540*/  @!P6 FSEL R27, R39, RZ, P4 ;  /* 0x000000ff271be208 */ /* 0x000fe40002000000 */
[----:B----4-:R-:W-:-:S02]  /*0550*/  @!P6 FSEL R20, R32, RZ, P3 ;  /* 0x000000ff2014e208 */ /* 0x010fc40001800000 */
[----:B------:R-:W-:Y:S02]  /*0560*/  @!P6 ISETP.NE.U32.AND P1, PT, RZ, c[0x0][0x180], PT ;  /* 0x00006000ff00ea0c */ /* 0x000fe40003f25070 */
[----:B------:R-:W-:Y:S02]  /*0570*/  @!P6 ISETP.NE.U32.AND P2, PT, RZ, c[0x0][0x180], PT ;  /* 0x00006000ff00ea0c */ /* 0x000fe40003f45070 */
[----:B------:R-:W-:Y:S02]  /*0580*/  @!P6 ISETP.NE.U32.AND P4, PT, RZ, c[0x0][0x180], PT ;  /* 0x00006000ff00ea0c */ /* 0x000fe40003f85070 */
[----:B------:R-:W-:Y:S02]  /*0590*/  @!P6 ISETP.NE.U32.AND P3, PT, RZ, c[0x0][0x180], PT ;  /* 0x00006000ff00ea0c */ /* 0x000fe40003f65070 */
[----:B------:R-:W-:Y:S02]  /*05a0*/  @!P6 ISETP.NE.AND.EX P2, PT, RZ, c[0x0][0x184], PT, P2 ;  /* 0x00006100ff00ea0c */ /* 0x000fe40003f45320 */
[----:B------:R-:W-:-:S02]  /*05b0*/  @!P6 ISETP.NE.AND.EX P4, PT, RZ, c[0x0][0x184], PT, P4 ;  /* 0x00006100ff00ea0c */ /* 0x000fc40003f85340 */
[----:B------:R-:W-:Y:S02]  /*05c0*/  @!P6 ISETP.NE.AND.EX P3, PT, RZ, c[0x0][0x184], PT, P3 ;  /* 0x00006100ff00ea0c */ /* 0x000fe40003f65330 */
[----:B------:R-:W-:Y:S02]  /*05d0*/  @!P6 ISETP.NE.AND.EX P1, PT, RZ, c[0x0][0x184], PT, P1 ;  /* 0x00006100ff00ea0c */ /* 0x000fe40003f25310 */
[----:B------:R-:W-:Y:S02]  /*05e0*/  @!P6 FSEL R21, R33, RZ, P2 ;  /* 0x000000ff2115e208 */ /* 0x000fe40001000000 */
[----:B------:R-:W-:Y:S02]  /*05f0*/  @!P6 FSEL R22, R34, RZ, P4 ;  /* 0x000000ff2216e208 */ /* 0x000fe40002000000 */
[----:B------:R-:W-:Y:S02]  /*0600*/  @!P6 FSEL R23, R35, RZ, P3 ;  /* 0x000000ff2317e208 */ /* 0x000fe40001800000 */
[----:B------:R-:W-:Y:S01]  /*0610*/  @!P6 FSEL R24, R36, RZ, P1 ;  /* 0x000000ff2418e208 */ /* 0x000fe20000800000 */
[----:B------:R-:W-:Y:S05]  /*0620*/  @!P6 BRA `(.L_x_9162) ;  /* 0x000000300000e947 */ /* 0x000fea0003800000 */
[----:B-1---5:R-:W-:-:S05]  /*0630*/  PRMT R24, RZ, 0x5410, R28 ;  /* 0x00005410ff187816 */ /* 0x022fca000000001c */
[----:B------:R-:W-:-:S04]  /*0640*/  FMUL.FTZ R24, R24, c[0x0][0x1ec] ;  /* 0x00007b0018187a20 */ /* 0x000fc80000410000 */
[----:B------:R-:W-:Y:S02]  /*0650*/  @P0 FADD.FTZ R24, R36, R24 ;  /* 0x0000001824180221 */ /* 0x000fe40000010000 */
.L_x_9162:
[----:B-1----:R-:W-:Y:S05]  /*0660*/  BSYNC B0 ;  /* 0x0000000000007941 */ /* 0x002fea0003800000 */
.L_x_9161:
[----:B------:R-:W-:Y:S01]  /*0670*/  BSSY B0, `(.L_x_9163) ;  /* 0x0000005000007945 */ /* 0x000fe20003800000 */
[----:B------:R-:W-:Y:S05]  /*0680*/  @!P6 BRA `(.L_x_9164) ;  /* 0x000000300000e947 */ /* 0x000fea0003800000 */
[----:B-----5:R-:W-:-:S05]  /*0690*/  PRMT R25, RZ, 0x7610, R28 ;  /* 0x00007610ff197816 */ /* 0x020fca000000001c */
[----:B------:R-:W-:-:S04]  /*06a0*/  FMUL.FTZ R25, R25, c[0x0][0x1ec] ;  /* 0x00007b0019197a20 */ /* 0x000fc80000410000 */
[----:B------:R-:W-:Y:S02]  /*06b0*/  @P0 FADD.FTZ R25, R37, R25 ;  /* 0x0000001925190221 */ /* 0x000fe40000010000 */
.L_x_9164:
[----:B------:R-:W-:Y:S05]  /*06c0*/  BSYNC B0 ;  /* 0x0000000000007941 */ /* 0x000fea0003800000 */
.L_x_9163:
[----:B------:R-:W-:Y:S01]  /*06d0*/  BSSY B0, `(.L_x_9165) ;  /* 0x0000005000007945 */ /* 0x000fe20003800000 */
[----:B------:R-:W-:Y:S05]  /*06e0*/  @!P6 BRA `(.L_x_9166) ;  /* 0x000000300000e947 */ /* 0x000fea0003800000 */
[----:B-----5:R-:W-:-:S05]  /*06f0*/  PRMT R26, RZ, 0x5410, R29 ;  /* 0x00005410ff1a7816 */ /* 0x020fca000000001d */
[----:B------:R-:W-:-:S04]  /*0700*/  FMUL.FTZ R26, R26, c[0x0][0x1ec] ;  /* 0x00007b001a1a7a20 */ /* 0x000fc80000410000 */
[----:B------:R-:W-:Y:S02]  /*0710*/  @P0 FADD.FTZ R26, R38, R26 ;  /* 0x0000001a261a0221 */ /* 0x000fe40000010000 */
.L_x_9166:
[----:B------:R-:W-:Y:S05]  /*0720*/  BSYNC B0 ;  /* 0x0000000000007941 */ /* 0x000fea0003800000 */
.L_x_9165:
[----:B------:R-:W-:Y:S01]  /*0730*/  BSSY B0, `(.L_x_9167) ;  /* 0x0000005000007945 */ /* 0x000fe20003800000 */
[----:B------:R-:W-:Y:S05]  /*0740*/  @!P6 BRA `(.L_x_9168) ;  /* 0x000000300000e947 */ /* 0x000fea0003800000 */
[----:B-----5:R-:W-:-:S05]  /*0750*/  PRMT R27, RZ, 0x7610, R29 ;  /* 0x00007610ff1b7816 */ /* 0x020fca000000001d */
[----:B------:R-:W-:-:S04]  /*0760*/  FMUL.FTZ R27, R27, c[0x0][0x1ec] ;  /* 0x00007b001b1b7a20 */ /* 0x000fc80000410000 */
[----:B------:R-:W-:Y:S02]  /*0770*/  @P0 FADD.FTZ R27, R39, R27 ;  /* 0x0000001b271b0221 */ /* 0x000fe40000010000 */
.L_x_9168:
[----:B------:R-:W-:Y:S05]  /*0780*/  BSYNC B0 ;  /* 0x0000000000007941 */ /* 0x000fea0003800000 */
.L_x_9167:
[----:B------:R-:W-:Y:S01]  /*0790*/  BSSY B0, `(.L_x_9169) ;  /* 0x0000005000007945 */ /* 0x000fe20003800000 */
[----:B------:R-:W-:Y:S05]  /*07a0*/  @!P6 BRA `(.L_x_9170) ;  /* 0x000000300000e947 */ /* 0x000fea0003800000 */
[----:B-----5:R-:W-:-:S05]  /*07b0*/  PRMT R20, RZ, 0x5410, R30 ;  /* 0x00005410ff147816 */ /* 0x020fca000000001e */
[----:B------:R-:W-:-:S04]  /*07c0*/  FMUL.FTZ R20, R20, c[0x0][0x1ec] ;  /* 0x00007b0014147a20 */ /* 0x000fc80000410000 */
[----:B------:R-:W-:Y:S02]  /*07d0*/  @P0 FADD.FTZ R20, R32, R20 ;  /* 0x0000001420140221 */ /* 0x000fe40000010000 */
.L_x_9170:
[----:B------:R-:W-:Y:S05]  /*07e0*/  BSYNC B0 ;  /* 0x0000000000007941 */ /* 0x000fea0003800000 */
.L_x_9169:
[----:B------:R-:W-:Y:S01]  /*07f0*/  BSSY B0, `(.L_x_9171) ;  /* 0x0000005000007945 */ /* 0x000fe20003800000 */
[----:B------:R-:W-:Y:S05]  /*0800*/  @!P6 BRA `(.L_x_9172) ;  /* 0x000000300000e947 */ /* 0x000fea0003800000 */
[----:B-----5:R-:W-:-:S05]  /*0810*/  PRMT R21, RZ, 0x7610, R30 ;  /* 0x00007610ff157816 */ /* 0x020fca000000001e */
[----:B------:R-:W-:-:S04]  /*0820*/  FMUL.FTZ R21, R21, c[0x0][0x1ec] ;  /* 0x00007b0015157a20 */ /* 0x000fc80000410000 */
[----:B------:R-:W-:Y:S02]  /*0830*/  @P0 FADD.FTZ R21, R33, R21 ;  /* 0x0000001521150221 */ /* 0x000fe40000010000 */
.L_x_9172:
[----:B------:R-:W-:Y:S05]  /*0840*/  BSYNC B0 ;  /* 0x0000000000007941 */ /* 0x000fea0003800000 */
.L_x_9171:
[----:B------:R-:W-:Y:S01]  /*0850*/  BSSY B0, `(.L_x_9173) ;  /* 0x0000005000007945 */ /* 0x000fe20003800000 */
[----:B------:R-:W-:Y:S05]  /*0860*/  @!P6 BRA `(.L_x_9174) ;  /* 0x000000300000e947 */ /* 0x000fea0003800000 */
[----:B-----5:R-:W-:-:S05]  /*0870*/  PRMT R22, RZ, 0x5410, R31 ;  /* 0x00005410ff167816 */ /* 0x020fca000000001f */
[----:B------:R-:W-:-:S04]  /*0880*/  FMUL.FTZ R22, R22, c[0x0][0x1ec] ;  /* 0x00007b0016167a20 */ /* 0x000fc80000410000 */
[----:B------:R-:W-:Y:S02]  /*0890*/  @P0 FADD.FTZ R22, R34, R22 ;  /* 0x0000001622160221 */ /* 0x000fe40000010000 */
.L_x_9174:
[----:B------:R-:W-:Y:S05]  /*08a0*/  BSYNC B0 ;  /* 0x0000000000007941 */ /* 0x000fea0003800000 */
.L_x_9173:
[----:B------:R-:W-:Y:S01]  /*08b0*/  BSSY B0, `(.L_x_9175) ;  /* 0x0000005000007945 */ /* 0x000fe20003800000 */
[----:B------:R-:W-:Y:S05]  /*08c0*/  @!P6 BRA `(.L_x_9176) ;  /* 0x000000300000e947 */ /* 0x000fea0003800000 */
[----:B-----5:R-:W-:-:S05]  /*08d0*/  PRMT R23, RZ, 0x7610, R31 ;  /* 0x00007610ff177816 */ /* 0x020fca000000001f */
[----:B------:R-:W-:-:S04]  /*08e0*/  FMUL.FTZ R23, R23, c[0x0][0x1ec] ;  /* 0x00007b0017177a20 */ /* 0x000fc80000410000 */
[----:B------:R-:W-:Y:S02]  /*08f0*/  @P0 FADD.FTZ R23, R35, R23 ;  /* 0x0000001723170221 */ /* 0x000fe40000010000 */
.L_x_9176:
[----:B------:R-:W-:Y:S05]  /*0900*/  BSYNC B0 ;  /* 0x0000000000007941 */ /* 0x000fea0003800000 */
.L_x_9175:
[----:B------:R0:W-:Y:S04]  /*0910*/  STG.E.128 [R6.64], R24 ;  /* 0x0000001806007986 */ /* 0x0001e8000c101d04 */
[----:B------:R0:W-:Y:S04]  /*0920*/  STG.E.128 [R6.64+0x10], R20 ;  /* 0x0000101406007986 */ /* 0x0001e8000c101d04 */
[----:B------:R1:W2:Y:S04]  /*0930*/  @P0 LDG.E.128 R36, [R8.64] ;  /* 0x0000000408240981 */ /* 0x0002a8000c1e1d00 */
[----:B------:R1:W3:Y:S01]  /*0940*/  @P0 LDG.E.128 R32, [R8.64+0x10] ;  /* 0x0000100408200981 */ /* 0x0002e2000c1e1d00 */
        /* <DEDUP_REMOVED lines=12> */
[----:B------:R-:W-:Y:S04]  /*0a10*/  BSSY B0, `(.L_x_9177) ;  /* 0x0000018000007945 */ /* 0x000fe80003800000 */
[----:B-----5:R4:W5:Y:S01]  /*0a20*/  @P5 LDG.E.128 R28, [R4.64] ;  /* 0x00000004041c5981 */ /* 0x020962000c1e1d00 */
[----:B-1----:R-:W-:-:S04]  /*0a30*/  @P0 IMAD.WIDE.U32 R8, R90, R89, c[0x0][0x180] ;  /* 0x000060005a080625 */ /* 0x002fc800078e0059 */
[----:B----4-:R-:W-:Y:S01]  /*0a40*/  IMAD.WIDE.U32 R4, R14, R89, c[0x0][0x188] ;  /* 0x000062000e047625 */ /* 0x010fe200078e0059 */
[----:B--2---:R-:W-:Y:S02]  /*0a50*/  @!P6 FSEL R17, R37, RZ, P1 ;  /* 0x000000ff2511e208 */ /* 0x004fe40000800000 */
[----:B------:R-:W-:Y:S02]  /*0a60*/  @!P6 FSEL R18, R38, RZ, P2 ;  /* 0x000000ff2612e208 */ /* 0x000fe40001000000 */
[----:B------:R-:W-:Y:S02]  /*0a70*/  @!P6 FSEL R19, R39, RZ, P4 ;  /* 0x000000ff2713e208 */ /* 0x000fe40002000000 */
[----:B---3--:R-:W-:Y:S02]  /*0a80*/  @!P6 FSEL R12, R32, RZ, P3 ;  /* 0x000000ff200ce208 */ /* 0x008fe40001800000 */
[----:B------:R-:W-:Y:S02]  /*0a90*/  @!P6 ISETP.NE.U32.AND P1, PT, RZ, c[0x0][0x180], PT ;  /* 0x00006000ff00ea0c */ /* 0x000fe40003f25070 */
[----:B------:R-:W-:-:S02]  /*0aa0*/  @!P6 ISETP.NE.U32.AND P2, PT, RZ, c[0x0][0x180], PT ;  /* 0x00006000ff00ea0c */ /* 0x000fc40003f45070 */
[----:B------:R-:W-:Y:S02]  /*0ab0*/  @!P6 ISETP.NE.U32.AND P4, PT, RZ, c[0x0][0x180], PT ;  /* 0x00006000ff00ea0c */ /* 0x000fe40003f85070 */
[----:B------:R-:W-:Y:S02]  /*0ac0*/  @!P6 ISETP.NE.U32.AND P3, PT, RZ, c[0x0][0x180], PT ;  /* 0x00006000ff00ea0c */ /* 0x000fe40003f65070 */
[----:B------:R-:W-:Y:S02]  /*0ad0*/  @!P6 ISETP.NE.AND.EX P2, PT, RZ, c[0x0][0x184], PT, P2 ;  /* 0x00006100ff00ea0c */ /* 0x000fe40003f45320 */
[----:B------:R-:W-:Y:S02]  /*0ae0*/  @!P6 ISETP.NE.AND.EX P4, PT, RZ, c[0x0][0x184], PT, P4 ;  /* 0x00006100ff00ea0c */ /* 0x000fe40003f85340 */
[----:B------:R-:W-:Y:S02]  /*0af0*/  @!P6 ISETP.NE.AND.EX P3, PT, RZ, c[0x0][0x184], PT, P3 ;  /* 0x00006100ff00ea0c */ /* 0x000fe40003f65330 */
[----:B------:R-:W-:-:S02]  /*0b00*/  @!P6 ISETP.NE.AND.EX P1, PT, RZ, c[0x0][0x184], PT, P1 ;  /* 0x00006100ff00ea0c */ /* 0x000fc40003f25310 */
[----:B------:R-:W-:Y:S02]  /*0b10*/  @!P6 FSEL R13, R33, RZ, P2 ;  /* 0x000000ff210de208 */ /* 0x000fe40001000000 */
[----:B------:R-:W-:Y:S02]  /*0b20*/  @!P6 FSEL R14, R34, RZ, P4 ;  /* 0x000000ff220ee208 */ /* 0x000fe40002000000 */
[----:B------:R-:W-:Y:S02]  /*0b30*/  @!P6 FSEL R15, R35, RZ, P3 ;  /* 0x000000ff230fe208 */ /* 0x000fe40001800000 */
[----:B------:R-:W-:Y:S01]  /*0b40*/  @!P6 FSEL R16, R36, RZ, P1 ;  /* 0x000000ff2410e208 */ /* 0x000fe20000800000 */
[----:B------:R-:W-:Y:S05]  /*0b50*/  @!P6 BRA `(.L_x_9178) ;  /* 0x000000300000e947 */ /* 0x000fea0003800000 */
[----:B0----5:R-:W-:-:S05]  /*0b60*/  PRMT R16, RZ, 0x5410, R28 ;  /* 0x00005410ff107816 */ /* 0x021fca000000001c */
[----:B------:R-:W-:-:S04]  /*0b70*/  FMUL.FTZ R16, R16, c[0x0][0x1ec] ;  /* 0x00007b0010107a20 */ /* 0x000fc80000410000 */
[----:B------:R-:W-:Y:S02]  /*0b80*/  @P0 FADD.FTZ R16, R36, R16 ;  /* 0x0000001024100221 */ /* 0x000fe40000010000 */
.L_x_9178:
[----:B0-----:R-:W-:Y:S05]  /*0b90*/  BSYNC B0 ;  /* 0x0000000000007941 */ /* 0x001fea0003800000 */
.L_x_9177:
[----:B------:R-:W-:Y:S01]  /*0ba0*/  BSSY B0, `(.L_x_9179) ;  /* 0x0000005000007945 */ /* 0x000fe20003800000 */
[----:B------:R-:W-:Y:S05]  /*0bb0*/  @!P6 BRA `(.L_x_9180) ;  /* 0x000000300000e947 */ /* 0x000fea0003800000 */
[----:B-----5:R-:W-:-:S05]  /*0bc0*/  PRMT R17, RZ, 0x7610, R28 ;  /* 0x00007610ff117816 */ /* 0x020fca000000001c */
[----:B------:R-:W-:-:S04]  /*0bd0*/  FMUL.FTZ R17, R17, c[0x0][0x1ec] ;  /* 0x00007b0011117a20 */ /* 0x000fc80000410000 */
[----:B------:R-:W-:Y:S02]  /*0be0*/  @P0 FADD.FTZ R17, R37, R17 ;  /* 0x0000001125110221 */ /* 0x000fe40000010000 */
.L_x_9180:
[----:B------:R-:W-:Y:S05]  /*0bf0*/  BSYNC B0 ;  /* 0x0000000000007941 */ /* 0x000fea0003800000 */
.L_x_9179:
[----:B------:R-:W-:Y:S01]  /*0c00*/  BSSY B0, `(.L_x_9181) ;  /* 0x0000005000007945 */ /* 0x000fe20003800000 */
[----:B------:R-:W-:Y:S05]  /*0c10*/  @!P6 BRA `(.L_x_9182) ;  /* 0x000000300000e947 */ /* 0x000fea0003800000 */
[----:B-----5:R-:W-:-:S05]  /*0c20*/  PRMT R18, RZ, 0x5410, R29 ;  /* 0x00005410ff127816 */ /* 0x020fca000000001d */
[----:B------:R-:W-:-:S04]  /*0c30*/  FMUL.FTZ R18, R18, c[0x0][0x1ec] ;  /* 0x00007b0012127a20 */ /* 0x000fc80000410000 */
[----:B------:R-:W-:Y:S02]  /*0c40*/  @P0 FADD.FTZ R18, R38, R18 ;  /* 0x0000001226120221 */ /* 0x000fe40000010000 */
.L_x_9182:
[----:B------:R-:W-:Y:S05]  /*0c50*/  BSYNC B0 ;  /* 0x0000000000007941 */ /* 0x000fea0003800000 */
.L_x_9181:
[----:B------:R-:W-:Y:S01]  /*0c60*/  BSSY B0, `(.L_x_9183) ;  /* 0x0000005000007945 */ /* 0x000fe20003800000 */
[----:B------:R-:W-:Y:S05]  /*0c70*/  @!P6 BRA `(.L_x_9184) ;  /* 0x000000300000e947 */ /* 0x000fea0003800000 */
[----:B-----5:R-:W-:-:S05]  /*0c80*/  PRMT R19, RZ, 0x7610, R29 ;  /* 0x00007610ff137816 */ /* 0x020fca000000001d */
[----:B------:R-:W-:-:S04]  /*0c90*/  FMUL.FTZ R19, R19, c[0x0][0x1ec] ;  /* 0x00007b0013137a20 */ /* 0x000fc80000410000 */
[----:B------:R-:W-:Y:S02]  /*0ca0*/  @P0 FADD.FTZ R19, R39, R19 ;  /* 0x0000001327130221 */ /* 0x000fe40000010000 */
.L_x_9184:
[----:B------:R-:W-:Y:S05]  /*0cb0*/  BSYNC B0 ;  /* 0x0000000000007941 */ /* 0x000fea0003800000 */
.L_x_9183:
[----:B------:R-:W-:Y:S01]  /*0cc0*/  BSSY B0, `(.L_x_9185) ;  /* 0x0000005000007945 */ /* 0x000fe20003800000 */
[----:B------:R-:W-:Y:S05]  /*0cd0*/  @!P6 BRA `(.L_x_9186) ;  /* 0x000000300000e947 */ /* 0x000fea0003800000 */
[----:B-----5:R-:W-:-:S05]  /*0ce0*/  PRMT R12, RZ, 0x5410, R30 ;  /* 0x00005410ff0c7816 */ /* 0x020fca000000001e */
[----:B------:R-:W-:-:S04]  /*0cf0*/  FMUL.FTZ R12, R12, c[0x0][0x1ec] ;  /* 0x00007b000c0c7a20 */ /* 0x000fc80000410000 */
[----:B------:R-:W-:Y:S02]  /*0d00*/  @P0 FADD.FTZ R12, R32, R12 ;  /* 0x0000000c200c0221 */ /* 0x000fe40000010000 */
.L_x_9186:
[----:B------:R-:W-:Y:S05]  /*0d10*/  BSYNC B0 ;  /* 0x0000000000007941 */ /* 0x000fea0003800000 */
.L_x_9185:
[----:B------:R-:W-:Y:S01]  /*0d20*/  BSSY B0, `(.L_x_9187) ;  /* 0x0000005000007945 */ /* 0x000fe20003800000 */
[----:B------:R-:W-:Y:S05]  /*0d30*/  @!P6 BRA `(.L_x_9188) ;  /* 0x000000300000e947 */ /* 0x000fea0003800000 */
[----:B-----5:R-:W-:-:S05]  /*0d40*/  PRMT R13, RZ, 0x7610, R30 ;  /* 0x00007610ff0d7816 */ /* 0x020fca000000001e */
[----:B------:R-:W-:-:S04]  /*0d50*/  FMUL.FTZ R13, R13, c[0x0][0x1ec] ;  /* 0x00007b000d0d7a20 */ /* 0x000fc80000410000 */
[----:B------:R-:W-:Y:S02]  /*0d60*/  @P0 FADD.FTZ R13, R33, R13 ;  /* 0x0000000d210d0221 */ /* 0x000fe40000010000 */
.L_x_9188:
[----:B------:R-:W-:Y:S05]  /*0d70*/  BSYNC B0 ;  /* 0x0000000000007941 */ /* 0x000fea0003800000 */
.L_x_9187:
[----:B------:R-:W-:Y:S01]  /*0d80*/  BSSY B0, `(.L_x_9189) ;  /* 0x0000005000007945 */ /* 0x000fe20003800000 */
[----:B------:R-:W-:Y:S05]  /*0d90*/  @!P6 BRA `(.L_x_9190) ;  /* 0x000000300000e947 */ /* 0x000fea0003800000 */
[----:B-----5:R-:W-:-:S05]  /*0da0*/  PRMT R14, RZ, 0x5410, R31 ;  /* 0x00005410ff0e7816 */ /* 0x020fca000000001f */
[----:B------:R-:W-:-:S04]  /*0db0*/  FMUL.FTZ R14, R14, c[0x0][0x1ec] ;  /* 0x00007b000e0e7a20 */ /* 0x000fc80000410000 */
[----:B------:R-:W-:Y:S02]  /*0dc0*/  @P0 FADD.FTZ R14, R34, R14 ;  /* 0x0000000e220e0221 */ /* 0x000fe40000010000 */
.L_x_9190:
[----:B------:R-:W-:Y:S05]  /*0dd0*/  BSYNC B0 ;  /* 0x0000000000007941 */ /* 0x000fea0003800000 */
.L_x_9189:
[----:B------:R-:W-:Y:S01]  /*0de0*/  BSSY B0, `(.L_x_9191) ;  /* 0x0000005000007945 */ /* 0x000fe20003800000 */
[----:B------:R-:W-:Y:S05]  /*0df0*/  @!P6 BRA `(.L_x_9192) ;  /* 0x000000300000e947 */ /* 0x000fea0003800000 */
[----:B-----5:R-:W-:-:S05]  /*0e00*/  PRMT R15, RZ, 0x7610, R31 ;  /* 0x00007610ff0f7816 */ /* 0x020fca000000001f */
[----:B------:R-:W-:-:S04]  /*0e10*/  FMUL.FTZ R15, R15, c[0x0][0x1ec] ;  /* 0x00007b000f0f7a20 */ /* 0x000fc80000410000 */
[----:B------:R-:W-:Y:S02]  /*0e20*/  @P0 FADD.FTZ R15, R35, R15 ;  /* 0x0000000f230f0221 */ /* 0x000fe40000010000 */
.L_x_9192:
[----:B------:R-:W-:Y:S05]  /*0e30*/  BSYNC B0 ;  /* 0x0000000000007941 */ /* 0x000fea0003800000 */
.L_x_9191:
        /* <DEDUP_REMOVED lines=37> */
.L_x_9194:
[----:B------:R-:W-:Y:S05]  /*1090*/  BSYNC B0 ;  /* 0x0000000000007941 */ /* 0x000fea0003800000 */
.L_x_9193:
[----:B------:R-:W-:Y:S01]  /*10a0*/  BSSY B0, `(.L_x_9195) ;  /* 0x0000005000007945 */ /* 0x000fe20003800000 */
[----:B------:R-:W-:Y:S05]  /*10b0*/  @!P6 BRA `(.L_x_9196) ;  /* 0x000000300000e947 */ /* 0x000fea0003800000 */
[----:B-----5:R-:W-:-:S05]  /*10c0*/  PRMT R9, RZ, 0x7610, R28 ;  /* 0x00007610ff097816 */ /* 0x020fca000000001c */
[----:B------:R-:W-:-:S04]  /*10d0*/  FMUL.FTZ R9, R9, c[0x0][0x1ec] ;  /* 0x00007b0009097a20 */ /* 0x000fc80000410000 */
[----:B------:R-:W-:Y:S02]  /*10e0*/  @P0 FADD.FTZ R9, R37, R9 ;  /* 0x0000000925090221 */ /* 0x000fe40000010000 */
.L_x_9196:
[----:B------:R-:W-:Y:S05]  /*10f0*/  BSYNC B0 ;  /* 0x0000000000007941 */ /* 0x000fea0003800000 */
.L_x_9195:
[----:B------:R-:W-:Y:S01]  /*1100*/  BSSY B0, `(.L_x_9197) ;  /* 0x0000005000007945 */ /* 0x000fe20003800000 */
[----:B------:R-:W-:Y:S05]  /*1110*/  @!P6 BRA `(.L_x_9198) ;  /* 0x000000300000e947 */ /* 0x000fea0003800000 */
[----:B-----5:R-:W-:-:S05]  /*1120*/  PRMT R10, RZ, 0x5410, R29 ;  /* 0x00005410ff0a7816 */ /* 0x020fca000000001d */
[----:B------:R-:W-:-:S04]  /*1130*/  FMUL.FTZ R10, R10, c[0x0][0x1ec] ;  /* 0x00007b000a0a7a20 */ /* 0x000fc80000410000 */
[----:B------:R-:W-:Y:S02]  /*1140*/  @P0 FADD.FTZ R10, R38, R10 ;  /* 0x0000000a260a0221 */ /* 0x000fe40000010000 */
.L_x_9198:
[----:B------:R-:W-:Y:S05]  /*1150*/  BSYNC B0 ;  /* 0x0000000000007941 */ /* 0x000fea0003800000 */
.L_x_9197:
[----:B------:R-:W-:Y:S01]  /*1160*/  BSSY B0, `(.L_x_9199) ;  /* 0x0000005000007945 */ /* 0x000fe20003800000 */
[----:B------:R-:W-:Y:S05]  /*1170*/  @!P6 BRA `(.L_x_9200) ;  /* 0x000000300000e947 */ /* 0x000fea0003800000 */
[----:B-----5:R-:W-:-:S05]  /*1180*/  PRMT R11, RZ, 0x7610, R29 ;  /* 0x00007610ff0b7816 */ /* 0x020fca000000001d */
[----:B------:R-:W-:-:S04]  /*1190*/  FMUL.FTZ R11, R11, c[0x0][0x1ec] ;  /* 0x00007b000b0b7a20 */ /* 0x000fc80000410000 */
[----:B------:R-:W-:Y:S02]  /*11a0*/  @P0 FADD.FTZ R11, R39, R11 ;  /* 0x0000000b270b0221 */ /* 0x000fe40000010000 */
.L_x_9200:
[----:B------:R-:W-:Y:S05]  /*11b0*/  BSYNC B0 ;  /* 0x0000000000007941 */ /* 0x000fea0003800000 */
.L_x_9199:
[----:B------:R-:W-:Y:S01]  /*11c0*/  BSSY B0, `(.L_x_9201) ;  /* 0x0000005000007945 */ /* 0x000fe20003800000 */
[----:B------:R-:W-:Y:S05]  /*11d0*/  @!P6 BRA `(.L_x_9202) ;  /* 0x000000300000e947 */ /* 0x000fea0003800000 */
[----:B-----5:R-:W-:-:S05]  /*11e0*/  PRMT R4, RZ, 0x5410, R30 ;  /* 0x00005410ff047816 */ /* 0x020fca000000001e */
[----:B------:R-:W-:-:S04]  /*11f0*/  FMUL.FTZ R4, R4, c[0x0][0x1ec] ;  /* 0x00007b0004047a20 */ /* 0x000fc80000410000 */
[----:B------:R-:W-:Y:S02]  /*1200*/  @P0 FADD.FTZ R4, R32, R4 ;  /* 0x0000000420040221 */ /* 0x000fe40000010000 */
.L_x_9202:
[----:B------:R-:W-:Y:S05]  /*1210*/  BSYNC B0 ;  /* 0x0000000000007941 */ /* 0x000fea0003800000 */
.L_x_9201:
[----:B------:R-:W-:Y:S01]  /*1220*/  BSSY B0, `(.L_x_9203) ;  /* 0x0000005000007945 */ /* 0x000fe20003800000 */
[----:B------:R-:W-:Y:S05]  /*1230*/  @!P6 BRA `(.L_x_9204) ;  /* 0x000000300000e947 */ /* 0x000fea0003800000 */
[----:B-----5:R-:W-:-:S05]  /*1240*/  PRMT R5, RZ, 0x7610, R30 ;  /* 0x00007610ff057816 */ /* 0x020fca000000001e */
[----:B------:R-:W-:-:S04]  /*1250*/  FMUL.FTZ R5, R5, c[0x0][0x1ec] ;  /* 0x00007b0005057a20 */ /* 0x000fc80000410000 */
[----:B------:R-:W-:Y:S02]  /*1260*/  @P0 FADD.FTZ R5, R33, R5 ;  /* 0x0000000521050221 */ /* 0x000fe40000010000 */
.L_x_9204:
[----:B------:R-:W-:Y:S05]  /*1270*/  BSYNC B0 ;  /* 0x0000000000007941 */ /* 0x000fea0003800000 */
.L_x_9203:
[----:B------:R-:W-:Y:S01]  /*1280*/  BSSY B0, `(.L_x_9205) ;  /* 0x0000005000007945 */ /* 0x000fe20003800000 */
[----:B------:R-:W-:Y:S05]  /*1290*/  @!P6 BRA `(.L_x_9206) ;  /* 0x000000300000e947 */ /* 0x000fea0003800000 */
[----:B-----5:R-:W-:-:S05]  /*12a0*/  PRMT R6, RZ, 0x5410, R31 ;  /* 0x00005410ff067816 */ /* 0x020fca000000001f */
[----:B------:R-:W-:-:S04]  /*12b0*/  FMUL.FTZ R6, R6, c[0x0][0x1ec] ;  /* 0x00007b0006067a20 */ /* 0x000fc80000410000 */
[----:B------:R-:W-:Y:S02]  /*12c0*/  @P0 FADD.FTZ R6, R34, R6 ;  /* 0x0000000622060221 */ /* 0x000fe40000010000 */
.L_x_9206:
[----:B------:R-:W-:Y:S05]  /*12d0*/  BSYNC B0 ;  /* 0x0000000000007941 */ /* 0x000fea0003800000 */
.L_x_9205:
[----:B------:R-:W-:Y:S01]  /*12e0*/  BSSY B0, `(.L_x_9207) ;  /* 0x0000005000007945 */ /* 0x000fe20003800000 */
[----:B------:R-:W-:Y:S05]  /*12f0*/  @!P6 BRA `(.L_x_9208) ;  /* 0x000000300000e947 */ /* 0x000fea0003800000 */
[----:B-----5:R-:W-:-:S05]  /*1300*/  PRMT R7, RZ, 0x7610, R31 ;  /* 0x00007610ff077816 */ /* 0x020fca000000001f */
[----:B------:R-:W-:-:S04]  /*1310*/  FMUL.FTZ R7, R7, c[0x0][0x1ec] ;  /* 0x00007b0007077a20 */ /* 0x000fc80000410000 */
[----:B------:R-:W-:Y:S02]  /*1320*/  @P0 FADD.FTZ R7, R35, R7 ;  /* 0x0000000723070221 */ /* 0x000fe40000010000 */
.L_x_9208:
[----:B------:R-:W-:Y:S05]  /*1330*/  BSYNC B0 ;  /* 0x0000000000007941 */ /* 0x000fea0003800000 */
.L_x_9207:
        /* <DEDUP_REMOVED lines=23> */
[----:B------:R0:W-:Y:S03]  /*14b0*/  STG.E.128 [R90.64+0x10], R4 ;  /* 0x000010045a007986 */ /* 0x0001e6000c101d04 */
[----:B------:R-:W-:-:S04]  /*14c0*/  FADD.FTZ R89, R92, R11 ;  /* 0x0000000b5c597221 */ /* 0x000fc80000010000 */
[----:B------:R-:W-:Y:S01]  /*14d0*/  FADD.FTZ R92, R89, R4 ;  /* 0x00000004595c7221 */ /* 0x000fe20000010000 */
[----:B------:R-:W-:-:S03]  /*14e0*/  SHF.R.U32.HI R89, RZ, 0x5, R0 ;  /* 0x00000005ff597819 */ /* 0x000fc60000011600 */
[----:B------:R-:W-:Y:S01]  /*14f0*/  FADD.FTZ R93, R92, R5 ;  /* 0x000000055c5d7221 */ /* 0x000fe20000010000 */
[----:B------:R-:W-:Y:S02]  /*1500*/  LOP3.LUT R89, R89, 0x7fffff8, RZ, 0xc0, !PT ;  /* 0x07fffff859597812 */ /* 0x000fe400078ec0ff */
[----:B------:R-:W-:Y:S01]  /*1510*/  SHF.R.S32.HI R92, RZ, 0x1f, R3 ;  /* 0x0000001fff5c7819 */ /* 0x000fe20000011403 */
[----:B------:R-:W-:Y:S01]  /*1520*/  FADD.FTZ R94, R93, R6 ;  /* 0x000000065d5e7221 */ /* 0x000fe20000010000 */
[----:B------:R-:W-:-:S03]  /*1530*/  @!P1 IADD3 R89, R89, 0x8, RZ ;  /* 0x0000000859599810 */ /* 0x000fc60007ffe0ff */
[----:B------:R-:W-:Y:S01]  /*1540*/  FADD.FTZ R97, R94, R7 ;  /* 0x000000075e617221 */ /* 0x000fe20000010000 */
[----:B------:R-:W-:Y:S05]  /*1550*/  BRA.DIV ~URZ, `(.L_x_9209) ;  /* 0x000010327f007947 */ /* 0x000fea000b800000 */
[----:B0-----:R0:W1:Y:S02]  /*1560*/  SHFL.BFLY PT, R90, R97, 0x1, 0x1f ;  /* 0x0c201f00615a7f89 */ /* 0x00106400000e0000 */
.L_x_9215:
        /* <DEDUP_REMOVED lines=68> */
.L_x_9216:
        /* <DEDUP_REMOVED lines=16> */
[----:B------:R-:W1:Y:S04]  /*1ab0*/  SHFL.DOWN PT, R94, R89, 0x4, 0x1f ;  /* 0x08801f00595e7f89 */ /* 0x000e6800000e0000 */
[----:B------:R-:W2:Y:S01]  /*1ac0*/  @!P0 LDS.64 R90, [R96.X8] ;  /* 0x00000000605a8984 */ /* 0x000ea20000008a00 */
[----:B------:R-:W-:Y:S02]  /*1ad0*/  LOP3.LUT P0, RZ, R93, 0x1f, R0, 0xf8, !PT ;  /* 0x0000001f5dff7812 */ /* 0x000fe4000780f800 */
[----:B01----:R-:W-:Y:S02]  /*1ae0*/  IADD3 R97, R94, R89, RZ ;  /* 0x000000595e617210 */ /* 0x003fe40007ffe0ff */
[----:B------:R-:W-:Y:S03]  /*1af0*/  I2F R94, R94 ;  /* 0x0000005e005e7306 */ /* 0x000fe60000201400 */
[----:B------:R-:W0:Y:S05]  /*1b00*/  SHFL.DOWN PT, R102, R97, 0x2, 0x1f ;  /* 0x08401f0061667f89 */ /* 0x000e2a00000e0000 */
[----:B------:R-:W1:Y:S01]  /*1b10*/  I2F R99, R97 ;  /* 0x0000006100637306 */ /* 0x000e620000201400 */
[----:B--2---:R-:W2:Y:S07]  /*1b20*/  SHFL.DOWN PT, R95, R90, 0x4, 0x1f ;  /* 0x08801f005a5f7f89 */ /* 0x004eae00000e0000 */
[----:B-1----:R-:W1:Y:S01]  /*1b30*/  MUFU.RCP R96, R99 ;  /* 0x0000006300607308 */ /* 0x002e620000001000 */
[----:B0-----:R-:W-:Y:S01]  /*1b40*/  IADD3 R103, R97, R102, RZ ;  /* 0x0000006661677210 */ /* 0x001fe20007ffe0ff */
[----:B------:R-:W0:Y:S06]  /*1b50*/  SHFL.DOWN PT, R98, R91, 0x4, 0x1f ;  /* 0x08801f005b627f89 */ /* 0x000e2c00000e0000 */
[----:B------:R-:W3:Y:S08]  /*1b60*/  I2F R89, R103 ;  /* 0x0000006700597306 */ /* 0x000ef00000201400 */
        /* <DEDUP_REMOVED lines=9> */
[----:B------:R-:W-:-:S03]  /*1c00*/  FMUL.FTZ R95, R95, R94 ;  /* 0x0000005e5f5f7220 */ /* 0x000fc60000410000 */
[----:B------:R-:W0:Y:S01]  /*1c10*/  SHFL.DOWN PT, R98, R103, 0x1, 0x1f ;  /* 0x08201f0067627f89 */ /* 0x000e2200000e0000 */
[----:B------:R-:W-:Y:S02]  /*1c20*/  FFMA.FTZ R91, R96, R95, R91 ;  /* 0x0000005f605b7223 */ /* 0x000fe4000001005b */
[----:B---3--:R-:W1:Y:S03]  /*1c30*/  MUFU.RCP R95, R89 ;  /* 0x00000059005f7308 */ /* 0x008e660000001000 */
[----:B------:R-:W2:Y:S01]  /*1c40*/  SHFL.DOWN PT, R94, R91, 0x2, 0x1f ;  /* 0x08401f005b5e7f89 */ /* 0x000ea200000e0000 */
[----:B----4-:R-:W-:Y:S02]  /*1c50*/  FMUL.FTZ R96, R97, R102 ;  /* 0x0000006661607220 */ /* 0x010fe40000410000 */
[----:B------:R-:W-:Y:S02]  /*1c60*/  FADD.FTZ R97, R90, -R97 ;  /* 0x800000615a617221 */ /* 0x000fe40000010000 */
[----:B------:R-:W-:-:S02]  /*1c70*/  FFMA.FTZ R96, R99, R90, R96 ;  /* 0x0000005a63607223 */ /* 0x000fc40000010060 */
[----:B------:R-:W-:Y:S02]  /*1c80*/  FMUL.FTZ R90, R97, R97 ;  /* 0x00000061615a7220 */ /* 0x000fe40000410000 */
[----:B-1----:R-:W-:Y:S02]  /*1c90*/  FMUL.FTZ R96, R95, R96 ;  /* 0x000000605f607220 */ /* 0x002fe40000410000 */
[----:B------:R-:W-:Y:S01]  /*1ca0*/  FMUL.FTZ R90, R99, R90 ;  /* 0x0000005a635a7220 */ /* 0x000fe20000410000 */
[----:B0-----:R-:W-:Y:S01]  /*1cb0*/  IADD3 R99, R103, R98, RZ ;  /* 0x0000006267637210 */ /* 0x001fe20007ffe0ff */
        /* <DEDUP_REMOVED lines=16> */
[----:B------:R-:W-:Y:S01]  /*1dc0*/  FFMA.FTZ R100, R94, R100, R91 ;  /* 0x000000645e647223 */ /* 0x000fe2000001005b */
[----:B------:R-:W-:Y:S02]  /*1dd0*/  MOV R91, c[0x0][0x1e0] ;  /* 0x00007800005b7a02 */ /* 0x000fe40000000f00 */
[C---:B------:R-:W-:Y:S01]  /*1de0*/  @!P0 LEA R94, P3, R3.reuse, c[0x0][0x1a8], 0x2 ;  /* 0x00006a00035e8a11 */ /* 0x040fe200078610ff */
[----:B------:R-:W0:Y:S03]  /*1df0*/  SHFL.IDX PT, R97, R97, RZ, 0x1f ;  /* 0x00001fff61617589 */ /* 0x000e2600000e0000 */
[----:B------:R-:W-:Y:S01]  /*1e00*/  @!P0 LEA.HI.X R95, R3, c[0x0][0x1ac], R92, 0x2, P3 ;  /* 0x00006b00035f8a11 */ /* 0x000fe200018f145c */
        /* <DEDUP_REMOVED lines=21> */
[----:B------:R-:W-:Y:S01]  /*1f60*/  FADD.FTZ R4, -R90, R4 ;  /* 0x000000045a047221 */ /* 0x000fe20000010100 */
[----:B------:R-:W-:Y:S01]  /*1f70*/  LOP3.LUT R88, R0, 0xff, RZ, 0xc0, !PT ;  /* 0x000000ff00587812 */ /* 0x000fe200078ec0ff */
[----:B------:R-:W-:-:S02]  /*1f80*/  FADD.FTZ R112, -R90, R5 ;  /* 0x000000055a707221 */ /* 0x000fc40000010100 */
[C---:B------:R-:W-:Y:S02]  /*1f90*/  FMUL.FTZ R5, R89.reuse, R24 ;  /* 0x0000001859057220 */ /* 0x040fe40000410000 */
[C---:B------:R-:W-:Y:S02]  /*1fa0*/  FMUL.FTZ R92, R89.reuse, R92 ;  /* 0x0000005c595c7220 */ /* 0x040fe40000410000 */
[C---:B------:R-:W-:Y:S02]  /*1fb0*/  FADD.FTZ R102, -R90.reuse, R19 ;  /* 0x000000135a667221 */ /* 0x040fe40000010100 */
[C---:B------:R-:W-:Y:S02]  /*1fc0*/  FADD.FTZ R94, -R90.reuse, R27 ;  /* 0x0000001b5a5e7221 */ /* 0x040fe40000010100 */
[C---:B------:R-:W-:Y:S02]  /*1fd0*/  FADD.FTZ R18, -R90.reuse, R18 ;  /* 0x000000125a127221 */ /* 0x040fe40000010100 */
[----:B------:R-:W-:Y:S01]  /*1fe0*/  FMUL.FTZ R19, R89, R16 ;  /* 0x0000001059137220 */ /* 0x000fe20000410000 */
[----:B------:R-:W-:Y:S01]  /*1ff0*/  LEA.HI.SX32 R16, R9, R88, 0x1d ;  /* 0x0000005809107211 */ /* 0x000fe200078feaff */
[----:B------:R-:W-:-:S02]  /*2000*/  FADD.FTZ R12, -R90, R12 ;  /* 0x0000000c5a0c7221 */ /* 0x000fc40000010100 */
[----:B------:R-:W-:Y:S02]  /*2010*/  FADD.FTZ R104, -R90, R13 ;  /* 0x0000000d5a687221 */ /* 0x000fe40000010100 */
[----:B------:R-:W-:Y:S02]  /*2020*/  FMUL.FTZ R27, R89, R4 ;  /* 0x00000004591b7220 */ /* 0x000fe40000410000 */
[----:B------:R-:W-:Y:S02]  /*2030*/  FFMA.FTZ R4, R60, R5, R84 ;  /* 0x000000053c047223 */ /* 0x000fe40000010054 */
[----:B------:R-:W-:Y:S02]  /*2040*/  FFMA.FTZ R9, R61, R92, R85 ;  /* 0x0000005c3d097223 */ /* 0x000fe40000010055 */
[C---:B------:R-:W-:Y:S02]  /*2050*/  FADD.FTZ R96, -R90.reuse, R21 ;  /* 0x000000155a607221 */ /* 0x040fe40000010100 */
[C---:B------:R-:W-:Y:S01]  /*2060*/  FADD.FTZ R8, -R90.reuse, R8 ;  /* 0x000000085a087221 */ /* 0x040fe20000010100 */
[----:B------:R-:W-:Y:S01]  /*2070*/  F2FP.BF16.PACK_AB R4, R9, R4 ;  /* 0x000000040904723e */ /* 0x000fe200000010ff */
[----:B------:R-:W-:-:S02]  /*2080*/  FADD.FTZ R98, -R90, R23 ;  /* 0x000000175a627221 */ /* 0x000fc40000010100 */
[C---:B------:R-:W-:Y:S02]  /*2090*/  FADD.FTZ R14, -R90.reuse, R14 ;  /* 0x0000000e5a0e7221 */ /* 0x040fe40000010100 */
[----:B------:R-:W-:Y:S02]  /*20a0*/  FADD.FTZ R10, -R90, R10 ;  /* 0x0000000a5a0a7221 */ /* 0x000fe40000010100 */
[C---:B------:R-:W-:Y:S02]  /*20b0*/  FMUL.FTZ R21, R89.reuse, R18 ;  /* 0x0000001259157220 */ /* 0x040fe40000410000 */
[C---:B------:R-:W-:Y:S02]  /*20c0*/  FMUL.FTZ R23, R89.reuse, R12 ;  /* 0x0000000c59177220 */ /* 0x040fe40000410000 */
[C---:B------:R-:W-:Y:S02]  /*20d0*/  FMUL.FTZ R104, R89.reuse, R104 ;  /* 0x0000006859687220 */ /* 0x040fe40000410000 */
[----:B------:R-:W-:-:S02]  /*20e0*/  FMUL.FTZ R112, R89, R112 ;  /* 0x0000007059707220 */ /* 0x000fc40000410000 */
[C---:B------:R-:W-:Y:S02]  /*20f0*/  FADD.FTZ R26, -R90.reuse, R26 ;  /* 0x0000001a5a1a7221 */ /* 0x040fe40000010100 */
[C---:B------:R-:W-:Y:S02]  /*2100*/  FADD.FTZ R20, -R90.reuse, R20 ;  /* 0x000000145a147221 */ /* 0x040fe40000010100 */
[C---:B------:R-:W-:Y:S02]  /*2110*/  FADD.FTZ R22, -R90.reuse, R22 ;  /* 0x000000165a167221 */ /* 0x040fe40000010100 */
[C---:B------:R-:W-:Y:S02]  /*2120*/  FADD.FTZ R100, -R90.reuse, R17 ;  /* 0x000000115a647221 */ /* 0x040fe40000010100 */
[----:B------:R-:W-:Y:S02]  /*2130*/  FADD.FTZ R110, -R90, R11 ;  /* 0x0000000b5a6e7221 */ /* 0x000fe40000010100 */
[----:B------:R-:W-:-:S02]  /*2140*/  FMUL.FTZ R13, R89, R8 ;  /* 0x00000008590d7220 */ /* 0x000fc40000410000 */
[C---:B------:R-:W-:Y:S02]  /*2150*/  FADD.FTZ R106, -R90.reuse, R15 ;  /* 0x0000000f5a6a7221 */ /* 0x040fe40000010100 */
[----:B------:R-:W-:Y:S02]  /*2160*/  FADD.FTZ R6, -R90, R6 ;  /* 0x000000065a067221 */ /* 0x000fe40000010100 */
[C---:B------:R-:W-:Y:S02]  /*2170*/  FMUL.FTZ R25, R89.reuse, R14 ;  /* 0x0000000e59197220 */ /* 0x040fe40000410000 */
[----:B------:R-:W-:Y:S02]  /*2180*/  FMUL.FTZ R17, R89, R10 ;  /* 0x0000000a59117220 */ /* 0x000fe40000410000 */
[----:B------:R-:W-:Y:S02]  /*2190*/  FFMA.FTZ R8, R52, R19, R76 ;  /* 0x0000001334087223 */ /* 0x000fe4000001004c */
[----:B------:R-:W-:-:S02]  /*21a0*/  FFMA.FTZ R9, R54, R21, R78 ;  /* 0x0000001536097223 */ /* 0x000fc4000001004e */
[----:B------:R-:W-:Y:S02]  /*21b0*/  FADD.FTZ R90, -R90, R7 ;  /* 0x000000075a5a7221 */ /* 0x000fe40000010100 */
        /* <DEDUP_REMOVED lines=8> */
[C---:B------:R-:W-:Y:S01]  /*2240*/  FMUL.FTZ R94, R89.reuse, R94 ;  /* 0x0000005e595e7220 */ /* 0x040fe20000410000 */
[----:B------:R-:W-:Y:S01]  /*2250*/  MOV R21, 0x10 ;  /* 0x0000001000157802 */ /* 0x000fe20000000f00 */
[C---:B------:R-:W-:Y:S01]  /*2260*/  FMUL.FTZ R96, R89.reuse, R96 ;  /* 0x0000006059607220 */ /* 0x040fe20000410000 */
[----:B------:R-:W-:Y:S01]  /*2270*/  IADD3 R20, R16, 0x200, RZ ;  /* 0x0000020010147810 */ /* 0x000fe20007ffe0ff */
        /* <DEDUP_REMOVED lines=41> */
.L_x_9212:
[----:B-1----:R-:W-:Y:S05]  /*2510*/  BSYNC B0 ;  /* 0x0000000000007941 */ /* 0x002fea0003800000 */
.L_x_9211:
[----:B------:R-:W-:Y:S02]  /*2520*/  IADD3 R3, R3, c[0x0][0x160], RZ ;  /* 0x0000580003037a10 */ /* 0x000fe40007ffe0ff */
[----:B------:R-:W-:-:S02]  /*2530*/  LOP3.LUT P1, RZ, R2, 0xff, RZ, 0xc0, !PT ;  /* 0x000000ff02ff7812 */ /* 0x000fc4000782c0ff */
[----:B------:R-:W-:Y:S02]  /*2540*/  ISETP.GE.AND P0, PT, R3, c[0x0][0x164], PT ;  /* 0x0000590003007a0c */ /* 0x000fe40003f06270 */
[----:B------:R-:W-:-:S11]  /*2550*/  SEL R2, RZ, 0x1, P1 ;  /* 0x00000001ff027807 */ /* 0x000fd60000800000 */
[----:B0----5:R-:W-:Y:S01]  /*2560*/  @P0 CALL.REL.NOINC `(.L_x_9213) ;  /* 0x0000001000000944 */ /* 0x021fe20003c00000 */
[----:B------:R-:W-:Y:S05]  /*2570*/  BRA `(.L_x_9214) ;  /* 0xffffdd2000007947 */ /* 0x000fea000383ffff */
.L_x_9213:
[----:B------:R-:W-:Y:S05]  /*2580*/  EXIT ;  /* 0x000000000000794d */ /* 0x000fea0003800000 */
.L_x_9209:
[----:B0-----:R-:W-:Y:S01]  /*2590*/  HFMA2.MMA R98, -RZ, RZ, 0, 5.9604644775390625e-08 ;  /* 0x00000001ff627435 */ /* 0x001fe200000001ff */
[----:B------:R-:W-:Y:S02]  /*25a0*/  MOV R91, 0x1f ;  /* 0x0000001f005b7802 */ /* 0x000fe40000000f00 */
[----:B------:R-:W-:Y:S02]  /*25b0*/  MOV R96, 0xffffffff ;  /* 0xffffffff00607802 */ /* 0x000fe40000000f00 */
[----:B------:R-:W-:Y:S02]  /*25c0*/  MOV R94, 0x25e0 ;  /* 0x000025e0005e7802 */ /* 0x000fe40000000f00 */
[----:B-----5:R-:W-:Y:S05]  /*25d0*/  CALL.REL.NOINC `($__internal_67_$__cuda_sm70_shflsync_bfly_p) ;  /* 0x0000069000007944 */ /* 0x020fea0003c00000 */
[----:B-1----:R-:W-:Y:S01]  /*25e0*/  MOV R90, R98 ;  /* 0x00000062005a7202 */ /* 0x002fe20000000f00 */
[----:B0-----:R-:W-:Y:S05]  /*25f0*/  BRA `(.L_x_9215) ;  /* 0xffffef7000007947 */ /* 0x001fea000383ffff */
.L_x_9210:
[----:B------:R-:W-:Y:S01]  /*2600*/  HFMA2.MMA R98, -RZ, RZ, 0, 1.1920928955078125e-07 ;  /* 0x00000002ff627435 */ /* 0x000fe200000001ff */
[----:B------:R-:W-:Y:S02]  /*2610*/  MOV R91, 0x1f ;  /* 0x0000001f005b7802 */ /* 0x000fe40000000f00 */
[----:B------:R-:W-:Y:S02]  /*2620*/  MOV R96, 0xffffffff ;  /* 0xffffffff00607802 */ /* 0x000fe40000000f00 */
[----:B------:R-:W-:-:S02]  /*2630*/  MOV R94, 0x2650 ;  /* 0x00002650005e7802 */ /* 0x000fc40000000f00 */
[----:B-----5:R-:W-:Y:S05]  /*2640*/  CALL.REL.NOINC `($__internal_67_$__cuda_sm70_shflsync_bfly_p) ;  /* 0x0000062000007944 */ /* 0x020fea0003c00000 */
[----:B01----:R-:W-:Y:S01]  /*2650*/  FADD.FTZ R97, R97, R98 ;  /* 0x0000006261617221 */ /* 0x003fe20000010000 */
[----:B------:R-:W-:Y:S01]  /*2660*/  HFMA2.MMA R98, -RZ, RZ, 0, 2.384185791015625e-07 ;  /* 0x00000004ff627435 */ /* 0x000fe200000001ff */
[----:B------:R-:W-:-:S02]  /*2670*/  MOV R91, 0x1f ;  /* 0x0000001f005b7802 */ /* 0x000fc40000000f00 */
[----:B------:R-:W-:Y:S02]  /*2680*/  MOV R96, 0xffffffff ;  /* 0xffffffff00607802 */ /* 0x000fe40000000f00 */
[----:B------:R-:W-:Y:S02]  /*2690*/  MOV R94, 0x26b0 ;  /* 0x000026b0005e7802 */ /* 0x000fe40000000f00 */
[----:B------:R-:W-:Y:S05]  /*26a0*/  CALL.REL.NOINC `($__internal_67_$__cuda_sm70_shflsync_bfly_p) ;  /* 0x000005c000007944 */ /* 0x000fea0003c00000 */
[----:B01----:R-:W-:Y:S01]  /*26b0*/  FADD.FTZ R97, R97, R98 ;  /* 0x0000006261617221 */ /* 0x003fe20000010000 */
[----:B------:R-:W-:Y:S01]  /*26c0*/  HFMA2.MMA R98, -RZ, RZ, 0, 4.76837158203125e-07 ;  /* 0x00000008ff627435 */ /* 0x000fe200000001ff */
[----:B------:R-:W-:Y:S02]  /*26d0*/  MOV R91, 0x1f ;  /* 0x0000001f005b7802 */ /* 0x000fe40000000f00 */
[----:B------:R-:W-:Y:S02]  /*26e0*/  MOV R96, 0xffffffff ;  /* 0xffffffff00607802 */ /* 0x000fe40000000f00 */
[----:B------:R-:W-:Y:S02]  /*26f0*/  MOV R94, 0x2710 ;  /* 0x00002710005e7802 */ /* 0x000fe40000000f00 */
[----:B------:R-:W-:Y:S05]  /*2700*/  CALL.REL.NOINC `($__internal_67_$__cuda_sm70_shflsync_bfly_p) ;  /* 0x0000056000007944 */ /* 0x000fea0003c00000 */
[----:B01----:R-:W-:Y:S01]  /*2710*/  FADD.FTZ R97, R97, R98 ;  /* 0x0000006261617221 */ /* 0x003fe20000010000 */
[----:B------:R-:W-:Y:S01]  /*2720*/  HFMA2.MMA R98, -RZ, RZ, 0, 9.5367431640625e-07 ;  /* 0x00000010ff627435 */ /* 0x000fe200000001ff */
[----:B------:R-:W-:-:S02]  /*2730*/  MOV R91, 0x1f ;  /* 0x0000001f005b7802 */ /* 0x000fc40000000f00 */
[----:B------:R-:W-:Y:S02]  /*2740*/  MOV R96, 0xffffffff ;  /* 0xffffffff00607802 */ /* 0x000fe40000000f00 */
[----:B------:R-:W-:Y:S02]  /*2750*/  MOV R94, 0x2770 ;  /* 0x00002770005e7802 */ /* 0x000fe40000000f00 */
[----:B------:R-:W-:Y:S05]  /*2760*/  CALL.REL.NOINC `($__internal_67_$__cuda_sm70_shflsync_bfly_p) ;  /* 0x0000050000007944 */ /* 0x000fea0003c00000 */
        /* <DEDUP_REMOVED lines=54> */
[----:B------:R-:W-:Y:S05]  /*2ad0*/  CALL.REL.NOINC `($__internal_67_$__cuda_sm70_shflsync_bfly_p) ;  /* 0x0000019000007944 */ /* 0x000fea0003c00000 */
[----:B01----:R-:W-:Y:S01]  /*2ae0*/  FADD.FTZ R97, R97, R98 ;  /* 0x0000006261617221 */ /* 0x003fe20000010000 */
[----:B------:R-:W-:Y:S01]  /*2af0*/  HFMA2.MMA R98, -RZ, RZ, 0, 1.1920928955078125e-07 ;  /* 0x00000002ff627435 */ /* 0x000fe200000001ff */
[----:B------:R-:W-:Y:S02]  /*2b00*/  MOV R91, 0x1f ;  /* 0x0000001f005b7802 */ /* 0x000fe40000000f00 */
[----:B------:R-:W-:Y:S02]  /*2b10*/  MOV R96, 0xffffffff ;  /* 0xffffffff00607802 */ /* 0x000fe40000000f00 */
[----:B------:R-:W-:Y:S02]  /*2b20*/  MOV R94, 0x2b40 ;  /* 0x00002b40005e7802 */ /* 0x000fe40000000f00 */
[----:B------:R-:W-:Y:S05]  /*2b30*/  CALL.REL.NOINC `($__internal_67_$__cuda_sm70_shflsync_bfly_p) ;  /* 0x0000013000007944 */ /* 0x000fea0003c00000 */
        /* <DEDUP_REMOVED lines=18> */
[----:B01----:R-:W-:Y:S05]  /*2c60*/  BRA `(.L_x_9216) ;  /* 0xffffed4000007947 */ /* 0x003fea000383ffff */
        .weak           $__internal_67_$__cuda_sm70_shflsync_bfly_p
        .type           $__internal_67_$__cuda_sm70_shflsync_bfly_p,@function
        .size           $__internal_67_$__cuda_sm70_shflsync_bfly_p,(.L_x_22155 - $__internal_67_$__cuda_sm70_shflsync_bfly_p)
$__internal_67_$__cuda_sm70_shflsync_bfly_p:
[----:B------:R-:W-:Y:S01]  /*2c70*/  HFMA2.MMA R95, -RZ, RZ, 0, 0 ;  /* 0x00000000ff5f7435 */ /* 0x000fe200000001ff */
[----:B------:R-:W-:Y:S04]  /*2c80*/  WARPSYNC R96 ;  /* 0x0000006000007348 */ /* 0x000fe80003800000 */
[----:B------:R0:W1:Y:S01]  /*2c90*/  SHFL.BFLY PT, R98, R97, R98, R91 ;  /* 0x0c00006261627389 */ /* 0x00006200000e005b */
[----:B------:R-:W-:Y:S05]  /*2ca0*/  RET.REL.NODEC R94 `(_ZN10layer_norm13ln_fwd_kernelINS_13Kernel_traitsIf13__nv_bfloat16fS2_fjLj6144ELj1ELj1ELj8ELj16ENS_18Kernel_traits_baseILj6144EfS2_fS2_fjLj256EEEEELb0ELb0ELb1ELb1EEEvNS_9FwdParamsE) ;  /* 0xffffd3505e007950 */ /* 0x000fea0003c3ffff */
.L_x_9217:
        /* <DEDUP_REMOVED lines=13> */
.L_x_22155:


//--------------------- .text._ZN10layer_norm13ln_fwd_kernelINS_13Kernel_traitsIf13__nv_bfloat16fS2_fjLj6144ELj1ELj1ELj8ELj16ENS_18Kernel_traits_baseILj6144EfS2_fS2_fjLj256EEEEELb0ELb1ELb0ELb0EEEvNS_9FwdParamsE --------------------------
	.section	.text._ZN10layer_norm13ln_fwd_kernelINS_13Kernel_traitsIf13__nv_bfloat16fS2_fjLj6144ELj1ELj1ELj8ELj16ENS_18Kernel_traits_baseILj6144EfS2_fS2_fjLj256EEEEELb0ELb1ELb0ELb0EEEvNS_9FwdParamsE,"ax",@progbits
	.sectioninfo	@"SHI_REGISTERS=128"
	.align	128
        .global         _ZN10layer_norm13ln_fwd_kernelINS_13Kernel_traitsIf13__nv_bfloat16fS2_fjLj6144ELj1ELj1ELj8ELj16ENS_18Kernel_traits_baseILj6144EfS2_fS2_fjLj256EEEEELb0ELb1ELb0ELb0EEEvNS_9FwdParamsE
        .type           _ZN10layer_norm13ln_fwd_kernelINS_13Kernel_traitsIf13__nv_bfloat16fS2_fjLj6144ELj1ELj1ELj8ELj16ENS_18Kernel_traits_baseILj6144EfS2_fS2_fjLj256EEEEELb0ELb1ELb0ELb0EEEvNS_9FwdParamsE,@function
        .size           _ZN10layer_norm13ln_fwd_kernelINS_13Kernel_traitsIf13__nv_bfloat16fS2_fjLj6144ELj1ELj1ELj8ELj16ENS_18Kernel_traits_baseILj6144EfS2_fS2_fjLj256EEEEELb0ELb1ELb0ELb0EEEvNS_9FwdParamsE,(.L_x_22156 - _ZN10layer_norm13ln_fwd_kernelINS_13Kernel_traitsIf13__nv_bfloat16fS2_fjLj6144ELj1ELj1ELj8ELj16ENS_18Kernel_traits_baseILj6144EfS2_fS2_fjLj256EEEEELb0ELb1ELb0ELb0EEEvNS_9FwdParamsE)
        .other          _ZN10layer_norm13ln_fwd_kernelINS_13Kernel_traitsIf13__nv_bfloat16fS2_fjLj6144ELj1ELj1ELj8ELj16ENS_18Kernel_traits_baseILj6144EfS2_fS2_fjLj256EEEEELb0ELb1ELb0ELb0EEEvNS_9FwdParamsE,@"STO_CUDA_ENTRY STV_DEFAULT"
_ZN10layer_norm13ln_fwd_kernelINS_13Kernel_traitsIf13__nv_bfloat16fS2_fjLj6144ELj1ELj1ELj8ELj16ENS_18Kernel_traits_baseILj6144EfS2_fS2_fjLj256EEEEELb0ELb1ELb0ELb0EEEvNS_9FwdParamsE:
.text._ZN10layer_norm13ln_fwd_kernelINS_13Kernel_traitsIf13__nv_bfloat16fS2_fjLj6144ELj1ELj1ELj8ELj16ENS_18Kernel_traits_baseILj6144EfS2_fS2_fjLj256EEEEELb0ELb1ELb0ELb0EEEvNS_9FwdParamsE:
        /* <DEDUP_REMOVED lines=33> */
.L_x_9219:
[----:B------:R-:W-:Y:S05]  /*0210*/  BSYNC B0 ;  /* 0x0000000000007941 */ /* 0x000fea0003800000 */
.L_x_9218:
[----:B------:R-:W-:Y:S01]  /*0220*/  BSSY B0, `(.L_x_9220) ;  /* 0x0000015000007945 */ /* 0x000fe20003800000 */
[----:B------:R-:W-:Y:S05]  /*0230*/  @!P2 BRA `(.L_x_9221) ;  /* 0x000001300000a947 */ /* 0x000fea0003800000 */
[----:B------:R-:W-:Y:S01]  /*0240*/  ISETP.NE.U32.AND P0, PT, RZ, c[0x0][0x218], PT ;  /* 0x00008600ff007a0c */ /* 0x000fe20003f05070 */
[----:B0-----:R-:W-:Y:S01]  /*0250*/  CS2R R30, SRZ ;  /* 0x00000000001e7805 */ /* 0x001fe2000001ff00 */
[----:B------:R-:W-:Y:S01]  /*0260*/  MOV R55, 0x20 ;  /* 0x0000002000377802 */ /* 0x000fe20000000f00 */
        /* <DEDUP_REMOVED lines=16> */
.L_x_9221:
[----:B------:R-:W-:Y:S05]  /*0370*/  BSYNC B0 ;  /* 0x0000000000007941 */ /* 0x000fea0003800000 */
.L_x_9220:
        /* <DEDUP_REMOVED lines=14> */
[----:B------:R0:W5:Y:S03]  /*0460*/  LDG.E.128 R64, [R2.64+0x10] ;  /* 0x0000100402407981 */ /* 0x000166000c1e1d00 */
[----:B------:R-:W-:Y:S01]  /*0470*/  @P0 LEA.HI.X R77, R60, c[0x0][0x21c], RZ, 0x5, P4 ;  /* 0x000087003c4d0a11 */ /* 0x000fe200020f2cff */
[----:B------:R0:W5:Y:S04]  /*0480*/  LDG.E.128 R72, [R78.64+0x10] ;  /* 0x000010044e487981 */ /* 0x000168000c1e1d00 */
[----:B------:R0:W5:Y:S04]  /*0490*/  @P0 LDG.E.128 R52, [R76.64] ;  /* 0x000000044c340981 */ /* 0x000168000c1e1d00 */
[----:B------:R0:W5:Y:S04]  /*04a0*/  @P0 LDG.E.128 R56, [R76.64+0x10] ;  /* 0x000010044c380981 */ /* 0x000168000c1e1d00 */
[----:B------:R0:W5:Y:S02]  /*04b0*/  LDG.E.128 R60, [R2.64] ;  /* 0x00000004023c7981 */ /* 0x000164000c1e1d00 */
.L_x_9223:
[----:B------:R-:W-:Y:S05]  /*04c0*/  BSYNC B0 ;  /* 0x0000000000007941 */ /* 0x000fea0003800000 */
.L_x_9222:
        /* <DEDUP_REMOVED lines=12> */
[----:B------:R-:W-:Y:S02]  /*0590*/  MOV R77, 0x1 ;  /* 0x00000001004d7802 */ /* 0x000fe40000000f00 */
[----:B------:R-:W-:-:S04]  /*05a0*/  IMNMX R3, R3, 0x20, PT ;  /* 0x0000002003037817 */ /* 0x000fc80003800200 */
[----:B------:R-:W-:-:S04]  /*05b0*/  IADD3 R3, R3, R80, RZ ;  /* 0x0000005003037210 */ /* 0x000fc80007ffe0ff */
[----:B------:R-:W-:Y:S02]  /*05c0*/  SHF.L.U32 R76, R3, 0x3, RZ ;  /* 0x00000003034c7819 */ /* 0x000fe400000006ff */
[----:B------:R-:W-:-:S04]  /*05d0*/  SHF.L.U32 R3, R0, 0x5, RZ ;  /* 0x0000000500037819 */ /* 0x000fc800000006ff */
[----:B------:R-:W0:Y:S01]  /*05e0*/  I2F.U32 R76, R76 ;  /* 0x0000004c004c7306 */ /* 0x000e220000201000 */
[----:B------:R-:W-:-:S04]  /*05f0*/  LOP3.LUT R3, R3, 0x3e0, RZ, 0xc0, !PT ;  /* 0x000003e003037812 */ /* 0x000fc800078ec0ff */
[----:B------:R-:W-:-:S04]  /*0600*/  IADD3 R3, R2, -R3, RZ ;  /* 0x8000000302037210 */ /* 0x000fc80007ffe0ff */
[----:B------:R-:W-:-:S04]  /*0610*/  IMNMX R3, RZ, R3, !PT ;  /* 0x00000003ff037217 */ /* 0x000fc80007800200 */
[----:B------:R-:W-:Y:S01]  /*0620*/  IMNMX R3, R3, 0x20, PT ;  /* 0x0000002003037817 */ /* 0x000fe20003800200 */
[----:B0-----:R0:W1:Y:S03]  /*0630*/  MUFU.RCP R2, R76 ;  /* 0x0000004c00027308 */ /* 0x0010660000001000 */
[----:B------:R-:W-:Y:S02]  /*0640*/  IADD3 R112, R80, R3, RZ ;  /* 0x0000000350707210 */ /* 0x000fe40007ffe0ff */
[----:B------:R-:W-:Y:S02]  /*0650*/  PRMT R3, R77, 0x7610, R3 ;  /* 0x000076104d037816 */ /* 0x000fe40000000003 */
[----:B------:R-:W-:Y:S02]  /*0660*/  SHF.L.U32 R112, R112, 0x3, RZ ;  /* 0x0000000370707819 */ /* 0x000fe400000006ff */
.L_x_9239:
        /* <DEDUP_REMOVED lines=22> */
[----:B0-----:R2:W3:Y:S04]  /*07d0*/  @P0 LDG.E.128 R76, [R88.64] ;  /* 0x00000004584c0981 */ /* 0x0014e8000c1e1d00 */
[----:B------:R2:W4:Y:S01]  /*07e0*/  @P0 LDG.E.128 R80, [R88.64+0x10] ;  /* 0x0000100458500981 */ /* 0x000522000c1e1d00 */
[----:B------:R-:W-:Y:S02]  /*07f0*/  ISETP.NE.U32.AND P0, PT, RZ, c[0x0][0x180], PT ;  /* 0x00006000ff007a0c */ /* 0x000fe40003f05070 */
[----:B------:R-:W-:Y:S02]  /*0800*/  LEA R110, P4, R113, c[0x0][0x188], 0x5 ;  /* 0x00006200716e7a11 */ /* 0x000fe400078828ff */
[----:B------:R-:W-:Y:S02]  /*0810*/  ISETP.NE.AND.EX P0, PT, RZ, c[0x0][0x184], PT, P0 ;  /* 0x00006100ff007a0c */ /* 0x000fe40003f05300 */
[----:B--2---:R-:W-:-:S02]  /*0820*/  PRMT R89, RZ, 0x5410, R84 ;  /* 0x00005410ff597816 */ /* 0x004fc40000000054 */
[--C-:B------:R-:W-:Y:S02]  /*0830*/  PRMT R109, RZ, 0x5410, R85.reuse ;  /* 0x00005410ff6d7816 */ /* 0x100fe40000000055 */
[----:B------:R-:W-:Y:S01]  /*0840*/  PRMT R91, RZ, 0x7610, R84 ;  /* 0x00007610ff5b7816 */ /* 0x000fe20000000054 */
[-C--:B------:R-:W-:Y:S01]  /*0850*/  FMUL.FTZ R89, R89, R108.reuse ;  /* 0x0000006c59597220 */ /* 0x080fe20000410000 */
[----:B------:R-:W-:Y:S01]  /*0860*/  PRMT R85, RZ, 0x7610, R85 ;  /* 0x00007610ff557816 */ /* 0x000fe20000000055 */
[-C--:B------:R-:W-:Y:S01]  /*0870*/  FMUL.FTZ R109, R109, R108.reuse ;  /* 0x0000006c6d6d7220 */ /* 0x080fe20000410000 */
[--C-:B------:R-:W-:Y:S01]  /*0880*/  PRMT R117, RZ, 0x7610, R86.reuse ;  /* 0x00007610ff757816 */ /* 0x100fe20000000056 */
[----:B-----5:R-:W-:Y:S01]  /*0890*/  FMUL.FTZ R84, R20, R89 ;  /* 0x0000005914547220 */ /* 0x020fe20000410000 */
[--C-:B------:R-:W-:Y:S01]  /*08a0*/  PRMT R119, RZ, 0x5410, R87.reuse ;  /* 0x00005410ff777816 */ /* 0x100fe20000000057 */
[-C--:B------:R-:W-:Y:S01]  /*08b0*/  FMUL.FTZ R88, R85, R108.reuse ;  /* 0x0000006c55587220 */ /* 0x080fe20000410000 */
[----:B------:R-:W-:Y:S01]  /*08c0*/  PRMT R111, RZ, 0x5410, R86 ;  /* 0x00005410ff6f7816 */ /* 0x000fe20000000056 */
[-C--:B------:R-:W-:Y:S01]  /*08d0*/  FMUL.FTZ R86, R91, R108.reuse ;  /* 0x0000006c5b567220 */ /* 0x080fe20000410000 */
[----:B------:R-:W-:Y:S01]  /*08e0*/  PRMT R87, RZ, 0x7610, R87 ;  /* 0x00007610ff577816 */ /* 0x000fe20000000057 */
[----:B------:R-:W-:-:S02]  /*08f0*/  FMUL.FTZ R90, R117, R108 ;  /* 0x0000006c755a7220 */ /* 0x000fc40000410000 */
[-C--:B------:R-:W-:Y:S02]  /*0900*/  FMUL.FTZ R111, R111, R108.reuse ;  /* 0x0000006c6f6f7220 */ /* 0x080fe40000410000 */
[-C--:B------:R-:W-:Y:S02]  /*0910*/  FMUL.FTZ R119, R119, R108.reuse ;  /* 0x0000006c77777220 */ /* 0x080fe40000410000 */
[----:B------:R-:W-:Y:S02]  /*0920*/  FMUL.FTZ R116, R87, R108 ;  /* 0x0000006c57747220 */ /* 0x000fe40000410000 */
[----:B------:R-:W-:Y:S02]  /*0930*/  FMUL.FTZ R85, R21, R86 ;  /* 0x0000005615557220 */ /* 0x000fe40000410000 */
[----:B------:R-:W-:Y:S02]  /*0940*/  FMUL.FTZ R87, R23, R88 ;  /* 0x0000005817577220 */ /* 0x000fe40000410000 */
[----:B------:R-:W-:-:S02]  /*0950*/  FMUL.FTZ R89, R25, R90 ;  /* 0x0000005a19597220 */ /* 0x000fc40000410000 */
[----:B------:R-:W-:Y:S01]  /*0960*/  FMUL.FTZ R86, R22, R109 ;  /* 0x0000006d16567220 */ /* 0x000fe20000410000 */
[C---:B------:R-:W-:Y:S01]  /*0970*/  IADD3 R109, R113.reuse, 0x100, RZ ;  /* 0x00000100716d7810 */ /* 0x040fe20007ffe0ff */
[----:B------:R-:W-:Y:S01]  /*0980*/  FMUL.FTZ R88, R24, R111 ;  /* 0x0000006f18587220 */ /* 0x000fe20000410000 */
[----:B------:R-:W-:Y:S01]  /*0990*/  LEA.HI.X R111, R113, c[0x0][0x18c], RZ, 0x5, P4 ;  /* 0x00006300716f7a11 */ /* 0x000fe200020f2cff */
[----:B------:R-:W-:Y:S02]  /*09a0*/  FMUL.FTZ R90, R26, R119 ;  /* 0x000000771a5a7220 */ /* 0x000fe40000410000 */
[----:B------:R-:W-:Y:S02]  /*09b0*/  FMUL.FTZ R91, R27, R116 ;  /* 0x000000741b5b7220 */ /* 0x000fe40000410000 */
[----:B---3--:R-:W-:Y:S02]  /*09c0*/  @P0 FADD.FTZ R84, R76, R84 ;  /* 0x000000544c540221 */ /* 0x008fe40000010000 */
[----:B------:R-:W-:-:S02]  /*09d0*/  @P0 FADD.FTZ R85, R77, R85 ;  /* 0x000000554d550221 */ /* 0x000fc40000010000 */
[----:B------:R-:W-:Y:S02]  /*09e0*/  @P0 FADD.FTZ R86, R78, R86 ;  /* 0x000000564e560221 */ /* 0x000fe40000010000 */
[----:B------:R-:W-:Y:S02]  /*09f0*/  @P0 FADD.FTZ R87, R79, R87 ;  /* 0x000000574f570221 */ /* 0x000fe40000010000 */
[----:B----4-:R-:W-:Y:S02]  /*0a00*/  @P0 FADD.FTZ R88, R80, R88 ;  /* 0x0000005850580221 */ /* 0x010fe40000010000 */
[----:B------:R-:W-:Y:S01]  /*0a10*/  @P0 FADD.FTZ R89, R81, R89 ;  /* 0x0000005951590221 */ /* 0x000fe20000010000 */
[----:B------:R0:W-:Y:S01]  /*0a20*/  STG.E.128 [R110.64], R84 ;  /* 0x000000546e007986 */ /* 0x0001e2000c101d04 */
[----:B------:R-:W-:Y:S02]  /*0a30*/  @P0 FADD.FTZ R90, R82, R90 ;  /* 0x0000005a525a0221 */ /* 0x000fe40000010000 */
[----:B------:R-:W-:-:S05]  /*0a40*/  @P0 FADD.FTZ R91, R83, R91 ;  /* 0x0000005b535b0221 */ /* 0x000fca0000010000 */
[----:B------:R0:W-:Y:S02]  /*0a50*/  STG.E.128 [R110.64+0x10], R88 ;  /* 0x000010586e007986 */ /* 0x0001e4000c101d04 */
.L_x_9225:
[----:B------:R-:W-:Y:S05]  /*0a60*/  BSYNC B0 ;  /* 0x0000000000007941 */ /* 0x000fea0003800000 */
.L_x_9224:
        /* <DEDUP_REMOVED lines=9> */
[----:B0-----:R2:W3:Y:S04]  /*0b00*/  @P0 LDG.E.128 R76, [R96.64] ;  /* 0x00000004604c0981 */ /* 0x0014e8000c1e1d00 */
[----:B------:R2:W4:Y:S01]  /*0b10*/  @P0 LDG.E.128 R80, [R96.64+0x10] ;  /* 0x0000100460500981 */ /* 0x000522000c1e1d00 */
[----:B------:R-:W-:-:S04]  /*0b20*/  ISETP.NE.U32.AND P0, PT, RZ, c[0x0][0x180], PT ;  /* 0x00006000ff007a0c */ /* 0x000fc80003f05070 */
[----:B------:R-:W-:Y:S02]  /*0b30*/  ISETP.NE.AND.EX P0, PT, RZ, c[0x0][0x184], PT, P0 ;  /* 0x00006100ff007a0c */ /* 0x000fe40003f05300 */
[--C-:B--2---:R-:W-:Y:S02]  /*0b40*/  PRMT R97, RZ, 0x5410, R92.reuse ;  /* 0x00005410ff617816 */ /* 0x104fe4000000005c */
[----:B------:R-:W-:Y:S02]  /*0b50*/  PRMT R111, RZ, 0x5410, R93 ;  /* 0x00005410ff6f7816 */ /* 0x000fe4000000005d */
[----:B------:R-:W-:Y:S01]  /*0b60*/  PRMT R121, RZ, 0x5410, R95 ;  /* 0x00005410ff797816 */ /* 0x000fe2000000005f */
[-C--:B------:R-:W-:Y:S01]  /*0b70*/  FMUL.FTZ R97, R97, R108.reuse ;  /* 0x0000006c61617220 */ /* 0x080fe20000410000 */
[----:B------:R-:W-:Y:S01]  /*0b80*/  PRMT R99, RZ, 0x7610, R92 ;  /* 0x00007610ff637816 */ /* 0x000fe2000000005c */
[-C--:B------:R-:W-:Y:S01]  /*0b90*/  FMUL.FTZ R111, R111, R108.reuse ;  /* 0x0000006c6f6f7220 */ /* 0x080fe20000410000 */
[----:B------:R-:W-:Y:S01]  /*0ba0*/  PRMT R93, RZ, 0x7610, R93 ;  /* 0x00007610ff5d7816 */ /* 0x000fe2000000005d */
[-C--:B------:R-:W-:Y:S01]  /*0bb0*/  FMUL.FTZ R121, R121, R108.reuse ;  /* 0x0000006c79797220 */ /* 0x080fe20000410000 */
[--C-:B------:R-:W-:Y:S01]  /*0bc0*/  PRMT R119, RZ, 0x7610, R94.reuse ;  /* 0x00007610ff777816 */ /* 0x100fe2000000005e */
[----:B-----5:R-:W-:Y:S01]  /*0bd0*/  FMUL.FTZ R92, R44, R97 ;  /* 0x000000612c5c7220 */ /* 0x020fe20000410000 */
        /* <DEDUP_REMOVED lines=11> */
[C---:B------:R-:W-:Y:S01]  /*0c90*/  LEA R110, P4, R109.reuse, c[0x0][0x188], 0x5 ;  /* 0x000062006d6e7a11 */ /* 0x040fe200078828ff */
[----:B------:R-:W-:Y:S02]  /*0ca0*/  FMUL.FTZ R94, R46, R111 ;  /* 0x0000006f2e5e7220 */ /* 0x000fe40000410000 */
[----:B------:R-:W-:Y:S01]  /*0cb0*/  FMUL.FTZ R96, R48, R117 ;  /* 0x0000007530607220 */ /* 0x000fe20000410000 */
[C---:B------:R-:W-:Y:S01]  /*0cc0*/  LEA.HI.X R111, R109.reuse, c[0x0][0x18c], RZ, 0x5, P4 ;  /* 0x000063006d6f7a11 */ /* 0x040fe200020f2cff */
[----:B------:R-:W-:Y:S01]  /*0cd0*/  FMUL.FTZ R98, R50, R121 ;  /* 0x0000007932627220 */ /* 0x000fe20000410000 */
[----:B------:R-:W-:Y:S01]  /*0ce0*/  IADD3 R109, R109, 0x100, RZ ;  /* 0x000001006d6d7810 */ /* 0x000fe20007ffe0ff */
        /* <DEDUP_REMOVED lines=10> */
.L_x_9227:
[----:B------:R-:W-:Y:S05]  /*0d90*/  BSYNC B0 ;  /* 0x0000000000007941 */ /* 0x000fea0003800000 */
.L_x_9226:
        /* <DEDUP_REMOVED lines=15> */
[----:B0-----:R-:W-:Y:S02]  /*0e90*/  PRMT R105, RZ, 0x5410, R100 ;  /* 0x00005410ff697816 */ /* 0x001fe40000000064 */
        /* <DEDUP_REMOVED lines=15> */
[----:B-----5:R-:W-:Y:S02]  /*0f90*/  FMUL.FTZ R101, R69, R102 ;  /* 0x0000006645657220 */ /* 0x020fe40000410000 */
        /* <DEDUP_REMOVED lines=17> */
.L_x_9229:
[----:B------:R-:W-:Y:S05]  /*10b0*/  BSYNC B0 ;  /* 0x0000000000007941 */ /* 0x000fea0003800000 */
.L_x_9228:
[----:B------:R-:W-:Y:S01]  /*10c0*/  FADD.FTZ R108, RZ, R84 ;  /* 0x00000054ff6c7221 */ /* 0x000fe20000010000 */
        /* <DEDUP_REMOVED lines=32> */
.L_x_9240:
        /* <DEDUP_REMOVED lines=69> */
.L_x_9241:
        /* <DEDUP_REMOVED lines=20> */
[----:B0-----:R-:W-:Y:S01]  /*1860*/  IADD3 R116, R121, R120, RZ ;  /* 0x0000007879747210 */ /* 0x001fe20007ffe0ff */
[----:B------:R0:W2:Y:S10]  /*1870*/  I2F R119, R121 ;  /* 0x0000007900777306 */ /* 0x0000b40000201400 */
[----:B------:R-:W-:Y:S01]  /*1880*/  @!P0 MOV R111, 0x4 ;  /* 0x00000004006f8802 */ /* 0x000fe20000000f00 */
[----:B------:R-:W3:Y:S01]  /*1890*/  I2F R110, R116 ;  /* 0x00000074006e7306 */ /* 0x000ee20000201400 */
[----:B0-----:R-:W0:Y:S04]  /*18a0*/  SHFL.DOWN PT, R121, R116, 0x2, 0x1f ;  /* 0x08401f0074797f89 */ /* 0x001e2800000e0000 */
[----:B-1----:R-:W1:Y:S01]  /*18b0*/  SHFL.DOWN PT, R118, R108, 0x4, 0x1f ;  /* 0x08801f006c767f89 */ /* 0x002e6200000e0000 */
[----:B0-----:R-:W-:Y:S01]  /*18c0*/  IADD3 R120, R116, R121, RZ ;  /* 0x0000007974787210 */ /* 0x001fe20007ffe0ff */
[----:B-1----:R-:W-:-:S02]  /*18d0*/  FADD.FTZ R122, -R118, R108 ;  /* 0x0000006c767a7221 */ /* 0x002fc40000010100 */
[----:B--2---:R-:W-:Y:S02]  /*18e0*/  FMUL.FTZ R124, R118, R119 ;  /* 0x00000077767c7220 */ /* 0x004fe40000410000 */
[----:B---3--:R-:W0:Y:S01]  /*18f0*/  MUFU.RCP R118, R110 ;  /* 0x0000006e00767308 */ /* 0x008e220000001000 */
[----:B------:R-:W-:Y:S02]  /*1900*/  FMUL.FTZ R122, R122, R122 ;  /* 0x0000007a7a7a7220 */ /* 0x000fe40000410000 */
[----:B------:R-:W-:Y:S02]  /*1910*/  FFMA.FTZ R117, R123, R108, R124 ;  /* 0x0000006c7b757223 */ /* 0x000fe4000001007c */
[----:B------:R-:W-:Y:S02]  /*1920*/  FMUL.FTZ R124, R122, R123 ;  /* 0x0000007b7a7c7220 */ /* 0x000fe40000410000 */
[----:B------:R-:W1:Y:S02]  /*1930*/  SHFL.DOWN PT, R122, R109, 0x4, 0x1f ;  /* 0x08801f006d7a7f89 */ /* 0x000e6400000e0000 */
[----:B------:R-:W-:-:S02]  /*1940*/  FMUL.FTZ R124, R124, R119 ;  /* 0x000000777c7c7220 */ /* 0x000fc40000410000 */
[----:B------:R-:W2:Y:S01]  /*1950*/  I2F R119, R121 ;  /* 0x0000007900777306 */ /* 0x000ea20000201400 */
[----:B0-----:R-:W-:-:S05]  /*1960*/  FMUL.FTZ R117, R118, R117 ;  /* 0x0000007576757220 */ /* 0x001fca0000410000 */
[----:B------:R-:W0:Y:S01]  /*1970*/  SHFL.DOWN PT, R108, R117, 0x2, 0x1f ;  /* 0x08401f00756c7f89 */ /* 0x000e2200000e0000 */
[----:B-1----:R-:W-:-:S04]  /*1980*/  FADD.FTZ R123, R122, R109 ;  /* 0x0000006d7a7b7221 */ /* 0x002fc80000010000 */
[----:B------:R-:W-:Y:S02]  /*1990*/  FFMA.FTZ R122, R118, R124, R123 ;  /* 0x0000007c767a7223 */ /* 0x000fe4000001007b */
[----:B------:R-:W1:Y:S03]  /*19a0*/  I2F R118, R120 ;  /* 0x0000007800767306 */ /* 0x000e660000201400 */
[----:B------:R-:W3:Y:S01]  /*19b0*/  SHFL.DOWN PT, R109, R122, 0x2, 0x1f ;  /* 0x08401f007a6d7f89 */ /* 0x000ee200000e0000 */
[----:B0-----:R-:W-:Y:S02]  /*19c0*/  FADD.FTZ R123, R117, -R108 ;  /* 0x8000006c757b7221 */ /* 0x001fe40000010000 */
[----:B--2---:R-:W-:Y:S02]  /*19d0*/  FMUL.FTZ R108, R108, R119 ;  /* 0x000000776c6c7220 */ /* 0x004fe40000410000 */
[----:B------:R-:W-:-:S02]  /*19e0*/  FMUL.FTZ R123, R123, R123 ;  /* 0x0000007b7b7b7220 */ /* 0x000fc40000410000 */
[C---:B------:R-:W-:Y:S02]  /*19f0*/  FFMA.FTZ R125, R110.reuse, R117, R108 ;  /* 0x000000756e7d7223 */ /* 0x040fe4000001006c */
[----:B------:R-:W0:Y:S01]  /*1a00*/  SHFL.DOWN PT, R117, R120, 0x1, 0x1f ;  /* 0x08201f0078757f89 */ /* 0x000e2200000e0000 */
[----:B-1----:R-:W1:Y:S01]  /*1a10*/  MUFU.RCP R108, R118 ;  /* 0x00000076006c7308 */ /* 0x002e620000001000 */
[----:B------:R-:W-:-:S04]  /*1a20*/  FMUL.FTZ R110, R110, R123 ;  /* 0x0000007b6e6e7220 */ /* 0x000fc80000410000 */
[----:B------:R-:W-:Y:S02]  /*1a30*/  FMUL.FTZ R110, R110, R119 ;  /* 0x000000776e6e7220 */ /* 0x000fe40000410000 */
[----:B---3--:R-:W-:Y:S02]  /*1a40*/  FADD.FTZ R119, R122, R109 ;  /* 0x0000006d7a777221 */ /* 0x008fe40000010000 */
[C---:B-1----:R-:W-:Y:S02]  /*1a50*/  FMUL.FTZ R109, R108.reuse, R125 ;  /* 0x0000007d6c6d7220 */ /* 0x042fe40000410000 */
[----:B------:R-:W-:-:S03]  /*1a60*/  FFMA.FTZ R108, R108, R110, R119 ;  /* 0x0000006e6c6c7223 */ /* 0x000fc60000010077 */
[----:B------:R-:W1:Y:S01]  /*1a70*/  SHFL.DOWN PT, R116, R109, 0x1, 0x1f ;  /* 0x08201f006d747f89 */ /* 0x000e6200000e0000 */
[----:B0-----:R-:W-:Y:S02]  /*1a80*/  IADD3 R121, R120, R117, RZ ;  /* 0x0000007578797210 */ /* 0x001fe40007ffe0ff */
[----:B------:R-:W0:Y:S01]  /*1a90*/  I2F R117, R117 ;  /* 0x0000007500757306 */ /* 0x000e220000201400 */
[----:B------:R-:W2:Y:S07]  /*1aa0*/  SHFL.DOWN PT, R119, R108, 0x1, 0x1f ;  /* 0x08201f006c777f89 */ /* 0x000eae00000e0000 */
[----:B------:R-:W3:Y:S01]  /*1ab0*/  I2F R110, R121 ;  /* 0x00000079006e7306 */ /* 0x000ee20000201400 */
[----:B-1----:R-:W-:-:S02]  /*1ac0*/  FADD.FTZ R120, R109, -R116 ;  /* 0x800000746d787221 */ /* 0x002fc40000010000 */
[----:B0-----:R-:W-:-:S05]  /*1ad0*/  FMUL.FTZ R116, R116, R117 ;  /* 0x0000007574747220 */ /* 0x001fca0000410000 */
[----:B---3--:R-:W0:Y:S01]  /*1ae0*/  MUFU.RCP R110, R110 ;  /* 0x0000006e006e7308 */ /* 0x008e220000001000 */
[----:B------:R-:W-:Y:S02]  /*1af0*/  FMUL.FTZ R123, R120, R120 ;  /* 0x00000078787b7220 */ /* 0x000fe40000410000 */
[C---:B------:R-:W-:Y:S01]  /*1b00*/  FFMA.FTZ R125, R118.reuse, R109, R116 ;  /* 0x0000006d767d7223 */ /* 0x040fe20000010074 */
[----:B------:R-:W-:Y:S01]  /*1b10*/  MOV R109, c[0x0][0x1e0] ;  /* 0x00007800006d7a02 */ /* 0x000fe20000000f00 */
[----:B------:R-:W-:Y:S02]  /*1b20*/  FMUL.FTZ R123, R118, R123 ;  /* 0x0000007b767b7220 */ /* 0x000fe40000410000 */
[----:B--2---:R-:W-:Y:S02]  /*1b30*/  FADD.FTZ R119, R108, R119 ;  /* 0x000000776c777221 */ /* 0x004fe40000010000 */
[----:B------:R-:W-:Y:S01]  /*1b40*/  FMUL.FTZ R123, R123, R117 ;  /* 0x000000757b7b7220 */ /* 0x000fe20000410000 */
[----:B------:R-:W-:Y:S01]  /*1b50*/  @!P0 MOV R117, 0x4 ;  /* 0x0000000400758802 */ /* 0x000fe20000000f00 */
[----:B0-----:R-:W-:-:S02]  /*1b60*/  FMUL.FTZ R125, R110, R125 ;  /* 0x0000007d6e7d7220 */ /* 0x001fc40000410000 */
[----:B------:R-:W-:-:S03]  /*1b70*/  FFMA.FTZ R119, R110, R123, R119 ;  /* 0x0000007b6e777223 */ /* 0x000fc60000010077 */
[----:B------:R-:W0:Y:S04]  /*1b80*/  SHFL.IDX PT, R108, R125, RZ, 0x1f ;  /* 0x00001fff7d6c7589 */ /* 0x000e2800000e0000 */
[----:B------:R1:W2:Y:S01]  /*1b90*/  SHFL.IDX PT, R116, R119, RZ, 0x1f ;  /* 0x00001fff77747589 */ /* 0x0002a200000e0000 */
[C---:B0-----:R-:W-:Y:S01]  /*1ba0*/  FMUL.FTZ R110, R108.reuse, R108 ;  /* 0x0000006c6c6e7220 */ /* 0x041fe20000410000 */
[----:B-1----:R-:W-:Y:S01]  /*1bb0*/  FSEL R119, R108, RZ, !P4 ;  /* 0x000000ff6c777208 */ /* 0x002fe20006000000 */
[----:B--2---:R-:W-:-:S03]  /*1bc0*/  FFMA.FTZ R109, R116, R109, c[0x0][0x228] ;  /* 0x00008a00746d7623 */ /* 0x004fc6000001006d */
[----:B------:R-:W-:Y:S01]  /*1bd0*/  FSEL R110, R110, RZ, P4 ;  /* 0x000000ff6e6e7208 */ /* 0x000fe20002000000 */
[----:B------:R-:W-:-:S04]  /*1be0*/  @!P0 IMAD.WIDE R116, R114, R117, c[0x0][0x1a8] ;  /* 0x00006a0072748625 */ /* 0x000fc800078e0275 */
[----:B------:R-:W-:Y:S02]  /*1bf0*/  FADD.FTZ R109, R109, R110 ;  /* 0x0000006e6d6d7221 */ /* 0x000fe40000010000 */
[----:B------:R-:W-:Y:S02]  /*1c00*/  @!P0 IMAD.WIDE R110, R114, R111, c[0x0][0x1a0] ;  /* 0x00006800726e8625 */ /* 0x000fe400078e026f */
[----:B------:R-:W0:Y:S03]  /*1c10*/  MUFU.RSQ R118, R109 ;  /* 0x0000006d00767308 */ /* 0x000e260000001400 */
[----:B------:R1:W-:Y:S04]  /*1c20*/  @!P0 STG.E [R110.64], R108 ;  /* 0x0000006c6e008986 */ /* 0x0003e8000c101904 */
[----:B0-----:R1:W-:Y:S01]  /*1c30*/  @!P0 STG.E [R116.64], R118 ;  /* 0x0000007674008986 */ /* 0x0013e2000c101904 */
[----:B------:R-:W-:Y:S05]  /*1c40*/  @!P1 BRA `(.L_x_9233) ;  /* 0x0000020000009947 */ /* 0x000fea0003800000 */
[--C-:B------:R-:W-:Y:S02]  /*1c50*/  FADD.FTZ R109, R84, -R119.reuse ;  /* 0x80000077546d7221 */ /* 0x100fe40000010000 */
[----:B-1----:R-:W-:-:S02]  /*1c60*/  FADD.FTZ R111, R85, -R119 ;  /* 0x80000077556f7221 */ /* 0x002fc40000010000 */
[C---:B------:R-:W-:Y:S02]  /*1c70*/  FMUL.FTZ R109, R118.reuse, R109 ;  /* 0x0000006d766d7220 */ /* 0x040fe40000410000 */
[----:B------:R-:W-:Y:S02]  /*1c80*/  FMUL.FTZ R110, R118, R111 ;  /* 0x0000006f766e7220 */ /* 0x000fe40000410000 */
[----:B-----5:R-:W-:Y:S02]  /*1c90*/  FFMA.FTZ R108, R12, R109, R4 ;  /* 0x0000006d0c6c7223 */ /* 0x020fe40000010004 */
[----:B------:R-:W-:Y:S02]  /*1ca0*/  FFMA.FTZ R109, R13, R110, R5 ;  /* 0x0000006e0d6d7223 */ /* 0x000fe40000010005 */
[--C-:B------:R-:W-:Y:S02]  /*1cb0*/  FADD.FTZ R111, R87, -R119.reuse ;  /* 0x80000077576f7221 */ /* 0x100fe40000010000 */
[--C-:B------:R-:W-:Y:S01]  /*1cc0*/  FADD.FTZ R117, R88, -R119.reuse ;  /* 0x8000007758757221 */ /* 0x100fe20000010000 */
[----:B------:R-:W-:Y:S01]  /*1cd0*/  F2FP.BF16.PACK_AB R108, R109, R108 ;  /* 0x0000006c6d6c723e */ /* 0x000fe200000010ff */
[----:B------:R-:W-:-:S02]  /*1ce0*/  FADD.FTZ R109, R86, -R119 ;  /* 0x80000077566d7221 */ /* 0x000fc40000010000 */
[C---:B------:R-:W-:Y:S02]  /*1cf0*/  FMUL.FTZ R110, R118.reuse, R111 ;  /* 0x0000006f766e7220 */ /* 0x040fe40000410000 */
[--C-:B------:R-:W-:Y:S02]  /*1d00*/  FADD.FTZ R111, R89, -R119.reuse ;  /* 0x80000077596f7221 */ /* 0x100fe40000010000 */
        /* <DEDUP_REMOVED lines=20> */
.L_x_9233:
[----:B------:R-:W-:Y:S05]  /*1e50*/  BSYNC B0 ;  /* 0x0000000000007941 */ /* 0x000fea0003800000 */
.L_x_9232:
[----:B------:R-:W-:Y:S01]  /*1e60*/  BSSY B0, `(.L_x_9234) ;  /* 0x0000022000007945 */ /* 0x000fe20003800000 */
[----:B------:R-:W-:Y:S05]  /*1e70*/  @!P2 BRA `(.L_x_9235) ;  /* 0x000002000000a947 */ /* 0x000fea0003800000 */
[--C-:B0-----:R-:W-:Y:S02]  /*1e80*/  FADD.FTZ R109, R92, -R119.reuse ;  /* 0x800000775c6d7221 */ /* 0x101fe40000010000 */
[----:B-1----:R-:W-:Y:S02]  /*1e90*/  FADD.FTZ R111, R93, -R119 ;  /* 0x800000775d6f7221 */ /* 0x002fe40000010000 */
[C---:B------:R-:W-:Y:S02]  /*1ea0*/  FMUL.FTZ R109, R118.reuse, R109 ;  /* 0x0000006d766d7220 */ /* 0x040fe40000410000 */
[----:B------:R-:W-:Y:S02]  /*1eb0*/  FMUL.FTZ R110, R118, R111 ;  /* 0x0000006f766e7220 */ /* 0x000fe40000410000 */
[----:B-----5:R-:W-:Y:S02]  /*1ec0*/  FFMA.FTZ R108, R36, R109, R28 ;  /* 0x0000006d246c7223 */ /* 0x020fe4000001001c */
        /* <DEDUP_REMOVED lines=27> */
.L_x_9235:
[----:B------:R-:W-:Y:S05]  /*2080*/  BSYNC B0 ;  /* 0x0000000000007941 */ /* 0x000fea0003800000 */
.L_x_9234:
[----:B------:R-:W-:Y:S01]  /*2090*/  BSSY B0, `(.L_x_9236) ;  /* 0x0000021000007945 */ /* 0x000fe20003800000 */
[----:B------:R-:W-:Y:S05]  /*20a0*/  @!P3 BRA `(.L_x_9237) ;  /* 0x000001f00000b947 */ /* 0x000fea0003800000 */
[--C-:B------:R-:W-:Y:S02]  /*20b0*/  FADD.FTZ R125, R106, -R119.reuse ;  /* 0x800000776a7d7221 */ /* 0x100fe40000010000 */
[--C-:B01----:R-:W-:Y:S02]  /*20c0*/  FADD.FTZ R108, R107, -R119.reuse ;  /* 0x800000776b6c7221 */ /* 0x103fe40000010000 */
[C---:B------:R-:W-:Y:S02]  /*20d0*/  FMUL.FTZ R125, R118.reuse, R125 ;  /* 0x0000007d767d7220 */ /* 0x040fe40000410000 */
[----:B------:R-:W-:Y:S02]  /*20e0*/  FMUL.FTZ R110, R118, R108 ;  /* 0x0000006c766e7220 */ /* 0x000fe40000410000 */
[--C-:B------:R-:W-:Y:S02]  /*20f0*/  FADD.FTZ R121, R102, -R119.reuse ;  /* 0x8000007766797221 */ /* 0x100fe40000010000 */
[----:B------:R-:W-:-:S02]  /*2100*/  FADD.FTZ R111, R103, -R119 ;  /* 0x80000077676f7221 */ /* 0x000fc40000010000 */
[----:B------:R-:W-:Y:S02]  /*2110*/  FADD.FTZ R123, R101, -R119 ;  /* 0x80000077657b7221 */ /* 0x000fe40000010000 */
[----:B-----5:R-:W-:Y:S02]  /*2120*/  FFMA.FTZ R125, R66, R125, R58 ;  /* 0x0000007d427d7223 */ /* 0x020fe4000001003a */
[----:B------:R-:W-:Y:S02]  /*2130*/  FFMA.FTZ R116, R67, R110, R59 ;  /* 0x0000006e43747223 */ /* 0x000fe4000001003b */
[--C-:B------:R-:W-:Y:S02]  /*2140*/  FADD.FTZ R109, R104, -R119.reuse ;  /* 0x80000077686d7221 */ /* 0x100fe40000010000 */
[C---:B------:R-:W-:Y:S02]  /*2150*/  FMUL.FTZ R121, R118.reuse, R121 ;  /* 0x0000007976797220 */ /* 0x040fe40000410000 */
[----:B------:R-:W-:Y:S01]  /*2160*/  FMUL.FTZ R110, R118, R111 ;  /* 0x0000006f766e7220 */ /* 0x000fe20000410000 */
[----:B------:R-:W-:Y:S01]  /*2170*/  F2FP.BF16.PACK_AB R111, R116, R125 ;  /* 0x0000007d746f723e */ /* 0x000fe200000010ff */
[----:B------:R-:W-:-:S02]  /*2180*/  FADD.FTZ R117, R100, -R119 ;  /* 0x8000007764757221 */ /* 0x000fc40000010000 */
[----:B------:R-:W-:Y:S02]  /*2190*/  FADD.FTZ R119, R105, -R119 ;  /* 0x8000007769777221 */ /* 0x000fe40000010000 */
[C---:B------:R-:W-:Y:S02]  /*21a0*/  FMUL.FTZ R108, R118.reuse, R123 ;  /* 0x0000007b766c7220 */ /* 0x040fe40000410000 */
[----:B------:R-:W-:Y:S02]  /*21b0*/  FMUL.FTZ R123, R118, R109 ;  /* 0x0000006d767b7220 */ /* 0x000fe40000410000 */
[----:B------:R-:W-:Y:S02]  /*21c0*/  FFMA.FTZ R109, R62, R121, R54 ;  /* 0x000000793e6d7223 */ /* 0x000fe40000010036 */
[----:B------:R-:W-:Y:S02]  /*21d0*/  FFMA.FTZ R116, R63, R110, R55 ;  /* 0x0000006e3f747223 */ /* 0x000fe40000010037 */
[----:B------:R-:W-:-:S02]  /*21e0*/  FMUL.FTZ R117, R118, R117 ;  /* 0x0000007576757220 */ /* 0x000fc40000410000 */
[----:B------:R-:W-:Y:S01]  /*21f0*/  FMUL.FTZ R118, R118, R119 ;  /* 0x0000007776767220 */ /* 0x000fe20000410000 */
[----:B------:R-:W-:Y:S01]  /*2200*/  F2FP.BF16.PACK_AB R109, R116, R109 ;  /* 0x0000006d746d723e */ /* 0x000fe200000010ff */
[----:B------:R-:W-:Y:S01]  /*2210*/  FFMA.FTZ R117, R60, R117, R52 ;  /* 0x000000753c757223 */ /* 0x000fe20000010034 */
[----:B------:R-:W-:Y:S01]  /*2220*/  MOV R116, 0x10 ;  /* 0x0000001000747802 */ /* 0x000fe20000000f00 */
[----:B------:R-:W-:Y:S02]  /*2230*/  FFMA.FTZ R108, R61, R108, R53 ;  /* 0x0000006c3d6c7223 */ /* 0x000fe40000010035 */
[----:B------:R-:W-:Y:S02]  /*2240*/  FFMA.FTZ R123, R64, R123, R56 ;  /* 0x0000007b407b7223 */ /* 0x000fe40000010038 */
[----:B------:R-:W-:Y:S01]  /*2250*/  FFMA.FTZ R118, R65, R118, R57 ;  /* 0x0000007641767223 */ /* 0x000fe20000010039 */
[----:B------:R-:W-:Y:S01]  /*2260*/  F2FP.BF16.PACK_AB R108, R108, R117 ;  /* 0x000000756c6c723e */ /* 0x000fe200000010ff */
[----:B------:R-:W-:-:S03]  /*2270*/  IMAD.WIDE.U32 R116, R113, R116, c[0x0][0x208] ;  /* 0x0000820071747625 */ /* 0x000fc600078e0074 */
[----:B------:R-:W-:-:S05]  /*2280*/  F2FP.BF16.PACK_AB R110, R118, R123 ;  /* 0x0000007b766e723e */ /* 0x000fca00000010ff */
[----:B------:R0:W-:Y:S02]  /*2290*/  STG.E.128 [R116.64], R108 ;  /* 0x0000006c74007986 */ /* 0x0001e4000c101d04 */
.L_x_9237:
[----:B------:R-:W-:Y:S05]  /*22a0*/  BSYNC B0 ;  /* 0x0000000000007941 */ /* 0x000fea0003800000 */
.L_x_9236:
[----:B------:R-:W-:Y:S02]  /*22b0*/  IADD3 R114, R114, c[0x0][0x160], RZ ;  /* 0x0000580072727a10 */ /* 0x000fe40007ffe0ff */
[----:B------:R-:W-:Y:S02]  /*22c0*/  LOP3.LUT P4, RZ, R3, 0xff, RZ, 0xc0, !PT ;  /* 0x000000ff03ff7812 */ /* 0x000fe4000788c0ff */
[----:B------:R-:W-:Y:S02]  /*22d0*/  ISETP.GE.AND P0, PT, R114, c[0x0][0x164], PT ;  /* 0x0000590072007a0c */ /* 0x000fe40003f06270 */
[----:B------:R-:W-:-:S11]  /*22e0*/  SEL R3, RZ, 0x1, P4 ;  /* 0x00000001ff037807 */ /* 0x000fd60002000000 */
[----:B01---5:R-:W-:Y:S01]  /*22f0*/  @P0 CALL.REL.NOINC `(.L_x_9238) ;  /* 0x0000001000000944 */ /* 0x023fe20003c00000 */
[----:B------:R-:W-:Y:S05]  /*2300*/  BRA `(.L_x_9239) ;  /* 0xffffe36000007947 */ /* 0x000fea000383ffff */
.L_x_9238:
[----:B------:R-:W-:Y:S05]  /*2310*/  EXIT ;  /* 0x000000000000794d */ /* 0x000fea0003800000 */
.L_x_9230:
[----:B------:R-:W-:Y:S01]  /*2320*/  HFMA2.MMA R119, -RZ, RZ, 0, 5.9604644775390625e-08 ;  /* 0x00000001ff777435 */ /* 0x000fe200000001ff */
[----:B------:R-:W-:Y:S02]  /*2330*/  MOV R117, 0x1f ;  /* 0x0000001f00757802 */ /* 0x000fe40000000f00 */
[----:B------:R-:W-:Y:S02]  /*2340*/  MOV R118, 0xffffffff ;  /* 0xffffffff00767802 */ /* 0x000fe40000000f00 */
[----:B------:R-:W-:Y:S02]  /*2350*/  MOV R110, 0x2370 ;  /* 0x00002370006e7802 */ /* 0x000fe40000000f00 */
[----:B-1---5:R-:W-:Y:S05]  /*2360*/  CALL.REL.NOINC `($__internal_68_$__cuda_sm70_shflsync_bfly_p) ;  /* 0x000006b000007944 */ /* 0x022fea0003c00000 */
[----:B01----:R-:W-:Y:S05]  /*2370*/  BRA `(.L_x_9240) ;  /* 0xffffef5000007947 */ /* 0x003fea000383ffff */
.L_x_9231:
[----:B------:R-:W-:Y:S01]  /*2380*/  HFMA2.MMA R119, -RZ, RZ, 0, 1.1920928955078125e-07 ;  /* 0x00000002ff777435 */ /* 0x000fe200000001ff */
[----:B------:R-:W-:Y:S02]  /*2390*/  MOV R117, 0x1f ;  /* 0x0000001f00757802 */ /* 0x000fe40000000f00 */
[----:B------:R-:W-:Y:S02]  /*23a0*/  MOV R118, 0xffffffff ;  /* 0xffffffff00767802 */ /* 0x000fe40000000f00 */
[----:B------:R-:W-:-:S02]  /*23b0*/  MOV R110, 0x23d0 ;  /* 0x000023d0006e7802 */ /* 0x000fc40000000f00 */
[----:B-1---5:R-:W-:Y:S05]  /*23c0*/  CALL.REL.NOINC `($__internal_68_$__cuda_sm70_shflsync_bfly_p) ;  /* 0x0000065000007944 */ /* 0x022fea0003c00000 */
[----:B0-----:R-:W-:Y:S01]  /*23d0*/  HFMA2.MMA R119, -RZ, RZ, 0, 2.384185791015625e-07 ;  /* 0x00000004ff777435 */ /* 0x001fe200000001ff */
[----:B-1----:R-:W-:Y:S01]  /*23e0*/  FADD.FTZ R109, R109, R118 ;  /* 0x000000766d6d7221 */ /* 0x002fe20000010000 */
[----:B------:R-:W-:-:S02]  /*23f0*/  MOV R117, 0x1f ;  /* 0x0000001f00757802 */ /* 0x000fc40000000f00 */
[----:B------:R-:W-:Y:S02]  /*2400*/  MOV R118, 0xffffffff ;  /* 0xffffffff00767802 */ /* 0x000fe40000000f00 */
[----:B------:R-:W-:Y:S02]  /*2410*/  MOV R110, 0x2430 ;  /* 0x00002430006e7802 */ /* 0x000fe40000000f00 */
[----:B------:R-:W-:Y:S05]  /*2420*/  CALL.REL.NOINC `($__internal_68_$__cuda_sm70_shflsync_bfly_p) ;  /* 0x000005f000007944 */ /* 0x000fea0003c00000 */
[----:B0-----:R-:W-:Y:S01]  /*2430*/  HFMA2.MMA R119, -RZ, RZ, 0, 4.76837158203125e-07 ;  /* 0x00000008ff777435 */ /* 0x001fe200000001ff */
[----:B-1----:R-:W-:Y:S01]  /*2440*/  FADD.FTZ R109, R109, R118 ;  /* 0x000000766d6d7221 */ /* 0x002fe20000010000 */
[----:B------:R-:W-:Y:S02]  /*2450*/  MOV R117, 0x1f ;  /* 0x0000001f00757802 */ /* 0x000fe40000000f00 */
[----:B------:R-:W-:Y:S02]  /*2460*/  MOV R118, 0xffffffff ;  /* 0xffffffff00767802 */ /* 0x000fe40000000f00 */
[----:B------:R-:W-:Y:S02]  /*2470*/  MOV R110, 0x2490 ;  /* 0x00002490006e7802 */ /* 0x000fe40000000f00 */
[----:B------:R-:W-:Y:S05]  /*2480*/  CALL.REL.NOINC `($__internal_68_$__cuda_sm70_shflsync_bfly_p) ;  /* 0x0000059000007944 */ /* 0x000fea0003c00000 */
[----:B0-----:R-:W-:Y:S01]  /*2490*/  HFMA2.MMA R119, -RZ, RZ, 0, 9.5367431640625e-07 ;  /* 0x00000010ff777435 */ /* 0x001fe200000001ff */
[----:B-1----:R-:W-:Y:S01]  /*24a0*/  FADD.FTZ R109, R109, R118 ;  /* 0x000000766d6d7221 */ /* 0x002fe20000010000 */
[----:B------:R-:W-:-:S02]  /*24b0*/  MOV R117, 0x1f ;  /* 0x0000001f00757802 */ /* 0x000fc40000000f00 */
[----:B------:R-:W-:Y:S02]  /*24c0*/  MOV R118, 0xffffffff ;  /* 0xffffffff00767802 */ /* 0x000fe40000000f00 */
[----:B------:R-:W-:Y:S02]  /*24d0*/  MOV R110, 0x24f0 ;  /* 0x000024f0006e7802 */ /* 0x000fe40000000f00 */
[----:B------:R-:W-:Y:S05]  /*24e0*/  CALL.REL.NOINC `($__internal_68_$__cuda_sm70_shflsync_bfly_p) ;  /* 0x0000053000007944 */ /* 0x000fea0003c00000 */
        /* <DEDUP_REMOVED lines=55> */
[----:B------:R-:W-:Y:S05]  /*2860*/  CALL.REL.NOINC `($__internal_68_$__cuda_sm70_shflsync_bfly_p) ;  /* 0x000001b000007944 */ /* 0x000fea0003c00000 */
[----:B0-----:R-:W-:Y:S01]  /*2870*/  HFMA2.MMA R119, -RZ, RZ, 0, 1.1920928955078125e-07 ;  /* 0x00000002ff777435 */ /* 0x001fe200000001ff */
[----:B-1----:R-:W-:Y:S01]  /*2880*/  FADD.FTZ R109, R109, R118 ;  /* 0x000000766d6d7221 */ /* 0x002fe20000010000 */
[----:B------:R-:W-:Y:S02]  /*2890*/  MOV R117, 0x1f ;  /* 0x0000001f00757802 */ /* 0x000fe40000000f00 */
[----:B------:R-:W-:Y:S02]  /*28a0*/  MOV R118, 0xffffffff ;  /* 0xffffffff00767802 */ /* 0x000fe40000000f00 */
[----:B------:R-:W-:Y:S02]  /*28b0*/  MOV R110, 0x28d0 ;  /* 0x000028d0006e7802 */ /* 0x000fe40000000f00 */
[----:B------:R-:W-:Y:S05]  /*28c0*/  CALL.REL.NOINC `($__internal_68_$__cuda_sm70_shflsync_bfly_p) ;  /* 0x0000015000007944 */ /* 0x000fea0003c00000 */
[----:B0-----:R-:W-:Y:S01]  /*28d0*/  HFMA2.MMA R119, -RZ, RZ, 0, 2.384185791015625e-07 ;  /* 0x00000004ff777435 */ /* 0x001fe200000001ff */
[----:B-1----:R-:W-:Y:S01]  /*28e0*/  FADD.FTZ R109, R109, R118 ;  /* 0x000000766d6d7221 */ /* 0x002fe20000010000 */
[----:B------:R-:W-:Y:S02]  /*28f0*/  MOV R117, 0x1f ;  /* 0x0000001f00757802 */ /* 0x000fe40000000f00 */
[----:B------:R-:W-:-:S02]  /*2900*/  MOV R118, 0xffffffff ;  /* 0xffffffff00767802 */ /* 0x000fc40000000f00 */
        /* <DEDUP_REMOVED lines=8> */
[----:B-1----:R-:W-:Y:S01]  /*2990*/  FADD.FTZ R120, R109, R118 ;  /* 0x000000766d787221 */ /* 0x002fe20000010000 */
[----:B0-----:R-:W-:Y:S01]  /*29a0*/  HFMA2.MMA R119, -RZ, RZ, 0, 9.5367431640625e-07 ;  /* 0x00000010ff777435 */ /* 0x001fe200000001ff */
[----:B------:R-:W-:Y:S02]  /*29b0*/  MOV R117, 0x1f ;  /* 0x0000001f00757802 */ /* 0x000fe40000000f00 */
[----:B------:R-:W-:-:S02]  /*29c0*/  MOV R118, 0xffffffff ;  /* 0xffffffff00767802 */ /* 0x000fc40000000f00 */
[----:B------:R-:W-:Y:S02]  /*29d0*/  MOV R109, R120 ;  /* 0x00000078006d7202 */ /* 0x000fe40000000f00 */
[----:B------:R-:W-:Y:S02]  /*29e0*/  MOV R110, 0x2a00 ;  /* 0x00002a00006e7802 */ /* 0x000fe40000000f00 */
[----:B------:R-:W-:Y:S05]  /*29f0*/  CALL.REL.NOINC `($__internal_68_$__cuda_sm70_shflsync_bfly_p) ;  /* 0x0000002000007944 */ /* 0x000fea0003c00000 */
[----:B01----:R-:W-:Y:S01]  /*2a00*/  MOV R117, R118 ;  /* 0x0000007600757202 */ /* 0x003fe20000000f00 */
[----:B------:R-:W-:Y:S05]  /*2a10*/  BRA `(.L_x_9241) ;  /* 0xffffed0000007947 */ /* 0x000fea000383ffff */
        .weak           $__internal_68_$__cuda_sm70_shflsync_bfly_p
        .type           $__internal_68_$__cuda_sm70_shflsync_bfly_p,@function
        .size           $__internal_68_$__cuda_sm70_shflsync_bfly_p,(.L_x_22156 - $__internal_68_$__cuda_sm70_shflsync_bfly_p)
$__internal_68_$__cuda_sm70_shflsync_bfly_p:
[----:B------:R-:W-:Y:S01]  /*2a20*/  HFMA2.MMA R111, -RZ, RZ, 0, 0 ;  /* 0x00000000ff6f7435 */ /* 0x000fe200000001ff */
[----:B------:R-:W-:Y:S04]  /*2a30*/  WARPSYNC R118 ;  /* 0x0000007600007348 */ /* 0x000fe80003800000 */
[----:B------:R0:W1:Y:S01]  /*2a40*/  SHFL.BFLY PT, R118, R109, R119, R117 ;  /* 0x0c0000776d767389 */ /* 0x00006200000e0075 */
[----:B------:R-:W-:Y:S05]  /*2a50*/  RET.REL.NODEC R110 `(_ZN10layer_norm13ln_fwd_kernelINS_13Kernel_traitsIf13__nv_bfloat16fS2_fjLj6144ELj1ELj1ELj8ELj16ENS_18Kernel_traits_baseILj6144EfS2_fS2_fjLj256EEEEELb0ELb1ELb0ELb0EEEvNS_9FwdParamsE) ;  /* 0xffffd5a06e007950 */ /* 0x000fea0003c3ffff */
.L_x_9242:
        /* <DEDUP_REMOVED lines=10> */
.L_x_22156:


//--------------------- .text._ZN10layer_norm13ln_fwd_kernelINS_13Kernel_traitsIf13__nv_bfloat16fS2_fjLj6144ELj1ELj1ELj8ELj16ENS_18Kernel_traits_baseILj6144EfS2_fS2_fjLj256EEEEELb0ELb1ELb0ELb1EEEvNS_9FwdParamsE --------------------------
	.section	.text._ZN10layer_norm13ln_fwd_kernelINS_13Kernel_traitsIf13__nv_bfloat16fS2_fjLj6144ELj1ELj1ELj8ELj16ENS_18Kernel_traits_baseILj6144EfS2_fS2_fjLj256EEEEELb0ELb1ELb0ELb1EEEvNS_9FwdParamsE,"ax",@progbits
	.sectioninfo	@"SHI_REGISTERS=128"
	.align	128
        .global         _ZN10layer_norm13ln_fwd_kernelINS_13Kernel_traitsIf13__nv_bfloat16fS2_fjLj6144ELj1ELj1ELj8ELj16ENS_18Kernel_traits_baseILj6144EfS2_fS2_fjLj256EEEEELb0ELb1ELb0ELb1EEEvNS_9FwdParamsE
        .type           _ZN10layer_norm13ln_fwd_kernelINS_13Kernel_traitsIf13__nv_bfloat16fS2_fjLj6144ELj1ELj1ELj8ELj16ENS_18Kernel_traits_baseILj6144EfS2_fS2_fjLj256EEEEELb0ELb1ELb0ELb1EEEvNS_9FwdParamsE,@function
        .size           _ZN10layer_norm13ln_fwd_kernelINS_13Kernel_traitsIf13__nv_bfloat16fS2_fjLj6144ELj1ELj1ELj8ELj16ENS_18Kernel_traits_baseILj6144EfS2_fS2_fjLj256EEEEELb0ELb1ELb0ELb1EEEvNS_9FwdParamsE,(.L_x_22157 - _ZN10layer_norm13ln_fwd_kernelINS_13Kernel_traitsIf13__nv_bfloat16fS2_fjLj6144ELj1ELj1ELj8ELj16ENS_18Kernel_traits_baseILj6144EfS2_fS2_fjLj256EEEEELb0ELb1ELb0ELb1EEEvNS_9FwdParamsE)
        .other          _ZN10layer_norm13ln_fwd_kernelINS_13Kernel_traitsIf13__nv_bfloat16fS2_fjLj6144ELj1ELj1ELj8ELj16ENS_18Kernel_traits_baseILj6144EfS2_fS2_fjLj256EEEEELb0ELb1ELb0ELb1EEEvNS_9FwdParamsE,@"STO_CUDA_ENTRY STV_DEFAULT"
_ZN10layer_norm13ln_fwd_kernelINS_13Kernel_traitsIf13__nv_bfloat16fS2_fjLj6144ELj1ELj1ELj8ELj16ENS_18Kernel_traits_baseILj6144EfS2_fS2_fjLj256EEEEELb0ELb1ELb0ELb1EEEvNS_9FwdParamsE:
.text._ZN10layer_norm13ln_fwd_kernelINS_13Kernel_traitsIf13__nv_bfloat16fS2_fjLj6144ELj1ELj1ELj8ELj16ENS_18Kernel_traits_baseILj6144EfS2_fS2_fjLj256EEEEELb0ELb1ELb0ELb1EEEvNS_9FwdParamsE:
        /* <DEDUP_REMOVED lines=19> */
[----:B------:R-:W-:Y:S02]  /*0130*/  SHF.R.U32.HI R118, RZ, 0x8, R0 ;  /* 0x00000008ff767819 */ /* 0x000fe40000011600 */
[----:B------:R-:W-:Y:S02]  /*0140*/  LOP3.LUT R76, R2, 0x1fe0, RZ, 0xc0, !PT ;  /* 0x00001fe0024c7812 */ /* 0x000fe400078ec0ff */
[----:B------:R-:W-:Y:S02]  /*0150*/  LOP3.LUT R119, R0, 0xff, RZ, 0xc0, !PT ;  /* 0x000000ff00777812 */ /* 0x000fe400078ec0ff */
[----:B------:R-:W-:Y:S02]  /*0160*/  IADD3 R2, P3, R76, c[0x0][0x218], RZ ;  /* 0x000086004c027a10 */ /* 0x000fe40007f7e0ff */
[----:B------:R-:W-:Y:S02]  /*0170*/  LEA R78, P1, R119, c[0x0][0x1c8], 0x5 ;  /* 0x00007200774e7a11 */ /* 0x000fe400078228ff */
[----:B------:R-:W-:-:S02]  /*0180*/  IADD3.X R3, RZ, c[0x0][0x21c], RZ, P3, !PT ;  /* 0x00008700ff037a10 */ /* 0x000fc40001ffe4ff */
[----:B------:R-:W-:Y:S02]  /*0190*/  IADD3 R76, P2, R76, c[0x0][0x1b0], RZ ;  /* 0x00006c004c4c7a10 */ /* 0x000fe40007f5e0ff */
[----:B-1----:R-:W-:Y:S01]  /*01a0*/  IADD3 R80, R118, UR6, RZ ;  /* 0x0000000676507c10 */ /* 0x002fe2000fffe0ff */
[----:B------:R0:W5:Y:S01]  /*01b0*/  @P0 LDG.E.128 R72, [R2.64] ;  /* 0x0000000402480981 */ /* 0x000162000c1e1d00 */
[----:B------:R-:W-:Y:S02]  /*01c0*/  IADD3.X R79, RZ, c[0x0][0x1cc], RZ, P1, !PT ;  /* 0x00007300ff4f7a10 */ /* 0x000fe40000ffe4ff */
[----:B------:R-:W-:Y:S01]  /*01d0*/  ISETP.GE.AND P3, PT, R80, c[0x0][0x164], PT ;  /* 0x0000590050007a0c */ /* 0x000fe20003f66270 */
[----:B------:R0:W5:Y:S01]  /*01e0*/  @P0 LDG.E.128 R68, [R2.64+0x10] ;  /* 0x0000100402440981 */ /* 0x000162000c1e1d00 */
[----:B------:R-:W-:-:S03]  /*01f0*/  IADD3.X R77, RZ, c[0x0][0x1b4], RZ, P2, !PT ;  /* 0x00006d00ff4d7a10 */ /* 0x000fc600017fe4ff */
        /* <DEDUP_REMOVED lines=17> */
[----:B------:R-:W-:Y:S01]  /*0310*/  SHF.L.U32 R118, R118, 0x3, RZ ;  /* 0x0000000376767819 */ /* 0x000fe200000006ff */
[----:B------:R-:W-:Y:S01]  /*0320*/  HFMA2.MMA R116, -RZ, RZ, 0, 5.9604644775390625e-08 ;  /* 0x00000001ff747435 */ /* 0x000fe200000001ff */
[----:B0-----:R-:W-:Y:S01]  /*0330*/  SHF.R.U32.HI R3, RZ, 0x5, R0 ;  /* 0x00000005ff037819 */ /* 0x001fe20000011600 */
[----:B------:R-:W-:Y:S01]  /*0340*/  ULDC.U8 UR6, c[0x0][0x1f0] ;  /* 0x00007c0000067ab9 */ /* 0x000fe20000000000 */
[----:B------:R-:W-:-:S02]  /*0350*/  MOV R2, R80 ;  /* 0x0000005000027202 */ /* 0x000fc40000000f00 */
[----:B------:R-:W-:Y:S02]  /*0360*/  LOP3.LUT R120, R0, 0x1f, RZ, 0xc0, !PT ;  /* 0x0000001f00787812 */ /* 0x000fe400078ec0ff */
[----:B------:R-:W-:Y:S02]  /*0370*/  LOP3.LUT R3, R3, 0x7, RZ, 0xc0, !PT ;  /* 0x0000000703037812 */ /* 0x000fe400078ec0ff */
[----:B-1----:R-:W-:Y:S02]  /*0380*/  IADD3 R117, R118, 0x8, RZ ;  /* 0x0000000876757810 */ /* 0x002fe40007ffe0ff */
.L_x_9246:
        /* <DEDUP_REMOVED lines=13> */
[----:B------:R2:W3:Y:S02]  /*0460*/  @P1 LDG.E.U16 R88, [R88.64] ;  /* 0x0000000458581981 */ /* 0x0004e4000c1e1500 */
[----:B------:R-:W-:-:S04]  /*0470*/  @P0 LEA R90, P2, R122, c[0x0][0x180], 0x5 ;  /* 0x000060007a5a0a11 */ /* 0x000fc800078428ff */
[----:B------:R-:W-:-:S05]  /*0480*/  @P0 LEA.HI.X R91, R122, c[0x0][0x184], RZ, 0x5, P2 ;  /* 0x000061007a5b0a11 */ /* 0x000fca00010f2cff */
[----:B------:R0:W4:Y:S04]  /*0490*/  @P0 LDG.E.128 R76, [R90.64] ;  /* 0x000000045a4c0981 */ /* 0x000128000c1e1d00 */
[----:B------:R0:W4:Y:S01]  /*04a0*/  @P0 LDG.E.128 R80, [R90.64+0x10] ;  /* 0x000010045a500981 */ /* 0x000122000c1e1d00 */
        /* <DEDUP_REMOVED lines=11> */
[----:B0-----:R-:W-:-:S02]  /*0560*/  PRMT R91, RZ, 0x7610, R84 ;  /* 0x00007610ff5b7816 */ /* 0x001fc40000000054 */
        /* <DEDUP_REMOVED lines=14> */
[----:B-----5:R-:W-:Y:S02]  /*0650*/  FMUL.FTZ R84, R24, R89 ;  /* 0x0000005918547220 */ /* 0x020fe40000410000 */
        /* <DEDUP_REMOVED lines=11> */
[----:B------:R-:W-:Y:S02]  /*0710*/  @P1 FADD.FTZ R88, R80, R88 ;  /* 0x0000005850581221 */ /* 0x000fe40000010000 */
        /* <DEDUP_REMOVED lines=69> */
[----:B---3--:R-:W-:-:S03]  /*0b70*/  @P0 MOV R92, R76 ;  /* 0x0000004c005c0202 */ /* 0x008fc60000000f00 */
[----:B------:R-:W-:Y:S01]  /*0b80*/  FMUL.FTZ R108, R8, R109 ;  /* 0x0000006d086c7220 */ /* 0x000fe20000410000 */
[----:B------:R-:W-:-:S03]  /*0b90*/  PRMT R109, RZ, 0x7610, R112 ;  /* 0x00007610ff6d7816 */ /* 0x000fc60000000070 */
        /* <DEDUP_REMOVED lines=67> */
.L_x_9247:
        /* <DEDUP_REMOVED lines=68> */
.L_x_9248:
[C---:B------:R-:W-:Y:S01]  /*1410*/  ISETP.NE.AND P0, PT, R120.reuse, RZ, PT ;  /* 0x000000ff7800720c */ /* 0x040fe20003f05270 */
        /* <DEDUP_REMOVED lines=101> */
[C---:B------:R-:W-:Y:S02]  /*1a70*/  FMUL.FTZ R87, R113.reuse, R90 ;  /* 0x0000005a71577220 */ /* 0x040fe40000410000 */
[----:B------:R-:W-:Y:S02]  /*1a80*/  FMUL.FTZ R98, R113, R98 ;  /* 0x0000006271627220 */ /* 0x000fe40000410000 */
[----:B------:R-:W-:Y:S02]  /*1a90*/  FADD.FTZ R112, R95, -R112 ;  /* 0x800000705f707221 */ /* 0x000fe40000010000 */
        /* <DEDUP_REMOVED lines=8> */
[C---:B------:R-:W-:Y:S02]  /*1b20*/  FMUL.FTZ R107, R113.reuse, R92 ;  /* 0x0000005c716b7220 */ /* 0x040fe40000410000 */
[C---:B------:R-:W-:Y:S01]  /*1b30*/  FMUL.FTZ R89, R113.reuse, R100 ;  /* 0x0000006471597220 */ /* 0x040fe20000410000 */
[----:B------:R-:W-:Y:S01]  /*1b40*/  F2FP.BF16.PACK_AB R87, R98, R87 ;  /* 0x000000576257723e */ /* 0x000fe200000010ff */
[C---:B------:R-:W-:Y:S02]  /*1b50*/  FMUL.FTZ R92, R113.reuse, R93 ;  /* 0x0000005d715c7220 */ /* 0x040fe40000410000 */
[C---:B------:R-:W-:Y:S02]  /*1b60*/  FMUL.FTZ R100, R113.reuse, R109 ;  /* 0x0000006d71647220 */ /* 0x040fe40000410000 */
[----:B------:R-:W-:-:S02]  /*1b70*/  FMUL.FTZ R93, R113, R94 ;  /* 0x0000005e715d7220 */ /* 0x000fc40000410000 */
[----:B------:R-:W-:Y:S02]  /*1b80*/  FFMA.FTZ R95, R44, R95, R68 ;  /* 0x0000005f2c5f7223 */ /* 0x000fe40000010044 */
[----:B------:R-:W-:Y:S02]  /*1b90*/  FFMA.FTZ R84, R45, R84, R69 ;  /* 0x000000542d547223 */ /* 0x000fe40000010045 */
[----:B------:R-:W-:Y:S02]  /*1ba0*/  FFMA.FTZ R94, R48, R85, R72 ;  /* 0x00000055305e7223 */ /* 0x000fe40000010048 */
[----:B------:R-:W-:Y:S02]  /*1bb0*/  FFMA.FTZ R109, R49, R114, R73 ;  /* 0x00000072316d7223 */ /* 0x000fe40000010049 */
[C---:B------:R-:W-:Y:S02]  /*1bc0*/  FMUL.FTZ R101, R113.reuse, R102 ;  /* 0x0000006671657220 */ /* 0x040fe40000410000 */
[----:B------:R-:W-:-:S02]  /*1bd0*/  FMUL.FTZ R88, R113, R103 ;  /* 0x0000006771587220 */ /* 0x000fc40000410000 */
[----:B------:R-:W-:Y:S01]  /*1be0*/  FFMA.FTZ R98, R39, R86, R63 ;  /* 0x0000005627627223 */ /* 0x000fe2000001003f */
[----:B------:R-:W-:Y:S01]  /*1bf0*/  F2FP.BF16.PACK_AB R86, R84, R95 ;  /* 0x0000005f5456723e */ /* 0x000fe200000010ff */
[----:B------:R-:W-:Y:S01]  /*1c00*/  FMUL.FTZ R96, R113, R96 ;  /* 0x0000006071607220 */ /* 0x000fe20000410000 */
[----:B------:R-:W-:Y:S01]  /*1c10*/  F2FP.BF16.PACK_AB R84, R109, R94 ;  /* 0x0000005e6d54723e */ /* 0x000fe200000010ff */
[C---:B------:R-:W-:Y:S02]  /*1c20*/  FMUL.FTZ R90, R113.reuse, R105 ;  /* 0x00000069715a7220 */ /* 0x040fe40000410000 */
[C---:B------:R-:W-:Y:S02]  /*1c30*/  FMUL.FTZ R105, R113.reuse, R106 ;  /* 0x0000006a71697220 */ /* 0x040fe40000410000 */
[----:B------:R-:W-:Y:S02]  /*1c40*/  FMUL.FTZ R112, R113, R112 ;  /* 0x0000007071707220 */ /* 0x000fe40000410000 */
[----:B------:R-:W-:-:S02]  /*1c50*/  FFMA.FTZ R94, R40, R89, R64 ;  /* 0x00000059285e7223 */ /* 0x000fc40000010040 */
[----:B------:R-:W-:Y:S02]  /*1c60*/  FFMA.FTZ R89, R42, R101, R66 ;  /* 0x000000652a597223 */ /* 0x000fe40000010042 */
[----:B------:R-:W-:Y:S02]  /*1c70*/  FFMA.FTZ R88, R43, R88, R67 ;  /* 0x000000582b587223 */ /* 0x000fe40000010043 */
[----:B------:R-:W-:Y:S01]  /*1c80*/  FFMA.FTZ R95, R41, R96, R65 ;  /* 0x00000060295f7223 */ /* 0x000fe20000010041 */
[----:B------:R-:W-:Y:S01]  /*1c90*/  LEA R96, P0, R122, c[0x0][0x208], 0x4 ;  /* 0x000082007a607a11 */ /* 0x000fe200078020ff */
[----:B------:R-:W-:Y:S01]  /*1ca0*/  FFMA.FTZ R85, R50, R91, R74 ;  /* 0x0000005b32557223 */ /* 0x000fe2000001004a */
[----:B------:R-:W-:Y:S01]  /*1cb0*/  F2FP.BF16.PACK_AB R89, R88, R89 ;  /* 0x000000595859723e */ /* 0x000fe200000010ff */
[----:B------:R-:W-:Y:S01]  /*1cc0*/  FFMA.FTZ R107, R28, R107, R52 ;  /* 0x0000006b1c6b7223 */ /* 0x000fe20000010034 */
[----:B------:R-:W-:Y:S01]  /*1cd0*/  F2FP.BF16.PACK_AB R88, R95, R94 ;  /* 0x0000005e5f58723e */ /* 0x000fe200000010ff */
[----:B------:R-:W-:-:S02]  /*1ce0*/  FFMA.FTZ R92, R29, R92, R53 ;  /* 0x0000005c1d5c7223 */ /* 0x000fc40000010035 */
[----:B------:R-:W-:Y:S02]  /*1cf0*/  FMUL.FTZ R124, R113, R124 ;  /* 0x0000007c717c7220 */ /* 0x000fe40000410000 */
[----:B------:R-:W-:Y:S01]  /*1d00*/  FFMA.FTZ R91, R38, R105, R62 ;  /* 0x00000069265b7223 */ /* 0x000fe2000001003e */
[----:B------:R-:W-:Y:S01]  /*1d10*/  F2FP.BF16.PACK_AB R94, R92, R107 ;  /* 0x0000006b5c5e723e */ /* 0x000fe200000010ff */
[----:B------:R-:W-:Y:S02]  /*1d20*/  FFMA.FTZ R93, R30, R93, R54 ;  /* 0x0000005d1e5d7223 */ /* 0x000fe40000010036 */
[----:B------:R-:W-:Y:S01]  /*1d30*/  FFMA.FTZ R112, R31, R112, R55 ;  /* 0x000000701f707223 */ /* 0x000fe20000010037 */
[----:B------:R-:W-:Y:S01]  /*1d40*/  F2FP.BF16.PACK_AB R91, R98, R91 ;  /* 0x0000005b625b723e */ /* 0x000fe200000010ff */
[----:B------:R-:W-:Y:S01]  /*1d50*/  FMUL.FTZ R103, R113, R104 ;  /* 0x0000006871677220 */ /* 0x000fe20000410000 */
[----:B------:R-:W-:Y:S01]  /*1d60*/  LEA R98, P1, R121, c[0x0][0x208], 0x4 ;  /* 0x0000820079627a11 */ /* 0x000fe200078220ff */
[C---:B------:R-:W-:Y:S01]  /*1d70*/  FMUL.FTZ R97, R113.reuse, R108 ;  /* 0x0000006c71617220 */ /* 0x040fe20000410000 */
[----:B------:R-:W-:Y:S01]  /*1d80*/  F2FP.BF16.PACK_AB R95, R112, R93 ;  /* 0x0000005d705f723e */ /* 0x000fe200000010ff */
[----:B------:R-:W-:-:S02]  /*1d90*/  FMUL.FTZ R99, R113, R110 ;  /* 0x0000006e71637220 */ /* 0x000fc40000410000 */
[----:B------:R-:W-:Y:S02]  /*1da0*/  FMUL.FTZ R102, R113, R111 ;  /* 0x0000006f71667220 */ /* 0x000fe40000410000 */
[----:B------:R-:W-:Y:S02]  /*1db0*/  FFMA.FTZ R124, R51, R124, R75 ;  /* 0x0000007c337c7223 */ /* 0x000fe4000001004b */
[----:B------:R-:W-:Y:S02]  /*1dc0*/  FFMA.FTZ R103, R36, R103, R60 ;  /* 0x0000006724677223 */ /* 0x000fe4000001003c */
[----:B------:R-:W-:Y:S01]  /*1dd0*/  FFMA.FTZ R90, R37, R90, R61 ;  /* 0x0000005a255a7223 */ /* 0x000fe2000001003d */
[----:B------:R-:W-:Y:S01]  /*1de0*/  F2FP.BF16.PACK_AB R85, R124, R85 ;  /* 0x000000557c55723e */ /* 0x000fe200000010ff */
[----:B------:R-:W-:Y:S01]  /*1df0*/  FFMA.FTZ R92, R32, R97, R56 ;  /* 0x00000061205c7223 */ /* 0x000fe20000010038 */
[----:B------:R-:W-:Y:S01]  /*1e00*/  LEA.HI.X R97, R122, c[0x0][0x20c], RZ, 0x4, P0 ;  /* 0x000083007a617a11 */ /* 0x000fe200000f24ff */
[----:B------:R-:W-:Y:S01]  /*1e10*/  FFMA.FTZ R101, R33, R100, R57 ;  /* 0x0000006421657223 */ /* 0x000fe20000010039 */
[----:B------:R-:W-:Y:S01]  /*1e20*/  LEA R100, P2, R123, c[0x0][0x208], 0x4 ;  /* 0x000082007b647a11 */ /* 0x000fe200078420ff */
[----:B------:R-:W-:Y:S01]  /*1e30*/  FFMA.FTZ R93, R34, R99, R58 ;  /* 0x00000063225d7223 */ /* 0x000fe2000001003a */
[----:B------:R-:W-:Y:S01]  /*1e40*/  F2FP.BF16.PACK_AB R90, R90, R103 ;  /* 0x000000675a5a723e */ /* 0x000fe200000010ff */
[----:B------:R-:W-:Y:S01]  /*1e50*/  FFMA.FTZ R102, R35, R102, R59 ;  /* 0x0000006623667223 */ /* 0x000fe2000001003b */
[----:B------:R-:W-:Y:S01]  /*1e60*/  LEA.HI.X R99, R121, c[0x0][0x20c], RZ, 0x4, P1 ;  /* 0x0000830079637a11 */ /* 0x000fe200008f24ff */
[----:B------:R0:W-:Y:S01]  /*1e70*/  STG.E.128 [R96.64], R84 ;  /* 0x0000005460007986 */ /* 0x0001e2000c101d04 */
[----:B------:R-:W-:-:S02]  /*1e80*/  F2FP.BF16.PACK_AB R92, R101, R92 ;  /* 0x0000005c655c723e */ /* 0x000fc400000010ff */
[----:B------:R-:W-:Y:S01]  /*1e90*/  F2FP.BF16.PACK_AB R93, R102, R93 ;  /* 0x0000005d665d723e */ /* 0x000fe200000010ff */
[----:B------:R0:W-:Y:S01]  /*1ea0*/  STG.E.128 [R98.64], R88 ;  /* 0x0000005862007986 */ /* 0x0001e2000c101d04 */
[----:B------:R-:W-:Y:S02]  /*1eb0*/  LEA.HI.X R101, R123, c[0x0][0x20c], RZ, 0x4, P2 ;  /* 0x000083007b657a11 */ /* 0x000fe400010f24ff */
[----:B------:R-:W-:Y:S02]  /*1ec0*/  ISETP.GE.AND P0, PT, R2, c[0x0][0x164], PT ;  /* 0x0000590002007a0c */ /* 0x000fe40003f06270 */
[----:B------:R-:W-:Y:S01]  /*1ed0*/  LOP3.LUT P1, RZ, R116, 0xff, RZ, 0xc0, !PT ;  /* 0x000000ff74ff7812 */ /* 0x000fe2000782c0ff */
[----:B------:R0:W-:Y:S03]  /*1ee0*/  STG.E.128 [R100.64], R92 ;  /* 0x0000005c64007986 */ /* 0x0001e6000c101d04 */
[----:B------:R-:W-:-:S07]  /*1ef0*/  SEL R116, RZ, 0x1, P1 ;  /* 0x00000001ff747807 */ /* 0x000fce0000800000 */
[----:B0-----:R-:W-:Y:S01]  /*1f00*/  @P0 CALL.REL.NOINC `(.L_x_9245) ;  /* 0x0000001000000944 */ /* 0x001fe20003c00000 */
[----:B------:R-:W-:Y:S05]  /*1f10*/  BRA `(.L_x_9246) ;  /* 0xffffe47000007947 */ /* 0x000fea000383ffff */
.L_x_9245:
[----:B------:R-:W-:Y:S05]  /*1f20*/  EXIT ;  /* 0x000000000000794d */ /* 0x000fea0003800000 */
.L_x_9243:
[----:B------:R-:W-:Y:S01]  /*1f30*/  HFMA2.MMA R113, -RZ, RZ, 0, 5.9604644775390625e-08 ;  /* 0x00000001ff717435 */ /* 0x000fe200000001ff */
[----:B------:R-:W-:Y:S02]  /*1f40*/  MOV R114, R96 ;  /* 0x0000006000727202 */ /* 0x000fe40000000f00 */
[----:B------:R-:W-:Y:S02]  /*1f50*/  MOV R124, 0x1f ;  /* 0x0000001f007c7802 */ /* 0x000fe40000000f00 */
[----:B------:R-:W-:Y:S02]  /*1f60*/  MOV R97, 0xffffffff ;  /* 0xffffffff00617802 */ /* 0x000fe40000000f00 */
[----:B------:R-:W-:Y:S02]  /*1f70*/  MOV R98, 0x1f90 ;  /* 0x00001f9000627802 */ /* 0x000fe40000000f00 */
[----:B------:R-:W-:Y:S05]  /*1f80*/  CALL.REL.NOINC `($__internal_69_$__cuda_sm70_shflsync_bfly_p) ;  /* 0x0000068000007944 */ /* 0x000fea0003c00000 */
[----:B01----:R-:W-:Y:S05]  /*1f90*/  BRA `(.L_x_9247) ;  /* 0xfffff03000007947 */ /* 0x003fea000383ffff */
.L_x_9244:
[----:B------:R-:W-:Y:S01]  /*1fa0*/  HFMA2.MMA R113, -RZ, RZ, 0, 1.1920928955078125e-07 ;  /* 0x00000002ff717435 */ /* 0x000fe200000001ff */
[----:B------:R-:W-:Y:S02]  /*1fb0*/  MOV R124, 0x1f ;  /* 0x0000001f007c7802 */ /* 0x000fe40000000f00 */
[----:B------:R-:W-:-:S02]  /*1fc0*/  MOV R97, 0xffffffff ;  /* 0xffffffff00617802 */ /* 0x000fc40000000f00 */
[----:B------:R-:W-:Y:S02]  /*1fd0*/  MOV R98, 0x1ff0 ;  /* 0x00001ff000627802 */ /* 0x000fe40000000f00 */
[----:B0-----:R-:W-:Y:S05]  /*1fe0*/  CALL.REL.NOINC `($__internal_69_$__cuda_sm70_shflsync_bfly_p) ;  /* 0x0000062000007944 */ /* 0x001fea0003c00000 */
[----:B0-----:R-:W-:Y:S01]  /*1ff0*/  HFMA2.MMA R113, -RZ, RZ, 0, 2.384185791015625e-07 ;  /* 0x00000004ff717435 */ /* 0x001fe200000001ff */
[----:B-1----:R-:W-:Y:S01]  /*2000*/  FADD.FTZ R114, R114, R97 ;  /* 0x0000006172727221 */ /* 0x002fe20000010000 */
[----:B------:R-:W-:Y:S02]  /*2010*/  MOV R124, 0x1f ;  /* 0x0000001f007c7802 */ /* 0x000fe40000000f00 */
[----:B------:R-:W-:Y:S02]  /*2020*/  MOV R97, 0xffffffff ;  /* 0xffffffff00617802 */ /* 0x000fe40000000f00 */
[----:B------:R-:W-:Y:S02]  /*2030*/  MOV R98, 0x2050 ;  /* 0x0000205000627802 */ /* 0x000fe40000000f00 */
[----:B------:R-:W-:Y:S05]  /*2040*/  CALL.REL.NOINC `($__internal_69_$__cuda_sm70_shflsync_bfly_p) ;  /* 0x000005c000007944 */ /* 0x000fea0003c00000 */
[----:B0-----:R-:W-:Y:S01]  /*2050*/  HFMA2.MMA R113, -RZ, RZ, 0, 4.76837158203125e-07 ;  /* 0x00000008ff717435 */ /* 0x001fe200000001ff */
[----:B-1----:R-:W-:Y:S01]  /*2060*/  FADD.FTZ R114, R114, R97 ;  /* 0x0000006172727221 */ /* 0x002fe20000010000 */
[----:B------:R-:W-:Y:S02]  /*2070*/  MOV R124, 0x1f ;  /* 0x0000001f007c7802 */ /* 0x000fe40000000f00 */
[----:B------:R-:W-:-:S02]  /*2080*/  MOV R97, 0xffffffff ;  /* 0xffffffff00617802 */ /* 0x000fc40000000f00 */
[----:B------:R-:W-:Y:S02]  /*2090*/  MOV R98, 0x20b0 ;  /* 0x000020b000627802 */ /* 0x000fe40000000f00 */
[----:B------:R-:W-:Y:S05]  /*20a0*/  CALL.REL.NOINC `($__internal_69_$__cuda_sm70_shflsync_bfly_p) ;  /* 0x0000056000007944 */ /* 0x000fea0003c00000 */
[----:B0-----:R-:W-:Y:S01]  /*20b0*/  HFMA2.MMA R113, -RZ, RZ, 0, 9.5367431640625e-07 ;  /* 0x00000010ff717435 */ /* 0x001fe200000001ff */
[----:B-1----:R-:W-:Y:S01]  /*20c0*/  FADD.FTZ R114, R114, R97 ;  /* 0x0000006172727221 */ /* 0x002fe20000010000 */
[----:B------:R-:W-:Y:S02]  /*20d0*/  MOV R124, 0x1f ;  /* 0x0000001f007c7802 */ /* 0x000fe40000000f00 */
[----:B------:R-:W-:Y:S02]  /*20e0*/  MOV R97, 0xffffffff ;  /* 0xffffffff00617802 */ /* 0x000fe40000000f00 */
[----:B------:R-:W-:Y:S02]  /*20f0*/  MOV R98, 0x2110 ;  /* 0x0000211000627802 */ /* 0x000fe40000000f00 */
[----:B------:R-:W-:Y:S05]  /*2100*/  CALL.REL.NOINC `($__internal_69_$__cuda_sm70_shflsync_bfly_p) ;  /* 0x0000050000007944 */ /* 0x000fea0003c00000 */
[----:B-1----:R-:W-:Y:S01]  /*2110*/  FADD.FTZ R96, R114, R97 ;  /* 0x0000006172607221 */ /* 0x002fe20000010000 */
[----:B0-----:R-:W-:Y:S01]  /*2120*/  HFMA2.MMA R113, -RZ, RZ, 0, 5.9604644775390625e-08 ;  /* 0x00000001ff717435 */ /* 0x001fe200000001ff */
[----:B------:R-:W-:Y:S02]  /*2130*/  MOV R124, 0x1f ;  /* 0x0000001f007c7802 */ /* 0x000fe40000000f00 */
        /* <DEDUP_REMOVED lines=51> */
[----:B------:R-:W-:Y:S05]  /*2470*/  CALL.REL.NOINC `($__internal_69_$__cuda_sm70_shflsync_bfly_p) ;  /* 0x0000019000007944 */ /* 0x000fea0003c00000 */
[----:B0-----:R-:W-:Y:S01]  /*2480*/  HFMA2.MMA R113, -RZ, RZ, 0, 1.1920928955078125e-07 ;  /* 0x00000002ff717435 */ /* 0x001fe200000001ff */
[----:B-1----:R-:W-:Y:S01]  /*2490*/  FADD.FTZ R114, R114, R97 ;  /* 0x0000006172727221 */ /* 0x002fe20000010000 */
[----:B------:R-:W-:Y:S02]  /*24a0*/  MOV R124, 0x1f ;  /* 0x0000001f007c7802 */ /* 0x000fe40000000f00 */
[----:B------:R-:W-:Y:S02]  /*24b0*/  MOV R97, 0xffffffff ;  /* 0xffffffff00617802 */ /* 0x000fe40000000f00 */
[----:B------:R-:W-:Y:S02]  /*24c0*/  MOV R98, 0x24e0 ;  /* 0x000024e000627802 */ /* 0x000fe40000000f00 */
[----:B------:R-:W-:Y:S05]  /*24d0*/  CALL.REL.NOINC `($__internal_69_$__cuda_sm70_shflsync_bfly_p) ;  /* 0x0000013000007944 */ /* 0x000fea0003c00000 */
[----:B0-----:R-:W-:Y:S01]  /*24e0*/  HFMA2.MMA R113, -RZ, RZ, 0, 2.384185791015625e-07 ;  /* 0x00000004ff717435 */ /* 0x001fe200000001ff */
[----:B-1----:R-:W-:Y:S01]  /*24f0*/  FADD.FTZ R114, R114, R97 ;  /* 0x0000006172727221 */ /* 0x002fe20000010000 */
[----:B------:R-:W-:Y:S02]  /*2500*/  MOV R124, 0x1f ;  /* 0x0000001f007c7802 */ /* 0x000fe40000000f00 */
[----:B------:R-:W-:-:S02]  /*2510*/  MOV R97, 0xffffffff ;  /* 0xffffffff00617802 */ /* 0x000fc40000000f00 */
[----:B------:R-:W-:Y:S02]  /*2520*/  MOV R98, 0x2540 ;  /* 0x0000254000627802 */ /* 0x000fe40000000f00 */
[----:B------:R-:W-:Y:S05]  /*2530*/  CALL.REL.NOINC `($__internal_69_$__cuda_sm70_shflsync_bfly_p) ;  /* 0x000000d000007944 */ /* 0x000fea0003c00000 */
[----:B0-----:R-:W-:Y:S01]  /*2540*/  HFMA2.MMA R113, -RZ, RZ, 0, 4.76837158203125e-07 ;  /* 0x00000008ff717435 */ /* 0x001fe200000001ff */
[----:B-1----:R-:W-:Y:S01]  /*2550*/  FADD.FTZ R114, R114, R97 ;  /* 0x0000006172727221 */ /* 0x002fe20000010000 */
[----:B------:R-:W-:Y:S02]  /*2560*/  MOV R124, 0x1f ;  /* 0x0000001f007c7802 */ /* 0x000fe40000000f00 */
[----:B------:R-:W-:Y:S02]  /*2570*/  MOV R97, 0xffffffff ;  /* 0xffffffff00617802 */ /* 0x000fe40000000f00 */
[----:B------:R-:W-:Y:S02]  /*2580*/  MOV R98, 0x25a0 ;  /* 0x000025a000627802 */ /* 0x000fe40000000f00 */
[----:B------:R-:W-:Y:S05]  /*2590*/  CALL.REL.NOINC `($__internal_69_$__cuda_sm70_shflsync_bfly_p) ;  /* 0x0000007000007944 */ /* 0x000fea0003c00000 */
[----:B0-----:R-:W-:Y:S01]  /*25a0*/  HFMA2.MMA R113, -RZ, RZ, 0, 9.5367431640625e-07 ;  /* 0x00000010ff717435 */ /* 0x001fe200000001ff */
[----:B-1----:R-:W-:Y:S01]  /*25b0*/  FADD.FTZ R114, R114, R97 ;  /* 0x0000006172727221 */ /* 0x002fe20000010000 */
[----:B------:R-:W-:Y:S02]  /*25c0*/  MOV R124, 0x1f ;  /* 0x0000001f007c7802 */ /* 0x000fe40000000f00 */
[----:B------:R-:W-:-:S02]  /*25d0*/  MOV R97, 0xffffffff ;  /* 0xffffffff00617802 */ /* 0x000fc40000000f00 */
[----:B------:R-:W-:Y:S02]  /*25e0*/  MOV R98, 0x2600 ;  /* 0x0000260000627802 */ /* 0x000fe40000000f00 */
[----:B------:R-:W-:Y:S05]  /*25f0*/  CALL.REL.NOINC `($__internal_69_$__cuda_sm70_shflsync_bfly_p) ;  /* 0x0000001000007944 */ /* 0x000fea0003c00000 */
[----:B01----:R-:W-:Y:S05]  /*2600*/  BRA `(.L_x_9248) ;  /* 0xffffee0000007947 */ /* 0x003fea000383ffff */
        .weak           $__internal_69_$__cuda_sm70_shflsync_bfly_p
        .type           $__internal_69_$__cuda_sm70_shflsync_bfly_p,@function
        .size           $__internal_69_$__cuda_sm70_shflsync_bfly_p,(.L_x_22157 - $__internal_69_$__cuda_sm70_shflsync_bfly_p)
$__internal_69_$__cuda_sm70_shflsync_bfly_p:
[----:B------:R-:W-:Y:S01]  /*2610*/  HFMA2.MMA R99, -RZ, RZ, 0, 0 ;  /* 0x00000000ff637435 */ /* 0x000fe200000001ff */
[----:B------:R-:W-:Y:S04]  /*2620*/  WARPSYNC R97 ;  /* 0x0000006100007348 */ /* 0x000fe80003800000 */
[----:B------:R0:W1:Y:S01]  /*2630*/  SHFL.BFLY PT, R97, R114, R113, R124 ;  /* 0x0c00007172617389 */ /* 0x00006200000e007c */
[----:B------:R-:W-:Y:S05]  /*2640*/  RET.REL.NODEC R98 `(_ZN10layer_norm13ln_fwd_kernelINS_13Kernel_traitsIf13__nv_bfloat16fS2_fjLj6144ELj1ELj1ELj8ELj16ENS_18Kernel_traits_baseILj6144EfS2_fS2_fjLj256EEEEELb0ELb1ELb0ELb1EEEvNS_9FwdParamsE) ;  /* 0xffffd9b062007950 */ /* 0x000fea0003c3ffff */
.L_x_9249:
        /* <DEDUP_REMOVED lines=11> */
.L_x_22157:


//--------------------- .text._ZN10layer_norm13ln_fwd_kernelINS_13Kernel_traitsIf13__nv_bfloat16fS2_fjLj6144ELj1ELj1ELj8ELj16ENS_18Kernel_traits_baseILj6144EfS2_fS2_fjLj256EEEEELb0ELb1ELb1ELb0EEEvNS_9FwdParamsE --------------------------
	.section	.text._ZN10layer_norm13ln_fwd_kernelINS_13Kernel_traitsIf13__nv_bfloat16fS2_fjLj6144ELj1ELj1ELj8ELj16ENS_18Kernel_traits_baseILj6144EfS2_fS2_fjLj256EEEEELb0ELb1ELb1ELb0EEEvNS_9FwdParamsE,"ax",@progbits
	.sectioninfo	@"SHI_REGISTERS=128"
	.align	128
        .global         _ZN10layer_norm13ln_fwd_kernelINS_13Kernel_traitsIf13__nv_bfloat16fS2_fjLj6144ELj1ELj1ELj8ELj16ENS_18Kernel_traits_baseILj6144EfS2_fS2_fjLj256EEEEELb0ELb1ELb1ELb0EEEvNS_9FwdParamsE
        .type           _ZN10layer_norm13ln_fwd_kernelINS_13Kernel_traitsIf13__nv_bfloat16fS2_fjLj6144ELj1ELj1ELj8ELj16ENS_18Kernel_traits_baseILj6144EfS2_fS2_fjLj256EEEEELb0ELb1ELb1ELb0EEEvNS_9FwdParamsE,@function
        .size           _ZN10layer_norm13ln_fwd_kernelINS_13Kernel_traitsIf13__nv_bfloat16fS2_fjLj6144ELj1ELj1ELj8ELj16ENS_18Kernel_traits_baseILj6144EfS2_fS2_fjLj256EEEEELb0ELb1ELb1ELb0EEEvNS_9FwdParamsE,(.L_x_22158 - _ZN10layer_norm13ln_fwd_kernelINS_13Kernel_traitsIf13__nv_bfloat16fS2_fjLj6144ELj1ELj1ELj8ELj16ENS_18Kernel_traits_baseILj6144EfS2_fS2_fjLj256EEEEELb0ELb1ELb1ELb0EEEvNS_9FwdParamsE)
        .other          _ZN10layer_norm13ln_fwd_kernelINS_13Kernel_traitsIf13__nv_bfloat16fS2_fjLj6144ELj1ELj1ELj8ELj16ENS_18Kernel_traits_baseILj6144EfS2_fS2_fjLj256EEEEELb0ELb1ELb1ELb0EEEvNS_9FwdParamsE,@"STO_CUDA_ENTRY STV_DEFAULT"
_ZN10layer_norm13ln_fwd_kernelINS_13Kernel_traitsIf13__nv_bfloat16fS2_fjLj6144ELj1ELj1ELj8ELj16ENS_18Kernel_traits_baseILj6144EfS2_fS2_fjLj256EEEEELb0ELb1ELb1ELb0EEEvNS_9FwdParamsE:
.text._ZN10layer_norm13ln_fwd_kernelINS_13Kernel_traitsIf13__nv_bfloat16fS2_fjLj6144ELj1ELj1ELj8ELj16ENS_18Kernel_traits_baseILj6144EfS2_fS2_fjLj256EEEEELb0ELb1ELb1ELb0EEEvNS_9FwdParamsE:
        /* <DEDUP_REMOVED lines=33> */
.L_x_9251:
[----:B------:R-:W-:Y:S05]  /*0210*/  BSYNC B0 ;  /* 0x0000000000007941 */ /* 0x000fea0003800000 */
.L_x_9250:
        /* <DEDUP_REMOVED lines=21> */
.L_x_9253:
[----:B------:R-:W-:Y:S05]  /*0370*/  BSYNC B0 ;  /* 0x0000000000007941 */ /* 0x000fea0003800000 */
.L_x_9252:
[----:B------:R-:W-:Y:S01]  /*0380*/  BSSY B0, `(.L_x_9254) ;  /* 0x0000014000007945 */ /* 0x000fe20003800000 */
[----:B------:R-:W-:Y:S05]  /*0390*/  @!P5 BRA `(.L_x_9255) ;  /* 0x000001200000d947 */ /* 0x000fea0003800000 */
[----:B------:R-:W-:Y:S01]  /*03a0*/  ISETP.NE.U32.AND P0, PT, RZ, c[0x0][0x218], PT ;  /* 0x00008600ff007a0c */ /* 0x000fe20003f05070 */
[----:B------:R-:W-:Y:S01]  /*03b0*/  HFMA2.MMA R77, -RZ, RZ, 0, 1.9073486328125e-06 ;  /* 0x00000020ff4d7435 */ /* 0x000fe200000001ff */
[C---:B------:R-:W-:Y:S01]  /*03c0*/  LEA R80, P2, R76.reuse, c[0x0][0x1c8], 0x5 ;  /* 0x000072004c507a11 */ /* 0x040fe200078428ff */
[----:B0-----:R-:W-:Y:S01]  /*03d0*/  CS2R R54, SRZ ;  /* 0x0000000000367805 */ /* 0x001fe2000001ff00 */
[----:B------:R-:W-:Y:S01]  /*03e0*/  ISETP.NE.AND.EX P0, PT, RZ, c[0x0][0x21c], PT, P0 ;  /* 0x00008700ff007a0c */ /* 0x000fe20003f05300 */
[----:B------:R-:W-:Y:S01]  /*03f0*/  CS2R R52, SRZ ;  /* 0x0000000000347805 */ /* 0x000fe2000001ff00 */
[----:B------:R-:W-:Y:S01]  /*0400*/  CS2R R58, SRZ ;  /* 0x00000000003a7805 */ /* 0x000fe2000001ff00 */
[----:B------:R-:W-:Y:S01]  /*0410*/  CS2R R56, SRZ ;  /* 0x0000000000387805 */ /* 0x000fe2000001ff00 */
[----:B------:R-:W-:-:S05]  /*0420*/  LEA.HI.X R81, R76, c[0x0][0x1cc], RZ, 0x5, P2 ;  /* 0x000073004c517a11 */ /* 0x000fca00010f2cff */
[----:B------:R0:W5:Y:S04]  /*0430*/  LDG.E.128 R68, [R80.64+0x10] ;  /* 0x0000100450447981 */ /* 0x000168000c1e1d00 */
[C---:B------:R-:W-:Y:S01]  /*0440*/  @P0 LEA R78, P1, R76.reuse, c[0x0][0x218], 0x5 ;  /* 0x000086004c4e0a11 */ /* 0x040fe200078228ff */
[----:B------:R0:W5:Y:S03]  /*0450*/  LDG.E.128 R72, [R80.64] ;  /* 0x0000000450487981 */ /* 0x000166000c1e1d00 */
[C---:B------:R-:W-:Y:S01]  /*0460*/  @P0 LEA.HI.X R79, R76.reuse, c[0x0][0x21c], RZ, 0x5, P1 ;  /* 0x000087004c4f0a11 */ /* 0x040fe200008f2cff */
[----:B------:R-:W-:-:S04]  /*0470*/  IMAD.WIDE.U32 R76, R76, R77, c[0x0][0x1b0] ;  /* 0x00006c004c4c7625 */ /* 0x000fc800078e004d */
[----:B------:R0:W5:Y:S04]  /*0480*/  @P0 LDG.E.128 R52, [R78.64] ;  /* 0x000000044e340981 */ /* 0x000168000c1e1d00 */
[----:B------:R0:W5:Y:S04]  /*0490*/  @P0 LDG.E.128 R56, [R78.64+0x10] ;  /* 0x000010044e380981 */ /* 0x000168000c1e1d00 */
[----:B------:R0:W5:Y:S04]  /*04a0*/  LDG.E.128 R60, [R76.64] ;  /* 0x000000044c3c7981 */ /* 0x000168000c1e1d00 */
[----:B------:R0:W5:Y:S02]  /*04b0*/  LDG.E.128 R64, [R76.64+0x10] ;  /* 0x000010044c407981 */ /* 0x000164000c1e1d00 */
.L_x_9255:
[----:B------:R-:W-:Y:S05]  /*04c0*/  BSYNC B0 ;  /* 0x0000000000007941 */ /* 0x000fea0003800000 */
.L_x_9254:
        /* <DEDUP_REMOVED lines=25> */
.L_x_9319:
[----:B------:R-:W-:-:S10]  /*0660*/  HFMA2.MMA R113, -RZ, RZ, 0, 2.384185791015625e-07 ;  /* 0x00000004ff717435 */ /* 0x000fd400000001ff */
[----:B------:R-:W-:-:S05]  /*0670*/  IMAD.WIDE R114, R118, R113, c[0x0][0x1d0] ;  /* 0x0000740076727625 */ /* 0x000fca00078e0271 */
[----:B------:R1:W2:Y:S01]  /*0680*/  LDG.E R117, [R114.64] ;  /* 0x0000000472757981 */ /* 0x0002a2000c1e1900 */
[C---:B------:R-:W-:Y:S02]  /*0690*/  IMAD R120, R118.reuse, c[0x0][0x168], RZ ;  /* 0x00005a0076787a24 */ /* 0x040fe400078e02ff */
[----:B------:R-:W-:Y:S01]  /*06a0*/  IMAD.WIDE R112, R118, R113, c[0x0][0x1d8] ;  /* 0x0000760076707625 */ /* 0x000fe200078e0271 */
[----:B------:R-:W-:Y:S05]  /*06b0*/  BSSY B0, `(.L_x_9256) ;  /* 0x000006f000007945 */ /* 0x000fea0003800000 */
[----:B-----5:R3:W5:Y:S01]  /*06c0*/  LDG.E R112, [R112.64] ;  /* 0x0000000470707981 */ /* 0x020762000c1e1900 */
[----:B-1----:R-:W-:-:S02]  /*06d0*/  LOP3.LUT R114, R2, 0xff, RZ, 0xc0, !PT ;  /* 0x000000ff02727812 */ /* 0x002fc400078ec0ff */
[----:B---3--:R-:W-:Y:S02]  /*06e0*/  SHF.R.S32.HI R113, RZ, 0x1f, R118 ;  /* 0x0000001fff717819 */ /* 0x008fe40000011476 */
[----:B--2---:R-:W-:-:S13]  /*06f0*/  ISETP.GE.AND P1, PT, R117, 0x1, PT ;  /* 0x000000017500780c */ /* 0x004fda0003f26270 */
[----:B------:R-:W-:-:S05]  /*0700*/  @P1 IADD3 R121, R117, -0x1, RZ ;  /* 0xffffffff75791810 */ /* 0x000fca0007ffe0ff */
[----:B------:R-:W-:Y:S01]  /*0710*/  @P1 IMAD R122, R121, c[0x0][0x168], RZ ;  /* 0x00005a00797a1a24 */ /* 0x000fe200078e02ff */
[----:B------:R-:W-:-:S04]  /*0720*/  SHF.R.S32.HI R121, RZ, 0x1f, R120 ;  /* 0x0000001fff797819 */ /* 0x000fc80000011478 */
[----:B------:R-:W-:Y:S02]  /*0730*/  @P1 SHF.R.S32.HI R123, RZ, 0x1f, R122 ;  /* 0x0000001fff7b1819 */ /* 0x000fe4000001147a */
[----:B------:R-:W-:Y:S02]  /*0740*/  LEA.HI R121, R121, R120, RZ, 0x3 ;  /* 0x0000007879797211 */ /* 0x000fe400078f18ff */
[----:B------:R-:W-:Y:S02]  /*0750*/  @P1 LEA.HI R123, R123, R122, RZ, 0x3 ;  /* 0x0000007a7b7b1211 */ /* 0x000fe400078f18ff */
[----:B------:R-:W-:Y:S02]  /*0760*/  MOV R120, RZ ;  /* 0x000000ff00787202 */ /* 0x000fe40000000f00 */
[-C--:B------:R-:W-:Y:S02]  /*0770*/  @P1 LEA.HI.SX32 R120, R123, R114.reuse, 0x1d ;  /* 0x000000727b781211 */ /* 0x080fe400078feaff */
[----:B------:R-:W-:Y:S01]  /*0780*/  LEA.HI.SX32 R121, R121, R114, 0x1d ;  /* 0x0000007279797211 */ /* 0x000fe200078feaff */
        /* <DEDUP_REMOVED lines=40> */
.L_x_9259:
[----:B------:R-:W-:Y:S05]  /*0a10*/  BSYNC B1 ;  /* 0x0000000000017941 */ /* 0x000fea0003800000 */
.L_x_9258:
[----:B------:R-:W-:Y:S01]  /*0a20*/  BSSY B1, `(.L_x_9260) ;  /* 0x0000006000017945 */ /* 0x000fe20003800000 */
[----:B------:R-:W-:Y:S05]  /*0a30*/  @!P6 BRA `(.L_x_9261) ;  /* 0x000000400000e947 */ /* 0x000fea0003800000 */
[----:B-----5:R-:W-:-:S05]  /*0a40*/  PRMT R89, RZ, 0x7610, R84 ;  /* 0x00007610ff597816 */ /* 0x020fca0000000054 */
[----:B------:R-:W-:-:S04]  /*0a50*/  FMUL.FTZ R114, R89, c[0x0][0x1ec] ;  /* 0x00007b0059727a20 */ /* 0x000fc80000410000 */
[----:B------:R-:W-:-:S04]  /*0a60*/  FMUL.FTZ R89, R25, R114 ;  /* 0x0000007219597220 */ /* 0x000fc80000410000 */
[----:B------:R-:W-:Y:S02]  /*0a70*/  @P0 FADD.FTZ R89, R77, R89 ;  /* 0x000000594d590221 */ /* 0x000fe40000010000 */
.L_x_9261:
[----:B------:R-:W-:Y:S05]  /*0a80*/  BSYNC B1 ;  /* 0x0000000000017941 */ /* 0x000fea0003800000 */
.L_x_9260:
[----:B------:R-:W-:Y:S01]  /*0a90*/  BSSY B1, `(.L_x_9262) ;  /* 0x0000006000017945 */ /* 0x000fe20003800000 */
[----:B------:R-:W-:Y:S05]  /*0aa0*/  @!P6 BRA `(.L_x_9263) ;  /* 0x000000400000e947 */ /* 0x000fea0003800000 */
[----:B-----5:R-:W-:-:S05]  /*0ab0*/  PRMT R90, RZ, 0x5410, R85 ;  /* 0x00005410ff5a7816 */ /* 0x020fca0000000055 */
[----:B------:R-:W-:-:S04]  /*0ac0*/  FMUL.FTZ R95, R90, c[0x0][0x1ec] ;  /* 0x00007b005a5f7a20 */ /* 0x000fc80000410000 */
[----:B------:R-:W-:-:S04]  /*0ad0*/  FMUL.FTZ R90, R26, R95 ;  /* 0x0000005f1a5a7220 */ /* 0x000fc80000410000 */
[----:B------:R-:W-:Y:S02]  /*0ae0*/  @P0 FADD.FTZ R90, R78, R90 ;  /* 0x0000005a4e5a0221 */ /* 0x000fe40000010000 */
.L_x_9263:
[----:B------:R-:W-:Y:S05]  /*0af0*/  BSYNC B1 ;  /* 0x0000000000017941 */ /* 0x000fea0003800000 */
.L_x_9262:
[----:B------:R-:W-:Y:S01]  /*0b00*/  BSSY B1, `(.L_x_9264) ;  /* 0x0000006000017945 */ /* 0x000fe20003800000 */
[----:B------:R-:W-:Y:S05]  /*0b10*/  @!P6 BRA `(.L_x_9265) ;  /* 0x000000400000e947 */ /* 0x000fea0003800000 */
[----:B-----5:R-:W-:-:S05]  /*0b20*/  PRMT R91, RZ, 0x7610, R85 ;  /* 0x00007610ff5b7816 */ /* 0x020fca0000000055 */
[----:B------:R-:W-:-:S04]  /*0b30*/  FMUL.FTZ R114, R91, c[0x0][0x1ec] ;  /* 0x00007b005b727a20 */ /* 0x000fc80000410000 */
[----:B------:R-:W-:-:S04]  /*0b40*/  FMUL.FTZ R91, R27, R114 ;  /* 0x000000721b5b7220 */ /* 0x000fc80000410000 */
[----:B------:R-:W-:Y:S02]  /*0b50*/  @P0 FADD.FTZ R91, R79, R91 ;  /* 0x0000005b4f5b0221 */ /* 0x000fe40000010000 */
.L_x_9265:
[----:B------:R-:W-:Y:S05]  /*0b60*/  BSYNC B1 ;  /* 0x0000000000017941 */ /* 0x000fea0003800000 */
.L_x_9264:
[----:B------:R-:W-:Y:S01]  /*0b70*/  BSSY B1, `(.L_x_9266) ;  /* 0x0000006000017945 */ /* 0x000fe20003800000 */
[----:B------:R-:W-:Y:S05]  /*0b80*/  @!P6 BRA `(.L_x_9267) ;  /* 0x000000400000e947 */ /* 0x000fea0003800000 */
[----:B-----5:R-:W-:-:S05]  /*0b90*/  PRMT R92, RZ, 0x5410, R86 ;  /* 0x00005410ff5c7816 */ /* 0x020fca0000000056 */
[----:B------:R-:W-:-:S04]  /*0ba0*/  FMUL.FTZ R95, R92, c[0x0][0x1ec] ;  /* 0x00007b005c5f7a20 */ /* 0x000fc80000410000 */
[----:B------:R-:W-:-:S04]  /*0bb0*/  FMUL.FTZ R92, R20, R95 ;  /* 0x0000005f145c7220 */ /* 0x000fc80000410000 */
[----:B------:R-:W-:Y:S02]  /*0bc0*/  @P0 FADD.FTZ R92, R80, R92 ;  /* 0x0000005c505c0221 */ /* 0x000fe40000010000 */
.L_x_9267:
[----:B------:R-:W-:Y:S05]  /*0bd0*/  BSYNC B1 ;  /* 0x0000000000017941 */ /* 0x000fea0003800000 */
.L_x_9266:
[----:B------:R-:W-:Y:S01]  /*0be0*/  BSSY B1, `(.L_x_9268) ;  /* 0x0000006000017945 */ /* 0x000fe20003800000 */
[----:B------:R-:W-:Y:S05]  /*0bf0*/  @!P6 BRA `(.L_x_9269) ;  /* 0x000000400000e947 */ /* 0x000fea0003800000 */
[----:B-----5:R-:W-:-:S05]  /*0c00*/  PRMT R93, RZ, 0x7610, R86 ;  /* 0x00007610ff5d7816 */ /* 0x020fca0000000056 */
[----:B------:R-:W-:-:S04]  /*0c10*/  FMUL.FTZ R114, R93, c[0x0][0x1ec] ;  /* 0x00007b005d727a20 */ /* 0x000fc80000410000 */
[----:B------:R-:W-:-:S04]  /*0c20*/  FMUL.FTZ R93, R21, R114 ;  /* 0x00000072155d7220 */ /* 0x000fc80000410000 */
[----:B------:R-:W-:Y:S02]  /*0c30*/  @P0 FADD.FTZ R93, R81, R93 ;  /* 0x0000005d515d0221 */ /* 0x000fe40000010000 */
.L_x_9269:
[----:B------:R-:W-:Y:S05]  /*0c40*/  BSYNC B1 ;  /* 0x0000000000017941 */ /* 0x000fea0003800000 */
.L_x_9268:
[----:B------:R-:W-:Y:S01]  /*0c50*/  BSSY B1, `(.L_x_9270) ;  /* 0x0000007000017945 */ /* 0x000fe20003800000 */
[----:B------:R-:W-:Y:S01]  /*0c60*/  HFMA2.MMA R114, -RZ, RZ, 0, 1.9073486328125e-06 ;  /* 0x00000020ff727435 */ /* 0x000fe200000001ff */
[----:B------:R-:W-:Y:S05]  /*0c70*/  @!P6 BRA `(.L_x_9271) ;  /* 0x000000400000e947 */ /* 0x000fea0003800000 */
[----:B-----5:R-:W-:-:S05]  /*0c80*/  PRMT R94, RZ, 0x5410, R87 ;  /* 0x00005410ff5e7816 */ /* 0x020fca0000000057 */
[----:B------:R-:W-:-:S04]  /*0c90*/  FMUL.FTZ R95, R94, c[0x0][0x1ec] ;  /* 0x00007b005e5f7a20 */ /* 0x000fc80000410000 */
[----:B------:R-:W-:-:S04]  /*0ca0*/  FMUL.FTZ R94, R22, R95 ;  /* 0x0000005f165e7220 */ /* 0x000fc80000410000 */
[----:B------:R-:W-:Y:S02]  /*0cb0*/  @P0 FADD.FTZ R94, R82, R94 ;  /* 0x0000005e525e0221 */ /* 0x000fe40000010000 */
.L_x_9271:
[----:B------:R-:W-:Y:S05]  /*0cc0*/  BSYNC B1 ;  /* 0x0000000000017941 */ /* 0x000fea0003800000 */
.L_x_9270:
        /* <DEDUP_REMOVED lines=8> */
.L_x_9273:
[----:B------:R-:W-:Y:S05]  /*0d50*/  BSYNC B1 ;  /* 0x0000000000017941 */ /* 0x000fea0003800000 */
.L_x_9272:
[----:B------:R1:W-:Y:S01]  /*0d60*/  STG.E.128 [R114.64], R88 ;  /* 0x0000005872007986 */ /* 0x0003e2000c101d04 */
[----:B------:R-:W-:Y:S02]  /*0d70*/  IADD3 R120, R120, 0x100, RZ ;  /* 0x0000010078787810 */ /* 0x000fe40007ffe0ff */
[----:B------:R-:W-:Y:S01]  /*0d80*/  IADD3 R121, R121, 0x100, RZ ;  /* 0x0000010079797810 */ /* 0x000fe20007ffe0ff */
[----:B------:R1:W-:Y:S04]  /*0d90*/  STG.E.128 [R114.64+0x10], R92 ;  /* 0x0000105c72007986 */ /* 0x0003e8000c101d04 */
.L_x_9257:
[----:B------:R-:W-:Y:S05]  /*0da0*/  BSYNC B0 ;  /* 0x0000000000007941 */ /* 0x000fea0003800000 */
.L_x_9256:
        /* <DEDUP_REMOVED lines=41> */
.L_x_9277:
[----:B------:R-:W-:Y:S05]  /*1040*/  BSYNC B1 ;  /* 0x0000000000017941 */ /* 0x000fea0003800000 */
.L_x_9276:
[----:B------:R-:W-:Y:S01]  /*1050*/  BSSY B1, `(.L_x_9278) ;  /* 0x0000006000017945 */ /* 0x000fe20003800000 */
[----:B------:R-:W-:Y:S05]  /*1060*/  @!P6 BRA `(.L_x_9279) ;  /* 0x000000400000e947 */ /* 0x000fea0003800000 */
[----:B-----5:R-:W-:-:S05]  /*1070*/  PRMT R97, RZ, 0x7610, R84 ;  /* 0x00007610ff617816 */ /* 0x020fca0000000054 */
[----:B-1----:R-:W-:-:S04]  /*1080*/  FMUL.FTZ R114, R97, c[0x0][0x1ec] ;  /* 0x00007b0061727a20 */ /* 0x002fc80000410000 */
[----:B------:R-:W-:-:S04]  /*1090*/  FMUL.FTZ R97, R49, R114 ;  /* 0x0000007231617220 */ /* 0x000fc80000410000 */
[----:B------:R-:W-:Y:S02]  /*10a0*/  @P0 FADD.FTZ R97, R77, R97 ;  /* 0x000000614d610221 */ /* 0x000fe40000010000 */
.L_x_9279:
[----:B------:R-:W-:Y:S05]  /*10b0*/  BSYNC B1 ;  /* 0x0000000000017941 */ /* 0x000fea0003800000 */
.L_x_9278:
[----:B------:R-:W-:Y:S01]  /*10c0*/  BSSY B1, `(.L_x_9280) ;  /* 0x0000006000017945 */ /* 0x000fe20003800000 */
[----:B------:R-:W-:Y:S05]  /*10d0*/  @!P6 BRA `(.L_x_9281) ;  /* 0x000000400000e947 */ /* 0x000fea0003800000 */
[----:B-----5:R-:W-:-:S05]  /*10e0*/  PRMT R98, RZ, 0x5410, R85 ;  /* 0x00005410ff627816 */ /* 0x020fca0000000055 */
[----:B------:R-:W-:-:S04]  /*10f0*/  FMUL.FTZ R103, R98, c[0x0][0x1ec] ;  /* 0x00007b0062677a20 */ /* 0x000fc80000410000 */
[----:B------:R-:W-:-:S04]  /*1100*/  FMUL.FTZ R98, R50, R103 ;  /* 0x0000006732627220 */ /* 0x000fc80000410000 */
[----:B------:R-:W-:Y:S02]  /*1110*/  @P0 FADD.FTZ R98, R78, R98 ;  /* 0x000000624e620221 */ /* 0x000fe40000010000 */
.L_x_9281:
[----:B------:R-:W-:Y:S05]  /*1120*/  BSYNC B1 ;  /* 0x0000000000017941 */ /* 0x000fea0003800000 */
.L_x_9280:
[----:B------:R-:W-:Y:S01]  /*1130*/  BSSY B1, `(.L_x_9282) ;  /* 0x0000006000017945 */ /* 0x000fe20003800000 */
[----:B------:R-:W-:Y:S05]  /*1140*/  @!P6 BRA `(.L_x_9283) ;  /* 0x000000400000e947 */ /* 0x000fea0003800000 */
[----:B-----5:R-:W-:-:S05]  /*1150*/  PRMT R99, RZ, 0x7610, R85 ;  /* 0x00007610ff637816 */ /* 0x020fca0000000055 */
[----:B-1----:R-:W-:-:S04]  /*1160*/  FMUL.FTZ R114, R99, c[0x0][0x1ec] ;  /* 0x00007b0063727a20 */ /* 0x002fc80000410000 */
[----:B------:R-:W-:-:S04]  /*1170*/  FMUL.FTZ R99, R51, R114 ;  /* 0x0000007233637220 */ /* 0x000fc80000410000 */
[----:B------:R-:W-:Y:S02]  /*1180*/  @P0 FADD.FTZ R99, R79, R99 ;  /* 0x000000634f630221 */ /* 0x000fe40000010000 */
.L_x_9283:
[----:B------:R-:W-:Y:S05]  /*1190*/  BSYNC B1 ;  /* 0x0000000000017941 */ /* 0x000fea0003800000 */
.L_x_9282:
[----:B------:R-:W-:Y:S01]  /*11a0*/  BSSY B1, `(.L_x_9284) ;  /* 0x0000006000017945 */ /* 0x000fe20003800000 */
[----:B------:R-:W-:Y:S05]  /*11b0*/  @!P6 BRA `(.L_x_9285) ;  /* 0x000000400000e947 */ /* 0x000fea0003800000 */
[----:B-----5:R-:W-:-:S05]  /*11c0*/  PRMT R100, RZ, 0x5410, R86 ;  /* 0x00005410ff647816 */ /* 0x020fca0000000056 */
[----:B------:R-:W-:-:S04]  /*11d0*/  FMUL.FTZ R103, R100, c[0x0][0x1ec] ;  /* 0x00007b0064677a20 */ /* 0x000fc80000410000 */
[----:B------:R-:W-:-:S04]  /*11e0*/  FMUL.FTZ R100, R44, R103 ;  /* 0x000000672c647220 */ /* 0x000fc80000410000 */
[----:B------:R-:W-:Y:S02]  /*11f0*/  @P0 FADD.FTZ R100, R80, R100 ;  /* 0x0000006450640221 */ /* 0x000fe40000010000 */
.L_x_9285:
[----:B------:R-:W-:Y:S05]  /*1200*/  BSYNC B1 ;  /* 0x0000000000017941 */ /* 0x000fea0003800000 */
.L_x_9284:
[----:B------:R-:W-:Y:S01]  /*1210*/  BSSY B1, `(.L_x_9286) ;  /* 0x0000006000017945 */ /* 0x000fe20003800000 */
[----:B------:R-:W-:Y:S05]  /*1220*/  @!P6 BRA `(.L_x_9287) ;  /* 0x000000400000e947 */ /* 0x000fea0003800000 */
[----:B-----5:R-:W-:-:S05]  /*1230*/  PRMT R101, RZ, 0x7610, R86 ;  /* 0x00007610ff657816 */ /* 0x020fca0000000056 */
[----:B-1----:R-:W-:-:S04]  /*1240*/  FMUL.FTZ R114, R101, c[0x0][0x1ec] ;  /* 0x00007b0065727a20 */ /* 0x002fc80000410000 */
[----:B------:R-:W-:-:S04]  /*1250*/  FMUL.FTZ R101, R45, R114 ;  /* 0x000000722d657220 */ /* 0x000fc80000410000 */
[----:B------:R-:W-:Y:S02]  /*1260*/  @P0 FADD.FTZ R101, R81, R101 ;  /* 0x0000006551650221 */ /* 0x000fe40000010000 */
.L_x_9287:
[----:B------:R-:W-:Y:S05]  /*1270*/  BSYNC B1 ;  /* 0x0000000000017941 */ /* 0x000fea0003800000 */
.L_x_9286:
[----:B------:R-:W-:Y:S01]  /*1280*/  BSSY B1, `(.L_x_9288) ;  /* 0x0000007000017945 */ /* 0x000fe20003800000 */
[----:B-1----:R-:W-:Y:S01]  /*1290*/  HFMA2.MMA R114, -RZ, RZ, 0, 1.9073486328125e-06 ;  /* 0x00000020ff727435 */ /* 0x002fe200000001ff */
[----:B------:R-:W-:Y:S05]  /*12a0*/  @!P6 BRA `(.L_x_9289) ;  /* 0x000000400000e947 */ /* 0x000fea0003800000 */
[----:B-----5:R-:W-:-:S05]  /*12b0*/  PRMT R102, RZ, 0x5410, R87 ;  /* 0x00005410ff667816 */ /* 0x020fca0000000057 */
[----:B------:R-:W-:-:S04]  /*12c0*/  FMUL.FTZ R103, R102, c[0x0][0x1ec] ;  /* 0x00007b0066677a20 */ /* 0x000fc80000410000 */
[----:B------:R-:W-:-:S04]  /*12d0*/  FMUL.FTZ R102, R46, R103 ;  /* 0x000000672e667220 */ /* 0x000fc80000410000 */
[----:B------:R-:W-:Y:S02]  /*12e0*/  @P0 FADD.FTZ R102, R82, R102 ;  /* 0x0000006652660221 */ /* 0x000fe40000010000 */
.L_x_9289:
[----:B------:R-:W-:Y:S05]  /*12f0*/  BSYNC B1 ;  /* 0x0000000000017941 */ /* 0x000fea0003800000 */
.L_x_9288:
        /* <DEDUP_REMOVED lines=8> */
.L_x_9291:
[----:B------:R-:W-:Y:S05]  /*1380*/  BSYNC B1 ;  /* 0x0000000000017941 */ /* 0x000fea0003800000 */
.L_x_9290:
[----:B------:R1:W-:Y:S01]  /*1390*/  STG.E.128 [R114.64], R96 ;  /* 0x0000006072007986 */ /* 0x0003e2000c101d04 */
[----:B------:R-:W-:Y:S02]  /*13a0*/  IADD3 R120, R120, 0x100, RZ ;  /* 0x0000010078787810 */ /* 0x000fe40007ffe0ff */
[----:B------:R-:W-:Y:S01]  /*13b0*/  IADD3 R121, R121, 0x100, RZ ;  /* 0x0000010079797810 */ /* 0x000fe20007ffe0ff */
[----:B------:R1:W-:Y:S04]  /*13c0*/  STG.E.128 [R114.64+0x10], R100 ;  /* 0x0000106472007986 */ /* 0x0003e8000c101d04 */
.L_x_9275:
[----:B------:R-:W-:Y:S05]  /*13d0*/  BSYNC B0 ;  /* 0x0000000000007941 */ /* 0x000fea0003800000 */
.L_x_9274:
        /* <DEDUP_REMOVED lines=13> */
[----:B-1----:R-:W-:Y:S01]  /*14b0*/  HFMA2.MMA R114, -RZ, RZ, 0, 1.9073486328125e-06 ;  /* 0x00000020ff727435 */ /* 0x002fe200000001ff */
        /* <DEDUP_REMOVED lines=11> */
[----:B----4-:R-:W-:Y:S02]  /*1570*/  @!P6 FSEL R106, R78, RZ, P2 ;  /* 0x000000ff4e6ae208 */ /* 0x010fe40001000000 */
[----:B------:R-:W-:Y:S02]  /*1580*/  @!P6 FSEL R107, R79, RZ, P1 ;  /* 0x000000ff4f6be208 */ /* 0x000fe40000800000 */
[----:B------:R-:W-:Y:S02]  /*1590*/  @!P6 ISETP.NE.U32.AND P2, PT, RZ, c[0x0][0x180], PT ;  /* 0x00006000ff00ea0c */ /* 0x000fe40003f45070 */
[----:B------:R-:W-:Y:S02]  /*15a0*/  @!P6 ISETP.NE.U32.AND P1, PT, RZ, c[0x0][0x180], PT ;  /* 0x00006000ff00ea0c */ /* 0x000fe40003f25070 */
[----:B------:R-:W-:Y:S02]  /*15b0*/  @!P6 ISETP.NE.AND.EX P2, PT, RZ, c[0x0][0x184], PT, P2 ;  /* 0x00006100ff00ea0c */ /* 0x000fe40003f45320 */
[----:B------:R-:W-:-:S02]  /*15c0*/  @!P6 ISETP.NE.AND.EX P1, PT, RZ, c[0x0][0x184], PT, P1 ;  /* 0x00006100ff00ea0c */ /* 0x000fc40003f25310 */
[----:B---3--:R-:W-:Y:S02]  /*15d0*/  @!P6 FSEL R108, R80, RZ, P2 ;  /* 0x000000ff506ce208 */ /* 0x008fe40001000000 */
[----:B------:R-:W-:Y:S02]  /*15e0*/  @!P6 FSEL R109, R81, RZ, P1 ;  /* 0x000000ff516de208 */ /* 0x000fe40000800000 */
        /* <DEDUP_REMOVED lines=9> */
.L_x_9295:
[----:B------:R-:W-:Y:S05]  /*1680*/  BSYNC B1 ;  /* 0x0000000000017941 */ /* 0x000fea0003800000 */
.L_x_9294:
[----:B------:R-:W-:Y:S01]  /*1690*/  BSSY B1, `(.L_x_9296) ;  /* 0x0000006000017945 */ /* 0x000fe20003800000 */
[----:B------:R-:W-:Y:S05]  /*16a0*/  @!P6 BRA `(.L_x_9297) ;  /* 0x000000400000e947 */ /* 0x000fea0003800000 */
[----:B-----5:R-:W-:-:S05]  /*16b0*/  PRMT R105, RZ, 0x7610, R84 ;  /* 0x00007610ff697816 */ /* 0x020fca0000000054 */
[----:B------:R-:W-:-:S04]  /*16c0*/  FMUL.FTZ R110, R105, c[0x0][0x1ec] ;  /* 0x00007b00696e7a20 */ /* 0x000fc80000410000 */
[----:B------:R-:W-:-:S04]  /*16d0*/  FMUL.FTZ R105, R73, R110 ;  /* 0x0000006e49697220 */ /* 0x000fc80000410000 */
[----:B------:R-:W-:Y:S02]  /*16e0*/  @P0 FADD.FTZ R105, R77, R105 ;  /* 0x000000694d690221 */ /* 0x000fe40000010000 */
.L_x_9297:
[----:B------:R-:W-:Y:S05]  /*16f0*/  BSYNC B1 ;  /* 0x0000000000017941 */ /* 0x000fea0003800000 */
.L_x_9296:
[----:B------:R-:W-:Y:S01]  /*1700*/  BSSY B1, `(.L_x_9298) ;  /* 0x0000006000017945 */ /* 0x000fe20003800000 */
[----:B------:R-:W-:Y:S05]  /*1710*/  @!P6 BRA `(.L_x_9299) ;  /* 0x000000400000e947 */ /* 0x000fea0003800000 */
[----:B-----5:R-:W-:-:S05]  /*1720*/  PRMT R106, RZ, 0x5410, R85 ;  /* 0x00005410ff6a7816 */ /* 0x020fca0000000055 */
[----:B------:R-:W-:-:S04]  /*1730*/  FMUL.FTZ R111, R106, c[0x0][0x1ec] ;  /* 0x00007b006a6f7a20 */ /* 0x000fc80000410000 */
[----:B------:R-:W-:-:S04]  /*1740*/  FMUL.FTZ R106, R74, R111 ;  /* 0x0000006f4a6a7220 */ /* 0x000fc80000410000 */
[----:B------:R-:W-:Y:S02]  /*1750*/  @P0 FADD.FTZ R106, R78, R106 ;  /* 0x0000006a4e6a0221 */ /* 0x000fe40000010000 */
.L_x_9299:
[----:B------:R-:W-:Y:S05]  /*1760*/  BSYNC B1 ;  /* 0x0000000000017941 */ /* 0x000fea0003800000 */
.L_x_9298:
[----:B------:R-:W-:Y:S01]  /*1770*/  BSSY B1, `(.L_x_9300) ;  /* 0x0000006000017945 */ /* 0x000fe20003800000 */
[----:B------:R-:W-:Y:S05]  /*1780*/  @!P6 BRA `(.L_x_9301) ;  /* 0x000000400000e947 */ /* 0x000fea0003800000 */
[----:B-----5:R-:W-:-:S05]  /*1790*/  PRMT R107, RZ, 0x7610, R85 ;  /* 0x00007610ff6b7816 */ /* 0x020fca0000000055 */
[----:B------:R-:W-:-:S04]  /*17a0*/  FMUL.FTZ R110, R107, c[0x0][0x1ec] ;  /* 0x00007b006b6e7a20 */ /* 0x000fc80000410000 */
[----:B------:R-:W-:-:S04]  /*17b0*/  FMUL.FTZ R107, R75, R110 ;  /* 0x0000006e4b6b7220 */ /* 0x000fc80000410000 */
[----:B------:R-:W-:Y:S02]  /*17c0*/  @P0 FADD.FTZ R107, R79, R107 ;  /* 0x0000006b4f6b0221 */ /* 0x000fe40000010000 */
.L_x_9301:
[----:B------:R-:W-:Y:S05]  /*17d0*/  BSYNC B1 ;  /* 0x0000000000017941 */ /* 0x000fea0003800000 */
.L_x_9300:
[----:B------:R-:W-:Y:S01]  /*17e0*/  BSSY B1, `(.L_x_9302) ;  /* 0x0000006000017945 */ /* 0x000fe20003800000 */
[----:B------:R-:W-:Y:S05]  /*17f0*/  @!P6 BRA `(.L_x_9303) ;  /* 0x000000400000e947 */ /* 0x000fea0003800000 */
[----:B-----5:R-:W-:-:S05]  /*1800*/  PRMT R108, RZ, 0x5410, R86 ;  /* 0x00005410ff6c7816 */ /* 0x020fca0000000056 */
[----:B------:R-:W-:-:S04]  /*1810*/  FMUL.FTZ R111, R108, c[0x0][0x1ec] ;  /* 0x00007b006c6f7a20 */ /* 0x000fc80000410000 */
[----:B------:R-:W-:-:S04]  /*1820*/  FMUL.FTZ R108, R68, R111 ;  /* 0x0000006f446c7220 */ /* 0x000fc80000410000 */
[----:B------:R-:W-:Y:S02]  /*1830*/  @P0 FADD.FTZ R108, R80, R108 ;  /* 0x0000006c506c0221 */ /* 0x000fe40000010000 */
.L_x_9303:
[----:B------:R-:W-:Y:S05]  /*1840*/  BSYNC B1 ;  /* 0x0000000000017941 */ /* 0x000fea0003800000 */
.L_x_9302:
[----:B------:R-:W-:Y:S01]  /*1850*/  BSSY B1, `(.L_x_9304) ;  /* 0x0000006000017945 */ /* 0x000fe20003800000 */
[----:B------:R-:W-:Y:S05]  /*1860*/  @!P6 BRA `(.L_x_9305) ;  /* 0x000000400000e947 */ /* 0x000fea0003800000 */
[----:B-----5:R-:W-:-:S05]  /*1870*/  PRMT R109, RZ, 0x7610, R86 ;  /* 0x00007610ff6d7816 */ /* 0x020fca0000000056 */
[----:B------:R-:W-:-:S04]  /*1880*/  FMUL.FTZ R110, R109, c[0x0][0x1ec] ;  /* 0x00007b006d6e7a20 */ /* 0x000fc80000410000 */
[----:B------:R-:W-:-:S04]  /*1890*/  FMUL.FTZ R109, R69, R110 ;  /* 0x0000006e456d7220 */ /* 0x000fc80000410000 */
[----:B------:R-:W-:Y:S02]  /*18a0*/  @P0 FADD.FTZ R109, R81, R109 ;  /* 0x0000006d516d0221 */ /* 0x000fe40000010000 */
.L_x_9305:
[----:B------:R-:W-:Y:S05]  /*18b0*/  BSYNC B1 ;  /* 0x0000000000017941 */ /* 0x000fea0003800000 */
.L_x_9304:
[----:B------:R-:W-:Y:S01]  /*18c0*/  BSSY B1, `(.L_x_9306) ;  /* 0x0000007000017945 */ /* 0x000fe20003800000 */
[----:B------:R-:W-:Y:S01]  /*18d0*/  @!P6 FSEL R110, R82, RZ, P2 ;  /* 0x000000ff526ee208 */ /* 0x000fe20001000000 */
[----:B------:R-:W-:Y:S05]  /*18e0*/  @!P6 BRA `(.L_x_9307) ;  /* 0x000000400000e947 */ /* 0x000fea0003800000 */
[----:B-----5:R-:W-:-:S05]  /*18f0*/  PRMT R110, RZ, 0x5410, R87 ;  /* 0x00005410ff6e7816 */ /* 0x020fca0000000057 */
[----:B------:R-:W-:-:S04]  /*1900*/  FMUL.FTZ R111, R110, c[0x0][0x1ec] ;  /* 0x00007b006e6f7a20 */ /* 0x000fc80000410000 */
[----:B------:R-:W-:-:S04]  /*1910*/  FMUL.FTZ R110, R70, R111 ;  /* 0x0000006f466e7220 */ /* 0x000fc80000410000 */
[----:B------:R-:W-:Y:S02]  /*1920*/  @P0 FADD.FTZ R110, R82, R110 ;  /* 0x0000006e526e0221 */ /* 0x000fe40000010000 */
.L_x_9307:
[----:B------:R-:W-:Y:S05]  /*1930*/  BSYNC B1 ;  /* 0x0000000000017941 */ /* 0x000fea0003800000 */
.L_x_9306:
[----:B------:R-:W-:Y:S01]  /*1940*/  BSSY B1, `(.L_x_9308) ;  /* 0x0000007000017945 */ /* 0x000fe20003800000 */
[----:B------:R-:W-:Y:S01]  /*1950*/  @!P6 FSEL R111, R83, RZ, P1 ;  /* 0x000000ff536fe208 */ /* 0x000fe20000800000 */
[----:B------:R-:W-:Y:S05]  /*1960*/  @!P6 BRA `(.L_x_9309) ;  /* 0x000000400000e947 */ /* 0x000fea0003800000 */
[----:B-----5:R-:W-:-:S05]  /*1970*/  PRMT R111, RZ, 0x7610, R87 ;  /* 0x00007610ff6f7816 */ /* 0x020fca0000000057 */
[----:B------:R-:W-:-:S04]  /*1980*/  FMUL.FTZ R120, R111, c[0x0][0x1ec] ;  /* 0x00007b006f787a20 */ /* 0x000fc80000410000 */
[----:B------:R-:W-:-:S04]  /*1990*/  FMUL.FTZ R111, R71, R120 ;  /* 0x00000078476f7220 */ /* 0x000fc80000410000 */
[----:B------:R-:W-:Y:S02]  /*19a0*/  @P0 FADD.FTZ R111, R83, R111 ;  /* 0x0000006f536f0221 */ /* 0x000fe40000010000 */
.L_x_9309:
[----:B------:R-:W-:Y:S05]  /*19b0*/  BSYNC B1 ;  /* 0x0000000000017941 */ /* 0x000fea0003800000 */
.L_x_9308:
[----:B------:R1:W-:Y:S04]  /*19c0*/  STG.E.128 [R114.64], R104 ;  /* 0x0000006872007986 */ /* 0x0003e8000c101d04 */
[----:B------:R1:W-:Y:S02]  /*19d0*/  STG.E.128 [R114.64+0x10], R108 ;  /* 0x0000106c72007986 */ /* 0x0003e4000c101d04 */
.L_x_9293:
[----:B------:R-:W-:Y:S05]  /*19e0*/  BSYNC B0 ;  /* 0x0000000000007941 */ /* 0x000fea0003800000 */
.L_x_9292:
        /* <DEDUP_REMOVED lines=33> */
.L_x_9320:
        /* <DEDUP_REMOVED lines=69> */
.L_x_9321:
        /* <DEDUP_REMOVED lines=16> */
[----:B0-----:R-:W0:Y:S01]  /*2150*/  I2F R123, R122 ;  /* 0x0000007a007b7306 */ /* 0x001e220000201400 */
[----:B------:R-:W1:Y:S04]  /*2160*/  SHFL.DOWN PT, R124, R122, 0x4, 0x1f ;  /* 0x08801f007a7c7f89 */ /* 0x000e6800000e0000 */
[----:B------:R-:W2:Y:S01]  /*2170*/  @!P0 LDS.64 R114, [R121.X8] ;  /* 0x0000000079728984 */ /* 0x000ea20000008a00 */
[----:B------:R-:W-:-:S02]  /*2180*/  ISETP.NE.AND P0, PT, RZ, UR6, PT ;  /* 0x00000006ff007c0c */ /* 0x000fc4000bf05270 */
[----:B-1----:R1:W3:Y:S01]  /*2190*/  I2F R120, R124 ;  /* 0x0000007c00787306 */ /* 0x0022e20000201400 */
[----:B------:R-:W-:Y:S01]  /*21a0*/  IADD3 R117, R124, R122, RZ ;  /* 0x0000007a7c757210 */ /* 0x000fe20007ffe0ff */
[----:B--2---:R-:W2:Y:S02]  /*21b0*/  SHFL.DOWN PT, R125, R114, 0x4, 0x1f ;  /* 0x08801f00727d7f89 */ /* 0x004ea400000e0000 */
[----:B--2---:R-:W-:-:S04]  /*21c0*/  FADD.FTZ R121, -R125, R114 ;  /* 0x000000727d797221 */ /* 0x004fc80000010100 */
[----:B-1----:R-:W-:-:S04]  /*21d0*/  FMUL.FTZ R124, R121, R121 ;  /* 0x00000079797c7220 */ /* 0x002fc80000410000 */
[----:B0-----:R-:W-:-:S04]  /*21e0*/  FMUL.FTZ R121, R124, R123 ;  /* 0x0000007b7c797220 */ /* 0x001fc80000410000 */
[-C--:B---3--:R-:W-:Y:S02]  /*21f0*/  FMUL.FTZ R121, R121, R120.reuse ;  /* 0x0000007879797220 */ /* 0x088fe40000410000 */
        /* <DEDUP_REMOVED lines=10> */
[----:B0-----:R-:W-:Y:S02]  /*22a0*/  IADD3 R114, R117, R125, RZ ;  /* 0x0000007d75727210 */ /* 0x001fe40007ffe0ff */
[----:B------:R-:W0:Y:S01]  /*22b0*/  I2F R125, R125 ;  /* 0x0000007d007d7306 */ /* 0x000e220000201400 */
[----:B-1----:R-:W-:-:S04]  /*22c0*/  FADD.FTZ R122, R123, -R124 ;  /* 0x8000007c7b7a7221 */ /* 0x002fc80000010000 */
[----:B------:R-:W-:-:S04]  /*22d0*/  FMUL.FTZ R115, R122, R122 ;  /* 0x0000007a7a737220 */ /* 0x000fc80000410000 */
[----:B------:R-:W-:Y:S02]  /*22e0*/  FMUL.FTZ R122, R120, R115 ;  /* 0x00000073787a7220 */ /* 0x000fe40000410000 */
[----:B------:R-:W1:Y:S01]  /*22f0*/  I2F R115, R114 ;  /* 0x0000007200737306 */ /* 0x000e620000201400 */
[-C--:B0-----:R-:W-:Y:S02]  /*2300*/  FMUL.FTZ R124, R124, R125.reuse ;  /* 0x0000007d7c7c7220 */ /* 0x081fe40000410000 */
[----:B------:R-:W-:Y:S02]  /*2310*/  FMUL.FTZ R122, R122, R125 ;  /* 0x0000007d7a7a7220 */ /* 0x000fe40000410000 */
[----:B------:R-:W-:Y:S01]  /*2320*/  FFMA.FTZ R124, R120, R123, R124 ;  /* 0x0000007b787c7223 */ /* 0x000fe2000001007c */
[----:B------:R-:W-:Y:S04]  /*2330*/  SHFL.DOWN PT, R125, R114, 0x1, 0x1f ;  /* 0x08201f00727d7f89 */ /* 0x000fe800000e0000 */
[----:B------:R-:W0:Y:S01]  /*2340*/  SHFL.DOWN PT, R120, R121, 0x2, 0x1f ;  /* 0x08401f0079787f89 */ /* 0x000e2200000e0000 */
[----:B-1----:R-:W1:Y:S01]  /*2350*/  MUFU.RCP R117, R115 ;  /* 0x0000007300757308 */ /* 0x002e620000001000 */
[----:B0-----:R-:W-:-:S04]  /*2360*/  FADD.FTZ R120, R121, R120 ;  /* 0x0000007879787221 */ /* 0x001fc80000010000 */
[C---:B-1----:R-:W-:Y:S02]  /*2370*/  FFMA.FTZ R122, R117.reuse, R122, R120 ;  /* 0x0000007a757a7223 */ /* 0x042fe40000010078 */
[----:B------:R-:W-:Y:S01]  /*2380*/  FMUL.FTZ R120, R117, R124 ;  /* 0x0000007c75787220 */ /* 0x000fe20000410000 */
[----:B------:R-:W-:Y:S02]  /*2390*/  IADD3 R124, R114, R125, RZ ;  /* 0x0000007d727c7210 */ /* 0x000fe40007ffe0ff */
[----:B------:R-:W-:Y:S02]  /*23a0*/  I2F R125, R125 ;  /* 0x0000007d007d7306 */ /* 0x000fe40000201400 */
[----:B------:R-:W0:Y:S06]  /*23b0*/  SHFL.DOWN PT, R123, R120, 0x1, 0x1f ;  /* 0x08201f00787b7f89 */ /* 0x000e2c00000e0000 */
[----:B------:R-:W1:Y:S08]  /*23c0*/  I2F R124, R124 ;  /* 0x0000007c007c7306 */ /* 0x000e700000201400 */
[----:B-1----:R-:W1:Y:S01]  /*23d0*/  MUFU.RCP R114, R124 ;  /* 0x0000007c00727308 */ /* 0x002e620000001000 */
[----:B0-----:R-:W-:-:S02]  /*23e0*/  FADD.FTZ R117, R120, -R123 ;  /* 0x8000007b78757221 */ /* 0x001fc40000010000 */
[----:B------:R-:W-:Y:S02]  /*23f0*/  FMUL.FTZ R123, R123, R125 ;  /* 0x0000007d7b7b7220 */ /* 0x000fe40000410000 */
[----:B------:R-:W-:Y:S02]  /*2400*/  FMUL.FTZ R117, R117, R117 ;  /* 0x0000007575757220 */ /* 0x000fe40000410000 */
[C---:B------:R-:W-:Y:S02]  /*2410*/  FFMA.FTZ R123, R115.reuse, R120, R123 ;  /* 0x00000078737b7223 */ /* 0x040fe4000001007b */
[----:B------:R-:W-:Y:S02]  /*2420*/  FMUL.FTZ R117, R115, R117 ;  /* 0x0000007573757220 */ /* 0x000fe40000410000 */
[----:B------:R-:W0:Y:S02]  /*2430*/  SHFL.DOWN PT, R115, R122, 0x1, 0x1f ;  /* 0x08201f007a737f89 */ /* 0x000e2400000e0000 */
[----:B------:R-:W-:-:S02]  /*2440*/  FMUL.FTZ R117, R117, R125 ;  /* 0x0000007d75757220 */ /* 0x000fc40000410000 */
[----:B-1----:R-:W-:-:S06]  /*2450*/  FMUL.FTZ R121, R114, R123 ;  /* 0x0000007b72797220 */ /* 0x002fcc0000410000 */
[----:B------:R-:W1:Y:S01]  /*2460*/  SHFL.IDX PT, R121, R121, RZ, 0x1f ;  /* 0x00001fff79797589 */ /* 0x000e6200000e0000 */
[----:B0-----:R-:W-:Y:S01]  /*2470*/  FADD.FTZ R115, R122, R115 ;  /* 0x000000737a737221 */ /* 0x001fe20000010000 */
[----:B------:R-:W-:-:S03]  /*2480*/  @!P1 LEA R122, P2, R118, c[0x0][0x1a0], 0x2 ;  /* 0x00006800767a9a11 */ /* 0x000fc600078410ff */
[----:B------:R-:W-:Y:S01]  /*2490*/  FFMA.FTZ R115, R114, R117, R115 ;  /* 0x0000007572737223 */ /* 0x000fe20000010073 */
[----:B------:R-:W-:Y:S02]  /*24a0*/  MOV R114, c[0x0][0x1e0] ;  /* 0x0000780000727a02 */ /* 0x000fe40000000f00 */
[----:B------:R-:W-:-:S03]  /*24b0*/  @!P1 LEA.HI.X R123, R118, c[0x0][0x1a4], R113, 0x2, P2 ;  /* 0x00006900767b9a11 */ /* 0x000fc600010f1471 */
        /* <DEDUP_REMOVED lines=34> */
[----:B------:R-:W-:-:S03]  /*26e0*/  FADD.FTZ R115, R92, -R121 ;  /* 0x800000795c737221 */ /* 0x000fc60000010000 */
[----:B------:R-:W-:Y:S01]  /*26f0*/  F2FP.BF16.PACK_AB R113, R122, R123 ;  /* 0x0000007b7a71723e */ /* 0x000fe200000010ff */
[----:B------:R-:W-:Y:S02]  /*2700*/  FADD.FTZ R123, R93, -R121 ;  /* 0x800000795d7b7221 */ /* 0x000fe40000010000 */
[C---:B------:R-:W-:Y:S02]  /*2710*/  FMUL.FTZ R115, R120.reuse, R115 ;  /* 0x0000007378737220 */ /* 0x040fe40000410000 */
[----:B------:R-:W-:Y:S02]  /*2720*/  FMUL.FTZ R122, R120, R123 ;  /* 0x0000007b787a7220 */ /* 0x000fe40000410000 */
[----:B------:R-:W-:Y:S02]  /*2730*/  FFMA.FTZ R114, R16, R115, R8 ;  /* 0x0000007310727223 */ /* 0x000fe40000010008 */
[----:B------:R-:W-:Y:S02]  /*2740*/  FFMA.FTZ R115, R17, R122, R9 ;  /* 0x0000007a11737223 */ /* 0x000fe40000010009 */
[----:B------:R-:W-:-:S03]  /*2750*/  FADD.FTZ R123, R95, -R121 ;  /* 0x800000795f7b7221 */ /* 0x000fc60000010000 */
[----:B------:R-:W-:Y:S01]  /*2760*/  F2FP.BF16.PACK_AB R114, R115, R114 ;  /* 0x000000727372723e */ /* 0x000fe200000010ff */
[----:B------:R-:W-:Y:S02]  /*2770*/  FADD.FTZ R115, R94, -R121 ;  /* 0x800000795e737221 */ /* 0x000fe40000010000 */
[C---:B------:R-:W-:Y:S02]  /*2780*/  FMUL.FTZ R122, R120.reuse, R123 ;  /* 0x0000007b787a7220 */ /* 0x040fe40000410000 */
[----:B------:R-:W-:Y:S02]  /*2790*/  FMUL.FTZ R115, R120, R115 ;  /* 0x0000007378737220 */ /* 0x000fe40000410000 */
[----:B------:R-:W-:Y:S02]  /*27a0*/  FFMA.FTZ R122, R19, R122, R11 ;  /* 0x0000007a137a7223 */ /* 0x000fe4000001000b */
[----:B------:R-:W-:-:S05]  /*27b0*/  FFMA.FTZ R115, R18, R115, R10 ;  /* 0x0000007312737223 */ /* 0x000fca000001000a */
[----:B------:R-:W-:Y:S01]  /*27c0*/  F2FP.BF16.PACK_AB R115, R122, R115 ;  /* 0x000000737a73723e */ /* 0x000fe200000010ff */
[----:B------:R-:W-:-:S10]  /*27d0*/  HFMA2.MMA R122, -RZ, RZ, 0, 9.5367431640625e-07 ;  /* 0x00000010ff7a7435 */ /* 0x000fd400000001ff */
[C---:B------:R-:W-:Y:S01]  /*27e0*/  IMAD.WIDE.U32 R122, R117.reuse, R122, c[0x0][0x208] ;  /* 0x00008200757a7625 */ /* 0x040fe200078e007a */
[----:B------:R-:W-:-:S04]  /*27f0*/  IADD3 R117, R117, 0x100, RZ ;  /* 0x0000010075757810 */ /* 0x000fc80007ffe0ff */
[----:B------:R0:W-:Y:S03]  /*2800*/  STG.E.128 [R122.64], R112 ;  /* 0x000000707a007986 */ /* 0x0001e6000c101d04 */
.L_x_9315:
[----:B------:R-:W-:Y:S05]  /*2810*/  BSYNC B1 ;  /* 0x0000000000017941 */ /* 0x000fea0003800000 */
.L_x_9314:
[----:B------:R-:W-:Y:S01]  /*2820*/  BSSY B1, `(.L_x_9316) ;  /* 0x0000022000017945 */ /* 0x000fe20003800000 */
        /* <DEDUP_REMOVED lines=28> */
[----:B------:R-:W-:Y:S02]  /*29f0*/  F2FP.BF16.PACK_AB R115, R122, R115 ;  /* 0x000000737a73723e */ /* 0x000fe400000010ff */
[----:B------:R-:W-:-:S05]  /*2a00*/  MOV R122, 0x10 ;  /* 0x00000010007a7802 */ /* 0x000fca0000000f00 */
[C---:B------:R-:W-:Y:S01]  /*2a10*/  IMAD.WIDE.U32 R122, R117.reuse, R122, c[0x0][0x208] ;  /* 0x00008200757a7625 */ /* 0x040fe200078e007a */
[----:B------:R-:W-:-:S04]  /*2a20*/  IADD3 R117, R117, 0x100, RZ ;  /* 0x0000010075757810 */ /* 0x000fc80007ffe0ff */
[----:B------:R0:W-:Y:S03]  /*2a30*/  STG.E.128 [R122.64], R112 ;  /* 0x000000707a007986 */ /* 0x0001e6000c101d04 */
.L_x_9317:
[----:B------:R-:W-:Y:S05]  /*2a40*/  BSYNC B1 ;  /* 0x0000000000017941 */ /* 0x000fea0003800000 */
.L_x_9316:
        /* <DEDUP_REMOVED lines=32> */
.L_x_9313:
[----:B-1----:R-:W-:Y:S05]  /*2c50*/  BSYNC B0 ;  /* 0x0000000000007941 */ /* 0x002fea0003800000 */
.L_x_9312:
[----:B------:R-:W-:Y:S02]  /*2c60*/  IADD3 R118, R118, c[0x0][0x160], RZ ;  /* 0x0000580076767a10 */ /* 0x000fe40007ffe0ff */
[----:B------:R-:W-:Y:S02]  /*2c70*/  LOP3.LUT P1, RZ, R3, 0xff, RZ, 0xc0, !PT ;  /* 0x000000ff03ff7812 */ /* 0x000fe4000782c0ff */
[----:B------:R-:W-:Y:S02]  /*2c80*/  ISETP.GE.AND P0, PT, R118, c[0x0][0x164], PT ;  /* 0x0000590076007a0c */ /* 0x000fe40003f06270 */
[----:B------:R-:W-:-:S11]  /*2c90*/  SEL R3, RZ, 0x1, P1 ;  /* 0x00000001ff037807 */ /* 0x000fd60000800000 */
[----:B0-----:R-:W-:Y:S01]  /*2ca0*/  @P0 CALL.REL.NOINC `(.L_x_9318) ;  /* 0x0000001000000944 */ /* 0x001fe20003c00000 */
[----:B------:R-:W-:Y:S05]  /*2cb0*/  BRA `(.L_x_9319) ;  /* 0xffffd9a000007947 */ /* 0x000fea000383ffff */
.L_x_9318:
[----:B------:R-:W-:Y:S05]  /*2cc0*/  EXIT ;  /* 0x000000000000794d */ /* 0x000fea0003800000 */
.L_x_9310:
[----:B------:R-:W-:Y:S01]  /*2cd0*/  HFMA2.MMA R122, -RZ, RZ, 0, 1.847743988037109375e-06 ;  /* 0x0000001fff7a7435 */ /* 0x000fe200000001ff */
[----:B------:R-:W-:Y:S02]  /*2ce0*/  MOV R121, 0x1 ;  /* 0x0000000100797802 */ /* 0x000fe40000000f00 */
[----:B------:R-:W-:Y:S02]  /*2cf0*/  MOV R115, 0xffffffff ;  /* 0xffffffff00737802 */ /* 0x000fe40000000f00 */
[----:B------:R-:W-:Y:S02]  /*2d00*/  MOV R120, 0x2d20 ;  /* 0x00002d2000787802 */ /* 0x000fe40000000f00 */
[----:B0----5:R-:W-:Y:S05]  /*2d10*/  CALL.REL.NOINC `($__internal_70_$__cuda_sm70_shflsync_bfly_p) ;  /* 0x0000069000007944 */ /* 0x021fea0003c00000 */
[----:B01----:R-:W-:Y:S05]  /*2d20*/  BRA `(.L_x_9320) ;  /* 0xffffeed000007947 */ /* 0x003fea000383ffff */
.L_x_9311:
[----:B------:R-:W-:Y:S01]  /*2d30*/  HFMA2.MMA R121, -RZ, RZ, 0, 1.1920928955078125e-07 ;  /* 0x00000002ff797435 */ /* 0x000fe200000001ff */
[----:B------:R-:W-:Y:S02]  /*2d40*/  MOV R122, 0x1f ;  /* 0x0000001f007a7802 */ /* 0x000fe40000000f00 */
[----:B------:R-:W-:Y:S02]  /*2d50*/  MOV R115, 0xffffffff ;  /* 0xffffffff00737802 */ /* 0x000fe40000000f00 */
[----:B------:R-:W-:-:S02]  /*2d60*/  MOV R120, 0x2d80 ;  /* 0x00002d8000787802 */ /* 0x000fc40000000f00 */
[----:B0----5:R-:W-:Y:S05]  /*2d70*/  CALL.REL.NOINC `($__internal_70_$__cuda_sm70_shflsync_bfly_p) ;  /* 0x0000063000007944 */ /* 0x021fea0003c00000 */
[----:B0-----:R-:W-:Y:S01]  /*2d80*/  HFMA2.MMA R121, -RZ, RZ, 0, 2.384185791015625e-07 ;  /* 0x00000004ff797435 */ /* 0x001fe200000001ff */
[----:B-1----:R-:W-:Y:S01]  /*2d90*/  FADD.FTZ R123, R123, R122 ;  /* 0x0000007a7b7b7221 */ /* 0x002fe20000010000 */
[----:B------:R-:W-:-:S02]  /*2da0*/  MOV R122, 0x1f ;  /* 0x0000001f007a7802 */ /* 0x000fc40000000f00 */
[----:B------:R-:W-:Y:S02]  /*2db0*/  MOV R115, 0xffffffff ;  /* 0xffffffff00737802 */ /* 0x000fe40000000f00 */
[----:B------:R-:W-:Y:S02]  /*2dc0*/  MOV R120, 0x2de0 ;  /* 0x00002de000787802 */ /* 0x000fe40000000f00 */
[----:B------:R-:W-:Y:S05]  /*2dd0*/  CALL.REL.NOINC `($__internal_70_$__cuda_sm70_shflsync_bfly_p) ;  /* 0x000005d000007944 */ /* 0x000fea0003c00000 */
[----:B0-----:R-:W-:Y:S01]  /*2de0*/  HFMA2.MMA R121, -RZ, RZ, 0, 4.76837158203125e-07 ;  /* 0x00000008ff797435 */ /* 0x001fe200000001ff */
[----:B-1----:R-:W-:Y:S01]  /*2df0*/  FADD.FTZ R123, R123, R122 ;  /* 0x0000007a7b7b7221 */ /* 0x002fe20000010000 */
[----:B------:R-:W-:Y:S02]  /*2e00*/  MOV R122, 0x1f ;  /* 0x0000001f007a7802 */ /* 0x000fe40000000f00 */
[----:B------:R-:W-:Y:S02]  /*2e10*/  MOV R115, 0xffffffff ;  /* 0xffffffff00737802 */ /* 0x000fe40000000f00 */
[----:B------:R-:W-:Y:S02]  /*2e20*/  MOV R120, 0x2e40 ;  /* 0x00002e4000787802 */ /* 0x000fe40000000f00 */
[----:B------:R-:W-:Y:S05]  /*2e30*/  CALL.REL.NOINC `($__internal_70_$__cuda_sm70_shflsync_bfly_p) ;  /* 0x0000057000007944 */ /* 0x000fea0003c00000 */
[----:B0-----:R-:W-:Y:S01]  /*2e40*/  HFMA2.MMA R121, -RZ, RZ, 0, 9.5367431640625e-07 ;  /* 0x00000010ff797435 */ /* 0x001fe200000001ff */
[----:B-1----:R-:W-:Y:S01]  /*2e50*/  FADD.FTZ R123, R123, R122 ;  /* 0x0000007a7b7b7221 */ /* 0x002fe20000010000 */
[----:B------:R-:W-:-:S02]  /*2e60*/  MOV R122, 0x1f ;  /* 0x0000001f007a7802 */ /* 0x000fc40000000f00 */
[----:B------:R-:W-:Y:S02]  /*2e70*/  MOV R115, 0xffffffff ;  /* 0xffffffff00737802 */ /* 0x000fe40000000f00 */
[----:B------:R-:W-:Y:S02]  /*2e80*/  MOV R120, 0x2ea0 ;  /* 0x00002ea000787802 */ /* 0x000fe40000000f00 */
[----:B------:R-:W-:Y:S05]  /*2e90*/  CALL.REL.NOINC `($__internal_70_$__cuda_sm70_shflsync_bfly_p) ;  /* 0x0000051000007944 */ /* 0x000fea0003c00000 */
[----:B01----:R-:W-:Y:S01]  /*2ea0*/  FADD.FTZ R123, R123, R122 ;  /* 0x0000007a7b7b7221 */ /* 0x003fe20000010000 */
[----:B------:R-:W-:Y:S01]  /*2eb0*/  HFMA2.MMA R121, -RZ, RZ, 0, 5.9604644775390625e-08 ;  /* 0x00000001ff797435 */ /* 0x000fe200000001ff */
[----:B------:R-:W-:Y:S02]  /*2ec0*/  MOV R122, 0x1f ;  /* 0x0000001f007a7802 */ /* 0x000fe40000000f00 */
        /* <DEDUP_REMOVED lines=52> */
[----:B------:R-:W-:Y:S05]  /*3210*/  CALL.REL.NOINC `($__internal_70_$__cuda_sm70_shflsync_bfly_p) ;  /* 0x0000019000007944 */ /* 0x000fea0003c00000 */
[----:B0-----:R-:W-:Y:S01]  /*3220*/  HFMA2.MMA R121, -RZ, RZ, 0, 1.1920928955078125e-07 ;  /* 0x00000002ff797435 */ /* 0x001fe200000001ff */
[----:B-1----:R-:W-:Y:S01]  /*3230*/  FADD.FTZ R123, R123, R122 ;  /* 0x0000007a7b7b7221 */ /* 0x002fe20000010000 */
[----:B------:R-:W-:Y:S02]  /*3240*/  MOV R122, 0x1f ;  /* 0x0000001f007a7802 */ /* 0x000fe40000000f00 */
[----:B------:R-:W-:Y:S02]  /*3250*/  MOV R115, 0xffffffff ;  /* 0xffffffff00737802 */ /* 0x000fe40000000f00 */
[----:B------:R-:W-:Y:S02]  /*3260*/  MOV R120, 0x3280 ;  /* 0x0000328000787802 */ /* 0x000fe40000000f00 */
[----:B------:R-:W-:Y:S05]  /*3270*/  CALL.REL.NOINC `($__internal_70_$__cuda_sm70_shflsync_bfly_p) ;  /* 0x0000013000007944 */ /* 0x000fea0003c00000 */
        /* <DEDUP_REMOVED lines=18> */
[----:B01----:R-:W-:Y:S05]  /*33a0*/  BRA `(.L_x_9321) ;  /* 0xffffeca000007947 */ /* 0x003fea000383ffff */
        .weak           $__internal_70_$__cuda_sm70_shflsync_bfly_p
        .type           $__internal_70_$__cuda_sm70_shflsync_bfly_p,@function
        .size           $__internal_70_$__cuda_sm70_shflsync_bfly_p,(.L_x_22158 - $__internal_70_$__cuda_sm70_shflsync_bfly_p)
$__internal_70_$__cuda_sm70_shflsync_bfly_p:
[----:B------:R-:W-:Y:S01]  /*33b0*/  HFMA2.MMA R125, -RZ, RZ, 0, 0 ;  /* 0x00000000ff7d7435 */ /* 0x000fe200000001ff */
[----:B------:R-:W-:Y:S01]  /*33c0*/  MOV R124, R120 ;  /* 0x00000078007c7202 */ /* 0x000fe20000000f00 */
[----:B------:R-:W-:Y:S04]  /*33d0*/  WARPSYNC R115 ;  /* 0x0000007300007348 */ /* 0x000fe80003800000 */
[----:B------:R0:W1:Y:S01]  /*33e0*/  SHFL.BFLY PT, R122, R123, R121, R122 ;  /* 0x0c0000797b7a7389 */ /* 0x00006200000e007a */
[----:B------:R-:W-:Y:S05]  /*33f0*/  RET.REL.NODEC R124 `(_ZN10layer_norm13ln_fwd_kernelINS_13Kernel_traitsIf13__nv_bfloat16fS2_fjLj6144ELj1ELj1ELj8ELj16ENS_18Kernel_traits_baseILj6144EfS2_fS2_fjLj256EEEEELb0ELb1ELb1ELb0EEEvNS_9FwdParamsE) ;  /* 0xffffcc007c007950 */ /* 0x000fea0003c3ffff */
.L_x_9322:
        /* <DEDUP_REMOVED lines=16> */
.L_x_22158:


//--------------------- .text._ZN10layer_norm13ln_fwd_kernelINS_13Kernel_traitsIf13__nv_bfloat16fS2_fjLj6144ELj1ELj1ELj8ELj16ENS_18Kernel_traits_baseILj6144EfS2_fS2_fjLj256EEEEELb0ELb1ELb1ELb1EEEvNS_9FwdParamsE --------------------------
	.section	.text._ZN10layer_norm13ln_fwd_kernelINS_13Kernel_traitsIf13__nv_bfloat16fS2_fjLj6144ELj1ELj1ELj8ELj16ENS_18Kernel_traits_baseILj6144EfS2_fS2_fjLj256EEEEELb0ELb1ELb1ELb1EEEvNS_9FwdParamsE,"ax",@progbits
	.sectioninfo	@"SHI_REGISTERS=128"
	.align	128
        .global         _ZN10layer_norm13ln_fwd_kernelINS_13Kernel_traitsIf13__nv_bfloat16fS2_fjLj6144ELj1ELj1ELj8ELj16ENS_18Kernel_traits_baseILj6144EfS2_fS2_fjLj256EEEEELb0ELb1ELb1ELb1EEEvNS_9FwdParamsE
        .type           _ZN10layer_norm13ln_fwd_kernelINS_13Kernel_traitsIf13__nv_bfloat16fS2_fjLj6144ELj1ELj1ELj8ELj16ENS_18Kernel_traits_baseILj6144EfS2_fS2_fjLj256EEEEELb0ELb1ELb1ELb1EEEvNS_9FwdParamsE,@function
        .size           _ZN10layer_norm13ln_fwd_kernelINS_13Kernel_traitsIf13__nv_bfloat16fS2_fjLj6144ELj1ELj1ELj8ELj16ENS_18Kernel_traits_baseILj6144EfS2_fS2_fjLj256EEEEELb0ELb1ELb1ELb1EEEvNS_9FwdParamsE,(.L_x_22159 - _ZN10layer_norm13ln_fwd_kernelINS_13Kernel_traitsIf13__nv_bfloat16fS2_fjLj6144ELj1ELj1ELj8ELj16ENS_18Kernel_traits_baseILj6144EfS2_fS2_fjLj256EEEEELb0ELb1ELb1ELb1EEEvNS_9FwdParamsE)
        .other          _ZN10layer_norm13ln_fwd_kernelINS_13Kernel_traitsIf13__nv_bfloat16fS2_fjLj6144ELj1ELj1ELj8ELj16ENS_18Kernel_traits_baseILj6144EfS2_fS2_fjLj256EEEEELb0ELb1ELb1ELb1EEEvNS_9FwdParamsE,@"STO_CUDA_ENTRY STV_DEFAULT"
_ZN10layer_norm13ln_fwd_kernelINS_13Kernel_traitsIf13__nv_bfloat16fS2_fjLj6144ELj1ELj1ELj8ELj16ENS_18Kernel_traits_baseILj6144EfS2_fS2_fjLj256EEEEELb0ELb1ELb1ELb1EEEvNS_9FwdParamsE:
.text._ZN10layer_norm13ln_fwd_kernelINS_13Kernel_traitsIf13__nv_bfloat16fS2_fjLj6144ELj1ELj1ELj8ELj16ENS_18Kernel_traits_baseILj6144EfS2_fS2_fjLj256EEEEELb0ELb1ELb1ELb1EEEvNS_9FwdParamsE:
        /* <DEDUP_REMOVED lines=19> */
[----:B------:R-:W-:Y:S02]  /*0130*/  LOP3.LUT R4, R0, 0x1fe0, RZ, 0xc0, !PT ;  /* 0x00001fe000047812 */ /* 0x000fe400078ec0ff */
[----:B------:R-:W-:Y:S02]  /*0140*/  LOP3.LUT R0, R8, 0xff, RZ, 0xc0, !PT ;  /* 0x000000ff08007812 */ /* 0x000fe400078ec0ff */
[----:B------:R-:W-:Y:S02]  /*0150*/  IADD3 R2, P1, R4, c[0x0][0x218], RZ ;  /* 0x0000860004027a10 */ /* 0x000fe40007f3e0ff */
[----:B------:R-:W-:Y:S02]  /*0160*/  LEA R6, P3, R0, c[0x0][0x1c8], 0x5 ;  /* 0x0000720000067a11 */ /* 0x000fe400078628ff */
[----:B------:R-:W-:Y:S02]  /*0170*/  IADD3.X R3, RZ, c[0x0][0x21c], RZ, P1, !PT ;  /* 0x00008700ff037a10 */ /* 0x000fe40000ffe4ff */
[----:B------:R-:W-:-:S02]  /*0180*/  IADD3 R4, P2, R4, c[0x0][0x1b0], RZ ;  /* 0x00006c0004047a10 */ /* 0x000fc40007f5e0ff */
[----:B-1----:R-:W-:Y:S01]  /*0190*/  LEA.HI R8, R8, UR6, RZ, 0x18 ;  /* 0x0000000608087c11 */ /* 0x002fe2000f8fc0ff */
        /* <DEDUP_REMOVED lines=25> */
.L_x_9376:
        /* <DEDUP_REMOVED lines=11> */
[----:B------:R-:W3:Y:S04]  /*03e0*/  @P0 LDG.E.128 R8, [R90.64] ;  /* 0x000000045a080981 */ /* 0x000ee8000c1e1d00 */
[----:B-1----:R-:W4:Y:S01]  /*03f0*/  @P0 LDG.E.128 R4, [R90.64+0x10] ;  /* 0x000010045a040981 */ /* 0x002f22000c1e1d00 */
[----:B------:R-:W-:-:S06]  /*0400*/  IMAD.WIDE R112, R2, R113, c[0x0][0x1d8] ;  /* 0x0000760002707625 */ /* 0x000fcc00078e0271 */
[----:B-----5:R0:W5:Y:S01]  /*0410*/  LDG.E R112, [R112.64] ;  /* 0x0000000470707981 */ /* 0x020162000c1e1900 */
[----:B------:R-:W-:Y:S02]  /*0420*/  MOV R105, RZ ;  /* 0x000000ff00697202 */ /* 0x000fe40000000f00 */
[----:B------:R-:W-:Y:S02]  /*0430*/  MOV R104, 0x20 ;  /* 0x0000002000687802 */ /* 0x000fe40000000f00 */
[C---:B------:R-:W-:Y:S01]  /*0440*/  IADD3 R107, R101.reuse, 0x100, RZ ;  /* 0x00000100656b7810 */ /* 0x040fe20007ffe0ff */
[----:B------:R-:W-:Y:S02]  /*0450*/  BSSY B0, `(.L_x_9323) ;  /* 0x000002a000007945 */ /* 0x000fe40003800000 */
[----:B------:R-:W-:-:S04]  /*0460*/  IMAD.WIDE.U32 R96, R101, R104, c[0x0][0x188] ;  /* 0x0000620065607625 */ /* 0x000fc800078e0068 */
[----:B------:R-:W-:Y:S01]  /*0470*/  @P0 IMAD.WIDE.U32 R98, R107, R104, c[0x0][0x180] ;  /* 0x000060006b620625 */ /* 0x000fe200078e0068 */
[C---:B--2---:R-:W-:Y:S02]  /*0480*/  ISETP.GE.AND P5, PT, R92.reuse, 0x1, PT ;  /* 0x000000015c00780c */ /* 0x044fe40003fa6270 */
[----:B------:R-:W-:-:S11]  /*0490*/  ISETP.GT.AND P6, PT, R92, RZ, PT ;  /* 0x000000ff5c00720c */ /* 0x000fd60003fc4270 */
[----:B------:R-:W-:-:S05]  /*04a0*/  @P5 IADD3 R88, R92, -0x1, RZ ;  /* 0xffffffff5c585810 */ /* 0x000fca0007ffe0ff */
[----:B------:R-:W-:-:S05]  /*04b0*/  @P5 IMAD R88, R88, c[0x0][0x168], RZ ;  /* 0x00005a0058585a24 */ /* 0x000fca00078e02ff */
[----:B------:R-:W-:-:S04]  /*04c0*/  @P5 SHF.R.S32.HI R89, RZ, 0x1f, R88 ;  /* 0x0000001fff595819 */ /* 0x000fc80000011458 */
[----:B------:R-:W-:Y:S02]  /*04d0*/  @P5 LEA.HI R89, R89, R88, RZ, 0x3 ;  /* 0x0000005859595211 */ /* 0x000fe400078f18ff */
[----:B------:R-:W-:Y:S02]  /*04e0*/  @P5 MOV R88, 0x10 ;  /* 0x0000001000585802 */ /* 0x000fe40000000f00 */
[----:B------:R-:W-:Y:S02]  /*04f0*/  @P5 LEA.HI.SX32 R105, R89, R0, 0x1d ;  /* 0x0000000059695211 */ /* 0x000fe400078feaff */
[----:B------:R-:W-:Y:S02]  /*0500*/  @!P6 ISETP.NE.U32.AND P1, PT, RZ, c[0x0][0x180], PT ;  /* 0x00006000ff00ea0c */ /* 0x000fe40003f25070 */
[----:B------:R-:W-:Y:S01]  /*0510*/  @!P6 ISETP.NE.U32.AND P2, PT, RZ, c[0x0][0x180], PT ;  /* 0x00006000ff00ea0c */ /* 0x000fe20003f45070 */
[----:B------:R-:W-:Y:S01]  /*0520*/  @P5 IMAD.WIDE.U32 R88, R105, R88, c[0x0][0x170] ;  /* 0x00005c0069585625 */ /* 0x000fe200078e0058 */
[----:B------:R-:W-:-:S02]  /*0530*/  @!P6 ISETP.NE.U32.AND P4, PT, RZ, c[0x0][0x180], PT ;  /* 0x00006000ff00ea0c */ /* 0x000fc40003f85070 */
[----:B------:R-:W-:Y:S02]  /*0540*/  @!P6 ISETP.NE.U32.AND P3, PT, RZ, c[0x0][0x180], PT ;  /* 0x00006000ff00ea0c */ /* 0x000fe40003f65070 */
[----:B------:R-:W-:Y:S01]  /*0550*/  @!P6 ISETP.NE.AND.EX P1, PT, RZ, c[0x0][0x184], PT, P1 ;  /* 0x00006100ff00ea0c */ /* 0x000fe20003f25310 */
[----:B------:R4:W5:Y:S01]  /*0560*/  @P5 LDG.E.128 R84, [R88.64] ;  /* 0x0000000458545981 */ /* 0x000962000c1e1d00 */
[----:B------:R-:W-:Y:S02]  /*0570*/  @!P6 ISETP.NE.AND.EX P2, PT, RZ, c[0x0][0x184], PT, P2 ;  /* 0x00006100ff00ea0c */ /* 0x000fe40003f45320 */
[----:B------:R-:W-:Y:S02]  /*0580*/  @!P6 ISETP.NE.AND.EX P4, PT, RZ, c[0x0][0x184], PT, P4 ;  /* 0x00006100ff00ea0c */ /* 0x000fe40003f85340 */
[----:B------:R-:W-:Y:S02]  /*0590*/  @!P6 ISETP.NE.AND.EX P3, PT, RZ, c[0x0][0x184], PT, P3 ;  /* 0x00006100ff00ea0c */ /* 0x000fe40003f65330 */
[----:B---3--:R-:W-:-:S02]  /*05a0*/  @!P6 FSEL R93, R9, RZ, P1 ;  /* 0x000000ff095de208 */ /* 0x008fc40000800000 */
[----:B------:R-:W-:Y:S02]  /*05b0*/  @!P6 FSEL R94, R10, RZ, P2 ;  /* 0x000000ff0a5ee208 */ /* 0x000fe40001000000 */
[----:B------:R-:W-:Y:S02]  /*05c0*/  @!P6 FSEL R95, R11, RZ, P4 ;  /* 0x000000ff0b5fe208 */ /* 0x000fe40002000000 */
[----:B----4-:R-:W-:Y:S02]  /*05d0*/  @!P6 FSEL R88, R4, RZ, P3 ;  /* 0x000000ff0458e208 */ /* 0x010fe40001800000 */
[----:B------:R-:W-:Y:S02]  /*05e0*/  @!P6 ISETP.NE.U32.AND P1, PT, RZ, c[0x0][0x180], PT ;  /* 0x00006000ff00ea0c */ /* 0x000fe40003f25070 */
[----:B------:R-:W-:Y:S02]  /*05f0*/  @!P6 ISETP.NE.U32.AND P2, PT, RZ, c[0x0][0x180], PT ;  /* 0x00006000ff00ea0c */ /* 0x000fe40003f45070 */
[----:B------:R-:W-:-:S02]  /*0600*/  @!P6 ISETP.NE.U32.AND P4, PT, RZ, c[0x0][0x180], PT ;  /* 0x00006000ff00ea0c */ /* 0x000fc40003f85070 */
[----:B------:R-:W-:Y:S02]  /*0610*/  @!P6 ISETP.NE.U32.AND P3, PT, RZ, c[0x0][0x180], PT ;  /* 0x00006000ff00ea0c */ /* 0x000fe40003f65070 */
[----:B------:R-:W-:Y:S02]  /*0620*/  @!P6 ISETP.NE.AND.EX P2, PT, RZ, c[0x0][0x184], PT, P2 ;  /* 0x00006100ff00ea0c */ /* 0x000fe40003f45320 */
[----:B------:R-:W-:Y:S02]  /*0630*/  @!P6 ISETP.NE.AND.EX P4, PT, RZ, c[0x0][0x184], PT, P4 ;  /* 0x00006100ff00ea0c */ /* 0x000fe40003f85340 */
[----:B------:R-:W-:Y:S02]  /*0640*/  @!P6 ISETP.NE.AND.EX P3, PT, RZ, c[0x0][0x184], PT, P3 ;  /* 0x00006100ff00ea0c */ /* 0x000fe40003f65330 */
[----:B------:R-:W-:Y:S02]  /*0650*/  @!P6 ISETP.NE.AND.EX P1, PT, RZ, c[0x0][0x184], PT, P1 ;  /* 0x00006100ff00ea0c */ /* 0x000fe40003f25310 */
[----:B------:R-:W-:-:S02]  /*0660*/  @!P6 FSEL R89, R5, RZ, P2 ;  /* 0x000000ff0559e208 */ /* 0x000fc40001000000 */
[----:B------:R-:W-:Y:S02]  /*0670*/  @!P6 FSEL R90, R6, RZ, P4 ;  /* 0x000000ff065ae208 */ /* 0x000fe40002000000 */
[----:B------:R-:W-:Y:S02]  /*0680*/  @!P6 FSEL R91, R7, RZ, P3 ;  /* 0x000000ff075be208 */ /* 0x000fe40001800000 */
[----:B------:R-:W-:Y:S01]  /*0690*/  @!P6 FSEL R92, R8, RZ, P1 ;  /* 0x000000ff085ce208 */ /* 0x000fe20000800000 */
[----:B------:R-:W-:Y:S05]  /*06a0*/  @!P6 BRA `(.L_x_9324) ;  /* 0x000000400000e947 */ /* 0x000fea0003800000 */
[----:B0----5:R-:W-:-:S05]  /*06b0*/  PRMT R92, RZ, 0x5410, R84 ;  /* 0x00005410ff5c7816 */ /* 0x021fca0000000054 */
[----:B------:R-:W-:-:S04]  /*06c0*/  FMUL.FTZ R103, R92, c[0x0][0x1ec] ;  /* 0x00007b005c677a20 */ /* 0x000fc80000410000 */
[----:B------:R-:W-:-:S04]  /*06d0*/  FMUL.FTZ R92, R32, R103 ;  /* 0x00000067205c7220 */ /* 0x000fc80000410000 */
[----:B------:R-:W-:Y:S02]  /*06e0*/  @P0 FADD.FTZ R92, R8, R92 ;  /* 0x0000005c085c0221 */ /* 0x000fe40000010000 */
.L_x_9324:
[----:B0-----:R-:W-:Y:S05]  /*06f0*/  BSYNC B0 ;  /* 0x0000000000007941 */ /* 0x001fea0003800000 */
.L_x_9323:
[----:B------:R-:W-:Y:S01]  /*0700*/  BSSY B0, `(.L_x_9325) ;  /* 0x0000006000007945 */ /* 0x000fe20003800000 */
[----:B------:R-:W-:Y:S05]  /*0710*/  @!P6 BRA `(.L_x_9326) ;  /* 0x000000400000e947 */ /* 0x000fea0003800000 */
[----:B-----5:R-:W-:-:S05]  /*0720*/  PRMT R93, RZ, 0x7610, R84 ;  /* 0x00007610ff5d7816 */ /* 0x020fca0000000054 */
[----:B------:R-:W-:-:S04]  /*0730*/  FMUL.FTZ R100, R93, c[0x0][0x1ec] ;  /* 0x00007b005d647a20 */ /* 0x000fc80000410000 */
[----:B------:R-:W-:-:S04]  /*0740*/  FMUL.FTZ R93, R33, R100 ;  /* 0x00000064215d7220 */ /* 0x000fc80000410000 */
[----:B------:R-:W-:Y:S02]  /*0750*/  @P0 FADD.FTZ R93, R9, R93 ;  /* 0x0000005d095d0221 */ /* 0x000fe40000010000 */
.L_x_9326:
[----:B------:R-:W-:Y:S05]  /*0760*/  BSYNC B0 ;  /* 0x0000000000007941 */ /* 0x000fea0003800000 */
.L_x_9325:
[----:B------:R-:W-:Y:S01]  /*0770*/  BSSY B0, `(.L_x_9327) ;  /* 0x0000006000007945 */ /* 0x000fe20003800000 */
[----:B------:R-:W-:Y:S05]  /*0780*/  @!P6 BRA `(.L_x_9328) ;  /* 0x000000400000e947 */ /* 0x000fea0003800000 */
[----:B-----5:R-:W-:-:S05]  /*0790*/  PRMT R94, RZ, 0x5410, R85 ;  /* 0x00005410ff5e7816 */ /* 0x020fca0000000055 */
[----:B------:R-:W-:-:S04]  /*07a0*/  FMUL.FTZ R103, R94, c[0x0][0x1ec] ;  /* 0x00007b005e677a20 */ /* 0x000fc80000410000 */
[----:B------:R-:W-:-:S04]  /*07b0*/  FMUL.FTZ R94, R34, R103 ;  /* 0x00000067225e7220 */ /* 0x000fc80000410000 */
[----:B------:R-:W-:Y:S02]  /*07c0*/  @P0 FADD.FTZ R94, R10, R94 ;  /* 0x0000005e0a5e0221 */ /* 0x000fe40000010000 */
.L_x_9328:
[----:B------:R-:W-:Y:S05]  /*07d0*/  BSYNC B0 ;  /* 0x0000000000007941 */ /* 0x000fea0003800000 */
.L_x_9327:
[----:B------:R-:W-:Y:S01]  /*07e0*/  BSSY B0, `(.L_x_9329) ;  /* 0x0000006000007945 */ /* 0x000fe20003800000 */
[----:B------:R-:W-:Y:S05]  /*07f0*/  @!P6 BRA `(.L_x_9330) ;  /* 0x000000400000e947 */ /* 0x000fea0003800000 */
[----:B-----5:R-:W-:-:S05]  /*0800*/  PRMT R95, RZ, 0x7610, R85 ;  /* 0x00007610ff5f7816 */ /* 0x020fca0000000055 */
[----:B------:R-:W-:-:S04]  /*0810*/  FMUL.FTZ R100, R95, c[0x0][0x1ec] ;  /* 0x00007b005f647a20 */ /* 0x000fc80000410000 */
[----:B------:R-:W-:-:S04]  /*0820*/  FMUL.FTZ R95, R35, R100 ;  /* 0x00000064235f7220 */ /* 0x000fc80000410000 */
[----:B------:R-:W-:Y:S02]  /*0830*/  @P0 FADD.FTZ R95, R11, R95 ;  /* 0x0000005f0b5f0221 */ /* 0x000fe40000010000 */
.L_x_9330:
[----:B------:R-:W-:Y:S05]  /*0840*/  BSYNC B0 ;  /* 0x0000000000007941 */ /* 0x000fea0003800000 */
.L_x_9329:
[----:B------:R-:W-:Y:S01]  /*0850*/  BSSY B0, `(.L_x_9331) ;  /* 0x0000006000007945 */ /* 0x000fe20003800000 */
[----:B------:R-:W-:Y:S05]  /*0860*/  @!P6 BRA `(.L_x_9332) ;  /* 0x000000400000e947 */ /* 0x000fea0003800000 */
[----:B-----5:R-:W-:-:S05]  /*0870*/  PRMT R88, RZ, 0x5410, R86 ;  /* 0x00005410ff587816 */ /* 0x020fca0000000056 */
[----:B------:R-:W-:-:S04]  /*0880*/  FMUL.FTZ R103, R88, c[0x0][0x1ec] ;  /* 0x00007b0058677a20 */ /* 0x000fc80000410000 */
[----:B------:R-:W-:-:S04]  /*0890*/  FMUL.FTZ R88, R28, R103 ;  /* 0x000000671c587220 */ /* 0x000fc80000410000 */
[----:B------:R-:W-:Y:S02]  /*08a0*/  @P0 FADD.FTZ R88, R4, R88 ;  /* 0x0000005804580221 */ /* 0x000fe40000010000 */
.L_x_9332:
[----:B------:R-:W-:Y:S05]  /*08b0*/  BSYNC B0 ;  /* 0x0000000000007941 */ /* 0x000fea0003800000 */
.L_x_9331:
[----:B------:R-:W-:Y:S01]  /*08c0*/  BSSY B0, `(.L_x_9333) ;  /* 0x0000006000007945 */ /* 0x000fe20003800000 */
[----:B------:R-:W-:Y:S05]  /*08d0*/  @!P6 BRA `(.L_x_9334) ;  /* 0x000000400000e947 */ /* 0x000fea0003800000 */
[----:B-----5:R-:W-:-:S05]  /*08e0*/  PRMT R89, RZ, 0x7610, R86 ;  /* 0x00007610ff597816 */ /* 0x020fca0000000056 */
[----:B------:R-:W-:-:S04]  /*08f0*/  FMUL.FTZ R100, R89, c[0x0][0x1ec] ;  /* 0x00007b0059647a20 */ /* 0x000fc80000410000 */
[----:B------:R-:W-:-:S04]  /*0900*/  FMUL.FTZ R89, R29, R100 ;  /* 0x000000641d597220 */ /* 0x000fc80000410000 */
[----:B------:R-:W-:Y:S02]  /*0910*/  @P0 FADD.FTZ R89, R5, R89 ;  /* 0x0000005905590221 */ /* 0x000fe40000010000 */
.L_x_9334:
[----:B------:R-:W-:Y:S05]  /*0920*/  BSYNC B0 ;  /* 0x0000000000007941 */ /* 0x000fea0003800000 */
.L_x_9333:
[----:B------:R-:W-:Y:S01]  /*0930*/  BSSY B0, `(.L_x_9335) ;  /* 0x0000006000007945 */ /* 0x000fe20003800000 */
[----:B------:R-:W-:Y:S05]  /*0940*/  @!P6 BRA `(.L_x_9336) ;  /* 0x000000400000e947 */ /* 0x000fea0003800000 */
[----:B-----5:R-:W-:-:S05]  /*0950*/  PRMT R90, RZ, 0x5410, R87 ;  /* 0x00005410ff5a7816 */ /* 0x020fca0000000057 */
[----:B------:R-:W-:-:S04]  /*0960*/  FMUL.FTZ R103, R90, c[0x0][0x1ec] ;  /* 0x00007b005a677a20 */ /* 0x000fc80000410000 */
[----:B------:R-:W-:-:S04]  /*0970*/  FMUL.FTZ R90, R30, R103 ;  /* 0x000000671e5a7220 */ /* 0x000fc80000410000 */
[----:B------:R-:W-:Y:S02]  /*0980*/  @P0 FADD.FTZ R90, R6, R90 ;  /* 0x0000005a065a0221 */ /* 0x000fe40000010000 */
.L_x_9336:
[----:B------:R-:W-:Y:S05]  /*0990*/  BSYNC B0 ;  /* 0x0000000000007941 */ /* 0x000fea0003800000 */
.L_x_9335:
[----:B------:R-:W-:Y:S01]  /*09a0*/  BSSY B0, `(.L_x_9337) ;  /* 0x0000006000007945 */ /* 0x000fe20003800000 */
[----:B------:R-:W-:Y:S05]  /*09b0*/  @!P6 BRA `(.L_x_9338) ;  /* 0x000000400000e947 */ /* 0x000fea0003800000 */
[----:B-----5:R-:W-:-:S05]  /*09c0*/  PRMT R91, RZ, 0x7610, R87 ;  /* 0x00007610ff5b7816 */ /* 0x020fca0000000057 */
[----:B------:R-:W-:-:S04]  /*09d0*/  FMUL.FTZ R100, R91, c[0x0][0x1ec] ;  /* 0x00007b005b647a20 */ /* 0x000fc80000410000 */
[----:B------:R-:W-:-:S04]  /*09e0*/  FMUL.FTZ R91, R31, R100 ;  /* 0x000000641f5b7220 */ /* 0x000fc80000410000 */
[----:B------:R-:W-:Y:S02]  /*09f0*/  @P0 FADD.FTZ R91, R7, R91 ;  /* 0x0000005b075b0221 */ /* 0x000fe40000010000 */
.L_x_9338:
[----:B------:R-:W-:Y:S05]  /*0a00*/  BSYNC B0 ;  /* 0x0000000000007941 */ /* 0x000fea0003800000 */
.L_x_9337:
[----:B------:R-:W-:Y:S04]  /*0a10*/  STG.E.128 [R96.64], R92 ;  /* 0x0000005c60007986 */ /* 0x000fe8000c101d04 */
[----:B------:R0:W-:Y:S04]  /*0a20*/  STG.E.128 [R96.64+0x10], R88 ;  /* 0x0000105860007986 */ /* 0x0001e8000c101d04 */
[----:B------:R-:W2:Y:S04]  /*0a30*/  @P0 LDG.E.128 R8, [R98.64] ;  /* 0x0000000462080981 */ /* 0x000ea8000c1e1d00 */
[----:B------:R-:W0:Y:S01]  /*0a40*/  @P0 LDG.E.128 R4, [R98.64+0x10] ;  /* 0x0000100462040981 */ /* 0x000e22000c1e1d00 */
[----:B------:R-:W-:-:S02]  /*0a50*/  @P5 MOV R103, 0x10 ;  /* 0x0000001000675802 */ /* 0x000fc40000000f00 */
[----:B------:R-:W-:Y:S02]  /*0a60*/  @P5 IADD3 R102, R105, 0x100, RZ ;  /* 0x0000010069665810 */ /* 0x000fe40007ffe0ff */
[----:B------:R-:W-:Y:S02]  /*0a70*/  @!P6 ISETP.NE.U32.AND P1, PT, RZ, c[0x0][0x180], PT ;  /* 0x00006000ff00ea0c */ /* 0x000fe40003f25070 */
[----:B------:R-:W-:Y:S01]  /*0a80*/  @!P6 ISETP.NE.U32.AND P2, PT, RZ, c[0x0][0x180], PT ;  /* 0x00006000ff00ea0c */ /* 0x000fe20003f45070 */
[----:B------:R-:W-:Y:S01]  /*0a90*/  @P5 IMAD.WIDE.U32 R102, R102, R103, c[0x0][0x170] ;  /* 0x00005c0066665625 */ /* 0x000fe200078e0067 */
[----:B------:R-:W-:Y:S02]  /*0aa0*/  @!P6 ISETP.NE.U32.AND P4, PT, RZ, c[0x0][0x180], PT ;  /* 0x00006000ff00ea0c */ /* 0x000fe40003f85070 */
[----:B------:R-:W-:Y:S02]  /*0ab0*/  @!P6 ISETP.NE.U32.AND P3, PT, RZ, c[0x0][0x180], PT ;  /* 0x00006000ff00ea0c */ /* 0x000fe40003f65070 */
[----:B------:R-:W-:Y:S01]  /*0ac0*/  @!P6 ISETP.NE.AND.EX P1, PT, RZ, c[0x0][0x184], PT, P1 ;  /* 0x00006100ff00ea0c */ /* 0x000fe20003f25310 */
[----:B-----5:R1:W5:Y:S01]  /*0ad0*/  @P5 LDG.E.128 R84, [R102.64] ;  /* 0x0000000466545981 */ /* 0x020362000c1e1d00 */
[----:B------:R-:W-:Y:S01]  /*0ae0*/  @!P6 ISETP.NE.AND.EX P2, PT, RZ, c[0x0][0x184], PT, P2 ;  /* 0x00006100ff00ea0c */ /* 0x000fe20003f45320 */
[----:B------:R-:W-:Y:S01]  /*0af0*/  BSSY B0, `(.L_x_9339) ;  /* 0x000001b000007945 */ /* 0x000fe20003800000 */
[----:B------:R-:W-:Y:S01]  /*0b00*/  @!P6 ISETP.NE.AND.EX P4, PT, RZ, c[0x0][0x184], PT, P4 ;  /* 0x00006100ff00ea0c */ /* 0x000fe20003f85340 */
[----:B------:R-:W-:Y:S01]  /*0b10*/  IMAD.WIDE.U32 R106, R107, R104, c[0x0][0x188] ;  /* 0x000062006b6a7625 */ /* 0x000fe200078e0068 */
[----:B------:R-:W-:-:S02]  /*0b20*/  @!P6 ISETP.NE.AND.EX P3, PT, RZ, c[0x0][0x184], PT, P3 ;  /* 0x00006100ff00ea0c */ /* 0x000fc40003f65330 */
[----:B------:R-:W-:-:S05]  /*0b30*/  IADD3 R111, R101, 0x200, RZ ;  /* 0x00000200656f7810 */ /* 0x000fca0007ffe0ff */
[----:B------:R-:W-:Y:S01]  /*0b40*/  @P0 IMAD.WIDE.U32 R108, R111, R104, c[0x0][0x180] ;  /* 0x000060006f6c0625 */ /* 0x000fe200078e0068 */
[----:B--2---:R-:W-:Y:S02]  /*0b50*/  @!P6 FSEL R101, R9, RZ, P1 ;  /* 0x000000ff0965e208 */ /* 0x004fe40000800000 */
[----:B-1----:R-:W-:Y:S02]  /*0b60*/  @!P6 FSEL R102, R10, RZ, P2 ;  /* 0x000000ff0a66e208 */ /* 0x002fe40001000000 */
[----:B------:R-:W-:Y:S02]  /*0b70*/  @!P6 FSEL R103, R11, RZ, P4 ;  /* 0x000000ff0b67e208 */ /* 0x000fe40002000000 */
[----:B0-----:R-:W-:Y:S02]  /*0b80*/  @!P6 FSEL R96, R4, RZ, P3 ;  /* 0x000000ff0460e208 */ /* 0x001fe40001800000 */
        /* <DEDUP_REMOVED lines=13> */
[----:B-----5:R-:W-:-:S05]  /*0c60*/  PRMT R100, RZ, 0x5410, R84 ;  /* 0x00005410ff647816 */ /* 0x020fca0000000054 */
[----:B------:R-:W-:-:S04]  /*0c70*/  FMUL.FTZ R113, R100, c[0x0][0x1ec] ;  /* 0x00007b0064717a20 */ /* 0x000fc80000410000 */
[----:B------:R-:W-:-:S04]  /*0c80*/  FMUL.FTZ R100, R24, R113 ;  /* 0x0000007118647220 */ /* 0x000fc80000410000 */
[----:B------:R-:W-:Y:S02]  /*0c90*/  @P0 FADD.FTZ R100, R8, R100 ;  /* 0x0000006408640221 */ /* 0x000fe40000010000 */
.L_x_9340:
[----:B------:R-:W-:Y:S05]  /*0ca0*/  BSYNC B0 ;  /* 0x0000000000007941 */ /* 0x000fea0003800000 */
.L_x_9339:
[----:B------:R-:W-:Y:S01]  /*0cb0*/  BSSY B0, `(.L_x_9341) ;  /* 0x0000006000007945 */ /* 0x000fe20003800000 */
[----:B------:R-:W-:Y:S05]  /*0cc0*/  @!P6 BRA `(.L_x_9342) ;  /* 0x000000400000e947 */ /* 0x000fea0003800000 */
[----:B-----5:R-:W-:-:S05]  /*0cd0*/  PRMT R101, RZ, 0x7610, R84 ;  /* 0x00007610ff657816 */ /* 0x020fca0000000054 */
[----:B------:R-:W-:-:S04]  /*0ce0*/  FMUL.FTZ R110, R101, c[0x0][0x1ec] ;  /* 0x00007b00656e7a20 */ /* 0x000fc80000410000 */
[----:B------:R-:W-:-:S04]  /*0cf0*/  FMUL.FTZ R101, R25, R110 ;  /* 0x0000006e19657220 */ /* 0x000fc80000410000 */
[----:B------:R-:W-:Y:S02]  /*0d00*/  @P0 FADD.FTZ R101, R9, R101 ;  /* 0x0000006509650221 */ /* 0x000fe40000010000 */
.L_x_9342:
[----:B------:R-:W-:Y:S05]  /*0d10*/  BSYNC B0 ;  /* 0x0000000000007941 */ /* 0x000fea0003800000 */
.L_x_9341:
[----:B------:R-:W-:Y:S01]  /*0d20*/  BSSY B0, `(.L_x_9343) ;  /* 0x0000006000007945 */ /* 0x000fe20003800000 */
[----:B------:R-:W-:Y:S05]  /*0d30*/  @!P6 BRA `(.L_x_9344) ;  /* 0x000000400000e947 */ /* 0x000fea0003800000 */
[----:B-----5:R-:W-:-:S05]  /*0d40*/  PRMT R102, RZ, 0x5410, R85 ;  /* 0x00005410ff667816 */ /* 0x020fca0000000055 */
[----:B------:R-:W-:-:S04]  /*0d50*/  FMUL.FTZ R113, R102, c[0x0][0x1ec] ;  /* 0x00007b0066717a20 */ /* 0x000fc80000410000 */
[----:B------:R-:W-:-:S04]  /*0d60*/  FMUL.FTZ R102, R26, R113 ;  /* 0x000000711a667220 */ /* 0x000fc80000410000 */
[----:B------:R-:W-:Y:S02]  /*0d70*/  @P0 FADD.FTZ R102, R10, R102 ;  /* 0x000000660a660221 */ /* 0x000fe40000010000 */
.L_x_9344:
[----:B------:R-:W-:Y:S05]  /*0d80*/  BSYNC B0 ;  /* 0x0000000000007941 */ /* 0x000fea0003800000 */
.L_x_9343:
[----:B------:R-:W-:Y:S01]  /*0d90*/  BSSY B0, `(.L_x_9345) ;  /* 0x0000006000007945 */ /* 0x000fe20003800000 */
[----:B------:R-:W-:Y:S05]  /*0da0*/  @!P6 BRA `(.L_x_9346) ;  /* 0x000000400000e947 */ /* 0x000fea0003800000 */
[----:B-----5:R-:W-:-:S05]  /*0db0*/  PRMT R103, RZ, 0x7610, R85 ;  /* 0x00007610ff677816 */ /* 0x020fca0000000055 */
[----:B------:R-:W-:-:S04]  /*0dc0*/  FMUL.FTZ R110, R103, c[0x0][0x1ec] ;  /* 0x00007b00676e7a20 */ /* 0x000fc80000410000 */
[----:B------:R-:W-:-:S04]  /*0dd0*/  FMUL.FTZ R103, R27, R110 ;  /* 0x0000006e1b677220 */ /* 0x000fc80000410000 */
[----:B------:R-:W-:Y:S02]  /*0de0*/  @P0 FADD.FTZ R103, R11, R103 ;  /* 0x000000670b670221 */ /* 0x000fe40000010000 */
.L_x_9346:
[----:B------:R-:W-:Y:S05]  /*0df0*/  BSYNC B0 ;  /* 0x0000000000007941 */ /* 0x000fea0003800000 */
.L_x_9345:
[----:B------:R-:W-:Y:S01]  /*0e00*/  BSSY B0, `(.L_x_9347) ;  /* 0x0000006000007945 */ /* 0x000fe20003800000 */
[----:B------:R-:W-:Y:S05]  /*0e10*/  @!P6 BRA `(.L_x_9348) ;  /* 0x000000400000e947 */ /* 0x000fea0003800000 */
[----:B-----5:R-:W-:-:S05]  /*0e20*/  PRMT R96, RZ, 0x5410, R86 ;  /* 0x00005410ff607816 */ /* 0x020fca0000000056 */
[----:B------:R-:W-:-:S04]  /*0e30*/  FMUL.FTZ R113, R96, c[0x0][0x1ec] ;  /* 0x00007b0060717a20 */ /* 0x000fc80000410000 */
[----:B------:R-:W-:-:S04]  /*0e40*/  FMUL.FTZ R96, R20, R113 ;  /* 0x0000007114607220 */ /* 0x000fc80000410000 */
[----:B------:R-:W-:Y:S02]  /*0e50*/  @P0 FADD.FTZ R96, R4, R96 ;  /* 0x0000006004600221 */ /* 0x000fe40000010000 */
.L_x_9348:
[----:B------:R-:W-:Y:S05]  /*0e60*/  BSYNC B0 ;  /* 0x0000000000007941 */ /* 0x000fea0003800000 */
.L_x_9347:
[----:B------:R-:W-:Y:S01]  /*0e70*/  BSSY B0, `(.L_x_9349) ;  /* 0x0000006000007945 */ /* 0x000fe20003800000 */
[----:B------:R-:W-:Y:S05]  /*0e80*/  @!P6 BRA `(.L_x_9350) ;  /* 0x000000400000e947 */ /* 0x000fea0003800000 */
[----:B-----5:R-:W-:-:S05]  /*0e90*/  PRMT R97, RZ, 0x7610, R86 ;  /* 0x00007610ff617816 */ /* 0x020fca0000000056 */
[----:B------:R-:W-:-:S04]  /*0ea0*/  FMUL.FTZ R110, R97, c[0x0][0x1ec] ;  /* 0x00007b00616e7a20 */ /* 0x000fc80000410000 */
[----:B------:R-:W-:-:S04]  /*0eb0*/  FMUL.FTZ R97, R21, R110 ;  /* 0x0000006e15617220 */ /* 0x000fc80000410000 */
[----:B------:R-:W-:Y:S02]  /*0ec0*/  @P0 FADD.FTZ R97, R5, R97 ;  /* 0x0000006105610221 */ /* 0x000fe40000010000 */
.L_x_9350:
[----:B------:R-:W-:Y:S05]  /*0ed0*/  BSYNC B0 ;  /* 0x0000000000007941 */ /* 0x000fea0003800000 */
.L_x_9349:
[----:B------:R-:W-:Y:S01]  /*0ee0*/  BSSY B0, `(.L_x_9351) ;  /* 0x0000006000007945 */ /* 0x000fe20003800000 */
[----:B------:R-:W-:Y:S05]  /*0ef0*/  @!P6 BRA `(.L_x_9352) ;  /* 0x000000400000e947 */ /* 0x000fea0003800000 */
[----:B-----5:R-:W-:-:S05]  /*0f00*/  PRMT R98, RZ, 0x5410, R87 ;  /* 0x00005410ff627816 */ /* 0x020fca0000000057 */
[----:B------:R-:W-:-:S04]  /*0f10*/  FMUL.FTZ R113, R98, c[0x0][0x1ec] ;  /* 0x00007b0062717a20 */ /* 0x000fc80000410000 */
[----:B------:R-:W-:-:S04]  /*0f20*/  FMUL.FTZ R98, R22, R113 ;  /* 0x0000007116627220 */ /* 0x000fc80000410000 */
[----:B------:R-:W-:Y:S02]  /*0f30*/  @P0 FADD.FTZ R98, R6, R98 ;  /* 0x0000006206620221 */ /* 0x000fe40000010000 */
.L_x_9352:
[----:B------:R-:W-:Y:S05]  /*0f40*/  BSYNC B0 ;  /* 0x0000000000007941 */ /* 0x000fea0003800000 */
.L_x_9351:
[----:B------:R-:W-:Y:S01]  /*0f50*/  BSSY B0, `(.L_x_9353) ;  /* 0x0000006000007945 */ /* 0x000fe20003800000 */
[----:B------:R-:W-:Y:S05]  /*0f60*/  @!P6 BRA `(.L_x_9354) ;  /* 0x000000400000e947 */ /* 0x000fea0003800000 */
[----:B-----5:R-:W-:-:S05]  /*0f70*/  PRMT R99, RZ, 0x7610, R87 ;  /* 0x00007610ff637816 */ /* 0x020fca0000000057 */
[----:B------:R-:W-:-:S04]  /*0f80*/  FMUL.FTZ R110, R99, c[0x0][0x1ec] ;  /* 0x00007b00636e7a20 */ /* 0x000fc80000410000 */
[----:B------:R-:W-:-:S04]  /*0f90*/  FMUL.FTZ R99, R23, R110 ;  /* 0x0000006e17637220 */ /* 0x000fc80000410000 */
[----:B------:R-:W-:Y:S02]  /*0fa0*/  @P0 FADD.FTZ R99, R7, R99 ;  /* 0x0000006307630221 */ /* 0x000fe40000010000 */
.L_x_9354:
[----:B------:R-:W-:Y:S05]  /*0fb0*/  BSYNC B0 ;  /* 0x0000000000007941 */ /* 0x000fea0003800000 */
.L_x_9353:
[----:B------:R-:W-:Y:S04]  /*0fc0*/  STG.E.128 [R106.64], R100 ;  /* 0x000000646a007986 */ /* 0x000fe8000c101d04 */
[----:B------:R0:W-:Y:S04]  /*0fd0*/  STG.E.128 [R106.64+0x10], R96 ;  /* 0x000010606a007986 */ /* 0x0001e8000c101d04 */
[----:B------:R-:W2:Y:S04]  /*0fe0*/  @P0 LDG.E.128 R8, [R108.64] ;  /* 0x000000046c080981 */ /* 0x000ea8000c1e1d00 */
[----:B------:R-:W3:Y:S01]  /*0ff0*/  @P0 LDG.E.128 R4, [R108.64+0x10] ;  /* 0x000010046c040981 */ /* 0x000ee2000c1e1d00 */
[----:B------:R-:W-:-:S02]  /*1000*/  @P5 MOV R115, 0x10 ;  /* 0x0000001000735802 */ /* 0x000fc40000000f00 */
[----:B------:R-:W-:-:S05]  /*1010*/  @P5 IADD3 R114, R105, 0x200, RZ ;  /* 0x0000020069725810 */ /* 0x000fca0007ffe0ff */
[----:B------:R-:W-:Y:S01]  /*1020*/  @P5 IMAD.WIDE.U32 R114, R114, R115, c[0x0][0x170] ;  /* 0x00005c0072725625 */ /* 0x000fe200078e0073 */
[----:B------:R-:W-:-:S04]  /*1030*/  @!P6 ISETP.NE.U32.AND P3, PT, RZ, c[0x0][0x180], PT ;  /* 0x00006000ff00ea0c */ /* 0x000fc80003f65070 */
[----:B-----5:R1:W5:Y:S01]  /*1040*/  @P5 LDG.E.128 R84, [R114.64] ;  /* 0x0000000472545981 */ /* 0x020362000c1e1d00 */
[----:B------:R-:W-:Y:S01]  /*1050*/  @!P6 ISETP.NE.U32.AND P5, PT, RZ, c[0x0][0x180], PT ;  /* 0x00006000ff00ea0c */ /* 0x000fe20003fa5070 */
[----:B------:R-:W-:Y:S01]  /*1060*/  BSSY B0, `(.L_x_9355) ;  /* 0x000001c000007945 */ /* 0x000fe20003800000 */
[----:B------:R-:W-:Y:S02]  /*1070*/  @!P6 ISETP.NE.U32.AND P4, PT, RZ, c[0x0][0x180], PT ;  /* 0x00006000ff00ea0c */ /* 0x000fe40003f85070 */
[----:B------:R-:W-:Y:S02]  /*1080*/  @!P6 ISETP.NE.AND.EX P3, PT, RZ, c[0x0][0x184], PT, P3 ;  /* 0x00006100ff00ea0c */ /* 0x000fe40003f65330 */
[----:B------:R-:W-:Y:S02]  /*1090*/  @!P6 ISETP.NE.AND.EX P5, PT, RZ, c[0x0][0x184], PT, P5 ;  /* 0x00006100ff00ea0c */ /* 0x000fe40003fa5350 */
[----:B------:R-:W-:Y:S01]  /*10a0*/  @!P6 ISETP.NE.AND.EX P4, PT, RZ, c[0x0][0x184], PT, P4 ;  /* 0x00006100ff00ea0c */ /* 0x000fe20003f85340 */
[----:B-1----:R-:W-:Y:S01]  /*10b0*/  IMAD.WIDE.U32 R114, R111, R104, c[0x0][0x188] ;  /* 0x000062006f727625 */ /* 0x002fe200078e0068 */
[----:B------:R-:W-:-:S02]  /*10c0*/  @!P6 ISETP.NE.U32.AND P1, PT, RZ, c[0x0][0x180], PT ;  /* 0x00006000ff00ea0c */ /* 0x000fc40003f25070 */
[----:B------:R-:W-:Y:S02]  /*10d0*/  @!P6 ISETP.NE.U32.AND P2, PT, RZ, c[0x0][0x180], PT ;  /* 0x00006000ff00ea0c */ /* 0x000fe40003f45070 */
[----:B------:R-:W-:Y:S02]  /*10e0*/  @!P6 ISETP.NE.AND.EX P1, PT, RZ, c[0x0][0x184], PT, P1 ;  /* 0x00006100ff00ea0c */ /* 0x000fe40003f25310 */
[----:B------:R-:W-:Y:S02]  /*10f0*/  @!P6 ISETP.NE.AND.EX P2, PT, RZ, c[0x0][0x184], PT, P2 ;  /* 0x00006100ff00ea0c */ /* 0x000fe40003f45320 */
[----:B--2---:R-:W-:Y:S02]  /*1100*/  @!P6 FSEL R105, R9, RZ, P3 ;  /* 0x000000ff0969e208 */ /* 0x004fe40001800000 */
[----:B0-----:R-:W-:Y:S02]  /*1110*/  @!P6 FSEL R107, R11, RZ, P5 ;  /* 0x000000ff0b6be208 */ /* 0x001fe40002800000 */
[----:B------:R-:W-:-:S02]  /*1120*/  @!P6 ISETP.NE.U32.AND P3, PT, RZ, c[0x0][0x180], PT ;  /* 0x00006000ff00ea0c */ /* 0x000fc40003f65070 */
[----:B------:R-:W-:Y:S02]  /*1130*/  @!P6 ISETP.NE.U32.AND P5, PT, RZ, c[0x0][0x180], PT ;  /* 0x00006000ff00ea0c */ /* 0x000fe40003fa5070 */
[----:B------:R-:W-:Y:S02]  /*1140*/  @!P6 FSEL R106, R10, RZ, P4 ;  /* 0x000000ff0a6ae208 */ /* 0x000fe40002000000 */
[----:B------:R-:W-:Y:S02]  /*1150*/  @!P6 ISETP.NE.U32.AND P4, PT, RZ, c[0x0][0x180], PT ;  /* 0x00006000ff00ea0c */ /* 0x000fe40003f85070 */
[----:B------:R-:W-:Y:S02]  /*1160*/  @!P6 ISETP.NE.AND.EX P3, PT, RZ, c[0x0][0x184], PT, P3 ;  /* 0x00006100ff00ea0c */ /* 0x000fe40003f65330 */
[----:B------:R-:W-:Y:S02]  /*1170*/  @!P6 ISETP.NE.AND.EX P5, PT, RZ, c[0x0][0x184], PT, P5 ;  /* 0x00006100ff00ea0c */ /* 0x000fe40003fa5350 */
[----:B------:R-:W-:-:S02]  /*1180*/  @!P6 ISETP.NE.AND.EX P4, PT, RZ, c[0x0][0x184], PT, P4 ;  /* 0x00006100ff00ea0c */ /* 0x000fc40003f85340 */
[----:B---3--:R-:W-:Y:S02]  /*1190*/  @!P6 FSEL R108, R4, RZ, P2 ;  /* 0x000000ff046ce208 */ /* 0x008fe40001000000 */
        /* <DEDUP_REMOVED lines=8> */
.L_x_9356:
[----:B------:R-:W-:Y:S05]  /*1220*/  BSYNC B0 ;  /* 0x0000000000007941 */ /* 0x000fea0003800000 */
.L_x_9355:
[----:B------:R-:W-:Y:S01]  /*1230*/  BSSY B0, `(.L_x_9357) ;  /* 0x0000006000007945 */ /* 0x000fe20003800000 */
[----:B------:R-:W-:Y:S05]  /*1240*/  @!P6 BRA `(.L_x_9358) ;  /* 0x000000400000e947 */ /* 0x000fea0003800000 */
[----:B-----5:R-:W-:-:S05]  /*1250*/  PRMT R105, RZ, 0x7610, R84 ;  /* 0x00007610ff697816 */ /* 0x020fca0000000054 */
[----:B------:R-:W-:-:S04]  /*1260*/  FMUL.FTZ R116, R105, c[0x0][0x1ec] ;  /* 0x00007b0069747a20 */ /* 0x000fc80000410000 */
[----:B------:R-:W-:-:S04]  /*1270*/  FMUL.FTZ R105, R17, R116 ;  /* 0x0000007411697220 */ /* 0x000fc80000410000 */
[----:B------:R-:W-:Y:S02]  /*1280*/  @P0 FADD.FTZ R105, R9, R105 ;  /* 0x0000006909690221 */ /* 0x000fe40000010000 */
.L_x_9358:
[----:B------:R-:W-:Y:S05]  /*1290*/  BSYNC B0 ;  /* 0x0000000000007941 */ /* 0x000fea0003800000 */
.L_x_9357:
[----:B------:R-:W-:Y:S01]  /*12a0*/  BSSY B0, `(.L_x_9359) ;  /* 0x0000006000007945 */ /* 0x000fe20003800000 */
[----:B------:R-:W-:Y:S05]  /*12b0*/  @!P6 BRA `(.L_x_9360) ;  /* 0x000000400000e947 */ /* 0x000fea0003800000 */
[----:B-----5:R-:W-:-:S05]  /*12c0*/  PRMT R106, RZ, 0x5410, R85 ;  /* 0x00005410ff6a7816 */ /* 0x020fca0000000055 */
[----:B------:R-:W-:-:S04]  /*12d0*/  FMUL.FTZ R111, R106, c[0x0][0x1ec] ;  /* 0x00007b006a6f7a20 */ /* 0x000fc80000410000 */
[----:B------:R-:W-:-:S04]  /*12e0*/  FMUL.FTZ R106, R18, R111 ;  /* 0x0000006f126a7220 */ /* 0x000fc80000410000 */
[----:B------:R-:W-:Y:S02]  /*12f0*/  @P0 FADD.FTZ R106, R10, R106 ;  /* 0x0000006a0a6a0221 */ /* 0x000fe40000010000 */
.L_x_9360:
[----:B------:R-:W-:Y:S05]  /*1300*/  BSYNC B0 ;  /* 0x0000000000007941 */ /* 0x000fea0003800000 */
.L_x_9359:
[----:B------:R-:W-:Y:S01]  /*1310*/  BSSY B0, `(.L_x_9361) ;  /* 0x0000006000007945 */ /* 0x000fe20003800000 */
[----:B------:R-:W-:Y:S05]  /*1320*/  @!P6 BRA `(.L_x_9362) ;  /* 0x000000400000e947 */ /* 0x000fea0003800000 */
[----:B-----5:R-:W-:-:S05]  /*1330*/  PRMT R107, RZ, 0x7610, R85 ;  /* 0x00007610ff6b7816 */ /* 0x020fca0000000055 */
[----:B------:R-:W-:-:S04]  /*1340*/  FMUL.FTZ R116, R107, c[0x0][0x1ec] ;  /* 0x00007b006b747a20 */ /* 0x000fc80000410000 */
[----:B------:R-:W-:-:S04]  /*1350*/  FMUL.FTZ R107, R19, R116 ;  /* 0x00000074136b7220 */ /* 0x000fc80000410000 */
[----:B------:R-:W-:Y:S02]  /*1360*/  @P0 FADD.FTZ R107, R11, R107 ;  /* 0x0000006b0b6b0221 */ /* 0x000fe40000010000 */
.L_x_9362:
[----:B------:R-:W-:Y:S05]  /*1370*/  BSYNC B0 ;  /* 0x0000000000007941 */ /* 0x000fea0003800000 */
.L_x_9361:
[----:B------:R-:W-:Y:S01]  /*1380*/  BSSY B0, `(.L_x_9363) ;  /* 0x0000006000007945 */ /* 0x000fe20003800000 */
[----:B------:R-:W-:Y:S05]  /*1390*/  @!P6 BRA `(.L_x_9364) ;  /* 0x000000400000e947 */ /* 0x000fea0003800000 */
[----:B-----5:R-:W-:-:S05]  /*13a0*/  PRMT R108, RZ, 0x5410, R86 ;  /* 0x00005410ff6c7816 */ /* 0x020fca0000000056 */
[----:B------:R-:W-:-:S04]  /*13b0*/  FMUL.FTZ R111, R108, c[0x0][0x1ec] ;  /* 0x00007b006c6f7a20 */ /* 0x000fc80000410000 */
[----:B------:R-:W-:-:S04]  /*13c0*/  FMUL.FTZ R108, R12, R111 ;  /* 0x0000006f0c6c7220 */ /* 0x000fc80000410000 */
[----:B------:R-:W-:Y:S02]  /*13d0*/  @P0 FADD.FTZ R108, R4, R108 ;  /* 0x0000006c046c0221 */ /* 0x000fe40000010000 */
.L_x_9364:
[----:B------:R-:W-:Y:S05]  /*13e0*/  BSYNC B0 ;  /* 0x0000000000007941 */ /* 0x000fea0003800000 */
.L_x_9363:
[----:B------:R-:W-:Y:S01]  /*13f0*/  BSSY B0, `(.L_x_9365) ;  /* 0x0000006000007945 */ /* 0x000fe20003800000 */
[----:B------:R-:W-:Y:S05]  /*1400*/  @!P6 BRA `(.L_x_9366) ;  /* 0x000000400000e947 */ /* 0x000fea0003800000 */
[----:B-----5:R-:W-:-:S05]  /*1410*/  PRMT R109, RZ, 0x7610, R86 ;  /* 0x00007610ff6d7816 */ /* 0x020fca0000000056 */
[----:B------:R-:W-:-:S04]  /*1420*/  FMUL.FTZ R116, R109, c[0x0][0x1ec] ;  /* 0x00007b006d747a20 */ /* 0x000fc80000410000 */
[----:B------:R-:W-:-:S04]  /*1430*/  FMUL.FTZ R109, R13, R116 ;  /* 0x000000740d6d7220 */ /* 0x000fc80000410000 */
[----:B------:R-:W-:Y:S02]  /*1440*/  @P0 FADD.FTZ R109, R5, R109 ;  /* 0x0000006d056d0221 */ /* 0x000fe40000010000 */
.L_x_9366:
[----:B------:R-:W-:Y:S05]  /*1450*/  BSYNC B0 ;  /* 0x0000000000007941 */ /* 0x000fea0003800000 */
.L_x_9365:
[----:B------:R-:W-:Y:S01]  /*1460*/  BSSY B0, `(.L_x_9367) ;  /* 0x0000006000007945 */ /* 0x000fe20003800000 */
[----:B------:R-:W-:Y:S05]  /*1470*/  @!P6 BRA `(.L_x_9368) ;  /* 0x000000400000e947 */ /* 0x000fea0003800000 */
[----:B-----5:R-:W-:-:S05]  /*1480*/  PRMT R110, RZ, 0x5410, R87 ;  /* 0x00005410ff6e7816 */ /* 0x020fca0000000057 */
[----:B------:R-:W-:-:S04]  /*1490*/  FMUL.FTZ R111, R110, c[0x0][0x1ec] ;  /* 0x00007b006e6f7a20 */ /* 0x000fc80000410000 */
[----:B------:R-:W-:-:S04]  /*14a0*/  FMUL.FTZ R110, R14, R111 ;  /* 0x0000006f0e6e7220 */ /* 0x000fc80000410000 */
[----:B------:R-:W-:Y:S02]  /*14b0*/  @P0 FADD.FTZ R110, R6, R110 ;  /* 0x0000006e066e0221 */ /* 0x000fe40000010000 */
.L_x_9368:
[----:B------:R-:W-:Y:S05]  /*14c0*/  BSYNC B0 ;  /* 0x0000000000007941 */ /* 0x000fea0003800000 */
.L_x_9367:
[----:B------:R-:W-:Y:S01]  /*14d0*/  BSSY B0, `(.L_x_9369) ;  /* 0x0000007000007945 */ /* 0x000fe20003800000 */
[----:B------:R-:W-:Y:S01]  /*14e0*/  @!P6 FSEL R111, R7, RZ, P4 ;  /* 0x000000ff076fe208 */ /* 0x000fe20002000000 */
[----:B------:R-:W-:Y:S05]  /*14f0*/  @!P6 BRA `(.L_x_9370) ;  /* 0x000000400000e947 */ /* 0x000fea0003800000 */
[----:B-----5:R-:W-:-:S05]  /*1500*/  PRMT R111, RZ, 0x7610, R87 ;  /* 0x00007610ff6f7816 */ /* 0x020fca0000000057 */
[----:B------:R-:W-:-:S04]  /*1510*/  FMUL.FTZ R116, R111, c[0x0][0x1ec] ;  /* 0x00007b006f747a20 */ /* 0x000fc80000410000 */
[----:B------:R-:W-:-:S04]  /*1520*/  FMUL.FTZ R111, R15, R116 ;  /* 0x000000740f6f7220 */ /* 0x000fc80000410000 */
[----:B------:R-:W-:Y:S02]  /*1530*/  @P0 FADD.FTZ R111, R7, R111 ;  /* 0x0000006f076f0221 */ /* 0x000fe40000010000 */
.L_x_9370:
[----:B------:R-:W-:Y:S05]  /*1540*/  BSYNC B0 ;  /* 0x0000000000007941 */ /* 0x000fea0003800000 */
.L_x_9369:
[----:B------:R-:W-:Y:S01]  /*1550*/  FADD.FTZ R116, RZ, R92 ;  /* 0x0000005cff747221 */ /* 0x000fe20000010000 */
[----:B------:R-:W-:Y:S01]  /*1560*/  STG.E.128 [R114.64], R104 ;  /* 0x0000006872007986 */ /* 0x000fe2000c101d04 */
[----:B------:R-:W-:Y:S02]  /*1570*/  LOP3.LUT P1, RZ, R3, 0xff, RZ, 0xc0, !PT ;  /* 0x000000ff03ff7812 */ /* 0x000fe4000782c0ff */
[----:B------:R-:W-:Y:S01]  /*1580*/  FADD.FTZ R113, R116, R93 ;  /* 0x0000005d74717221 */ /* 0x000fe20000010000 */
[----:B------:R0:W-:Y:S01]  /*1590*/  STG.E.128 [R114.64+0x10], R108 ;  /* 0x0000106c72007986 */ /* 0x0001e2000c101d04 */
[----:B------:R-:W-:Y:S02]  /*15a0*/  SHF.R.S32.HI R119, RZ, 0x1f, R2 ;  /* 0x0000001fff777819 */ /* 0x000fe40000011402 */
[----:B------:R-:W-:Y:S01]  /*15b0*/  FADD.FTZ R116, R113, R94 ;  /* 0x0000005e71747221 */ /* 0x000fe20000010000 */
[----:B------:R-:W1:Y:S03]  /*15c0*/  S2R R118, SR_TID.X ;  /* 0x0000000000767919 */ /* 0x000e660000002100 */
[----:B------:R-:W-:-:S04]  /*15d0*/  FADD.FTZ R113, R116, R95 ;  /* 0x0000005f74717221 */ /* 0x000fc80000010000 */
[----:B------:R-:W-:-:S04]  /*15e0*/  FADD.FTZ R116, R113, R88 ;  /* 0x0000005871747221 */ /* 0x000fc80000010000 */
[----:B------:R-:W-:-:S04]  /*15f0*/  FADD.FTZ R113, R116, R89 ;  /* 0x0000005974717221 */ /* 0x000fc80000010000 */
[----:B------:R-:W-:-:S04]  /*1600*/  FADD.FTZ R116, R113, R90 ;  /* 0x0000005a71747221 */ /* 0x000fc80000010000 */
[----:B------:R-:W-:-:S04]  /*1610*/  FADD.FTZ R113, R116, R91 ;  /* 0x0000005b74717221 */ /* 0x000fc80000010000 */
[----:B------:R-:W-:Y:S01]  /*1620*/  FADD.FTZ R116, R113, R100 ;  /* 0x0000006471747221 */ /* 0x000fe20000010000 */
[----:B-1----:R-:W-:-:S03]  /*1630*/  LOP3.LUT P0, RZ, R118, 0x1f, RZ, 0xc0, !PT ;  /* 0x0000001f76ff7812 */ /* 0x002fc6000780c0ff */
[----:B------:R-:W-:-:S04]  /*1640*/  FADD.FTZ R113, R116, R101 ;  /* 0x0000006574717221 */ /* 0x000fc80000010000 */
        /* <DEDUP_REMOVED lines=18> */
[----:B------:R0:W1:Y:S02]  /*1770*/  SHFL.BFLY PT, R115, R114, 0x1, 0x1f ;  /* 0x0c201f0072737f89 */ /* 0x00006400000e0000 */
.L_x_9377:
        /* <DEDUP_REMOVED lines=68> */
.L_x_9378:
        /* <DEDUP_REMOVED lines=12> */
[----:B0-----:R-:W-:Y:S01]  /*1c80*/  HFMA2.MMA R120, -RZ, RZ, 0, 0 ;  /* 0x00000000ff787435 */ /* 0x001fe200000001ff */
[----:B------:R-:W-:Y:S02]  /*1c90*/  SHF.R.U32.HI R122, RZ, 0x5, R117 ;  /* 0x00000005ff7a7819 */ /* 0x000fe40000011675 */
[----:B------:R-:W-:Y:S01]  /*1ca0*/  ISETP.NE.AND P1, PT, RZ, UR6, PT ;  /* 0x00000006ff007c0c */ /* 0x000fe2000bf25270 */
[----:B------:R-:W-:Y:S01]  /*1cb0*/  BSSY B0, `(.L_x_9373) ;  /* 0x00000a9000007945 */ /* 0x000fe20003800000 */
[----:B------:R-:W-:Y:S02]  /*1cc0*/  LOP3.LUT R122, R122, 0x7, RZ, 0xc0, !PT ;  /* 0x000000077a7a7812 */ /* 0x000fe400078ec0ff */
[----:B------:R-:W-:-:S04]  /*1cd0*/  @!P0 MOV R120, 0x300 ;  /* 0x0000030000788802 */ /* 0x000fc80000000f00 */
[----:B------:R0:W-:Y:S01]  /*1ce0*/  I2F R121, R120 ;  /* 0x0000007800797306 */ /* 0x0001e20000201400 */
[----:B------:R-:W1:Y:S04]  /*1cf0*/  SHFL.DOWN PT, R125, R120, 0x4, 0x1f ;  /* 0x08801f00787d7f89 */ /* 0x000e6800000e0000 */
[----:B------:R2:W3:Y:S01]  /*1d00*/  @!P0 LDS.64 R114, [R113.X8] ;  /* 0x0000000071728984 */ /* 0x0004e20000008a00 */
[----:B------:R-:W-:Y:S02]  /*1d10*/  LOP3.LUT P0, RZ, R122, 0x1f, R117, 0xf8, !PT ;  /* 0x0000001f7aff7812 */ /* 0x000fe4000780f875 */
[----:B-1----:R-:W1:Y:S01]  /*1d20*/  I2F R118, R125 ;  /* 0x0000007d00767306 */ /* 0x002e620000201400 */
[----:B------:R-:W-:-:S07]  /*1d30*/  IADD3 R116, R125, R120, RZ ;  /* 0x000000787d747210 */ /* 0x000fce0007ffe0ff */
[----:B--2---:R-:W2:Y:S01]  /*1d40*/  I2F R113, R116 ;  /* 0x0000007400717306 */ /* 0x004ea20000201400 */
[----:B---3--:R-:W3:Y:S04]  /*1d50*/  SHFL.DOWN PT, R123, R114, 0x4, 0x1f ;  /* 0x08801f00727b7f89 */ /* 0x008ee800000e0000 */
[----:B0-----:R-:W0:Y:S01]  /*1d60*/  SHFL.DOWN PT, R120, R115, 0x4, 0x1f ;  /* 0x08801f0073787f89 */ /* 0x001e2200000e0000 */
[C---:B---3--:R-:W-:Y:S02]  /*1d70*/  FADD.FTZ R117, -R123.reuse, R114 ;  /* 0x000000727b757221 */ /* 0x048fe40000010100 */
[----:B-1----:R-:W-:Y:S02]  /*1d80*/  FMUL.FTZ R123, R123, R118 ;  /* 0x000000767b7b7220 */ /* 0x002fe40000410000 */
[----:B------:R-:W-:-:S02]  /*1d90*/  FMUL.FTZ R122, R117, R117 ;  /* 0x00000075757a7220 */ /* 0x000fc40000410000 */
[----:B------:R-:W-:Y:S01]  /*1da0*/  FFMA.FTZ R123, R121, R114, R123 ;  /* 0x00000072797b7223 */ /* 0x000fe2000001007b */
[----:B------:R-:W1:Y:S01]  /*1db0*/  SHFL.DOWN PT, R117, R116, 0x2, 0x1f ;  /* 0x08401f0074757f89 */ /* 0x000e6200000e0000 */
[----:B--2---:R-:W2:Y:S01]  /*1dc0*/  MUFU.RCP R114, R113 ;  /* 0x0000007100727308 */ /* 0x004ea20000001000 */
[----:B------:R-:W-:-:S04]  /*1dd0*/  FMUL.FTZ R121, R122, R121 ;  /* 0x000000797a797220 */ /* 0x000fc80000410000 */
[----:B------:R-:W-:Y:S02]  /*1de0*/  FMUL.FTZ R122, R121, R118 ;  /* 0x00000076797a7220 */ /* 0x000fe40000410000 */
[----:B0-----:R-:W-:Y:S02]  /*1df0*/  FADD.FTZ R121, R120, R115 ;  /* 0x0000007378797221 */ /* 0x001fe40000010000 */
[C---:B--2---:R-:W-:Y:S02]  /*1e00*/  FMUL.FTZ R118, R114.reuse, R123 ;  /* 0x0000007b72767220 */ /* 0x044fe40000410000 */
[----:B------:R-:W-:-:S03]  /*1e10*/  FFMA.FTZ R121, R114, R122, R121 ;  /* 0x0000007a72797223 */ /* 0x000fc60000010079 */
[----:B------:R-:W0:Y:S01]  /*1e20*/  SHFL.DOWN PT, R123, R118, 0x2, 0x1f ;  /* 0x08401f00767b7f89 */ /* 0x000e2200000e0000 */
[----:B-1----:R-:W1:Y:S01]  /*1e30*/  I2F R122, R117 ;  /* 0x00000075007a7306 */ /* 0x002e620000201400 */
[----:B------:R-:W-:Y:S02]  /*1e40*/  IADD3 R120, R116, R117, RZ ;  /* 0x0000007574787210 */ /* 0x000fe40007ffe0ff */
[----:B------:R-:W2:Y:S05]  /*1e50*/  SHFL.DOWN PT, R116, R121, 0x2, 0x1f ;  /* 0x08401f0079747f89 */ /* 0x000eaa00000e0000 */
[----:B------:R-:W3:Y:S01]  /*1e60*/  I2F R114, R120 ;  /* 0x0000007800727306 */ /* 0x000ee20000201400 */
[----:B0-----:R-:W-:-:S02]  /*1e70*/  FADD.FTZ R124, R118, -R123 ;  /* 0x8000007b767c7221 */ /* 0x001fc40000010000 */
[----:B-1----:R-:W-:Y:S02]  /*1e80*/  FMUL.FTZ R115, R123, R122 ;  /* 0x0000007a7b737220 */ /* 0x002fe40000410000 */
[----:B------:R-:W-:Y:S02]  /*1e90*/  FMUL.FTZ R124, R124, R124 ;  /* 0x0000007c7c7c7220 */ /* 0x000fe40000410000 */
[C---:B------:R-:W-:Y:S02]  /*1ea0*/  FFMA.FTZ R115, R113.reuse, R118, R115 ;  /* 0x0000007671737223 */ /* 0x040fe40000010073 */
[----:B------:R-:W-:Y:S01]  /*1eb0*/  FMUL.FTZ R113, R113, R124 ;  /* 0x0000007c71717220 */ /* 0x000fe20000410000 */
[----:B---3--:R-:W0:Y:S01]  /*1ec0*/  MUFU.RCP R118, R114 ;  /* 0x0000007200767308 */ /* 0x008e220000001000 */
[----:B--2---:R-:W-:Y:S02]  /*1ed0*/  FADD.FTZ R117, R121, R116 ;  /* 0x0000007479757221 */ /* 0x004fe40000010000 */
[----:B------:R-:W-:-:S02]  /*1ee0*/  FMUL.FTZ R122, R113, R122 ;  /* 0x0000007a717a7220 */ /* 0x000fc40000410000 */
[----:B------:R-:W1:Y:S01]  /*1ef0*/  SHFL.DOWN PT, R113, R120, 0x1, 0x1f ;  /* 0x08201f0078717f89 */ /* 0x000e6200000e0000 */
[C---:B0-----:R-:W-:Y:S02]  /*1f00*/  FMUL.FTZ R115, R118.reuse, R115 ;  /* 0x0000007376737220 */ /* 0x041fe40000410000 */
[----:B------:R-:W-:-:S03]  /*1f10*/  FFMA.FTZ R116, R118, R122, R117 ;  /* 0x0000007a76747223 */ /* 0x000fc60000010075 */
[----:B------:R-:W0:Y:S04]  /*1f20*/  SHFL.DOWN PT, R118, R115, 0x1, 0x1f ;  /* 0x08201f0073767f89 */ /* 0x000e2800000e0000 */
[----:B------:R-:W2:Y:S01]  /*1f30*/  SHFL.DOWN PT, R121, R116, 0x1, 0x1f ;  /* 0x08201f0074797f89 */ /* 0x000ea200000e0000 */
[----:B-1----:R-:W-:Y:S02]  /*1f40*/  IADD3 R122, R120, R113, RZ ;  /* 0x00000071787a7210 */ /* 0x002fe40007ffe0ff */
[----:B------:R-:W1:Y:S08]  /*1f50*/  I2F R113, R113 ;  /* 0x0000007100717306 */ /* 0x000e700000201400 */
[----:B------:R-:W3:Y:S01]  /*1f60*/  I2F R122, R122 ;  /* 0x0000007a007a7306 */ /* 0x000ee20000201400 */
[----:B0-----:R-:W-:-:S04]  /*1f70*/  FADD.FTZ R120, R115, -R118 ;  /* 0x8000007673787221 */ /* 0x001fc80000010000 */
[----:B------:R-:W-:Y:S02]  /*1f80*/  FMUL.FTZ R123, R120, R120 ;  /* 0x00000078787b7220 */ /* 0x000fe40000410000 */
[----:B-1----:R-:W-:Y:S02]  /*1f90*/  FMUL.FTZ R120, R118, R113 ;  /* 0x0000007176787220 */ /* 0x002fe40000410000 */
[C---:B------:R-:W-:Y:S01]  /*1fa0*/  FMUL.FTZ R118, R114.reuse, R123 ;  /* 0x0000007b72767220 */ /* 0x040fe20000410000 */
[----:B---3--:R-:W0:Y:S01]  /*1fb0*/  MUFU.RCP R117, R122 ;  /* 0x0000007a00757308 */ /* 0x008e220000001000 */
[----:B------:R-:W-:Y:S02]  /*1fc0*/  FFMA.FTZ R120, R114, R115, R120 ;  /* 0x0000007372787223 */ /* 0x000fe40000010078 */
[----:B------:R-:W-:Y:S01]  /*1fd0*/  FMUL.FTZ R118, R118, R113 ;  /* 0x0000007176767220 */ /* 0x000fe20000410000 */
[----:B------:R-:W-:Y:S01]  /*1fe0*/  MOV R113, c[0x0][0x1e0] ;  /* 0x0000780000717a02 */ /* 0x000fe20000000f00 */
[----:B--2---:R-:W-:-:S02]  /*1ff0*/  FADD.FTZ R114, R116, R121 ;  /* 0x0000007974727221 */ /* 0x004fc40000010000 */
[C---:B0-----:R-:W-:Y:S02]  /*2000*/  FMUL.FTZ R120, R117.reuse, R120 ;  /* 0x0000007875787220 */ /* 0x041fe40000410000 */
[----:B------:R-:W-:-:S03]  /*2010*/  FFMA.FTZ R118, R117, R118, R114 ;  /* 0x0000007675767223 */ /* 0x000fc60000010072 */
        /* <DEDUP_REMOVED lines=13> */
[----:B------:R-:W-:-:S13]  /*20f0*/  ISETP.GE.AND P0, PT, R112, 0x1, PT ;  /* 0x000000017000780c */ /* 0x000fda0003f06270 */
[----:B------:R-:W-:Y:S05]  /*2100*/  @!P0 BRA `(.L_x_9374) ;  /* 0x0000063000008947 */ /* 0x000fea0003800000 */
[----:B-1----:R-:W-:-:S05]  /*2110*/  FSEL R114, R117, RZ, !P1 ;  /* 0x000000ff75727208 */ /* 0x002fca0004800000 */
[----:B------:R-:W-:Y:S01]  /*2120*/  FADD.FTZ R120, -R114, R89 ;  /* 0x0000005972787221 */ /* 0x000fe20000010100 */
[----:B------:R-:W-:Y:S01]  /*2130*/  IADD3 R89, R112, -0x1, RZ ;  /* 0xffffffff70597810 */ /* 0x000fe20007ffe0ff */
[C---:B------:R-:W-:Y:S02]  /*2140*/  FADD.FTZ R90, -R114.reuse, R90 ;  /* 0x0000005a725a7221 */ /* 0x040fe40000010100 */
[C---:B------:R-:W-:Y:S02]  /*2150*/  FADD.FTZ R92, -R114.reuse, R92 ;  /* 0x0000005c725c7221 */ /* 0x040fe40000010100 */
[----:B------:R-:W-:Y:S02]  /*2160*/  IMAD R89, R89, c[0x0][0x168], RZ ;  /* 0x00005a0059597a24 */ /* 0x000fe400078e02ff */
        /* <DEDUP_REMOVED lines=21> */
[C---:B------:R-:W-:Y:S01]  /*22c0*/  FMUL.FTZ R111, R113.reuse, R90 ;  /* 0x0000005a716f7220 */ /* 0x040fe20000410000 */
[----:B------:R-:W-:Y:S01]  /*22d0*/  SHF.R.S32.HI R90, RZ, 0x1f, R89 ;  /* 0x0000001fff5a7819 */ /* 0x000fe20000011459 */
[C---:B------:R-:W-:Y:S02]  /*22e0*/  FMUL.FTZ R93, R113.reuse, R94 ;  /* 0x0000005e715d7220 */ /* 0x040fe40000410000 */
[C---:B------:R-:W-:Y:S02]  /*22f0*/  FMUL.FTZ R95, R113.reuse, R88 ;  /* 0x00000058715f7220 */ /* 0x040fe40000410000 */
[C---:B------:R-:W-:Y:S02]  /*2300*/  FMUL.FTZ R120, R113.reuse, R120 ;  /* 0x0000007871787220 */ /* 0x040fe40000410000 */
[----:B------:R-:W-:-:S02]  /*2310*/  FMUL.FTZ R101, R113, R100 ;  /* 0x0000006471657220 */ /* 0x000fc40000410000 */
[----:B------:R-:W-:Y:S01]  /*2320*/  FMUL.FTZ R100, R113, R107 ;  /* 0x0000006b71647220 */ /* 0x000fe20000410000 */
[----:B------:R-:W-:Y:S01]  /*2330*/  LEA.HI R107, R90, R89, RZ, 0x3 ;  /* 0x000000595a6b7211 */ /* 0x000fe200078f18ff */
[----:B------:R-:W-:Y:S02]  /*2340*/  FFMA.FTZ R89, R58, R93, R82 ;  /* 0x0000005d3a597223 */ /* 0x000fe40000010052 */
[----:B------:R-:W-:Y:S01]  /*2350*/  FFMA.FTZ R90, R52, R95, R76 ;  /* 0x0000005f345a7223 */ /* 0x000fe2000001004c */
[----:B------:R-:W-:Y:S01]  /*2360*/  LEA.HI.SX32 R107, R107, R0, 0x1d ;  /* 0x000000006b6b7211 */ /* 0x000fe200078feaff */
[----:B------:R-:W-:Y:S02]  /*2370*/  FFMA.FTZ R93, R53, R120, R77 ;  /* 0x00000078355d7223 */ /* 0x000fe4000001004d */
[C---:B------:R-:W-:Y:S02]  /*2380*/  FMUL.FTZ R91, R113.reuse, R92 ;  /* 0x0000005c715b7220 */ /* 0x040fe40000410000 */
[----:B------:R-:W-:Y:S01]  /*2390*/  FMUL.FTZ R109, R113, R102 ;  /* 0x00000066716d7220 */ /* 0x000fe20000410000 */
[----:B------:R-:W-:Y:S01]  /*23a0*/  F2FP.BF16.PACK_AB R90, R93, R90 ;  /* 0x0000005a5d5a723e */ /* 0x000fe200000010ff */
[----:B------:R-:W-:-:S02]  /*23b0*/  FMUL.FTZ R92, R113, R103 ;  /* 0x00000067715c7220 */ /* 0x000fc40000410000 */
[C---:B------:R-:W-:Y:S02]  /*23c0*/  FMUL.FTZ R124, R113.reuse, R124 ;  /* 0x0000007c717c7220 */ /* 0x040fe40000410000 */
[C---:B------:R-:W-:Y:S02]  /*23d0*/  FMUL.FTZ R116, R113.reuse, R116 ;  /* 0x0000007471747220 */ /* 0x040fe40000410000 */
[C---:B------:R-:W-:Y:S02]  /*23e0*/  FMUL.FTZ R115, R113.reuse, R98 ;  /* 0x0000006271737220 */ /* 0x040fe40000410000 */
[----:B------:R-:W-:Y:S02]  /*23f0*/  FMUL.FTZ R88, R113, R99 ;  /* 0x0000006371587220 */ /* 0x000fe40000410000 */
[----:B------:R-:W-:Y:S02]  /*2400*/  FFMA.FTZ R93, R50, R109, R74 ;  /* 0x0000006d325d7223 */ /* 0x000fe4000001004a */
[----:B------:R-:W-:-:S02]  /*2410*/  FFMA.FTZ R92, R51, R92, R75 ;  /* 0x0000005c335c7223 */ /* 0x000fc4000001004b */
[----:B------:R-:W-:Y:S02]  /*2420*/  FMUL.FTZ R103, R113, R96 ;  /* 0x0000006071677220 */ /* 0x000fe40000410000 */
[----:B------:R-:W-:Y:S01]  /*2430*/  FFMA.FTZ R101, R48, R101, R72 ;  /* 0x0000006530657223 */ /* 0x000fe20000010048 */
[----:B------:R-:W-:Y:S01]  /*2440*/  F2FP.BF16.PACK_AB R93, R92, R93 ;  /* 0x0000005d5c5d723e */ /* 0x000fe200000010ff */
[----:B------:R-:W-:Y:S02]  /*2450*/  FFMA.FTZ R124, R49, R124, R73 ;  /* 0x0000007c317c7223 */ /* 0x000fe40000010049 */
[C---:B------:R-:W-:Y:S02]  /*2460*/  FMUL.FTZ R94, R113.reuse, R97 ;  /* 0x00000061715e7220 */ /* 0x040fe40000410000 */
[C---:B------:R-:W-:Y:S01]  /*2470*/  FMUL.FTZ R96, R113.reuse, R105 ;  /* 0x0000006971607220 */ /* 0x040fe20000410000 */
[----:B------:R-:W-:Y:S01]  /*2480*/  F2FP.BF16.PACK_AB R92, R124, R101 ;  /* 0x000000657c5c723e */ /* 0x000fe200000010ff */
[----:B------:R-:W-:-:S02]  /*2490*/  FMUL.FTZ R118, R113, R118 ;  /* 0x0000007671767220 */ /* 0x000fc40000410000 */
[C---:B------:R-:W-:Y:S02]  /*24a0*/  FMUL.FTZ R122, R113.reuse, R122 ;  /* 0x0000007a717a7220 */ /* 0x040fe40000410000 */
[----:B------:R-:W-:Y:S01]  /*24b0*/  FMUL.FTZ R97, R113, R104 ;  /* 0x0000006871617220 */ /* 0x000fe20000410000 */
[----:B------:R-:W-:Y:S01]  /*24c0*/  IADD3 R104, R107, 0x200, RZ ;  /* 0x000002006b687810 */ /* 0x000fe20007ffe0ff */
        /* <DEDUP_REMOVED lines=39> */
.L_x_9374:
[----:B-1----:R-:W-:Y:S05]  /*2740*/  BSYNC B0 ;  /* 0x0000000000007941 */ /* 0x002fea0003800000 */
.L_x_9373:
[----:B------:R-:W-:Y:S02]  /*2750*/  IADD3 R2, R2, c[0x0][0x160], RZ ;  /* 0x0000580002027a10 */ /* 0x000fe40007ffe0ff */
[----:B------:R-:W-:-:S02]  /*2760*/  LOP3.LUT P1, RZ, R3, 0xff, RZ, 0xc0, !PT ;  /* 0x000000ff03ff7812 */ /* 0x000fc4000782c0ff */
[----:B------:R-:W-:Y:S02]  /*2770*/  ISETP.GE.AND P0, PT, R2, c[0x0][0x164], PT ;  /* 0x0000590002007a0c */ /* 0x000fe40003f06270 */
[----:B------:R-:W-:-:S11]  /*2780*/  SEL R3, RZ, 0x1, P1 ;  /* 0x00000001ff037807 */ /* 0x000fd60000800000 */
[----:B0----5:R-:W-:Y:S01]  /*2790*/  @P0 CALL.REL.NOINC `(.L_x_9375) ;  /* 0x0000001000000944 */ /* 0x021fe20003c00000 */
[----:B------:R-:W-:Y:S05]  /*27a0*/  BRA `(.L_x_9376) ;  /* 0xffffdb8000007947 */ /* 0x000fea000383ffff */
.L_x_9375:
[----:B------:R-:W-:Y:S05]  /*27b0*/  EXIT ;  /* 0x000000000000794d */ /* 0x000fea0003800000 */
.L_x_9371:
[----:B------:R-:W-:Y:S01]  /*27c0*/  HFMA2.MMA R115, -RZ, RZ, 0, 5.9604644775390625e-08 ;  /* 0x00000001ff737435 */ /* 0x000fe200000001ff */
[----:B------:R-:W-:Y:S02]  /*27d0*/  MOV R120, R114 ;  /* 0x0000007200787202 */ /* 0x000fe40000000f00 */
[----:B------:R-:W-:Y:S02]  /*27e0*/  MOV R122, 0x1f ;  /* 0x0000001f007a7802 */ /* 0x000fe40000000f00 */
[----:B------:R-:W-:Y:S02]  /*27f0*/  MOV R121, 0xffffffff ;  /* 0xffffffff00797802 */ /* 0x000fe40000000f00 */
[----:B------:R-:W-:Y:S02]  /*2800*/  MOV R116, 0x2820 ;  /* 0x0000282000747802 */ /* 0x000fe40000000f00 */
[----:B-----5:R-:W-:Y:S05]  /*2810*/  CALL.REL.NOINC `($__internal_71_$__cuda_sm70_shflsync_bfly_p) ;  /* 0x0000068000007944 */ /* 0x020fea0003c00000 */
[----:B01----:R-:W-:Y:S05]  /*2820*/  BRA `(.L_x_9377) ;  /* 0xffffef5000007947 */ /* 0x003fea000383ffff */
.L_x_9372:
[----:B------:R-:W-:Y:S01]  /*2830*/  HFMA2.MMA R115, -RZ, RZ, 0, 1.1920928955078125e-07 ;  /* 0x00000002ff737435 */ /* 0x000fe200000001ff */
[----:B------:R-:W-:Y:S02]  /*2840*/  MOV R122, 0x1f ;  /* 0x0000001f007a7802 */ /* 0x000fe40000000f00 */
[----:B------:R-:W-:-:S02]  /*2850*/  MOV R121, 0xffffffff ;  /* 0xffffffff00797802 */ /* 0x000fc40000000f00 */
[----:B------:R-:W-:Y:S02]  /*2860*/  MOV R116, 0x2880 ;  /* 0x0000288000747802 */ /* 0x000fe40000000f00 */
[----:B0----5:R-:W-:Y:S05]  /*2870*/  CALL.REL.NOINC `($__internal_71_$__cuda_sm70_shflsync_bfly_p) ;  /* 0x0000062000007944 */ /* 0x021fea0003c00000 */
[----:B01----:R-:W-:Y:S01]  /*2880*/  FADD.FTZ R120, R120, R115 ;  /* 0x0000007378787221 */ /* 0x003fe20000010000 */
[----:B------:R-:W-:Y:S01]  /*2890*/  HFMA2.MMA R115, -RZ, RZ, 0, 2.384185791015625e-07 ;  /* 0x00000004ff737435 */ /* 0x000fe200000001ff */
[----:B------:R-:W-:Y:S02]  /*28a0*/  MOV R122, 0x1f ;  /* 0x0000001f007a7802 */ /* 0x000fe40000000f00 */
[----:B------:R-:W-:Y:S02]  /*28b0*/  MOV R121, 0xffffffff ;  /* 0xffffffff00797802 */ /* 0x000fe40000000f00 */
[----:B------:R-:W-:Y:S02]  /*28c0*/  MOV R116, 0x28e0 ;  /* 0x000028e000747802 */ /* 0x000fe40000000f00 */
[----:B------:R-:W-:Y:S05]  /*28d0*/  CALL.REL.NOINC `($__internal_71_$__cuda_sm70_shflsync_bfly_p) ;  /* 0x000005c000007944 */ /* 0x000fea0003c00000 */
[----:B01----:R-:W-:Y:S01]  /*28e0*/  FADD.FTZ R120, R120, R115 ;  /* 0x0000007378787221 */ /* 0x003fe20000010000 */
[----:B------:R-:W-:Y:S01]  /*28f0*/  HFMA2.MMA R115, -RZ, RZ, 0, 4.76837158203125e-07 ;  /* 0x00000008ff737435 */ /* 0x000fe200000001ff */
[----:B------:R-:W-:Y:S02]  /*2900*/  MOV R122, 0x1f ;  /* 0x0000001f007a7802 */ /* 0x000fe40000000f00 */
[----:B------:R-:W-:-:S02]  /*2910*/  MOV R121, 0xffffffff ;  /* 0xffffffff00797802 */ /* 0x000fc40000000f00 */
[----:B------:R-:W-:Y:S02]  /*2920*/  MOV R116, 0x2940 ;  /* 0x0000294000747802 */ /* 0x000fe40000000f00 */
[----:B------:R-:W-:Y:S05]  /*2930*/  CALL.REL.NOINC `($__internal_71_$__cuda_sm70_shflsync_bfly_p) ;  /* 0x0000056000007944 */ /* 0x000fea0003c00000 */
[----:B01----:R-:W-:Y:S01]  /*2940*/  FADD.FTZ R120, R120, R115 ;  /* 0x0000007378787221 */ /* 0x003fe20000010000 */
[----:B------:R-:W-:Y:S01]  /*2950*/  HFMA2.MMA R115, -RZ, RZ, 0, 9.5367431640625e-07 ;  /* 0x00000010ff737435 */ /* 0x000fe200000001ff */
[----:B------:R-:W-:Y:S02]  /*2960*/  MOV R122, 0x1f ;  /* 0x0000001f007a7802 */ /* 0x000fe40000000f00 */
[----:B------:R-:W-:Y:S02]  /*2970*/  MOV R121, 0xffffffff ;  /* 0xffffffff00797802 */ /* 0x000fe40000000f00 */
[----:B------:R-:W-:Y:S02]  /*2980*/  MOV R116, 0x29a0 ;  /* 0x000029a000747802 */ /* 0x000fe40000000f00 */
[----:B------:R-:W-:Y:S05]  /*2990*/  CALL.REL.NOINC `($__internal_71_$__cuda_sm70_shflsync_bfly_p) ;  /* 0x0000050000007944 */ /* 0x000fea0003c00000 */
[----:B-1----:R-:W-:Y:S01]  /*29a0*/  FADD.FTZ R114, R120, R115 ;  /* 0x0000007378727221 */ /* 0x002fe20000010000 */
[----:B0-----:R-:W-:Y:S02]  /*29b0*/  MOV R122, 0x1f ;  /* 0x0000001f007a7802 */ /* 0x001fe40000000f00 */
[----:B------:R-:W-:Y:S01]  /*29c0*/  MOV R121, 0xffffffff ;  /* 0xffffffff00797802 */ /* 0x000fe20000000f00 */
        /* <DEDUP_REMOVED lines=48> */
[----:B------:R-:W-:-:S03]  /*2cd0*/  MOV R116, 0x2d10 ;  /* 0x00002d1000747802 */ /* 0x000fc60000000f00 */
[----:B------:R-:W-:Y:S01]  /*2ce0*/  FFMA.FTZ R120, R120, R120, R115 ;  /* 0x0000007878787223 */ /* 0x000fe20000010073 */
[----:B------:R-:W-:-:S06]  /*2cf0*/  HFMA2.MMA R115, -RZ, RZ, 0, 5.9604644775390625e-08 ;  /* 0x00000001ff737435 */ /* 0x000fcc00000001ff */
[----:B------:R-:W-:Y:S05]  /*2d00*/  CALL.REL.NOINC `($__internal_71_$__cuda_sm70_shflsync_bfly_p) ;  /* 0x0000019000007944 */ /* 0x000fea0003c00000 */
[----:B01----:R-:W-:Y:S01]  /*2d10*/  FADD.FTZ R120, R120, R115 ;  /* 0x0000007378787221 */ /* 0x003fe20000010000 */
[----:B------:R-:W-:Y:S01]  /*2d20*/  HFMA2.MMA R115, -RZ, RZ, 0, 1.1920928955078125e-07 ;  /* 0x00000002ff737435 */ /* 0x000fe200000001ff */
[----:B------:R-:W-:Y:S02]  /*2d30*/  MOV R122, 0x1f ;  /* 0x0000001f007a7802 */ /* 0x000fe40000000f00 */
[----:B------:R-:W-:Y:S02]  /*2d40*/  MOV R121, 0xffffffff ;  /* 0xffffffff00797802 */ /* 0x000fe40000000f00 */
[----:B------:R-:W-:Y:S02]  /*2d50*/  MOV R116, 0x2d70 ;  /* 0x00002d7000747802 */ /* 0x000fe40000000f00 */
[----:B------:R-:W-:Y:S05]  /*2d60*/  CALL.REL.NOINC `($__internal_71_$__cuda_sm70_shflsync_bfly_p) ;  /* 0x0000013000007944 */ /* 0x000fea0003c00000 */
[----:B01----:R-:W-:Y:S01]  /*2d70*/  FADD.FTZ R120, R120, R115 ;  /* 0x0000007378787221 */ /* 0x003fe20000010000 */
[----:B------:R-:W-:Y:S01]  /*2d80*/  HFMA2.MMA R115, -RZ, RZ, 0, 2.384185791015625e-07 ;  /* 0x00000004ff737435 */ /* 0x000fe200000001ff */
[----:B------:R-:W-:Y:S02]  /*2d90*/  MOV R122, 0x1f ;  /* 0x0000001f007a7802 */ /* 0x000fe40000000f00 */
[----:B------:R-:W-:-:S02]  /*2da0*/  MOV R121, 0xffffffff ;  /* 0xffffffff00797802 */ /* 0x000fc40000000f00 */
[----:B------:R-:W-:Y:S02]  /*2db0*/  MOV R116, 0x2dd0 ;  /* 0x00002dd000747802 */ /* 0x000fe40000000f00 */
[----:B------:R-:W-:Y:S05]  /*2dc0*/  CALL.REL.NOINC `($__internal_71_$__cuda_sm70_shflsync_bfly_p) ;  /* 0x000000d000007944 */ /* 0x000fea0003c00000 */
[----:B01----:R-:W-:Y:S01]  /*2dd0*/  FADD.FTZ R120, R120, R115 ;  /* 0x0000007378787221 */ /* 0x003fe20000010000 */
[----:B------:R-:W-:Y:S01]  /*2de0*/  HFMA2.MMA R115, -RZ, RZ, 0, 4.76837158203125e-07 ;  /* 0x00000008ff737435 */ /* 0x000fe200000001ff */
[----:B------:R-:W-:Y:S02]  /*2df0*/  MOV R122, 0x1f ;  /* 0x0000001f007a7802 */ /* 0x000fe40000000f00 */
[----:B------:R-:W-:Y:S02]  /*2e00*/  MOV R121, 0xffffffff ;  /* 0xffffffff00797802 */ /* 0x000fe40000000f00 */
[----:B------:R-:W-:Y:S02]  /*2e10*/  MOV R116, 0x2e30 ;  /* 0x00002e3000747802 */ /* 0x000fe40000000f00 */
[----:B------:R-:W-:Y:S05]  /*2e20*/  CALL.REL.NOINC `($__internal_71_$__cuda_sm70_shflsync_bfly_p) ;  /* 0x0000007000007944 */ /* 0x000fea0003c00000 */
[----:B01----:R-:W-:Y:S01]  /*2e30*/  FADD.FTZ R120, R120, R115 ;  /* 0x0000007378787221 */ /* 0x003fe20000010000 */
[----:B------:R-:W-:Y:S01]  /*2e40*/  HFMA2.MMA R115, -RZ, RZ, 0, 9.5367431640625e-07 ;  /* 0x00000010ff737435 */ /* 0x000fe200000001ff */
[----:B------:R-:W-:Y:S02]  /*2e50*/  MOV R122, 0x1f ;  /* 0x0000001f007a7802 */ /* 0x000fe40000000f00 */
[----:B------:R-:W-:-:S02]  /*2e60*/  MOV R121, 0xffffffff ;  /* 0xffffffff00797802 */ /* 0x000fc40000000f00 */
[----:B------:R-:W-:Y:S02]  /*2e70*/  MOV R116, 0x2e90 ;  /* 0x00002e9000747802 */ /* 0x000fe40000000f00 */
[----:B------:R-:W-:Y:S05]  /*2e80*/  CALL.REL.NOINC `($__internal_71_$__cuda_sm70_shflsync_bfly_p) ;  /* 0x0000001000007944 */ /* 0x000fea0003c00000 */
[----:B01----:R-:W-:Y:S05]  /*2e90*/  BRA `(.L_x_9378) ;  /* 0xffffed2000007947 */ /* 0x003fea000383ffff */
        .weak           $__internal_71_$__cuda_sm70_shflsync_bfly_p
        .type           $__internal_71_$__cuda_sm70_shflsync_bfly_p,@function
        .size           $__internal_71_$__cuda_sm70_shflsync_bfly_p,(.L_x_22159 - $__internal_71_$__cuda_sm70_shflsync_bfly_p)
$__internal_71_$__cuda_sm70_shflsync_bfly_p:
[----:B------:R-:W-:Y:S01]  /*2ea0*/  HFMA2.MMA R117, -RZ, RZ, 0, 0 ;  /* 0x00000000ff757435 */ /* 0x000fe200000001ff */
[----:B------:R-:W-:Y:S04]  /*2eb0*/  WARPSYNC R121 ;  /* 0x0000007900007348 */ /* 0x000fe80003800000 */
[----:B------:R0:W1:Y:S01]  /*2ec0*/  SHFL.BFLY PT, R115, R120, R115, R122 ;  /* 0x0c00007378737389 */ /* 0x00006200000e007a */
[----:B------:R-:W-:Y:S05]  /*2ed0*/  RET.REL.NODEC R116 `(_ZN10layer_norm13ln_fwd_kernelINS_13Kernel_traitsIf13__nv_bfloat16fS2_fjLj6144ELj1ELj1ELj8ELj16ENS_18Kernel_traits_baseILj6144EfS2_fS2_fjLj256EEEEELb0ELb1ELb1ELb1EEEvNS_9FwdParamsE) ;  /* 0xffffd12074007950 */ /* 0x000fea0003c3ffff */
.L_x_9379:
        /* <DEDUP_REMOVED lines=10> */
.L_x_22159:


//--------------------- .text._ZN10layer_norm13ln_fwd_kernelINS_13Kernel_traitsIf13__nv_bfloat16fS2_fjLj6144ELj1ELj1ELj8ELj16ENS_18Kernel_traits_baseILj6144EfS2_fS2_fjLj256EEEEELb1ELb0ELb0ELb0EEEvNS_9FwdParamsE --------------------------
	.section	.text._ZN10layer_norm13ln_fwd_kernelINS_13Kernel_traitsIf13__nv_bfloat16fS2_fjLj6144ELj1ELj1ELj8ELj16ENS_18Kernel_traits_baseILj6144EfS2_fS2_fjLj256EEEEELb1ELb0ELb0ELb0EEEvNS_9FwdParamsE,"ax",@progbits
	.sectioninfo	@"SHI_REGISTERS=120"
	.align	128
        .global         _ZN10layer_norm13ln_fwd_kernelINS_13Kernel_traitsIf13__nv_bfloat16fS2_fjLj6144ELj1ELj1ELj8ELj16ENS_18Kernel_traits_baseILj6144EfS2_fS2_fjLj256EEEEELb1ELb0ELb0ELb0EEEvNS_9FwdParamsE
        .type           _ZN10layer_norm13ln_fwd_kernelINS_13Kernel_traitsIf13__nv_bfloat16fS2_fjLj6144ELj1ELj1ELj8ELj16ENS_18Kernel_traits_baseILj6144EfS2_fS2_fjLj256EEEEELb1ELb0ELb0ELb0EEEvNS_9FwdParamsE,@function
        .size           _ZN10layer_norm13ln_fwd_kernelINS_13Kernel_traitsIf13__nv_bfloat16fS2_fjLj6144ELj1ELj1ELj8ELj16ENS_18Kernel_traits_baseILj6144EfS2_fS2_fjLj256EEEEELb1ELb0ELb0ELb0EEEvNS_9FwdParamsE,(.L_x_22160 - _ZN10layer_norm13ln_fwd_kernelINS_13Kernel_traitsIf13__nv_bfloat16fS2_fjLj6144ELj1ELj1ELj8ELj16ENS_18Kernel_traits_baseILj6144EfS2_fS2_fjLj256EEEEELb1ELb0ELb0ELb0EEEvNS_9FwdParamsE)
        .other          _ZN10layer_norm13ln_fwd_kernelINS_13Kernel_traitsIf13__nv_bfloat16fS2_fjLj6144ELj1ELj1ELj8ELj16ENS_18Kernel_traits_baseILj6144EfS2_fS2_fjLj256EEEEELb1ELb0ELb0ELb0EEEvNS_9FwdParamsE,@"STO_CUDA_ENTRY STV_DEFAULT"
_ZN10layer_norm13ln_fwd_kernelINS_13Kernel_traitsIf13__nv_bfloat16fS2_fjLj6144ELj1ELj1ELj8ELj16ENS_18Kernel_traits_baseILj6144EfS2_fS2_fjLj256EEEEELb1ELb0ELb0ELb0EEEvNS_9FwdParamsE:
.text._ZN10layer_norm13ln_fwd_kernelINS_13Kernel_traitsIf13__nv_bfloat16fS2_fjLj6144ELj1ELj1ELj8ELj16ENS_18Kernel_traits_baseILj6144EfS2_fS2_fjLj256EEEEELb1ELb0ELb0ELb0EEEvNS_9FwdParamsE:
        /* <DEDUP_REMOVED lines=80> */
[----:B------:R-:W-:Y:S02]  /*0500*/  P2R R4, PR, RZ, 0x10 ;  /* 0x00000010ff047803 */ /* 0x000fe40000000000 */
[----:B------:R-:W-:Y:S01]  /*0510*/  LOP3.LUT R65, R63, UR21, R8, 0x96, !PT ;  /* 0x000000153f417c12 */ /* 0x000fe2000f8e9608 */
[----:B------:R-:W-:Y:S01]  /*0520*/  IMAD.HI.U32 R7, R66, -0x326172a9, RZ ;  /* 0xcd9e8d5742077827 */ /* 0x000fe200078e00ff */
[----:B------:R-:W-:Y:S02]  /*0530*/  P2R R2, PR, RZ, 0x8 ;  /* 0x00000008ff027803 */ /* 0x000fe40000000000 */
[----:B------:R-:W-:Y:S01]  /*0540*/  P2R R0, PR, RZ, 0x4 ;  /* 0x00000004ff007803 */ /* 0x000fe20000000000 */
[----:B------:R-:W-:Y:S01]  /*0550*/  IMAD.HI.U32 R5, R65, -0x2daee0ad, RZ ;  /* 0xd2511f5341057827 */ /* 0x000fe200078e00ff */
        /* <DEDUP_REMOVED lines=16> */
.L_x_9381:
[----:B------:R-:W-:Y:S05]  /*0660*/  BSYNC B0 ;  /* 0x0000000000007941 */ /* 0x000fea0003800000 */
.L_x_9380:
        /* <DEDUP_REMOVED lines=16> */
[----:B------:R-:W-:-:S03]  /*0770*/  IADD3 R3, R3, 0x100, RZ ;  /* 0x0000010003037810 */ /* 0x000fc60007ffe0ff */
.L_x_9383:
[----:B------:R-:W-:Y:S05]  /*0780*/  BSYNC B0 ;  /* 0x0000000000007941 */ /* 0x000fea0003800000 */
.L_x_9382:
        /* <DEDUP_REMOVED lines=16> */
.L_x_9385:
[----:B------:R-:W-:Y:S05]  /*0890*/  BSYNC B0 ;  /* 0x0000000000007941 */ /* 0x000fea0003800000 */
.L_x_9384:
[----:B------:R-:W-:Y:S02]  /*08a0*/  ISETP.GE.AND P0, PT, R98, c[0x0][0x164], PT ;  /* 0x0000590062007a0c */ /* 0x000fe40003f06270 */
[----:B------:R-:W-:Y:S02]  /*08b0*/  LOP3.LUT R63, R7, UR23, R62, 0x96, !PT ;  /* 0x00000017073f7c12 */ /* 0x000fe4000f8e963e */
[----:B------:R-:W-:-:S09]  /*08c0*/  LOP3.LUT R61, R5, UR24, R60, 0x96, !PT ;  /* 0x00000018053d7c12 */ /* 0x000fd2000f8e963c */
[----:B------:R-:W-:Y:S05]  /*08d0*/  @P0 EXIT ;  /* 0x000000000000094d */ /* 0x000fea0003800000 */
[----:B------:R-:W-:Y:S01]  /*08e0*/  SHF.R.S32.HI R64, RZ, 0x3, R64 ;  /* 0x00000003ff407819 */ /* 0x000fe20000011440 */
[C---:B------:R-:W-:Y:S01]  /*08f0*/  IMAD.SHL.U32 R7, R103.reuse, 0x20, RZ ;  /* 0x0000002067077824 */ /* 0x040fe200078e00ff */
[----:B0-----:R-:W-:Y:S01]  /*0900*/  LOP3.LUT R8, R103, 0xe0, RZ, 0xc0, !PT ;  /* 0x000000e067087812 */ /* 0x001fe200078ec0ff */
        /* <DEDUP_REMOVED lines=9> */
[----:B------:R-:W-:Y:S01]  /*09a0*/  LOP3.LUT R9, R6, 0x3, RZ, 0xc0, !PT ;  /* 0x0000000306097812 */ /* 0x000fe200078ec0ff */
[----:B------:R-:W-:Y:S01]  /*09b0*/  IMAD.IADD R10, R3, 0x1, -R10 ;  /* 0x00000001030a7824 */ /* 0x000fe200078e0a0a */
[----:B------:R-:W-:Y:S01]  /*09c0*/  IMNMX R8, RZ, R8, !PT ;  /* 0x00000008ff087217 */ /* 0x000fe20007800200 */
[----:B------:R-:W-:Y:S01]  /*09d0*/  IMAD.HI.U32 R11, R63, -0x2daee0ad, RZ ;  /* 0xd2511f533f0b7827 */ /* 0x000fe200078e00ff */
[----:B------:R-:W-:-:S02]  /*09e0*/  LOP3.LUT R97, R97, UR25, R62, 0x96, !PT ;  /* 0x0000001961617c12 */ /* 0x000fc4000f8e963e */
[----:B------:R-:W-:Y:S01]  /*09f0*/  IMNMX R8, R8, 0x20, PT ;  /* 0x0000002008087817 */ /* 0x000fe20003800200 */
[----:B------:R-:W-:Y:S01]  /*0a00*/  IMAD.MOV.U32 R7, RZ, RZ, RZ ;  /* 0x000000ffff077224 */ /* 0x000fe200078e00ff */
[----:B------:R-:W-:Y:S02]  /*0a10*/  IMNMX R10, RZ, R10, !PT ;  /* 0x0000000aff0a7217 */ /* 0x000fe40007800200 */
[----:B------:R-:W-:Y:S01]  /*0a20*/  LOP3.LUT R11, R11, UR26, R60, 0x96, !PT ;  /* 0x0000001a0b0b7c12 */ /* 0x000fe2000f8e963c */
[----:B------:R-:W-:Y:S01]  /*0a30*/  IMAD.IADD R8, R8, 0x1, R5 ;  /* 0x0000000108087824 */ /* 0x000fe200078e0205 */
[----:B------:R-:W-:Y:S02]  /*0a40*/  IMNMX R10, R10, 0x20, PT ;  /* 0x000000200a0a7817 */ /* 0x000fe40003800200 */
[----:B------:R-:W-:Y:S02]  /*0a50*/  MOV R6, 0x1 ;  /* 0x0000000100067802 */ /* 0x000fe40000000f00 */
[----:B------:R-:W-:Y:S01]  /*0a60*/  SHF.L.U32 R8, R8, 0x3, RZ ;  /* 0x0000000308087819 */ /* 0x000fe200000006ff */
[----:B------:R-:W-:-:S02]  /*0a70*/  IMAD.IADD R5, R5, 0x1, R10 ;  /* 0x0000000105057824 */ /* 0x000fc400078e020a */
[----:B------:R-:W-:Y:S01]  /*0a80*/  IMAD R10, R61, -0x326172a9, RZ ;  /* 0xcd9e8d573d0a7824 */ /* 0x000fe200078e02ff */
[----:B------:R0:W1:Y:S01]  /*0a90*/  I2F.U32 R96, R8 ;  /* 0x0000000800607306 */ /* 0x0000620000201000 */
[----:B------:R-:W-:Y:S02]  /*0aa0*/  IMAD.SHL.U32 R5, R5, 0x8, RZ ;  /* 0x0000000805057824 */ /* 0x000fe400078e00ff */
[----:B0-----:R-:W-:-:S05]  /*0ab0*/  IMAD R8, R63, -0x2daee0ad, RZ ;  /* 0xd2511f533f087824 */ /* 0x001fca00078e02ff */
[----:B-1----:R-:W0:Y:S02]  /*0ac0*/  MUFU.RCP R96, R96 ;  /* 0x0000006000607308 */ /* 0x002e240000001000 */
.L_x_9569:
        /* <DEDUP_REMOVED lines=37> */
.L_x_9389:
[----:B-1----:R-:W-:Y:S02]  /*0d20*/  IMAD.MOV.U32 R69, RZ, RZ, R10 ;  /* 0x000000ffff457224 */ /* 0x002fe400078e000a */
.L_x_9390:
[----:B------:R-:W-:Y:S05]  /*0d30*/  BSYNC B1 ;  /* 0x0000000000017941 */ /* 0x000fea0003800000 */
.L_x_9388:
        /* <DEDUP_REMOVED lines=16> */
.L_x_9394:
[----:B------:R-:W-:Y:S05]  /*0e40*/  BSYNC B2 ;  /* 0x0000000000027941 */ /* 0x000fea0003800000 */
.L_x_9393:
        /* <DEDUP_REMOVED lines=43> */
.L_x_9392:
[----:B------:R-:W-:Y:S05]  /*1100*/  BSYNC B1 ;  /* 0x0000000000017941 */ /* 0x000fea0003800000 */
.L_x_9391:
[----:B------:R1:W2:Y:S01]  /*1110*/  I2F.U32 R9, R69 ;  /* 0x0000004500097306 */ /* 0x0002a20000201000 */
[----:B------:R-:W-:Y:S01]  /*1120*/  HFMA2.MMA R94, -RZ, RZ, 0.1171875, 0 ;  /* 0x2f800000ff5e7435 */ /* 0x000fe200000001ff */
[----:B------:R-:W-:Y:S01]  /*1130*/  ISETP.NE.U32.AND P0, PT, RZ, c[0x0][0x180], PT ;  /* 0x00006000ff007a0c */ /* 0x000fe20003f05070 */
[----:B------:R-:W-:Y:S01]  /*1140*/  BSSY B1, `(.L_x_9395) ;  /* 0x0000016000017945 */ /* 0x000fe20003800000 */
[C---:B------:R-:W-:Y:S02]  /*1150*/  ISETP.NE.AND P1, PT, R70.reuse, 0x1, PT ;  /* 0x000000014600780c */ /* 0x040fe40003f25270 */
[----:B------:R-:W-:Y:S02]  /*1160*/  ISETP.NE.AND.EX P0, PT, RZ, c[0x0][0x184], PT, P0 ;  /* 0x00006100ff007a0c */ /* 0x000fe40003f05300 */
[----:B------:R-:W-:-:S02]  /*1170*/  IADD3 R71, R70, 0x1, RZ ;  /* 0x0000000146477810 */ /* 0x000fc40007ffe0ff */
[----:B-1---5:R-:W-:-:S05]  /*1180*/  PRMT R69, RZ, 0x5410, R72 ;  /* 0x00005410ff457816 */ /* 0x022fca0000000048 */
[----:B------:R-:W-:Y:S02]  /*1190*/  FMUL.FTZ R68, R69, R92 ;  /* 0x0000005c45447220 */ /* 0x000fe40000410000 */
[----:B--2---:R-:W-:Y:S02]  /*11a0*/  FFMA.FTZ R9, R9, R94, 1.1641532182693481445e-10 ;  /* 0x2f00000009097423 */ /* 0x004fe4000001005e */
[----:B------:R-:W-:-:S03]  /*11b0*/  FMUL.FTZ R68, R68, c[0x0][0x1e8] ;  /* 0x00007a0044447a20 */ /* 0x000fc60000410000 */
        /* <DEDUP_REMOVED lines=13> */
.L_x_9396:
[----:B------:R-:W-:Y:S02]  /*1290*/  MOV R95, R10 ;  /* 0x0000000a005f7202 */ /* 0x000fe40000000f00 */
.L_x_9397:
[----:B------:R-:W-:Y:S05]  /*12a0*/  BSYNC B1 ;  /* 0x0000000000017941 */ /* 0x000fea0003800000 */
.L_x_9395:
        /* <DEDUP_REMOVED lines=16> */
.L_x_9401:
[----:B------:R-:W-:Y:S05]  /*13b0*/  BSYNC B2 ;  /* 0x0000000000027941 */ /* 0x000fea0003800000 */
.L_x_9400:
        /* <DEDUP_REMOVED lines=43> */
.L_x_9399:
[----:B------:R-:W-:Y:S05]  /*1670*/  BSYNC B1 ;  /* 0x0000000000017941 */ /* 0x000fea0003800000 */
.L_x_9398:
        /* <DEDUP_REMOVED lines=21> */
.L_x_9403:
[----:B------:R-:W-:Y:S02]  /*17d0*/  IMAD.MOV.U32 R72, RZ, RZ, R10 ;  /* 0x000000ffff487224 */ /* 0x000fe400078e000a */
.L_x_9404:
[----:B------:R-:W-:Y:S05]  /*17e0*/  BSYNC B1 ;  /* 0x0000000000017941 */ /* 0x000fea0003800000 */
.L_x_9402:
        /* <DEDUP_REMOVED lines=16> */
.L_x_9408:
[----:B------:R-:W-:Y:S05]  /*18f0*/  BSYNC B2 ;  /* 0x0000000000027941 */ /* 0x000fea0003800000 */
.L_x_9407:
        /* <DEDUP_REMOVED lines=42> */
[----:B------:R-:W-:Y:S02]  /*1ba0*/  IMAD.MOV.U32 R8, RZ, RZ, R70 ;  /* 0x000000ffff087224 */ /* 0x000fe400078e0046 */
.L_x_9406:
[----:B------:R-:W-:Y:S05]  /*1bb0*/  BSYNC B1 ;  /* 0x0000000000017941 */ /* 0x000fea0003800000 */
.L_x_9405:
        /* <DEDUP_REMOVED lines=20> */
.L_x_9410:
[----:B------:R-:W-:Y:S02]  /*1d00*/  IMAD.MOV.U32 R72, RZ, RZ, R10 ;  /* 0x000000ffff487224 */ /* 0x000fe400078e000a */
.L_x_9411:
[----:B------:R-:W-:Y:S05]  /*1d10*/  BSYNC B1 ;  /* 0x0000000000017941 */ /* 0x000fea0003800000 */
.L_x_9409:
        /* <DEDUP_REMOVED lines=16> */
.L_x_9415:
[----:B------:R-:W-:Y:S05]  /*1e20*/  BSYNC B2 ;  /* 0x0000000000027941 */ /* 0x000fea0003800000 */
.L_x_9414:
        /* <DEDUP_REMOVED lines=42> */
.L_x_9413:
[----:B------:R-:W-:Y:S05]  /*20d0*/  BSYNC B1 ;  /* 0x0000000000017941 */ /* 0x000fea0003800000 */
.L_x_9412:
        /* <DEDUP_REMOVED lines=20> */
.L_x_9417:
[----:B------:R-:W-:Y:S02]  /*2220*/  IMAD.MOV.U32 R106, RZ, RZ, R10 ;  /* 0x000000ffff6a7224 */ /* 0x000fe400078e000a */
.L_x_9418:
[----:B------:R-:W-:Y:S05]  /*2230*/  BSYNC B1 ;  /* 0x0000000000017941 */ /* 0x000fea0003800000 */
.L_x_9416:
        /* <DEDUP_REMOVED lines=16> */
.L_x_9422:
[----:B------:R-:W-:Y:S05]  /*2340*/  BSYNC B2 ;  /* 0x0000000000027941 */ /* 0x000fea0003800000 */
.L_x_9421:
        /* <DEDUP_REMOVED lines=43> */
.L_x_9420:
[----:B------:R-:W-:Y:S05]  /*2600*/  BSYNC B1 ;  /* 0x0000000000017941 */ /* 0x000fea0003800000 */
.L_x_9419:
        /* <DEDUP_REMOVED lines=20> */
.L_x_9424:
[----:B------:R-:W-:Y:S02]  /*2750*/  IMAD.MOV.U32 R108, RZ, RZ, R10 ;  /* 0x000000ffff6c7224 */ /* 0x000fe400078e000a */
.L_x_9425:
[----:B------:R-:W-:Y:S05]  /*2760*/  BSYNC B1 ;  /* 0x0000000000017941 */ /* 0x000fea0003800000 */
.L_x_9423:
        /* <DEDUP_REMOVED lines=16> */
.L_x_9429:
[----:B------:R-:W-:Y:S05]  /*2870*/  BSYNC B2 ;  /* 0x0000000000027941 */ /* 0x000fea0003800000 */
.L_x_9428:
        /* <DEDUP_REMOVED lines=42> */
.L_x_9427:
[----:B------:R-:W-:Y:S05]  /*2b20*/  BSYNC B1 ;  /* 0x0000000000017941 */ /* 0x000fea0003800000 */
.L_x_9426:
        /* <DEDUP_REMOVED lines=20> */
.L_x_9431:
[----:B------:R-:W-:Y:S02]  /*2c70*/  IMAD.MOV.U32 R108, RZ, RZ, R10 ;  /* 0x000000ffff6c7224 */ /* 0x000fe400078e000a */
.L_x_9432:
[----:B------:R-:W-:Y:S05]  /*2c80*/  BSYNC B1 ;  /* 0x0000000000017941 */ /* 0x000fea0003800000 */
.L_x_9430:
        /* <DEDUP_REMOVED lines=16> */
.L_x_9436:
[----:B------:R-:W-:Y:S05]  /*2d90*/  BSYNC B2 ;  /* 0x0000000000027941 */ /* 0x000fea0003800000 */
.L_x_9435:
        /* <DEDUP_REMOVED lines=42> */
.L_x_9434:
[----:B------:R-:W-:Y:S05]  /*3040*/  BSYNC B1 ;  /* 0x0000000000017941 */ /* 0x000fea0003800000 */
.L_x_9433:
        /* <DEDUP_REMOVED lines=20> */
.L_x_9438:
[----:B------:R-:W-:Y:S02]  /*3190*/  IMAD.MOV.U32 R108, RZ, RZ, R10 ;  /* 0x000000ffff6c7224 */ /* 0x000fe400078e000a */
.L_x_9439:
[----:B------:R-:W-:Y:S05]  /*31a0*/  BSYNC B1 ;  /* 0x0000000000017941 */ /* 0x000fea0003800000 */
.L_x_9437:
        /* <DEDUP_REMOVED lines=18> */
.L_x_9443:
[----:B------:R-:W-:Y:S05]  /*32d0*/  BSYNC B2 ;  /* 0x0000000000027941 */ /* 0x000fea0003800000 */
.L_x_9442:
        /* <DEDUP_REMOVED lines=42> */
.L_x_9441:
[----:B------:R-:W-:Y:S05]  /*3580*/  BSYNC B1 ;  /* 0x0000000000017941 */ /* 0x000fea0003800000 */
.L_x_9440:
[----:B------:R-:W-:Y:S02]  /*3590*/  ISETP.NE.AND P6, PT, R93, RZ, PT ;  /* 0x000000ff5d00720c */ /* 0x000fe40003fc5270 */
[----:B------:R1:W2:Y:S01]  /*35a0*/  I2F.U32 R93, R108 ;  /* 0x0000006c005d7306 */ /* 0x0002a20000201000 */
[----:B------:R-:W-:Y:S02]  /*35b0*/  SEL R110, RZ, 0x10000, P5 ;  /* 0x00010000ff6e7807 */ /* 0x000fe40002800000 */
[----:B------:R-:W-:Y:S02]  /*35c0*/  PRMT R75, RZ, 0x7610, R75 ;  /* 0x00007610ff4b7816 */ /* 0x000fe4000000004b */
[----:B------:R-:W-:Y:S02]  /*35d0*/  ISETP.NE.AND P5, PT, R95, RZ, PT ;  /* 0x000000ff5f00720c */ /* 0x000fe40003fa5270 */
[----:B------:R-:W-:Y:S01]  /*35e0*/  SEL R106, RZ, 0x1, P1 ;  /* 0x00000001ff6a7807 */ /* 0x000fe20000800000 */
[----:B------:R-:W-:Y:S01]  /*35f0*/  FMUL.FTZ R75, R75, R92 ;  /* 0x0000005c4b4b7220 */ /* 0x000fe20000410000 */
[----:B------:R-:W-:-:S02]  /*3600*/  SEL R104, RZ, 0x1, P2 ;  /* 0x00000001ff687807 */ /* 0x000fc40001000000 */
[----:B------:R-:W-:Y:S01]  /*3610*/  SEL R109, RZ, 0x100, P4 ;  /* 0x00000100ff6d7807 */ /* 0x000fe20002000000 */
[----:B------:R-:W-:Y:S01]  /*3620*/  FMUL.FTZ R75, R75, c[0x0][0x1e8] ;  /* 0x00007a004b4b7a20 */ /* 0x000fe20000410000 */
[----:B------:R-:W-:Y:S01]  /*3630*/  SEL R111, RZ, 0x1, P3 ;  /* 0x00000001ff6f7807 */ /* 0x000fe20001800000 */
[----:B------:R-:W-:Y:S01]  /*3640*/  IMAD.WIDE.U32 R104, R104, 0x1000000, RZ ;  /* 0x0100000068687825 */ /* 0x000fe200078e00ff */
[----:B-1----:R-:W-:-:S03]  /*3650*/  LEA R108, P2, R3, c[0x0][0x188], 0x5 ;  /* 0x00006200036c7a11 */ /* 0x002fc600078428ff */
[----:B--2---:R-:W-:Y:S01]  /*3660*/  FFMA.FTZ R93, R93, R94, 1.1641532182693481445e-10 ;  /* 0x2f0000005d5d7423 */ /* 0x004fe2000001005e */
        /* <DEDUP_REMOVED lines=10> */
[----:B------:R-:W-:-:S02]  /*3710*/  LOP3.LUT R111, R105, R109, R111, 0xfe, !PT ;  /* 0x0000006d696f7212 */ /* 0x000fc400078efe6f */
[C---:B------:R-:W-:Y:S02]  /*3720*/  LEA R104, P1, R3.reuse, c[0x0][0x190], 0x3 ;  /* 0x0000640003687a11 */ /* 0x040fe400078218ff */
[C---:B------:R-:W-:Y:S02]  /*3730*/  LEA.HI.X R109, R3.reuse, c[0x0][0x18c], RZ, 0x5, P2 ;  /* 0x00006300036d7a11 */ /* 0x040fe400010f2cff */
[----:B------:R-:W-:Y:S02]  /*3740*/  LOP3.LUT R94, R94, R93, RZ, 0xfc, !PT ;  /* 0x0000005d5e5e7212 */ /* 0x000fe400078efcff */
[----:B------:R-:W-:Y:S01]  /*3750*/  LEA.HI.X R105, R3, c[0x0][0x194], RZ, 0x3, P1 ;  /* 0x0000650003697a11 */ /* 0x000fe200008f1cff */
[----:B------:R1:W-:Y:S01]  /*3760*/  STG.E.128 [R108.64], R68 ;  /* 0x000000446c007986 */ /* 0x0003e2000c101d06 */
[----:B------:R-:W-:Y:S02]  /*3770*/  LOP3.LUT R95, R95, R111, R107, 0xfe, !PT ;  /* 0x0000006f5f5f7212 */ /* 0x000fe400078efe6b */
[----:B------:R-:W-:Y:S01]  /*3780*/  IADD3 R93, R3, 0x100, RZ ;  /* 0x00000100035d7810 */ /* 0x000fe20007ffe0ff */
[----:B------:R1:W-:Y:S04]  /*3790*/  STG.E.128 [R108.64+0x10], R72 ;  /* 0x000010486c007986 */ /* 0x0003e8000c101d06 */
[----:B------:R1:W-:Y:S02]  /*37a0*/  STG.E.64 [R104.64], R94 ;  /* 0x0000005e68007986 */ /* 0x0003e4000c101b06 */
.L_x_9387:
[----:B------:R-:W-:Y:S05]  /*37b0*/  BSYNC B0 ;  /* 0x0000000000007941 */ /* 0x000fea0003800000 */
.L_x_9386:
[----:B------:R-:W-:Y:S01]  /*37c0*/  ISETP.NE.AND P0, PT, R2, RZ, PT ;  /* 0x000000ff0200720c */ /* 0x000fe20003f05270 */
[----:B------:R-:W-:-:S12]  /*37d0*/  BSSY B0, `(.L_x_9444) ;  /* 0x00002be000007945 */ /* 0x000fd80003800000 */
[----:B------:R-:W-:Y:S05]  /*37e0*/  @!P0 BRA `(.L_x_9445) ;  /* 0x00002bc000008947 */ /* 0x000fea0003800000 */
[----:B------:R-:W-:Y:S01]  /*37f0*/  HFMA2.MMA R80, -RZ, RZ, 0, 9.5367431640625e-07 ;  /* 0x00000010ff507435 */ /* 0x000fe200000001ff */
[----:B------:R-:W-:-:S04]  /*3800*/  ISETP.NE.U32.AND P0, PT, RZ, c[0x0][0x180], PT ;  /* 0x00006000ff007a0c */ /* 0x000fc80003f05070 */
[----:B------:R-:W-:-:S05]  /*3810*/  ISETP.NE.AND.EX P0, PT, RZ, c[0x0][0x184], PT, P0 ;  /* 0x00006100ff007a0c */ /* 0x000fca0003f05300 */
[----:B------:R-:W-:-:S06]  /*3820*/  IMAD.WIDE.U32 R80, R93, R80, c[0x0][0x170] ;  /* 0x00005c005d507625 */ /* 0x000fcc00078e0050 */
[----:B------:R-:W5:Y:S02]  /*3830*/  LDG.E.128 R80, [R80.64] ;  /* 0x0000000650507981 */ /* 0x000f64000c1e1d00 */
        /* <DEDUP_REMOVED lines=8> */
[----:B--2---:R-:W-:Y:S01]  /*38c0*/  ISETP.NE.AND P0, PT, R9, 0x2, PT ;  /* 0x000000020900780c */ /* 0x004fe20003f05270 */
[----:B------:R-:W-:-:S12]  /*38d0*/  IMAD.MOV.U32 R77, RZ, RZ, R11 ;  /* 0x000000ffff4d7224 */ /* 0x000fd800078e000b */
[----:B------:R-:W-:Y:S05]  /*38e0*/  @!P0 BRA `(.L_x_9448) ;  /* 0x0000006000008947 */ /* 0x000fea0003800000 */
[----:B------:R-:W-:Y:S01]  /*38f0*/  ISETP.NE.AND P0, PT, R9, 0x3, PT ;  /* 0x000000030900780c */ /* 0x000fe20003f05270 */
[----:B------:R-:W-:-:S12]  /*3900*/  IMAD.MOV.U32 R77, RZ, RZ, R97 ;  /* 0x000000ffff4d7224 */ /* 0x000fd800078e0061 */
[----:B------:R-:W-:Y:S05]  /*3910*/  @P0 BRA `(.L_x_9448) ;  /* 0x0000003000000947 */ /* 0x000fea0003800000 */
[----:B------:R-:W-:Y:S01]  /*3920*/  IMAD.MOV.U32 R77, RZ, RZ, R8 ;  /* 0x000000ffff4d7224 */ /* 0x000fe200078e0008 */
[----:B------:R-:W-:Y:S05]  /*3930*/  BRA `(.L_x_9448) ;  /* 0x0000001000007947 */ /* 0x000fea0003800000 */
.L_x_9447:
[----:B--2---:R-:W-:Y:S02]  /*3940*/  MOV R77, R10 ;  /* 0x0000000a004d7202 */ /* 0x004fe40000000f00 */
.L_x_9448:
[----:B------:R-:W-:Y:S05]  /*3950*/  BSYNC B1 ;  /* 0x0000000000017941 */ /* 0x000fea0003800000 */
.L_x_9446:
        /* <DEDUP_REMOVED lines=16> */
.L_x_9452:
[----:B------:R-:W-:Y:S05]  /*3a60*/  BSYNC B2 ;  /* 0x0000000000027941 */ /* 0x000fea0003800000 */
.L_x_9451:
        /* <DEDUP_REMOVED lines=43> */
.L_x_9450:
[----:B------:R-:W-:Y:S05]  /*3d20*/  BSYNC B1 ;  /* 0x0000000000017941 */ /* 0x000fea0003800000 */
.L_x_9449:
[----:B------:R2:W3:Y:S01]  /*3d30*/  I2F.U32 R9, R77 ;  /* 0x0000004d00097306 */ /* 0x0004e20000201000 */
[----:B-1----:R-:W-:Y:S01]  /*3d40*/  IMAD.MOV.U32 R94, RZ, RZ, 0x2f800000 ;  /* 0x2f800000ff5e7424 */ /* 0x002fe200078e00ff */
[----:B------:R-:W-:Y:S01]  /*3d50*/  ISETP.NE.U32.AND P0, PT, RZ, c[0x0][0x180], PT ;  /* 0x00006000ff007a0c */ /* 0x000fe20003f05070 */
[----:B------:R-:W-:Y:S01]  /*3d60*/  BSSY B1, `(.L_x_9453) ;  /* 0x0000016000017945 */ /* 0x000fe20003800000 */
[C---:B------:R-:W-:Y:S02]  /*3d70*/  ISETP.NE.AND P1, PT, R78.reuse, 0x1, PT ;  /* 0x000000014e00780c */ /* 0x040fe40003f25270 */
[----:B------:R-:W-:Y:S02]  /*3d80*/  ISETP.NE.AND.EX P0, PT, RZ, c[0x0][0x184], PT, P0 ;  /* 0x00006100ff007a0c */ /* 0x000fe40003f05300 */
[----:B------:R-:W-:-:S02]  /*3d90*/  IADD3 R79, R78, 0x1, RZ ;  /* 0x000000014e4f7810 */ /* 0x000fc40007ffe0ff */
[----:B--2--5:R-:W-:-:S05]  /*3da0*/  PRMT R77, RZ, 0x5410, R80 ;  /* 0x00005410ff4d7816 */ /* 0x024fca0000000050 */
[----:B------:R-:W-:Y:S02]  /*3db0*/  FMUL.FTZ R76, R77, R92 ;  /* 0x0000005c4d4c7220 */ /* 0x000fe40000410000 */
[----:B---3--:R-:W-:Y:S02]  /*3dc0*/  FFMA.FTZ R9, R9, R94, 1.1641532182693481445e-10 ;  /* 0x2f00000009097423 */ /* 0x008fe4000001005e */
        /* <DEDUP_REMOVED lines=14> */
.L_x_9454:
[----:B------:R-:W-:Y:S02]  /*3eb0*/  IMAD.MOV.U32 R106, RZ, RZ, R10 ;  /* 0x000000ffff6a7224 */ /* 0x000fe400078e000a */
.L_x_9455:
[----:B------:R-:W-:Y:S05]  /*3ec0*/  BSYNC B1 ;  /* 0x0000000000017941 */ /* 0x000fea0003800000 */
.L_x_9453:
        /* <DEDUP_REMOVED lines=16> */
.L_x_9459:
[----:B------:R-:W-:Y:S05]  /*3fd0*/  BSYNC B2 ;  /* 0x0000000000027941 */ /* 0x000fea0003800000 */
.L_x_9458:
        /* <DEDUP_REMOVED lines=41> */
[----:B------:R-:W-:Y:S02]  /*4270*/  IMAD.MOV.U32 R8, RZ, RZ, R78 ;  /* 0x000000ffff087224 */ /* 0x000fe400078e004e */
[----:B------:R-:W-:Y:S02]  /*4280*/  IMAD.MOV.U32 R79, RZ, RZ, RZ ;  /* 0x000000ffff4f7224 */ /* 0x000fe400078e00ff */
.L_x_9457:
[----:B------:R-:W-:Y:S05]  /*4290*/  BSYNC B1 ;  /* 0x0000000000017941 */ /* 0x000fea0003800000 */
.L_x_9456:
        /* <DEDUP_REMOVED lines=21> */
.L_x_9461:
[----:B------:R-:W-:Y:S02]  /*43f0*/  IMAD.MOV.U32 R80, RZ, RZ, R10 ;  /* 0x000000ffff507224 */ /* 0x000fe400078e000a */
.L_x_9462:
[----:B------:R-:W-:Y:S05]  /*4400*/  BSYNC B1 ;  /* 0x0000000000017941 */ /* 0x000fea0003800000 */
.L_x_9460:
        /* <DEDUP_REMOVED lines=16> */
.L_x_9466:
[----:B------:R-:W-:Y:S05]  /*4510*/  BSYNC B2 ;  /* 0x0000000000027941 */ /* 0x000fea0003800000 */
.L_x_9465:
        /* <DEDUP_REMOVED lines=42> */
.L_x_9464:
[----:B------:R-:W-:Y:S05]  /*47c0*/  BSYNC B1 ;  /* 0x0000000000017941 */ /* 0x000fea0003800000 */
.L_x_9463:
        /* <DEDUP_REMOVED lines=20> */
.L_x_9468:
[----:B------:R-:W-:Y:S02]  /*4910*/  IMAD.MOV.U32 R80, RZ, RZ, R10 ;  /* 0x000000ffff507224 */ /* 0x000fe400078e000a */
.L_x_9469:
[----:B------:R-:W-:Y:S05]  /*4920*/  BSYNC B1 ;  /* 0x0000000000017941 */ /* 0x000fea0003800000 */
.L_x_9467:
        /* <DEDUP_REMOVED lines=16> */
.L_x_9473:
[----:B------:R-:W-:Y:S05]  /*4a30*/  BSYNC B2 ;  /* 0x0000000000027941 */ /* 0x000fea0003800000 */
.L_x_9472:
        /* <DEDUP_REMOVED lines=42> */
.L_x_9471:
[----:B------:R-:W-:Y:S05]  /*4ce0*/  BSYNC B1 ;  /* 0x0000000000017941 */ /* 0x000fea0003800000 */
.L_x_9470:
        /* <DEDUP_REMOVED lines=20> */
.L_x_9475:
[----:B------:R-:W-:Y:S02]  /*4e30*/  IMAD.MOV.U32 R106, RZ, RZ, R10 ;  /* 0x000000ffff6a7224 */ /* 0x000fe400078e000a */
.L_x_9476:
[----:B------:R-:W-:Y:S05]  /*4e40*/  BSYNC B1 ;  /* 0x0000000000017941 */ /* 0x000fea0003800000 */
.L_x_9474:
        /* <DEDUP_REMOVED lines=16> */
.L_x_9480:
[----:B------:R-:W-:Y:S05]  /*4f50*/  BSYNC B2 ;  /* 0x0000000000027941 */ /* 0x000fea0003800000 */
.L_x_9479:
        /* <DEDUP_REMOVED lines=42> */
.L_x_9478:
[----:B------:R-:W-:Y:S05]  /*5200*/  BSYNC B1 ;  /* 0x0000000000017941 */ /* 0x000fea0003800000 */
.L_x_9477:
        /* <DEDUP_REMOVED lines=20> */
.L_x_9482:
[----:B------:R-:W-:Y:S02]  /*5350*/  IMAD.MOV.U32 R109, RZ, RZ, R10 ;  /* 0x000000ffff6d7224 */ /* 0x000fe400078e000a */
.L_x_9483:
[----:B------:R-:W-:Y:S05]  /*5360*/  BSYNC B1 ;  /* 0x0000000000017941 */ /* 0x000fea0003800000 */
.L_x_9481:
        /* <DEDUP_REMOVED lines=16> */
.L_x_9487:
[----:B------:R-:W-:Y:S05]  /*5470*/  BSYNC B2 ;  /* 0x0000000000027941 */ /* 0x000fea0003800000 */
.L_x_9486:
        /* <DEDUP_REMOVED lines=42> */
.L_x_9485:
[----:B------:R-:W-:Y:S05]  /*5720*/  BSYNC B1 ;  /* 0x0000000000017941 */ /* 0x000fea0003800000 */
.L_x_9484:
        /* <DEDUP_REMOVED lines=20> */
.L_x_9489:
[----:B------:R-:W-:Y:S02]  /*5870*/  IMAD.MOV.U32 R109, RZ, RZ, R10 ;  /* 0x000000ffff6d7224 */ /* 0x000fe400078e000a */
.L_x_9490:
[----:B------:R-:W-:Y:S05]  /*5880*/  BSYNC B1 ;  /* 0x0000000000017941 */ /* 0x000fea0003800000 */
.L_x_9488:
        /* <DEDUP_REMOVED lines=16> */
.L_x_9494:
[----:B------:R-:W-:Y:S05]  /*5990*/  BSYNC B2 ;  /* 0x0000000000027941 */ /* 0x000fea0003800000 */
.L_x_9493:
        /* <DEDUP_REMOVED lines=42> */
.L_x_9492:
[----:B------:R-:W-:Y:S05]  /*5c40*/  BSYNC B1 ;  /* 0x0000000000017941 */ /* 0x000fea0003800000 */
.L_x_9491:
        /* <DEDUP_REMOVED lines=20> */
.L_x_9496:
[----:B------:R-:W-:Y:S02]  /*5d90*/  IMAD.MOV.U32 R109, RZ, RZ, R10 ;  /* 0x000000ffff6d7224 */ /* 0x000fe400078e000a */
.L_x_9497:
[----:B------:R-:W-:Y:S05]  /*5da0*/  BSYNC B1 ;  /* 0x0000000000017941 */ /* 0x000fea0003800000 */
.L_x_9495:
        /* <DEDUP_REMOVED lines=18> */
.L_x_9501:
[----:B------:R-:W-:Y:S05]  /*5ed0*/  BSYNC B2 ;  /* 0x0000000000027941 */ /* 0x000fea0003800000 */
.L_x_9500:
        /* <DEDUP_REMOVED lines=42> */
.L_x_9499:
[----:B------:R-:W-:Y:S05]  /*6180*/  BSYNC B1 ;  /* 0x0000000000017941 */ /* 0x000fea0003800000 */
.L_x_9498:
[----:B------:R-:W-:Y:S02]  /*6190*/  ISETP.NE.AND P6, PT, R95, RZ, PT ;  /* 0x000000ff5f00720c */ /* 0x000fe40003fc5270 */
[----:B------:R-:W1:Y:S01]  /*61a0*/  I2F.U32 R95, R109 ;  /* 0x0000006d005f7306 */ /* 0x000e620000201000 */
[----:B------:R-:W-:Y:S02]  /*61b0*/  SEL R106, RZ, 0x1, P1 ;  /* 0x00000001ff6a7807 */ /* 0x000fe40000800000 */
[----:B------:R-:W-:Y:S02]  /*61c0*/  SEL R107, RZ, 0x10000, P5 ;  /* 0x00010000ff6b7807 */ /* 0x000fe40002800000 */
[----:B------:R-:W-:Y:S02]  /*61d0*/  PRMT R83, RZ, 0x7610, R83 ;  /* 0x00007610ff537816 */ /* 0x000fe40000000053 */
[----:B------:R-:W-:-:S02]  /*61e0*/  ISETP.NE.AND P5, PT, R108, RZ, PT ;  /* 0x000000ff6c00720c */ /* 0x000fc40003fa5270 */
[----:B------:R-:W-:Y:S01]  /*61f0*/  SEL R110, RZ, 0x100, P4 ;  /* 0x00000100ff6e7807 */ /* 0x000fe20002000000 */
[----:B------:R-:W-:Y:S01]  /*6200*/  FMUL.FTZ R83, R83, R92 ;  /* 0x0000005c53537220 */ /* 0x000fe20000410000 */
[----:B------:R-:W-:Y:S02]  /*6210*/  SEL R104, RZ, 0x1, P2 ;  /* 0x00000001ff687807 */ /* 0x000fe40001000000 */
[----:B------:R-:W-:Y:S01]  /*6220*/  SEL R105, RZ, 0x1, P5 ;  /* 0x00000001ff697807 */ /* 0x000fe20002800000 */
[----:B------:R-:W-:Y:S01]  /*6230*/  FMUL.FTZ R83, R83, c[0x0][0x1e8] ;  /* 0x00007a0053537a20 */ /* 0x000fe20000410000 */
[----:B------:R-:W-:Y:S01]  /*6240*/  SEL R113, RZ, 0x1, P3 ;  /* 0x00000001ff717807 */ /* 0x000fe20001800000 */
[----:B-1----:R-:W-:Y:S01]  /*6250*/  FFMA.FTZ R95, R95, R94, 1.1641532182693481445e-10 ;  /* 0x2f0000005f5f7423 */ /* 0x002fe2000001005e */
[----:B------:R-:W-:Y:S02]  /*6260*/  LEA R108, P2, R93, c[0x0][0x188], 0x5 ;  /* 0x000062005d6c7a11 */ /* 0x000fe400078428ff */
[----:B------:R-:W-:-:S02]  /*6270*/  SEL R111, RZ, 0x1, P6 ;  /* 0x00000001ff6f7807 */ /* 0x000fc40003000000 */
[----:B------:R-:W-:Y:S02]  /*6280*/  FSETP.GTU.FTZ.AND P1, PT, R95, c[0x0][0x1e4], PT ;  /* 0x000079005f007a0b */ /* 0x000fe40003f3c000 */
[----:B------:R-:W-:Y:S02]  /*6290*/  LEA.HI.X R109, R93, c[0x0][0x18c], RZ, 0x5, P2 ;  /* 0x000063005d6d7a11 */ /* 0x000fe400010f2cff */
[----:B------:R-:W-:Y:S02]  /*62a0*/  SEL R94, RZ, 0x1000000, P1 ;  /* 0x01000000ff5e7807 */ /* 0x000fe40000800000 */
[----:B------:R-:W-:Y:S01]  /*62b0*/  FSEL R83, R83, RZ, !P1 ;  /* 0x000000ff53537208 */ /* 0x000fe20004800000 */
[----:B------:R1:W-:Y:S01]  /*62c0*/  STG.E.128 [R108.64], R76 ;  /* 0x0000004c6c007986 */ /* 0x0003e2000c101d06 */
[----:B------:R-:W-:Y:S01]  /*62d0*/  LOP3.LUT R110, R110, R94, R107, 0xfe, !PT ;  /* 0x0000005e6e6e7212 */ /* 0x000fe200078efe6b */
[----:B------:R-:W-:-:S04]  /*62e0*/  IMAD.WIDE.U32 R94, R104, 0x1000000, RZ ;  /* 0x01000000685e7825 */ /* 0x000fc800078e00ff */
[----:B------:R-:W-:Y:S01]  /*62f0*/  IMAD.WIDE.U32 R106, R106, 0x10000, RZ ;  /* 0x000100006a6a7825 */ /* 0x000fe200078e00ff */
[----:B------:R-:W-:-:S03]  /*6300*/  LOP3.LUT R113, R95, R110, R113, 0xfe, !PT ;  /* 0x0000006e5f717212 */ /* 0x000fc600078efe71 */
[----:B------:R-:W-:-:S04]  /*6310*/  IMAD.WIDE.U32 R104, R105, 0x100, RZ ;  /* 0x0000010069687825 */ /* 0x000fc800078e00ff */
[----:B------:R-:W-:Y:S01]  /*6320*/  @P0 FADD.FTZ R83, R67, R83 ;  /* 0x0000005343530221 */ /* 0x000fe20000010000 */
[----:B------:R-:W-:Y:S02]  /*6330*/  LOP3.LUT R104, R104, R94, R106, 0xfe, !PT ;  /* 0x0000005e68687212 */ /* 0x000fe400078efe6a */
[C---:B------:R-:W-:Y:S02]  /*6340*/  LEA R94, P1, R93.reuse, c[0x0][0x190], 0x3 ;  /* 0x000064005d5e7a11 */ /* 0x040fe400078218ff */
[----:B------:R-:W-:Y:S01]  /*6350*/  LOP3.LUT R104, R104, R111, RZ, 0xfc, !PT ;  /* 0x0000006f68687212 */ /* 0x000fe200078efcff */
[----:B------:R1:W-:Y:S01]  /*6360*/  STG.E.128 [R108.64+0x10], R80 ;  /* 0x000010506c007986 */ /* 0x0003e2000c101d06 */
[----:B------:R-:W-:Y:S02]  /*6370*/  LEA.HI.X R95, R93, c[0x0][0x194], RZ, 0x3, P1 ;  /* 0x000065005d5f7a11 */ /* 0x000fe400008f1cff */
[----:B------:R-:W-:Y:S02]  /*6380*/  LOP3.LUT R105, R105, R113, R107, 0xfe, !PT ;  /* 0x0000007169697212 */ /* 0x000fe400078efe6b */
[----:B------:R-:W-:-:S03]  /*6390*/  IADD3 R93, R93, 0x100, RZ ;  /* 0x000001005d5d7810 */ /* 0x000fc60007ffe0ff */
[----:B------:R1:W-:Y:S04]  /*63a0*/  STG.E.64 [R94.64], R104 ;  /* 0x000000685e007986 */ /* 0x0003e8000c101b06 */
.L_x_9445:
[----:B------:R-:W-:Y:S05]  /*63b0*/  BSYNC B0 ;  /* 0x0000000000007941 */ /* 0x000fea0003800000 */
.L_x_9444:
        /* <DEDUP_REMOVED lines=24> */
.L_x_9505:
[----:B--2---:R-:W-:Y:S02]  /*6540*/  MOV R85, R10 ;  /* 0x0000000a00557202 */ /* 0x004fe40000000f00 */
.L_x_9506:
[----:B------:R-:W-:Y:S05]  /*6550*/  BSYNC B1 ;  /* 0x0000000000017941 */ /* 0x000fea0003800000 */
.L_x_9504:
        /* <DEDUP_REMOVED lines=16> */
.L_x_9510:
[----:B------:R-:W-:Y:S05]  /*6660*/  BSYNC B2 ;  /* 0x0000000000027941 */ /* 0x000fea0003800000 */
.L_x_9509:
        /* <DEDUP_REMOVED lines=43> */
.L_x_9508:
[----:B------:R-:W-:Y:S05]  /*6920*/  BSYNC B1 ;  /* 0x0000000000017941 */ /* 0x000fea0003800000 */
.L_x_9507:
[----:B------:R-:W2:Y:S01]  /*6930*/  I2F.U32 R84, R85 ;  /* 0x0000005500547306 */ /* 0x000ea20000201000 */
[----:B-----5:R-:W-:Y:S01]  /*6940*/  PRMT R9, RZ, 0x5410, R88 ;  /* 0x00005410ff097816 */ /* 0x020fe20000000058 */
[----:B-1----:R-:W-:Y:S01]  /*6950*/  IMAD.MOV.U32 R95, RZ, RZ, 0x2f800000 ;  /* 0x2f800000ff5f7424 */ /* 0x002fe200078e00ff */
[----:B------:R-:W-:Y:S01]  /*6960*/  ISETP.NE.U32.AND P0, PT, RZ, c[0x0][0x180], PT ;  /* 0x00006000ff007a0c */ /* 0x000fe20003f05070 */
[----:B------:R-:W-:Y:S01]  /*6970*/  BSSY B1, `(.L_x_9511) ;  /* 0x0000015000017945 */ /* 0x000fe20003800000 */
[----:B------:R-:W-:Y:S01]  /*6980*/  ISETP.NE.AND P1, PT, R86, 0x1, PT ;  /* 0x000000015600780c */ /* 0x000fe20003f25270 */
[----:B------:R-:W-:Y:S01]  /*6990*/  FMUL.FTZ R9, R9, R92 ;  /* 0x0000005c09097220 */ /* 0x000fe20000410000 */
[----:B------:R-:W-:-:S02]  /*69a0*/  ISETP.NE.AND.EX P0, PT, RZ, c[0x0][0x184], PT, P0 ;  /* 0x00006100ff007a0c */ /* 0x000fc40003f05300 */
[----:B------:R-:W-:Y:S01]  /*69b0*/  IADD3 R87, R86, 0x1, RZ ;  /* 0x0000000156577810 */ /* 0x000fe20007ffe0ff */
        /* <DEDUP_REMOVED lines=15> */
.L_x_9512:
[----:B------:R-:W-:Y:S02]  /*6ab0*/  IMAD.MOV.U32 R106, RZ, RZ, R10 ;  /* 0x000000ffff6a7224 */ /* 0x000fe400078e000a */
.L_x_9513:
[----:B------:R-:W-:Y:S05]  /*6ac0*/  BSYNC B1 ;  /* 0x0000000000017941 */ /* 0x000fea0003800000 */
.L_x_9511:
        /* <DEDUP_REMOVED lines=16> */
.L_x_9517:
[----:B------:R-:W-:Y:S05]  /*6bd0*/  BSYNC B2 ;  /* 0x0000000000027941 */ /* 0x000fea0003800000 */
.L_x_9516:
        /* <DEDUP_REMOVED lines=43> */
.L_x_9515:
[----:B------:R-:W-:Y:S05]  /*6e90*/  BSYNC B1 ;  /* 0x0000000000017941 */ /* 0x000fea0003800000 */
.L_x_9514:
[----:B------:R-:W1:Y:S01]  /*6ea0*/  I2F.U32 R86, R106 ;  /* 0x0000006a00567306 */ /* 0x000e620000201000 */
[----:B------:R-:W-:Y:S01]  /*6eb0*/  PRMT R9, RZ, 0x7610, R88 ;  /* 0x00007610ff097816 */ /* 0x000fe20000000058 */
[----:B------:R-:W-:Y:S01]  /*6ec0*/  BSSY B1, `(.L_x_9518) ;  /* 0x0000014000017945 */ /* 0x000fe20003800000 */
[----:B------:R-:W-:-:S03]  /*6ed0*/  ISETP.NE.AND P1, PT, R87, 0x1, PT ;  /* 0x000000015700780c */ /* 0x000fc60003f25270 */
[----:B------:R-:W-:-:S04]  /*6ee0*/  FMUL.FTZ R9, R9, R92 ;  /* 0x0000005c09097220 */ /* 0x000fc80000410000 */
[----:B------:R-:W-:Y:S02]  /*6ef0*/  FMUL.FTZ R9, R9, c[0x0][0x1e8] ;  /* 0x00007a0009097a20 */ /* 0x000fe40000410000 */
[----:B-1----:R-:W-:-:S05]  /*6f00*/  FFMA.FTZ R86, R86, R95, 1.1641532182693481445e-10 ;  /* 0x2f00000056567423 */ /* 0x002fca000001005f */
        /* <DEDUP_REMOVED lines=14> */
.L_x_9519:
[----:B------:R-:W-:Y:S02]  /*6ff0*/  IMAD.MOV.U32 R88, RZ, RZ, R10 ;  /* 0x000000ffff587224 */ /* 0x000fe400078e000a */
.L_x_9520:
[----:B------:R-:W-:Y:S05]  /*7000*/  BSYNC B1 ;  /* 0x0000000000017941 */ /* 0x000fea0003800000 */
.L_x_9518:
        /* <DEDUP_REMOVED lines=16> */
.L_x_9524:
[----:B------:R-:W-:Y:S05]  /*7110*/  BSYNC B2 ;  /* 0x0000000000027941 */ /* 0x000fea0003800000 */
.L_x_9523:
        /* <DEDUP_REMOVED lines=42> */
.L_x_9522:
[----:B------:R-:W-:Y:S05]  /*73c0*/  BSYNC B1 ;  /* 0x0000000000017941 */ /* 0x000fea0003800000 */
.L_x_9521:
        /* <DEDUP_REMOVED lines=20> */
.L_x_9526:
[----:B------:R-:W-:Y:S02]  /*7510*/  IMAD.MOV.U32 R88, RZ, RZ, R10 ;  /* 0x000000ffff587224 */ /* 0x000fe400078e000a */
.L_x_9527:
[----:B------:R-:W-:Y:S05]  /*7520*/  BSYNC B1 ;  /* 0x0000000000017941 */ /* 0x000fea0003800000 */
.L_x_9525:
        /* <DEDUP_REMOVED lines=16> */
.L_x_9531:
[----:B------:R-:W-:Y:S05]  /*7630*/  BSYNC B2 ;  /* 0x0000000000027941 */ /* 0x000fea0003800000 */
.L_x_9530:
        /* <DEDUP_REMOVED lines=42> */
.L_x_9529:
[----:B------:R-:W-:Y:S05]  /*78e0*/  BSYNC B1 ;  /* 0x0000000000017941 */ /* 0x000fea0003800000 */
.L_x_9528:
        /* <DEDUP_REMOVED lines=20> */
.L_x_9533:
[----:B------:R-:W-:Y:S02]  /*7a30*/  IMAD.MOV.U32 R106, RZ, RZ, R10 ;  /* 0x000000ffff6a7224 */ /* 0x000fe400078e000a */
.L_x_9534:
[----:B------:R-:W-:Y:S05]  /*7a40*/  BSYNC B1 ;  /* 0x0000000000017941 */ /* 0x000fea0003800000 */
.L_x_9532:
        /* <DEDUP_REMOVED lines=16> */
.L_x_9538:
[----:B------:R-:W-:Y:S05]  /*7b50*/  BSYNC B2 ;  /* 0x0000000000027941 */ /* 0x000fea0003800000 */
.L_x_9537:
        /* <DEDUP_REMOVED lines=42> */
.L_x_9536:
[----:B------:R-:W-:Y:S05]  /*7e00*/  BSYNC B1 ;  /* 0x0000000000017941 */ /* 0x000fea0003800000 */
.L_x_9535:
        /* <DEDUP_REMOVED lines=20> */
.L_x_9540:
[----:B------:R-:W-:Y:S02]  /*7f50*/  IMAD.MOV.U32 R109, RZ, RZ, R10 ;  /* 0x000000ffff6d7224 */ /* 0x000fe400078e000a */
.L_x_9541:
[----:B------:R-:W-:Y:S05]  /*7f60*/  BSYNC B1 ;  /* 0x0000000000017941 */ /* 0x000fea0003800000 */
.L_x_9539:
        /* <DEDUP_REMOVED lines=16> */
.L_x_9545:
[----:B------:R-:W-:Y:S05]  /*8070*/  BSYNC B2 ;  /* 0x0000000000027941 */ /* 0x000fea0003800000 */
.L_x_9544:
        /* <DEDUP_REMOVED lines=42> */
.L_x_9543:
[----:B------:R-:W-:Y:S05]  /*8320*/  BSYNC B1 ;  /* 0x0000000000017941 */ /* 0x000fea0003800000 */
.L_x_9542:
        /* <DEDUP_REMOVED lines=20> */
.L_x_9547:
[----:B------:R-:W-:Y:S02]  /*8470*/  IMAD.MOV.U32 R109, RZ, RZ, R10 ;  /* 0x000000ffff6d7224 */ /* 0x000fe400078e000a */
.L_x_9548:
[----:B------:R-:W-:Y:S05]  /*8480*/  BSYNC B1 ;  /* 0x0000000000017941 */ /* 0x000fea0003800000 */
.L_x_9546:
        /* <DEDUP_REMOVED lines=16> */
.L_x_9552:
[----:B------:R-:W-:Y:S05]  /*8590*/  BSYNC B2 ;  /* 0x0000000000027941 */ /* 0x000fea0003800000 */
.L_x_9551:
        /* <DEDUP_REMOVED lines=42> */
.L_x_9550:
[----:B------:R-:W-:Y:S05]  /*8840*/  BSYNC B1 ;  /* 0x0000000000017941 */ /* 0x000fea0003800000 */
.L_x_9549:
        /* <DEDUP_REMOVED lines=20> */
.L_x_9554:
[----:B------:R-:W-:Y:S02]  /*8990*/  IMAD.MOV.U32 R109, RZ, RZ, R10 ;  /* 0x000000ffff6d7224 */ /* 0x000fe400078e000a */
.L_x_9555:
[----:B------:R-:W-:Y:S05]  /*89a0*/  BSYNC B1 ;  /* 0x0000000000017941 */ /* 0x000fea0003800000 */
.L_x_9553:
        /* <DEDUP_REMOVED lines=18> */
.L_x_9559:
[----:B------:R-:W-:Y:S05]  /*8ad0*/  BSYNC B2 ;  /* 0x0000000000027941 */ /* 0x000fea0003800000 */
.L_x_9558:
        /* <DEDUP_REMOVED lines=42> */
.L_x_9557:
[----:B------:R-:W-:Y:S05]  /*8d80*/  BSYNC B1 ;  /* 0x0000000000017941 */ /* 0x000fea0003800000 */
.L_x_9556:
[----:B------:R-:W-:Y:S02]  /*8d90*/  ISETP.NE.AND P6, PT, R94, RZ, PT ;  /* 0x000000ff5e00720c */ /* 0x000fe40003fc5270 */
[----:B------:R1:W2:Y:S01]  /*8da0*/  I2F.U32 R94, R109 ;  /* 0x0000006d005e7306 */ /* 0x0002a20000201000 */
[----:B------:R-:W-:Y:S02]  /*8db0*/  PRMT R91, RZ, 0x7610, R91 ;  /* 0x00007610ff5b7816 */ /* 0x000fe4000000005b */
[----:B------:R-:W-:Y:S02]  /*8dc0*/  SEL R106, RZ, 0x10000, P5 ;  /* 0x00010000ff6a7807 */ /* 0x000fe40002800000 */
[----:B------:R-:W-:Y:S01]  /*8dd0*/  SEL R104, RZ, 0x1, P1 ;  /* 0x00000001ff687807 */ /* 0x000fe20000800000 */
[----:B------:R-:W-:Y:S01]  /*8de0*/  FMUL.FTZ R91, R91, R92 ;  /* 0x0000005c5b5b7220 */ /* 0x000fe20000410000 */
[----:B------:R-:W-:-:S02]  /*8df0*/  ISETP.NE.AND P5, PT, R108, RZ, PT ;  /* 0x000000ff6c00720c */ /* 0x000fc40003fa5270 */
[----:B------:R-:W-:Y:S01]  /*8e00*/  SEL R110, RZ, 0x1, P2 ;  /* 0x00000001ff6e7807 */ /* 0x000fe20001000000 */
[----:B------:R-:W-:Y:S01]  /*8e10*/  FMUL.FTZ R91, R91, c[0x0][0x1e8] ;  /* 0x00007a005b5b7a20 */ /* 0x000fe20000410000 */
[----:B------:R-:W-:Y:S02]  /*8e20*/  SEL R105, RZ, 0x100, P4 ;  /* 0x00000100ff697807 */ /* 0x000fe40002000000 */
[----:B------:R-:W-:Y:S01]  /*8e30*/  SEL R107, RZ, 0x1, P3 ;  /* 0x00000001ff6b7807 */ /* 0x000fe20001800000 */
[----:B------:R-:W-:Y:S01]  /*8e40*/  IMAD.WIDE.U32 R110, R110, 0x1000000, RZ ;  /* 0x010000006e6e7825 */ /* 0x000fe200078e00ff */
[----:B-1----:R-:W-:-:S03]  /*8e50*/  SEL R109, RZ, 0x1, P6 ;  /* 0x00000001ff6d7807 */ /* 0x002fc60003000000 */
[----:B--2---:R-:W-:Y:S01]  /*8e60*/  FFMA.FTZ R94, R94, R95, 1.1641532182693481445e-10 ;  /* 0x2f0000005e5e7423 */ /* 0x004fe2000001005f */
[----:B------:R-:W-:-:S04]  /*8e70*/  SEL R95, RZ, 0x1, P5 ;  /* 0x00000001ff5f7807 */ /* 0x000fc80002800000 */
[----:B------:R-:W-:-:S04]  /*8e80*/  FSETP.GTU.FTZ.AND P1, PT, R94, c[0x0][0x1e4], PT ;  /* 0x000079005e007a0b */ /* 0x000fc80003f3c000 */
[----:B------:R-:W-:Y:S02]  /*8e90*/  SEL R94, RZ, 0x1000000, P1 ;  /* 0x01000000ff5e7807 */ /* 0x000fe40000800000 */
[----:B------:R-:W-:Y:S02]  /*8ea0*/  FSEL R91, R91, RZ, !P1 ;  /* 0x000000ff5b5b7208 */ /* 0x000fe40004800000 */
[----:B------:R-:W-:Y:S01]  /*8eb0*/  LOP3.LUT R92, R105, R94, R106, 0xfe, !PT ;  /* 0x0000005e695c7212 */ /* 0x000fe200078efe6a */
[----:B------:R-:W-:Y:S01]  /*8ec0*/  IMAD.WIDE.U32 R104, R104, 0x10000, RZ ;  /* 0x0001000068687825 */ /* 0x000fe200078e00ff */
[----:B------:R-:W-:Y:S02]  /*8ed0*/  LEA R106, P2, R93, c[0x0][0x188], 0x5 ;  /* 0x000062005d6a7a11 */ /* 0x000fe400078428ff */
[----:B------:R-:W-:Y:S01]  /*8ee0*/  LOP3.LUT R111, R111, R92, R107, 0xfe, !PT ;  /* 0x0000005c6f6f7212 */ /* 0x000fe200078efe6b */
[----:B------:R-:W-:Y:S01]  /*8ef0*/  IMAD.WIDE.U32 R94, R95, 0x100, RZ ;  /* 0x000001005f5e7825 */ /* 0x000fe200078e00ff */
[----:B------:R-:W-:-:S02]  /*8f00*/  LEA R92, P1, R93, c[0x0][0x190], 0x3 ;  /* 0x000064005d5c7a11 */ /* 0x000fc400078218ff */
[----:B------:R-:W-:Y:S01]  /*8f10*/  LEA.HI.X R107, R93, c[0x0][0x18c], RZ, 0x5, P2 ;  /* 0x000063005d6b7a11 */ /* 0x000fe200010f2cff */
[----:B------:R-:W-:Y:S01]  /*8f20*/  @P0 FADD.FTZ R91, R67, R91 ;  /* 0x0000005b435b0221 */ /* 0x000fe20000010000 */
[----:B------:R-:W-:Y:S02]  /*8f30*/  LOP3.LUT R94, R94, R110, R104, 0xfe, !PT ;  /* 0x0000006e5e5e7212 */ /* 0x000fe400078efe68 */
[----:B------:R-:W-:Y:S01]  /*8f40*/  LEA.HI.X R93, R93, c[0x0][0x194], RZ, 0x3, P1 ;  /* 0x000065005d5d7a11 */ /* 0x000fe200008f1cff */
[----:B------:R1:W-:Y:S01]  /*8f50*/  STG.E.128 [R106.64], R84 ;  /* 0x000000546a007986 */ /* 0x0003e2000c101d06 */
[----:B------:R-:W-:Y:S02]  /*8f60*/  LOP3.LUT R94, R94, R109, RZ, 0xfc, !PT ;  /* 0x0000006d5e5e7212 */ /* 0x000fe400078efcff */
[----:B------:R-:W-:Y:S01]  /*8f70*/  LOP3.LUT R95, R95, R111, R105, 0xfe, !PT ;  /* 0x0000006f5f5f7212 */ /* 0x000fe200078efe69 */
[----:B------:R1:W-:Y:S04]  /*8f80*/  STG.E.128 [R106.64+0x10], R88 ;  /* 0x000010586a007986 */ /* 0x0003e8000c101d06 */
[----:B------:R1:W-:Y:S02]  /*8f90*/  STG.E.64 [R92.64], R94 ;  /* 0x0000005e5c007986 */ /* 0x0003e4000c101b06 */
.L_x_9503:
[----:B------:R-:W-:Y:S05]  /*8fa0*/  BSYNC B0 ;  /* 0x0000000000007941 */ /* 0x000fea0003800000 */
.L_x_9502:
        /* <DEDUP_REMOVED lines=34> */
.L_x_9570:
        /* <DEDUP_REMOVED lines=70> */
.L_x_9571:
        /* <DEDUP_REMOVED lines=20> */
[----:B------:R-:W-:-:S02]  /*9770*/  LOP3.LUT P0, RZ, R94, 0x1f, R103, 0xf8, !PT ;  /* 0x0000001f5eff7812 */ /* 0x000fc4000780f867 */
[----:B0-----:R-:W-:Y:S01]  /*9780*/  IADD3 R108, R107, R104, RZ ;  /* 0x000000686b6c7210 */ /* 0x001fe20007ffe0ff */
        /* <DEDUP_REMOVED lines=46> */
[----:B------:R-:W-:-:S03]  /*9a70*/  FFMA.FTZ R105, R93, R105, R106 ;  /* 0x000000695d697223 */ /* 0x000fc6000001006a */
[----:B------:R-:W0:Y:S04]  /*9a80*/  SHFL.IDX PT, R109, R104, RZ, 0x1f ;  /* 0x00001fff686d7589 */ /* 0x000e2800000e0000 */
[----:B------:R-:W1:Y:S01]  /*9a90*/  SHFL.IDX PT, R106, R105, RZ, 0x1f ;  /* 0x00001fff696a7589 */ /* 0x000e6200000e0000 */
[C---:B0-----:R-:W-:Y:S01]  /*9aa0*/  FMUL.FTZ R92, R109.reuse, R109 ;  /* 0x0000006d6d5c7220 */ /* 0x041fe20000410000 */
[----:B------:R-:W-:-:S04]  /*9ab0*/  FSEL R107, R109, RZ, !P1 ;  /* 0x000000ff6d6b7208 */ /* 0x000fc80004800000 */
[----:B------:R-:W-:Y:S01]  /*9ac0*/  FSEL R93, R92, RZ, P1 ;  /* 0x000000ff5c5d7208 */ /* 0x000fe20000800000 */
[----:B-1----:R-:W-:Y:S02]  /*9ad0*/  FFMA.FTZ R92, R106, R95, c[0x0][0x228] ;  /* 0x00008a006a5c7623 */ /* 0x002fe4000001005f */
[----:B------:R-:W-:Y:S02]  /*9ae0*/  @!P0 IMAD.MOV.U32 R95, RZ, RZ, 0x4 ;  /* 0x00000004ff5f8424 */ /* 0x000fe400078e00ff */
        /* <DEDUP_REMOVED lines=35> */
[----:B------:R-:W-:-:S03]  /*9d20*/  IMAD.MOV.U32 R108, RZ, RZ, 0x10 ;  /* 0x00000010ff6c7424 */ /* 0x000fc600078e00ff */
[----:B------:R-:W-:Y:S01]  /*9d30*/  F2FP.BF16.PACK_AB R95, R110, R115 ;  /* 0x000000736e5f723e */ /* 0x000fe200000010ff */
[C---:B------:R-:W-:Y:S01]  /*9d40*/  IMAD.WIDE.U32 R104, R3.reuse, R108, c[0x0][0x208] ;  /* 0x0000820003687625 */ /* 0x040fe200078e006c */
[----:B------:R-:W-:-:S04]  /*9d50*/  IADD3 R3, R3, 0x100, RZ ;  /* 0x0000010003037810 */ /* 0x000fc80007ffe0ff */
[----:B------:R0:W-:Y:S03]  /*9d60*/  STG.E.128 [R104.64], R92 ;  /* 0x0000005c68007986 */ /* 0x0001e6000c101d06 */
.L_x_9563:
[----:B------:R-:W-:Y:S05]  /*9d70*/  BSYNC B0 ;  /* 0x0000000000007941 */ /* 0x000fea0003800000 */
.L_x_9562:
        /* <DEDUP_REMOVED lines=35> */
.L_x_9565:
[----:B------:R-:W-:Y:S05]  /*9fb0*/  BSYNC B0 ;  /* 0x0000000000007941 */ /* 0x000fea0003800000 */
.L_x_9564:
        /* <DEDUP_REMOVED lines=34> */
.L_x_9567:
[----:B------:R-:W-:Y:S05]  /*a1e0*/  BSYNC B0 ;  /* 0x0000000000007941 */ /* 0x000fea0003800000 */
.L_x_9566:
[----:B------:R-:W-:Y:S02]  /*a1f0*/  IADD3 R98, R98, c[0x0][0x160], RZ ;  /* 0x0000580062627a10 */ /* 0x000fe40007ffe0ff */
[----:B------:R-:W-:Y:S02]  /*a200*/  LOP3.LUT P1, RZ, R6, 0xff, RZ, 0xc0, !PT ;  /* 0x000000ff06ff7812 */ /* 0x000fe4000782c0ff */
[----:B------:R-:W-:Y:S02]  /*a210*/  ISETP.GE.AND P0, PT, R98, c[0x0][0x164], PT ;  /* 0x0000590062007a0c */ /* 0x000fe40003f06270 */
[----:B------:R-:W-:-:S11]  /*a220*/  SEL R6, RZ, 0x1, P1 ;  /* 0x00000001ff067807 */ /* 0x000fd60000800000 */
[----:B01---5:R-:W-:Y:S01]  /*a230*/  @P0 CALL.REL.NOINC `(.L_x_9568) ;  /* 0x0000001000000944 */ /* 0x023fe20003c00000 */
[----:B------:R-:W-:Y:S05]  /*a240*/  BRA `(.L_x_9569) ;  /* 0xffff688000007947 */ /* 0x000fea000383ffff */
.L_x_9568:
[----:B------:R-:W-:Y:S05]  /*a250*/  EXIT ;  /* 0x000000000000794d */ /* 0x000fea0003800000 */
.L_x_9560:
[----:B------:R-:W-:Y:S01]  /*a260*/  IMAD.MOV.U32 R108, RZ, RZ, 0x1 ;  /* 0x00000001ff6c7424 */ /* 0x000fe200078e00ff */
[----:B------:R-:W-:Y:S01]  /*a270*/  MOV R94, 0xa2b0 ;  /* 0x0000a2b0005e7802 */ /* 0x000fe20000000f00 */
[----:B------:R-:W-:Y:S02]  /*a280*/  IMAD.MOV.U32 R106, RZ, RZ, 0x1f ;  /* 0x0000001fff6a7424 */ /* 0x000fe400078e00ff */
[----:B------:R-:W-:Y:S02]  /*a290*/  IMAD.MOV.U32 R107, RZ, RZ, -0x1 ;  /* 0xffffffffff6b7424 */ /* 0x000fe400078e00ff */
[----:B0----5:R-:W-:Y:S05]  /*a2a0*/  CALL.REL.NOINC `($__internal_72_$__cuda_sm70_shflsync_bfly_p) ;  /* 0x000006c000007944 */ /* 0x021fea0003c00000 */
[----:B-1----:R-:W-:Y:S01]  /*a2b0*/  MOV R92, R108 ;  /* 0x0000006c005c7202 */ /* 0x002fe20000000f00 */
[----:B0-----:R-:W-:Y:S05]  /*a2c0*/  BRA `(.L_x_9570) ;  /* 0xffffef0000007947 */ /* 0x001fea000383ffff */
.L_x_9561:
[----:B------:R-:W-:Y:S01]  /*a2d0*/  IMAD.MOV.U32 R108, RZ, RZ, 0x2 ;  /* 0x00000002ff6c7424 */ /* 0x000fe200078e00ff */
[----:B------:R-:W-:Y:S01]  /*a2e0*/  MOV R94, 0xa320 ;  /* 0x0000a320005e7802 */ /* 0x000fe20000000f00 */
[----:B------:R-:W-:Y:S02]  /*a2f0*/  IMAD.MOV.U32 R106, RZ, RZ, 0x1f ;  /* 0x0000001fff6a7424 */ /* 0x000fe400078e00ff */
[----:B------:R-:W-:Y:S02]  /*a300*/  IMAD.MOV.U32 R107, RZ, RZ, -0x1 ;  /* 0xffffffffff6b7424 */ /* 0x000fe400078e00ff */
[----:B0----5:R-:W-:Y:S05]  /*a310*/  CALL.REL.NOINC `($__internal_72_$__cuda_sm70_shflsync_bfly_p) ;  /* 0x0000065000007944 */ /* 0x021fea0003c00000 */
[----:B01----:R-:W-:Y:S01]  /*a320*/  FADD.FTZ R93, R93, R108 ;  /* 0x0000006c5d5d7221 */ /* 0x003fe20000010000 */
[----:B------:R-:W-:Y:S01]  /*a330*/  HFMA2.MMA R108, -RZ, RZ, 0, 2.384185791015625e-07 ;  /* 0x00000004ff6c7435 */ /* 0x000fe200000001ff */
[----:B------:R-:W-:Y:S01]  /*a340*/  IMAD.MOV.U32 R106, RZ, RZ, 0x1f ;  /* 0x0000001fff6a7424 */ /* 0x000fe200078e00ff */
[----:B------:R-:W-:Y:S01]  /*a350*/  MOV R94, 0xa380 ;  /* 0x0000a380005e7802 */ /* 0x000fe20000000f00 */
[----:B------:R-:W-:-:S03]  /*a360*/  IMAD.MOV.U32 R107, RZ, RZ, -0x1 ;  /* 0xffffffffff6b7424 */ /* 0x000fc600078e00ff */
[----:B------:R-:W-:Y:S05]  /*a370*/  CALL.REL.NOINC `($__internal_72_$__cuda_sm70_shflsync_bfly_p) ;  /* 0x000005f000007944 */ /* 0x000fea0003c00000 */
[----:B01----:R-:W-:Y:S01]  /*a380*/  FADD.FTZ R93, R93, R108 ;  /* 0x0000006c5d5d7221 */ /* 0x003fe20000010000 */
[----:B------:R-:W-:Y:S01]  /*a390*/  MOV R106, 0x1f ;  /* 0x0000001f006a7802 */ /* 0x000fe20000000f00 */
[----:B------:R-:W-:Y:S01]  /*a3a0*/  IMAD.MOV.U32 R108, RZ, RZ, 0x8 ;  /* 0x00000008ff6c7424 */ /* 0x000fe200078e00ff */
[----:B------:R-:W-:Y:S01]  /*a3b0*/  MOV R94, 0xa3e0 ;  /* 0x0000a3e0005e7802 */ /* 0x000fe20000000f00 */
[----:B------:R-:W-:-:S02]  /*a3c0*/  IMAD.MOV.U32 R107, RZ, RZ, -0x1 ;  /* 0xffffffffff6b7424 */ /* 0x000fc400078e00ff */
[----:B------:R-:W-:Y:S05]  /*a3d0*/  CALL.REL.NOINC `($__internal_72_$__cuda_sm70_shflsync_bfly_p) ;  /* 0x0000059000007944 */ /* 0x000fea0003c00000 */
[----:B01----:R-:W-:Y:S01]  /*a3e0*/  FADD.FTZ R93, R93, R108 ;  /* 0x0000006c5d5d7221 */ /* 0x003fe20000010000 */
[----:B------:R-:W-:Y:S01]  /*a3f0*/  MOV R107, 0xffffffff ;  /* 0xffffffff006b7802 */ /* 0x000fe20000000f00 */
[----:B------:R-:W-:Y:S01]  /*a400*/  IMAD.MOV.U32 R108, RZ, RZ, 0x10 ;  /* 0x00000010ff6c7424 */ /* 0x000fe200078e00ff */
[----:B------:R-:W-:Y:S01]  /*a410*/  MOV R94, 0xa440 ;  /* 0x0000a440005e7802 */ /* 0x000fe20000000f00 */
[----:B------:R-:W-:-:S02]  /*a420*/  IMAD.MOV.U32 R106, RZ, RZ, 0x1f ;  /* 0x0000001fff6a7424 */ /* 0x000fc400078e00ff */
[----:B------:R-:W-:Y:S05]  /*a430*/  CALL.REL.NOINC `($__internal_72_$__cuda_sm70_shflsync_bfly_p) ;  /* 0x0000053000007944 */ /* 0x000fea0003c00000 */
[----:B01----:R-:W-:Y:S01]  /*a440*/  FADD.FTZ R93, R93, R108 ;  /* 0x0000006c5d5d7221 */ /* 0x003fe20000010000 */
[----:B------:R-:W-:Y:S01]  /*a450*/  ISETP.NE.AND P0, PT, R4, RZ, PT ;  /* 0x000000ff0400720c */ /* 0x000fe20003f05270 */
[----:B------:R-:W-:-:S02]  /*a460*/  IMAD.MOV.U32 R108, RZ, RZ, 0x1 ;  /* 0x00000001ff6c7424 */ /* 0x000fc400078e00ff */
[----:B------:R-:W-:Y:S02]  /*a470*/  FMUL.FTZ R92, R96, R93 ;  /* 0x0000005d605c7220 */ /* 0x000fe40000410000 */
[----:B------:R-:W-:Y:S02]  /*a480*/  IMAD.MOV.U32 R107, RZ, RZ, -0x1 ;  /* 0xffffffffff6b7424 */ /* 0x000fe400078e00ff */
[--C-:B------:R-:W-:Y:S02]  /*a490*/  FADD.FTZ R93, R68, -R92.reuse ;  /* 0x8000005c445d7221 */ /* 0x100fe40000010000 */
[--C-:B------:R-:W-:Y:S02]  /*a4a0*/  FADD.FTZ R94, R69, -R92.reuse ;  /* 0x8000005c455e7221 */ /* 0x100fe40000010000 */
[----:B------:R-:W-:Y:S02]  /*a4b0*/  FFMA.FTZ R93, R93, R93, RZ ;  /* 0x0000005d5d5d7223 */ /* 0x000fe400000100ff */
        /* <DEDUP_REMOVED lines=48> */
[----:B------:R-:W-:Y:S05]  /*a7c0*/  CALL.REL.NOINC `($__internal_72_$__cuda_sm70_shflsync_bfly_p) ;  /* 0x000001a000007944 */ /* 0x000fea0003c00000 */
[----:B01----:R-:W-:Y:S01]  /*a7d0*/  FADD.FTZ R93, R93, R108 ;  /* 0x0000006c5d5d7221 */ /* 0x003fe20000010000 */
[----:B------:R-:W-:Y:S01]  /*a7e0*/  HFMA2.MMA R108, -RZ, RZ, 0, 1.1920928955078125e-07 ;  /* 0x00000002ff6c7435 */ /* 0x000fe200000001ff */
        /* <DEDUP_REMOVED lines=16> */
[----:B-1----:R-:W-:Y:S01]  /*a8f0*/  FADD.FTZ R105, R93, R108 ;  /* 0x0000006c5d697221 */ /* 0x002fe20000010000 */
[----:B------:R-:W-:Y:S01]  /*a900*/  MOV R94, 0xa960 ;  /* 0x0000a960005e7802 */ /* 0x000fe20000000f00 */
[----:B------:R-:W-:-:S02]  /*a910*/  IMAD.MOV.U32 R108, RZ, RZ, 0x10 ;  /* 0x00000010ff6c7424 */ /* 0x000fc400078e00ff */
[----:B0-----:R-:W-:Y:S01]  /*a920*/  IMAD.MOV.U32 R106, RZ, RZ, 0x1f ;  /* 0x0000001fff6a7424 */ /* 0x001fe200078e00ff */
[----:B------:R-:W-:Y:S01]  /*a930*/  MOV R93, R105 ;  /* 0x00000069005d7202 */ /* 0x000fe20000000f00 */
[----:B------:R-:W-:Y:S02]  /*a940*/  IMAD.MOV.U32 R107, RZ, RZ, -0x1 ;  /* 0xffffffffff6b7424 */ /* 0x000fe400078e00ff */
[----:B------:R-:W-:Y:S05]  /*a950*/  CALL.REL.NOINC `($__internal_72_$__cuda_sm70_shflsync_bfly_p) ;  /* 0x0000001000007944 */ /* 0x000fea0003c00000 */
[----:B01----:R-:W-:Y:S05]  /*a960*/  BRA `(.L_x_9571) ;  /* 0xffffecc000007947 */ /* 0x003fea000383ffff */
        .weak           $__internal_72_$__cuda_sm70_shflsync_bfly_p
        .type           $__internal_72_$__cuda_sm70_shflsync_bfly_p,@function
        .size           $__internal_72_$__cuda_sm70_shflsync_bfly_p,(.L_x_22160 - $__internal_72_$__cuda_sm70_shflsync_bfly_p)
$__internal_72_$__cuda_sm70_shflsync_bfly_p:
[----:B------:R-:W-:Y:S01]  /*a970*/  IMAD.MOV.U32 R95, RZ, RZ, 0x0 ;  /* 0x00000000ff5f7424 */ /* 0x000fe200078e00ff */
[----:B------:R-:W-:Y:S04]  /*a980*/  WARPSYNC R107 ;  /* 0x0000006b00007348 */ /* 0x000fe80003800000 */
[----:B------:R0:W1:Y:S01]  /*a990*/  SHFL.BFLY PT, R108, R93, R108, R106 ;  /* 0x0c00006c5d6c7389 */ /* 0x00006200000e006a */
[----:B------:R-:W-:Y:S05]  /*a9a0*/  RET.REL.NODEC R94 `(_ZN10layer_norm13ln_fwd_kernelINS_13Kernel_traitsIf13__nv_bfloat16fS2_fjLj6144ELj1ELj1ELj8ELj16ENS_18Kernel_traits_baseILj6144EfS2_fS2_fjLj256EEEEELb1ELb0ELb0ELb0EEEvNS_9FwdParamsE) ;  /* 0xffff56505e007950 */ /* 0x000fea0003c3ffff */
.L_x_9572:
        /* <DEDUP_REMOVED lines=13> */
.L_x_22160:


//--------------------- .text._ZN10layer_norm13ln_fwd_kernelINS_13Kernel_traitsIf13__nv_bfloat16fS2_fjLj6144ELj1ELj1ELj8ELj16ENS_18Kernel_traits_baseILj6144EfS2_fS2_fjLj256EEEEELb1ELb0ELb0ELb1EEEvNS_9FwdParamsE --------------------------
	.section	.text._ZN10layer_norm13ln_fwd_kernelINS_13Kernel_traitsIf13__nv_bfloat16fS2_fjLj6144ELj1ELj1ELj8ELj16ENS_18Kernel_traits_baseILj6144EfS2_fS2_fjLj256EEEEELb1ELb0ELb0ELb1EEEvNS_9FwdParamsE,"ax",@progbits
	.sectioninfo	@"SHI_REGISTERS=123"
	.align	128
        .global         _ZN10layer_norm13ln_fwd_kernelINS_13Kernel_traitsIf13__nv_bfloat16fS2_fjLj6144ELj1ELj1ELj8ELj16ENS_18Kernel_traits_baseILj6144EfS2_fS2_fjLj256EEEEELb1ELb0ELb0ELb1EEEvNS_9FwdParamsE
        .type           _ZN10layer_norm13ln_fwd_kernelINS_13Kernel_traitsIf13__nv_bfloat16fS2_fjLj6144ELj1ELj1ELj8ELj16ENS_18Kernel_traits_baseILj6144EfS2_fS2_fjLj256EEEEELb1ELb0ELb0ELb1EEEvNS_9FwdParamsE,@function
        .size           _ZN10layer_norm13ln_fwd_kernelINS_13Kernel_traitsIf13__nv_bfloat16fS2_fjLj6144ELj1ELj1ELj8ELj16ENS_18Kernel_traits_baseILj6144EfS2_fS2_fjLj256EEEEELb1ELb0ELb0ELb1EEEvNS_9FwdParamsE,(.L_x_22161 - _ZN10layer_norm13ln_fwd_kernelINS_13Kernel_traitsIf13__nv_bfloat16fS2_fjLj6144ELj1ELj1ELj8ELj16ENS_18Kernel_traits_baseILj6144EfS2_fS2_fjLj256EEEEELb1ELb0ELb0ELb1EEEvNS_9FwdParamsE)
        .other          _ZN10layer_norm13ln_fwd_kernelINS_13Kernel_traitsIf13__nv_bfloat16fS2_fjLj6144ELj1ELj1ELj8ELj16ENS_18Kernel_traits_baseILj6144EfS2_fS2_fjLj256EEEEELb1ELb0ELb0ELb1EEEvNS_9FwdParamsE,@"STO_CUDA_ENTRY STV_DEFAULT"
_ZN10layer_norm13ln_fwd_kernelINS_13Kernel_traitsIf13__nv_bfloat16fS2_fjLj6144ELj1ELj1ELj8ELj16ENS_18Kernel_traits_baseILj6144EfS2_fS2_fjLj256EEEEELb1ELb0ELb0ELb1EEEvNS_9FwdParamsE:
.text._ZN10layer_norm13ln_fwd_kernelINS_13Kernel_traitsIf13__nv_bfloat16fS2_fjLj6144ELj1ELj1ELj8ELj16ENS_18Kernel_traits_baseILj6144EfS2_fS2_fjLj256EEEEELb1ELb0ELb0ELb1EEEvNS_9FwdParamsE:
        /* <DEDUP_REMOVED lines=10> */
[----:B------:R-:W-:-:S05]  /*00a0*/  @P0 MOV R3, R85 ;  /* 0x0000005500030202 */ /* 0x000fca0000000f00 */
[----:B------:R0:W3:Y:S01]  /*00b0*/  @P0 LDG.E.64 R6, [R2.64] ;  /* 0x0000000602060981 */ /* 0x0000e2000c1e1b00 */
        /* <DEDUP_REMOVED lines=77> */
[----:B------:R-:W-:-:S04]  /*0590*/  LOP3.LUT R4, R4, 0x1fe0, RZ, 0xc0, !PT ;  /* 0x00001fe004047812 */ /* 0x000fc800078ec0ff */
[C---:B------:R-:W-:Y:S02]  /*05a0*/  IADD3 R6, P1, R4.reuse, c[0x0][0x218], RZ ;  /* 0x0000860004067a10 */ /* 0x040fe40007f3e0ff */
[----:B------:R-:W-:Y:S02]  /*05b0*/  IADD3 R4, P2, R4, c[0x0][0x1b0], RZ ;  /* 0x00006c0004047a10 */ /* 0x000fe40007f5e0ff */
[----:B------:R-:W-:Y:S02]  /*05c0*/  IADD3.X R7, RZ, c[0x0][0x21c], RZ, P1, !PT ;  /* 0x00008700ff077a10 */ /* 0x000fe40000ffe4ff */
[----:B------:R-:W-:Y:S01]  /*05d0*/  ISETP.GE.AND P1, PT, R87, c[0x0][0x164], PT ;  /* 0x0000590057007a0c */ /* 0x000fe20003f26270 */
[----:B------:R-:W-:Y:S02]  /*05e0*/  IMAD.X R5, RZ, RZ, c[0x0][0x1b4], P2 ;  /* 0x00006d00ff057624 */ /* 0x000fe400010e06ff */
[----:B------:R0:W5:Y:S04]  /*05f0*/  @P0 LDG.E.128 R68, [R6.64] ;  /* 0x0000000606440981 */ /* 0x000168000c1e1d00 */
[----:B------:R0:W5:Y:S04]  /*0600*/  @P0 LDG.E.128 R64, [R6.64+0x10] ;  /* 0x0000100606400981 */ /* 0x000168000c1e1d00 */
[----:B------:R0:W5:Y:S04]  /*0610*/  @P0 LDG.E.128 R60, [R6.64+0x2000] ;  /* 0x00200006063c0981 */ /* 0x000168000c1e1d00 */
[----:B------:R0:W5:Y:S04]  /*0620*/  @P0 LDG.E.128 R56, [R6.64+0x2010] ;  /* 0x0020100606380981 */ /* 0x000168000c1e1d00 */
[----:B------:R0:W5:Y:S04]  /*0630*/  @P0 LDG.E.128 R52, [R6.64+0x4000] ;  /* 0x0040000606340981 */ /* 0x000168000c1e1d00 */
[----:B------:R0:W5:Y:S01]  /*0640*/  @P0 LDG.E.128 R48, [R6.64+0x4010] ;  /* 0x0040100606300981 */ /* 0x000162000c1e1d00 */
[----:B------:R-:W-:Y:S05]  /*0650*/  @P1 EXIT ;  /* 0x000000000000194d */ /* 0x000fea0003800000 */
[----:B------:R1:W5:Y:S01]  /*0660*/  LDG.E.128 R44, [R4.64] ;  /* 0x00000006042c7981 */ /* 0x000362000c1e1d00 */
[----:B------:R-:W-:Y:S01]  /*0670*/  UIADD3 UR25, UR4, -0x700cb87f, URZ ;  /* 0x8ff3478104197890 */ /* 0x000fe2000fffe03f */
[----:B0-----:R-:W-:Y:S01]  /*0680*/  IMAD R7, R8, -0x2daee0ad, RZ ;  /* 0xd2511f5308077824 */ /* 0x001fe200078e02ff */
[----:B------:R-:W-:Y:S01]  /*0690*/  UIADD3 UR26, UR5, -0x695add53, URZ ;  /* 0x96a522ad051a7890 */ /* 0x000fe2000fffe03f */
[----:B------:R1:W5:Y:S01]  /*06a0*/  LDG.E.128 R40, [R4.64+0x10] ;  /* 0x0000100604287981 */ /* 0x000362000c1e1d00 */
[----:B------:R-:W-:-:S02]  /*06b0*/  IMAD R6, R9, -0x326172a9, RZ ;  /* 0xcd9e8d5709067824 */ /* 0x000fc400078e02ff */
[----:B------:R-:W-:Y:S01]  /*06c0*/  IMAD.HI.U32 R95, R94, -0x326172a9, RZ ;  /* 0xcd9e8d575e5f7827 */ /* 0x000fe200078e00ff */
[----:B------:R1:W5:Y:S03]  /*06d0*/  LDG.E.128 R36, [R4.64+0x2000] ;  /* 0x0020000604247981 */ /* 0x000366000c1e1d00 */
[----:B------:R-:W-:Y:S01]  /*06e0*/  IMAD.WIDE.U32 R98, R98, -0x2daee0ad, RZ ;  /* 0xd2511f5362627825 */ /* 0x000fe200078e00ff */
[----:B------:R1:W5:Y:S04]  /*06f0*/  LDG.E.128 R32, [R4.64+0x2010] ;  /* 0x0020100604207981 */ /* 0x000368000c1e1d00 */
[----:B------:R1:W5:Y:S04]  /*0700*/  LDG.E.128 R28, [R4.64+0x4000] ;  /* 0x00400006041c7981 */ /* 0x000368000c1e1d00 */
[----:B------:R1:W5:Y:S01]  /*0710*/  LDG.E.128 R24, [R4.64+0x4010] ;  /* 0x0040100604187981 */ /* 0x000362000c1e1d00 */
[----:B------:R-:W-:Y:S01]  /*0720*/  HFMA2.MMA R86, -RZ, RZ, 0, 0 ;  /* 0x00000000ff567435 */ /* 0x000fe200000001ff */
[----:B------:R-:W-:Y:S01]  /*0730*/  LOP3.LUT R97, R2, 0x3, RZ, 0xc0, !PT ;  /* 0x0000000302617812 */ /* 0x000fe200078ec0ff */
[----:B------:R-:W-:Y:S01]  /*0740*/  IMAD R94, R94, -0x326172a9, RZ ;  /* 0xcd9e8d575e5e7824 */ /* 0x000fe200078e02ff */
[----:B------:R-:W-:Y:S01]  /*0750*/  LOP3.LUT R95, R95, UR25, R6, 0x96, !PT ;  /* 0x000000195f5f7c12 */ /* 0x000fe2000f8e9606 */
[----:B------:R-:W-:Y:S01]  /*0760*/  ULDC.U8 UR8, c[0x0][0x1f0] ;  /* 0x00007c0000087ab9 */ /* 0x000fe20000000000 */
[----:B------:R-:W-:Y:S01]  /*0770*/  LOP3.LUT R96, R99, UR26, R7, 0x96, !PT ;  /* 0x0000001a63607c12 */ /* 0x000fe2000f8e9607 */
[----:B-1----:R-:W-:-:S05]  /*0780*/  IMAD.MOV.U32 R4, RZ, RZ, 0x1 ;  /* 0x00000001ff047424 */ /* 0x002fca00078e00ff */
[----:B------:R-:W-:Y:S02]  /*0790*/  PRMT R2, R4, 0x7610, R2 ;  /* 0x0000761004027816 */ /* 0x000fe40000000002 */
.L_x_9744:
[----:B------:R-:W-:Y:S01]  /*07a0*/  ISETP.NE.U32.AND P0, PT, RZ, c[0x0][0x1c0], PT ;  /* 0x00007000ff007a0c */ /* 0x000fe20003f05070 */
[----:B------:R-:W-:Y:S01]  /*07b0*/  IMAD R4, R87, c[0x0][0x168], RZ ;  /* 0x00005a0057047a24 */ /* 0x000fe200078e02ff */
[----:B------:R-:W-:Y:S02]  /*07c0*/  ISETP.NE.U32.AND P1, PT, RZ, c[0x0][0x180], PT ;  /* 0x00006000ff007a0c */ /* 0x000fe40003f25070 */
[----:B------:R-:W-:Y:S02]  /*07d0*/  ISETP.NE.AND.EX P0, PT, RZ, c[0x0][0x1c4], PT, P0 ;  /* 0x00007100ff007a0c */ /* 0x000fe40003f05300 */
[----:B------:R-:W-:Y:S02]  /*07e0*/  ISETP.NE.AND.EX P2, PT, RZ, c[0x0][0x184], PT, P1 ;  /* 0x00006100ff007a0c */ /* 0x000fe40003f45310 */
[----:B------:R-:W-:Y:S02]  /*07f0*/  SHF.R.S32.HI R5, RZ, 0x1f, R4 ;  /* 0x0000001fff057819 */ /* 0x000fe40000011404 */
[----:B------:R-:W-:-:S02]  /*0800*/  LOP3.LUT R88, R0, 0xff, RZ, 0xc0, !PT ;  /* 0x000000ff00587812 */ /* 0x000fc400078ec0ff */
[----:B------:R-:W-:Y:S02]  /*0810*/  LEA.HI R5, R5, R4, RZ, 0x3 ;  /* 0x0000000405057211 */ /* 0x000fe400078f18ff */
[----:B------:R-:W-:Y:S02]  /*0820*/  MOV R76, 0x10 ;  /* 0x00000010004c7802 */ /* 0x000fe40000000f00 */
[----:B------:R-:W-:Y:S01]  /*0830*/  LEA.HI.SX32 R88, R5, R88, 0x1d ;  /* 0x0000005805587211 */ /* 0x000fe200078feaff */
[----:B------:R-:W-:Y:S01]  /*0840*/  @P0 IMAD.MOV.U32 R8, RZ, RZ, 0x2 ;  /* 0x00000002ff080424 */ /* 0x000fe200078e00ff */
[----:B------:R-:W-:Y:S01]  /*0850*/  ISETP.NE.AND P1, PT, R97, 0x1, PT ;  /* 0x000000016100780c */ /* 0x000fe20003f25270 */
[----:B------:R-:W-:Y:S01]  /*0860*/  @P2 IMAD.MOV.U32 R11, RZ, RZ, 0x20 ;  /* 0x00000020ff0b2424 */ /* 0x000fe200078e00ff */
[----:B------:R-:W-:Y:S01]  /*0870*/  BSSY B0, `(.L_x_9573) ;  /* 0x0000016000007945 */ /* 0x000fe20003800000 */
[----:B------:R-:W-:Y:S01]  /*0880*/  @P0 IMAD.WIDE R8, R87, R8, c[0x0][0x1c0] ;  /* 0x0000700057080625 */ /* 0x000fe200078e0208 */
[----:B------:R-:W-:-:S03]  /*0890*/  P2R R79, PR, RZ, 0x4 ;  /* 0x00000004ff4f7803 */ /* 0x000fc60000000000 */
[C---:B------:R-:W-:Y:S02]  /*08a0*/  IMAD.WIDE.U32 R4, R88.reuse, R76, c[0x0][0x170] ;  /* 0x00005c0058047625 */ /* 0x040fe400078e004c */
[----:B------:R-:W2:Y:S02]  /*08b0*/  @P0 LDG.E.U16 R8, [R8.64] ;  /* 0x0000000608080981 */ /* 0x000ea4000c1e1500 */
[----:B------:R-:W-:Y:S02]  /*08c0*/  @P2 IMAD.WIDE.U32 R10, R88, R11, c[0x0][0x180] ;  /* 0x00006000580a2625 */ /* 0x000fe400078e000b */
[----:B-----5:R-:W5:Y:S04]  /*08d0*/  LDG.E.128 R4, [R4.64] ;  /* 0x0000000604047981 */ /* 0x020f68000c1e1d00 */
[----:B------:R0:W5:Y:S04]  /*08e0*/  @P2 LDG.E.128 R20, [R10.64] ;  /* 0x000000060a142981 */ /* 0x000168000c1e1d00 */
[----:B------:R0:W5:Y:S01]  /*08f0*/  @P2 LDG.E.128 R16, [R10.64+0x10] ;  /* 0x000010060a102981 */ /* 0x000162000c1e1d00 */
[----:B------:R-:W-:Y:S01]  /*0900*/  IMAD.MOV.U32 R90, RZ, RZ, 0x3f800000 ;  /* 0x3f800000ff5a7424 */ /* 0x000fe200078e00ff */
        /* <DEDUP_REMOVED lines=11> */
.L_x_9574:
[----:B0-----:R-:W-:Y:S02]  /*09c0*/  IMAD.MOV.U32 R8, RZ, RZ, R94 ;  /* 0x000000ffff087224 */ /* 0x001fe400078e005e */
.L_x_9575:
[----:B------:R-:W-:Y:S05]  /*09d0*/  BSYNC B0 ;  /* 0x0000000000007941 */ /* 0x000fea0003800000 */
.L_x_9573:
        /* <DEDUP_REMOVED lines=16> */
.L_x_9579:
[----:B------:R-:W-:Y:S05]  /*0ae0*/  BSYNC B1 ;  /* 0x0000000000017941 */ /* 0x000fea0003800000 */
.L_x_9578:
        /* <DEDUP_REMOVED lines=42> */
.L_x_9577:
[----:B------:R-:W-:Y:S05]  /*0d90*/  BSYNC B0 ;  /* 0x0000000000007941 */ /* 0x000fea0003800000 */
.L_x_9576:
[----:B------:R-:W0:Y:S01]  /*0da0*/  I2F.U32 R8, R8 ;  /* 0x0000000800087306 */ /* 0x000e220000201000 */
[----:B------:R-:W-:Y:S01]  /*0db0*/  ISETP.NE.U32.AND P0, PT, RZ, c[0x0][0x180], PT ;  /* 0x00006000ff007a0c */ /* 0x000fe20003f05070 */
[----:B------:R-:W-:Y:S01]  /*0dc0*/  IMAD.MOV.U32 R91, RZ, RZ, 0x2f800000 ;  /* 0x2f800000ff5b7424 */ /* 0x000fe200078e00ff */
[----:B-----5:R-:W-:Y:S01]  /*0dd0*/  PRMT R11, RZ, 0x5410, R4 ;  /* 0x00005410ff0b7816 */ /* 0x020fe20000000004 */
[----:B------:R-:W-:Y:S01]  /*0de0*/  BSSY B0, `(.L_x_9580) ;  /* 0x0000016000007945 */ /* 0x000fe20003800000 */
[----:B------:R-:W-:Y:S02]  /*0df0*/  ISETP.NE.AND.EX P6, PT, RZ, c[0x0][0x184], PT, P0 ;  /* 0x00006100ff007a0c */ /* 0x000fe40003fc5300 */
[----:B------:R-:W-:Y:S01]  /*0e00*/  ISETP.NE.AND P0, PT, R13, 0x1, PT ;  /* 0x000000010d00780c */ /* 0x000fe20003f05270 */
[----:B------:R-:W-:Y:S01]  /*0e10*/  FMUL.FTZ R11, R11, R90 ;  /* 0x0000005a0b0b7220 */ /* 0x000fe20000410000 */
[----:B------:R-:W-:Y:S02]  /*0e20*/  P2R R103, PR, RZ, 0x40 ;  /* 0x00000040ff677803 */ /* 0x000fe40000000000 */
        /* <DEDUP_REMOVED lines=16> */
.L_x_9581:
[----:B------:R-:W-:Y:S02]  /*0f30*/  IMAD.MOV.U32 R8, RZ, RZ, R94 ;  /* 0x000000ffff087224 */ /* 0x000fe400078e005e */
.L_x_9582:
[----:B------:R-:W-:Y:S05]  /*0f40*/  BSYNC B0 ;  /* 0x0000000000007941 */ /* 0x000fea0003800000 */
.L_x_9580:
        /* <DEDUP_REMOVED lines=16> */
.L_x_9586:
[----:B------:R-:W-:Y:S05]  /*1050*/  BSYNC B1 ;  /* 0x0000000000017941 */ /* 0x000fea0003800000 */
.L_x_9585:
        /* <DEDUP_REMOVED lines=42> */
.L_x_9584:
[----:B------:R-:W-:Y:S05]  /*1300*/  BSYNC B0 ;  /* 0x0000000000007941 */ /* 0x000fea0003800000 */
.L_x_9583:
        /* <DEDUP_REMOVED lines=20> */
.L_x_9588:
[----:B------:R-:W-:Y:S02]  /*1450*/  IMAD.MOV.U32 R4, RZ, RZ, R94 ;  /* 0x000000ffff047224 */ /* 0x000fe400078e005e */
.L_x_9589:
[----:B------:R-:W-:Y:S05]  /*1460*/  BSYNC B0 ;  /* 0x0000000000007941 */ /* 0x000fea0003800000 */
.L_x_9587:
        /* <DEDUP_REMOVED lines=16> */
.L_x_9593:
[----:B------:R-:W-:Y:S05]  /*1570*/  BSYNC B1 ;  /* 0x0000000000017941 */ /* 0x000fea0003800000 */
.L_x_9592:
        /* <DEDUP_REMOVED lines=42> */
.L_x_9591:
[----:B------:R-:W-:Y:S05]  /*1820*/  BSYNC B0 ;  /* 0x0000000000007941 */ /* 0x000fea0003800000 */
.L_x_9590:
        /* <DEDUP_REMOVED lines=20> */
.L_x_9595:
[----:B------:R-:W-:Y:S02]  /*1970*/  MOV R4, R94 ;  /* 0x0000005e00047202 */ /* 0x000fe40000000f00 */
.L_x_9596:
[----:B------:R-:W-:Y:S05]  /*1980*/  BSYNC B0 ;  /* 0x0000000000007941 */ /* 0x000fea0003800000 */
.L_x_9594:
        /* <DEDUP_REMOVED lines=16> */
.L_x_9600:
[----:B------:R-:W-:Y:S05]  /*1a90*/  BSYNC B1 ;  /* 0x0000000000017941 */ /* 0x000fea0003800000 */
.L_x_9599:
        /* <DEDUP_REMOVED lines=42> */
.L_x_9598:
[----:B------:R-:W-:Y:S05]  /*1d40*/  BSYNC B0 ;  /* 0x0000000000007941 */ /* 0x000fea0003800000 */
.L_x_9597:
        /* <DEDUP_REMOVED lines=20> */
.L_x_9602:
[----:B------:R-:W-:Y:S02]  /*1e90*/  IMAD.MOV.U32 R4, RZ, RZ, R94 ;  /* 0x000000ffff047224 */ /* 0x000fe400078e005e */
.L_x_9603:
[----:B------:R-:W-:Y:S05]  /*1ea0*/  BSYNC B0 ;  /* 0x0000000000007941 */ /* 0x000fea0003800000 */
.L_x_9601:
        /* <DEDUP_REMOVED lines=16> */
.L_x_9607:
[----:B------:R-:W-:Y:S05]  /*1fb0*/  BSYNC B1 ;  /* 0x0000000000017941 */ /* 0x000fea0003800000 */
.L_x_9606:
        /* <DEDUP_REMOVED lines=42> */
.L_x_9605:
[----:B------:R-:W-:Y:S05]  /*2260*/  BSYNC B0 ;  /* 0x0000000000007941 */ /* 0x000fea0003800000 */
.L_x_9604:
        /* <DEDUP_REMOVED lines=20> */
.L_x_9609:
[----:B------:R-:W-:Y:S02]  /*23b0*/  IMAD.MOV.U32 R4, RZ, RZ, R94 ;  /* 0x000000ffff047224 */ /* 0x000fe400078e005e */
.L_x_9610:
[----:B------:R-:W-:Y:S05]  /*23c0*/  BSYNC B0 ;  /* 0x0000000000007941 */ /* 0x000fea0003800000 */
.L_x_9608:
        /* <DEDUP_REMOVED lines=16> */
.L_x_9614:
[----:B------:R-:W-:Y:S05]  /*24d0*/  BSYNC B1 ;  /* 0x0000000000017941 */ /* 0x000fea0003800000 */
.L_x_9613:
        /* <DEDUP_REMOVED lines=42> */
.L_x_9612:
[----:B------:R-:W-:Y:S05]  /*2780*/  BSYNC B0 ;  /* 0x0000000000007941 */ /* 0x000fea0003800000 */
.L_x_9611:
        /* <DEDUP_REMOVED lines=20> */
.L_x_9616:
[----:B------:R-:W-:Y:S02]  /*28d0*/  MOV R4, R94 ;  /* 0x0000005e00047202 */ /* 0x000fe40000000f00 */
.L_x_9617:
[----:B------:R-:W-:Y:S05]  /*28e0*/  BSYNC B0 ;  /* 0x0000000000007941 */ /* 0x000fea0003800000 */
.L_x_9615:
        /* <DEDUP_REMOVED lines=16> */
.L_x_9621:
[----:B------:R-:W-:Y:S05]  /*29f0*/  BSYNC B1 ;  /* 0x0000000000017941 */ /* 0x000fea0003800000 */
.L_x_9620:
        /* <DEDUP_REMOVED lines=42> */
.L_x_9619:
[----:B------:R-:W-:Y:S05]  /*2ca0*/  BSYNC B0 ;  /* 0x0000000000007941 */ /* 0x000fea0003800000 */
.L_x_9618:
        /* <DEDUP_REMOVED lines=21> */
.L_x_9623:
[----:B------:R-:W-:Y:S02]  /*2e00*/  IMAD.MOV.U32 R11, RZ, RZ, R94 ;  /* 0x000000ffff0b7224 */ /* 0x000fe400078e005e */
.L_x_9624:
[----:B------:R-:W-:Y:S05]  /*2e10*/  BSYNC B0 ;  /* 0x0000000000007941 */ /* 0x000fea0003800000 */
.L_x_9622:
        /* <DEDUP_REMOVED lines=18> */
.L_x_9628:
[----:B------:R-:W-:Y:S05]  /*2f40*/  BSYNC B1 ;  /* 0x0000000000017941 */ /* 0x000fea0003800000 */
.L_x_9627:
        /* <DEDUP_REMOVED lines=42> */
.L_x_9626:
[----:B------:R-:W-:Y:S05]  /*31f0*/  BSYNC B0 ;  /* 0x0000000000007941 */ /* 0x000fea0003800000 */
.L_x_9625:
[----:B------:R0:W1:Y:S01]  /*3200*/  I2F.U32 R4, R11 ;  /* 0x0000000b00047306 */ /* 0x0000620000201000 */
[----:B------:R-:W-:Y:S01]  /*3210*/  SEL R72, RZ, 0x1, P2 ;  /* 0x00000001ff487807 */ /* 0x000fe20001000000 */
[----:B------:R-:W-:Y:S01]  /*3220*/  IMAD.MOV.U32 R92, RZ, RZ, 0x20 ;  /* 0x00000020ff5c7424 */ /* 0x000fe200078e00ff */
[----:B------:R-:W-:Y:S01]  /*3230*/  SEL R5, RZ, 0x1, P1 ;  /* 0x00000001ff057807 */ /* 0x000fe20000800000 */
[----:B------:R-:W-:Y:S01]  /*3240*/  IMAD.MOV.U32 R93, RZ, RZ, 0x8 ;  /* 0x00000008ff5d7424 */ /* 0x000fe200078e00ff */
[----:B------:R-:W-:Y:S01]  /*3250*/  SEL R6, RZ, 0x1, P0 ;  /* 0x00000001ff067807 */ /* 0x000fe20000000000 */
[----:B------:R-:W-:Y:S01]  /*3260*/  IMAD.WIDE.U32 R72, R72, 0x1000000, RZ ;  /* 0x0100000048487825 */ /* 0x000fe200078e00ff */
[----:B------:R-:W-:Y:S02]  /*3270*/  ISETP.NE.AND P6, PT, R103, RZ, PT ;  /* 0x000000ff6700720c */ /* 0x000fe40003fc5270 */
[----:B0-----:R-:W-:Y:S01]  /*3280*/  PRMT R11, RZ, 0x7610, R7 ;  /* 0x00007610ff0b7816 */ /* 0x001fe20000000007 */
[----:B------:R-:W-:Y:S01]  /*3290*/  IMAD.WIDE.U32 R6, R6, 0x100, RZ ;  /* 0x0000010006067825 */ /* 0x000fe200078e00ff */
[----:B------:R-:W-:-:S02]  /*32a0*/  SEL R80, RZ, 0x10000, P5 ;  /* 0x00010000ff507807 */ /* 0x000fc40002800000 */
[----:B------:R-:W-:Y:S01]  /*32b0*/  SEL R75, RZ, 0x100, P4 ;  /* 0x00000100ff4b7807 */ /* 0x000fe20002000000 */
[----:B------:R-:W-:Y:S01]  /*32c0*/  FMUL.FTZ R74, R11, R90 ;  /* 0x0000005a0b4a7220 */ /* 0x000fe20000410000 */
[----:B------:R-:W-:Y:S01]  /*32d0*/  ISETP.NE.AND P2, PT, R79, RZ, PT ;  /* 0x000000ff4f00720c */ /* 0x000fe20003f45270 */
[----:B-1----:R-:W-:Y:S01]  /*32e0*/  FFMA.FTZ R4, R4, R91, 1.1641532182693481445e-10 ;  /* 0x2f00000004047423 */ /* 0x002fe2000001005b */
[----:B------:R-:W-:Y:S01]  /*32f0*/  ISETP.NE.AND P1, PT, R77, RZ, PT ;  /* 0x000000ff4d00720c */ /* 0x000fe20003f25270 */
[----:B------:R-:W-:Y:S01]  /*3300*/  FMUL.FTZ R74, R74, c[0x0][0x1e8] ;  /* 0x00007a004a4a7a20 */ /* 0x000fe20000410000 */
[----:B------:R-:W-:Y:S02]  /*3310*/  IADD3 R77, R88, 0x100, RZ ;  /* 0x00000100584d7810 */ /* 0x000fe40007ffe0ff */
[----:B------:R-:W-:Y:S01]  /*3320*/  FSETP.GTU.FTZ.AND P0, PT, R4, c[0x0][0x1e4], PT ;  /* 0x0000790004007a0b */ /* 0x000fe20003f1c000 */
[----:B------:R-:W-:Y:S01]  /*3330*/  IMAD.WIDE.U32 R4, R5, 0x10000, RZ ;  /* 0x0001000005047825 */ /* 0x000fe200078e00ff */
[----:B------:R-:W-:-:S02]  /*3340*/  SEL R83, RZ, 0x1, P1 ;  /* 0x00000001ff537807 */ /* 0x000fc40000800000 */
[----:B------:R-:W-:Y:S02]  /*3350*/  SEL R11, RZ, 0x1000000, P0 ;  /* 0x01000000ff0b7807 */ /* 0x000fe40000000000 */
[----:B------:R-:W-:Y:S02]  /*3360*/  LOP3.LUT R82, R6, R72, R4, 0xfe, !PT ;  /* 0x0000004806527212 */ /* 0x000fe400078efe04 */
[----:B------:R-:W-:Y:S01]  /*3370*/  LOP3.LUT R75, R75, R11, R80, 0xfe, !PT ;  /* 0x0000000b4b4b7212 */ /* 0x000fe200078efe50 */
[----:B------:R-:W-:Y:S01]  /*3380*/  IMAD.WIDE.U32 R80, R88, R92, c[0x0][0x188] ;  /* 0x0000620058507625 */ /* 0x000fe200078e005c */
[----:B------:R-:W-:Y:S02]  /*3390*/  SEL R72, RZ, 0x1, P3 ;  /* 0x00000001ff487807 */ /* 0x000fe40001800000 */
[----:B------:R-:W-:Y:S02]  /*33a0*/  FSEL R11, R74, RZ, !P0 ;  /* 0x000000ff4a0b7208 */ /* 0x000fe40004000000 */
[----:B------:R-:W-:Y:S01]  /*33b0*/  LOP3.LUT R73, R73, R75, R72, 0xfe, !PT ;  /* 0x0000004b49497212 */ /* 0x000fe200078efe48 */
[----:B------:R0:W-:Y:S01]  /*33c0*/  STG.E.128 [R80.64], R12 ;  /* 0x0000000c50007986 */ /* 0x0001e2000c101d06 */
[----:B------:R-:W-:Y:S01]  /*33d0*/  LOP3.LUT R82, R82, R83, RZ, 0xfc, !PT ;  /* 0x0000005352527212 */ /* 0x000fe200078efcff */
[----:B------:R-:W-:Y:S01]  /*33e0*/  @P6 FADD.FTZ R11, R19, R11 ;  /* 0x0000000b130b6221 */ /* 0x000fe20000010000 */
[----:B------:R-:W-:Y:S01]  /*33f0*/  LOP3.LUT R83, R7, R73, R5, 0xfe, !PT ;  /* 0x0000004907537212 */ /* 0x000fe200078efe05 */
[----:B------:R-:W-:-:S03]  /*3400*/  IMAD.WIDE.U32 R4, R88, R93, c[0x0][0x190] ;  /* 0x0000640058047625 */ /* 0x000fc600078e005d */
[----:B------:R0:W-:Y:S01]  /*3410*/  STG.E.128 [R80.64+0x10], R8 ;  /* 0x0000100850007986 */ /* 0x0001e2000c101d06 */
[----:B------:R-:W-:-:S03]  /*3420*/  IMAD.WIDE.U32 R72, R77, R76, c[0x0][0x170] ;  /* 0x00005c004d487625 */ /* 0x000fc600078e004c */
[----:B------:R0:W-:Y:S01]  /*3430*/  STG.E.64 [R4.64], R82 ;  /* 0x0000005204007986 */ /* 0x0001e2000c101b06 */
[----:B------:R-:W-:-:S03]  /*3440*/  @P2 IMAD.WIDE.U32 R6, R77, R92, c[0x0][0x180] ;  /* 0x000060004d062625 */ /* 0x000fc600078e005c */
[----:B------:R-:W5:Y:S04]  /*3450*/  LDG.E.128 R72, [R72.64] ;  /* 0x0000000648487981 */ /* 0x000f68000c1e1d00 */
[----:B------:R0:W5:Y:S04]  /*3460*/  @P2 LDG.E.128 R20, [R6.64] ;  /* 0x0000000606142981 */ /* 0x000168000c1e1d00 */
[----:B------:R0:W5:Y:S01]  /*3470*/  @P2 LDG.E.128 R16, [R6.64+0x10] ;  /* 0x0000100606102981 */ /* 0x000162000c1e1d00 */
        /* <DEDUP_REMOVED lines=12> */
.L_x_9630:
[----:B0-----:R-:W-:Y:S02]  /*3540*/  MOV R5, R94 ;  /* 0x0000005e00057202 */ /* 0x001fe40000000f00 */
.L_x_9631:
[----:B------:R-:W-:Y:S05]  /*3550*/  BSYNC B0 ;  /* 0x0000000000007941 */ /* 0x000fea0003800000 */
.L_x_9629:
        /* <DEDUP_REMOVED lines=16> */
.L_x_9635:
[----:B------:R-:W-:Y:S05]  /*3660*/  BSYNC B1 ;  /* 0x0000000000017941 */ /* 0x000fea0003800000 */
.L_x_9634:
        /* <DEDUP_REMOVED lines=42> */
.L_x_9633:
[----:B------:R-:W-:Y:S05]  /*3910*/  BSYNC B0 ;  /* 0x0000000000007941 */ /* 0x000fea0003800000 */
.L_x_9632:
[----:B------:R0:W1:Y:S01]  /*3920*/  I2F.U32 R4, R5 ;  /* 0x0000000500047306 */ /* 0x0000620000201000 */
[C---:B------:R-:W-:Y:S01]  /*3930*/  ISETP.NE.AND P0, PT, R97.reuse, 0x1, PT ;  /* 0x000000016100780c */ /* 0x040fe20003f05270 */
[----:B------:R-:W-:Y:S01]  /*3940*/  BSSY B0, `(.L_x_9636) ;  /* 0x0000014000007945 */ /* 0x000fe20003800000 */
[----:B------:R-:W-:Y:S02]  /*3950*/  IADD3 R78, R97, 0x1, RZ ;  /* 0x00000001614e7810 */ /* 0x000fe40007ffe0ff */
[----:B0----5:R-:W-:-:S05]  /*3960*/  PRMT R5, RZ, 0x5410, R72 ;  /* 0x00005410ff057816 */ /* 0x021fca0000000048 */
[----:B------:R-:W-:Y:S02]  /*3970*/  FMUL.FTZ R6, R5, R90 ;  /* 0x0000005a05067220 */ /* 0x000fe40000410000 */
[----:B-1----:R-:W-:Y:S02]  /*3980*/  FFMA.FTZ R4, R4, R91, 1.1641532182693481445e-10 ;  /* 0x2f00000004047423 */ /* 0x002fe4000001005b */
        /* <DEDUP_REMOVED lines=14> */
.L_x_9637:
[----:B------:R-:W-:Y:S02]  /*3a70*/  IMAD.MOV.U32 R6, RZ, RZ, R94 ;  /* 0x000000ffff067224 */ /* 0x000fe400078e005e */
.L_x_9638:
[----:B------:R-:W-:Y:S05]  /*3a80*/  BSYNC B0 ;  /* 0x0000000000007941 */ /* 0x000fea0003800000 */
.L_x_9636:
        /* <DEDUP_REMOVED lines=16> */
.L_x_9642:
[----:B------:R-:W-:Y:S05]  /*3b90*/  BSYNC B1 ;  /* 0x0000000000017941 */ /* 0x000fea0003800000 */
.L_x_9641:
        /* <DEDUP_REMOVED lines=42> */
.L_x_9640:
[----:B------:R-:W-:Y:S05]  /*3e40*/  BSYNC B0 ;  /* 0x0000000000007941 */ /* 0x000fea0003800000 */
.L_x_9639:
        /* <DEDUP_REMOVED lines=20> */
.L_x_9644:
[----:B------:R-:W-:Y:S02]  /*3f90*/  IMAD.MOV.U32 R7, RZ, RZ, R94 ;  /* 0x000000ffff077224 */ /* 0x000fe400078e005e */
.L_x_9645:
[----:B------:R-:W-:Y:S05]  /*3fa0*/  BSYNC B0 ;  /* 0x0000000000007941 */ /* 0x000fea0003800000 */
.L_x_9643:
        /* <DEDUP_REMOVED lines=16> */
.L_x_9649:
[----:B------:R-:W-:Y:S05]  /*40b0*/  BSYNC B1 ;  /* 0x0000000000017941 */ /* 0x000fea0003800000 */
.L_x_9648:
        /* <DEDUP_REMOVED lines=42> */
.L_x_9647:
[----:B------:R-:W-:Y:S05]  /*4360*/  BSYNC B0 ;  /* 0x0000000000007941 */ /* 0x000fea0003800000 */
.L_x_9646:
        /* <DEDUP_REMOVED lines=20> */
.L_x_9651:
[----:B------:R-:W-:Y:S02]  /*44b0*/  MOV R72, R94 ;  /* 0x0000005e00487202 */ /* 0x000fe40000000f00 */
.L_x_9652:
[----:B------:R-:W-:Y:S05]  /*44c0*/  BSYNC B0 ;  /* 0x0000000000007941 */ /* 0x000fea0003800000 */
.L_x_9650:
        /* <DEDUP_REMOVED lines=16> */
.L_x_9656:
[----:B------:R-:W-:Y:S05]  /*45d0*/  BSYNC B1 ;  /* 0x0000000000017941 */ /* 0x000fea0003800000 */
.L_x_9655:
        /* <DEDUP_REMOVED lines=42> */
.L_x_9654:
[----:B------:R-:W-:Y:S05]  /*4880*/  BSYNC B0 ;  /* 0x0000000000007941 */ /* 0x000fea0003800000 */
.L_x_9653:
        /* <DEDUP_REMOVED lines=20> */
.L_x_9658:
[----:B------:R-:W-:Y:S02]  /*49d0*/  IMAD.MOV.U32 R73, RZ, RZ, R94 ;  /* 0x000000ffff497224 */ /* 0x000fe400078e005e */
.L_x_9659:
[----:B------:R-:W-:Y:S05]  /*49e0*/  BSYNC B0 ;  /* 0x0000000000007941 */ /* 0x000fea0003800000 */
.L_x_9657:
        /* <DEDUP_REMOVED lines=16> */
.L_x_9663:
[----:B------:R-:W-:Y:S05]  /*4af0*/  BSYNC B1 ;  /* 0x0000000000017941 */ /* 0x000fea0003800000 */
.L_x_9662:
        /* <DEDUP_REMOVED lines=42> */
.L_x_9661:
[----:B------:R-:W-:Y:S05]  /*4da0*/  BSYNC B0 ;  /* 0x0000000000007941 */ /* 0x000fea0003800000 */
.L_x_9660:
        /* <DEDUP_REMOVED lines=20> */
.L_x_9665:
[----:B------:R-:W-:Y:S02]  /*4ef0*/  IMAD.MOV.U32 R78, RZ, RZ, R94 ;  /* 0x000000ffff4e7224 */ /* 0x000fe400078e005e */
.L_x_9666:
[----:B------:R-:W-:Y:S05]  /*4f00*/  BSYNC B0 ;  /* 0x0000000000007941 */ /* 0x000fea0003800000 */
.L_x_9664:
        /* <DEDUP_REMOVED lines=16> */
.L_x_9670:
[----:B------:R-:W-:Y:S05]  /*5010*/  BSYNC B1 ;  /* 0x0000000000017941 */ /* 0x000fea0003800000 */
.L_x_9669:
        /* <DEDUP_REMOVED lines=42> */
.L_x_9668:
[----:B------:R-:W-:Y:S05]  /*52c0*/  BSYNC B0 ;  /* 0x0000000000007941 */ /* 0x000fea0003800000 */
.L_x_9667:
        /* <DEDUP_REMOVED lines=20> */
.L_x_9672:
[----:B------:R-:W-:Y:S02]  /*5410*/  MOV R78, R94 ;  /* 0x0000005e004e7202 */ /* 0x000fe40000000f00 */
.L_x_9673:
[----:B------:R-:W-:Y:S05]  /*5420*/  BSYNC B0 ;  /* 0x0000000000007941 */ /* 0x000fea0003800000 */
.L_x_9671:
        /* <DEDUP_REMOVED lines=16> */
.L_x_9677:
[----:B------:R-:W-:Y:S05]  /*5530*/  BSYNC B1 ;  /* 0x0000000000017941 */ /* 0x000fea0003800000 */
.L_x_9676:
        /* <DEDUP_REMOVED lines=42> */
.L_x_9675:
[----:B------:R-:W-:Y:S05]  /*57e0*/  BSYNC B0 ;  /* 0x0000000000007941 */ /* 0x000fea0003800000 */
.L_x_9674:
        /* <DEDUP_REMOVED lines=21> */
.L_x_9679:
[----:B------:R-:W-:Y:S02]  /*5940*/  IMAD.MOV.U32 R78, RZ, RZ, R94 ;  /* 0x000000ffff4e7224 */ /* 0x000fe400078e005e */
.L_x_9680:
[----:B------:R-:W-:Y:S05]  /*5950*/  BSYNC B0 ;  /* 0x0000000000007941 */ /* 0x000fea0003800000 */
.L_x_9678:
        /* <DEDUP_REMOVED lines=18> */
.L_x_9684:
[----:B------:R-:W-:Y:S05]  /*5a80*/  BSYNC B1 ;  /* 0x0000000000017941 */ /* 0x000fea0003800000 */
.L_x_9683:
        /* <DEDUP_REMOVED lines=43> */
.L_x_9682:
[----:B------:R-:W-:Y:S05]  /*5d40*/  BSYNC B0 ;  /* 0x0000000000007941 */ /* 0x000fea0003800000 */
.L_x_9681:
[----:B------:R-:W0:Y:S01]  /*5d50*/  I2F.U32 R78, R78 ;  /* 0x0000004e004e7306 */ /* 0x000e220000201000 */
[----:B------:R-:W-:Y:S01]  /*5d60*/  SEL R102, RZ, 0x10000, P5 ;  /* 0x00010000ff667807 */ /* 0x000fe20002800000 */
[----:B------:R-:W-:Y:S01]  /*5d70*/  IMAD.WIDE.U32 R104, R77, R93, c[0x0][0x190] ;  /* 0x000064004d687625 */ /* 0x000fe200078e005d */
[----:B------:R-:W-:Y:S02]  /*5d80*/  ISETP.NE.AND P5, PT, R79, RZ, PT ;  /* 0x000000ff4f00720c */ /* 0x000fe40003fa5270 */
[----:B------:R-:W-:-:S02]  /*5d90*/  PRMT R75, RZ, 0x7610, R75 ;  /* 0x00007610ff4b7816 */ /* 0x000fc4000000004b */
[----:B------:R-:W-:Y:S02]  /*5da0*/  SEL R100, RZ, 0x1, P2 ;  /* 0x00000001ff647807 */ /* 0x000fe40001000000 */
[----:B------:R-:W-:Y:S01]  /*5db0*/  SEL R80, RZ, 0x1, P1 ;  /* 0x00000001ff507807 */ /* 0x000fe20000800000 */
[----:B------:R-:W-:Y:S01]  /*5dc0*/  FMUL.FTZ R75, R75, R90 ;  /* 0x0000005a4b4b7220 */ /* 0x000fe20000410000 */
[----:B------:R-:W-:Y:S01]  /*5dd0*/  SEL R82, RZ, 0x1, P0 ;  /* 0x00000001ff527807 */ /* 0x000fe20000000000 */
[----:B------:R-:W-:Y:S01]  /*5de0*/  IMAD.WIDE.U32 R100, R100, 0x1000000, RZ ;  /* 0x0100000064647825 */ /* 0x000fe200078e00ff */
[----:B------:R-:W-:Y:S02]  /*5df0*/  ISETP.NE.AND P6, PT, R103, RZ, PT ;  /* 0x000000ff6700720c */ /* 0x000fe40003fc5270 */
[----:B------:R-:W-:Y:S01]  /*5e00*/  SEL R99, RZ, 0x100, P4 ;  /* 0x00000100ff637807 */ /* 0x000fe20002000000 */
[----:B0-----:R-:W-:Y:S01]  /*5e10*/  FFMA.FTZ R79, R78, R91, 1.1641532182693481445e-10 ;  /* 0x2f0000004e4f7423 */ /* 0x001fe2000001005b */
[----:B------:R-:W-:Y:S01]  /*5e20*/  ISETP.NE.AND P4, PT, R89, RZ, PT ;  /* 0x000000ff5900720c */ /* 0x000fe20003f85270 */
[----:B------:R-:W-:Y:S01]  /*5e30*/  IMAD.WIDE.U32 R80, R80, 0x10000, RZ ;  /* 0x0001000050507825 */ /* 0x000fe200078e00ff */
[----:B------:R-:W-:-:S02]  /*5e40*/  SEL R89, RZ, 0x1, P3 ;  /* 0x00000001ff597807 */ /* 0x000fc40001800000 */
        /* <DEDUP_REMOVED lines=8> */
[----:B------:R-:W-:-:S02]  /*5ed0*/  LOP3.LUT R101, R101, R78, R89, 0xfe, !PT ;  /* 0x0000004e65657212 */ /* 0x000fc400078efe59 */
[----:B------:R-:W-:Y:S01]  /*5ee0*/  IADD3 R89, R88, 0x200, RZ ;  /* 0x0000020058597810 */ /* 0x000fe20007ffe0ff */
[----:B------:R-:W-:Y:S01]  /*5ef0*/  @P6 FADD.FTZ R75, R19, R75 ;  /* 0x0000004b134b6221 */ /* 0x000fe20000010000 */
[----:B------:R-:W-:Y:S01]  /*5f00*/  LOP3.LUT R100, R100, R79, RZ, 0xfc, !PT ;  /* 0x0000004f64647212 */ /* 0x000fe200078efcff */
[----:B------:R-:W-:Y:S01]  /*5f10*/  IMAD.WIDE.U32 R78, R77, R92, c[0x0][0x188] ;  /* 0x000062004d4e7625 */ /* 0x000fe200078e005c */
[----:B------:R-:W-:-:S03]  /*5f20*/  LOP3.LUT R101, R83, R101, R81, 0xfe, !PT ;  /* 0x0000006553657212 */ /* 0x000fc600078efe51 */
[----:B------:R-:W-:Y:S01]  /*5f30*/  IMAD.WIDE.U32 R80, R89, R76, c[0x0][0x170] ;  /* 0x00005c0059507625 */ /* 0x000fe200078e004c */
[----:B------:R0:W-:Y:S03]  /*5f40*/  STG.E.128 [R78.64], R4 ;  /* 0x000000044e007986 */ /* 0x0001e6000c101d06 */
[----:B------:R-:W-:Y:S01]  /*5f50*/  @P5 IMAD.WIDE.U32 R106, R92, R89, c[0x0][0x180] ;  /* 0x000060005c6a5625 */ /* 0x000fe200078e0059 */
[----:B------:R0:W-:Y:S04]  /*5f60*/  STG.E.128 [R78.64+0x10], R72 ;  /* 0x000010484e007986 */ /* 0x0001e8000c101d06 */
        /* <DEDUP_REMOVED lines=16> */
.L_x_9686:
[----:B0-----:R-:W-:Y:S02]  /*6070*/  IMAD.MOV.U32 R77, RZ, RZ, R94 ;  /* 0x000000ffff4d7224 */ /* 0x001fe400078e005e */
.L_x_9687:
[----:B------:R-:W-:Y:S05]  /*6080*/  BSYNC B0 ;  /* 0x0000000000007941 */ /* 0x000fea0003800000 */
.L_x_9685:
        /* <DEDUP_REMOVED lines=16> */
.L_x_9691:
[----:B------:R-:W-:Y:S05]  /*6190*/  BSYNC B1 ;  /* 0x0000000000017941 */ /* 0x000fea0003800000 */
.L_x_9690:
        /* <DEDUP_REMOVED lines=43> */
.L_x_9689:
[----:B------:R-:W-:Y:S05]  /*6450*/  BSYNC B0 ;  /* 0x0000000000007941 */ /* 0x000fea0003800000 */
.L_x_9688:
        /* <DEDUP_REMOVED lines=21> */
.L_x_9693:
[----:B------:R-:W-:Y:S02]  /*65b0*/  IMAD.MOV.U32 R78, RZ, RZ, R94 ;  /* 0x000000ffff4e7224 */ /* 0x000fe400078e005e */
.L_x_9694:
[----:B------:R-:W-:Y:S05]  /*65c0*/  BSYNC B0 ;  /* 0x0000000000007941 */ /* 0x000fea0003800000 */
.L_x_9692:
        /* <DEDUP_REMOVED lines=16> */
.L_x_9698:
[----:B------:R-:W-:Y:S05]  /*66d0*/  BSYNC B1 ;  /* 0x0000000000017941 */ /* 0x000fea0003800000 */
.L_x_9697:
        /* <DEDUP_REMOVED lines=42> */
[----:B------:R-:W-:Y:S02]  /*6980*/  MOV R98, R100 ;  /* 0x0000006400627202 */ /* 0x000fe40000000f00 */
.L_x_9696:
[----:B------:R-:W-:Y:S05]  /*6990*/  BSYNC B0 ;  /* 0x0000000000007941 */ /* 0x000fea0003800000 */
.L_x_9695:
        /* <DEDUP_REMOVED lines=20> */
.L_x_9700:
[----:B------:R-:W-:Y:S02]  /*6ae0*/  IMAD.MOV.U32 R79, RZ, RZ, R94 ;  /* 0x000000ffff4f7224 */ /* 0x000fe400078e005e */
.L_x_9701:
[----:B------:R-:W-:Y:S05]  /*6af0*/  BSYNC B0 ;  /* 0x0000000000007941 */ /* 0x000fea0003800000 */
.L_x_9699:
        /* <DEDUP_REMOVED lines=16> */
.L_x_9705:
[----:B------:R-:W-:Y:S05]  /*6c00*/  BSYNC B1 ;  /* 0x0000000000017941 */ /* 0x000fea0003800000 */
.L_x_9704:
        /* <DEDUP_REMOVED lines=43> */
.L_x_9703:
[----:B------:R-:W-:Y:S05]  /*6ec0*/  BSYNC B0 ;  /* 0x0000000000007941 */ /* 0x000fea0003800000 */
.L_x_9702:
        /* <DEDUP_REMOVED lines=20> */
.L_x_9707:
[----:B------:R-:W-:Y:S02]  /*7010*/  IMAD.MOV.U32 R80, RZ, RZ, R94 ;  /* 0x000000ffff507224 */ /* 0x000fe400078e005e */
.L_x_9708:
[----:B------:R-:W-:Y:S05]  /*7020*/  BSYNC B0 ;  /* 0x0000000000007941 */ /* 0x000fea0003800000 */
.L_x_9706:
        /* <DEDUP_REMOVED lines=16> */
.L_x_9712:
[----:B------:R-:W-:Y:S05]  /*7130*/  BSYNC B1 ;  /* 0x0000000000017941 */ /* 0x000fea0003800000 */
.L_x_9711:
        /* <DEDUP_REMOVED lines=42> */
.L_x_9710:
[----:B------:R-:W-:Y:S05]  /*73e0*/  BSYNC B0 ;  /* 0x0000000000007941 */ /* 0x000fea0003800000 */
.L_x_9709:
        /* <DEDUP_REMOVED lines=20> */
.L_x_9714:
[----:B------:R-:W-:Y:S02]  /*7530*/  IMAD.MOV.U32 R81, RZ, RZ, R94 ;  /* 0x000000ffff517224 */ /* 0x000fe400078e005e */
.L_x_9715:
[----:B------:R-:W-:Y:S05]  /*7540*/  BSYNC B0 ;  /* 0x0000000000007941 */ /* 0x000fea0003800000 */
.L_x_9713:
        /* <DEDUP_REMOVED lines=16> */
.L_x_9719:
[----:B------:R-:W-:Y:S05]  /*7650*/  BSYNC B1 ;  /* 0x0000000000017941 */ /* 0x000fea0003800000 */
.L_x_9718:
        /* <DEDUP_REMOVED lines=42> */
[----:B------:R-:W-:Y:S02]  /*7900*/  LOP3.LUT R96, R101, UR26, R96, 0x96, !PT ;  /* 0x0000001a65607c12 */ /* 0x000fe4000f8e9660 */
.L_x_9717:
[----:B------:R-:W-:Y:S05]  /*7910*/  BSYNC B0 ;  /* 0x0000000000007941 */ /* 0x000fea0003800000 */
.L_x_9716:
        /* <DEDUP_REMOVED lines=20> */
.L_x_9721:
[----:B------:R-:W-:Y:S02]  /*7a60*/  IMAD.MOV.U32 R97, RZ, RZ, R94 ;  /* 0x000000ffff617224 */ /* 0x000fe400078e005e */
.L_x_9722:
[----:B------:R-:W-:Y:S05]  /*7a70*/  BSYNC B0 ;  /* 0x0000000000007941 */ /* 0x000fea0003800000 */
.L_x_9720:
        /* <DEDUP_REMOVED lines=16> */
.L_x_9726:
[----:B------:R-:W-:Y:S05]  /*7b80*/  BSYNC B1 ;  /* 0x0000000000017941 */ /* 0x000fea0003800000 */
.L_x_9725:
        /* <DEDUP_REMOVED lines=41> */
[----:B------:R-:W-:Y:S01]  /*7e20*/  IMAD.MOV.U32 R98, RZ, RZ, R100 ;  /* 0x000000ffff627224 */ /* 0x000fe200078e0064 */
[----:B------:R-:W-:-:S06]  /*7e30*/  HFMA2.MMA R100, -RZ, RZ, 0, 0 ;  /* 0x00000000ff647435 */ /* 0x000fcc00000001ff */
.L_x_9724:
[----:B------:R-:W-:Y:S05]  /*7e40*/  BSYNC B0 ;  /* 0x0000000000007941 */ /* 0x000fea0003800000 */
.L_x_9723:
        /* <DEDUP_REMOVED lines=20> */
.L_x_9728:
[----:B------:R-:W-:Y:S02]  /*7f90*/  IMAD.MOV.U32 R99, RZ, RZ, R94 ;  /* 0x000000ffff637224 */ /* 0x000fe400078e005e */
.L_x_9729:
[----:B------:R-:W-:Y:S05]  /*7fa0*/  BSYNC B0 ;  /* 0x0000000000007941 */ /* 0x000fea0003800000 */
.L_x_9727:
        /* <DEDUP_REMOVED lines=16> */
.L_x_9733:
[----:B------:R-:W-:Y:S05]  /*80b0*/  BSYNC B1 ;  /* 0x0000000000017941 */ /* 0x000fea0003800000 */
.L_x_9732:
        /* <DEDUP_REMOVED lines=43> */
.L_x_9731:
[----:B------:R-:W-:Y:S05]  /*8370*/  BSYNC B0 ;  /* 0x0000000000007941 */ /* 0x000fea0003800000 */
.L_x_9730:
[----:B------:R-:W0:Y:S01]  /*8380*/  I2F.U32 R82, R99 ;  /* 0x0000006300527306 */ /* 0x000e220000201000 */
[----:B------:R-:W-:Y:S01]  /*8390*/  PRMT R97, RZ, 0x5410, R83 ;  /* 0x00005410ff617816 */ /* 0x000fe20000000053 */
[----:B------:R-:W-:Y:S01]  /*83a0*/  BSSY B0, `(.L_x_9734) ;  /* 0x0000014000007945 */ /* 0x000fe20003800000 */
[----:B------:R-:W-:-:S03]  /*83b0*/  ISETP.NE.AND P6, PT, R103, RZ, PT ;  /* 0x000000ff6700720c */ /* 0x000fc60003fc5270 */
[----:B------:R-:W-:-:S04]  /*83c0*/  FMUL.FTZ R97, R97, R90 ;  /* 0x0000005a61617220 */ /* 0x000fc80000410000 */
[----:B------:R-:W-:Y:S02]  /*83d0*/  FMUL.FTZ R97, R97, c[0x0][0x1e8] ;  /* 0x00007a0061617a20 */ /* 0x000fe40000410000 */
[----:B0-----:R-:W-:-:S05]  /*83e0*/  FFMA.FTZ R82, R82, R91, 1.1641532182693481445e-10 ;  /* 0x2f00000052527423 */ /* 0x001fca000001005b */
[----:B------:R-:W-:-:S04]  /*83f0*/  FSETP.GTU.FTZ.AND P5, PT, R82, c[0x0][0x1e4], PT ;  /* 0x0000790052007a0b */ /* 0x000fc80003fbc000 */
[----:B------:R-:W-:Y:S02]  /*8400*/  FSEL R82, R97, RZ, !P5 ;  /* 0x000000ff61527208 */ /* 0x000fe40006800000 */
[----:B------:R-:W-:-:S03]  /*8410*/  IADD3 R97, R101, 0x1, RZ ;  /* 0x0000000165617810 */ /* 0x000fc60007ffe0ff */
        /* <DEDUP_REMOVED lines=11> */
.L_x_9735:
[----:B------:R-:W-:Y:S02]  /*84d0*/  IMAD.MOV.U32 R102, RZ, RZ, R94 ;  /* 0x000000ffff667224 */ /* 0x000fe400078e005e */
.L_x_9736:
[----:B------:R-:W-:Y:S05]  /*84e0*/  BSYNC B0 ;  /* 0x0000000000007941 */ /* 0x000fea0003800000 */
.L_x_9734:
        /* <DEDUP_REMOVED lines=18> */
.L_x_9740:
[----:B------:R-:W-:Y:S05]  /*8610*/  BSYNC B1 ;  /* 0x0000000000017941 */ /* 0x000fea0003800000 */
.L_x_9739:
        /* <DEDUP_REMOVED lines=43> */
.L_x_9738:
[----:B------:R-:W-:Y:S05]  /*88d0*/  BSYNC B0 ;  /* 0x0000000000007941 */ /* 0x000fea0003800000 */
.L_x_9737:
[----:B------:R-:W-:Y:S01]  /*88e0*/  FADD.FTZ R100, RZ, R12 ;  /* 0x0000000cff647221 */ /* 0x000fe20000010000 */
[----:B------:R-:W-:Y:S02]  /*88f0*/  SEL R99, RZ, 0x10000, P5 ;  /* 0x00010000ff637807 */ /* 0x000fe40002800000 */
[----:B------:R-:W-:Y:S01]  /*8900*/  ISETP.NE.AND P5, PT, R104, RZ, PT ;  /* 0x000000ff6800720c */ /* 0x000fe20003fa5270 */
[----:B------:R-:W-:Y:S01]  /*8910*/  FADD.FTZ R101, R13, R100 ;  /* 0x000000640d657221 */ /* 0x000fe20000010000 */
[----:B------:R-:W-:Y:S02]  /*8920*/  PRMT R83, RZ, 0x7610, R83 ;  /* 0x00007610ff537816 */ /* 0x000fe40000000053 */
[----:B------:R-:W-:Y:S01]  /*8930*/  ISETP.NE.AND P6, PT, R103, RZ, PT ;  /* 0x000000ff6700720c */ /* 0x000fe20003fc5270 */
[----:B------:R-:W-:Y:S01]  /*8940*/  FADD.FTZ R100, R14, R101 ;  /* 0x000000650e647221 */ /* 0x000fe20000010000 */
[----:B------:R-:W-:Y:S01]  /*8950*/  SEL R103, RZ, 0x1, P2 ;  /* 0x00000001ff677807 */ /* 0x000fe20001000000 */
[----:B------:R-:W-:Y:S01]  /*8960*/  FMUL.FTZ R83, R83, R90 ;  /* 0x0000005a53537220 */ /* 0x000fe20000410000 */
[----:B------:R-:W-:Y:S01]  /*8970*/  SEL R90, RZ, 0x1, P1 ;  /* 0x00000001ff5a7807 */ /* 0x000fe20000800000 */
[----:B------:R-:W-:Y:S01]  /*8980*/  FADD.FTZ R101, R15, R100 ;  /* 0x000000640f657221 */ /* 0x000fe20000010000 */
[----:B------:R-:W-:Y:S01]  /*8990*/  SEL R106, RZ, 0x100, P4 ;  /* 0x00000100ff6a7807 */ /* 0x000fe20002000000 */
[----:B------:R-:W-:Y:S01]  /*89a0*/  FMUL.FTZ R83, R83, c[0x0][0x1e8] ;  /* 0x00007a0053537a20 */ /* 0x000fe20000410000 */
[----:B------:R-:W-:Y:S01]  /*89b0*/  LOP3.LUT P1, RZ, R2, 0xff, RZ, 0xc0, !PT ;  /* 0x000000ff02ff7812 */ /* 0x000fe2000782c0ff */
[----:B------:R-:W-:-:S04]  /*89c0*/  FADD.FTZ R100, R8, R101 ;  /* 0x0000006508647221 */ /* 0x000fc80000010000 */
[----:B------:R-:W-:Y:S02]  /*89d0*/  FADD.FTZ R101, R9, R100 ;  /* 0x0000006409657221 */ /* 0x000fe40000010000 */
[----:B------:R0:W1:Y:S02]  /*89e0*/  I2F.U32 R100, R102 ;  /* 0x0000006600647306 */ /* 0x0000640000201000 */
[----:B------:R-:W-:-:S04]  /*89f0*/  FADD.FTZ R104, R10, R101 ;  /* 0x000000650a687221 */ /* 0x000fc80000010000 */
[----:B------:R-:W-:Y:S02]  /*8a00*/  FADD.FTZ R101, R11, R104 ;  /* 0x000000680b657221 */ /* 0x000fe40000010000 */
[----:B0-----:R-:W-:-:S04]  /*8a10*/  IMAD.WIDE.U32 R102, R103, 0x1000000, RZ ;  /* 0x0100000067667825 */ /* 0x001fc800078e00ff */
[----:B------:R-:W-:Y:S02]  /*8a20*/  FADD.FTZ R104, R4, R101 ;  /* 0x0000006504687221 */ /* 0x000fe40000010000 */
[----:B-1----:R-:W-:Y:S02]  /*8a30*/  FFMA.FTZ R100, R100, R91, 1.1641532182693481445e-10 ;  /* 0x2f00000064647423 */ /* 0x002fe4000001005b */
[----:B------:R-:W-:-:S03]  /*8a40*/  FADD.FTZ R101, R5, R104 ;  /* 0x0000006805657221 */ /* 0x000fc60000010000 */
[----:B------:R-:W-:Y:S01]  /*8a50*/  FSETP.GTU.FTZ.AND P2, PT, R100, c[0x0][0x1e4], PT ;  /* 0x0000790064007a0b */ /* 0x000fe20003f5c000 */
[----:B------:R-:W-:Y:S01]  /*8a60*/  FADD.FTZ R104, R6, R101 ;  /* 0x0000006506687221 */ /* 0x000fe20000010000 */
[----:B------:R-:W-:Y:S02]  /*8a70*/  SEL R100, RZ, 0x1, P0 ;  /* 0x00000001ff647807 */ /* 0x000fe40000000000 */
[----:B------:R-:W-:Y:S01]  /*8a80*/  SEL R107, RZ, 0x1000000, P2 ;  /* 0x01000000ff6b7807 */ /* 0x000fe20001000000 */
[----:B------:R-:W-:Y:S01]  /*8a90*/  FADD.FTZ R91, R7, R104 ;  /* 0x00000068075b7221 */ /* 0x000fe20000010000 */
[----:B------:R-:W-:Y:S01]  /*8aa0*/  FSEL R83, R83, RZ, !P2 ;  /* 0x000000ff53537208 */ /* 0x000fe20005000000 */
[----:B------:R-:W-:Y:S01]  /*8ab0*/  IMAD.WIDE.U32 R100, R100, 0x100, RZ ;  /* 0x0000010064647825 */ /* 0x000fe200078e00ff */
[----:B------:R-:W-:Y:S02]  /*8ac0*/  LOP3.LUT R107, R106, R107, R99, 0xfe, !PT ;  /* 0x0000006b6a6b7212 */ /* 0x000fe400078efe63 */
[----:B------:R-:W-:Y:S01]  /*8ad0*/  LOP3.LUT P0, RZ, R0, 0x1f, RZ, 0xc0, !PT ;  /* 0x0000001f00ff7812 */ /* 0x000fe2000780c0ff */
[----:B------:R-:W-:-:S02]  /*8ae0*/  FADD.FTZ R104, R72, R91 ;  /* 0x0000005b48687221 */ /* 0x000fc40000010000 */
[----:B------:R-:W-:-:S04]  /*8af0*/  IMAD.WIDE.U32 R90, R90, 0x10000, RZ ;  /* 0x000100005a5a7825 */ /* 0x000fc800078e00ff */
[----:B------:R-:W-:Y:S01]  /*8b00*/  FADD.FTZ R105, R73, R104 ;  /* 0x0000006849697221 */ /* 0x000fe20000010000 */
[----:B------:R-:W-:Y:S01]  /*8b10*/  LOP3.LUT R90, R100, R102, R90, 0xfe, !PT ;  /* 0x00000066645a7212 */ /* 0x000fe200078efe5a */
[----:B------:R-:W-:Y:S01]  /*8b20*/  @P6 FADD.FTZ R83, R19, R83 ;  /* 0x0000005313536221 */ /* 0x000fe20000010000 */
[----:B------:R-:W-:Y:S01]  /*8b30*/  SEL R102, RZ, 0x1, P3 ;  /* 0x00000001ff667807 */ /* 0x000fe20001800000 */
[----:B------:R-:W-:Y:S01]  /*8b40*/  FADD.FTZ R104, R74, R105 ;  /* 0x000000694a687221 */ /* 0x000fe20000010000 */
[----:B------:R-:W-:-:S03]  /*8b50*/  SEL R105, RZ, 0x1, P5 ;  /* 0x00000001ff697807 */ /* 0x000fc60002800000 */
[----:B------:R-:W-:Y:S01]  /*8b60*/  FADD.FTZ R99, R75, R104 ;  /* 0x000000684b637221 */ /* 0x000fe20000010000 */
[----:B------:R-:W-:Y:S02]  /*8b70*/  LOP3.LUT R90, R90, R105, RZ, 0xfc, !PT ;  /* 0x000000695a5a7212 */ /* 0x000fe400078efcff */
[----:B------:R-:W-:Y:S01]  /*8b80*/  LOP3.LUT R105, R103, R107, R102, 0xfe, !PT ;  /* 0x0000006b67697212 */ /* 0x000fe200078efe66 */
[----:B------:R-:W-:Y:S02]  /*8b90*/  FADD.FTZ R100, R76, R99 ;  /* 0x000000634c647221 */ /* 0x000fe40000010000 */
[----:B------:R-:W-:Y:S01]  /*8ba0*/  IMAD.WIDE.U32 R102, R89, R92, c[0x0][0x188] ;  /* 0x0000620059667625 */ /* 0x000fe200078e005c */
[----:B------:R-:W-:-:S03]  /*8bb0*/  LOP3.LUT R91, R101, R105, R91, 0xfe, !PT ;  /* 0x00000069655b7212 */ /* 0x000fc600078efe5b */
[----:B------:R-:W-:Y:S01]  /*8bc0*/  FADD.FTZ R99, R77, R100 ;  /* 0x000000644d637221 */ /* 0x000fe20000010000 */
[----:B------:R0:W-:Y:S01]  /*8bd0*/  STG.E.128 [R102.64], R76 ;  /* 0x0000004c66007986 */ /* 0x0001e2000c101d06 */
[----:B------:R-:W-:-:S03]  /*8be0*/  IMAD.WIDE.U32 R100, R89, R93, c[0x0][0x190] ;  /* 0x0000640059647625 */ /* 0x000fc600078e005d */
[----:B------:R0:W-:Y:S01]  /*8bf0*/  STG.E.128 [R102.64+0x10], R80 ;  /* 0x0000105066007986 */ /* 0x0001e2000c101d06 */
[----:B------:R-:W-:-:S03]  /*8c00*/  FADD.FTZ R92, R78, R99 ;  /* 0x000000634e5c7221 */ /* 0x000fc60000010000 */
[----:B------:R0:W-:Y:S01]  /*8c10*/  STG.E.64 [R100.64], R90 ;  /* 0x0000005a64007986 */ /* 0x0001e2000c101b06 */
        /* <DEDUP_REMOVED lines=10> */
.L_x_9745:
        /* <DEDUP_REMOVED lines=68> */
.L_x_9746:
[----:B------:R-:W-:Y:S01]  /*9100*/  SHF.R.U32.HI R99, RZ, 0x5, R0 ;  /* 0x00000005ff637819 */ /* 0x000fe20000011600 */
[----:B-1----:R-:W-:Y:S01]  /*9110*/  FADD.FTZ R91, R101, R104 ;  /* 0x00000068655b7221 */ /* 0x002fe20000010000 */
[----:B------:R-:W-:Y:S01]  /*9120*/  WARPSYNC 0xffffffff ;  /* 0xffffffff00007948 */ /* 0x000fe20003800000 */
[----:B------:R-:W-:Y:S01]  /*9130*/  LOP3.LUT R93, R0, 0x1f, RZ, 0xc0, !PT ;  /* 0x0000001f005d7812 */ /* 0x000fe200078ec0ff */
[----:B------:R-:W-:Y:S01]  /*9140*/  IMAD.MOV.U32 R102, RZ, RZ, RZ ;  /* 0x000000ffff667224 */ /* 0x000fe200078e00ff */
[----:B------:R-:W-:Y:S02]  /*9150*/  LOP3.LUT R99, R99, 0x7, RZ, 0xc0, !PT ;  /* 0x0000000763637812 */ /* 0x000fe400078ec0ff */
[----:B------:R-:W-:-:S03]  /*9160*/  ISETP.GT.U32.AND P1, PT, R93, 0x7, PT ;  /* 0x000000075d00780c */ /* 0x000fc60003f24070 */
[----:B------:R-:W-:-:S05]  /*9170*/  @!P0 IMAD.IADD R101, R92, 0x1, R99 ;  /* 0x000000015c658824 */ /* 0x000fca00078e0263 */
[----:B------:R-:W-:Y:S04]  /*9180*/  @!P0 STS.64 [R101.X8], R90 ;  /* 0x0000005a65008388 */ /* 0x000fe80000008a00 */
[----:B------:R-:W-:Y:S01]  /*9190*/  BAR.SYNC.DEFER_BLOCKING 0x0 ;  /* 0x0000000000007b1d */ /* 0x000fe20000010000 */
[----:B------:R-:W-:Y:S02]  /*91a0*/  @!P1 IADD3 R103, R92, R93, RZ ;  /* 0x0000005d5c679210 */ /* 0x000fe40007ffe0ff */
[----:B------:R-:W-:Y:S01]  /*91b0*/  CS2R R92, SRZ ;  /* 0x00000000005c7805 */ /* 0x000fe2000001ff00 */
[----:B------:R-:W-:Y:S02]  /*91c0*/  @!P1 MOV R102, 0x300 ;  /* 0x0000030000669802 */ /* 0x000fe40000000f00 */
[----:B------:R-:W-:Y:S01]  /*91d0*/  LOP3.LUT P0, RZ, R99, 0x1f, R0, 0xf8, !PT ;  /* 0x0000001f63ff7812 */ /* 0x000fe2000780f800 */
[----:B------:R-:W-:Y:S01]  /*91e0*/  IMAD.MOV.U32 R99, RZ, RZ, c[0x0][0x1e0] ;  /* 0x00007800ff637624 */ /* 0x000fe200078e00ff */
[----:B------:R-:W-:Y:S01]  /*91f0*/  I2F R108, R102 ;  /* 0x00000066006c7306 */ /* 0x000fe20000201400 */
[----:B------:R-:W1:Y:S04]  /*9200*/  SHFL.DOWN PT, R105, R102, 0x4, 0x1f ;  /* 0x08801f0066697f89 */ /* 0x000e6800000e0000 */
[----:B------:R-:W-:Y:S01]  /*9210*/  @!P1 LDS.64 R92, [R103.X8] ;  /* 0x00000000675c9984 */ /* 0x000fe20000008a00 */
[----:B------:R-:W-:Y:S01]  /*9220*/  ISETP.NE.AND P1, PT, RZ, UR8, PT ;  /* 0x00000008ff007c0c */ /* 0x000fe2000bf25270 */
[----:B-1----:R-:W-:Y:S01]  /*9230*/  IMAD.IADD R106, R105, 0x1, R102 ;  /* 0x00000001696a7824 */ /* 0x002fe200078e0266 */
[----:B------:R-:W-:Y:S04]  /*9240*/  I2F R110, R105 ;  /* 0x00000069006e7306 */ /* 0x000fe80000201400 */
[----:B------:R-:W1:Y:S04]  /*9250*/  SHFL.DOWN PT, R109, R106, 0x2, 0x1f ;  /* 0x08401f006a6d7f89 */ /* 0x000e6800000e0000 */
[----:B------:R-:W2:Y:S08]  /*9260*/  I2F R100, R106 ;  /* 0x0000006a00647306 */ /* 0x000eb00000201400 */
[----:B--2---:R-:W2:Y:S01]  /*9270*/  MUFU.RCP R91, R100 ;  /* 0x00000064005b7308 */ /* 0x004ea20000001000 */
[----:B-1----:R-:W-:Y:S01]  /*9280*/  IADD3 R102, R106, R109, RZ ;  /* 0x0000006d6a667210 */ /* 0x002fe20007ffe0ff */
[----:B------:R-:W1:Y:S06]  /*9290*/  SHFL.DOWN PT, R107, R92, 0x4, 0x1f ;  /* 0x08801f005c6b7f89 */ /* 0x000e6c00000e0000 */
[----:B------:R-:W-:Y:S01]  /*92a0*/  I2F R109, R109 ;  /* 0x0000006d006d7306 */ /* 0x000fe20000201400 */
[----:B0-----:R-:W0:Y:S04]  /*92b0*/  SHFL.DOWN PT, R104, R93, 0x4, 0x1f ;  /* 0x08801f005d687f89 */ /* 0x001e2800000e0000 */
[----:B------:R-:W-:Y:S01]  /*92c0*/  SHFL.DOWN PT, R105, R102, 0x1, 0x1f ;  /* 0x08201f0066697f89 */ /* 0x000fe200000e0000 */
[----:B-1----:R-:W-:-:S02]  /*92d0*/  FMUL.FTZ R101, R107, R110 ;  /* 0x0000006e6b657220 */ /* 0x002fc40000410000 */
[----:B------:R-:W-:Y:S02]  /*92e0*/  FADD.FTZ R107, -R107, R92 ;  /* 0x0000005c6b6b7221 */ /* 0x000fe40000010100 */
[----:B------:R-:W-:Y:S02]  /*92f0*/  FFMA.FTZ R90, R108, R92, R101 ;  /* 0x0000005c6c5a7223 */ /* 0x000fe40000010065 */
[----:B------:R-:W-:Y:S02]  /*9300*/  FMUL.FTZ R107, R107, R107 ;  /* 0x0000006b6b6b7220 */ /* 0x000fe40000410000 */
[----:B--2---:R-:W-:Y:S02]  /*9310*/  FMUL.FTZ R101, R91, R90 ;  /* 0x0000005a5b657220 */ /* 0x004fe40000410000 */
[----:B------:R-:W1:Y:S01]  /*9320*/  I2F R90, R102 ;  /* 0x00000066005a7306 */ /* 0x000e620000201400 */
[----:B------:R-:W-:Y:S02]  /*9330*/  FMUL.FTZ R107, R107, R108 ;  /* 0x0000006c6b6b7220 */ /* 0x000fe40000410000 */
[----:B------:R-:W2:Y:S01]  /*9340*/  SHFL.DOWN PT, R92, R101, 0x2, 0x1f ;  /* 0x08401f00655c7f89 */ /* 0x000ea200000e0000 */
[----:B0-----:R-:W-:-:S02]  /*9350*/  FADD.FTZ R104, R104, R93 ;  /* 0x0000005d68687221 */ /* 0x001fc40000010000 */
[----:B------:R-:W-:-:S04]  /*9360*/  FMUL.FTZ R107, R107, R110 ;  /* 0x0000006e6b6b7220 */ /* 0x000fc80000410000 */
[----:B------:R-:W-:-:S05]  /*9370*/  FFMA.FTZ R104, R91, R107, R104 ;  /* 0x0000006b5b687223 */ /* 0x000fca0000010068 */
[----:B------:R-:W0:Y:S01]  /*9380*/  SHFL.DOWN PT, R91, R104, 0x2, 0x1f ;  /* 0x08401f00685b7f89 */ /* 0x000e2200000e0000 */
[----:B-1----:R-:W1:Y:S01]  /*9390*/  MUFU.RCP R93, R90 ;  /* 0x0000005a005d7308 */ /* 0x002e620000001000 */
[----:B--2---:R-:W-:Y:S02]  /*93a0*/  FMUL.FTZ R103, R92, R109 ;  /* 0x0000006d5c677220 */ /* 0x004fe40000410000 */
[----:B------:R-:W-:Y:S02]  /*93b0*/  FADD.FTZ R92, R101, -R92 ;  /* 0x8000005c655c7221 */ /* 0x000fe40000010000 */
[----:B------:R-:W-:Y:S02]  /*93c0*/  FFMA.FTZ R106, R100, R101, R103 ;  /* 0x00000065646a7223 */ /* 0x000fe40000010067 */
[----:B------:R-:W-:Y:S02]  /*93d0*/  FMUL.FTZ R101, R92, R92 ;  /* 0x0000005c5c657220 */ /* 0x000fe40000410000 */
[----:B-1----:R-:W-:-:S02]  /*93e0*/  FMUL.FTZ R103, R93, R106 ;  /* 0x0000006a5d677220 */ /* 0x002fc40000410000 */
[----:B------:R-:W-:Y:S01]  /*93f0*/  IMAD.IADD R106, R102, 0x1, R105 ;  /* 0x00000001666a7824 */ /* 0x000fe200078e0269 */
[----:B------:R-:W-:Y:S01]  /*9400*/  @!P0 MOV R102, 0x4 ;  /* 0x0000000400668802 */ /* 0x000fe20000000f00 */
[----:B------:R-:W-:Y:S01]  /*9410*/  FMUL.FTZ R101, R100, R101 ;  /* 0x0000006564657220 */ /* 0x000fe20000410000 */
[----:B------:R-:W1:Y:S01]  /*9420*/  SHFL.DOWN PT, R92, R103, 0x1, 0x1f ;  /* 0x08201f00675c7f89 */ /* 0x000e6200000e0000 */
[----:B0-----:R-:W-:Y:S01]  /*9430*/  FADD.FTZ R104, R104, R91 ;  /* 0x0000005b68687221 */ /* 0x001fe20000010000 */
[----:B------:R-:W-:Y:S01]  /*9440*/  I2F R105, R105 ;  /* 0x0000006900697306 */ /* 0x000fe20000201400 */
[----:B------:R-:W-:-:S04]  /*9450*/  FMUL.FTZ R101, R101, R109 ;  /* 0x0000006d65657220 */ /* 0x000fc80000410000 */
[----:B------:R-:W-:-:S03]  /*9460*/  FFMA.FTZ R101, R93, R101, R104 ;  /* 0x000000655d657223 */ /* 0x000fc60000010068 */
[----:B------:R-:W0:Y:S02]  /*9470*/  I2F R106, R106 ;  /* 0x0000006a006a7306 */ /* 0x000e240000201400 */
[----:B------:R-:W2:Y:S01]  /*9480*/  SHFL.DOWN PT, R100, R101, 0x1, 0x1f ;  /* 0x08201f0065647f89 */ /* 0x000ea200000e0000 */
[----:B-1----:R-:W-:-:S05]  /*9490*/  FADD.FTZ R93, R103, -R92 ;  /* 0x8000005c675d7221 */ /* 0x002fca0000010000 */
[----:B0-----:R-:W0:Y:S01]  /*94a0*/  MUFU.RCP R91, R106 ;  /* 0x0000006a005b7308 */ /* 0x001e220000001000 */
[----:B------:R-:W-:Y:S02]  /*94b0*/  FMUL.FTZ R92, R92, R105 ;  /* 0x000000695c5c7220 */ /* 0x000fe40000410000 */
[----:B------:R-:W-:Y:S02]  /*94c0*/  FMUL.FTZ R93, R93, R93 ;  /* 0x0000005d5d5d7220 */ /* 0x000fe40000410000 */
[C---:B------:R-:W-:Y:S02]  /*94d0*/  FFMA.FTZ R92, R90.reuse, R103, R92 ;  /* 0x000000675a5c7223 */ /* 0x040fe4000001005c */
[----:B------:R-:W-:Y:S02]  /*94e0*/  FMUL.FTZ R93, R90, R93 ;  /* 0x0000005d5a5d7220 */ /* 0x000fe40000410000 */
[----:B------:R-:W-:-:S04]  /*94f0*/  @!P0 IMAD.WIDE R102, R87, R102, c[0x0][0x1a0] ;  /* 0x0000680057668625 */ /* 0x000fc800078e0266 */
[----:B--2---:R-:W-:Y:S02]  /*9500*/  FADD.FTZ R100, R101, R100 ;  /* 0x0000006465647221 */ /* 0x004fe40000010000 */
[----:B------:R-:W-:Y:S02]  /*9510*/  FMUL.FTZ R93, R93, R105 ;  /* 0x000000695d5d7220 */ /* 0x000fe40000410000 */
[C---:B0-----:R-:W-:Y:S02]  /*9520*/  FMUL.FTZ R92, R91.reuse, R92 ;  /* 0x0000005c5b5c7220 */ /* 0x041fe40000410000 */
[----:B------:R-:W-:-:S03]  /*9530*/  FFMA.FTZ R93, R91, R93, R100 ;  /* 0x0000005d5b5d7223 */ /* 0x000fc60000010064 */
[----:B------:R-:W0:Y:S04]  /*9540*/  SHFL.IDX PT, R105, R92, RZ, 0x1f ;  /* 0x00001fff5c697589 */ /* 0x000e2800000e0000 */
[----:B------:R-:W1:Y:S01]  /*9550*/  SHFL.IDX PT, R104, R93, RZ, 0x1f ;  /* 0x00001fff5d687589 */ /* 0x000e6200000e0000 */
[C---:B0-----:R-:W-:Y:S01]  /*9560*/  FSEL R90, R105.reuse, RZ, !P1 ;  /* 0x000000ff695a7208 */ /* 0x041fe20004800000 */
[----:B------:R-:W-:Y:S02]  /*9570*/  FMUL.FTZ R91, R105, R105 ;  /* 0x00000069695b7220 */ /* 0x000fe40000410000 */
[----:B------:R0:W-:Y:S02]  /*9580*/  @!P0 STG.E [R102.64], R105 ;  /* 0x0000006966008986 */ /* 0x0001e4000c101906 */
[----:B------:R-:W-:-:S02]  /*9590*/  FADD.FTZ R92, R13, -R90 ;  /* 0x8000005a0d5c7221 */ /* 0x000fc40000010000 */
[----:B-1----:R-:W-:Y:S01]  /*95a0*/  FFMA.FTZ R13, R104, R99, c[0x0][0x228] ;  /* 0x00008a00680d7623 */ /* 0x002fe20000010063 */
[----:B------:R-:W-:Y:S01]  /*95b0*/  FSEL R104, R91, RZ, P1 ;  /* 0x000000ff5b687208 */ /* 0x000fe20000800000 */
[--C-:B------:R-:W-:Y:S02]  /*95c0*/  FADD.FTZ R106, R9, -R90.reuse ;  /* 0x8000005a096a7221 */ /* 0x100fe40000010000 */
[----:B------:R-:W-:Y:S02]  /*95d0*/  FADD.FTZ R12, R12, -R90 ;  /* 0x8000005a0c0c7221 */ /* 0x000fe40000010000 */
[----:B------:R-:W-:Y:S02]  /*95e0*/  FADD.FTZ R9, R13, R104 ;  /* 0x000000680d097221 */ /* 0x000fe40000010000 */
[--C-:B------:R-:W-:Y:S01]  /*95f0*/  FADD.FTZ R104, R4, -R90.reuse ;  /* 0x8000005a04687221 */ /* 0x100fe20000010000 */
[----:B------:R-:W-:Y:S01]  /*9600*/  @!P0 MOV R4, 0x4 ;  /* 0x0000000400048802 */ /* 0x000fe20000000f00 */
[----:B------:R-:W-:-:S02]  /*9610*/  FADD.FTZ R80, R80, -R90 ;  /* 0x8000005a50507221 */ /* 0x000fc40000010000 */
[----:B------:R-:W1:Y:S01]  /*9620*/  MUFU.RSQ R9, R9 ;  /* 0x0000000900097308 */ /* 0x000e620000001400 */
[--C-:B------:R-:W-:Y:S02]  /*9630*/  FADD.FTZ R120, R81, -R90.reuse ;  /* 0x8000005a51787221 */ /* 0x100fe40000010000 */
[--C-:B------:R-:W-:Y:S02]  /*9640*/  FADD.FTZ R108, R5, -R90.reuse ;  /* 0x8000005a056c7221 */ /* 0x100fe40000010000 */
[--C-:B------:R-:W-:Y:S02]  /*9650*/  FADD.FTZ R14, R14, -R90.reuse ;  /* 0x8000005a0e0e7221 */ /* 0x100fe40000010000 */
[--C-:B------:R-:W-:Y:S02]  /*9660*/  FADD.FTZ R100, R15, -R90.reuse ;  /* 0x8000005a0f647221 */ /* 0x100fe40000010000 */
[--C-:B------:R-:W-:Y:S02]  /*9670*/  FADD.FTZ R8, R8, -R90.reuse ;  /* 0x8000005a08087221 */ /* 0x100fe40000010000 */
[----:B------:R-:W-:-:S02]  /*9680*/  FADD.FTZ R10, R10, -R90 ;  /* 0x8000005a0a0a7221 */ /* 0x000fc40000010000 */
[--C-:B0-----:R-:W-:Y:S02]  /*9690*/  FADD.FTZ R102, R11, -R90.reuse ;  /* 0x8000005a0b667221 */ /* 0x101fe40000010000 */
[--C-:B------:R-:W-:Y:S02]  /*96a0*/  FADD.FTZ R6, R6, -R90.reuse ;  /* 0x8000005a06067221 */ /* 0x100fe40000010000 */
[--C-:B------:R-:W-:Y:S02]  /*96b0*/  FADD.FTZ R110, R7, -R90.reuse ;  /* 0x8000005a076e7221 */ /* 0x100fe40000010000 */
[--C-:B------:R-:W-:Y:S02]  /*96c0*/  FADD.FTZ R72, R72, -R90.reuse ;  /* 0x8000005a48487221 */ /* 0x100fe40000010000 */
[--C-:B------:R-:W-:Y:S02]  /*96d0*/  FADD.FTZ R112, R73, -R90.reuse ;  /* 0x8000005a49707221 */ /* 0x100fe40000010000 */
[----:B------:R-:W-:-:S02]  /*96e0*/  FADD.FTZ R74, R74, -R90 ;  /* 0x8000005a4a4a7221 */ /* 0x000fc40000010000 */
[--C-:B------:R-:W-:Y:S02]  /*96f0*/  FADD.FTZ R114, R75, -R90.reuse ;  /* 0x8000005a4b727221 */ /* 0x100fe40000010000 */
[--C-:B------:R-:W-:Y:S02]  /*9700*/  FADD.FTZ R76, R76, -R90.reuse ;  /* 0x8000005a4c4c7221 */ /* 0x100fe40000010000 */
[--C-:B------:R-:W-:Y:S02]  /*9710*/  FADD.FTZ R116, R77, -R90.reuse ;  /* 0x8000005a4d747221 */ /* 0x100fe40000010000 */
[--C-:B------:R-:W-:Y:S02]  /*9720*/  FADD.FTZ R78, R78, -R90.reuse ;  /* 0x8000005a4e4e7221 */ /* 0x100fe40000010000 */
[----:B------:R-:W-:Y:S02]  /*9730*/  FADD.FTZ R118, R79, -R90 ;  /* 0x8000005a4f767221 */ /* 0x000fe40000010000 */
[C---:B------:R-:W-:Y:S01]  /*9740*/  @!P0 IMAD.WIDE R4, R87.reuse, R4, c[0x0][0x1a8] ;  /* 0x00006a0057048625 */ /* 0x040fe200078e0204 */
[----:B------:R-:W-:-:S03]  /*9750*/  IADD3 R87, R87, c[0x0][0x160], RZ ;  /* 0x0000580057577a10 */ /* 0x000fc60007ffe0ff */
[--C-:B------:R-:W-:Y:S01]  /*9760*/  FADD.FTZ R82, R82, -R90.reuse ;  /* 0x8000005a52527221 */ /* 0x100fe20000010000 */
[----:B-1----:R0:W-:Y:S01]  /*9770*/  @!P0 STG.E [R4.64], R9 ;  /* 0x0000000904008986 */ /* 0x0021e2000c101906 */
        /* <DEDUP_REMOVED lines=18> */
[----:B------:R-:W-:Y:S01]  /*98a0*/  LEA R74, P0, R88, c[0x0][0x208], 0x4 ;  /* 0x00008200584a7a11 */ /* 0x000fe200078020ff */
[C---:B------:R-:W-:Y:S02]  /*98b0*/  FMUL.FTZ R114, R9.reuse, R114 ;  /* 0x0000007209727220 */ /* 0x040fe40000410000 */
[----:B------:R-:W-:Y:S01]  /*98c0*/  FMUL.FTZ R13, R9, R76 ;  /* 0x0000004c090d7220 */ /* 0x000fe20000410000 */
[----:B------:R-:W-:Y:S01]  /*98d0*/  LEA R76, P1, R89, c[0x0][0x208], 0x4 ;  /* 0x00008200594c7a11 */ /* 0x000fe200078220ff */
[C---:B------:R-:W-:Y:S02]  /*98e0*/  FMUL.FTZ R12, R9.reuse, R116 ;  /* 0x00000074090c7220 */ /* 0x040fe40000410000 */
[C---:B------:R-:W-:Y:S02]  /*98f0*/  FMUL.FTZ R73, R9.reuse, R78 ;  /* 0x0000004e09497220 */ /* 0x040fe40000410000 */
[----:B------:R-:W-:-:S02]  /*9900*/  FMUL.FTZ R72, R9, R118 ;  /* 0x0000007609487220 */ /* 0x000fc40000410000 */
[C---:B------:R-:W-:Y:S02]  /*9910*/  FMUL.FTZ R93, R9.reuse, R82 ;  /* 0x00000052095d7220 */ /* 0x040fe40000410000 */
[----:B------:R-:W-:Y:S02]  /*9920*/  FMUL.FTZ R90, R9, R90 ;  /* 0x0000005a095a7220 */ /* 0x000fe40000410000 */
[----:B------:R-:W-:Y:S02]  /*9930*/  FFMA.FTZ R8, R36, R77, R60 ;  /* 0x0000004d24087223 */ /* 0x000fe4000001003c */
        /* <DEDUP_REMOVED lines=10> */
[----:B------:R-:W-:Y:S02]  /*99e0*/  FFMA.FTZ R75, R33, R112, R57 ;  /* 0x00000070214b7223 */ /* 0x000fe40000010039 */
[----:B------:R-:W-:-:S02]  /*99f0*/  FFMA.FTZ R6, R40, R15, R64 ;  /* 0x0000000f28067223 */ /* 0x000fc40000010040 */
[----:B------:R-:W-:Y:S01]  /*9a00*/  FFMA.FTZ R102, R43, R102, R67 ;  /* 0x000000662b667223 */ /* 0x000fe20000010043 */
[----:B------:R-:W-:Y:S01]  /*9a10*/  F2FP.BF16.PACK_AB R10, R75, R10 ;  /* 0x0000000a4b0a723e */ /* 0x000fe200000010ff */
[----:B------:R-:W-:Y:S01]  /*9a20*/  FFMA.FTZ R11, R41, R106, R65 ;  /* 0x0000006a290b7223 */ /* 0x000fe20000010041 */
[----:B------:R-:W-:Y:S01]  /*9a30*/  LEA.HI.X R75, R88, c[0x0][0x20c], RZ, 0x4, P0 ;  /* 0x00008300584b7a11 */ /* 0x000fe200000f24ff */
[----:B------:R-:W-:Y:S01]  /*9a40*/  FFMA.FTZ R100, R47, R100, R71 ;  /* 0x000000642f647223 */ /* 0x000fe20000010047 */
[----:B------:R-:W-:Y:S01]  /*9a50*/  F2FP.BF16.PACK_AB R7, R102, R7 ;  /* 0x000000076607723e */ /* 0x000fe200000010ff */
[----:B------:R-:W-:Y:S01]  /*9a60*/  FFMA.FTZ R73, R30, R73, R54 ;  /* 0x000000491e497223 */ /* 0x000fe20000010036 */
[----:B------:R-:W-:Y:S01]  /*9a70*/  F2FP.BF16.PACK_AB R6, R11, R6 ;  /* 0x000000060b06723e */ /* 0x000fe200000010ff */
[----:B------:R-:W-:Y:S01]  /*9a80*/  FFMA.FTZ R72, R31, R72, R55 ;  /* 0x000000481f487223 */ /* 0x000fe20000010037 */
[----:B------:R-:W-:Y:S01]  /*9a90*/  F2FP.BF16.PACK_AB R5, R100, R5 ;  /* 0x000000056405723e */ /* 0x000fe200000010ff */
[----:B------:R-:W-:Y:S01]  /*9aa0*/  FFMA.FTZ R83, R34, R83, R58 ;  /* 0x0000005322537223 */ /* 0x000fe2000001003a */
[----:B------:R-:W-:Y:S01]  /*9ab0*/  ISETP.GE.AND P0, PT, R87, c[0x0][0x164], PT ;  /* 0x0000590057007a0c */ /* 0x000fe20003f06270 */
[----:B------:R-:W-:-:S02]  /*9ac0*/  FFMA.FTZ R114, R35, R114, R59 ;  /* 0x0000007223727223 */ /* 0x000fc4000001003b */
[----:B------:R-:W-:Y:S01]  /*9ad0*/  FFMA.FTZ R15, R37, R108, R61 ;  /* 0x0000006c250f7223 */ /* 0x000fe2000001003d */
[----:B------:R0:W-:Y:S01]  /*9ae0*/  STG.E.128 [R74.64], R4 ;  /* 0x000000044a007986 */ /* 0x0001e2000c101d06 */
[----:B------:R-:W-:Y:S01]  /*9af0*/  FFMA.FTZ R9, R38, R79, R62 ;  /* 0x0000004f26097223 */ /* 0x000fe2000001003e */
[----:B------:R-:W-:Y:S01]  /*9b00*/  F2FP.BF16.PACK_AB R11, R114, R83 ;  /* 0x00000053720b723e */ /* 0x000fe200000010ff */
[----:B------:R-:W-:Y:S01]  /*9b10*/  FFMA.FTZ R110, R39, R110, R63 ;  /* 0x0000006e276e7223 */ /* 0x000fe2000001003f */
[----:B------:R-:W-:Y:S01]  /*9b20*/  F2FP.BF16.PACK_AB R8, R15, R8 ;  /* 0x000000080f08723e */ /* 0x000fe200000010ff */
[----:B------:R-:W-:Y:S02]  /*9b30*/  FFMA.FTZ R93, R26, R93, R50 ;  /* 0x0000005d1a5d7223 */ /* 0x000fe40000010032 */
[----:B------:R-:W-:Y:S01]  /*9b40*/  FFMA.FTZ R90, R27, R90, R51 ;  /* 0x0000005a1b5a7223 */ /* 0x000fe20000010033 */
[----:B------:R-:W-:Y:S01]  /*9b50*/  F2FP.BF16.PACK_AB R9, R110, R9 ;  /* 0x000000096e09723e */ /* 0x000fe200000010ff */
[----:B------:R-:W-:-:S02]  /*9b60*/  IMAD.MOV.U32 R80, RZ, RZ, 0x10 ;  /* 0x00000010ff507424 */ /* 0x000fc400078e00ff */
[----:B------:R-:W-:Y:S01]  /*9b70*/  FFMA.FTZ R78, R28, R13, R52 ;  /* 0x0000000d1c4e7223 */ /* 0x000fe20000010034 */
[----:B------:R-:W-:Y:S01]  /*9b80*/  F2FP.BF16.PACK_AB R13, R72, R73 ;  /* 0x00000049480d723e */ /* 0x000fe200000010ff */
[----:B------:R-:W-:Y:S01]  /*9b90*/  FFMA.FTZ R79, R29, R12, R53 ;  /* 0x0000000c1d4f7223 */ /* 0x000fe20000010035 */
[----:B------:R-:W-:Y:S01]  /*9ba0*/  F2FP.BF16.PACK_AB R15, R90, R93 ;  /* 0x0000005d5a0f723e */ /* 0x000fe200000010ff */
[----:B------:R-:W-:Y:S01]  /*9bb0*/  IMAD.WIDE.U32 R72, R77, R80, c[0x0][0x208] ;  /* 0x000082004d487625 */ /* 0x000fe200078e0050 */
[----:B------:R-:W-:Y:S02]  /*9bc0*/  LEA.HI.X R77, R89, c[0x0][0x20c], RZ, 0x4, P1 ;  /* 0x00008300594d7a11 */ /* 0x000fe400008f24ff */
[----:B------:R-:W-:Y:S02]  /*9bd0*/  F2FP.BF16.PACK_AB R12, R79, R78 ;  /* 0x0000004e4f0c723e */ /* 0x000fe400000010ff */
[----:B------:R0:W-:Y:S01]  /*9be0*/  STG.E.128 [R72.64], R8 ;  /* 0x0000000848007986 */ /* 0x0001e2000c101d06 */
[----:B------:R-:W-:-:S03]  /*9bf0*/  LOP3.LUT P1, RZ, R2, 0xff, RZ, 0xc0, !PT ;  /* 0x000000ff02ff7812 */ /* 0x000fc6000782c0ff */
[----:B------:R0:W-:Y:S01]  /*9c00*/  STG.E.128 [R76.64], R12 ;  /* 0x0000000c4c007986 */ /* 0x0001e2000c101d06 */
[----:B------:R-:W-:Y:S01]  /*9c10*/  SEL R2, RZ, 0x1, P1 ;  /* 0x00000001ff027807 */ /* 0x000fe20000800000 */
[----:B0-----:R-:W-:Y:S01]  /*9c20*/  @P0 CALL.REL.NOINC `(.L_x_9743) ;  /* 0x0000001000000944 */ /* 0x001fe20003c00000 */
[----:B------:R-:W-:Y:S05]  /*9c30*/  BRA `(.L_x_9744) ;  /* 0xffff6b6000007947 */ /* 0x000fea000383ffff */
.L_x_9743:
[----:B------:R-:W-:Y:S05]  /*9c40*/  EXIT ;  /* 0x000000000000794d */ /* 0x000fea0003800000 */
.L_x_9741:
[----:B0-----:R-:W-:Y:S01]  /*9c50*/  HFMA2.MMA R91, -RZ, RZ, 0, 5.9604644775390625e-08 ;  /* 0x00000001ff5b7435 */ /* 0x001fe200000001ff */
[----:B------:R-:W-:Y:S01]  /*9c60*/  IMAD.MOV.U32 R93, RZ, RZ, 0x1f ;  /* 0x0000001fff5d7424 */ /* 0x000fe200078e00ff */
[----:B------:R-:W-:Y:S02]  /*9c70*/  MOV R102, 0xffffffff ;  /* 0xffffffff00667802 */ /* 0x000fe40000000f00 */
[----:B------:R-:W-:Y:S02]  /*9c80*/  MOV R100, 0x9ca0 ;  /* 0x00009ca000647802 */ /* 0x000fe40000000f00 */
[----:B------:R-:W-:Y:S05]  /*9c90*/  CALL.REL.NOINC `($__internal_73_$__cuda_sm70_shflsync_bfly_p) ;  /* 0x000006a000007944 */ /* 0x000fea0003c00000 */
[----:B-1----:R-:W-:Y:S01]  /*9ca0*/  IMAD.MOV.U32 R90, RZ, RZ, R91 ;  /* 0x000000ffff5a7224 */ /* 0x002fe200078e005b */
[----:B0-----:R-:W-:Y:S05]  /*9cb0*/  BRA `(.L_x_9745) ;  /* 0xfffff00000007947 */ /* 0x001fea000383ffff */
.L_x_9742:
[----:B------:R-:W-:Y:S01]  /*9cc0*/  HFMA2.MMA R91, -RZ, RZ, 0, 1.1920928955078125e-07 ;  /* 0x00000002ff5b7435 */ /* 0x000fe200000001ff */
[----:B------:R-:W-:Y:S01]  /*9cd0*/  IMAD.MOV.U32 R93, RZ, RZ, 0x1f ;  /* 0x0000001fff5d7424 */ /* 0x000fe200078e00ff */
[----:B------:R-:W-:Y:S02]  /*9ce0*/  MOV R102, 0xffffffff ;  /* 0xffffffff00667802 */ /* 0x000fe40000000f00 */
[----:B------:R-:W-:-:S02]  /*9cf0*/  MOV R100, 0x9d10 ;  /* 0x00009d1000647802 */ /* 0x000fc40000000f00 */
[----:B------:R-:W-:Y:S05]  /*9d00*/  CALL.REL.NOINC `($__internal_73_$__cuda_sm70_shflsync_bfly_p) ;  /* 0x0000063000007944 */ /* 0x000fea0003c00000 */
[----:B0-----:R-:W-:Y:S01]  /*9d10*/  HFMA2.MMA R93, -RZ, RZ, 0, 1.847743988037109375e-06 ;  /* 0x0000001fff5d7435 */ /* 0x001fe200000001ff */
[----:B-1----:R-:W-:Y:S01]  /*9d20*/  FADD.FTZ R104, R104, R91 ;  /* 0x0000005b68687221 */ /* 0x002fe20000010000 */
[----:B------:R-:W-:Y:S01]  /*9d30*/  MOV R100, 0x9d70 ;  /* 0x00009d7000647802 */ /* 0x000fe20000000f00 */
[----:B------:R-:W-:-:S02]  /*9d40*/  IMAD.MOV.U32 R91, RZ, RZ, 0x4 ;  /* 0x00000004ff5b7424 */ /* 0x000fc400078e00ff */
[----:B------:R-:W-:Y:S02]  /*9d50*/  IMAD.MOV.U32 R102, RZ, RZ, -0x1 ;  /* 0xffffffffff667424 */ /* 0x000fe400078e00ff */
[----:B------:R-:W-:Y:S05]  /*9d60*/  CALL.REL.NOINC `($__internal_73_$__cuda_sm70_shflsync_bfly_p) ;  /* 0x000005d000007944 */ /* 0x000fea0003c00000 */
[----:B01----:R-:W-:Y:S01]  /*9d70*/  FADD.FTZ R104, R104, R91 ;  /* 0x0000005b68687221 */ /* 0x003fe20000010000 */
[----:B------:R-:W-:Y:S01]  /*9d80*/  MOV R91, 0x8 ;  /* 0x00000008005b7802 */ /* 0x000fe20000000f00 */
[----:B------:R-:W-:Y:S01]  /*9d90*/  IMAD.MOV.U32 R93, RZ, RZ, 0x1f ;  /* 0x0000001fff5d7424 */ /* 0x000fe200078e00ff */
[----:B------:R-:W-:Y:S02]  /*9da0*/  MOV R102, 0xffffffff ;  /* 0xffffffff00667802 */ /* 0x000fe40000000f00 */
[----:B------:R-:W-:Y:S02]  /*9db0*/  MOV R100, 0x9dd0 ;  /* 0x00009dd000647802 */ /* 0x000fe40000000f00 */
[----:B------:R-:W-:Y:S05]  /*9dc0*/  CALL.REL.NOINC `($__internal_73_$__cuda_sm70_shflsync_bfly_p) ;  /* 0x0000057000007944 */ /* 0x000fea0003c00000 */
[----:B0-----:R-:W-:Y:S01]  /*9dd0*/  HFMA2.MMA R93, -RZ, RZ, 0, 1.847743988037109375e-06 ;  /* 0x0000001fff5d7435 */ /* 0x001fe200000001ff */
[----:B-1----:R-:W-:Y:S01]  /*9de0*/  FADD.FTZ R104, R104, R91 ;  /* 0x0000005b68687221 */ /* 0x002fe20000010000 */
[----:B------:R-:W-:Y:S01]  /*9df0*/  MOV R100, 0x9e30 ;  /* 0x00009e3000647802 */ /* 0x000fe20000000f00 */
[----:B------:R-:W-:Y:S02]  /*9e00*/  IMAD.MOV.U32 R91, RZ, RZ, 0x10 ;  /* 0x00000010ff5b7424 */ /* 0x000fe400078e00ff */
[----:B------:R-:W-:-:S02]  /*9e10*/  IMAD.MOV.U32 R102, RZ, RZ, -0x1 ;  /* 0xffffffffff667424 */ /* 0x000fc400078e00ff */
[----:B------:R-:W-:Y:S05]  /*9e20*/  CALL.REL.NOINC `($__internal_73_$__cuda_sm70_shflsync_bfly_p) ;  /* 0x0000051000007944 */ /* 0x000fea0003c00000 */
[----:B-1----:R-:W-:Y:S02]  /*9e30*/  FADD.FTZ R90, R104, R91 ;  /* 0x0000005b685a7221 */ /* 0x002fe40000010000 */
[----:B0-----:R-:W-:-:S02]  /*9e40*/  IMAD.MOV.U32 R93, RZ, RZ, 0x1f ;  /* 0x0000001fff5d7424 */ /* 0x001fc400078e00ff */
        /* <DEDUP_REMOVED lines=52> */
[----:B------:R-:W-:Y:S05]  /*a190*/  CALL.REL.NOINC `($__internal_73_$__cuda_sm70_shflsync_bfly_p) ;  /* 0x000001a000007944 */ /* 0x000fea0003c00000 */
[----:B0-----:R-:W-:Y:S01]  /*a1a0*/  HFMA2.MMA R93, -RZ, RZ, 0, 1.847743988037109375e-06 ;  /* 0x0000001fff5d7435 */ /* 0x001fe200000001ff */
[----:B-1----:R-:W-:Y:S01]  /*a1b0*/  FADD.FTZ R104, R104, R91 ;  /* 0x0000005b68687221 */ /* 0x002fe20000010000 */
[----:B------:R-:W-:Y:S01]  /*a1c0*/  MOV R100, 0xa200 ;  /* 0x0000a20000647802 */ /* 0x000fe20000000f00 */
[----:B------:R-:W-:Y:S02]  /*a1d0*/  IMAD.MOV.U32 R91, RZ, RZ, 0x2 ;  /* 0x00000002ff5b7424 */ /* 0x000fe400078e00ff */
[----:B------:R-:W-:Y:S02]  /*a1e0*/  IMAD.MOV.U32 R102, RZ, RZ, -0x1 ;  /* 0xffffffffff667424 */ /* 0x000fe400078e00ff */
[----:B------:R-:W-:Y:S05]  /*a1f0*/  CALL.REL.NOINC `($__internal_73_$__cuda_sm70_shflsync_bfly_p) ;  /* 0x0000014000007944 */ /* 0x000fea0003c00000 */
[----:B01----:R-:W-:Y:S01]  /*a200*/  FADD.FTZ R104, R104, R91 ;  /* 0x0000005b68687221 */ /* 0x003fe20000010000 */
[----:B------:R-:W-:Y:S01]  /*a210*/  MOV R91, 0x4 ;  /* 0x00000004005b7802 */ /* 0x000fe20000000f00 */
[----:B------:R-:W-:Y:S01]  /*a220*/  IMAD.MOV.U32 R93, RZ, RZ, 0x1f ;  /* 0x0000001fff5d7424 */ /* 0x000fe200078e00ff */
[----:B------:R-:W-:-:S02]  /*a230*/  MOV R102, 0xffffffff ;  /* 0xffffffff00667802 */ /* 0x000fc40000000f00 */
        /* <DEDUP_REMOVED lines=11> */
[----:B------:R-:W-:Y:S02]  /*a2f0*/  MOV R102, 0xffffffff ;  /* 0xffffffff00667802 */ /* 0x000fe40000000f00 */
[----:B------:R-:W-:-:S02]  /*a300*/  MOV R100, 0xa320 ;  /* 0x0000a32000647802 */ /* 0x000fc40000000f00 */
[----:B------:R-:W-:Y:S05]  /*a310*/  CALL.REL.NOINC `($__internal_73_$__cuda_sm70_shflsync_bfly_p) ;  /* 0x0000002000007944 */ /* 0x000fea0003c00000 */
[----:B-1----:R-:W-:Y:S01]  /*a320*/  IMAD.MOV.U32 R101, RZ, RZ, R91 ;  /* 0x000000ffff657224 */ /* 0x002fe200078e005b */
[----:B0-----:R-:W-:Y:S05]  /*a330*/  BRA `(.L_x_9746) ;  /* 0xffffedc000007947 */ /* 0x001fea000383ffff */
        .weak           $__internal_73_$__cuda_sm70_shflsync_bfly_p
        .type           $__internal_73_$__cuda_sm70_shflsync_bfly_p,@function
        .size           $__internal_73_$__cuda_sm70_shflsync_bfly_p,(.L_x_22161 - $__internal_73_$__cuda_sm70_shflsync_bfly_p)
$__internal_73_$__cuda_sm70_shflsync_bfly_p:
[----:B------:R-:W-:Y:S01]  /*a340*/  HFMA2.MMA R101, -RZ, RZ, 0, 0 ;  /* 0x00000000ff657435 */ /* 0x000fe200000001ff */
[----:B------:R-:W-:Y:S04]  /*a350*/  WARPSYNC R102 ;  /* 0x0000006600007348 */ /* 0x000fe80003800000 */
[----:B------:R0:W1:Y:S01]  /*a360*/  SHFL.BFLY PT, R91, R104, R91, R93 ;  /* 0x0c00005b685b7389 */ /* 0x00006200000e005d */
[----:B------:R-:W-:Y:S05]  /*a370*/  RET.REL.NODEC R100 `(_ZN10layer_norm13ln_fwd_kernelINS_13Kernel_traitsIf13__nv_bfloat16fS2_fjLj6144ELj1ELj1ELj8ELj16ENS_18Kernel_traits_baseILj6144EfS2_fS2_fjLj256EEEEELb1ELb0ELb0ELb1EEEvNS_9FwdParamsE) ;  /* 0xffff5c8064007950 */ /* 0x000fea0003c3ffff */
.L_x_9747:
        /* <DEDUP_REMOVED lines=16> */
.L_x_22161:


//--------------------- .text._ZN10layer_norm13ln_fwd_kernelINS_13Kernel_traitsIf13__nv_bfloat16fS2_fjLj6144ELj1ELj1ELj8ELj16ENS_18Kernel_traits_baseILj6144EfS2_fS2_fjLj256EEEEELb1ELb0ELb1ELb0EEEvNS_9FwdParamsE --------------------------
	.section	.text._ZN10layer_norm13ln_fwd_kernelINS_13Kernel_traitsIf13__nv_bfloat16fS2_fjLj6144ELj1ELj1ELj8ELj16ENS_18Kernel_traits_baseILj6144EfS2_fS2_fjLj256EEEEELb1ELb0ELb1ELb0EEEvNS_9FwdParamsE,"ax",@progbits
	.sectioninfo	@"SHI_REGISTERS=127"
	.align	128
        .global         _ZN10layer_norm13ln_fwd_kernelINS_13Kernel_traitsIf13__nv_bfloat16fS2_fjLj6144ELj1ELj1ELj8ELj16ENS_18Kernel_traits_baseILj6144EfS2_fS2_fjLj256EEEEELb1ELb0ELb1ELb0EEEvNS_9FwdParamsE
        .type           _ZN10layer_norm13ln_fwd_kernelINS_13Kernel_traitsIf13__nv_bfloat16fS2_fjLj6144ELj1ELj1ELj8ELj16ENS_18Kernel_traits_baseILj6144EfS2_fS2_fjLj256EEEEELb1ELb0ELb1ELb0EEEvNS_9FwdParamsE,@function
        .size           _ZN10layer_norm13ln_fwd_kernelINS_13Kernel_traitsIf13__nv_bfloat16fS2_fjLj6144ELj1ELj1ELj8ELj16ENS_18Kernel_traits_baseILj6144EfS2_fS2_fjLj256EEEEELb1ELb0ELb1ELb0EEEvNS_9FwdParamsE,(.L_x_22162 - _ZN10layer_norm13ln_fwd_kernelINS_13Kernel_traitsIf13__nv_bfloat16fS2_fjLj6144ELj1ELj1ELj8ELj16ENS_18Kernel_traits_baseILj6144EfS2_fS2_fjLj256EEEEELb1ELb0ELb1ELb0EEEvNS_9FwdParamsE)
        .other          _ZN10layer_norm13ln_fwd_kernelINS_13Kernel_traitsIf13__nv_bfloat16fS2_fjLj6144ELj1ELj1ELj8ELj16ENS_18Kernel_traits_baseILj6144EfS2_fS2_fjLj256EEEEELb1ELb0ELb1ELb0EEEvNS_9FwdParamsE,@"STO_CUDA_ENTRY STV_DEFAULT"
_ZN10layer_norm13ln_fwd_kernelINS_13Kernel_traitsIf13__nv_bfloat16fS2_fjLj6144ELj1ELj1ELj8ELj16ENS_18Kernel_traits_baseILj6144EfS2_fS2_fjLj256EEEEELb1ELb0ELb1ELb0EEEvNS_9FwdParamsE:
.text._ZN10layer_norm13ln_fwd_kernelINS_13Kernel_traitsIf13__nv_bfloat16fS2_fjLj6144ELj1ELj1ELj8ELj16ENS_18Kernel_traits_baseILj6144EfS2_fS2_fjLj256EEEEELb1ELb0ELb1ELb0EEEvNS_9FwdParamsE:
        /* <DEDUP_REMOVED lines=82> */
[----:B------:R-:W-:-:S03]  /*0520*/  LEA.HI R6, R0, R17, RZ, 0x18 ;  /* 0x0000001100067211 */ /* 0x000fc600078fc0ff */
        /* <DEDUP_REMOVED lines=17> */
.L_x_9749:
[----:B------:R-:W-:Y:S05]  /*0640*/  BSYNC B0 ;  /* 0x0000000000007941 */ /* 0x000fea0003800000 */
.L_x_9748:
[----:B------:R-:W-:Y:S01]  /*0650*/  BSSY B0, `(.L_x_9750) ;  /* 0x0000011000007945 */ /* 0x000fe20003800000 */
[----:B------:R-:W-:Y:S05]  /*0660*/  @!P4 BRA `(.L_x_9751) ;  /* 0x000000f00000c947 */ /* 0x000fea0003800000 */
[----:B------:R-:W-:Y:S01]  /*0670*/  ISETP.NE.U32.AND P2, PT, RZ, c[0x0][0x218], PT ;  /* 0x00008600ff007a0c */ /* 0x000fe20003f45070 */
[----:B------:R-:W-:Y:S01]  /*0680*/  IMAD.MOV.U32 R44, RZ, RZ, 0x20 ;  /* 0x00000020ff2c7424 */ /* 0x000fe200078e00ff */
[----:B------:R-:W-:Y:S01]  /*0690*/  CS2R R30, SRZ ;  /* 0x00000000001e7805 */ /* 0x000fe2000001ff00 */
        /* <DEDUP_REMOVED lines=12> */
.L_x_9751:
[----:B------:R-:W-:Y:S05]  /*0760*/  BSYNC B0 ;  /* 0x0000000000007941 */ /* 0x000fea0003800000 */
.L_x_9750:
        /* <DEDUP_REMOVED lines=16> */
.L_x_9753:
[----:B------:R-:W-:Y:S05]  /*0870*/  BSYNC B0 ;  /* 0x0000000000007941 */ /* 0x000fea0003800000 */
.L_x_9752:
        /* <DEDUP_REMOVED lines=16> */
[----:B------:R-:W-:Y:S01]  /*0980*/  IADD3 R60, R7, -R60, RZ ;  /* 0x8000003c073c7210 */ /* 0x000fe20007ffe0ff */
[----:B------:R-:W-:Y:S01]  /*0990*/  IMAD.HI.U32 R7, R63, -0x326172a9, RZ ;  /* 0xcd9e8d573f077827 */ /* 0x000fe200078e00ff */
[----:B------:R-:W-:-:S02]  /*09a0*/  LOP3.LUT R10, R10, 0x3, RZ, 0xc0, !PT ;  /* 0x000000030a0a7812 */ /* 0x000fc400078ec0ff */
[----:B------:R-:W-:Y:S01]  /*09b0*/  IMNMX R8, RZ, R8, !PT ;  /* 0x00000008ff087217 */ /* 0x000fe20007800200 */
[----:B------:R-:W-:Y:S01]  /*09c0*/  IMAD.MOV.U32 R101, RZ, RZ, 0x1 ;  /* 0x00000001ff657424 */ /* 0x000fe200078e00ff */
[----:B------:R-:W-:Y:S01]  /*09d0*/  IMNMX R60, RZ, R60, !PT ;  /* 0x0000003cff3c7217 */ /* 0x000fe20007800200 */
[----:B------:R-:W-:Y:S01]  /*09e0*/  IMAD R100, R63, -0x326172a9, RZ ;  /* 0xcd9e8d573f647824 */ /* 0x000fe200078e02ff */
[----:B------:R-:W-:Y:S01]  /*09f0*/  IMNMX R8, R8, 0x20, PT ;  /* 0x0000002008087817 */ /* 0x000fe20003800200 */
[----:B------:R-:W-:Y:S01]  /*0a00*/  IMAD R102, R67, -0x2daee0ad, RZ ;  /* 0xd2511f5343667824 */ /* 0x000fe200078e02ff */
[----:B------:R-:W-:Y:S02]  /*0a10*/  IMNMX R60, R60, 0x20, PT ;  /* 0x000000203c3c7817 */ /* 0x000fe40003800200 */
[----:B------:R-:W-:Y:S01]  /*0a20*/  LOP3.LUT R7, R7, UR25, R64, 0x96, !PT ;  /* 0x0000001907077c12 */ /* 0x000fe2000f8e9640 */
[----:B------:R-:W-:Y:S02]  /*0a30*/  IMAD.IADD R8, R8, 0x1, R11 ;  /* 0x0000000108087824 */ /* 0x000fe400078e020b */
[----:B------:R-:W-:-:S02]  /*0a40*/  IMAD.IADD R60, R11, 0x1, R60 ;  /* 0x000000010b3c7824 */ /* 0x000fc400078e023c */
[----:B------:R-:W-:Y:S02]  /*0a50*/  IMAD.SHL.U32 R9, R8, 0x8, RZ ;  /* 0x0000000808097824 */ /* 0x000fe400078e00ff */
[----:B------:R-:W-:Y:S02]  /*0a60*/  IMAD.MOV.U32 R11, RZ, RZ, RZ ;  /* 0x000000ffff0b7224 */ /* 0x000fe400078e00ff */
[----:B------:R0:W1:Y:S01]  /*0a70*/  I2F.U32 R8, R9 ;  /* 0x0000000900087306 */ /* 0x0000620000201000 */
[----:B------:R-:W-:Y:S01]  /*0a80*/  IMAD.SHL.U32 R103, R60, 0x8, RZ ;  /* 0x000000083c677824 */ /* 0x000fe200078e00ff */
[----:B0-----:R-:W-:-:S06]  /*0a90*/  LOP3.LUT R9, R61, UR26, R62, 0x96, !PT ;  /* 0x0000001a3d097c12 */ /* 0x001fcc000f8e963e */
[----:B-1----:R-:W0:Y:S02]  /*0aa0*/  MUFU.RCP R8, R8 ;  /* 0x0000000800087308 */ /* 0x002e240000001000 */
.L_x_9989:
[----:B------:R-:W-:-:S10]  /*0ab0*/  HFMA2.MMA R97, -RZ, RZ, 0, 2.384185791015625e-07 ;  /* 0x00000004ff617435 */ /* 0x000fd400000001ff */
[----:B------:R-:W-:-:S06]  /*0ac0*/  IMAD.WIDE R116, R6, R97, c[0x0][0x1d0] ;  /* 0x0000740006747625 */ /* 0x000fcc00078e0261 */
[----:B------:R1:W2:Y:S01]  /*0ad0*/  LDG.E R116, [R116.64] ;  /* 0x0000000674747981 */ /* 0x0002a2000c1e1900 */
[----:B------:R-:W-:-:S05]  /*0ae0*/  IMAD.WIDE R96, R6, R97, c[0x0][0x1d8] ;  /* 0x0000760006607625 */ /* 0x000fca00078e0261 */
[----:B-----5:R3:W5:Y:S01]  /*0af0*/  LDG.E R113, [R96.64] ;  /* 0x0000000660717981 */ /* 0x020762000c1e1900 */
[----:B------:R-:W-:Y:S01]  /*0b00*/  IMAD R98, R6, c[0x0][0x168], RZ ;  /* 0x00005a0006627a24 */ /* 0x000fe200078e02ff */
[----:B------:R-:W-:Y:S01]  /*0b10*/  BSSY B0, `(.L_x_9754) ;  /* 0x000031d000007945 */ /* 0x000fe20003800000 */
[----:B------:R-:W-:Y:S01]  /*0b20*/  IMAD.MOV.U32 R118, RZ, RZ, RZ ;  /* 0x000000ffff767224 */ /* 0x000fe200078e00ff */
        /* <DEDUP_REMOVED lines=12> */
[----:B---3--:R-:W-:Y:S01]  /*0bf0*/  ISETP.NE.U32.AND P3, PT, RZ, c[0x0][0x180], PT ;  /* 0x00006000ff007a0c */ /* 0x008fe20003f65070 */
[----:B------:R-:W-:-:S03]  /*0c00*/  @P2 IMAD.MOV.U32 R77, RZ, RZ, 0x10 ;  /* 0x00000010ff4d2424 */ /* 0x000fc600078e00ff */
[----:B------:R-:W-:Y:S01]  /*0c10*/  ISETP.NE.AND.EX P3, PT, RZ, c[0x0][0x184], PT, P3 ;  /* 0x00006100ff007a0c */ /* 0x000fe20003f65330 */
[----:B------:R-:W-:-:S05]  /*0c20*/  @P2 IMAD.WIDE.U32 R76, R118, R77, c[0x0][0x170] ;  /* 0x00005c00764c2625 */ /* 0x000fca00078e004d */
[----:B------:R1:W5:Y:S07]  /*0c30*/  @P2 LDG.E.128 R64, [R76.64] ;  /* 0x000000064c402981 */ /* 0x00036e000c1e1d00 */
        /* <DEDUP_REMOVED lines=23> */
.L_x_9759:
[----:B------:R-:W-:Y:S02]  /*0db0*/  IMAD.MOV.U32 R96, RZ, RZ, R100 ;  /* 0x000000ffff607224 */ /* 0x000fe400078e0064 */
.L_x_9760:
[----:B------:R-:W-:Y:S05]  /*0dc0*/  BSYNC B2 ;  /* 0x0000000000027941 */ /* 0x000fea0003800000 */
.L_x_9758:
        /* <DEDUP_REMOVED lines=16> */
.L_x_9764:
[----:B------:R-:W-:Y:S05]  /*0ed0*/  BSYNC B3 ;  /* 0x0000000000037941 */ /* 0x000fea0003800000 */
.L_x_9763:
        /* <DEDUP_REMOVED lines=44> */
.L_x_9762:
[----:B------:R-:W-:Y:S05]  /*11a0*/  BSYNC B2 ;  /* 0x0000000000027941 */ /* 0x000fea0003800000 */
.L_x_9761:
        /* <DEDUP_REMOVED lines=10> */
.L_x_9757:
[----:B-1----:R-:W-:Y:S05]  /*1250*/  BSYNC B1 ;  /* 0x0000000000017941 */ /* 0x002fea0003800000 */
.L_x_9756:
        /* <DEDUP_REMOVED lines=18> */
.L_x_9768:
[----:B------:R-:W-:Y:S02]  /*1380*/  MOV R10, R100 ;  /* 0x00000064000a7202 */ /* 0x000fe40000000f00 */
.L_x_9769:
[----:B------:R-:W-:Y:S05]  /*1390*/  BSYNC B2 ;  /* 0x0000000000027941 */ /* 0x000fea0003800000 */
.L_x_9767:
        /* <DEDUP_REMOVED lines=16> */
.L_x_9773:
[----:B------:R-:W-:Y:S05]  /*14a0*/  BSYNC B3 ;  /* 0x0000000000037941 */ /* 0x000fea0003800000 */
.L_x_9772:
        /* <DEDUP_REMOVED lines=44> */
.L_x_9771:
[----:B------:R-:W-:Y:S05]  /*1770*/  BSYNC B2 ;  /* 0x0000000000027941 */ /* 0x000fea0003800000 */
.L_x_9770:
        /* <DEDUP_REMOVED lines=10> */
.L_x_9766:
[----:B------:R-:W-:Y:S05]  /*1820*/  BSYNC B1 ;  /* 0x0000000000017941 */ /* 0x000fea0003800000 */
.L_x_9765:
        /* <DEDUP_REMOVED lines=18> */
.L_x_9777:
[----:B------:R-:W-:Y:S02]  /*1950*/  IMAD.MOV.U32 R10, RZ, RZ, R100 ;  /* 0x000000ffff0a7224 */ /* 0x000fe400078e0064 */
.L_x_9778:
[----:B------:R-:W-:Y:S05]  /*1960*/  BSYNC B2 ;  /* 0x0000000000027941 */ /* 0x000fea0003800000 */
.L_x_9776:
        /* <DEDUP_REMOVED lines=16> */
.L_x_9782:
[----:B------:R-:W-:Y:S05]  /*1a70*/  BSYNC B3 ;  /* 0x0000000000037941 */ /* 0x000fea0003800000 */
.L_x_9781:
        /* <DEDUP_REMOVED lines=44> */
.L_x_9780:
[----:B------:R-:W-:Y:S05]  /*1d40*/  BSYNC B2 ;  /* 0x0000000000027941 */ /* 0x000fea0003800000 */
.L_x_9779:
        /* <DEDUP_REMOVED lines=10> */
.L_x_9775:
[----:B------:R-:W-:Y:S05]  /*1df0*/  BSYNC B1 ;  /* 0x0000000000017941 */ /* 0x000fea0003800000 */
.L_x_9774:
        /* <DEDUP_REMOVED lines=18> */
.L_x_9786:
[----:B------:R-:W-:Y:S02]  /*1f20*/  IMAD.MOV.U32 R10, RZ, RZ, R100 ;  /* 0x000000ffff0a7224 */ /* 0x000fe400078e0064 */
.L_x_9787:
[----:B------:R-:W-:Y:S05]  /*1f30*/  BSYNC B2 ;  /* 0x0000000000027941 */ /* 0x000fea0003800000 */
.L_x_9785:
        /* <DEDUP_REMOVED lines=16> */
.L_x_9791:
[----:B------:R-:W-:Y:S05]  /*2040*/  BSYNC B3 ;  /* 0x0000000000037941 */ /* 0x000fea0003800000 */
.L_x_9790:
        /* <DEDUP_REMOVED lines=44> */
.L_x_9789:
[----:B------:R-:W-:Y:S05]  /*2310*/  BSYNC B2 ;  /* 0x0000000000027941 */ /* 0x000fea0003800000 */
.L_x_9788:
        /* <DEDUP_REMOVED lines=10> */
.L_x_9784:
[----:B------:R-:W-:Y:S05]  /*23c0*/  BSYNC B1 ;  /* 0x0000000000017941 */ /* 0x000fea0003800000 */
.L_x_9783:
        /* <DEDUP_REMOVED lines=18> */
.L_x_9795:
[----:B------:R-:W-:Y:S02]  /*24f0*/  IMAD.MOV.U32 R10, RZ, RZ, R100 ;  /* 0x000000ffff0a7224 */ /* 0x000fe400078e0064 */
.L_x_9796:
[----:B------:R-:W-:Y:S05]  /*2500*/  BSYNC B2 ;  /* 0x0000000000027941 */ /* 0x000fea0003800000 */
.L_x_9794:
        /* <DEDUP_REMOVED lines=16> */
.L_x_9800:
[----:B------:R-:W-:Y:S05]  /*2610*/  BSYNC B3 ;  /* 0x0000000000037941 */ /* 0x000fea0003800000 */
.L_x_9799:
        /* <DEDUP_REMOVED lines=44> */
.L_x_9798:
[----:B------:R-:W-:Y:S05]  /*28e0*/  BSYNC B2 ;  /* 0x0000000000027941 */ /* 0x000fea0003800000 */
.L_x_9797:
[----:B------:R-:W1:Y:S01]  /*28f0*/  I2F.U32 R10, R10 ;  /* 0x0000000a000a7306 */ /* 0x000e620000201000 */
[----:B------:R-:W-:Y:S01]  /*2900*/  PRMT R77, RZ, 0x5410, R66 ;  /* 0x00005410ff4d7816 */ /* 0x000fe20000000042 */
        /* <DEDUP_REMOVED lines=8> */
.L_x_9793:
[----:B------:R-:W-:Y:S05]  /*2990*/  BSYNC B1 ;  /* 0x0000000000017941 */ /* 0x000fea0003800000 */
.L_x_9792:
        /* <DEDUP_REMOVED lines=18> */
.L_x_9804:
[----:B------:R-:W-:Y:S02]  /*2ac0*/  IMAD.MOV.U32 R10, RZ, RZ, R100 ;  /* 0x000000ffff0a7224 */ /* 0x000fe400078e0064 */
.L_x_9805:
[----:B------:R-:W-:Y:S05]  /*2ad0*/  BSYNC B2 ;  /* 0x0000000000027941 */ /* 0x000fea0003800000 */
.L_x_9803:
        /* <DEDUP_REMOVED lines=16> */
.L_x_9809:
[----:B------:R-:W-:Y:S05]  /*2be0*/  BSYNC B3 ;  /* 0x0000000000037941 */ /* 0x000fea0003800000 */
.L_x_9808:
        /* <DEDUP_REMOVED lines=44> */
.L_x_9807:
[----:B------:R-:W-:Y:S05]  /*2eb0*/  BSYNC B2 ;  /* 0x0000000000027941 */ /* 0x000fea0003800000 */
.L_x_9806:
        /* <DEDUP_REMOVED lines=10> */
.L_x_9802:
[----:B------:R-:W-:Y:S05]  /*2f60*/  BSYNC B1 ;  /* 0x0000000000017941 */ /* 0x000fea0003800000 */
.L_x_9801:
        /* <DEDUP_REMOVED lines=18> */
.L_x_9813:
[----:B------:R-:W-:Y:S02]  /*3090*/  IMAD.MOV.U32 R10, RZ, RZ, R100 ;  /* 0x000000ffff0a7224 */ /* 0x000fe400078e0064 */
.L_x_9814:
[----:B------:R-:W-:Y:S05]  /*30a0*/  BSYNC B2 ;  /* 0x0000000000027941 */ /* 0x000fea0003800000 */
.L_x_9812:
        /* <DEDUP_REMOVED lines=16> */
.L_x_9818:
[----:B------:R-:W-:Y:S05]  /*31b0*/  BSYNC B3 ;  /* 0x0000000000037941 */ /* 0x000fea0003800000 */
.L_x_9817:
        /* <DEDUP_REMOVED lines=44> */
.L_x_9816:
[----:B------:R-:W-:Y:S05]  /*3480*/  BSYNC B2 ;  /* 0x0000000000027941 */ /* 0x000fea0003800000 */
.L_x_9815:
        /* <DEDUP_REMOVED lines=10> */
.L_x_9811:
[----:B------:R-:W-:Y:S05]  /*3530*/  BSYNC B1 ;  /* 0x0000000000017941 */ /* 0x000fea0003800000 */
.L_x_9810:
        /* <DEDUP_REMOVED lines=18> */
.L_x_9822:
[----:B------:R-:W-:Y:S02]  /*3660*/  IMAD.MOV.U32 R122, RZ, RZ, R100 ;  /* 0x000000ffff7a7224 */ /* 0x000fe400078e0064 */
.L_x_9823:
[----:B------:R-:W-:Y:S05]  /*3670*/  BSYNC B2 ;  /* 0x0000000000027941 */ /* 0x000fea0003800000 */
.L_x_9821:
        /* <DEDUP_REMOVED lines=16> */
.L_x_9827:
[----:B------:R-:W-:Y:S05]  /*3780*/  BSYNC B3 ;  /* 0x0000000000037941 */ /* 0x000fea0003800000 */
.L_x_9826:
        /* <DEDUP_REMOVED lines=44> */
.L_x_9825:
[----:B------:R-:W-:Y:S05]  /*3a50*/  BSYNC B2 ;  /* 0x0000000000027941 */ /* 0x000fea0003800000 */
.L_x_9824:
        /* <DEDUP_REMOVED lines=9> */
[----:B------:R-:W-:Y:S02]  /*3af0*/  @P3 FADD.FTZ R79, R71, R79 ;  /* 0x0000004f474f3221 */ /* 0x000fe40000010000 */
.L_x_9820:
[----:B------:R-:W-:Y:S05]  /*3b00*/  BSYNC B1 ;  /* 0x0000000000017941 */ /* 0x000fea0003800000 */
.L_x_9819:
[----:B------:R-:W-:Y:S01]  /*3b10*/  IMAD.MOV.U32 R96, RZ, RZ, 0x20 ;  /* 0x00000020ff607424 */ /* 0x000fe200078e00ff */
[----:B------:R-:W-:Y:S03]  /*3b20*/  BSSY B1, `(.L_x_9828) ;  /* 0x0000019000017945 */ /* 0x000fe60003800000 */
[----:B------:R-:W-:-:S05]  /*3b30*/  IMAD.WIDE.U32 R96, R119, R96, c[0x0][0x188] ;  /* 0x0000620077607625 */ /* 0x000fca00078e0060 */
[----:B------:R1:W-:Y:S04]  /*3b40*/  STG.E.128 [R96.64], R72 ;  /* 0x0000004860007986 */ /* 0x0003e8000c101d06 */
[----:B------:R1:W-:Y:S01]  /*3b50*/  STG.E.128 [R96.64+0x10], R76 ;  /* 0x0000104c60007986 */ /* 0x0003e2000c101d06 */
[----:B------:R-:W-:Y:S05]  /*3b60*/  @!P2 BRA `(.L_x_9829) ;  /* 0x000001400000a947 */ /* 0x000fea0003800000 */
[----:B-1----:R-:W-:Y:S02]  /*3b70*/  SHF.L.U32 R96, R110, 0x10, RZ ;  /* 0x000000106e607819 */ /* 0x002fe400000006ff */
[----:B------:R-:W-:Y:S02]  /*3b80*/  LOP3.LUT R114, R107, 0xff, RZ, 0xc0, !PT ;  /* 0x000000ff6b727812 */ /* 0x000fe400078ec0ff */
[----:B------:R-:W-:Y:S02]  /*3b90*/  LOP3.LUT R121, R96, 0xff0000, RZ, 0xc0, !PT ;  /* 0x00ff000060797812 */ /* 0x000fe400078ec0ff */
[----:B------:R-:W-:Y:S01]  /*3ba0*/  LOP3.LUT R96, R111, 0xffff, RZ, 0xc0, !PT ;  /* 0x0000ffff6f607812 */ /* 0x000fe200078ec0ff */
[----:B------:R-:W-:Y:S01]  /*3bb0*/  IMAD.WIDE.U32 R114, R114, 0x1000000, RZ ;  /* 0x0100000072727825 */ /* 0x000fe200078e00ff */
[----:B------:R-:W-:-:S02]  /*3bc0*/  LOP3.LUT R98, R106, 0xff, RZ, 0xc0, !PT ;  /* 0x000000ff6a627812 */ /* 0x000fc400078ec0ff */
[----:B------:R-:W-:Y:S02]  /*3bd0*/  PRMT R121, R121, 0x4210, R96 ;  /* 0x0000421079797816 */ /* 0x000fe40000000060 */
[----:B------:R-:W-:Y:S01]  /*3be0*/  PRMT R96, R109, 0x7104, RZ ;  /* 0x000071046d607816 */ /* 0x000fe200000000ff */
[----:B------:R-:W-:-:S03]  /*3bf0*/  IMAD.WIDE.U32 R98, R98, 0x10000, RZ ;  /* 0x0001000062627825 */ /* 0x000fc600078e00ff */
[----:B------:R-:W-:Y:S02]  /*3c00*/  LOP3.LUT R121, R121, 0xff00, R96, 0xf8, !PT ;  /* 0x0000ff0079797812 */ /* 0x000fe400078ef860 */
[----:B------:R-:W-:Y:S02]  /*3c10*/  LOP3.LUT R96, R105, 0xff, RZ, 0xc0, !PT ;  /* 0x000000ff69607812 */ /* 0x000fe400078ec0ff */
[----:B------:R-:W-:-:S03]  /*3c20*/  LOP3.LUT R121, R121, 0xff, R108, 0xf8, !PT ;  /* 0x000000ff79797812 */ /* 0x000fc600078ef86c */
[----:B------:R-:W-:Y:S01]  /*3c30*/  IMAD.WIDE.U32 R96, R96, 0x100, RZ ;  /* 0x0000010060607825 */ /* 0x000fe200078e00ff */
[----:B------:R-:W-:-:S04]  /*3c40*/  LOP3.LUT R115, R99, R121, R115, 0xfe, !PT ;  /* 0x0000007963737212 */ /* 0x000fc800078efe73 */
[----:B------:R-:W-:Y:S02]  /*3c50*/  LOP3.LUT R99, R96, R114, R98, 0xfe, !PT ;  /* 0x0000007260637212 */ /* 0x000fe400078efe62 */
[----:B------:R-:W-:Y:S01]  /*3c60*/  LOP3.LUT R97, R115, R97, RZ, 0xfc, !PT ;  /* 0x0000006173617212 */ /* 0x000fe200078efcff */
[----:B------:R-:W-:Y:S01]  /*3c70*/  IMAD.MOV.U32 R115, RZ, RZ, 0x8 ;  /* 0x00000008ff737424 */ /* 0x000fe200078e00ff */
[----:B------:R-:W-:-:S03]  /*3c80*/  LOP3.LUT R96, R99, 0xff, R104, 0xf8, !PT ;  /* 0x000000ff63607812 */ /* 0x000fc600078ef868 */
[----:B------:R-:W-:-:S05]  /*3c90*/  IMAD.WIDE.U32 R98, R118, R115, c[0x0][0x190] ;  /* 0x0000640076627625 */ /* 0x000fca00078e0073 */
[----:B------:R1:W-:Y:S02]  /*3ca0*/  STG.E.64 [R98.64], R96 ;  /* 0x0000006062007986 */ /* 0x0003e4000c101b06 */
.L_x_9829:
[----:B------:R-:W-:Y:S05]  /*3cb0*/  BSYNC B1 ;  /* 0x0000000000017941 */ /* 0x000fea0003800000 */
.L_x_9828:
[----:B------:R-:W-:Y:S02]  /*3cc0*/  IADD3 R119, R119, 0x100, RZ ;  /* 0x0000010077777810 */ /* 0x000fe40007ffe0ff */
[----:B------:R-:W-:Y:S02]  /*3cd0*/  IADD3 R118, R118, 0x100, RZ ;  /* 0x0000010076767810 */ /* 0x000fe40007ffe0ff */
.L_x_9755:
[----:B---3--:R-:W-:Y:S05]  /*3ce0*/  BSYNC B0 ;  /* 0x0000000000007941 */ /* 0x008fea0003800000 */
.L_x_9754:
        /* <DEDUP_REMOVED lines=8> */
[----:B------:R-:W-:-:S04]  /*3d70*/  @P3 IMAD.MOV.U32 R82, RZ, RZ, 0x20 ;  /* 0x00000020ff523424 */ /* 0x000fc800078e00ff */
[----:B------:R-:W-:-:S05]  /*3d80*/  @P3 IMAD.WIDE.U32 R82, R119, R82, c[0x0][0x180] ;  /* 0x0000600077523625 */ /* 0x000fca00078e0052 */
[----:B------:R-:W3:Y:S04]  /*3d90*/  @P3 LDG.E.128 R60, [R82.64] ;  /* 0x00000006523c3981 */ /* 0x000ee8000c1e1d00 */
[----:B------:R2:W5:Y:S01]  /*3da0*/  @P3 LDG.E.128 R68, [R82.64+0x10] ;  /* 0x0000100652443981 */ /* 0x000562000c1e1d00 */
[----:B------:R-:W-:Y:S01]  /*3db0*/  ISETP.GT.AND P4, PT, R116, RZ, PT ;  /* 0x000000ff7400720c */ /* 0x000fe20003f84270 */
[----:B------:R-:W-:-:S12]  /*3dc0*/  BSSY B1, `(.L_x_9832) ;  /* 0x000005c000017945 */ /* 0x000fd80003800000 */
[----:B------:R-:W-:-:S04]  /*3dd0*/  @!P4 ISETP.NE.U32.AND P5, PT, RZ, c[0x0][0x180], PT ;  /* 0x00006000ff00ca0c */ /* 0x000fc80003fa5070 */
[----:B------:R-:W-:Y:S02]  /*3de0*/  @!P4 ISETP.NE.AND.EX P5, PT, RZ, c[0x0][0x184], PT, P5 ;  /* 0x00006100ff00ca0c */ /* 0x000fe40003fa5350 */
[----:B------:R-:W-:Y:S02]  /*3df0*/  @!P4 MOV R86, R10 ;  /* 0x0000000a0056c202 */ /* 0x000fe40000000f00 */
[----:B---3--:R-:W-:Y:S01]  /*3e00*/  @!P4 FSEL R80, R60, RZ, P5 ;  /* 0x000000ff3c50c208 */ /* 0x008fe20002800000 */
[----:B------:R-:W-:Y:S05]  /*3e10*/  @!P4 BRA `(.L_x_9833) ;  /* 0x000005600000c947 */ /* 0x000fea0003800000 */
[C---:B--2---:R-:W-:Y:S01]  /*3e20*/  ISETP.NE.AND P5, PT, R10.reuse, 0x1, PT ;  /* 0x000000010a00780c */ /* 0x044fe20003fa5270 */
[----:B------:R-:W-:Y:S01]  /*3e30*/  BSSY B2, `(.L_x_9834) ;  /* 0x000000c000027945 */ /* 0x000fe20003800000 */
[----:B------:R-:W-:-:S11]  /*3e40*/  IADD3 R86, R10, 0x1, RZ ;  /* 0x000000010a567810 */ /* 0x000fd60007ffe0ff */
[----:B------:R-:W-:Y:S05]  /*3e50*/  @!P5 BRA `(.L_x_9835) ;  /* 0x000000800000d947 */ /* 0x000fea0003800000 */
[----:B------:R-:W-:Y:S01]  /*3e60*/  ISETP.NE.AND P5, PT, R10, 0x2, PT ;  /* 0x000000020a00780c */ /* 0x000fe20003fa5270 */
[----:B-1----:R-:W-:-:S12]  /*3e70*/  IMAD.MOV.U32 R96, RZ, RZ, R9 ;  /* 0x000000ffff607224 */ /* 0x002fd800078e0009 */
[----:B------:R-:W-:Y:S05]  /*3e80*/  @!P5 BRA `(.L_x_9836) ;  /* 0x000000600000d947 */ /* 0x000fea0003800000 */
[----:B------:R-:W-:Y:S01]  /*3e90*/  ISETP.NE.AND P5, PT, R10, 0x3, PT ;  /* 0x000000030a00780c */ /* 0x000fe20003fa5270 */
[----:B------:R-:W-:-:S12]  /*3ea0*/  IMAD.MOV.U32 R96, RZ, RZ, R7 ;  /* 0x000000ffff607224 */ /* 0x000fd800078e0007 */
[----:B------:R-:W-:Y:S05]  /*3eb0*/  @P5 BRA `(.L_x_9836) ;  /* 0x0000003000005947 */ /* 0x000fea0003800000 */
[----:B------:R-:W-:Y:S01]  /*3ec0*/  IMAD.MOV.U32 R96, RZ, RZ, R102 ;  /* 0x000000ffff607224 */ /* 0x000fe200078e0066 */
[----:B------:R-:W-:Y:S05]  /*3ed0*/  BRA `(.L_x_9836) ;  /* 0x0000001000007947 */ /* 0x000fea0003800000 */
.L_x_9835:
[----:B-1----:R-:W-:Y:S02]  /*3ee0*/  MOV R96, R100 ;  /* 0x0000006400607202 */ /* 0x002fe40000000f00 */
.L_x_9836:
[----:B------:R-:W-:Y:S05]  /*3ef0*/  BSYNC B2 ;  /* 0x0000000000027941 */ /* 0x000fea0003800000 */
.L_x_9834:
        /* <DEDUP_REMOVED lines=16> */
.L_x_9840:
[----:B------:R-:W-:Y:S05]  /*4000*/  BSYNC B3 ;  /* 0x0000000000037941 */ /* 0x000fea0003800000 */
.L_x_9839:
        /* <DEDUP_REMOVED lines=44> */
.L_x_9838:
[----:B------:R-:W-:Y:S05]  /*42d0*/  BSYNC B2 ;  /* 0x0000000000027941 */ /* 0x000fea0003800000 */
.L_x_9837:
        /* <DEDUP_REMOVED lines=10> */
.L_x_9833:
[----:B--2---:R-:W-:Y:S05]  /*4380*/  BSYNC B1 ;  /* 0x0000000000017941 */ /* 0x004fea0003800000 */
.L_x_9832:
        /* <DEDUP_REMOVED lines=18> */
.L_x_9844:
[----:B------:R-:W-:Y:S02]  /*44b0*/  MOV R10, R100 ;  /* 0x00000064000a7202 */ /* 0x000fe40000000f00 */
.L_x_9845:
[----:B------:R-:W-:Y:S05]  /*44c0*/  BSYNC B2 ;  /* 0x0000000000027941 */ /* 0x000fea0003800000 */
.L_x_9843:
        /* <DEDUP_REMOVED lines=16> */
.L_x_9849:
[----:B------:R-:W-:Y:S05]  /*45d0*/  BSYNC B3 ;  /* 0x0000000000037941 */ /* 0x000fea0003800000 */
.L_x_9848:
        /* <DEDUP_REMOVED lines=44> */
.L_x_9847:
[----:B------:R-:W-:Y:S05]  /*48a0*/  BSYNC B2 ;  /* 0x0000000000027941 */ /* 0x000fea0003800000 */
.L_x_9846:
[----:B------:R-:W2:Y:S01]  /*48b0*/  I2F.U32 R10, R10 ;  /* 0x0000000a000a7306 */ /* 0x000ea20000201000 */
[----:B-----5:R-:W-:Y:S01]  /*48c0*/  PRMT R82, RZ, 0x7610, R64 ;  /* 0x00007610ff527816 */ /* 0x020fe20000000040 */
[----:B------:R-:W-:-:S04]  /*48d0*/  IMAD.MOV.U32 R81, RZ, RZ, 0x2f800000 ;  /* 0x2f800000ff517424 */ /* 0x000fc800078e00ff */
[----:B------:R-:W-:-:S04]  /*48e0*/  FMUL.FTZ R82, R82, c[0x0][0x1ec] ;  /* 0x00007b0052527a20 */ /* 0x000fc80000410000 */
[----:B------:R-:W-:Y:S02]  /*48f0*/  FMUL.FTZ R82, R82, c[0x0][0x1e8] ;  /* 0x00007a0052527a20 */ /* 0x000fe40000410000 */
[----:B--2---:R-:W-:-:S05]  /*4900*/  FFMA.FTZ R81, R10, R81, 1.1641532182693481445e-10 ;  /* 0x2f0000000a517423 */ /* 0x004fca0000010051 */
[----:B------:R-:W-:-:S04]  /*4910*/  FSETP.GTU.FTZ.AND P5, PT, R81, c[0x0][0x1e4], PT ;  /* 0x0000790051007a0b */ /* 0x000fc80003fbc000 */
[----:B------:R-:W-:Y:S02]  /*4920*/  FSEL R81, R82, RZ, !P5 ;  /* 0x000000ff52517208 */ /* 0x000fe40006800000 */
[----:B------:R-:W-:-:S03]  /*4930*/  SEL R105, RZ, 0x1, P5 ;  /* 0x00000001ff697807 */ /* 0x000fc60002800000 */
[----:B------:R-:W-:Y:S02]  /*4940*/  @P3 FADD.FTZ R81, R61, R81 ;  /* 0x000000513d513221 */ /* 0x000fe40000010000 */
.L_x_9842:
[----:B------:R-:W-:Y:S05]  /*4950*/  BSYNC B1 ;  /* 0x0000000000017941 */ /* 0x000fea0003800000 */
.L_x_9841:
        /* <DEDUP_REMOVED lines=18> */
.L_x_9853:
[----:B------:R-:W-:Y:S02]  /*4a80*/  MOV R10, R100 ;  /* 0x00000064000a7202 */ /* 0x000fe40000000f00 */
.L_x_9854:
[----:B------:R-:W-:Y:S05]  /*4a90*/  BSYNC B2 ;  /* 0x0000000000027941 */ /* 0x000fea0003800000 */
.L_x_9852:
        /* <DEDUP_REMOVED lines=16> */
.L_x_9858:
[----:B------:R-:W-:Y:S05]  /*4ba0*/  BSYNC B3 ;  /* 0x0000000000037941 */ /* 0x000fea0003800000 */
.L_x_9857:
        /* <DEDUP_REMOVED lines=44> */
.L_x_9856:
[----:B------:R-:W-:Y:S05]  /*4e70*/  BSYNC B2 ;  /* 0x0000000000027941 */ /* 0x000fea0003800000 */
.L_x_9855:
        /* <DEDUP_REMOVED lines=10> */
.L_x_9851:
[----:B------:R-:W-:Y:S05]  /*4f20*/  BSYNC B1 ;  /* 0x0000000000017941 */ /* 0x000fea0003800000 */
.L_x_9850:
        /* <DEDUP_REMOVED lines=18> */
.L_x_9862:
[----:B------:R-:W-:Y:S02]  /*5050*/  MOV R10, R100 ;  /* 0x00000064000a7202 */ /* 0x000fe40000000f00 */
.L_x_9863:
[----:B------:R-:W-:Y:S05]  /*5060*/  BSYNC B2 ;  /* 0x0000000000027941 */ /* 0x000fea0003800000 */
.L_x_9861:
        /* <DEDUP_REMOVED lines=16> */
.L_x_9867:
[----:B------:R-:W-:Y:S05]  /*5170*/  BSYNC B3 ;  /* 0x0000000000037941 */ /* 0x000fea0003800000 */
.L_x_9866:
        /* <DEDUP_REMOVED lines=44> */
.L_x_9865:
[----:B------:R-:W-:Y:S05]  /*5440*/  BSYNC B2 ;  /* 0x0000000000027941 */ /* 0x000fea0003800000 */
.L_x_9864:
        /* <DEDUP_REMOVED lines=10> */
.L_x_9860:
[----:B------:R-:W-:Y:S05]  /*54f0*/  BSYNC B1 ;  /* 0x0000000000017941 */ /* 0x000fea0003800000 */
.L_x_9859:
        /* <DEDUP_REMOVED lines=18> */
.L_x_9871:
[----:B------:R-:W-:Y:S02]  /*5620*/  MOV R10, R100 ;  /* 0x00000064000a7202 */ /* 0x000fe40000000f00 */
.L_x_9872:
[----:B------:R-:W-:Y:S05]  /*5630*/  BSYNC B2 ;  /* 0x0000000000027941 */ /* 0x000fea0003800000 */
.L_x_9870:
        /* <DEDUP_REMOVED lines=16> */
.L_x_9876:
[----:B------:R-:W-:Y:S05]  /*5740*/  BSYNC B3 ;  /* 0x0000000000037941 */ /* 0x000fea0003800000 */
.L_x_9875:
        /* <DEDUP_REMOVED lines=44> */
.L_x_9874:
[----:B------:R-:W-:Y:S05]  /*5a10*/  BSYNC B2 ;  /* 0x0000000000027941 */ /* 0x000fea0003800000 */
.L_x_9873:
[----:B------:R-:W2:Y:S01]  /*5a20*/  I2F.U32 R10, R10 ;  /* 0x0000000a000a7306 */ /* 0x000ea20000201000 */
[----:B------:R-:W-:Y:S01]  /*5a30*/  PRMT R87, RZ, 0x5410, R66 ;  /* 0x00005410ff577816 */ /* 0x000fe20000000042 */
        /* <DEDUP_REMOVED lines=8> */
.L_x_9869:
[----:B------:R-:W-:Y:S05]  /*5ac0*/  BSYNC B1 ;  /* 0x0000000000017941 */ /* 0x000fea0003800000 */
.L_x_9868:
        /* <DEDUP_REMOVED lines=18> */
.L_x_9880:
[----:B------:R-:W-:Y:S02]  /*5bf0*/  MOV R10, R100 ;  /* 0x00000064000a7202 */ /* 0x000fe40000000f00 */
.L_x_9881:
[----:B------:R-:W-:Y:S05]  /*5c00*/  BSYNC B2 ;  /* 0x0000000000027941 */ /* 0x000fea0003800000 */
.L_x_9879:
        /* <DEDUP_REMOVED lines=16> */
.L_x_9885:
[----:B------:R-:W-:Y:S05]  /*5d10*/  BSYNC B3 ;  /* 0x0000000000037941 */ /* 0x000fea0003800000 */
.L_x_9884:
        /* <DEDUP_REMOVED lines=44> */
.L_x_9883:
[----:B------:R-:W-:Y:S05]  /*5fe0*/  BSYNC B2 ;  /* 0x0000000000027941 */ /* 0x000fea0003800000 */
.L_x_9882:
        /* <DEDUP_REMOVED lines=10> */
.L_x_9878:
[----:B------:R-:W-:Y:S05]  /*6090*/  BSYNC B1 ;  /* 0x0000000000017941 */ /* 0x000fea0003800000 */
.L_x_9877:
[----:B------:R-:W-:Y:S01]  /*60a0*/  @!P4 ISETP.NE.U32.AND P5, PT, RZ, c[0x0][0x180], PT ;  /* 0x00006000ff00ca0c */ /* 0x000fe20003fa5070 */
[----:B------:R-:W-:Y:S01]  /*60b0*/  BSSY B1, `(.L_x_9886) ;  /* 0x000005b000017945 */ /* 0x000fe20003800000 */
[----:B-1----:R-:W-:Y:S02]  /*60c0*/  @!P4 MOV R96, R87 ;  /* 0x000000570060c202 */ /* 0x002fe40000000f00 */
        /* <DEDUP_REMOVED lines=15> */
.L_x_9889:
[----:B------:R-:W-:Y:S02]  /*61c0*/  MOV R10, R100 ;  /* 0x00000064000a7202 */ /* 0x000fe40000000f00 */
.L_x_9890:
[----:B------:R-:W-:Y:S05]  /*61d0*/  BSYNC B2 ;  /* 0x0000000000027941 */ /* 0x000fea0003800000 */
.L_x_9888:
        /* <DEDUP_REMOVED lines=16> */
.L_x_9894:
[----:B------:R-:W-:Y:S05]  /*62e0*/  BSYNC B3 ;  /* 0x0000000000037941 */ /* 0x000fea0003800000 */
.L_x_9893:
        /* <DEDUP_REMOVED lines=44> */
.L_x_9892:
[----:B------:R-:W-:Y:S05]  /*65b0*/  BSYNC B2 ;  /* 0x0000000000027941 */ /* 0x000fea0003800000 */
.L_x_9891:
        /* <DEDUP_REMOVED lines=10> */
.L_x_9887:
[----:B------:R-:W-:Y:S05]  /*6660*/  BSYNC B1 ;  /* 0x0000000000017941 */ /* 0x000fea0003800000 */
.L_x_9886:
        /* <DEDUP_REMOVED lines=18> */
.L_x_9898:
[----:B------:R-:W-:Y:S02]  /*6790*/  MOV R122, R100 ;  /* 0x00000064007a7202 */ /* 0x000fe40000000f00 */
.L_x_9899:
[----:B------:R-:W-:Y:S05]  /*67a0*/  BSYNC B2 ;  /* 0x0000000000027941 */ /* 0x000fea0003800000 */
.L_x_9897:
        /* <DEDUP_REMOVED lines=16> */
.L_x_9903:
[----:B------:R-:W-:Y:S05]  /*68b0*/  BSYNC B3 ;  /* 0x0000000000037941 */ /* 0x000fea0003800000 */
.L_x_9902:
        /* <DEDUP_REMOVED lines=44> */
.L_x_9901:
[----:B------:R-:W-:Y:S05]  /*6b80*/  BSYNC B2 ;  /* 0x0000000000027941 */ /* 0x000fea0003800000 */
.L_x_9900:
        /* <DEDUP_REMOVED lines=10> */
.L_x_9896:
[----:B------:R-:W-:Y:S05]  /*6c30*/  BSYNC B1 ;  /* 0x0000000000017941 */ /* 0x000fea0003800000 */
.L_x_9895:
[----:B------:R-:W-:Y:S01]  /*6c40*/  HFMA2.MMA R96, -RZ, RZ, 0, 1.9073486328125e-06 ;  /* 0x00000020ff607435 */ /* 0x000fe200000001ff */
[----:B------:R-:W-:Y:S09]  /*6c50*/  BSSY B1, `(.L_x_9904) ;  /* 0x0000019000017945 */ /* 0x000ff20003800000 */
[----:B------:R-:W-:-:S05]  /*6c60*/  IMAD.WIDE.U32 R96, R119, R96, c[0x0][0x188] ;  /* 0x0000620077607625 */ /* 0x000fca00078e0060 */
[----:B------:R1:W-:Y:S04]  /*6c70*/  STG.E.128 [R96.64], R80 ;  /* 0x0000005060007986 */ /* 0x0003e8000c101d06 */
[----:B------:R1:W-:Y:S01]  /*6c80*/  STG.E.128 [R96.64+0x10], R84 ;  /* 0x0000105460007986 */ /* 0x0003e2000c101d06 */
[----:B------:R-:W-:Y:S05]  /*6c90*/  @!P2 BRA `(.L_x_9905) ;  /* 0x000001400000a947 */ /* 0x000fea0003800000 */
[----:B-1----:R-:W-:Y:S01]  /*6ca0*/  IMAD.U32 R96, R110, 0x10000, RZ ;  /* 0x000100006e607824 */ /* 0x002fe200078e00ff */
        /* <DEDUP_REMOVED lines=19> */
.L_x_9905:
[----:B------:R-:W-:Y:S05]  /*6de0*/  BSYNC B1 ;  /* 0x0000000000017941 */ /* 0x000fea0003800000 */
.L_x_9904:
[----:B------:R-:W-:Y:S02]  /*6df0*/  IADD3 R119, R119, 0x100, RZ ;  /* 0x0000010077777810 */ /* 0x000fe40007ffe0ff */
[----:B------:R-:W-:Y:S02]  /*6e00*/  IADD3 R118, R118, 0x100, RZ ;  /* 0x0000010076767810 */ /* 0x000fe40007ffe0ff */
.L_x_9831:
[----:B------:R-:W-:Y:S05]  /*6e10*/  BSYNC B0 ;  /* 0x0000000000007941 */ /* 0x000fea0003800000 */
.L_x_9830:
        /* <DEDUP_REMOVED lines=9> */
[----:B------:R-:W3:Y:S04]  /*6eb0*/  @P3 LDG.E.128 R60, [R90.64] ;  /* 0x000000065a3c3981 */ /* 0x000ee8000c1e1d00 */
[----:B------:R2:W5:Y:S01]  /*6ec0*/  @P3 LDG.E.128 R68, [R90.64+0x10] ;  /* 0x000010065a443981 */ /* 0x000562000c1e1d00 */
[----:B------:R-:W-:Y:S01]  /*6ed0*/  ISETP.GT.AND P4, PT, R116, RZ, PT ;  /* 0x000000ff7400720c */ /* 0x000fe20003f84270 */
[----:B------:R-:W-:-:S12]  /*6ee0*/  BSSY B1, `(.L_x_9908) ;  /* 0x000005c000017945 */ /* 0x000fd80003800000 */
[----:B------:R-:W-:-:S04]  /*6ef0*/  @!P4 ISETP.NE.U32.AND P5, PT, RZ, c[0x0][0x180], PT ;  /* 0x00006000ff00ca0c */ /* 0x000fc80003fa5070 */
[----:B------:R-:W-:Y:S01]  /*6f00*/  @!P4 ISETP.NE.AND.EX P5, PT, RZ, c[0x0][0x184], PT, P5 ;  /* 0x00006100ff00ca0c */ /* 0x000fe20003fa5350 */
[----:B------:R-:W-:-:S03]  /*6f10*/  @!P4 IMAD.MOV.U32 R94, RZ, RZ, R10 ;  /* 0x000000ffff5ec224 */ /* 0x000fc600078e000a */
        /* <DEDUP_REMOVED lines=12> */
[----:B------:R-:W-:Y:S01]  /*6fe0*/  MOV R96, R102 ;  /* 0x0000006600607202 */ /* 0x000fe20000000f00 */
[----:B------:R-:W-:Y:S05]  /*6ff0*/  BRA `(.L_x_9912) ;  /* 0x0000001000007947 */ /* 0x000fea0003800000 */
.L_x_9911:
[----:B-1----:R-:W-:Y:S02]  /*7000*/  IMAD.MOV.U32 R96, RZ, RZ, R100 ;  /* 0x000000ffff607224 */ /* 0x002fe400078e0064 */
.L_x_9912:
[----:B------:R-:W-:Y:S05]  /*7010*/  BSYNC B2 ;  /* 0x0000000000027941 */ /* 0x000fea0003800000 */
.L_x_9910:
        /* <DEDUP_REMOVED lines=16> */
.L_x_9916:
[----:B------:R-:W-:Y:S05]  /*7120*/  BSYNC B3 ;  /* 0x0000000000037941 */ /* 0x000fea0003800000 */
.L_x_9915:
        /* <DEDUP_REMOVED lines=44> */
.L_x_9914:
[----:B------:R-:W-:Y:S05]  /*73f0*/  BSYNC B2 ;  /* 0x0000000000027941 */ /* 0x000fea0003800000 */
.L_x_9913:
        /* <DEDUP_REMOVED lines=10> */
.L_x_9909:
[----:B--2---:R-:W-:Y:S05]  /*74a0*/  BSYNC B1 ;  /* 0x0000000000017941 */ /* 0x004fea0003800000 */
.L_x_9908:
        /* <DEDUP_REMOVED lines=18> */
.L_x_9920:
[----:B------:R-:W-:Y:S02]  /*75d0*/  IMAD.MOV.U32 R10, RZ, RZ, R100 ;  /* 0x000000ffff0a7224 */ /* 0x000fe400078e0064 */
.L_x_9921:
[----:B------:R-:W-:Y:S05]  /*75e0*/  BSYNC B2 ;  /* 0x0000000000027941 */ /* 0x000fea0003800000 */
.L_x_9919:
        /* <DEDUP_REMOVED lines=16> */
.L_x_9925:
[----:B------:R-:W-:Y:S05]  /*76f0*/  BSYNC B3 ;  /* 0x0000000000037941 */ /* 0x000fea0003800000 */
.L_x_9924:
        /* <DEDUP_REMOVED lines=44> */
.L_x_9923:
[----:B------:R-:W-:Y:S05]  /*79c0*/  BSYNC B2 ;  /* 0x0000000000027941 */ /* 0x000fea0003800000 */
.L_x_9922:
[----:B------:R-:W2:Y:S01]  /*79d0*/  I2F.U32 R10, R10 ;  /* 0x0000000a000a7306 */ /* 0x000ea20000201000 */
[----:B------:R-:W-:Y:S01]  /*79e0*/  HFMA2.MMA R89, -RZ, RZ, 0.1171875, 0 ;  /* 0x2f800000ff597435 */ /* 0x000fe200000001ff */
[----:B-----5:R-:W-:-:S05]  /*79f0*/  PRMT R90, RZ, 0x7610, R64 ;  /* 0x00007610ff5a7816 */ /* 0x020fca0000000040 */
[----:B------:R-:W-:-:S04]  /*7a00*/  FMUL.FTZ R90, R90, c[0x0][0x1ec] ;  /* 0x00007b005a5a7a20 */ /* 0x000fc80000410000 */
[----:B------:R-:W-:Y:S02]  /*7a10*/  FMUL.FTZ R90, R90, c[0x0][0x1e8] ;  /* 0x00007a005a5a7a20 */ /* 0x000fe40000410000 */
[----:B--2---:R-:W-:-:S05]  /*7a20*/  FFMA.FTZ R89, R10, R89, 1.1641532182693481445e-10 ;  /* 0x2f0000000a597423 */ /* 0x004fca0000010059 */
[----:B------:R-:W-:-:S04]  /*7a30*/  FSETP.GTU.FTZ.AND P5, PT, R89, c[0x0][0x1e4], PT ;  /* 0x0000790059007a0b */ /* 0x000fc80003fbc000 */
[----:B------:R-:W-:Y:S02]  /*7a40*/  FSEL R89, R90, RZ, !P5 ;  /* 0x000000ff5a597208 */ /* 0x000fe40006800000 */
[----:B------:R-:W-:-:S03]  /*7a50*/  SEL R105, RZ, 0x1, P5 ;  /* 0x00000001ff697807 */ /* 0x000fc60002800000 */
[----:B------:R-:W-:Y:S02]  /*7a60*/  @P3 FADD.FTZ R89, R61, R89 ;  /* 0x000000593d593221 */ /* 0x000fe40000010000 */
.L_x_9918:
[----:B------:R-:W-:Y:S05]  /*7a70*/  BSYNC B1 ;  /* 0x0000000000017941 */ /* 0x000fea0003800000 */
.L_x_9917:
        /* <DEDUP_REMOVED lines=18> */
.L_x_9929:
[----:B------:R-:W-:Y:S02]  /*7ba0*/  IMAD.MOV.U32 R10, RZ, RZ, R100 ;  /* 0x000000ffff0a7224 */ /* 0x000fe400078e0064 */
.L_x_9930:
[----:B------:R-:W-:Y:S05]  /*7bb0*/  BSYNC B2 ;  /* 0x0000000000027941 */ /* 0x000fea0003800000 */
.L_x_9928:
        /* <DEDUP_REMOVED lines=16> */
.L_x_9934:
[----:B------:R-:W-:Y:S05]  /*7cc0*/  BSYNC B3 ;  /* 0x0000000000037941 */ /* 0x000fea0003800000 */
.L_x_9933:
        /* <DEDUP_REMOVED lines=44> */
.L_x_9932:
[----:B------:R-:W-:Y:S05]  /*7f90*/  BSYNC B2 ;  /* 0x0000000000027941 */ /* 0x000fea0003800000 */
.L_x_9931:
        /* <DEDUP_REMOVED lines=10> */
.L_x_9927:
[----:B------:R-:W-:Y:S05]  /*8040*/  BSYNC B1 ;  /* 0x0000000000017941 */ /* 0x000fea0003800000 */
.L_x_9926:
        /* <DEDUP_REMOVED lines=18> */
.L_x_9938:
[----:B------:R-:W-:Y:S02]  /*8170*/  IMAD.MOV.U32 R10, RZ, RZ, R100 ;  /* 0x000000ffff0a7224 */ /* 0x000fe400078e0064 */
.L_x_9939:
[----:B------:R-:W-:Y:S05]  /*8180*/  BSYNC B2 ;  /* 0x0000000000027941 */ /* 0x000fea0003800000 */
.L_x_9937:
        /* <DEDUP_REMOVED lines=16> */
.L_x_9943:
[----:B------:R-:W-:Y:S05]  /*8290*/  BSYNC B3 ;  /* 0x0000000000037941 */ /* 0x000fea0003800000 */
.L_x_9942:
        /* <DEDUP_REMOVED lines=44> */
.L_x_9941:
[----:B------:R-:W-:Y:S05]  /*8560*/  BSYNC B2 ;  /* 0x0000000000027941 */ /* 0x000fea0003800000 */
.L_x_9940:
        /* <DEDUP_REMOVED lines=10> */
.L_x_9936:
[----:B------:R-:W-:Y:S05]  /*8610*/  BSYNC B1 ;  /* 0x0000000000017941 */ /* 0x000fea0003800000 */
.L_x_9935:
        /* <DEDUP_REMOVED lines=18> */
.L_x_9947:
[----:B------:R-:W-:Y:S02]  /*8740*/  IMAD.MOV.U32 R10, RZ, RZ, R100 ;  /* 0x000000ffff0a7224 */ /* 0x000fe400078e0064 */
.L_x_9948:
[----:B------:R-:W-:Y:S05]  /*8750*/  BSYNC B2 ;  /* 0x0000000000027941 */ /* 0x000fea0003800000 */
.L_x_9946:
        /* <DEDUP_REMOVED lines=16> */
.L_x_9952:
[----:B------:R-:W-:Y:S05]  /*8860*/  BSYNC B3 ;  /* 0x0000000000037941 */ /* 0x000fea0003800000 */
.L_x_9951:
        /* <DEDUP_REMOVED lines=44> */
.L_x_9950:
[----:B------:R-:W-:Y:S05]  /*8b30*/  BSYNC B2 ;  /* 0x0000000000027941 */ /* 0x000fea0003800000 */
.L_x_9949:
[----:B------:R-:W2:Y:S01]  /*8b40*/  I2F.U32 R10, R10 ;  /* 0x0000000a000a7306 */ /* 0x000ea20000201000 */
[----:B------:R-:W-:Y:S01]  /*8b50*/  HFMA2.MMA R93, -RZ, RZ, 0.1171875, 0 ;  /* 0x2f800000ff5d7435 */ /* 0x000fe200000001ff */
[----:B------:R-:W-:-:S05]  /*8b60*/  PRMT R95, RZ, 0x5410, R66 ;  /* 0x00005410ff5f7816 */ /* 0x000fca0000000042 */
[----:B------:R-:W-:-:S04]  /*8b70*/  FMUL.FTZ R95, R95, c[0x0][0x1ec] ;  /* 0x00007b005f5f7a20 */ /* 0x000fc80000410000 */
[----:B------:R-:W-:Y:S02]  /*8b80*/  FMUL.FTZ R95, R95, c[0x0][0x1e8] ;  /* 0x00007a005f5f7a20 */ /* 0x000fe40000410000 */
[----:B--2---:R-:W-:-:S05]  /*8b90*/  FFMA.FTZ R92, R10, R93, 1.1641532182693481445e-10 ;  /* 0x2f0000000a5c7423 */ /* 0x004fca000001005d */
[----:B------:R-:W-:-:S04]  /*8ba0*/  FSETP.GTU.FTZ.AND P5, PT, R92, c[0x0][0x1e4], PT ;  /* 0x000079005c007a0b */ /* 0x000fc80003fbc000 */
[----:B------:R-:W-:Y:S02]  /*8bb0*/  FSEL R92, R95, RZ, !P5 ;  /* 0x000000ff5f5c7208 */ /* 0x000fe40006800000 */
[----:B------:R-:W-:-:S03]  /*8bc0*/  SEL R108, RZ, 0x1, P5 ;  /* 0x00000001ff6c7807 */ /* 0x000fc60002800000 */
[----:B------:R-:W-:Y:S02]  /*8bd0*/  @P3 FADD.FTZ R92, R68, R92 ;  /* 0x0000005c445c3221 */ /* 0x000fe40000010000 */
.L_x_9945:
[----:B------:R-:W-:Y:S05]  /*8be0*/  BSYNC B1 ;  /* 0x0000000000017941 */ /* 0x000fea0003800000 */
.L_x_9944:
        /* <DEDUP_REMOVED lines=18> */
.L_x_9956:
[----:B------:R-:W-:Y:S02]  /*8d10*/  IMAD.MOV.U32 R10, RZ, RZ, R100 ;  /* 0x000000ffff0a7224 */ /* 0x000fe400078e0064 */
.L_x_9957:
[----:B------:R-:W-:Y:S05]  /*8d20*/  BSYNC B2 ;  /* 0x0000000000027941 */ /* 0x000fea0003800000 */
.L_x_9955:
        /* <DEDUP_REMOVED lines=16> */
.L_x_9961:
[----:B------:R-:W-:Y:S05]  /*8e30*/  BSYNC B3 ;  /* 0x0000000000037941 */ /* 0x000fea0003800000 */
.L_x_9960:
        /* <DEDUP_REMOVED lines=44> */
.L_x_9959:
[----:B------:R-:W-:Y:S05]  /*9100*/  BSYNC B2 ;  /* 0x0000000000027941 */ /* 0x000fea0003800000 */
.L_x_9958:
        /* <DEDUP_REMOVED lines=10> */
.L_x_9954:
[----:B------:R-:W-:Y:S05]  /*91b0*/  BSYNC B1 ;  /* 0x0000000000017941 */ /* 0x000fea0003800000 */
.L_x_9953:
[----:B------:R-:W-:Y:S01]  /*91c0*/  @!P4 ISETP.NE.U32.AND P5, PT, RZ, c[0x0][0x180], PT ;  /* 0x00006000ff00ca0c */ /* 0x000fe20003fa5070 */
[----:B------:R-:W-:Y:S01]  /*91d0*/  BSSY B1, `(.L_x_9962) ;  /* 0x000005b000017945 */ /* 0x000fe20003800000 */
[----:B-1----:R-:W-:Y:S02]  /*91e0*/  @!P4 IMAD.MOV.U32 R96, RZ, RZ, R95 ;  /* 0x000000ffff60c224 */ /* 0x002fe400078e005f */
        /* <DEDUP_REMOVED lines=15> */
.L_x_9965:
[----:B------:R-:W-:Y:S02]  /*92e0*/  IMAD.MOV.U32 R10, RZ, RZ, R100 ;  /* 0x000000ffff0a7224 */ /* 0x000fe400078e0064 */
.L_x_9966:
[----:B------:R-:W-:Y:S05]  /*92f0*/  BSYNC B2 ;  /* 0x0000000000027941 */ /* 0x000fea0003800000 */
.L_x_9964:
        /* <DEDUP_REMOVED lines=16> */
.L_x_9970:
[----:B------:R-:W-:Y:S05]  /*9400*/  BSYNC B3 ;  /* 0x0000000000037941 */ /* 0x000fea0003800000 */
.L_x_9969:
        /* <DEDUP_REMOVED lines=44> */
.L_x_9968:
[----:B------:R-:W-:Y:S05]  /*96d0*/  BSYNC B2 ;  /* 0x0000000000027941 */ /* 0x000fea0003800000 */
.L_x_9967:
        /* <DEDUP_REMOVED lines=10> */
.L_x_9963:
[----:B------:R-:W-:Y:S05]  /*9780*/  BSYNC B1 ;  /* 0x0000000000017941 */ /* 0x000fea0003800000 */
.L_x_9962:
        /* <DEDUP_REMOVED lines=18> */
.L_x_9974:
[----:B------:R-:W-:Y:S02]  /*98b0*/  IMAD.MOV.U32 R116, RZ, RZ, R100 ;  /* 0x000000ffff747224 */ /* 0x000fe400078e0064 */
.L_x_9975:
[----:B------:R-:W-:Y:S05]  /*98c0*/  BSYNC B2 ;  /* 0x0000000000027941 */ /* 0x000fea0003800000 */
.L_x_9973:
        /* <DEDUP_REMOVED lines=16> */
.L_x_9979:
[----:B------:R-:W-:Y:S05]  /*99d0*/  BSYNC B3 ;  /* 0x0000000000037941 */ /* 0x000fea0003800000 */
.L_x_9978:
        /* <DEDUP_REMOVED lines=44> */
.L_x_9977:
[----:B------:R-:W-:Y:S05]  /*9ca0*/  BSYNC B2 ;  /* 0x0000000000027941 */ /* 0x000fea0003800000 */
.L_x_9976:
[----:B------:R-:W1:Y:S01]  /*9cb0*/  I2F.U32 R95, R116 ;  /* 0x00000074005f7306 */ /* 0x000e620000201000 */
[----:B------:R-:W-:-:S10]  /*9cc0*/  HFMA2.MMA R96, -RZ, RZ, 0.1171875, 0 ;  /* 0x2f800000ff607435 */ /* 0x000fd400000001ff */
        /* <DEDUP_REMOVED lines=8> */
.L_x_9972:
[----:B------:R-:W-:Y:S05]  /*9d50*/  BSYNC B1 ;  /* 0x0000000000017941 */ /* 0x000fea0003800000 */
.L_x_9971:
[----:B------:R-:W-:-:S04]  /*9d60*/  IMAD.MOV.U32 R96, RZ, RZ, 0x20 ;  /* 0x00000020ff607424 */ /* 0x000fc800078e00ff */
[----:B------:R-:W-:-:S05]  /*9d70*/  IMAD.WIDE.U32 R96, R119, R96, c[0x0][0x188] ;  /* 0x0000620077607625 */ /* 0x000fca00078e0060 */
[----:B------:R1:W-:Y:S04]  /*9d80*/  STG.E.128 [R96.64], R88 ;  /* 0x0000005860007986 */ /* 0x0003e8000c101d06 */
[----:B------:R1:W-:Y:S01]  /*9d90*/  STG.E.128 [R96.64+0x10], R92 ;  /* 0x0000105c60007986 */ /* 0x0003e2000c101d06 */
[----:B------:R-:W-:Y:S05]  /*9da0*/  @!P2 BRA `(.L_x_9907) ;  /* 0x000001400000a947 */ /* 0x000fea0003800000 */
[----:B-1----:R-:W-:Y:S01]  /*9db0*/  IMAD.U32 R97, R110, 0x10000, RZ ;  /* 0x000100006e617824 */ /* 0x002fe200078e00ff */
[----:B------:R-:W-:Y:S02]  /*9dc0*/  LOP3.LUT R96, R111, 0xffff, RZ, 0xc0, !PT ;  /* 0x0000ffff6f607812 */ /* 0x000fe400078ec0ff */
[----:B------:R-:W-:Y:S02]  /*9dd0*/  PRMT R99, R109, 0x7104, RZ ;  /* 0x000071046d637816 */ /* 0x000fe400000000ff */
[----:B------:R-:W-:-:S02]  /*9de0*/  LOP3.LUT R97, R97, 0xff0000, RZ, 0xc0, !PT ;  /* 0x00ff000061617812 */ /* 0x000fc400078ec0ff */
[----:B------:R-:W-:Y:S02]  /*9df0*/  LOP3.LUT R114, R107, 0xff, RZ, 0xc0, !PT ;  /* 0x000000ff6b727812 */ /* 0x000fe400078ec0ff */
[----:B------:R-:W-:Y:S02]  /*9e00*/  PRMT R96, R97, 0x4210, R96 ;  /* 0x0000421061607816 */ /* 0x000fe40000000060 */
        /* <DEDUP_REMOVED lines=8> */
[----:B------:R-:W-:Y:S01]  /*9e90*/  LOP3.LUT R97, R119, R97, RZ, 0xfc, !PT ;  /* 0x0000006177617212 */ /* 0x000fe200078efcff */
[----:B------:R-:W-:Y:S01]  /*9ea0*/  IMAD.MOV.U32 R119, RZ, RZ, 0x8 ;  /* 0x00000008ff777424 */ /* 0x000fe200078e00ff */
[----:B------:R-:W-:-:S03]  /*9eb0*/  LOP3.LUT R99, R96, R114, R98, 0xfe, !PT ;  /* 0x0000007260637212 */ /* 0x000fc600078efe62 */
[----:B------:R-:W-:Y:S01]  /*9ec0*/  IMAD.WIDE.U32 R118, R118, R119, c[0x0][0x190] ;  /* 0x0000640076767625 */ /* 0x000fe200078e0077 */
[----:B------:R-:W-:-:S05]  /*9ed0*/  LOP3.LUT R96, R99, 0xff, R104, 0xf8, !PT ;  /* 0x000000ff63607812 */ /* 0x000fca00078ef868 */
[----:B------:R1:W-:Y:S02]  /*9ee0*/  STG.E.64 [R118.64], R96 ;  /* 0x0000006076007986 */ /* 0x0003e4000c101b06 */
.L_x_9907:
[----:B------:R-:W-:Y:S05]  /*9ef0*/  BSYNC B0 ;  /* 0x0000000000007941 */ /* 0x000fea0003800000 */
.L_x_9906:
        /* <DEDUP_REMOVED lines=33> */
.L_x_9990:
        /* <DEDUP_REMOVED lines=69> */
.L_x_9991:
        /* <DEDUP_REMOVED lines=16> */
[----:B0-----:R-:W-:Y:S01]  /*a660*/  I2F R119, R121 ;  /* 0x0000007900777306 */ /* 0x001fe20000201400 */
[----:B------:R-:W0:Y:S04]  /*a670*/  SHFL.DOWN PT, R120, R121, 0x4, 0x1f ;  /* 0x08801f0079787f89 */ /* 0x000e2800000e0000 */
        /* <DEDUP_REMOVED lines=8> */
[----:B0-----:R-:W-:-:S03]  /*a700*/  IMAD.IADD R115, R115, 0x1, R114 ;  /* 0x0000000173737824 */ /* 0x001fc600078e0272 */
[----:B------:R-:W0:Y:S03]  /*a710*/  SHFL.DOWN PT, R118, R97, 0x4, 0x1f ;  /* 0x08801f0061767f89 */ /* 0x000e2600000e0000 */
[----:B------:R-:W-:Y:S01]  /*a720*/  I2F R114, R114 ;  /* 0x0000007200727306 */ /* 0x000fe20000201400 */
[C---:B--2---:R-:W-:Y:S02]  /*a730*/  FADD.FTZ R122, -R123.reuse, R96 ;  /* 0x000000607b7a7221 */ /* 0x044fe40000010100 */
[----:B------:R-:W-:Y:S02]  /*a740*/  FMUL.FTZ R123, R123, R120 ;  /* 0x000000787b7b7220 */ /* 0x000fe40000410000 */
[----:B------:R-:W-:-:S04]  /*a750*/  FMUL.FTZ R122, R122, R122 ;  /* 0x0000007a7a7a7220 */ /* 0x000fc80000410000 */
[----:B------:R-:W-:Y:S02]  /*a760*/  FMUL.FTZ R121, R122, R119 ;  /* 0x000000777a797220 */ /* 0x000fe40000410000 */
[----:B------:R-:W-:Y:S02]  /*a770*/  FFMA.FTZ R119, R119, R96, R123 ;  /* 0x0000006077777223 */ /* 0x000fe4000001007b */
[----:B------:R-:W-:Y:S02]  /*a780*/  FMUL.FTZ R96, R121, R120 ;  /* 0x0000007879607220 */ /* 0x000fe40000410000 */
[----:B-1----:R-:W-:Y:S02]  /*a790*/  FMUL.FTZ R119, R116, R119 ;  /* 0x0000007774777220 */ /* 0x002fe40000410000 */
[----:B0-----:R-:W-:-:S03]  /*a7a0*/  FADD.FTZ R121, R118, R97 ;  /* 0x0000006176797221 */ /* 0x001fc60000010000 */
[----:B------:R-:W0:Y:S01]  /*a7b0*/  SHFL.DOWN PT, R120, R119, 0x2, 0x1f ;  /* 0x08401f0077787f89 */ /* 0x000e2200000e0000 */
[----:B------:R-:W-:Y:S02]  /*a7c0*/  FFMA.FTZ R118, R116, R96, R121 ;  /* 0x0000006074767223 */ /* 0x000fe40000010079 */
[----:B------:R-:W1:Y:S01]  /*a7d0*/  I2F R96, R115 ;  /* 0x0000007300607306 */ /* 0x000e620000201400 */
[----:B------:R-:W-:Y:S04]  /*a7e0*/  SHFL.DOWN PT, R116, R115, 0x1, 0x1f ;  /* 0x08201f0073747f89 */ /* 0x000fe800000e0000 */
[----:B------:R-:W2:Y:S03]  /*a7f0*/  SHFL.DOWN PT, R121, R118, 0x2, 0x1f ;  /* 0x08401f0076797f89 */ /* 0x000ea600000e0000 */
        /* <DEDUP_REMOVED lines=9> */
[----:B------:R-:W-:Y:S01]  /*a890*/  IMAD.IADD R115, R115, 0x1, R116 ;  /* 0x0000000173737824 */ /* 0x000fe200078e0274 */
[----:B------:R-:W0:Y:S01]  /*a8a0*/  SHFL.DOWN PT, R114, R119, 0x1, 0x1f ;  /* 0x08201f0077727f89 */ /* 0x000e2200000e0000 */
[----:B------:R-:W-:Y:S01]  /*a8b0*/  FFMA.FTZ R97, R97, R123, R98 ;  /* 0x0000007b61617223 */ /* 0x000fe20000010062 */
[----:B------:R-:W-:Y:S04]  /*a8c0*/  I2F R116, R116 ;  /* 0x0000007400747306 */ /* 0x000fe80000201400 */
[----:B------:R-:W1:Y:S04]  /*a8d0*/  SHFL.DOWN PT, R118, R97, 0x1, 0x1f ;  /* 0x08201f0061767f89 */ /* 0x000e6800000e0000 */
[----:B------:R-:W2:Y:S01]  /*a8e0*/  I2F R98, R115 ;  /* 0x0000007300627306 */ /* 0x000ea20000201400 */
[----:B0-----:R-:W-:-:S07]  /*a8f0*/  FADD.FTZ R120, R119, -R114 ;  /* 0x8000007277787221 */ /* 0x001fce0000010000 */
[----:B--2---:R-:W0:Y:S01]  /*a900*/  MUFU.RCP R98, R98 ;  /* 0x0000006200627308 */ /* 0x004e220000001000 */
[----:B------:R-:W-:Y:S02]  /*a910*/  FMUL.FTZ R114, R114, R116 ;  /* 0x0000007472727220 */ /* 0x000fe40000410000 */
[----:B------:R-:W-:Y:S02]  /*a920*/  FMUL.FTZ R121, R120, R120 ;  /* 0x0000007878797220 */ /* 0x000fe40000410000 */
[C---:B------:R-:W-:Y:S02]  /*a930*/  FFMA.FTZ R123, R96.reuse, R119, R114 ;  /* 0x00000077607b7223 */ /* 0x040fe40000010072 */
[----:B------:R-:W-:Y:S02]  /*a940*/  FMUL.FTZ R121, R96, R121 ;  /* 0x0000007960797220 */ /* 0x000fe40000410000 */
[----:B-1----:R-:W-:Y:S02]  /*a950*/  FADD.FTZ R119, R97, R118 ;  /* 0x0000007661777221 */ /* 0x002fe40000010000 */
[----:B------:R-:W-:-:S02]  /*a960*/  FMUL.FTZ R121, R121, R116 ;  /* 0x0000007479797220 */ /* 0x000fc40000410000 */
[C---:B0-----:R-:W-:Y:S02]  /*a970*/  FMUL.FTZ R115, R98.reuse, R123 ;  /* 0x0000007b62737220 */ /* 0x041fe40000410000 */
[----:B------:R-:W-:Y:S02]  /*a980*/  FFMA.FTZ R121, R98, R121, R119 ;  /* 0x0000007962797223 */ /* 0x000fe40000010077 */
[----:B------:R-:W-:Y:S02]  /*a990*/  IMAD.MOV.U32 R98, RZ, RZ, c[0x0][0x1e0] ;  /* 0x00007800ff627624 */ /* 0x000fe400078e00ff */
        /* <DEDUP_REMOVED lines=45> */
[----:B------:R-:W-:Y:S01]  /*ac70*/  F2FP.BF16.PACK_AB R97, R114, R97 ;  /* 0x000000617261723e */ /* 0x000fe200000010ff */
[----:B------:R-:W-:Y:S01]  /*ac80*/  FFMA.FTZ R98, R24, R99, R16 ;  /* 0x0000006318627223 */ /* 0x000fe20000010010 */
[----:B------:R-:W-:Y:S01]  /*ac90*/  MOV R114, 0x10 ;  /* 0x0000001000727802 */ /* 0x000fe20000000f00 */
[----:B------:R-:W-:Y:S02]  /*aca0*/  FFMA.FTZ R99, R25, R118, R17 ;  /* 0x0000007619637223 */ /* 0x000fe40000010011 */
[----:B------:R-:W-:Y:S02]  /*acb0*/  FFMA.FTZ R115, R26, R115, R18 ;  /* 0x000000731a737223 */ /* 0x000fe40000010012 */
[----:B------:R-:W-:Y:S01]  /*acc0*/  FFMA.FTZ R122, R27, R122, R19 ;  /* 0x0000007a1b7a7223 */ /* 0x000fe20000010013 */
[----:B------:R-:W-:-:S04]  /*acd0*/  F2FP.BF16.PACK_AB R98, R99, R98 ;  /* 0x000000626362723e */ /* 0x000fc800000010ff */
[----:B------:R-:W-:Y:S01]  /*ace0*/  F2FP.BF16.PACK_AB R99, R122, R115 ;  /* 0x000000737a63723e */ /* 0x000fe200000010ff */
[C---:B------:R-:W-:Y:S01]  /*acf0*/  IMAD.WIDE.U32 R114, R113.reuse, R114, c[0x0][0x208] ;  /* 0x0000820071727625 */ /* 0x040fe200078e0072 */
[----:B------:R-:W-:-:S04]  /*ad00*/  IADD3 R113, R113, 0x100, RZ ;  /* 0x0000010071717810 */ /* 0x000fc80007ffe0ff */
[----:B------:R0:W-:Y:S03]  /*ad10*/  STG.E.128 [R114.64], R96 ;  /* 0x0000006072007986 */ /* 0x0001e6000c101d06 */
.L_x_9985:
[----:B------:R-:W-:Y:S05]  /*ad20*/  BSYNC B1 ;  /* 0x0000000000017941 */ /* 0x000fea0003800000 */
.L_x_9984:
        /* <DEDUP_REMOVED lines=13> */
[----:B------:R-:W-:Y:S02]  /*ae00*/  FMUL.FTZ R97, R119, R98 ;  /* 0x0000006277617220 */ /* 0x000fe40000410000 */
[----:B------:R-:W-:Y:S02]  /*ae10*/  FADD.FTZ R98, R85, -R116 ;  /* 0x8000007455627221 */ /* 0x000fe40000010000 */
        /* <DEDUP_REMOVED lines=20> */
.L_x_9987:
[----:B------:R-:W-:Y:S05]  /*af60*/  BSYNC B1 ;  /* 0x0000000000017941 */ /* 0x000fea0003800000 */
.L_x_9986:
        /* <DEDUP_REMOVED lines=14> */
[----:B------:R-:W-:Y:S02]  /*b050*/  FMUL.FTZ R99, R119, R120 ;  /* 0x0000007877637220 */ /* 0x000fe40000410000 */
[----:B------:R-:W-:Y:S02]  /*b060*/  FFMA.FTZ R118, R59, R114, R51 ;  /* 0x000000723b767223 */ /* 0x000fe40000010033 */
[----:B------:R-:W-:Y:S02]  /*b070*/  FMUL.FTZ R117, R119, R124 ;  /* 0x0000007c77757220 */ /* 0x000fe40000410000 */
[----:B------:R-:W-:Y:S02]  /*b080*/  FFMA.FTZ R97, R54, R97, R46 ;  /* 0x0000006136617223 */ /* 0x000fe4000001002e */
[----:B------:R-:W-:-:S02]  /*b090*/  FFMA.FTZ R114, R55, R98, R47 ;  /* 0x0000006237727223 */ /* 0x000fc4000001002f */
[----:B------:R-:W-:Y:S02]  /*b0a0*/  FMUL.FTZ R122, R119, R122 ;  /* 0x0000007a777a7220 */ /* 0x000fe40000410000 */
[----:B------:R-:W-:Y:S01]  /*b0b0*/  FFMA.FTZ R116, R56, R99, R48 ;  /* 0x0000006338747223 */ /* 0x000fe20000010030 */
[----:B------:R-:W-:Y:S01]  /*b0c0*/  F2FP.BF16.PACK_AB R97, R114, R97 ;  /* 0x000000617261723e */ /* 0x000fe200000010ff */
[----:B------:R-:W-:Y:S02]  /*b0d0*/  FFMA.FTZ R99, R58, R117, R50 ;  /* 0x000000753a637223 */ /* 0x000fe40000010032 */
[----:B------:R-:W-:Y:S02]  /*b0e0*/  FFMA.FTZ R115, R52, R115, R44 ;  /* 0x0000007334737223 */ /* 0x000fe4000001002c */
        /* <DEDUP_REMOVED lines=8> */
.L_x_9983:
[----:B-1----:R-:W-:Y:S05]  /*b170*/  BSYNC B0 ;  /* 0x0000000000007941 */ /* 0x002fea0003800000 */
.L_x_9982:
[----:B------:R-:W-:Y:S02]  /*b180*/  IADD3 R6, R6, c[0x0][0x160], RZ ;  /* 0x0000580006067a10 */ /* 0x000fe40007ffe0ff */
[----:B------:R-:W-:Y:S02]  /*b190*/  LOP3.LUT P3, RZ, R101, 0xff, RZ, 0xc0, !PT ;  /* 0x000000ff65ff7812 */ /* 0x000fe4000786c0ff */
[----:B------:R-:W-:Y:S02]  /*b1a0*/  ISETP.GE.AND P2, PT, R6, c[0x0][0x164], PT ;  /* 0x0000590006007a0c */ /* 0x000fe40003f46270 */
[----:B------:R-:W-:-:S11]  /*b1b0*/  SEL R101, RZ, 0x1, P3 ;  /* 0x00000001ff657807 */ /* 0x000fd60001800000 */
[----:B0-----:R-:W-:Y:S01]  /*b1c0*/  @P2 CALL.REL.NOINC `(.L_x_9988) ;  /* 0x0000001000002944 */ /* 0x001fe20003c00000 */
[----:B------:R-:W-:Y:S05]  /*b1d0*/  BRA `(.L_x_9989) ;  /* 0xffff58d000007947 */ /* 0x000fea000383ffff */
.L_x_9988:
[----:B------:R-:W-:Y:S05]  /*b1e0*/  EXIT ;  /* 0x000000000000794d */ /* 0x000fea0003800000 */
.L_x_9980:
[----:B------:R-:W-:Y:S01]  /*b1f0*/  HFMA2.MMA R115, -RZ, RZ, 0, 1.847743988037109375e-06 ;  /* 0x0000001fff737435 */ /* 0x000fe200000001ff */
[----:B------:R-:W-:Y:S01]  /*b200*/  IMAD.MOV.U32 R118, RZ, RZ, 0x1 ;  /* 0x00000001ff767424 */ /* 0x000fe200078e00ff */
[----:B------:R-:W-:Y:S01]  /*b210*/  MOV R98, 0xb240 ;  /* 0x0000b24000627802 */ /* 0x000fe20000000f00 */
[----:B------:R-:W-:-:S03]  /*b220*/  IMAD.MOV.U32 R116, RZ, RZ, -0x1 ;  /* 0xffffffffff747424 */ /* 0x000fc600078e00ff */
[----:B0----5:R-:W-:Y:S05]  /*b230*/  CALL.REL.NOINC `($__internal_74_$__cuda_sm70_shflsync_bfly_p) ;  /* 0x000006a000007944 */ /* 0x021fea0003c00000 */
[----:B01----:R-:W-:Y:S05]  /*b240*/  BRA `(.L_x_9990) ;  /* 0xffffeec000007947 */ /* 0x003fea000383ffff */
.L_x_9981:
[----:B------:R-:W-:Y:S01]  /*b250*/  IMAD.MOV.U32 R118, RZ, RZ, 0x2 ;  /* 0x00000002ff767424 */ /* 0x000fe200078e00ff */
[----:B------:R-:W-:Y:S01]  /*b260*/  MOV R116, 0xffffffff ;  /* 0xffffffff00747802 */ /* 0x000fe20000000f00 */
[----:B------:R-:W-:Y:S01]  /*b270*/  IMAD.MOV.U32 R115, RZ, RZ, 0x1f ;  /* 0x0000001fff737424 */ /* 0x000fe200078e00ff */
[----:B------:R-:W-:Y:S02]  /*b280*/  MOV R98, 0xb2a0 ;  /* 0x0000b2a000627802 */ /* 0x000fe40000000f00 */
[----:B0----5:R-:W-:Y:S05]  /*b290*/  CALL.REL.NOINC `($__internal_74_$__cuda_sm70_shflsync_bfly_p) ;  /* 0x0000064000007944 */ /* 0x021fea0003c00000 */
[----:B01----:R-:W-:Y:S01]  /*b2a0*/  FADD.FTZ R97, R97, R116 ;  /* 0x0000007461617221 */ /* 0x003fe20000010000 */
[----:B------:R-:W-:Y:S01]  /*b2b0*/  MOV R98, 0xb300 ;  /* 0x0000b30000627802 */ /* 0x000fe20000000f00 */
[----:B------:R-:W-:Y:S02]  /*b2c0*/  IMAD.MOV.U32 R118, RZ, RZ, 0x4 ;  /* 0x00000004ff767424 */ /* 0x000fe400078e00ff */
[----:B------:R-:W-:-:S02]  /*b2d0*/  IMAD.MOV.U32 R115, RZ, RZ, 0x1f ;  /* 0x0000001fff737424 */ /* 0x000fc400078e00ff */
[----:B------:R-:W-:Y:S02]  /*b2e0*/  IMAD.MOV.U32 R116, RZ, RZ, -0x1 ;  /* 0xffffffffff747424 */ /* 0x000fe400078e00ff */
[----:B------:R-:W-:Y:S05]  /*b2f0*/  CALL.REL.NOINC `($__internal_74_$__cuda_sm70_shflsync_bfly_p) ;  /* 0x000005e000007944 */ /* 0x000fea0003c00000 */
[----:B0-----:R-:W-:Y:S01]  /*b300*/  HFMA2.MMA R118, -RZ, RZ, 0, 4.76837158203125e-07 ;  /* 0x00000008ff767435 */ /* 0x001fe200000001ff */
[----:B-1----:R-:W-:Y:S01]  /*b310*/  FADD.FTZ R97, R97, R116 ;  /* 0x0000007461617221 */ /* 0x002fe20000010000 */
[----:B------:R-:W-:Y:S01]  /*b320*/  MOV R98, 0xb360 ;  /* 0x0000b36000627802 */ /* 0x000fe20000000f00 */
[----:B------:R-:W-:Y:S02]  /*b330*/  IMAD.MOV.U32 R115, RZ, RZ, 0x1f ;  /* 0x0000001fff737424 */ /* 0x000fe400078e00ff */
[----:B------:R-:W-:Y:S02]  /*b340*/  IMAD.MOV.U32 R116, RZ, RZ, -0x1 ;  /* 0xffffffffff747424 */ /* 0x000fe400078e00ff */
[----:B------:R-:W-:Y:S05]  /*b350*/  CALL.REL.NOINC `($__internal_74_$__cuda_sm70_shflsync_bfly_p) ;  /* 0x0000058000007944 */ /* 0x000fea0003c00000 */
[----:B01----:R-:W-:Y:S01]  /*b360*/  FADD.FTZ R97, R97, R116 ;  /* 0x0000007461617221 */ /* 0x003fe20000010000 */
[----:B------:R-:W-:Y:S01]  /*b370*/  MOV R115, 0x1f ;  /* 0x0000001f00737802 */ /* 0x000fe20000000f00 */
[----:B------:R-:W-:Y:S01]  /*b380*/  IMAD.MOV.U32 R118, RZ, RZ, 0x10 ;  /* 0x00000010ff767424 */ /* 0x000fe200078e00ff */
[----:B------:R-:W-:Y:S01]  /*b390*/  MOV R98, 0xb3c0 ;  /* 0x0000b3c000627802 */ /* 0x000fe20000000f00 */
[----:B------:R-:W-:Y:S02]  /*b3a0*/  IMAD.MOV.U32 R116, RZ, RZ, -0x1 ;  /* 0xffffffffff747424 */ /* 0x000fe400078e00ff */
[----:B------:R-:W-:Y:S05]  /*b3b0*/  CALL.REL.NOINC `($__internal_74_$__cuda_sm70_shflsync_bfly_p) ;  /* 0x0000052000007944 */ /* 0x000fea0003c00000 */
[----:B01----:R-:W-:Y:S01]  /*b3c0*/  FADD.FTZ R97, R97, R116 ;  /* 0x0000007461617221 */ /* 0x003fe20000010000 */
[----:B------:R-:W-:Y:S01]  /*b3d0*/  MOV R116, 0xffffffff ;  /* 0xffffffff00747802 */ /* 0x000fe20000000f00 */
        /* <DEDUP_REMOVED lines=53> */
[----:B------:R-:W-:Y:S05]  /*b730*/  CALL.REL.NOINC `($__internal_74_$__cuda_sm70_shflsync_bfly_p) ;  /* 0x000001a000007944 */ /* 0x000fea0003c00000 */
[----:B01----:R-:W-:Y:S01]  /*b740*/  FADD.FTZ R97, R97, R116 ;  /* 0x0000007461617221 */ /* 0x003fe20000010000 */
[----:B------:R-:W-:Y:S01]  /*b750*/  MOV R98, 0xb7a0 ;  /* 0x0000b7a000627802 */ /* 0x000fe20000000f00 */
[----:B------:R-:W-:Y:S02]  /*b760*/  IMAD.MOV.U32 R118, RZ, RZ, 0x2 ;  /* 0x00000002ff767424 */ /* 0x000fe400078e00ff */
[----:B------:R-:W-:Y:S02]  /*b770*/  IMAD.MOV.U32 R115, RZ, RZ, 0x1f ;  /* 0x0000001fff737424 */ /* 0x000fe400078e00ff */
[----:B------:R-:W-:Y:S02]  /*b780*/  IMAD.MOV.U32 R116, RZ, RZ, -0x1 ;  /* 0xffffffffff747424 */ /* 0x000fe400078e00ff */
[----:B------:R-:W-:Y:S05]  /*b790*/  CALL.REL.NOINC `($__internal_74_$__cuda_sm70_shflsync_bfly_p) ;  /* 0x0000014000007944 */ /* 0x000fea0003c00000 */
[----:B0-----:R-:W-:Y:S01]  /*b7a0*/  HFMA2.MMA R118, -RZ, RZ, 0, 2.384185791015625e-07 ;  /* 0x00000004ff767435 */ /* 0x001fe200000001ff */
[----:B-1----:R-:W-:Y:S01]  /*b7b0*/  FADD.FTZ R97, R97, R116 ;  /* 0x0000007461617221 */ /* 0x002fe20000010000 */
[----:B------:R-:W-:Y:S01]  /*b7c0*/  MOV R98, 0xb800 ;  /* 0x0000b80000627802 */ /* 0x000fe20000000f00 */
[----:B------:R-:W-:-:S02]  /*b7d0*/  IMAD.MOV.U32 R115, RZ, RZ, 0x1f ;  /* 0x0000001fff737424 */ /* 0x000fc400078e00ff */
        /* <DEDUP_REMOVED lines=8> */
[----:B-1----:R-:W-:Y:S01]  /*b860*/  FADD.FTZ R119, R97, R116 ;  /* 0x0000007461777221 */ /* 0x002fe20000010000 */
[----:B------:R-:W-:Y:S01]  /*b870*/  MOV R116, 0xffffffff ;  /* 0xffffffff00747802 */ /* 0x000fe20000000f00 */
[----:B0-----:R-:W-:Y:S01]  /*b880*/  IMAD.MOV.U32 R118, RZ, RZ, 0x10 ;  /* 0x00000010ff767424 */ /* 0x001fe200078e00ff */
[----:B------:R-:W-:Y:S01]  /*b890*/  MOV R98, 0xb8d0 ;  /* 0x0000b8d000627802 */ /* 0x000fe20000000f00 */
[----:B------:R-:W-:Y:S02]  /*b8a0*/  IMAD.MOV.U32 R115, RZ, RZ, 0x1f ;  /* 0x0000001fff737424 */ /* 0x000fe400078e00ff */
[----:B------:R-:W-:-:S02]  /*b8b0*/  IMAD.MOV.U32 R97, RZ, RZ, R119 ;  /* 0x000000ffff617224 */ /* 0x000fc400078e0077 */
[----:B------:R-:W-:Y:S05]  /*b8c0*/  CALL.REL.NOINC `($__internal_74_$__cuda_sm70_shflsync_bfly_p) ;  /* 0x0000001000007944 */ /* 0x000fea0003c00000 */
[----:B01----:R-:W-:Y:S05]  /*b8d0*/  BRA `(.L_x_9991) ;  /* 0xffffec8000007947 */ /* 0x003fea000383ffff */
        .weak           $__internal_74_$__cuda_sm70_shflsync_bfly_p
        .type           $__internal_74_$__cuda_sm70_shflsync_bfly_p,@function
        .size           $__internal_74_$__cuda_sm70_shflsync_bfly_p,(.L_x_22162 - $__internal_74_$__cuda_sm70_shflsync_bfly_p)
$__internal_74_$__cuda_sm70_shflsync_bfly_p:
[----:B------:R-:W-:Y:S01]  /*b8e0*/  IMAD.MOV.U32 R99, RZ, RZ, 0x0 ;  /* 0x00000000ff637424 */ /* 0x000fe200078e00ff */
[----:B------:R-:W-:Y:S04]  /*b8f0*/  WARPSYNC R116 ;  /* 0x0000007400007348 */ /* 0x000fe80003800000 */
[----:B------:R0:W1:Y:S01]  /*b900*/  SHFL.BFLY PT, R116, R97, R118, R115 ;  /* 0x0c00007661747389 */ /* 0x00006200000e0073 */
[----:B------:R-:W-:Y:S05]  /*b910*/  RET.REL.NODEC R98 `(_ZN10layer_norm13ln_fwd_kernelINS_13Kernel_traitsIf13__nv_bfloat16fS2_fjLj6144ELj1ELj1ELj8ELj16ENS_18Kernel_traits_baseILj6144EfS2_fS2_fjLj256EEEEELb1ELb0ELb1ELb0EEEvNS_9FwdParamsE) ;  /* 0xffff46e062007950 */ /* 0x000fea0003c3ffff */
.L_x_9992:
        /* <DEDUP_REMOVED lines=14> */
.L_x_22162:


//--------------------- .text._ZN10layer_norm13ln_fwd_kernelINS_13Kernel_traitsIf13__nv_bfloat16fS2_fjLj6144ELj1ELj1ELj8ELj16ENS_18Kernel_traits_baseILj6144EfS2_fS2_fjLj256EEEEELb1ELb0ELb1ELb1EEEvNS_9FwdParamsE --------------------------
	.section	.text._ZN10layer_norm13ln_fwd_kernelINS_13Kernel_traitsIf13__nv_bfloat16fS2_fjLj6144ELj1ELj1ELj8ELj16ENS_18Kernel_traits_baseILj6144EfS2_fS2_fjLj256EEEEELb1ELb0ELb1ELb1EEEvNS_9FwdParamsE,"ax",@progbits
	.sectioninfo	@"SHI_REGISTERS=127"
	.align	128
        .global         _ZN10layer_norm13ln_fwd_kernelINS_13Kernel_traitsIf13__nv_bfloat16fS2_fjLj6144ELj1ELj1ELj8ELj16ENS_18Kernel_traits_baseILj6144EfS2_fS2_fjLj256EEEEELb1ELb0ELb1ELb1EEEvNS_9FwdParamsE
        .type           _ZN10layer_norm13ln_fwd_kernelINS_13Kernel_traitsIf13__nv_bfloat16fS2_fjLj6144ELj1ELj1ELj8ELj16ENS_18Kernel_traits_baseILj6144EfS2_fS2_fjLj256EEEEELb1ELb0ELb1ELb1EEEvNS_9FwdParamsE,@function
        .size           _ZN10layer_norm13ln_fwd_kernelINS_13Kernel_traitsIf13__nv_bfloat16fS2_fjLj6144ELj1ELj1ELj8ELj16ENS_18Kernel_traits_baseILj6144EfS2_fS2_fjLj256EEEEELb1ELb0ELb1ELb1EEEvNS_9FwdParamsE,(.L_x_22163 - _ZN10layer_norm13ln_fwd_kernelINS_13Kernel_traitsIf13__nv_bfloat16fS2_fjLj6144ELj1ELj1ELj8ELj16ENS_18Kernel_traits_baseILj6144EfS2_fS2_fjLj256EEEEELb1ELb0ELb1ELb1EEEvNS_9FwdParamsE)
        .other          _ZN10layer_norm13ln_fwd_kernelINS_13Kernel_traitsIf13__nv_bfloat16fS2_fjLj6144ELj1ELj1ELj8ELj16ENS_18Kernel_traits_baseILj6144EfS2_fS2_fjLj256EEEEELb1ELb0ELb1ELb1EEEvNS_9FwdParamsE,@"STO_CUDA_ENTRY STV_DEFAULT"
_ZN10layer_norm13ln_fwd_kernelINS_13Kernel_traitsIf13__nv_bfloat16fS2_fjLj6144ELj1ELj1ELj8ELj16ENS_18Kernel_traits_baseILj6144EfS2_fS2_fjLj256EEEEELb1ELb0ELb1ELb1EEEvNS_9FwdParamsE:
.text._ZN10layer_norm13ln_fwd_kernelINS_13Kernel_traitsIf13__nv_bfloat16fS2_fjLj6144ELj1ELj1ELj8ELj16ENS_18Kernel_traits_baseILj6144EfS2_fS2_fjLj256EEEEELb1ELb0ELb1ELb1EEEvNS_9FwdParamsE:
        /* <DEDUP_REMOVED lines=44> */
[----:B------:R-:W-:Y:S02]  /*02c0*/  UIADD3 UR10, UR5, -0x4498517b, URZ ;  /* 0xbb67ae85050a7890 */ /* 0x000fe4000fffe03f */
[----:B------:R-:W-:Y:S02]  /*02d0*/  UIADD3 UR12, UR5, 0x76cf5d0a, URZ ;  /* 0x76cf5d0a050c7890 */ /* 0x000fe4000fffe03f */
[----:B------:R-:W-:Y:S01]  /*02e0*/  IMAD.WIDE.U32 R8, R8, -0x326172a9, RZ ;  /* 0xcd9e8d5708087825 */ /* 0x000fe200078e00ff */
[----:B------:R-:W-:Y:S01]  /*02f0*/  UIADD3 UR14, UR5, 0x32370b8f, URZ ;  /* 0x32370b8f050e7890 */ /* 0x000fe2000fffe03f */
[----:B------:R-:W-:Y:S01]  /*0300*/  LOP3.LUT R7, R3, UR10, R4, 0x96, !PT ;  /* 0x0000000a03077c12 */ /* 0x000fe2000f8e9604 */
[----:B------:R-:W-:-:S02]  /*0310*/  UIADD3 UR15, UR4, 0x78dde6e4, URZ ;  /* 0x78dde6e4040f7890 */ /* 0x000fc4000fffe03f */
[----:B------:R-:W-:Y:S01]  /*0320*/  LOP3.LUT R4, R9, UR9, R6, 0x96, !PT ;  /* 0x0000000909047c12 */ /* 0x000fe2000f8e9606 */
[----:B------:R-:W-:Y:S01]  /*0330*/  UIADD3 UR16, UR5, -0x126145ec, URZ ;  /* 0xed9eba1405107890 */ /* 0x000fe2000fffe03f */
[----:B------:R-:W-:Y:S01]  /*0340*/  IMAD.WIDE.U32 R6, R7, -0x326172a9, RZ ;  /* 0xcd9e8d5707067825 */ /* 0x000fe200078e00ff */
[----:B------:R-:W-:Y:S02]  /*0350*/  UIADD3 UR18, UR5, -0x56f99767, URZ ;  /* 0xa906689905127890 */ /* 0x000fe4000fffe03f */
[----:B------:R-:W-:Y:S01]  /*0360*/  UIADD3 UR17, UR4, 0x1715609d, URZ ;  /* 0x1715609d04117890 */ /* 0x000fe2000fffe03f */
[----:B------:R-:W-:Y:S01]  /*0370*/  IMAD.WIDE.U32 R4, R4, -0x2daee0ad, RZ ;  /* 0xd2511f5304047825 */ /* 0x000fe200078e00ff */
[----:B------:R-:W-:Y:S01]  /*0380*/  LOP3.LUT R3, R7, UR11, R8, 0x96, !PT ;  /* 0x0000000b07037c12 */ /* 0x000fe2000f8e9608 */
[----:B------:R-:W-:Y:S02]  /*0390*/  UIADD3 UR19, UR4, -0x4ab325aa, URZ ;  /* 0xb54cda5604137890 */ /* 0x000fe4000fffe03f */
[----:B------:R-:W-:Y:S01]  /*03a0*/  UIADD3 UR20, UR5, 0x646e171e, URZ ;  /* 0x646e171e05147890 */ /* 0x000fe2000fffe03f */
[----:B------:R-:W-:Y:S01]  /*03b0*/  LOP3.LUT R8, R5, UR12, R2, 0x96, !PT ;  /* 0x0000000c05087c12 */ /* 0x000fe2000f8e9602 */
[----:B------:R-:W-:Y:S01]  /*03c0*/  IMAD.WIDE.U32 R2, R3, -0x2daee0ad, RZ ;  /* 0xd2511f5303027825 */ /* 0x000fe200078e00ff */
[----:B------:R-:W-:-:S02]  /*03d0*/  UIADD3 UR21, UR4, 0x5384540f, URZ ;  /* 0x5384540f04157890 */ /* 0x000fc4000fffe03f */
        /* <DEDUP_REMOVED lines=30> */
[----:B------:R-:W-:-:S03]  /*05c0*/  IADD3 R8, P2, R8, c[0x0][0x1b0], RZ ;  /* 0x00006c0008087a10 */ /* 0x000fc60007f5e0ff */
[----:B------:R-:W-:Y:S01]  /*05d0*/  IMAD.X R5, RZ, RZ, c[0x0][0x21c], P1 ;  /* 0x00008700ff057624 */ /* 0x000fe200008e06ff */
[----:B------:R-:W-:Y:S01]  /*05e0*/  ISETP.GE.AND P1, PT, R2, c[0x0][0x164], PT ;  /* 0x0000590002007a0c */ /* 0x000fe20003f26270 */
[----:B------:R-:W-:-:S03]  /*05f0*/  IMAD.X R9, RZ, RZ, c[0x0][0x1b4], P2 ;  /* 0x00006d00ff097624 */ /* 0x000fc600010e06ff */
        /* <DEDUP_REMOVED lines=8> */
[----:B0-----:R-:W-:Y:S01]  /*0680*/  IMAD R5, R6, -0x2daee0ad, RZ ;  /* 0xd2511f5306057824 */ /* 0x001fe200078e02ff */
[----:B------:R-:W-:Y:S01]  /*0690*/  UIADD3 UR26, UR5, -0x695add53, URZ ;  /* 0x96a522ad051a7890 */ /* 0x000fe2000fffe03f */
[----:B------:R-:W-:Y:S01]  /*06a0*/  IMAD R4, R7, -0x326172a9, RZ ;  /* 0xcd9e8d5707047824 */ /* 0x000fe200078e02ff */
[----:B------:R0:W5:Y:S01]  /*06b0*/  LDG.E.128 R32, [R8.64] ;  /* 0x0000000608207981 */ /* 0x000162000c1e1d00 */
[----:B------:R-:W-:-:S03]  /*06c0*/  IMAD.HI.U32 R3, R63, -0x326172a9, RZ ;  /* 0xcd9e8d573f037827 */ /* 0x000fc600078e00ff */
[----:B------:R0:W5:Y:S01]  /*06d0*/  LDG.E.128 R28, [R8.64+0x10] ;  /* 0x00001006081c7981 */ /* 0x000162000c1e1d00 */
[----:B------:R-:W-:Y:S01]  /*06e0*/  IMAD.WIDE.U32 R6, R62, -0x2daee0ad, RZ ;  /* 0xd2511f533e067825 */ /* 0x000fe200078e00ff */
[----:B------:R-:W-:Y:S02]  /*06f0*/  LOP3.LUT R3, R3, UR25, R4, 0x96, !PT ;  /* 0x0000001903037c12 */ /* 0x000fe4000f8e9604 */
[----:B------:R0:W5:Y:S02]  /*0700*/  LDG.E.128 R24, [R8.64+0x2000] ;  /* 0x0020000608187981 */ /* 0x000164000c1e1d00 */
[----:B------:R-:W-:Y:S02]  /*0710*/  LOP3.LUT R4, R7, UR26, R5, 0x96, !PT ;  /* 0x0000001a07047c12 */ /* 0x000fe4000f8e9605 */
[----:B------:R-:W-:Y:S01]  /*0720*/  MOV R5, R11 ;  /* 0x0000000b00057202 */ /* 0x000fe20000000f00 */
[----:B------:R0:W5:Y:S01]  /*0730*/  LDG.E.128 R20, [R8.64+0x2010] ;  /* 0x0020100608147981 */ /* 0x000162000c1e1d00 */
[----:B------:R-:W-:Y:S01]  /*0740*/  HFMA2.MMA R11, -RZ, RZ, 0, 0 ;  /* 0x00000000ff0b7435 */ /* 0x000fe200000001ff */
[----:B------:R-:W-:-:S02]  /*0750*/  IMAD.MOV.U32 R7, RZ, RZ, R60 ;  /* 0x000000ffff077224 */ /* 0x000fc400078e003c */
[----:B------:R0:W5:Y:S01]  /*0760*/  LDG.E.128 R16, [R8.64+0x4000] ;  /* 0x0040000608107981 */ /* 0x000162000c1e1d00 */
[----:B------:R-:W-:-:S03]  /*0770*/  IMAD.MOV.U32 R96, RZ, RZ, 0x1 ;  /* 0x00000001ff607424 */ /* 0x000fc600078e00ff */
[----:B------:R0:W5:Y:S01]  /*0780*/  LDG.E.128 R12, [R8.64+0x4010] ;  /* 0x00401006080c7981 */ /* 0x000162000c1e1d00 */
[----:B------:R-:W-:Y:S01]  /*0790*/  ULDC.U8 UR8, c[0x0][0x1f0] ;  /* 0x00007c0000087ab9 */ /* 0x000fe20000000000 */
[----:B0-----:R-:W-:Y:S01]  /*07a0*/  LOP3.LUT R9, R10, 0x3, RZ, 0xc0, !PT ;  /* 0x000000030a097812 */ /* 0x001fe200078ec0ff */
[----:B------:R-:W-:Y:S02]  /*07b0*/  IMAD.MOV.U32 R8, RZ, RZ, R61 ;  /* 0x000000ffff087224 */ /* 0x000fe400078e003d */
[----:B------:R-:W-:Y:S02]  /*07c0*/  IMAD R10, R63, -0x326172a9, RZ ;  /* 0xcd9e8d573f0a7824 */ /* 0x000fe400078e02ff */
.L_x_10220:
[----:B------:R-:W-:-:S04]  /*07d0*/  IMAD.MOV.U32 R81, RZ, RZ, 0x4 ;  /* 0x00000004ff517424 */ /* 0x000fc800078e00ff */
[----:B------:R-:W-:-:S06]  /*07e0*/  IMAD.WIDE R72, R2, R81, c[0x0][0x1d0] ;  /* 0x0000740002487625 */ /* 0x000fcc00078e0251 */
[----:B------:R-:W2:Y:S01]  /*07f0*/  LDG.E R72, [R72.64] ;  /* 0x0000000648487981 */ /* 0x000ea2000c1e1900 */
[----:B------:R-:W-:Y:S01]  /*0800*/  ISETP.NE.U32.AND P0, PT, RZ, c[0x0][0x180], PT ;  /* 0x00006000ff007a0c */ /* 0x000fe20003f05070 */
[----:B------:R-:W-:Y:S02]  /*0810*/  IMAD R74, R2, c[0x0][0x168], RZ ;  /* 0x00005a00024a7a24 */ /* 0x000fe400078e02ff */
[----:B------:R-:W-:Y:S01]  /*0820*/  IMAD.MOV.U32 R112, RZ, RZ, RZ ;  /* 0x000000ffff707224 */ /* 0x000fe200078e00ff */
[----:B------:R-:W-:Y:S02]  /*0830*/  ISETP.NE.AND.EX P0, PT, RZ, c[0x0][0x184], PT, P0 ;  /* 0x00006100ff007a0c */ /* 0x000fe40003f05300 */
[----:B------:R-:W-:-:S04]  /*0840*/  SHF.R.S32.HI R75, RZ, 0x1f, R74 ;  /* 0x0000001fff4b7819 */ /* 0x000fc8000001144a */
[----:B------:R-:W-:Y:S02]  /*0850*/  LEA.HI R75, R75, R74, RZ, 0x3 ;  /* 0x0000004a4b4b7211 */ /* 0x000fe400078f18ff */
[----:B------:R-:W-:-:S04]  /*0860*/  LOP3.LUT R74, R0, 0xff, RZ, 0xc0, !PT ;  /* 0x000000ff004a7812 */ /* 0x000fc800078ec0ff */
[----:B------:R-:W-:Y:S01]  /*0870*/  LEA.HI.SX32 R116, R75, R74, 0x1d ;  /* 0x0000004a4b747211 */ /* 0x000fe200078feaff */
[----:B------:R-:W-:-:S04]  /*0880*/  @P0 IMAD.MOV.U32 R79, RZ, RZ, 0x20 ;  /* 0x00000020ff4f0424 */ /* 0x000fc800078e00ff */
[----:B------:R-:W-:-:S05]  /*0890*/  @P0 IMAD.WIDE.U32 R78, R116, R79, c[0x0][0x180] ;  /* 0x00006000744e0625 */ /* 0x000fca00078e004f */
[----:B------:R-:W3:Y:S04]  /*08a0*/  @P0 LDG.E.128 R60, [R78.64] ;  /* 0x000000064e3c0981 */ /* 0x000ee8000c1e1d00 */
[----:B-----5:R0:W5:Y:S01]  /*08b0*/  @P0 LDG.E.128 R64, [R78.64+0x10] ;  /* 0x000010064e400981 */ /* 0x020162000c1e1d00 */
[----:B--2---:R-:W-:-:S13]  /*08c0*/  ISETP.GE.AND P2, PT, R72, 0x1, PT ;  /* 0x000000014800780c */ /* 0x004fda0003f46270 */
[----:B------:R-:W-:Y:S02]  /*08d0*/  @P2 IADD3 R76, R72, -0x1, RZ ;  /* 0xffffffff484c2810 */ /* 0x000fe40007ffe0ff */
[----:B------:R-:W-:-:S03]  /*08e0*/  @P2 MOV R73, 0x10 ;  /* 0x0000001000492802 */ /* 0x000fc60000000f00 */
[----:B------:R-:W-:-:S05]  /*08f0*/  @P2 IMAD R76, R76, c[0x0][0x168], RZ ;  /* 0x00005a004c4c2a24 */ /* 0x000fca00078e02ff */
[----:B------:R-:W-:-:S04]  /*0900*/  @P2 SHF.R.S32.HI R77, RZ, 0x1f, R76 ;  /* 0x0000001fff4d2819 */ /* 0x000fc8000001144c */
[----:B------:R-:W-:-:S04]  /*0910*/  @P2 LEA.HI R77, R77, R76, RZ, 0x3 ;  /* 0x0000004c4d4d2211 */ /* 0x000fc800078f18ff */
[----:B------:R-:W-:Y:S01]  /*0920*/  @P2 LEA.HI.SX32 R112, R77, R74, 0x1d ;  /* 0x0000004a4d702211 */ /* 0x000fe200078feaff */
[----:B------:R-:W-:-:S04]  /*0930*/  IMAD.WIDE R74, R2, R81, c[0x0][0x1d8] ;  /* 0x00007600024a7625 */ /* 0x000fc800078e0251 */
[----:B------:R-:W-:Y:S01]  /*0940*/  @P2 IMAD.WIDE.U32 R76, R112, R73, c[0x0][0x170] ;  /* 0x00005c00704c2625 */ /* 0x000fe200078e0049 */
[----:B------:R0:W5:Y:S04]  /*0950*/  LDG.E R109, [R74.64] ;  /* 0x000000064a6d7981 */ /* 0x000168000c1e1900 */
[----:B------:R0:W5:Y:S01]  /*0960*/  @P2 LDG.E.128 R68, [R76.64] ;  /* 0x000000064c442981 */ /* 0x000162000c1e1d00 */
[----:B------:R-:W-:Y:S01]  /*0970*/  ISETP.GT.AND P3, PT, R72, RZ, PT ;  /* 0x000000ff4800720c */ /* 0x000fe20003f64270 */
[----:B------:R-:W-:Y:S01]  /*0980*/  BSSY B0, `(.L_x_9993) ;  /* 0x000005d000007945 */ /* 0x000fe20003800000 */
[----:B------:R-:W-:-:S11]  /*0990*/  SHF.R.S32.HI R113, RZ, 0x1f, R2 ;  /* 0x0000001fff717819 */ /* 0x000fd60000011402 */
[----:B------:R-:W-:-:S04]  /*09a0*/  @!P3 ISETP.NE.U32.AND P1, PT, RZ, c[0x0][0x180], PT ;  /* 0x00006000ff00ba0c */ /* 0x000fc80003f25070 */
[----:B------:R-:W-:Y:S01]  /*09b0*/  @!P3 ISETP.NE.AND.EX P1, PT, RZ, c[0x0][0x184], PT, P1 ;  /* 0x00006100ff00ba0c */ /* 0x000fe20003f25310 */
[----:B------:R-:W-:-:S03]  /*09c0*/  @!P3 IMAD.MOV.U32 R80, RZ, RZ, R9 ;  /* 0x000000ffff50b224 */ /* 0x000fc600078e0009 */
        /* <DEDUP_REMOVED lines=14> */
.L_x_9996:
[----:B------:R-:W-:Y:S02]  /*0ab0*/  IMAD.MOV.U32 R73, RZ, RZ, R10 ;  /* 0x000000ffff497224 */ /* 0x000fe400078e000a */
.L_x_9997:
[----:B------:R-:W-:Y:S05]  /*0ac0*/  BSYNC B1 ;  /* 0x0000000000017941 */ /* 0x000fea0003800000 */
.L_x_9995:
        /* <DEDUP_REMOVED lines=16> */
.L_x_10001:
[----:B------:R-:W-:Y:S05]  /*0bd0*/  BSYNC B2 ;  /* 0x0000000000027941 */ /* 0x000fea0003800000 */
.L_x_10000:
        /* <DEDUP_REMOVED lines=44> */
.L_x_9999:
[----:B------:R-:W-:Y:S05]  /*0ea0*/  BSYNC B1 ;  /* 0x0000000000017941 */ /* 0x000fea0003800000 */
.L_x_9998:
        /* <DEDUP_REMOVED lines=10> */
.L_x_9994:
[----:B0-----:R-:W-:Y:S05]  /*0f50*/  BSYNC B0 ;  /* 0x0000000000007941 */ /* 0x001fea0003800000 */
.L_x_9993:
        /* <DEDUP_REMOVED lines=18> */
.L_x_10005:
[----:B------:R-:W-:Y:S02]  /*1080*/  IMAD.MOV.U32 R9, RZ, RZ, R10 ;  /* 0x000000ffff097224 */ /* 0x000fe400078e000a */
.L_x_10006:
[----:B------:R-:W-:Y:S05]  /*1090*/  BSYNC B1 ;  /* 0x0000000000017941 */ /* 0x000fea0003800000 */
.L_x_10004:
        /* <DEDUP_REMOVED lines=16> */
.L_x_10010:
[----:B------:R-:W-:Y:S05]  /*11a0*/  BSYNC B2 ;  /* 0x0000000000027941 */ /* 0x000fea0003800000 */
.L_x_10009:
        /* <DEDUP_REMOVED lines=44> */
.L_x_10008:
[----:B------:R-:W-:Y:S05]  /*1470*/  BSYNC B1 ;  /* 0x0000000000017941 */ /* 0x000fea0003800000 */
.L_x_10007:
        /* <DEDUP_REMOVED lines=10> */
.L_x_10003:
[----:B------:R-:W-:Y:S05]  /*1520*/  BSYNC B0 ;  /* 0x0000000000007941 */ /* 0x000fea0003800000 */
.L_x_10002:
        /* <DEDUP_REMOVED lines=18> */
.L_x_10014:
[----:B------:R-:W-:Y:S02]  /*1650*/  IMAD.MOV.U32 R9, RZ, RZ, R10 ;  /* 0x000000ffff097224 */ /* 0x000fe400078e000a */
.L_x_10015:
[----:B------:R-:W-:Y:S05]  /*1660*/  BSYNC B1 ;  /* 0x0000000000017941 */ /* 0x000fea0003800000 */
.L_x_10013:
        /* <DEDUP_REMOVED lines=16> */
.L_x_10019:
[----:B------:R-:W-:Y:S05]  /*1770*/  BSYNC B2 ;  /* 0x0000000000027941 */ /* 0x000fea0003800000 */
.L_x_10018:
        /* <DEDUP_REMOVED lines=44> */
.L_x_10017:
[----:B------:R-:W-:Y:S05]  /*1a40*/  BSYNC B1 ;  /* 0x0000000000017941 */ /* 0x000fea0003800000 */
.L_x_10016:
        /* <DEDUP_REMOVED lines=10> */
.L_x_10012:
[----:B------:R-:W-:Y:S05]  /*1af0*/  BSYNC B0 ;  /* 0x0000000000007941 */ /* 0x000fea0003800000 */
.L_x_10011:
        /* <DEDUP_REMOVED lines=18> */
.L_x_10023:
[----:B------:R-:W-:Y:S02]  /*1c20*/  IMAD.MOV.U32 R9, RZ, RZ, R10 ;  /* 0x000000ffff097224 */ /* 0x000fe400078e000a */
.L_x_10024:
[----:B------:R-:W-:Y:S05]  /*1c30*/  BSYNC B1 ;  /* 0x0000000000017941 */ /* 0x000fea0003800000 */
.L_x_10022:
        /* <DEDUP_REMOVED lines=16> */
.L_x_10028:
[----:B------:R-:W-:Y:S05]  /*1d40*/  BSYNC B2 ;  /* 0x0000000000027941 */ /* 0x000fea0003800000 */
.L_x_10027:
        /* <DEDUP_REMOVED lines=44> */
.L_x_10026:
[----:B------:R-:W-:Y:S05]  /*2010*/  BSYNC B1 ;  /* 0x0000000000017941 */ /* 0x000fea0003800000 */
.L_x_10025:
        /* <DEDUP_REMOVED lines=10> */
.L_x_10021:
[----:B------:R-:W-:Y:S05]  /*20c0*/  BSYNC B0 ;  /* 0x0000000000007941 */ /* 0x000fea0003800000 */
.L_x_10020:
        /* <DEDUP_REMOVED lines=18> */
.L_x_10032:
[----:B------:R-:W-:Y:S02]  /*21f0*/  IMAD.MOV.U32 R9, RZ, RZ, R10 ;  /* 0x000000ffff097224 */ /* 0x000fe400078e000a */
.L_x_10033:
[----:B------:R-:W-:Y:S05]  /*2200*/  BSYNC B1 ;  /* 0x0000000000017941 */ /* 0x000fea0003800000 */
.L_x_10031:
        /* <DEDUP_REMOVED lines=16> */
.L_x_10037:
[----:B------:R-:W-:Y:S05]  /*2310*/  BSYNC B2 ;  /* 0x0000000000027941 */ /* 0x000fea0003800000 */
.L_x_10036:
        /* <DEDUP_REMOVED lines=44> */
.L_x_10035:
[----:B------:R-:W-:Y:S05]  /*25e0*/  BSYNC B1 ;  /* 0x0000000000017941 */ /* 0x000fea0003800000 */
.L_x_10034:
        /* <DEDUP_REMOVED lines=10> */
.L_x_10030:
[----:B------:R-:W-:Y:S05]  /*2690*/  BSYNC B0 ;  /* 0x0000000000007941 */ /* 0x000fea0003800000 */
.L_x_10029:
        /* <DEDUP_REMOVED lines=18> */
.L_x_10041:
[----:B------:R-:W-:Y:S02]  /*27c0*/  IMAD.MOV.U32 R9, RZ, RZ, R10 ;  /* 0x000000ffff097224 */ /* 0x000fe400078e000a */
.L_x_10042:
[----:B------:R-:W-:Y:S05]  /*27d0*/  BSYNC B1 ;  /* 0x0000000000017941 */ /* 0x000fea0003800000 */
.L_x_10040:
        /* <DEDUP_REMOVED lines=16> */
.L_x_10046:
[----:B------:R-:W-:Y:S05]  /*28e0*/  BSYNC B2 ;  /* 0x0000000000027941 */ /* 0x000fea0003800000 */
.L_x_10045:
        /* <DEDUP_REMOVED lines=44> */
.L_x_10044:
[----:B------:R-:W-:Y:S05]  /*2bb0*/  BSYNC B1 ;  /* 0x0000000000017941 */ /* 0x000fea0003800000 */
.L_x_10043:
        /* <DEDUP_REMOVED lines=10> */
.L_x_10039:
[----:B------:R-:W-:Y:S05]  /*2c60*/  BSYNC B0 ;  /* 0x0000000000007941 */ /* 0x000fea0003800000 */
.L_x_10038:
        /* <DEDUP_REMOVED lines=18> */
.L_x_10050:
[----:B------:R-:W-:Y:S02]  /*2d90*/  IMAD.MOV.U32 R9, RZ, RZ, R10 ;  /* 0x000000ffff097224 */ /* 0x000fe400078e000a */
.L_x_10051:
[----:B------:R-:W-:Y:S05]  /*2da0*/  BSYNC B1 ;  /* 0x0000000000017941 */ /* 0x000fea0003800000 */
.L_x_10049:
        /* <DEDUP_REMOVED lines=16> */
.L_x_10055:
[----:B------:R-:W-:Y:S05]  /*2eb0*/  BSYNC B2 ;  /* 0x0000000000027941 */ /* 0x000fea0003800000 */
.L_x_10054:
        /* <DEDUP_REMOVED lines=44> */
.L_x_10053:
[----:B------:R-:W-:Y:S05]  /*3180*/  BSYNC B1 ;  /* 0x0000000000017941 */ /* 0x000fea0003800000 */
.L_x_10052:
        /* <DEDUP_REMOVED lines=10> */
.L_x_10048:
[----:B------:R-:W-:Y:S05]  /*3230*/  BSYNC B0 ;  /* 0x0000000000007941 */ /* 0x000fea0003800000 */
.L_x_10047:
        /* <DEDUP_REMOVED lines=18> */
.L_x_10059:
[----:B------:R-:W-:Y:S02]  /*3360*/  IMAD.MOV.U32 R9, RZ, RZ, R10 ;  /* 0x000000ffff097224 */ /* 0x000fe400078e000a */
.L_x_10060:
[----:B------:R-:W-:Y:S05]  /*3370*/  BSYNC B1 ;  /* 0x0000000000017941 */ /* 0x000fea0003800000 */
.L_x_10058:
        /* <DEDUP_REMOVED lines=16> */
.L_x_10064:
[----:B------:R-:W-:Y:S05]  /*3480*/  BSYNC B2 ;  /* 0x0000000000027941 */ /* 0x000fea0003800000 */
.L_x_10063:
        /* <DEDUP_REMOVED lines=44> */
.L_x_10062:
[----:B------:R-:W-:Y:S05]  /*3750*/  BSYNC B1 ;  /* 0x0000000000017941 */ /* 0x000fea0003800000 */
.L_x_10061:
        /* <DEDUP_REMOVED lines=10> */
.L_x_10057:
[----:B------:R-:W-:Y:S05]  /*3800*/  BSYNC B0 ;  /* 0x0000000000007941 */ /* 0x000fea0003800000 */
.L_x_10056:
        /* <DEDUP_REMOVED lines=30> */
.L_x_10066:
[----:B------:R-:W-:Y:S05]  /*39f0*/  BSYNC B0 ;  /* 0x0000000000007941 */ /* 0x000fea0003800000 */
.L_x_10065:
        /* <DEDUP_REMOVED lines=22> */
.L_x_10070:
[----:B------:R-:W-:Y:S02]  /*3b60*/  IMAD.MOV.U32 R81, RZ, RZ, R10 ;  /* 0x000000ffff517224 */ /* 0x000fe400078e000a */
.L_x_10071:
[----:B------:R-:W-:Y:S05]  /*3b70*/  BSYNC B1 ;  /* 0x0000000000017941 */ /* 0x000fea0003800000 */
.L_x_10069:
        /* <DEDUP_REMOVED lines=16> */
.L_x_10075:
[----:B------:R-:W-:Y:S05]  /*3c80*/  BSYNC B2 ;  /* 0x0000000000027941 */ /* 0x000fea0003800000 */
.L_x_10074:
        /* <DEDUP_REMOVED lines=44> */
.L_x_10073:
[----:B------:R-:W-:Y:S05]  /*3f50*/  BSYNC B1 ;  /* 0x0000000000017941 */ /* 0x000fea0003800000 */
.L_x_10072:
[----:B------:R0:W1:Y:S01]  /*3f60*/  I2F.U32 R80, R81 ;  /* 0x0000005100507306 */ /* 0x0000620000201000 */
[----:B------:R-:W-:Y:S01]  /*3f70*/  HFMA2.MMA R83, -RZ, RZ, 0.1171875, 0 ;  /* 0x2f800000ff537435 */ /* 0x000fe200000001ff */
[----:B0----5:R-:W-:-:S05]  /*3f80*/  PRMT R81, RZ, 0x5410, R68 ;  /* 0x00005410ff517816 */ /* 0x021fca0000000044 */
[----:B------:R-:W-:-:S04]  /*3f90*/  FMUL.FTZ R82, R81, c[0x0][0x1ec] ;  /* 0x00007b0051527a20 */ /* 0x000fc80000410000 */
[----:B-1----:R-:W-:Y:S02]  /*3fa0*/  FFMA.FTZ R80, R80, R83, 1.1641532182693481445e-10 ;  /* 0x2f00000050507423 */ /* 0x002fe40000010053 */
[----:B------:R-:W-:-:S03]  /*3fb0*/  FMUL.FTZ R82, R82, c[0x0][0x1e8] ;  /* 0x00007a0052527a20 */ /* 0x000fc60000410000 */
[----:B------:R-:W-:-:S04]  /*3fc0*/  FSETP.GTU.FTZ.AND P1, PT, R80, c[0x0][0x1e4], PT ;  /* 0x0000790050007a0b */ /* 0x000fc80003f3c000 */
[----:B------:R-:W-:Y:S02]  /*3fd0*/  FSEL R80, R82, RZ, !P1 ;  /* 0x000000ff52507208 */ /* 0x000fe40004800000 */
[----:B------:R-:W-:-:S03]  /*3fe0*/  SEL R97, RZ, 0x1, P1 ;  /* 0x00000001ff617807 */ /* 0x000fc60000800000 */
[----:B------:R-:W-:Y:S02]  /*3ff0*/  @P0 FADD.FTZ R80, R60, R80 ;  /* 0x000000503c500221 */ /* 0x000fe40000010000 */
.L_x_10068:
[----:B0-----:R-:W-:Y:S05]  /*4000*/  BSYNC B0 ;  /* 0x0000000000007941 */ /* 0x001fea0003800000 */
.L_x_10067:
        /* <DEDUP_REMOVED lines=18> */
.L_x_10079:
[----:B------:R-:W-:Y:S02]  /*4130*/  IMAD.MOV.U32 R90, RZ, RZ, R10 ;  /* 0x000000ffff5a7224 */ /* 0x000fe400078e000a */
.L_x_10080:
[----:B------:R-:W-:Y:S05]  /*4140*/  BSYNC B1 ;  /* 0x0000000000017941 */ /* 0x000fea0003800000 */
.L_x_10078:
        /* <DEDUP_REMOVED lines=16> */
.L_x_10084:
[----:B------:R-:W-:Y:S05]  /*4250*/  BSYNC B2 ;  /* 0x0000000000027941 */ /* 0x000fea0003800000 */
.L_x_10083:
        /* <DEDUP_REMOVED lines=44> */
.L_x_10082:
[----:B------:R-:W-:Y:S05]  /*4520*/  BSYNC B1 ;  /* 0x0000000000017941 */ /* 0x000fea0003800000 */
.L_x_10081:
        /* <DEDUP_REMOVED lines=10> */
.L_x_10077:
[----:B------:R-:W-:Y:S05]  /*45d0*/  BSYNC B0 ;  /* 0x0000000000007941 */ /* 0x000fea0003800000 */
.L_x_10076:
        /* <DEDUP_REMOVED lines=18> */
.L_x_10088:
[----:B------:R-:W-:Y:S02]  /*4700*/  IMAD.MOV.U32 R90, RZ, RZ, R10 ;  /* 0x000000ffff5a7224 */ /* 0x000fe400078e000a */
.L_x_10089:
[----:B------:R-:W-:Y:S05]  /*4710*/  BSYNC B1 ;  /* 0x0000000000017941 */ /* 0x000fea0003800000 */
.L_x_10087:
        /* <DEDUP_REMOVED lines=16> */
.L_x_10093:
[----:B------:R-:W-:Y:S05]  /*4820*/  BSYNC B2 ;  /* 0x0000000000027941 */ /* 0x000fea0003800000 */
.L_x_10092:
        /* <DEDUP_REMOVED lines=44> */
.L_x_10091:
[----:B------:R-:W-:Y:S05]  /*4af0*/  BSYNC B1 ;  /* 0x0000000000017941 */ /* 0x000fea0003800000 */
.L_x_10090:
        /* <DEDUP_REMOVED lines=10> */
.L_x_10086:
[----:B------:R-:W-:Y:S05]  /*4ba0*/  BSYNC B0 ;  /* 0x0000000000007941 */ /* 0x000fea0003800000 */
.L_x_10085:
        /* <DEDUP_REMOVED lines=18> */
.L_x_10097:
[----:B------:R-:W-:Y:S02]  /*4cd0*/  IMAD.MOV.U32 R92, RZ, RZ, R10 ;  /* 0x000000ffff5c7224 */ /* 0x000fe400078e000a */
.L_x_10098:
[----:B------:R-:W-:Y:S05]  /*4ce0*/  BSYNC B1 ;  /* 0x0000000000017941 */ /* 0x000fea0003800000 */
.L_x_10096:
        /* <DEDUP_REMOVED lines=16> */
.L_x_10102:
[----:B------:R-:W-:Y:S05]  /*4df0*/  BSYNC B2 ;  /* 0x0000000000027941 */ /* 0x000fea0003800000 */
.L_x_10101:
        /* <DEDUP_REMOVED lines=44> */
.L_x_10100:
[----:B------:R-:W-:Y:S05]  /*50c0*/  BSYNC B1 ;  /* 0x0000000000017941 */ /* 0x000fea0003800000 */
.L_x_10099:
        /* <DEDUP_REMOVED lines=10> */
.L_x_10095:
[----:B------:R-:W-:Y:S05]  /*5170*/  BSYNC B0 ;  /* 0x0000000000007941 */ /* 0x000fea0003800000 */
.L_x_10094:
        /* <DEDUP_REMOVED lines=18> */
.L_x_10106:
[----:B------:R-:W-:Y:S02]  /*52a0*/  IMAD.MOV.U32 R92, RZ, RZ, R10 ;  /* 0x000000ffff5c7224 */ /* 0x000fe400078e000a */
.L_x_10107:
[----:B------:R-:W-:Y:S05]  /*52b0*/  BSYNC B1 ;  /* 0x0000000000017941 */ /* 0x000fea0003800000 */
.L_x_10105:
        /* <DEDUP_REMOVED lines=16> */
.L_x_10111:
[----:B------:R-:W-:Y:S05]  /*53c0*/  BSYNC B2 ;  /* 0x0000000000027941 */ /* 0x000fea0003800000 */
.L_x_10110:
        /* <DEDUP_REMOVED lines=44> */
.L_x_10109:
[----:B------:R-:W-:Y:S05]  /*5690*/  BSYNC B1 ;  /* 0x0000000000017941 */ /* 0x000fea0003800000 */
.L_x_10108:
        /* <DEDUP_REMOVED lines=10> */
.L_x_10104:
[----:B------:R-:W-:Y:S05]  /*5740*/  BSYNC B0 ;  /* 0x0000000000007941 */ /* 0x000fea0003800000 */
.L_x_10103:
        /* <DEDUP_REMOVED lines=18> */
.L_x_10115:
[----:B------:R-:W-:Y:S02]  /*5870*/  IMAD.MOV.U32 R94, RZ, RZ, R10 ;  /* 0x000000ffff5e7224 */ /* 0x000fe400078e000a */
.L_x_10116:
[----:B------:R-:W-:Y:S05]  /*5880*/  BSYNC B1 ;  /* 0x0000000000017941 */ /* 0x000fea0003800000 */
.L_x_10114:
        /* <DEDUP_REMOVED lines=16> */
.L_x_10120:
[----:B------:R-:W-:Y:S05]  /*5990*/  BSYNC B2 ;  /* 0x0000000000027941 */ /* 0x000fea0003800000 */
.L_x_10119:
        /* <DEDUP_REMOVED lines=44> */
.L_x_10118:
[----:B------:R-:W-:Y:S05]  /*5c60*/  BSYNC B1 ;  /* 0x0000000000017941 */ /* 0x000fea0003800000 */
.L_x_10117:
        /* <DEDUP_REMOVED lines=10> */
.L_x_10113:
[----:B------:R-:W-:Y:S05]  /*5d10*/  BSYNC B0 ;  /* 0x0000000000007941 */ /* 0x000fea0003800000 */
.L_x_10112:
        /* <DEDUP_REMOVED lines=18> */
.L_x_10124:
[----:B------:R-:W-:Y:S02]  /*5e40*/  IMAD.MOV.U32 R94, RZ, RZ, R10 ;  /* 0x000000ffff5e7224 */ /* 0x000fe400078e000a */
.L_x_10125:
[----:B------:R-:W-:Y:S05]  /*5e50*/  BSYNC B1 ;  /* 0x0000000000017941 */ /* 0x000fea0003800000 */
.L_x_10123:
        /* <DEDUP_REMOVED lines=16> */
.L_x_10129:
[----:B------:R-:W-:Y:S05]  /*5f60*/  BSYNC B2 ;  /* 0x0000000000027941 */ /* 0x000fea0003800000 */
.L_x_10128:
        /* <DEDUP_REMOVED lines=44> */
.L_x_10127:
[----:B------:R-:W-:Y:S05]  /*6230*/  BSYNC B1 ;  /* 0x0000000000017941 */ /* 0x000fea0003800000 */
.L_x_10126:
        /* <DEDUP_REMOVED lines=10> */
.L_x_10122:
[----:B------:R-:W-:Y:S05]  /*62e0*/  BSYNC B0 ;  /* 0x0000000000007941 */ /* 0x000fea0003800000 */
.L_x_10121:
        /* <DEDUP_REMOVED lines=18> */
.L_x_10133:
[----:B------:R-:W-:Y:S02]  /*6410*/  IMAD.MOV.U32 R105, RZ, RZ, R10 ;  /* 0x000000ffff697224 */ /* 0x000fe400078e000a */
.L_x_10134:
[----:B------:R-:W-:Y:S05]  /*6420*/  BSYNC B1 ;  /* 0x0000000000017941 */ /* 0x000fea0003800000 */
.L_x_10132:
        /* <DEDUP_REMOVED lines=16> */
.L_x_10138:
[----:B------:R-:W-:Y:S05]  /*6530*/  BSYNC B2 ;  /* 0x0000000000027941 */ /* 0x000fea0003800000 */
.L_x_10137:
        /* <DEDUP_REMOVED lines=44> */
.L_x_10136:
[----:B------:R-:W-:Y:S05]  /*6800*/  BSYNC B1 ;  /* 0x0000000000017941 */ /* 0x000fea0003800000 */
.L_x_10135:
        /* <DEDUP_REMOVED lines=10> */
.L_x_10131:
[----:B------:R-:W-:Y:S05]  /*68b0*/  BSYNC B0 ;  /* 0x0000000000007941 */ /* 0x000fea0003800000 */
.L_x_10130:
        /* <DEDUP_REMOVED lines=23> */
[----:B------:R-:W-:Y:S02]  /*6a30*/  LOP3.LUT R88, R88, R92, R90, 0xfe, !PT ;  /* 0x0000005c58587212 */ /* 0x000fe400078efe5a */
[----:B------:R-:W-:Y:S02]  /*6a40*/  MOV R90, 0x8 ;  /* 0x00000008005a7802 */ /* 0x000fe40000000f00 */
[----:B------:R-:W-:Y:S02]  /*6a50*/  LOP3.LUT R88, R88, 0xff, R97, 0xf8, !PT ;  /* 0x000000ff58587812 */ /* 0x000fe400078ef861 */
[----:B------:R-:W-:Y:S01]  /*6a60*/  LOP3.LUT R89, R107, R89, RZ, 0xfc, !PT ;  /* 0x000000596b597212 */ /* 0x000fe200078efcff */
[----:B------:R-:W-:-:S05]  /*6a70*/  IMAD.WIDE.U32 R90, R9, R90, c[0x0][0x190] ;  /* 0x00006400095a7625 */ /* 0x000fca00078e005a */
[----:B------:R0:W-:Y:S02]  /*6a80*/  STG.E.64 [R90.64], R88 ;  /* 0x000000585a007986 */ /* 0x0001e4000c101b06 */
.L_x_10140:
[----:B------:R-:W-:Y:S05]  /*6a90*/  BSYNC B0 ;  /* 0x0000000000007941 */ /* 0x000fea0003800000 */
.L_x_10139:
        /* <DEDUP_REMOVED lines=22> */
.L_x_10144:
[----:B------:R-:W-:Y:S02]  /*6c00*/  IMAD.MOV.U32 R9, RZ, RZ, R10 ;  /* 0x000000ffff097224 */ /* 0x000fe400078e000a */
.L_x_10145:
[----:B------:R-:W-:Y:S05]  /*6c10*/  BSYNC B1 ;  /* 0x0000000000017941 */ /* 0x000fea0003800000 */
.L_x_10143:
        /* <DEDUP_REMOVED lines=16> */
.L_x_10149:
[----:B------:R-:W-:Y:S05]  /*6d20*/  BSYNC B2 ;  /* 0x0000000000027941 */ /* 0x000fea0003800000 */
.L_x_10148:
        /* <DEDUP_REMOVED lines=44> */
.L_x_10147:
[----:B------:R-:W-:Y:S05]  /*6ff0*/  BSYNC B1 ;  /* 0x0000000000017941 */ /* 0x000fea0003800000 */
.L_x_10146:
        /* <DEDUP_REMOVED lines=10> */
.L_x_10142:
[----:B0-----:R-:W-:Y:S05]  /*70a0*/  BSYNC B0 ;  /* 0x0000000000007941 */ /* 0x001fea0003800000 */
.L_x_10141:
        /* <DEDUP_REMOVED lines=18> */
.L_x_10153:
[----:B------:R-:W-:Y:S02]  /*71d0*/  IMAD.MOV.U32 R9, RZ, RZ, R10 ;  /* 0x000000ffff097224 */ /* 0x000fe400078e000a */
.L_x_10154:
[----:B------:R-:W-:Y:S05]  /*71e0*/  BSYNC B1 ;  /* 0x0000000000017941 */ /* 0x000fea0003800000 */
.L_x_10152:
        /* <DEDUP_REMOVED lines=16> */
.L_x_10158:
[----:B------:R-:W-:Y:S05]  /*72f0*/  BSYNC B2 ;  /* 0x0000000000027941 */ /* 0x000fea0003800000 */
.L_x_10157:
        /* <DEDUP_REMOVED lines=44> */
.L_x_10156:
[----:B------:R-:W-:Y:S05]  /*75c0*/  BSYNC B1 ;  /* 0x0000000000017941 */ /* 0x000fea0003800000 */
.L_x_10155:
        /* <DEDUP_REMOVED lines=10> */
.L_x_10151:
[----:B------:R-:W-:Y:S05]  /*7670*/  BSYNC B0 ;  /* 0x0000000000007941 */ /* 0x000fea0003800000 */
.L_x_10150:
        /* <DEDUP_REMOVED lines=18> */
.L_x_10162:
[----:B------:R-:W-:Y:S02]  /*77a0*/  IMAD.MOV.U32 R9, RZ, RZ, R10 ;  /* 0x000000ffff097224 */ /* 0x000fe400078e000a */
.L_x_10163:
[----:B------:R-:W-:Y:S05]  /*77b0*/  BSYNC B1 ;  /* 0x0000000000017941 */ /* 0x000fea0003800000 */
.L_x_10161:
        /* <DEDUP_REMOVED lines=16> */
.L_x_10167:
[----:B------:R-:W-:Y:S05]  /*78c0*/  BSYNC B2 ;  /* 0x0000000000027941 */ /* 0x000fea0003800000 */
.L_x_10166:
        /* <DEDUP_REMOVED lines=44> */
.L_x_10165:
[----:B------:R-:W-:Y:S05]  /*7b90*/  BSYNC B1 ;  /* 0x0000000000017941 */ /* 0x000fea0003800000 */
.L_x_10164:
        /* <DEDUP_REMOVED lines=10> */
.L_x_10160:
[----:B------:R-:W-:Y:S05]  /*7c40*/  BSYNC B0 ;  /* 0x0000000000007941 */ /* 0x000fea0003800000 */
.L_x_10159:
        /* <DEDUP_REMOVED lines=18> */
.L_x_10171:
[----:B------:R-:W-:Y:S02]  /*7d70*/  IMAD.MOV.U32 R9, RZ, RZ, R10 ;  /* 0x000000ffff097224 */ /* 0x000fe400078e000a */
.L_x_10172:
[----:B------:R-:W-:Y:S05]  /*7d80*/  BSYNC B1 ;  /* 0x0000000000017941 */ /* 0x000fea0003800000 */
.L_x_10170:
        /* <DEDUP_REMOVED lines=16> */
.L_x_10176:
[----:B------:R-:W-:Y:S05]  /*7e90*/  BSYNC B2 ;  /* 0x0000000000027941 */ /* 0x000fea0003800000 */
.L_x_10175:
        /* <DEDUP_REMOVED lines=44> */
.L_x_10174:
[----:B------:R-:W-:Y:S05]  /*8160*/  BSYNC B1 ;  /* 0x0000000000017941 */ /* 0x000fea0003800000 */
.L_x_10173:
        /* <DEDUP_REMOVED lines=10> */
.L_x_10169:
[----:B------:R-:W-:Y:S05]  /*8210*/  BSYNC B0 ;  /* 0x0000000000007941 */ /* 0x000fea0003800000 */
.L_x_10168:
        /* <DEDUP_REMOVED lines=18> */
.L_x_10180:
[----:B------:R-:W-:Y:S02]  /*8340*/  IMAD.MOV.U32 R9, RZ, RZ, R10 ;  /* 0x000000ffff097224 */ /* 0x000fe400078e000a */
.L_x_10181:
[----:B------:R-:W-:Y:S05]  /*8350*/  BSYNC B1 ;  /* 0x0000000000017941 */ /* 0x000fea0003800000 */
.L_x_10179:
        /* <DEDUP_REMOVED lines=16> */
.L_x_10185:
[----:B------:R-:W-:Y:S05]  /*8460*/  BSYNC B2 ;  /* 0x0000000000027941 */ /* 0x000fea0003800000 */
.L_x_10184:
        /* <DEDUP_REMOVED lines=44> */
.L_x_10183:
[----:B------:R-:W-:Y:S05]  /*8730*/  BSYNC B1 ;  /* 0x0000000000017941 */ /* 0x000fea0003800000 */
.L_x_10182:
        /* <DEDUP_REMOVED lines=10> */
.L_x_10178:
[----:B------:R-:W-:Y:S05]  /*87e0*/  BSYNC B0 ;  /* 0x0000000000007941 */ /* 0x000fea0003800000 */
.L_x_10177:
        /* <DEDUP_REMOVED lines=18> */
.L_x_10189:
[----:B------:R-:W-:Y:S02]  /*8910*/  IMAD.MOV.U32 R9, RZ, RZ, R10 ;  /* 0x000000ffff097224 */ /* 0x000fe400078e000a */
.L_x_10190:
[----:B------:R-:W-:Y:S05]  /*8920*/  BSYNC B1 ;  /* 0x0000000000017941 */ /* 0x000fea0003800000 */
.L_x_10188:
        /* <DEDUP_REMOVED lines=16> */
.L_x_10194:
[----:B------:R-:W-:Y:S05]  /*8a30*/  BSYNC B2 ;  /* 0x0000000000027941 */ /* 0x000fea0003800000 */
.L_x_10193:
        /* <DEDUP_REMOVED lines=44> */
.L_x_10192:
[----:B------:R-:W-:Y:S05]  /*8d00*/  BSYNC B1 ;  /* 0x0000000000017941 */ /* 0x000fea0003800000 */
.L_x_10191:
        /* <DEDUP_REMOVED lines=10> */
.L_x_10187:
[----:B------:R-:W-:Y:S05]  /*8db0*/  BSYNC B0 ;  /* 0x0000000000007941 */ /* 0x000fea0003800000 */
.L_x_10186:
        /* <DEDUP_REMOVED lines=18> */
.L_x_10198:
[----:B------:R-:W-:Y:S02]  /*8ee0*/  IMAD.MOV.U32 R9, RZ, RZ, R10 ;  /* 0x000000ffff097224 */ /* 0x000fe400078e000a */
.L_x_10199:
[----:B------:R-:W-:Y:S05]  /*8ef0*/  BSYNC B1 ;  /* 0x0000000000017941 */ /* 0x000fea0003800000 */
.L_x_10197:
        /* <DEDUP_REMOVED lines=16> */
.L_x_10203:
[----:B------:R-:W-:Y:S05]  /*9000*/  BSYNC B2 ;  /* 0x0000000000027941 */ /* 0x000fea0003800000 */
.L_x_10202:
        /* <DEDUP_REMOVED lines=44> */
.L_x_10201:
[----:B------:R-:W-:Y:S05]  /*92d0*/  BSYNC B1 ;  /* 0x0000000000017941 */ /* 0x000fea0003800000 */
.L_x_10200:
        /* <DEDUP_REMOVED lines=10> */
.L_x_10196:
[----:B------:R-:W-:Y:S05]  /*9380*/  BSYNC B0 ;  /* 0x0000000000007941 */ /* 0x000fea0003800000 */
.L_x_10195:
        /* <DEDUP_REMOVED lines=18> */
.L_x_10207:
[----:B------:R-:W-:Y:S02]  /*94b0*/  IMAD.MOV.U32 R118, RZ, RZ, R10 ;  /* 0x000000ffff767224 */ /* 0x000fe400078e000a */
.L_x_10208:
[----:B------:R-:W-:Y:S05]  /*94c0*/  BSYNC B1 ;  /* 0x0000000000017941 */ /* 0x000fea0003800000 */
.L_x_10206:
        /* <DEDUP_REMOVED lines=16> */
.L_x_10212:
[----:B------:R-:W-:Y:S05]  /*95d0*/  BSYNC B2 ;  /* 0x0000000000027941 */ /* 0x000fea0003800000 */
.L_x_10211:
        /* <DEDUP_REMOVED lines=44> */
.L_x_10210:
[----:B------:R-:W-:Y:S05]  /*98a0*/  BSYNC B1 ;  /* 0x0000000000017941 */ /* 0x000fea0003800000 */
.L_x_10209:
        /* <DEDUP_REMOVED lines=10> */
.L_x_10205:
[----:B------:R-:W-:Y:S05]  /*9950*/  BSYNC B0 ;  /* 0x0000000000007941 */ /* 0x000fea0003800000 */
.L_x_10204:
        /* <DEDUP_REMOVED lines=52> */
.L_x_10214:
[----:B0-----:R-:W-:Y:S05]  /*9ca0*/  BSYNC B0 ;  /* 0x0000000000007941 */ /* 0x001fea0003800000 */
.L_x_10213:
[----:B------:R-:W-:Y:S01]  /*9cb0*/  @!P1 IADD3 R114, R114, 0x8, RZ ;  /* 0x0000000872729810 */ /* 0x000fe20007ffe0ff */
[----:B------:R-:W-:Y:S01]  /*9cc0*/  FADD.FTZ R112, R118, R95 ;  /* 0x0000005f76707221 */ /* 0x000fe20000010000 */
[----:B------:R-:W-:Y:S05]  /*9cd0*/  BRA.DIV ~URZ, `(.L_x_10215) ;  /* 0x000010327f007947 */ /* 0x000fea000b800000 */
[----:B------:R0:W1:Y:S02]  /*9ce0*/  SHFL.BFLY PT, R104, R112, 0x1, 0x1f ;  /* 0x0c201f0070687f89 */ /* 0x00006400000e0000 */
.L_x_10221:
        /* <DEDUP_REMOVED lines=68> */
.L_x_10222:
        /* <DEDUP_REMOVED lines=10> */
[----:B0-----:R-:W-:Y:S01]  /*a1d0*/  @!P0 IMAD.IADD R112, R114, 0x1, R111 ;  /* 0x0000000172708824 */ /* 0x001fe200078e026f */
[----:B------:R-:W-:Y:S01]  /*a1e0*/  ISETP.NE.AND P1, PT, RZ, UR8, PT ;  /* 0x00000008ff007c0c */ /* 0x000fe2000bf25270 */
[----:B------:R-:W-:Y:S01]  /*a1f0*/  IMAD.MOV.U32 R114, RZ, RZ, RZ ;  /* 0x000000ffff727224 */ /* 0x000fe200078e00ff */
[----:B------:R-:W-:Y:S01]  /*a200*/  @!P0 MOV R114, 0x300 ;  /* 0x0000030000728802 */ /* 0x000fe20000000f00 */
[----:B------:R-:W-:Y:S03]  /*a210*/  BSSY B0, `(.L_x_10217) ;  /* 0x00000a8000007945 */ /* 0x000fe60003800000 */
[----:B------:R-:W-:Y:S01]  /*a220*/  I2F R116, R114 ;  /* 0x0000007200747306 */ /* 0x000fe20000201400 */
[----:B------:R-:W0:Y:S04]  /*a230*/  SHFL.DOWN PT, R119, R114, 0x4, 0x1f ;  /* 0x08801f0072777f89 */ /* 0x000e2800000e0000 */
[----:B------:R-:W-:Y:S01]  /*a240*/  @!P0 LDS.64 R104, [R112.X8] ;  /* 0x0000000070688984 */ /* 0x000fe20000008a00 */
[----:B------:R-:W-:Y:S01]  /*a250*/  LOP3.LUT P0, RZ, R107, 0x1f, R0, 0xf8, !PT ;  /* 0x0000001f6bff7812 */ /* 0x000fe2000780f800 */
        /* <DEDUP_REMOVED lines=13> */
[----:B--2---:R-:W-:Y:S02]  /*a330*/  FADD.FTZ R112, R112, R105 ;  /* 0x0000006970707221 */ /* 0x004fe40000010000 */
[----:B------:R-:W-:Y:S01]  /*a340*/  FMUL.FTZ R116, R117, R116 ;  /* 0x0000007475747220 */ /* 0x000fe20000410000 */
[----:B------:R-:W0:Y:S01]  /*a350*/  I2F R105, R115 ;  /* 0x0000007300697306 */ /* 0x000e220000201400 */
[----:B-1----:R-:W-:-:S02]  /*a360*/  FMUL.FTZ R117, R111, R118 ;  /* 0x000000766f757220 */ /* 0x002fc40000410000 */
[----:B------:R-:W-:-:S03]  /*a370*/  FMUL.FTZ R116, R116, R119 ;  /* 0x0000007774747220 */ /* 0x000fc60000410000 */
[----:B------:R-:W1:Y:S01]  /*a380*/  SHFL.DOWN PT, R104, R117, 0x2, 0x1f ;  /* 0x08401f0075687f89 */ /* 0x000e6200000e0000 */
[----:B------:R-:W-:-:S03]  /*a390*/  FFMA.FTZ R114, R111, R116, R112 ;  /* 0x000000746f727223 */ /* 0x000fc60000010070 */
[----:B------:R-:W2:Y:S04]  /*a3a0*/  SHFL.DOWN PT, R112, R115, 0x1, 0x1f ;  /* 0x08201f0073707f89 */ /* 0x000ea800000e0000 */
[----:B------:R-:W3:Y:S01]  /*a3b0*/  SHFL.DOWN PT, R119, R114, 0x2, 0x1f ;  /* 0x08401f0072777f89 */ /* 0x000ee200000e0000 */
[----:B0-----:R-:W0:Y:S01]  /*a3c0*/  MUFU.RCP R111, R105 ;  /* 0x00000069006f7308 */ /* 0x001e220000001000 */
[----:B-1----:R-:W-:Y:S02]  /*a3d0*/  FADD.FTZ R116, R117, -R104 ;  /* 0x8000006875747221 */ /* 0x002fe40000010000 */
[----:B------:R-:W-:Y:S02]  /*a3e0*/  FMUL.FTZ R104, R104, R110 ;  /* 0x0000006e68687220 */ /* 0x000fe40000410000 */
[----:B------:R-:W-:Y:S01]  /*a3f0*/  FMUL.FTZ R121, R116, R116 ;  /* 0x0000007474797220 */ /* 0x000fe20000410000 */
[----:B--2---:R-:W-:Y:S01]  /*a400*/  IADD3 R116, R115, R112, RZ ;  /* 0x0000007073747210 */ /* 0x004fe20007ffe0ff */
[C---:B------:R-:W-:Y:S01]  /*a410*/  FFMA.FTZ R104, R106.reuse, R117, R104 ;  /* 0x000000756a687223 */ /* 0x040fe20000010068 */
[----:B------:R-:W-:Y:S01]  /*a420*/  I2F R112, R112 ;  /* 0x0000007000707306 */ /* 0x000fe20000201400 */
[----:B------:R-:W-:-:S02]  /*a430*/  FMUL.FTZ R121, R106, R121 ;  /* 0x000000796a797220 */ /* 0x000fc40000410000 */
[----:B0-----:R-:W-:Y:S02]  /*a440*/  FMUL.FTZ R106, R111, R104 ;  /* 0x000000686f6a7220 */ /* 0x001fe40000410000 */
[----:B------:R-:W-:Y:S02]  /*a450*/  FMUL.FTZ R121, R121, R110 ;  /* 0x0000006e79797220 */ /* 0x000fe40000410000 */
[----:B---3--:R-:W-:Y:S01]  /*a460*/  FADD.FTZ R104, R114, R119 ;  /* 0x0000007772687221 */ /* 0x008fe20000010000 */
[----:B------:R-:W0:Y:S01]  /*a470*/  SHFL.DOWN PT, R115, R106, 0x1, 0x1f ;  /* 0x08201f006a737f89 */ /* 0x000e2200000e0000 */
[----:B------:R-:W1:Y:S02]  /*a480*/  I2F R116, R116 ;  /* 0x0000007400747306 */ /* 0x000e640000201400 */
[----:B------:R-:W-:-:S05]  /*a490*/  FFMA.FTZ R104, R111, R121, R104 ;  /* 0x000000796f687223 */ /* 0x000fca0000010068 */
[----:B------:R-:W2:Y:S01]  /*a4a0*/  SHFL.DOWN PT, R111, R104, 0x1, 0x1f ;  /* 0x08201f00686f7f89 */ /* 0x000ea200000e0000 */
        /* <DEDUP_REMOVED lines=8> */
[----:B------:R-:W-:Y:S02]  /*a530*/  FMUL.FTZ R114, R114, R112 ;  /* 0x0000007072727220 */ /* 0x000fe40000410000 */
[----:B------:R-:W-:Y:S02]  /*a540*/  IMAD.MOV.U32 R106, RZ, RZ, c[0x0][0x1e0] ;  /* 0x00007800ff6a7624 */ /* 0x000fe400078e00ff */
        /* <DEDUP_REMOVED lines=47> */
[----:B------:R-:W-:Y:S02]  /*a840*/  FADD.FTZ R104, -R104, R95 ;  /* 0x0000005f68687221 */ /* 0x000fe40000010100 */
[----:B------:R-:W-:Y:S01]  /*a850*/  FMUL.FTZ R95, R111, R84 ;  /* 0x000000546f5f7220 */ /* 0x000fe20000410000 */
[----:B------:R-:W-:Y:S01]  /*a860*/  LEA.HI.SX32 R84, R77, R75, 0x1d ;  /* 0x0000004b4d547211 */ /* 0x000fe200078feaff */
        /* <DEDUP_REMOVED lines=19> */
[C---:B------:R-:W-:Y:S02]  /*a9a0*/  FMUL.FTZ R118, R111.reuse, R118 ;  /* 0x000000766f767220 */ /* 0x040fe40000410000 */
[C---:B------:R-:W-:Y:S02]  /*a9b0*/  FMUL.FTZ R120, R111.reuse, R120 ;  /* 0x000000786f787220 */ /* 0x040fe40000410000 */
[C---:B------:R-:W-:Y:S01]  /*a9c0*/  FMUL.FTZ R107, R111.reuse, R86 ;  /* 0x000000566f6b7220 */ /* 0x040fe20000410000 */
[----:B------:R-:W-:Y:S01]  /*a9d0*/  IADD3 R86, R84, 0x100, RZ ;  /* 0x0000010054567810 */ /* 0x000fe20007ffe0ff */
        /* <DEDUP_REMOVED lines=30> */
[----:B------:R-:W-:Y:S02]  /*abc0*/  IMAD.MOV.U32 R89, RZ, RZ, 0x10 ;  /* 0x00000010ff597424 */ /* 0x000fe400078e00ff */
        /* <DEDUP_REMOVED lines=12> */
.L_x_10218:
[----:B-1----:R-:W-:Y:S05]  /*ac90*/  BSYNC B0 ;  /* 0x0000000000007941 */ /* 0x002fea0003800000 */
.L_x_10217:
[----:B------:R-:W-:Y:S02]  /*aca0*/  IADD3 R2, R2, c[0x0][0x160], RZ ;  /* 0x0000580002027a10 */ /* 0x000fe40007ffe0ff */
[----:B------:R-:W-:-:S02]  /*acb0*/  LOP3.LUT P1, RZ, R96, 0xff, RZ, 0xc0, !PT ;  /* 0x000000ff60ff7812 */ /* 0x000fc4000782c0ff */
[----:B------:R-:W-:Y:S02]  /*acc0*/  ISETP.GE.AND P0, PT, R2, c[0x0][0x164], PT ;  /* 0x0000590002007a0c */ /* 0x000fe40003f06270 */
[----:B------:R-:W-:-:S11]  /*acd0*/  SEL R96, RZ, 0x1, P1 ;  /* 0x00000001ff607807 */ /* 0x000fd60000800000 */
[----:B0-----:R-:W-:Y:S01]  /*ace0*/  @P0 CALL.REL.NOINC `(.L_x_10219) ;  /* 0x0000001000000944 */ /* 0x001fe20003c00000 */
[----:B------:R-:W-:Y:S05]  /*acf0*/  BRA `(.L_x_10220) ;  /* 0xffff5ad000007947 */ /* 0x000fea000383ffff */
.L_x_10219:
[----:B------:R-:W-:Y:S05]  /*ad00*/  EXIT ;  /* 0x000000000000794d */ /* 0x000fea0003800000 */
.L_x_10215:
[----:B------:R-:W-:Y:S01]  /*ad10*/  HFMA2.MMA R111, -RZ, RZ, 0, 5.9604644775390625e-08 ;  /* 0x00000001ff6f7435 */ /* 0x000fe200000001ff */
[----:B------:R-:W-:Y:S01]  /*ad20*/  IMAD.MOV.U32 R105, RZ, RZ, 0x1f ;  /* 0x0000001fff697424 */ /* 0x000fe200078e00ff */
[----:B------:R-:W-:Y:S01]  /*ad30*/  MOV R106, 0xad60 ;  /* 0x0000ad60006a7802 */ /* 0x000fe20000000f00 */
[----:B------:R-:W-:-:S03]  /*ad40*/  IMAD.MOV.U32 R110, RZ, RZ, -0x1 ;  /* 0xffffffffff6e7424 */ /* 0x000fc600078e00ff */
[----:B------:R-:W-:Y:S05]  /*ad50*/  CALL.REL.NOINC `($__internal_75_$__cuda_sm70_shflsync_bfly_p) ;  /* 0x0000069000007944 */ /* 0x000fea0003c00000 */
[----:B-1----:R-:W-:Y:S01]  /*ad60*/  MOV R104, R111 ;  /* 0x0000006f00687202 */ /* 0x002fe20000000f00 */
[----:B0-----:R-:W-:Y:S05]  /*ad70*/  BRA `(.L_x_10221) ;  /* 0xffffef7000007947 */ /* 0x001fea000383ffff */
.L_x_10216:
[----:B------:R-:W-:Y:S01]  /*ad80*/  IMAD.MOV.U32 R111, RZ, RZ, 0x2 ;  /* 0x00000002ff6f7424 */ /* 0x000fe200078e00ff */
[----:B------:R-:W-:Y:S01]  /*ad90*/  MOV R110, 0xffffffff ;  /* 0xffffffff006e7802 */ /* 0x000fe20000000f00 */
[----:B------:R-:W-:Y:S01]  /*ada0*/  IMAD.MOV.U32 R105, RZ, RZ, 0x1f ;  /* 0x0000001fff697424 */ /* 0x000fe200078e00ff */
[----:B------:R-:W-:Y:S02]  /*adb0*/  MOV R106, 0xadd0 ;  /* 0x0000add0006a7802 */ /* 0x000fe40000000f00 */
[----:B------:R-:W-:Y:S05]  /*adc0*/  CALL.REL.NOINC `($__internal_75_$__cuda_sm70_shflsync_bfly_p) ;  /* 0x0000062000007944 */ /* 0x000fea0003c00000 */
[----:B01----:R-:W-:Y:S01]  /*add0*/  FADD.FTZ R112, R112, R111 ;  /* 0x0000006f70707221 */ /* 0x003fe20000010000 */
[----:B------:R-:W-:Y:S01]  /*ade0*/  MOV R110, 0xffffffff ;  /* 0xffffffff006e7802 */ /* 0x000fe20000000f00 */
[----:B------:R-:W-:Y:S01]  /*adf0*/  IMAD.MOV.U32 R111, RZ, RZ, 0x4 ;  /* 0x00000004ff6f7424 */ /* 0x000fe200078e00ff */
[----:B------:R-:W-:Y:S01]  /*ae00*/  MOV R106, 0xae30 ;  /* 0x0000ae30006a7802 */ /* 0x000fe20000000f00 */
[----:B------:R-:W-:-:S02]  /*ae10*/  IMAD.MOV.U32 R105, RZ, RZ, 0x1f ;  /* 0x0000001fff697424 */ /* 0x000fc400078e00ff */
        /* <DEDUP_REMOVED lines=67> */
[----:B------:R-:W-:Y:S05]  /*b250*/  CALL.REL.NOINC `($__internal_75_$__cuda_sm70_shflsync_bfly_p) ;  /* 0x0000019000007944 */ /* 0x000fea0003c00000 */
[----:B01----:R-:W-:Y:S01]  /*b260*/  FADD.FTZ R112, R112, R111 ;  /* 0x0000006f70707221 */ /* 0x003fe20000010000 */
[----:B------:R-:W-:Y:S01]  /*b270*/  MOV R110, 0xffffffff ;  /* 0xffffffff006e7802 */ /* 0x000fe20000000f00 */
[----:B------:R-:W-:Y:S01]  /*b280*/  IMAD.MOV.U32 R111, RZ, RZ, 0x2 ;  /* 0x00000002ff6f7424 */ /* 0x000fe200078e00ff */
[----:B------:R-:W-:Y:S01]  /*b290*/  MOV R106, 0xb2c0 ;  /* 0x0000b2c0006a7802 */ /* 0x000fe20000000f00 */
[----:B------:R-:W-:Y:S02]  /*b2a0*/  IMAD.MOV.U32 R105, RZ, RZ, 0x1f ;  /* 0x0000001fff697424 */ /* 0x000fe400078e00ff */
        /* <DEDUP_REMOVED lines=19> */
[----:B01----:R-:W-:Y:S05]  /*b3e0*/  BRA `(.L_x_10222) ;  /* 0xffffed4000007947 */ /* 0x003fea000383ffff */
        .weak           $__internal_75_$__cuda_sm70_shflsync_bfly_p
        .type           $__internal_75_$__cuda_sm70_shflsync_bfly_p,@function
        .size           $__internal_75_$__cuda_sm70_shflsync_bfly_p,(.L_x_22163 - $__internal_75_$__cuda_sm70_shflsync_bfly_p)
$__internal_75_$__cuda_sm70_shflsync_bfly_p:
[----:B------:R-:W-:Y:S01]  /*b3f0*/  IMAD.MOV.U32 R107, RZ, RZ, 0x0 ;  /* 0x00000000ff6b7424 */ /* 0x000fe200078e00ff */
[----:B------:R-:W-:Y:S04]  /*b400*/  WARPSYNC R110 ;  /* 0x0000006e00007348 */ /* 0x000fe80003800000 */
[----:B------:R0:W1:Y:S01]  /*b410*/  SHFL.BFLY PT, R111, R112, R111, R105 ;  /* 0x0c00006f706f7389 */ /* 0x00006200000e0069 */
[----:B------:R-:W-:Y:S05]  /*b420*/  RET.REL.NODEC R106 `(_ZN10layer_norm13ln_fwd_kernelINS_13Kernel_traitsIf13__nv_bfloat16fS2_fjLj6144ELj1ELj1ELj8ELj16ENS_18Kernel_traits_baseILj6144EfS2_fS2_fjLj256EEEEELb1ELb0ELb1ELb1EEEvNS_9FwdParamsE) ;  /* 0xffff4bd06a007950 */ /* 0x000fea0003c3ffff */
.L_x_10223:
        /* <DEDUP_REMOVED lines=13> */
.L_x_22163:


//--------------------- .text._ZN10layer_norm13ln_fwd_kernelINS_13Kernel_traitsIf13__nv_bfloat16fS2_fjLj6144ELj1ELj1ELj8ELj16ENS_18Kernel_traits_baseILj6144EfS2_fS2_fjLj256EEEEELb1ELb1ELb0ELb0EEEvNS_9FwdParamsE --------------------------
	.section	.text._ZN10layer_norm13ln_fwd_kernelINS_13Kernel_traitsIf13__nv_bfloat16fS2_fjLj6144ELj1ELj1ELj8ELj16ENS_18Kernel_traits_baseILj6144EfS2_fS2_fjLj256EEEEELb1ELb1ELb0ELb0EEEvNS_9FwdParamsE,"ax",@progbits
	.sectioninfo	@"SHI_REGISTERS=161"
	.align	128
        .global         _ZN10layer_norm13ln_fwd_kernelINS_13Kernel_traitsIf13__nv_bfloat16fS2_fjLj6144ELj1ELj1ELj8ELj16ENS_18Kernel_traits_baseILj6144EfS2_fS2_fjLj256EEEEELb1ELb1ELb0ELb0EEEvNS_9FwdParamsE
        .type           _ZN10layer_norm13ln_fwd_kernelINS_13Kernel_traitsIf13__nv_bfloat16fS2_fjLj6144ELj1ELj1ELj8ELj16ENS_18Kernel_traits_baseILj6144EfS2_fS2_fjLj256EEEEELb1ELb1ELb0ELb0EEEvNS_9FwdParamsE,@function
        .size           _ZN10layer_norm13ln_fwd_kernelINS_13Kernel_traitsIf13__nv_bfloat16fS2_fjLj6144ELj1ELj1ELj8ELj16ENS_18Kernel_traits_baseILj6144EfS2_fS2_fjLj256EEEEELb1ELb1ELb0ELb0EEEvNS_9FwdParamsE,(.L_x_22164 - _ZN10layer_norm13ln_fwd_kernelINS_13Kernel_traitsIf13__nv_bfloat16fS2_fjLj6144ELj1ELj1ELj8ELj16ENS_18Kernel_traits_baseILj6144EfS2_fS2_fjLj256EEEEELb1ELb1ELb0ELb0EEEvNS_9FwdParamsE)
        .other          _ZN10layer_norm13ln_fwd_kernelINS_13Kernel_traitsIf13__nv_bfloat16fS2_fjLj6144ELj1ELj1ELj8ELj16ENS_18Kernel_traits_baseILj6144EfS2_fS2_fjLj256EEEEELb1ELb1ELb0ELb0EEEvNS_9FwdParamsE,@"STO_CUDA_ENTRY STV_DEFAULT"
_ZN10layer_norm13ln_fwd_kernelINS_13Kernel_traitsIf13__nv_bfloat16fS2_fjLj6144ELj1ELj1ELj8ELj16ENS_18Kernel_traits_baseILj6144EfS2_fS2_fjLj256EEEEELb1ELb1ELb0ELb0EEEvNS_9FwdParamsE:
.text._ZN10layer_norm13ln_fwd_kernelINS_13Kernel_traitsIf13__nv_bfloat16fS2_fjLj6144ELj1ELj1ELj8ELj16ENS_18Kernel_traits_baseILj6144EfS2_fS2_fjLj256EEEEELb1ELb1ELb0ELb0EEEvNS_9FwdParamsE:
        /* <DEDUP_REMOVED lines=19> */
[----:B--2---:R-:W-:-:S04]  /*0130*/  @P0 IADD3 R143, P1, R4, c[0x0][0x240], RZ ;  /* 0x00009000048f0a10 */ /* 0x004fc80007f3e0ff */
[----:B------:R-:W-:Y:S02]  /*0140*/  @P0 IADD3.X R112, RZ, R5, RZ, P1, !PT ;  /* 0x00000005ff700210 */ /* 0x000fe40000ffe4ff */
[----:B------:R-:W-:Y:S02]  /*0150*/  ISETP.GE.AND P1, PT, R118, c[0x0][0x164], PT ;  /* 0x0000590076007a0c */ /* 0x000fe40003f26270 */
[--C-:B------:R-:W-:Y:S02]  /*0160*/  SHF.R.U32.HI R113, RZ, 0x2, R112.reuse ;  /* 0x00000002ff717819 */ /* 0x100fe40000011670 */
[----:B------:R-:W-:Y:S02]  /*0170*/  SHF.R.U64 R112, R143, 0x2, R112 ;  /* 0x000000028f707819 */ /* 0x000fe40000001270 */
[----:B---3--:R-:W-:Y:S01]  /*0180*/  LOP3.LUT R8, R7, R113, R2, 0x96, !PT ;  /* 0x0000007107087212 */ /* 0x008fe200078e9602 */
[----:B------:R-:W-:Y:S01]  /*0190*/  IMAD.MOV.U32 R7, RZ, RZ, c[0x0][0x168] ;  /* 0x00005a00ff077624 */ /* 0x000fe200078e00ff */
[----:B------:R-:W-:Y:S01]  /*01a0*/  IADD3 R0, R3, -0x4498517b, RZ ;  /* 0xbb67ae8503007810 */ /* 0x000fe20007ffe0ff */
[----:B------:R-:W-:Y:S01]  /*01b0*/  IMAD.WIDE.U32 R4, R112, -0x2daee0ad, RZ ;  /* 0xd2511f5370047825 */ /* 0x000fe200078e00ff */
[----:B------:R-:W-:-:S02]  /*01c0*/  IADD3 R117, R2, -0x61c88647, RZ ;  /* 0x9e3779b902757810 */ /* 0x000fc40007ffe0ff */
[----:B------:R-:W-:Y:S01]  /*01d0*/  IADD3 R116, R2, 0x3c6ef372, RZ ;  /* 0x3c6ef37202747810 */ /* 0x000fe20007ffe0ff */
[----:B------:R-:W-:Y:S01]  /*01e0*/  IMAD.WIDE.U32 R8, R8, -0x2daee0ad, RZ ;  /* 0xd2511f5308087825 */ /* 0x000fe200078e00ff */
[----:B------:R-:W-:Y:S02]  /*01f0*/  LOP3.LUT R5, R5, R3, RZ, 0x3c, !PT ;  /* 0x0000000305057212 */ /* 0x000fe400078e3cff */
[----:B------:R-:W-:Y:S02]  /*0200*/  IADD3 R119, R3, 0x76cf5d0a, RZ ;  /* 0x76cf5d0a03777810 */ /* 0x000fe40007ffe0ff */
[----:B------:R-:W-:Y:S01]  /*0210*/  LOP3.LUT R10, R9, R4, R0, 0x96, !PT ;  /* 0x00000004090a7212 */ /* 0x000fe200078e9600 */
[----:B------:R-:W-:Y:S01]  /*0220*/  IMAD.WIDE.U32 R4, R5, -0x326172a9, RZ ;  /* 0xcd9e8d5705047825 */ /* 0x000fe200078e00ff */
[----:B------:R-:W-:Y:S02]  /*0230*/  IADD3 R120, R3, 0x32370b8f, RZ ;  /* 0x32370b8f03787810 */ /* 0x000fe40007ffe0ff */
[----:B------:R-:W-:Y:S01]  /*0240*/  IADD3 R122, R2, -0x255992d5, RZ ;  /* 0xdaa66d2b027a7810 */ /* 0x000fe20007ffe0ff */
[----:B------:R-:W-:Y:S01]  /*0250*/  IMAD.WIDE.U32 R10, R10, -0x326172a9, RZ ;  /* 0xcd9e8d570a0a7825 */ /* 0x000fe200078e00ff */
[----:B------:R-:W-:-:S02]  /*0260*/  LOP3.LUT R5, R5, R117, R6, 0x96, !PT ;  /* 0x0000007505057212 */ /* 0x000fc400078e9606 */
[----:B------:R-:W-:Y:S02]  /*0270*/  SHF.R.S32.HI R6, RZ, 0x1f, R7 ;  /* 0x0000001fff067819 */ /* 0x000fe40000011407 */
[----:B------:R-:W-:Y:S01]  /*0280*/  LOP3.LUT R82, R11, R4, R116, 0x96, !PT ;  /* 0x000000040b527212 */ /* 0x000fe200078e9674 */
[----:B------:R-:W-:Y:S01]  /*0290*/  IMAD.WIDE.U32 R4, R5, -0x2daee0ad, RZ ;  /* 0xd2511f5305047825 */ /* 0x000fe200078e00ff */
[----:B------:R-:W-:Y:S02]  /*02a0*/  LEA.HI R89, R6, c[0x0][0x168], RZ, 0x3 ;  /* 0x00005a0006597a11 */ /* 0x000fe400078f18ff */
[----:B------:R-:W-:Y:S01]  /*02b0*/  LOP3.LUT R6, R76, 0xff, RZ, 0x3c, !PT ;  /* 0x000000ff4c067812 */ /* 0x000fe200078e3cff */
[----:B------:R-:W-:Y:S01]  /*02c0*/  IMAD.WIDE.U32 R82, R82, -0x2daee0ad, RZ ;  /* 0xd2511f5352527825 */ /* 0x000fe200078e00ff */
        /* <DEDUP_REMOVED lines=12> */
[----:B------:R-:W-:Y:S02]  /*0390*/  P2R R150, PR, RZ, 0x20 ;  /* 0x00000020ff967803 */ /* 0x000fe40000000000 */
[----:B------:R-:W-:Y:S02]  /*03a0*/  LOP3.LUT R88, R87, R4, R123, 0x96, !PT ;  /* 0x0000000457587212 */ /* 0x000fe400078e967b */
[----:B------:R-:W-:Y:S02]  /*03b0*/  IADD3 R124, R3, -0x126145ec, RZ ;  /* 0xed9eba14037c7810 */ /* 0x000fe40007ffe0ff */
[----:B------:R-:W-:Y:S01]  /*03c0*/  P2R R151, PR, RZ, 0x10 ;  /* 0x00000010ff977803 */ /* 0x000fe20000000000 */
        /* <DEDUP_REMOVED lines=20> */
.L_x_10225:
[----:B------:R-:W-:Y:S05]  /*0510*/  BSYNC B0 ;  /* 0x0000000000007941 */ /* 0x000fea0003800000 */
.L_x_10224:
        /* <DEDUP_REMOVED lines=21> */
.L_x_10227:
[----:B------:R-:W-:Y:S05]  /*0670*/  BSYNC B0 ;  /* 0x0000000000007941 */ /* 0x000fea0003800000 */
.L_x_10226:
[----:B------:R-:W-:Y:S01]  /*0680*/  BSSY B0, `(.L_x_10228) ;  /* 0x0000014000007945 */ /* 0x000fe20003800000 */
        /* <DEDUP_REMOVED lines=19> */
.L_x_10229:
[----:B------:R-:W-:Y:S05]  /*07c0*/  BSYNC B0 ;  /* 0x0000000000007941 */ /* 0x000fea0003800000 */
.L_x_10228:
        /* <DEDUP_REMOVED lines=12> */
[----:B------:R-:W-:-:S02]  /*0890*/  IADD3 R126, R2, 0x1715609d, RZ ;  /* 0x1715609d027e7810 */ /* 0x000fc40007ffe0ff */
[----:B------:R-:W-:Y:S01]  /*08a0*/  IADD3 R127, R2, -0x4ab325aa, RZ ;  /* 0xb54cda56027f7810 */ /* 0x000fe20007ffe0ff */
[----:B------:R-:W-:Y:S01]  /*08b0*/  IMAD.IADD R82, R84, 0x1, -R77 ;  /* 0x0000000154527824 */ /* 0x000fe200078e0a4d */
[----:B------:R-:W-:Y:S01]  /*08c0*/  SHF.R.U32.HI R89, RZ, 0x3, R89 ;  /* 0x00000003ff597819 */ /* 0x000fe20000011659 */
[----:B------:R-:W-:Y:S01]  /*08d0*/  IMAD.MOV.U32 R136, RZ, RZ, 0x1 ;  /* 0x00000001ff887424 */ /* 0x000fe200078e00ff */
[----:B------:R-:W-:Y:S02]  /*08e0*/  LOP3.LUT R79, R79, R86, R126, 0x96, !PT ;  /* 0x000000564f4f7212 */ /* 0x000fe400078e967e */
[----:B------:R-:W-:Y:S02]  /*08f0*/  IMNMX R82, RZ, R82, !PT ;  /* 0x00000052ff527217 */ /* 0x000fe40007800200 */
[----:B------:R-:W-:Y:S01]  /*0900*/  LOP3.LUT R77, R81, R78, R127, 0x96, !PT ;  /* 0x0000004e514d7212 */ /* 0x000fe200078e967f */
[----:B------:R-:W-:Y:S01]  /*0910*/  IMAD.WIDE.U32 R78, R79, -0x2daee0ad, RZ ;  /* 0xd2511f534f4e7825 */ /* 0x000fe200078e00ff */
[----:B------:R-:W-:-:S02]  /*0920*/  LOP3.LUT R86, R89, 0x1fffffe0, RZ, 0xc0, !PT ;  /* 0x1fffffe059567812 */ /* 0x000fc400078ec0ff */
[----:B------:R-:W-:Y:S02]  /*0930*/  IMNMX R81, R82, 0x20, PT ;  /* 0x0000002052517817 */ /* 0x000fe40003800200 */
[C---:B------:R-:W-:Y:S02]  /*0940*/  IADD3 R128, R3.reuse, 0x646e171e, RZ ;  /* 0x646e171e03807810 */ /* 0x040fe40007ffe0ff */
[----:B------:R-:W-:Y:S01]  /*0950*/  IADD3 R129, R3, 0x1fd5c5a3, RZ ;  /* 0x1fd5c5a303817810 */ /* 0x000fe20007ffe0ff */
[----:B------:R-:W-:Y:S01]  /*0960*/  IMAD.IADD R81, R81, 0x1, R86 ;  /* 0x0000000151517824 */ /* 0x000fe200078e0256 */
[----:B------:R-:W-:Y:S01]  /*0970*/  LOP3.LUT R82, R79, R76, R128, 0x96, !PT ;  /* 0x0000004c4f527212 */ /* 0x000fe200078e9680 */
[----:B------:R-:W-:Y:S01]  /*0980*/  IMAD.WIDE.U32 R76, R77, -0x2daee0ad, RZ ;  /* 0xd2511f534d4c7825 */ /* 0x000fe200078e00ff */
[----:B------:R-:W-:Y:S02]  /*0990*/  LOP3.LUT R79, R83, 0x3e0, RZ, 0xc0, !PT ;  /* 0x000003e0534f7812 */ /* 0x000fe400078ec0ff */
[----:B------:R-:W-:Y:S01]  /*09a0*/  IADD3 R130, R2, 0x5384540f, RZ ;  /* 0x5384540f02827810 */ /* 0x000fe20007ffe0ff */
[----:B------:R-:W-:Y:S01]  /*09b0*/  IMAD.SHL.U32 R81, R81, 0x8, RZ ;  /* 0x0000000851517824 */ /* 0x000fe200078e00ff */
[----:B------:R-:W-:Y:S01]  /*09c0*/  LOP3.LUT R140, R77, R78, R129, 0x96, !PT ;  /* 0x0000004e4d8c7212 */ /* 0x000fe200078e9681 */
[----:B------:R-:W-:Y:S01]  /*09d0*/  IMAD.WIDE.U32 R82, R82, -0x326172a9, RZ ;  /* 0xcd9e8d5752527825 */ /* 0x000fe200078e00ff */
[----:B------:R-:W-:-:S02]  /*09e0*/  IADD3 R79, R84, -R79, RZ ;  /* 0x8000004f544f7210 */ /* 0x000fc40007ffe0ff */
[----:B------:R-:W-:Y:S01]  /*09f0*/  IADD3 R131, R2, -0xe443238, RZ ;  /* 0xf1bbcdc802837810 */ /* 0x000fe20007ffe0ff */
[----:B------:R-:W0:Y:S01]  /*0a00*/  I2F.U32 R81, R81 ;  /* 0x0000005100517306 */ /* 0x000e220000201000 */
[----:B------:R-:W-:Y:S01]  /*0a10*/  LOP3.LUT R80, R83, R80, R130, 0x96, !PT ;  /* 0x0000005053507212 */ /* 0x000fe200078e9682 */
[----:B------:R-:W-:Y:S01]  /*0a20*/  IMAD.HI.U32 R78, R140, -0x326172a9, RZ ;  /* 0xcd9e8d578c4e7827 */ /* 0x000fe200078e00ff */
[----:B------:R-:W-:Y:S02]  /*0a30*/  IADD3 R132, R3, -0x24c28bd8, RZ ;  /* 0xdb3d742803847810 */ /* 0x000fe40007ffe0ff */
[----:B------:R-:W-:Y:S01]  /*0a40*/  IMNMX R79, RZ, R79, !PT ;  /* 0x0000004fff4f7217 */ /* 0x000fe20007800200 */
[----:B------:R-:W-:Y:S01]  /*0a50*/  IMAD.HI.U32 R77, R80, -0x2daee0ad, RZ ;  /* 0xd2511f53504d7827 */ /* 0x000fe200078e00ff */
[----:B------:R-:W-:Y:S02]  /*0a60*/  LOP3.LUT R78, R78, R82, R131, 0x96, !PT ;  /* 0x000000524e4e7212 */ /* 0x000fe400078e9683 */
[----:B------:R-:W-:Y:S01]  /*0a70*/  IMNMX R79, R79, 0x20, PT ;  /* 0x000000204f4f7817 */ /* 0x000fe20003800200 */
[----:B------:R-:W-:Y:S01]  /*0a80*/  IMAD R141, R80, -0x2daee0ad, RZ ;  /* 0xd2511f53508d7824 */ /* 0x000fe200078e02ff */
[----:B------:R-:W-:Y:S01]  /*0a90*/  LOP3.LUT R142, R77, R76, R132, 0x96, !PT ;  /* 0x0000004c4d8e7212 */ /* 0x000fe200078e9684 */
[----:B------:R-:W-:Y:S01]  /*0aa0*/  IMAD.HI.U32 R76, R78, -0x2daee0ad, RZ ;  /* 0xd2511f534e4c7827 */ /* 0x000fe200078e00ff */
[----:B------:R-:W-:-:S02]  /*0ab0*/  IADD3 R133, R3, -0x695add53, RZ ;  /* 0x96a522ad03857810 */ /* 0x000fc40007ffe0ff */
[----:B------:R-:W-:Y:S01]  /*0ac0*/  IADD3 R134, R2, -0x700cb87f, RZ ;  /* 0x8ff3478102867810 */ /* 0x000fe20007ffe0ff */
[----:B0-----:R0:W1:Y:S01]  /*0ad0*/  MUFU.RCP R135, R81 ;  /* 0x0000005100877308 */ /* 0x0010620000001000 */
[----:B------:R-:W-:Y:S01]  /*0ae0*/  IMAD R140, R140, -0x326172a9, RZ ;  /* 0xcd9e8d578c8c7824 */ /* 0x000fe200078e02ff */
[----:B------:R-:W-:Y:S01]  /*0af0*/  LOP3.LUT R141, R76, R141, R133, 0x96, !PT ;  /* 0x0000008d4c8d7212 */ /* 0x000fe200078e9685 */
[----:B------:R-:W-:Y:S01]  /*0b00*/  IMAD.HI.U32 R77, R142, -0x326172a9, RZ ;  /* 0xcd9e8d578e4d7827 */ /* 0x000fe200078e00ff */
[----:B------:R-:W-:Y:S02]  /*0b10*/  LOP3.LUT R143, R143, 0x3, RZ, 0xc0, !PT ;  /* 0x000000038f8f7812 */ /* 0x000fe400078ec0ff */
[----:B------:R-:W-:Y:S01]  /*0b20*/  MOV R137, RZ ;  /* 0x000000ff00897202 */ /* 0x000fe20000000f00 */
[----:B------:R-:W-:Y:S01]  /*0b30*/  IMAD.IADD R79, R86, 0x1, R79 ;  /* 0x00000001564f7824 */ /* 0x000fe200078e024f */
[----:B------:R-:W-:Y:S01]  /*0b40*/  LOP3.LUT R140, R77, R140, R134, 0x96, !PT ;  /* 0x0000008c4d8c7212 */ /* 0x000fe200078e9686 */
[----:B------:R-:W-:-:S02]  /*0b50*/  IMAD R144, R78, -0x2daee0ad, RZ ;  /* 0xd2511f534e907824 */ /* 0x000fc400078e02ff */
[----:B------:R-:W-:Y:S02]  /*0b60*/  IMAD.SHL.U32 R138, R79, 0x8, RZ ;  /* 0x000000084f8a7824 */ /* 0x000fe400078e00ff */
[----:B0-----:R-:W-:Y:S02]  /*0b70*/  IMAD R142, R142, -0x326172a9, RZ ;  /* 0xcd9e8d578e8e7824 */ /* 0x001fe400078e02ff */
.L_x_10413:
        /* <DEDUP_REMOVED lines=11> */
[----:B------:R-:W-:-:S03]  /*0c30*/  IMAD.MOV.U32 R108, RZ, RZ, 0x3f800000 ;  /* 0x3f800000ff6c7424 */ /* 0x000fc600078e00ff */
        /* <DEDUP_REMOVED lines=25> */
.L_x_10233:
[----:B0-----:R-:W-:Y:S02]  /*0dd0*/  IMAD.MOV.U32 R146, RZ, RZ, R142 ;  /* 0x000000ffff927224 */ /* 0x001fe400078e008e */
.L_x_10234:
[----:B------:R-:W-:Y:S05]  /*0de0*/  BSYNC B1 ;  /* 0x0000000000017941 */ /* 0x000fea0003800000 */
.L_x_10232:
        /* <DEDUP_REMOVED lines=16> */
.L_x_10238:
[----:B------:R-:W-:Y:S05]  /*0ef0*/  BSYNC B2 ;  /* 0x0000000000027941 */ /* 0x000fea0003800000 */
.L_x_10237:
        /* <DEDUP_REMOVED lines=43> */
.L_x_10236:
[----:B------:R-:W-:Y:S05]  /*11b0*/  BSYNC B1 ;  /* 0x0000000000017941 */ /* 0x000fea0003800000 */
.L_x_10235:
        /* <DEDUP_REMOVED lines=25> */
.L_x_10240:
[----:B------:R-:W-:Y:S02]  /*1350*/  IMAD.MOV.U32 R149, RZ, RZ, R142 ;  /* 0x000000ffff957224 */ /* 0x000fe400078e008e */
.L_x_10241:
[----:B------:R-:W-:Y:S05]  /*1360*/  BSYNC B1 ;  /* 0x0000000000017941 */ /* 0x000fea0003800000 */
.L_x_10239:
        /* <DEDUP_REMOVED lines=16> */
.L_x_10245:
[----:B------:R-:W-:Y:S05]  /*1470*/  BSYNC B2 ;  /* 0x0000000000027941 */ /* 0x000fea0003800000 */
.L_x_10244:
        /* <DEDUP_REMOVED lines=40> */
[----:B------:R-:W-:-:S03]  /*1700*/  LOP3.LUT R140, R143, R140, R134, 0x96, !PT ;  /* 0x0000008c8f8c7212 */ /* 0x000fc600078e9686 */
[----:B------:R-:W-:Y:S01]  /*1710*/  IMAD.MOV.U32 R144, RZ, RZ, R86 ;  /* 0x000000ffff907224 */ /* 0x000fe200078e0056 */
[----:B------:R-:W-:Y:S02]  /*1720*/  LOP3.LUT R141, R87, R146, R133, 0x96, !PT ;  /* 0x00000092578d7212 */ /* 0x000fe400078e9685 */
.L_x_10243:
[----:B------:R-:W-:Y:S05]  /*1730*/  BSYNC B1 ;  /* 0x0000000000017941 */ /* 0x000fea0003800000 */
.L_x_10242:
        /* <DEDUP_REMOVED lines=22> */
.L_x_10247:
[----:B------:R-:W-:Y:S02]  /*18a0*/  MOV R96, R142 ;  /* 0x0000008e00607202 */ /* 0x000fe40000000f00 */
.L_x_10248:
[----:B------:R-:W-:Y:S05]  /*18b0*/  BSYNC B1 ;  /* 0x0000000000017941 */ /* 0x000fea0003800000 */
.L_x_10246:
        /* <DEDUP_REMOVED lines=16> */
.L_x_10252:
[----:B------:R-:W-:Y:S05]  /*19c0*/  BSYNC B2 ;  /* 0x0000000000027941 */ /* 0x000fea0003800000 */
.L_x_10251:
        /* <DEDUP_REMOVED lines=43> */
.L_x_10250:
[----:B------:R-:W-:Y:S05]  /*1c80*/  BSYNC B1 ;  /* 0x0000000000017941 */ /* 0x000fea0003800000 */
.L_x_10249:
        /* <DEDUP_REMOVED lines=21> */
.L_x_10254:
[----:B------:R-:W-:Y:S02]  /*1de0*/  IMAD.MOV.U32 R96, RZ, RZ, R142 ;  /* 0x000000ffff607224 */ /* 0x000fe400078e008e */
.L_x_10255:
[----:B------:R-:W-:Y:S05]  /*1df0*/  BSYNC B1 ;  /* 0x0000000000017941 */ /* 0x000fea0003800000 */
.L_x_10253:
        /* <DEDUP_REMOVED lines=16> */
.L_x_10259:
[----:B------:R-:W-:Y:S05]  /*1f00*/  BSYNC B2 ;  /* 0x0000000000027941 */ /* 0x000fea0003800000 */
.L_x_10258:
        /* <DEDUP_REMOVED lines=44> */
.L_x_10257:
[----:B------:R-:W-:Y:S05]  /*21d0*/  BSYNC B1 ;  /* 0x0000000000017941 */ /* 0x000fea0003800000 */
.L_x_10256:
        /* <DEDUP_REMOVED lines=21> */
.L_x_10261:
[----:B------:R-:W-:Y:S02]  /*2330*/  IMAD.MOV.U32 R152, RZ, RZ, R142 ;  /* 0x000000ffff987224 */ /* 0x000fe400078e008e */
.L_x_10262:
[----:B------:R-:W-:Y:S05]  /*2340*/  BSYNC B1 ;  /* 0x0000000000017941 */ /* 0x000fea0003800000 */
.L_x_10260:
        /* <DEDUP_REMOVED lines=16> */
.L_x_10266:
[----:B------:R-:W-:Y:S05]  /*2450*/  BSYNC B2 ;  /* 0x0000000000027941 */ /* 0x000fea0003800000 */
.L_x_10265:
        /* <DEDUP_REMOVED lines=43> */
.L_x_10264:
[----:B------:R-:W-:Y:S05]  /*2710*/  BSYNC B1 ;  /* 0x0000000000017941 */ /* 0x000fea0003800000 */
.L_x_10263:
        /* <DEDUP_REMOVED lines=21> */
.L_x_10268:
[----:B------:R-:W-:Y:S02]  /*2870*/  MOV R154, R142 ;  /* 0x0000008e009a7202 */ /* 0x000fe40000000f00 */
.L_x_10269:
[----:B------:R-:W-:Y:S05]  /*2880*/  BSYNC B1 ;  /* 0x0000000000017941 */ /* 0x000fea0003800000 */
.L_x_10267:
        /* <DEDUP_REMOVED lines=16> */
.L_x_10273:
[----:B------:R-:W-:Y:S05]  /*2990*/  BSYNC B2 ;  /* 0x0000000000027941 */ /* 0x000fea0003800000 */
.L_x_10272:
        /* <DEDUP_REMOVED lines=44> */
.L_x_10271:
[----:B------:R-:W-:Y:S05]  /*2c60*/  BSYNC B1 ;  /* 0x0000000000017941 */ /* 0x000fea0003800000 */
.L_x_10270:
        /* <DEDUP_REMOVED lines=21> */
.L_x_10275:
[----:B------:R-:W-:Y:S02]  /*2dc0*/  IMAD.MOV.U32 R154, RZ, RZ, R142 ;  /* 0x000000ffff9a7224 */ /* 0x000fe400078e008e */
.L_x_10276:
[----:B------:R-:W-:Y:S05]  /*2dd0*/  BSYNC B1 ;  /* 0x0000000000017941 */ /* 0x000fea0003800000 */
.L_x_10274:
        /* <DEDUP_REMOVED lines=16> */
.L_x_10280:
[----:B------:R-:W-:Y:S05]  /*2ee0*/  BSYNC B2 ;  /* 0x0000000000027941 */ /* 0x000fea0003800000 */
.L_x_10279:
        /* <DEDUP_REMOVED lines=44> */
.L_x_10278:
[----:B------:R-:W-:Y:S05]  /*31b0*/  BSYNC B1 ;  /* 0x0000000000017941 */ /* 0x000fea0003800000 */
.L_x_10277:
        /* <DEDUP_REMOVED lines=21> */
.L_x_10282:
[----:B------:R-:W-:Y:S02]  /*3310*/  MOV R154, R142 ;  /* 0x0000008e009a7202 */ /* 0x000fe40000000f00 */
.L_x_10283:
[----:B------:R-:W-:Y:S05]  /*3320*/  BSYNC B1 ;  /* 0x0000000000017941 */ /* 0x000fea0003800000 */
.L_x_10281:
        /* <DEDUP_REMOVED lines=18> */
.L_x_10287:
[----:B------:R-:W-:Y:S05]  /*3450*/  BSYNC B2 ;  /* 0x0000000000027941 */ /* 0x000fea0003800000 */
.L_x_10286:
        /* <DEDUP_REMOVED lines=44> */
.L_x_10285:
[----:B------:R-:W-:Y:S05]  /*3720*/  BSYNC B1 ;  /* 0x0000000000017941 */ /* 0x000fea0003800000 */
.L_x_10284:
[----:B------:R-:W0:Y:S01]  /*3730*/  I2F.U32 R110, R154 ;  /* 0x0000009a006e7306 */ /* 0x000e220000201000 */
[----:B------:R-:W-:Y:S02]  /*3740*/  PRMT R99, RZ, 0x7610, R99 ;  /* 0x00007610ff637816 */ /* 0x000fe40000000063 */
[----:B------:R-:W-:Y:S02]  /*3750*/  SEL R152, RZ, 0x10000, P5 ;  /* 0x00010000ff987807 */ /* 0x000fe40002800000 */
[----:B------:R-:W-:Y:S01]  /*3760*/  SEL R146, RZ, 0x1, P1 ;  /* 0x00000001ff927807 */ /* 0x000fe20000800000 */
[----:B------:R-:W-:Y:S01]  /*3770*/  FMUL.FTZ R99, R99, R108 ;  /* 0x0000006c63637220 */ /* 0x000fe20000410000 */
[----:B------:R-:W-:-:S02]  /*3780*/  ISETP.NE.AND P5, PT, R149, RZ, PT ;  /* 0x000000ff9500720c */ /* 0x000fc40003fa5270 */
[----:B------:R-:W-:Y:S01]  /*3790*/  ISETP.NE.AND P6, PT, R148, RZ, PT ;  /* 0x000000ff9400720c */ /* 0x000fe20003fc5270 */
[----:B------:R-:W-:Y:S01]  /*37a0*/  FMUL.FTZ R99, R99, c[0x0][0x1e8] ;  /* 0x00007a0063637a20 */ /* 0x000fe20000410000 */
[----:B------:R-:W-:Y:S02]  /*37b0*/  SEL R111, RZ, 0x1, P2 ;  /* 0x00000001ff6f7807 */ /* 0x000fe40001000000 */
[----:B------:R-:W-:Y:S02]  /*37c0*/  SEL R147, RZ, 0x100, P4 ;  /* 0x00000100ff937807 */ /* 0x000fe40002000000 */
[----:B------:R-:W-:Y:S01]  /*37d0*/  SEL R148, RZ, 0x1, P5 ;  /* 0x00000001ff947807 */ /* 0x000fe20002800000 */
[----:B0-----:R-:W-:Y:S01]  /*37e0*/  FFMA.FTZ R110, R110, R109, 1.1641532182693481445e-10 ;  /* 0x2f0000006e6e7423 */ /* 0x001fe2000001006d */
[----:B------:R-:W-:-:S03]  /*37f0*/  SEL R153, RZ, 0x1, P3 ;  /* 0x00000001ff997807 */ /* 0x000fc60001800000 */
[----:B------:R-:W-:Y:S01]  /*3800*/  IMAD.WIDE.U32 R148, R148, 0x100, RZ ;  /* 0x0000010094947825 */ /* 0x000fe200078e00ff */
[----:B------:R-:W-:-:S03]  /*3810*/  FSETP.GTU.FTZ.AND P1, PT, R110, c[0x0][0x1e4], PT ;  /* 0x000079006e007a0b */ /* 0x000fc60003f3c000 */
[----:B------:R-:W-:Y:S01]  /*3820*/  IMAD.WIDE.U32 R110, R111, 0x1000000, RZ ;  /* 0x010000006f6e7825 */ /* 0x000fe200078e00ff */
[----:B------:R-:W-:-:S04]  /*3830*/  SEL R109, RZ, 0x1000000, P1 ;  /* 0x01000000ff6d7807 */ /* 0x000fc80000800000 */
[----:B------:R-:W-:Y:S01]  /*3840*/  LOP3.LUT R109, R147, R109, R152, 0xfe, !PT ;  /* 0x0000006d936d7212 */ /* 0x000fe200078efe98 */
[----:B------:R-:W-:Y:S01]  /*3850*/  IMAD.WIDE.U32 R146, R146, 0x10000, RZ ;  /* 0x0001000092927825 */ /* 0x000fe200078e00ff */
[----:B------:R-:W-:Y:S02]  /*3860*/  FSEL R152, R99, RZ, !P1 ;  /* 0x000000ff63987208 */ /* 0x000fe40004800000 */
[----:B------:R-:W-:Y:S02]  /*3870*/  LOP3.LUT R111, R111, R109, R153, 0xfe, !PT ;  /* 0x0000006d6f6f7212 */ /* 0x000fe400078efe99 */
[----:B------:R-:W-:Y:S01]  /*3880*/  LOP3.LUT R109, R148, R110, R146, 0xfe, !PT ;  /* 0x0000006e946d7212 */ /* 0x000fe200078efe92 */
[----:B------:R-:W-:Y:S01]  /*3890*/  FMUL.FTZ R99, R55, R152 ;  /* 0x0000009837637220 */ /* 0x000fe20000410000 */
[----:B------:R-:W-:Y:S02]  /*38a0*/  LEA R110, P1, R139, c[0x0][0x188], 0x5 ;  /* 0x000062008b6e7a11 */ /* 0x000fe400078228ff */
[----:B------:R-:W-:Y:S01]  /*38b0*/  SEL R146, RZ, 0x1, P6 ;  /* 0x00000001ff927807 */ /* 0x000fe20003000000 */
[----:B------:R-:W-:Y:S01]  /*38c0*/  @P0 FADD.FTZ R99, R83, R99 ;  /* 0x0000006353630221 */ /* 0x000fe20000010000 */
[----:B------:R-:W-:-:S02]  /*38d0*/  LEA R148, P2, R139, c[0x0][0x190], 0x3 ;  /* 0x000064008b947a11 */ /* 0x000fc400078418ff */
[----:B------:R-:W-:Y:S02]  /*38e0*/  LOP3.LUT R147, R149, R111, R147, 0xfe, !PT ;  /* 0x0000006f95937212 */ /* 0x000fe400078efe93 */
[C---:B------:R-:W-:Y:S02]  /*38f0*/  LEA.HI.X R111, R139.reuse, c[0x0][0x18c], RZ, 0x5, P1 ;  /* 0x000063008b6f7a11 */ /* 0x040fe400008f2cff */
[----:B------:R-:W-:Y:S02]  /*3900*/  LEA.HI.X R149, R139, c[0x0][0x194], RZ, 0x3, P2 ;  /* 0x000065008b957a11 */ /* 0x000fe400010f1cff */
[----:B------:R-:W-:Y:S01]  /*3910*/  LOP3.LUT R146, R109, R146, RZ, 0xfc, !PT ;  /* 0x000000926d927212 */ /* 0x000fe200078efcff */
[----:B------:R0:W-:Y:S01]  /*3920*/  STG.E.128 [R110.64], R84 ;  /* 0x000000546e007986 */ /* 0x0001e2000c101d04 */
[----:B------:R-:W-:-:S03]  /*3930*/  IADD3 R109, R139, 0x100, RZ ;  /* 0x000001008b6d7810 */ /* 0x000fc60007ffe0ff */
[----:B------:R0:W-:Y:S04]  /*3940*/  STG.E.128 [R110.64+0x10], R96 ;  /* 0x000010606e007986 */ /* 0x0001e8000c101d04 */
[----:B------:R0:W-:Y:S02]  /*3950*/  STG.E.64 [R148.64], R146 ;  /* 0x0000009294007986 */ /* 0x0001e4000c101b04 */
.L_x_10231:
[----:B------:R-:W-:Y:S05]  /*3960*/  BSYNC B0 ;  /* 0x0000000000007941 */ /* 0x000fea0003800000 */
.L_x_10230:
        /* <DEDUP_REMOVED lines=16> */
[----:B--2---:R-:W-:Y:S02]  /*3a70*/  ISETP.NE.AND P0, PT, R143, 0x2, PT ;  /* 0x000000028f00780c */ /* 0x004fe40003f05270 */
[----:B0-----:R-:W-:-:S11]  /*3a80*/  MOV R146, R141 ;  /* 0x0000008d00927202 */ /* 0x001fd60000000f00 */
[----:B------:R-:W-:Y:S05]  /*3a90*/  @!P0 BRA `(.L_x_10292) ;  /* 0x0000006000008947 */ /* 0x000fea0003800000 */
[----:B------:R-:W-:Y:S01]  /*3aa0*/  ISETP.NE.AND P0, PT, R143, 0x3, PT ;  /* 0x000000038f00780c */ /* 0x000fe20003f05270 */
[----:B------:R-:W-:-:S12]  /*3ab0*/  IMAD.MOV.U32 R146, RZ, RZ, R140 ;  /* 0x000000ffff927224 */ /* 0x000fd800078e008c */
[----:B------:R-:W-:Y:S05]  /*3ac0*/  @P0 BRA `(.L_x_10292) ;  /* 0x0000003000000947 */ /* 0x000fea0003800000 */
[----:B------:R-:W-:Y:S01]  /*3ad0*/  IMAD.MOV.U32 R146, RZ, RZ, R144 ;  /* 0x000000ffff927224 */ /* 0x000fe200078e0090 */
[----:B------:R-:W-:Y:S05]  /*3ae0*/  BRA `(.L_x_10292) ;  /* 0x0000001000007947 */ /* 0x000fea0003800000 */
.L_x_10291:
[----:B0-2---:R-:W-:Y:S02]  /*3af0*/  IMAD.MOV.U32 R146, RZ, RZ, R142 ;  /* 0x000000ffff927224 */ /* 0x005fe400078e008e */
.L_x_10292:
[----:B------:R-:W-:Y:S05]  /*3b00*/  BSYNC B1 ;  /* 0x0000000000017941 */ /* 0x000fea0003800000 */
.L_x_10290:
        /* <DEDUP_REMOVED lines=16> */
.L_x_10296:
[----:B------:R-:W-:Y:S05]  /*3c10*/  BSYNC B2 ;  /* 0x0000000000027941 */ /* 0x000fea0003800000 */
.L_x_10295:
        /* <DEDUP_REMOVED lines=43> */
.L_x_10294:
[----:B------:R-:W-:Y:S05]  /*3ed0*/  BSYNC B1 ;  /* 0x0000000000017941 */ /* 0x000fea0003800000 */
.L_x_10293:
        /* <DEDUP_REMOVED lines=25> */
.L_x_10298:
[----:B------:R-:W-:Y:S02]  /*4070*/  IMAD.MOV.U32 R152, RZ, RZ, R142 ;  /* 0x000000ffff987224 */ /* 0x000fe400078e008e */
.L_x_10299:
[----:B------:R-:W-:Y:S05]  /*4080*/  BSYNC B1 ;  /* 0x0000000000017941 */ /* 0x000fea0003800000 */
.L_x_10297:
        /* <DEDUP_REMOVED lines=16> */
.L_x_10303:
[----:B------:R-:W-:Y:S05]  /*4190*/  BSYNC B2 ;  /* 0x0000000000027941 */ /* 0x000fea0003800000 */
.L_x_10302:
        /* <DEDUP_REMOVED lines=44> */
.L_x_10301:
[----:B------:R-:W-:Y:S05]  /*4460*/  BSYNC B1 ;  /* 0x0000000000017941 */ /* 0x000fea0003800000 */
.L_x_10300:
[----:B------:R-:W0:Y:S01]  /*4470*/  I2F.U32 R89, R152 ;  /* 0x0000009800597306 */ /* 0x000e220000201000 */
[----:B------:R-:W-:Y:S01]  /*4480*/  PRMT R91, RZ, 0x7610, R100 ;  /* 0x00007610ff5b7816 */ /* 0x000fe20000000064 */
[----:B------:R-:W-:Y:S04]  /*4490*/  BSSY B1, `(.L_x_10304) ;  /* 0x0000015000017945 */ /* 0x000fe80003800000 */
[----:B------:R-:W-:-:S04]  /*44a0*/  FMUL.FTZ R91, R91, R108 ;  /* 0x0000006c5b5b7220 */ /* 0x000fc80000410000 */
[----:B------:R-:W-:Y:S02]  /*44b0*/  FMUL.FTZ R91, R91, c[0x0][0x1e8] ;  /* 0x00007a005b5b7a20 */ /* 0x000fe40000410000 */
[----:B0-----:R-:W-:-:S05]  /*44c0*/  FFMA.FTZ R89, R89, R110, 1.1641532182693481445e-10 ;  /* 0x2f00000059597423 */ /* 0x001fca000001006e */
[----:B------:R-:W-:-:S04]  /*44d0*/  FSETP.GTU.FTZ.AND P1, PT, R89, c[0x0][0x1e4], PT ;  /* 0x0000790059007a0b */ /* 0x000fc80003f3c000 */
[----:B------:R-:W-:Y:S02]  /*44e0*/  P2R R154, PR, RZ, 0x2 ;  /* 0x00000002ff9a7803 */ /* 0x000fe40000000000 */
[----:B------:R-:W-:Y:S02]  /*44f0*/  FSEL R90, R91, RZ, !P1 ;  /* 0x000000ff5b5a7208 */ /* 0x000fe40004800000 */
[C---:B------:R-:W-:Y:S02]  /*4500*/  ISETP.NE.AND P1, PT, R143.reuse, 0x1, PT ;  /* 0x000000018f00780c */ /* 0x040fe40003f25270 */
[----:B------:R-:W-:Y:S01]  /*4510*/  IADD3 R91, R143, 0x1, RZ ;  /* 0x000000018f5b7810 */ /* 0x000fe20007ffe0ff */
        /* <DEDUP_REMOVED lines=11> */
.L_x_10305:
[----:B------:R-:W-:Y:S02]  /*45d0*/  IMAD.MOV.U32 R100, RZ, RZ, R142 ;  /* 0x000000ffff647224 */ /* 0x000fe400078e008e */
.L_x_10306:
[----:B------:R-:W-:Y:S05]  /*45e0*/  BSYNC B1 ;  /* 0x0000000000017941 */ /* 0x000fea0003800000 */
.L_x_10304:
        /* <DEDUP_REMOVED lines=16> */
.L_x_10310:
[----:B------:R-:W-:Y:S05]  /*46f0*/  BSYNC B2 ;  /* 0x0000000000027941 */ /* 0x000fea0003800000 */
.L_x_10309:
        /* <DEDUP_REMOVED lines=44> */
.L_x_10308:
[----:B------:R-:W-:Y:S05]  /*49c0*/  BSYNC B1 ;  /* 0x0000000000017941 */ /* 0x000fea0003800000 */
.L_x_10307:
        /* <DEDUP_REMOVED lines=21> */
.L_x_10312:
[----:B------:R-:W-:Y:S02]  /*4b20*/  IMAD.MOV.U32 R100, RZ, RZ, R142 ;  /* 0x000000ffff647224 */ /* 0x000fe400078e008e */
.L_x_10313:
[----:B------:R-:W-:Y:S05]  /*4b30*/  BSYNC B1 ;  /* 0x0000000000017941 */ /* 0x000fea0003800000 */
.L_x_10311:
        /* <DEDUP_REMOVED lines=16> */
.L_x_10317:
[----:B------:R-:W-:Y:S05]  /*4c40*/  BSYNC B2 ;  /* 0x0000000000027941 */ /* 0x000fea0003800000 */
.L_x_10316:
        /* <DEDUP_REMOVED lines=43> */
.L_x_10315:
[----:B------:R-:W-:Y:S05]  /*4f00*/  BSYNC B1 ;  /* 0x0000000000017941 */ /* 0x000fea0003800000 */
.L_x_10314:
        /* <DEDUP_REMOVED lines=21> */
.L_x_10319:
[----:B------:R-:W-:Y:S02]  /*5060*/  IMAD.MOV.U32 R152, RZ, RZ, R142 ;  /* 0x000000ffff987224 */ /* 0x000fe400078e008e */
.L_x_10320:
[----:B------:R-:W-:Y:S05]  /*5070*/  BSYNC B1 ;  /* 0x0000000000017941 */ /* 0x000fea0003800000 */
.L_x_10318:
        /* <DEDUP_REMOVED lines=16> */
.L_x_10324:
[----:B------:R-:W-:Y:S05]  /*5180*/  BSYNC B2 ;  /* 0x0000000000027941 */ /* 0x000fea0003800000 */
.L_x_10323:
        /* <DEDUP_REMOVED lines=44> */
.L_x_10322:
[----:B------:R-:W-:Y:S05]  /*5450*/  BSYNC B1 ;  /* 0x0000000000017941 */ /* 0x000fea0003800000 */
.L_x_10321:
        /* <DEDUP_REMOVED lines=21> */
.L_x_10326:
[----:B------:R-:W-:Y:S02]  /*55b0*/  MOV R155, R142 ;  /* 0x0000008e009b7202 */ /* 0x000fe40000000f00 */
.L_x_10327:
[----:B------:R-:W-:Y:S05]  /*55c0*/  BSYNC B1 ;  /* 0x0000000000017941 */ /* 0x000fea0003800000 */
.L_x_10325:
        /* <DEDUP_REMOVED lines=16> */
.L_x_10331:
[----:B------:R-:W-:Y:S05]  /*56d0*/  BSYNC B2 ;  /* 0x0000000000027941 */ /* 0x000fea0003800000 */
.L_x_10330:
        /* <DEDUP_REMOVED lines=43> */
.L_x_10329:
[----:B------:R-:W-:Y:S05]  /*5990*/  BSYNC B1 ;  /* 0x0000000000017941 */ /* 0x000fea0003800000 */
.L_x_10328:
        /* <DEDUP_REMOVED lines=21> */
.L_x_10333:
[----:B------:R-:W-:Y:S02]  /*5af0*/  IMAD.MOV.U32 R155, RZ, RZ, R142 ;  /* 0x000000ffff9b7224 */ /* 0x000fe400078e008e */
.L_x_10334:
[----:B------:R-:W-:Y:S05]  /*5b00*/  BSYNC B1 ;  /* 0x0000000000017941 */ /* 0x000fea0003800000 */
.L_x_10332:
        /* <DEDUP_REMOVED lines=16> */
.L_x_10338:
[----:B------:R-:W-:Y:S05]  /*5c10*/  BSYNC B2 ;  /* 0x0000000000027941 */ /* 0x000fea0003800000 */
.L_x_10337:
        /* <DEDUP_REMOVED lines=43> */
.L_x_10336:
[----:B------:R-:W-:Y:S05]  /*5ed0*/  BSYNC B1 ;  /* 0x0000000000017941 */ /* 0x000fea0003800000 */
.L_x_10335:
        /* <DEDUP_REMOVED lines=21> */
.L_x_10340:
[----:B------:R-:W-:Y:S02]  /*6030*/  IMAD.MOV.U32 R155, RZ, RZ, R142 ;  /* 0x000000ffff9b7224 */ /* 0x000fe400078e008e */
.L_x_10341:
[----:B------:R-:W-:Y:S05]  /*6040*/  BSYNC B1 ;  /* 0x0000000000017941 */ /* 0x000fea0003800000 */
.L_x_10339:
        /* <DEDUP_REMOVED lines=18> */
.L_x_10345:
[----:B------:R-:W-:Y:S05]  /*6170*/  BSYNC B2 ;  /* 0x0000000000027941 */ /* 0x000fea0003800000 */
.L_x_10344:
        /* <DEDUP_REMOVED lines=43> */
.L_x_10343:
[----:B------:R-:W-:Y:S05]  /*6430*/  BSYNC B1 ;  /* 0x0000000000017941 */ /* 0x000fea0003800000 */
.L_x_10342:
[----:B------:R-:W-:Y:S02]  /*6440*/  ISETP.NE.AND P6, PT, R111, RZ, PT ;  /* 0x000000ff6f00720c */ /* 0x000fe40003fc5270 */
[----:B------:R-:W0:Y:S01]  /*6450*/  I2F.U32 R111, R155 ;  /* 0x0000009b006f7306 */ /* 0x000e220000201000 */
[----:B------:R-:W-:Y:S02]  /*6460*/  SEL R147, RZ, 0x1, P1 ;  /* 0x00000001ff937807 */ /* 0x000fe40000800000 */
[----:B------:R-:W-:Y:S02]  /*6470*/  PRMT R103, RZ, 0x7610, R103 ;  /* 0x00007610ff677816 */ /* 0x000fe40000000067 */
[----:B------:R-:W-:Y:S02]  /*6480*/  SEL R149, RZ, 0x10000, P5 ;  /* 0x00010000ff957807 */ /* 0x000fe40002800000 */
[----:B------:R-:W-:Y:S01]  /*6490*/  SEL R152, RZ, 0x100, P4 ;  /* 0x00000100ff987807 */ /* 0x000fe20002000000 */
[----:B------:R-:W-:Y:S01]  /*64a0*/  FMUL.FTZ R103, R103, R108 ;  /* 0x0000006c67677220 */ /* 0x000fe20000410000 */
[----:B------:R-:W-:-:S02]  /*64b0*/  SEL R146, RZ, 0x1, P2 ;  /* 0x00000001ff927807 */ /* 0x000fc40001000000 */
[----:B------:R-:W-:Y:S01]  /*64c0*/  ISETP.NE.AND P5, PT, R154, RZ, PT ;  /* 0x000000ff9a00720c */ /* 0x000fe20003fa5270 */
[----:B------:R-:W-:Y:S01]  /*64d0*/  FMUL.FTZ R103, R103, c[0x0][0x1e8] ;  /* 0x00007a0067677a20 */ /* 0x000fe20000410000 */
[----:B------:R-:W-:Y:S02]  /*64e0*/  SEL R153, RZ, 0x1, P3 ;  /* 0x00000001ff997807 */ /* 0x000fe40001800000 */
[----:B------:R-:W-:Y:S01]  /*64f0*/  SEL R148, RZ, 0x1, P5 ;  /* 0x00000001ff947807 */ /* 0x000fe20002800000 */
[----:B0-----:R-:W-:-:S05]  /*6500*/  FFMA.FTZ R111, R111, R110, 1.1641532182693481445e-10 ;  /* 0x2f0000006f6f7423 */ /* 0x001fca000001006e */
[----:B------:R-:W-:-:S04]  /*6510*/  FSETP.GTU.FTZ.AND P1, PT, R111, c[0x0][0x1e4], PT ;  /* 0x000079006f007a0b */ /* 0x000fc80003f3c000 */
[----:B------:R-:W-:-:S04]  /*6520*/  SEL R110, RZ, 0x1000000, P1 ;  /* 0x01000000ff6e7807 */ /* 0x000fc80000800000 */
[----:B------:R-:W-:Y:S01]  /*6530*/  LOP3.LUT R152, R152, R110, R149, 0xfe, !PT ;  /* 0x0000006e98987212 */ /* 0x000fe200078efe95 */
[----:B------:R-:W-:-:S04]  /*6540*/  IMAD.WIDE.U32 R110, R146, 0x1000000, RZ ;  /* 0x01000000926e7825 */ /* 0x000fc800078e00ff */
[----:B------:R-:W-:Y:S01]  /*6550*/  IMAD.WIDE.U32 R146, R147, 0x10000, RZ ;  /* 0x0001000093927825 */ /* 0x000fe200078e00ff */
[----:B------:R-:W-:Y:S02]  /*6560*/  LOP3.LUT R111, R111, R152, R153, 0xfe, !PT ;  /* 0x000000986f6f7212 */ /* 0x000fe400078efe99 */
[----:B------:R-:W-:Y:S01]  /*6570*/  FSEL R152, R103, RZ, !P1 ;  /* 0x000000ff67987208 */ /* 0x000fe20004800000 */
[----:B------:R-:W-:Y:S01]  /*6580*/  IMAD.WIDE.U32 R148, R148, 0x100, RZ ;  /* 0x0000010094947825 */ /* 0x000fe200078e00ff */
[----:B------:R-:W-:-:S03]  /*6590*/  SEL R153, RZ, 0x1, P6 ;  /* 0x00000001ff997807 */ /* 0x000fc60003000000 */
[----:B------:R-:W-:Y:S01]  /*65a0*/  FMUL.FTZ R103, R31, R152 ;  /* 0x000000981f677220 */ /* 0x000fe20000410000 */
[----:B------:R-:W-:Y:S02]  /*65b0*/  LOP3.LUT R146, R148, R110, R146, 0xfe, !PT ;  /* 0x0000006e94927212 */ /* 0x000fe400078efe92 */
[----:B------:R-:W-:Y:S01]  /*65c0*/  LEA R110, P1, R109, c[0x0][0x188], 0x5 ;  /* 0x000062006d6e7a11 */ /* 0x000fe200078228ff */
[----:B------:R-:W-:Y:S01]  /*65d0*/  @P0 FADD.FTZ R103, R83, R103 ;  /* 0x0000006753670221 */ /* 0x000fe20000010000 */
[----:B------:R-:W-:Y:S02]  /*65e0*/  LEA R148, P2, R109, c[0x0][0x190], 0x3 ;  /* 0x000064006d947a11 */ /* 0x000fe400078418ff */
[----:B------:R-:W-:Y:S02]  /*65f0*/  LOP3.LUT R147, R149, R111, R147, 0xfe, !PT ;  /* 0x0000006f95937212 */ /* 0x000fe400078efe93 */
[C---:B------:R-:W-:Y:S02]  /*6600*/  LEA.HI.X R111, R109.reuse, c[0x0][0x18c], RZ, 0x5, P1 ;  /* 0x000063006d6f7a11 */ /* 0x040fe400008f2cff */
[----:B------:R-:W-:-:S02]  /*6610*/  LEA.HI.X R149, R109, c[0x0][0x194], RZ, 0x3, P2 ;  /* 0x000065006d957a11 */ /* 0x000fc400010f1cff */
[----:B------:R-:W-:Y:S01]  /*6620*/  LOP3.LUT R146, R146, R153, RZ, 0xfc, !PT ;  /* 0x0000009992927212 */ /* 0x000fe200078efcff */
[----:B------:R0:W-:Y:S01]  /*6630*/  STG.E.128 [R110.64], R88 ;  /* 0x000000586e007986 */ /* 0x0001e2000c101d04 */
[----:B------:R-:W-:-:S03]  /*6640*/  IADD3 R109, R109, 0x100, RZ ;  /* 0x000001006d6d7810 */ /* 0x000fc60007ffe0ff */
[----:B------:R0:W-:Y:S04]  /*6650*/  STG.E.128 [R110.64+0x10], R100 ;  /* 0x000010646e007986 */ /* 0x0001e8000c101d04 */
[----:B------:R0:W-:Y:S02]  /*6660*/  STG.E.64 [R148.64], R146 ;  /* 0x0000009294007986 */ /* 0x0001e4000c101b04 */
.L_x_10289:
[----:B------:R-:W-:Y:S05]  /*6670*/  BSYNC B0 ;  /* 0x0000000000007941 */ /* 0x000fea0003800000 */
.L_x_10288:
        /* <DEDUP_REMOVED lines=17> */
[----:B0-----:R-:W-:-:S12]  /*6790*/  IMAD.MOV.U32 R146, RZ, RZ, R141 ;  /* 0x000000ffff927224 */ /* 0x001fd800078e008d */
[----:B------:R-:W-:Y:S05]  /*67a0*/  @!P0 BRA `(.L_x_10350) ;  /* 0x0000006000008947 */ /* 0x000fea0003800000 */
[----:B------:R-:W-:Y:S01]  /*67b0*/  ISETP.NE.AND P0, PT, R143, 0x3, PT ;  /* 0x000000038f00780c */ /* 0x000fe20003f05270 */
[----:B------:R-:W-:-:S12]  /*67c0*/  IMAD.MOV.U32 R146, RZ, RZ, R140 ;  /* 0x000000ffff927224 */ /* 0x000fd800078e008c */
[----:B------:R-:W-:Y:S05]  /*67d0*/  @P0 BRA `(.L_x_10350) ;  /* 0x0000003000000947 */ /* 0x000fea0003800000 */
[----:B------:R-:W-:Y:S01]  /*67e0*/  IMAD.MOV.U32 R146, RZ, RZ, R144 ;  /* 0x000000ffff927224 */ /* 0x000fe200078e0090 */
[----:B------:R-:W-:Y:S05]  /*67f0*/  BRA `(.L_x_10350) ;  /* 0x0000001000007947 */ /* 0x000fea0003800000 */
.L_x_10349:
[----:B0-2---:R-:W-:Y:S02]  /*6800*/  MOV R146, R142 ;  /* 0x0000008e00927202 */ /* 0x005fe40000000f00 */
.L_x_10350:
[----:B------:R-:W-:Y:S05]  /*6810*/  BSYNC B1 ;  /* 0x0000000000017941 */ /* 0x000fea0003800000 */
.L_x_10348:
        /* <DEDUP_REMOVED lines=16> */
.L_x_10354:
[----:B------:R-:W-:Y:S05]  /*6920*/  BSYNC B2 ;  /* 0x0000000000027941 */ /* 0x000fea0003800000 */
.L_x_10353:
        /* <DEDUP_REMOVED lines=43> */
.L_x_10352:
[----:B------:R-:W-:Y:S05]  /*6be0*/  BSYNC B1 ;  /* 0x0000000000017941 */ /* 0x000fea0003800000 */
.L_x_10351:
        /* <DEDUP_REMOVED lines=25> */
.L_x_10356:
[----:B------:R-:W-:Y:S02]  /*6d80*/  IMAD.MOV.U32 R152, RZ, RZ, R142 ;  /* 0x000000ffff987224 */ /* 0x000fe400078e008e */
.L_x_10357:
[----:B------:R-:W-:Y:S05]  /*6d90*/  BSYNC B1 ;  /* 0x0000000000017941 */ /* 0x000fea0003800000 */
.L_x_10355:
        /* <DEDUP_REMOVED lines=16> */
.L_x_10361:
[----:B------:R-:W-:Y:S05]  /*6ea0*/  BSYNC B2 ;  /* 0x0000000000027941 */ /* 0x000fea0003800000 */
.L_x_10360:
        /* <DEDUP_REMOVED lines=42> */
[----:B------:R-:W-:Y:S01]  /*7150*/  LOP3.LUT R141, R95, R146, R133, 0x96, !PT ;  /* 0x000000925f8d7212 */ /* 0x000fe200078e9685 */
[----:B------:R-:W-:Y:S02]  /*7160*/  IMAD.MOV.U32 R144, RZ, RZ, R94 ;  /* 0x000000ffff907224 */ /* 0x000fe400078e005e */
.L_x_10359:
[----:B------:R-:W-:Y:S05]  /*7170*/  BSYNC B1 ;  /* 0x0000000000017941 */ /* 0x000fea0003800000 */
.L_x_10358:
        /* <DEDUP_REMOVED lines=22> */
.L_x_10363:
[----:B------:R-:W-:Y:S02]  /*72e0*/  MOV R104, R142 ;  /* 0x0000008e00687202 */ /* 0x000fe40000000f00 */
.L_x_10364:
[----:B------:R-:W-:Y:S05]  /*72f0*/  BSYNC B1 ;  /* 0x0000000000017941 */ /* 0x000fea0003800000 */
.L_x_10362:
        /* <DEDUP_REMOVED lines=16> */
.L_x_10368:
[----:B------:R-:W-:Y:S05]  /*7400*/  BSYNC B2 ;  /* 0x0000000000027941 */ /* 0x000fea0003800000 */
.L_x_10367:
        /* <DEDUP_REMOVED lines=44> */
.L_x_10366:
[----:B------:R-:W-:Y:S05]  /*76d0*/  BSYNC B1 ;  /* 0x0000000000017941 */ /* 0x000fea0003800000 */
.L_x_10365:
        /* <DEDUP_REMOVED lines=21> */
.L_x_10370:
[----:B------:R-:W-:Y:S02]  /*7830*/  IMAD.MOV.U32 R104, RZ, RZ, R142 ;  /* 0x000000ffff687224 */ /* 0x000fe400078e008e */
.L_x_10371:
[----:B------:R-:W-:Y:S05]  /*7840*/  BSYNC B1 ;  /* 0x0000000000017941 */ /* 0x000fea0003800000 */
.L_x_10369:
        /* <DEDUP_REMOVED lines=16> */
.L_x_10375:
[----:B------:R-:W-:Y:S05]  /*7950*/  BSYNC B2 ;  /* 0x0000000000027941 */ /* 0x000fea0003800000 */
.L_x_10374:
        /* <DEDUP_REMOVED lines=43> */
.L_x_10373:
[----:B------:R-:W-:Y:S05]  /*7c10*/  BSYNC B1 ;  /* 0x0000000000017941 */ /* 0x000fea0003800000 */
.L_x_10372:
        /* <DEDUP_REMOVED lines=21> */
.L_x_10377:
[----:B------:R-:W-:Y:S02]  /*7d70*/  MOV R152, R142 ;  /* 0x0000008e00987202 */ /* 0x000fe40000000f00 */
.L_x_10378:
[----:B------:R-:W-:Y:S05]  /*7d80*/  BSYNC B1 ;  /* 0x0000000000017941 */ /* 0x000fea0003800000 */
.L_x_10376:
        /* <DEDUP_REMOVED lines=16> */
.L_x_10382:
[----:B------:R-:W-:Y:S05]  /*7e90*/  BSYNC B2 ;  /* 0x0000000000027941 */ /* 0x000fea0003800000 */
.L_x_10381:
        /* <DEDUP_REMOVED lines=44> */
.L_x_10380:
[----:B------:R-:W-:Y:S05]  /*8160*/  BSYNC B1 ;  /* 0x0000000000017941 */ /* 0x000fea0003800000 */
.L_x_10379:
        /* <DEDUP_REMOVED lines=21> */
.L_x_10384:
[----:B------:R-:W-:Y:S02]  /*82c0*/  IMAD.MOV.U32 R155, RZ, RZ, R142 ;  /* 0x000000ffff9b7224 */ /* 0x000fe400078e008e */
.L_x_10385:
[----:B------:R-:W-:Y:S05]  /*82d0*/  BSYNC B1 ;  /* 0x0000000000017941 */ /* 0x000fea0003800000 */
.L_x_10383:
        /* <DEDUP_REMOVED lines=16> */
.L_x_10389:
[----:B------:R-:W-:Y:S05]  /*83e0*/  BSYNC B2 ;  /* 0x0000000000027941 */ /* 0x000fea0003800000 */
.L_x_10388:
        /* <DEDUP_REMOVED lines=43> */
.L_x_10387:
[----:B------:R-:W-:Y:S05]  /*86a0*/  BSYNC B1 ;  /* 0x0000000000017941 */ /* 0x000fea0003800000 */
.L_x_10386:
        /* <DEDUP_REMOVED lines=21> */
.L_x_10391:
[----:B------:R-:W-:Y:S02]  /*8800*/  IMAD.MOV.U32 R155, RZ, RZ, R142 ;  /* 0x000000ffff9b7224 */ /* 0x000fe400078e008e */
.L_x_10392:
[----:B------:R-:W-:Y:S05]  /*8810*/  BSYNC B1 ;  /* 0x0000000000017941 */ /* 0x000fea0003800000 */
.L_x_10390:
        /* <DEDUP_REMOVED lines=16> */
.L_x_10396:
[----:B------:R-:W-:Y:S05]  /*8920*/  BSYNC B2 ;  /* 0x0000000000027941 */ /* 0x000fea0003800000 */
.L_x_10395:
        /* <DEDUP_REMOVED lines=43> */
.L_x_10394:
[----:B------:R-:W-:Y:S05]  /*8be0*/  BSYNC B1 ;  /* 0x0000000000017941 */ /* 0x000fea0003800000 */
.L_x_10393:
        /* <DEDUP_REMOVED lines=21> */
.L_x_10398:
[----:B------:R-:W-:Y:S02]  /*8d40*/  IMAD.MOV.U32 R155, RZ, RZ, R142 ;  /* 0x000000ffff9b7224 */ /* 0x000fe400078e008e */
.L_x_10399:
[----:B------:R-:W-:Y:S05]  /*8d50*/  BSYNC B1 ;  /* 0x0000000000017941 */ /* 0x000fea0003800000 */
.L_x_10397:
        /* <DEDUP_REMOVED lines=18> */
.L_x_10403:
[----:B------:R-:W-:Y:S05]  /*8e80*/  BSYNC B2 ;  /* 0x0000000000027941 */ /* 0x000fea0003800000 */
.L_x_10402:
        /* <DEDUP_REMOVED lines=43> */
.L_x_10401:
[----:B------:R-:W-:Y:S05]  /*9140*/  BSYNC B1 ;  /* 0x0000000000017941 */ /* 0x000fea0003800000 */
.L_x_10400:
[----:B------:R-:W-:Y:S02]  /*9150*/  ISETP.NE.AND P6, PT, R111, RZ, PT ;  /* 0x000000ff6f00720c */ /* 0x000fe40003fc5270 */
[----:B------:R-:W0:Y:S01]  /*9160*/  I2F.U32 R111, R155 ;  /* 0x0000009b006f7306 */ /* 0x000e220000201000 */
[----:B------:R-:W-:Y:S02]  /*9170*/  SEL R147, RZ, 0x1, P1 ;  /* 0x00000001ff937807 */ /* 0x000fe40000800000 */
[----:B------:R-:W-:-:S02]  /*9180*/  PRMT R107, RZ, 0x7610, R107 ;  /* 0x00007610ff6b7816 */ /* 0x000fc4000000006b */
[----:B------:R-:W-:Y:S02]  /*9190*/  SEL R152, RZ, 0x10000, P5 ;  /* 0x00010000ff987807 */ /* 0x000fe40002800000 */
[----:B------:R-:W-:Y:S01]  /*91a0*/  SEL R149, RZ, 0x100, P4 ;  /* 0x00000100ff957807 */ /* 0x000fe20002000000 */
[----:B------:R-:W-:Y:S01]  /*91b0*/  FMUL.FTZ R107, R107, R108 ;  /* 0x0000006c6b6b7220 */ /* 0x000fe20000410000 */
[----:B------:R-:W-:Y:S02]  /*91c0*/  SEL R146, RZ, 0x1, P2 ;  /* 0x00000001ff927807 */ /* 0x000fe40001000000 */
        /* <DEDUP_REMOVED lines=12> */
[----:B------:R-:W-:-:S04]  /*9290*/  IMAD.WIDE.U32 R148, R148, 0x100, RZ ;  /* 0x0000010094947825 */ /* 0x000fc800078e00ff */
[----:B------:R-:W-:Y:S01]  /*92a0*/  FMUL.FTZ R107, R7, R108 ;  /* 0x0000006c076b7220 */ /* 0x000fe20000410000 */
[----:B------:R-:W-:Y:S02]  /*92b0*/  LOP3.LUT R146, R148, R110, R146, 0xfe, !PT ;  /* 0x0000006e94927212 */ /* 0x000fe400078efe92 */
[----:B------:R-:W-:Y:S01]  /*92c0*/  LOP3.LUT R147, R149, R111, R147, 0xfe, !PT ;  /* 0x0000006f95937212 */ /* 0x000fe200078efe93 */
[----:B------:R-:W-:Y:S01]  /*92d0*/  @P0 FADD.FTZ R107, R83, R107 ;  /* 0x0000006b536b0221 */ /* 0x000fe20000010000 */
[C---:B------:R-:W-:Y:S02]  /*92e0*/  LEA R110, P1, R109.reuse, c[0x0][0x188], 0x5 ;  /* 0x000062006d6e7a11 */ /* 0x040fe400078228ff */
[----:B------:R-:W-:Y:S02]  /*92f0*/  SEL R149, RZ, 0x1, P6 ;  /* 0x00000001ff957807 */ /* 0x000fe40003000000 */
[C---:B------:R-:W-:Y:S02]  /*9300*/  LEA R108, P2, R109.reuse, c[0x0][0x190], 0x3 ;  /* 0x000064006d6c7a11 */ /* 0x040fe400078418ff */
[----:B------:R-:W-:-:S02]  /*9310*/  LEA.HI.X R111, R109, c[0x0][0x18c], RZ, 0x5, P1 ;  /* 0x000063006d6f7a11 */ /* 0x000fc400008f2cff */
[----:B------:R-:W-:Y:S02]  /*9320*/  LEA.HI.X R109, R109, c[0x0][0x194], RZ, 0x3, P2 ;  /* 0x000065006d6d7a11 */ /* 0x000fe400010f1cff */
[----:B------:R-:W-:Y:S01]  /*9330*/  LOP3.LUT R146, R146, R149, RZ, 0xfc, !PT ;  /* 0x0000009592927212 */ /* 0x000fe200078efcff */
[----:B------:R0:W-:Y:S04]  /*9340*/  STG.E.128 [R110.64], R92 ;  /* 0x0000005c6e007986 */ /* 0x0001e8000c101d04 */
[----:B------:R0:W-:Y:S04]  /*9350*/  STG.E.128 [R110.64+0x10], R104 ;  /* 0x000010686e007986 */ /* 0x0001e8000c101d04 */
[----:B------:R0:W-:Y:S02]  /*9360*/  STG.E.64 [R108.64], R146 ;  /* 0x000000926c007986 */ /* 0x0001e4000c101b04 */
.L_x_10347:
[----:B------:R-:W-:Y:S05]  /*9370*/  BSYNC B0 ;  /* 0x0000000000007941 */ /* 0x000fea0003800000 */
.L_x_10346:
[----:B0-----:R-:W-:Y:S01]  /*9380*/  FADD.FTZ R108, RZ, R84 ;  /* 0x00000054ff6c7221 */ /* 0x001fe20000010000 */
        /* <DEDUP_REMOVED lines=33> */
.L_x_10414:
        /* <DEDUP_REMOVED lines=70> */
.L_x_10415:
[C---:B------:R-:W-:Y:S01]  /*9a00*/  LOP3.LUT P0, RZ, R115.reuse, 0x1f, RZ, 0xc0, !PT ;  /* 0x0000001f73ff7812 */ /* 0x040fe2000780c0ff */
        /* <DEDUP_REMOVED lines=11> */
[----:B------:R-:W-:Y:S01]  /*9ac0*/  MOV R110, RZ ;  /* 0x000000ff006e7202 */ /* 0x000fe20000000f00 */
[----:B------:R-:W-:Y:S01]  /*9ad0*/  @!P0 IMAD.MOV.U32 R110, RZ, RZ, R138 ;  /* 0x000000ffff6e8224 */ /* 0x000fe200078e008a */
[----:B------:R-:W-:Y:S01]  /*9ae0*/  ISETP.NE.AND P1, PT, RZ, UR6, PT ;  /* 0x00000006ff007c0c */ /* 0x000fe2000bf25270 */
[----:B------:R-:W-:Y:S01]  /*9af0*/  BSSY B0, `(.L_x_10406) ;  /* 0x0000065000007945 */ /* 0x000fe20003800000 */
[----:B------:R-:W-:Y:S01]  /*9b00*/  ISETP.NE.AND P2, PT, R145, RZ, PT ;  /* 0x000000ff9100720c */ /* 0x000fe20003f45270 */
        /* <DEDUP_REMOVED lines=12> */
[----:B------:R-:W2:Y:S01]  /*9bd0*/  SHFL.DOWN PT, R148, R109, 0x4, 0x1f ;  /* 0x08801f006d947f89 */ /* 0x000ea200000e0000 */
        /* <DEDUP_REMOVED lines=9> */
[----:B------:R-:W-:Y:S01]  /*9c70*/  FMUL.FTZ R149, R149, R156 ;  /* 0x0000009c95957220 */ /* 0x000fe20000410000 */
[----:B------:R-:W2:Y:S03]  /*9c80*/  SHFL.DOWN PT, R155, R158, 0x1, 0x1f ;  /* 0x08201f009e9b7f89 */ /* 0x000ea600000e0000 */
[----:B------:R-:W-:-:S05]  /*9c90*/  FFMA.FTZ R109, R154, R149, R109 ;  /* 0x000000959a6d7223 */ /* 0x000fca000001006d */
[----:B------:R-:W3:Y:S01]  /*9ca0*/  SHFL.DOWN PT, R110, R109, 0x2, 0x1f ;  /* 0x08401f006d6e7f89 */ /* 0x000ee200000e0000 */
[----:B0-----:R-:W0:Y:S01]  /*9cb0*/  MUFU.RCP R148, R147 ;  /* 0x0000009300947308 */ /* 0x001e220000001000 */
[----:B-1----:R-:W-:Y:S02]  /*9cc0*/  FMUL.FTZ R149, R111, R157 ;  /* 0x0000009d6f957220 */ /* 0x002fe40000410000 */
[----:B------:R-:W-:Y:S02]  /*9cd0*/  FADD.FTZ R111, R108, -R111 ;  /* 0x8000006f6c6f7221 */ /* 0x000fe40000010000 */
[----:B------:R-:W-:Y:S02]  /*9ce0*/  FFMA.FTZ R149, R153, R108, R149 ;  /* 0x0000006c99957223 */ /* 0x000fe40000010095 */
[----:B------:R-:W-:Y:S02]  /*9cf0*/  FMUL.FTZ R108, R111, R111 ;  /* 0x0000006f6f6c7220 */ /* 0x000fe40000410000 */
[----:B0-----:R-:W-:-:S02]  /*9d00*/  FMUL.FTZ R152, R148, R149 ;  /* 0x0000009594987220 */ /* 0x001fc40000410000 */
        /* <DEDUP_REMOVED lines=10> */
[----:B-1----:R0:W1:Y:S01]  /*9db0*/  MUFU.RCP R110, R149 ;  /* 0x00000095006e7308 */ /* 0x0020620000001000 */
[----:B------:R-:W-:Y:S02]  /*9dc0*/  FMUL.FTZ R111, R111, R155 ;  /* 0x0000009b6f6f7220 */ /* 0x000fe40000410000 */
[----:B------:R-:W-:Y:S02]  /*9dd0*/  FMUL.FTZ R148, R148, R148 ;  /* 0x0000009494947220 */ /* 0x000fe40000410000 */
[C---:B------:R-:W-:Y:S02]  /*9de0*/  FFMA.FTZ R111, R147.reuse, R152, R111 ;  /* 0x00000098936f7223 */ /* 0x040fe4000001006f */
[----:B------:R-:W-:Y:S02]  /*9df0*/  FMUL.FTZ R148, R147, R148 ;  /* 0x0000009493947220 */ /* 0x000fe40000410000 */
[----:B0-----:R-:W-:Y:S02]  /*9e00*/  @!P0 IMAD.MOV.U32 R149, RZ, RZ, 0x4 ;  /* 0x00000004ff958424 */ /* 0x001fe400078e00ff */
[----:B--2---:R-:W-:-:S02]  /*9e10*/  FADD.FTZ R109, R108, R109 ;  /* 0x0000006d6c6d7221 */ /* 0x004fc40000010000 */
[----:B------:R-:W-:Y:S02]  /*9e20*/  FMUL.FTZ R148, R148, R155 ;  /* 0x0000009b94947220 */ /* 0x000fe40000410000 */
[C---:B-1----:R-:W-:Y:S02]  /*9e30*/  FMUL.FTZ R111, R110.reuse, R111 ;  /* 0x0000006f6e6f7220 */ /* 0x042fe40000410000 */
[----:B------:R-:W-:Y:S02]  /*9e40*/  FFMA.FTZ R109, R110, R148, R109 ;  /* 0x000000946e6d7223 */ /* 0x000fe4000001006d */
[----:B------:R-:W-:Y:S01]  /*9e50*/  IMAD.MOV.U32 R110, RZ, RZ, c[0x0][0x1e0] ;  /* 0x00007800ff6e7624 */ /* 0x000fe200078e00ff */
[----:B------:R0:W1:Y:S04]  /*9e60*/  SHFL.IDX PT, R153, R111, RZ, 0x1f ;  /* 0x00001fff6f997589 */ /* 0x00006800000e0000 */
[----:B------:R-:W2:Y:S01]  /*9e70*/  SHFL.IDX PT, R109, R109, RZ, 0x1f ;  /* 0x00001fff6d6d7589 */ /* 0x000ea200000e0000 */
[----:B0-----:R-:W-:Y:S01]  /*9e80*/  @!P0 MOV R111, 0x4 ;  /* 0x00000004006f8802 */ /* 0x001fe20000000f00 */
[C---:B-1----:R-:W-:Y:S01]  /*9e90*/  FMUL.FTZ R108, R153.reuse, R153 ;  /* 0x00000099996c7220 */ /* 0x042fe20000410000 */
[----:B------:R-:W-:-:S04]  /*9ea0*/  FSEL R152, R153, RZ, !P1 ;  /* 0x000000ff99987208 */ /* 0x000fc80004800000 */
[----:B------:R-:W-:Y:S01]  /*9eb0*/  FSEL R147, R108, RZ, P1 ;  /* 0x000000ff6c937208 */ /* 0x000fe20000800000 */
[----:B--2---:R-:W-:-:S04]  /*9ec0*/  FFMA.FTZ R108, R109, R110, c[0x0][0x228] ;  /* 0x00008a006d6c7623 */ /* 0x004fc8000001006e */
[----:B------:R-:W-:Y:S02]  /*9ed0*/  FADD.FTZ R147, R108, R147 ;  /* 0x000000936c937221 */ /* 0x000fe40000010000 */
        /* <DEDUP_REMOVED lines=38> */
.L_x_10407:
[----:B------:R-:W-:Y:S05]  /*a140*/  BSYNC B0 ;  /* 0x0000000000007941 */ /* 0x000fea0003800000 */
.L_x_10406:
[----:B------:R-:W-:Y:S01]  /*a150*/  ISETP.NE.AND P0, PT, R150, RZ, PT ;  /* 0x000000ff9600720c */ /* 0x000fe20003f05270 */
[----:B------:R-:W-:-:S12]  /*a160*/  BSSY B0, `(.L_x_10408) ;  /* 0x0000022000007945 */ /* 0x000fd80003800000 */
[----:B------:R-:W-:Y:S05]  /*a170*/  @!P0 BRA `(.L_x_10409) ;  /* 0x0000020000008947 */ /* 0x000fea0003800000 */
[--C-:B01----:R-:W-:Y:S01]  /*a180*/  FADD.FTZ R108, R88, -R152.reuse ;  /* 0x80000098586c7221 */ /* 0x103fe20000010000 */
[----:B------:R-:W-:Y:S01]  /*a190*/  HFMA2.MMA R154, -RZ, RZ, 0, 9.5367431640625e-07 ;  /* 0x00000010ff9a7435 */ /* 0x000fe200000001ff */
        /* <DEDUP_REMOVED lines=9> */
[--C-:B------:R-:W-:Y:S02]  /*a230*/  FADD.FTZ R147, R101, -R152.reuse ;  /* 0x8000009865937221 */ /* 0x100fe40000010000 */
[----:B------:R-:W-:Y:S02]  /*a240*/  FADD.FTZ R148, R102, -R152 ;  /* 0x8000009866947221 */ /* 0x000fe40000010000 */
[----:B------:R-:W-:-:S02]  /*a250*/  FMUL.FTZ R109, R155, R110 ;  /* 0x0000006e9b6d7220 */ /* 0x000fc40000410000 */
[----:B------:R-:W-:Y:S02]  /*a260*/  FADD.FTZ R149, R103, -R152 ;  /* 0x8000009867957221 */ /* 0x000fe40000010000 */
        /* <DEDUP_REMOVED lines=14> */
[C---:B------:R-:W-:Y:S01]  /*a350*/  IMAD.WIDE.U32 R146, R139.reuse, R154, c[0x0][0x208] ;  /* 0x000082008b927625 */ /* 0x040fe200078e009a */
[----:B------:R-:W-:-:S04]  /*a360*/  IADD3 R139, R139, 0x100, RZ ;  /* 0x000001008b8b7810 */ /* 0x000fc80007ffe0ff */
[----:B------:R0:W-:Y:S03]  /*a370*/  STG.E.128 [R146.64], R108 ;  /* 0x0000006c92007986 */ /* 0x0001e6000c101d04 */
.L_x_10409:
[----:B------:R-:W-:Y:S05]  /*a380*/  BSYNC B0 ;  /* 0x0000000000007941 */ /* 0x000fea0003800000 */
.L_x_10408:
        /* <DEDUP_REMOVED lines=29> */
[----:B------:R-:W-:Y:S01]  /*a560*/  IMAD.MOV.U32 R152, RZ, RZ, 0x10 ;  /* 0x00000010ff987424 */ /* 0x000fe200078e00ff */
[----:B------:R-:W-:-:S02]  /*a570*/  F2FP.BF16.PACK_AB R111, R154, R111 ;  /* 0x0000006f9a6f723e */ /* 0x000fc400000010ff */
[----:B------:R-:W-:Y:S01]  /*a580*/  F2FP.BF16.PACK_AB R110, R149, R148 ;  /* 0x00000094956e723e */ /* 0x000fe200000010ff */
[----:B------:R-:W-:-:S05]  /*a590*/  IMAD.WIDE.U32 R146, R139, R152, c[0x0][0x208] ;  /* 0x000082008b927625 */ /* 0x000fca00078e0098 */
[----:B------:R0:W-:Y:S02]  /*a5a0*/  STG.E.128 [R146.64], R108 ;  /* 0x0000006c92007986 */ /* 0x0001e4000c101d04 */
.L_x_10411:
[----:B------:R-:W-:Y:S05]  /*a5b0*/  BSYNC B0 ;  /* 0x0000000000007941 */ /* 0x000fea0003800000 */
.L_x_10410:
[----:B------:R-:W-:Y:S02]  /*a5c0*/  IADD3 R118, R118, c[0x0][0x160], RZ ;  /* 0x0000580076767a10 */ /* 0x000fe40007ffe0ff */
[----:B------:R-:W-:Y:S02]  /*a5d0*/  LOP3.LUT P1, RZ, R136, 0xff, RZ, 0xc0, !PT ;  /* 0x000000ff88ff7812 */ /* 0x000fe4000782c0ff */
[----:B------:R-:W-:Y:S02]  /*a5e0*/  ISETP.GE.AND P0, PT, R118, c[0x0][0x164], PT ;  /* 0x0000590076007a0c */ /* 0x000fe40003f06270 */
[----:B------:R-:W-:-:S11]  /*a5f0*/  SEL R136, RZ, 0x1, P1 ;  /* 0x00000001ff887807 */ /* 0x000fd60000800000 */
[----:B01---5:R-:W-:Y:S01]  /*a600*/  @P0 CALL.REL.NOINC `(.L_x_10412) ;  /* 0x0000001000000944 */ /* 0x023fe20003c00000 */
[----:B------:R-:W-:Y:S05]  /*a610*/  BRA `(.L_x_10413) ;  /* 0xffff656000007947 */ /* 0x000fea000383ffff */
.L_x_10412:
[----:B------:R-:W-:Y:S05]  /*a620*/  EXIT ;  /* 0x000000000000794d */ /* 0x000fea0003800000 */
.L_x_10404:
[----:B------:R-:W-:Y:S01]  /*a630*/  IMAD.MOV.U32 R152, RZ, RZ, 0x1 ;  /* 0x00000001ff987424 */ /* 0x000fe200078e00ff */
[----:B------:R-:W-:Y:S01]  /*a640*/  MOV R148, 0x1f ;  /* 0x0000001f00947802 */ /* 0x000fe20000000f00 */
[----:B------:R-:W-:Y:S01]  /*a650*/  IMAD.MOV.U32 R149, RZ, RZ, -0x1 ;  /* 0xffffffffff957424 */ /* 0x000fe200078e00ff */
[----:B------:R-:W-:Y:S02]  /*a660*/  MOV R146, 0xa680 ;  /* 0x0000a68000927802 */ /* 0x000fe40000000f00 */
[----:B-1---5:R-:W-:Y:S05]  /*a670*/  CALL.REL.NOINC `($__internal_76_$__cuda_sm70_shflsync_bfly_p) ;  /* 0x000006c000007944 */ /* 0x022fea0003c00000 */
[----:B-1----:R-:W-:Y:S01]  /*a680*/  IMAD.MOV.U32 R108, RZ, RZ, R152 ;  /* 0x000000ffff6c7224 */ /* 0x002fe200078e0098 */
[----:B0-----:R-:W-:Y:S05]  /*a690*/  BRA `(.L_x_10414) ;  /* 0xffffef0000007947 */ /* 0x001fea000383ffff */
.L_x_10405:
[----:B------:R-:W-:Y:S01]  /*a6a0*/  HFMA2.MMA R152, -RZ, RZ, 0, 1.1920928955078125e-07 ;  /* 0x00000002ff987435 */ /* 0x000fe200000001ff */
[----:B------:R-:W-:Y:S01]  /*a6b0*/  IMAD.MOV.U32 R148, RZ, RZ, 0x1f ;  /* 0x0000001fff947424 */ /* 0x000fe200078e00ff */
[----:B------:R-:W-:Y:S01]  /*a6c0*/  MOV R146, 0xa6f0 ;  /* 0x0000a6f000927802 */ /* 0x000fe20000000f00 */
[----:B------:R-:W-:-:S03]  /*a6d0*/  IMAD.MOV.U32 R149, RZ, RZ, -0x1 ;  /* 0xffffffffff957424 */ /* 0x000fc600078e00ff */
[----:B-1---5:R-:W-:Y:S05]  /*a6e0*/  CALL.REL.NOINC `($__internal_76_$__cuda_sm70_shflsync_bfly_p) ;  /* 0x0000065000007944 */ /* 0x022fea0003c00000 */
[----:B01----:R-:W-:Y:S01]  /*a6f0*/  FADD.FTZ R109, R109, R152 ;  /* 0x000000986d6d7221 */ /* 0x003fe20000010000 */
[----:B------:R-:W-:Y:S01]  /*a700*/  MOV R152, 0x4 ;  /* 0x0000000400987802 */ /* 0x000fe20000000f00 */
[----:B------:R-:W-:Y:S01]  /*a710*/  IMAD.MOV.U32 R148, RZ, RZ, 0x1f ;  /* 0x0000001fff947424 */ /* 0x000fe200078e00ff */
[----:B------:R-:W-:Y:S01]  /*a720*/  MOV R146, 0xa750 ;  /* 0x0000a75000927802 */ /* 0x000fe20000000f00 */
[----:B------:R-:W-:-:S02]  /*a730*/  IMAD.MOV.U32 R149, RZ, RZ, -0x1 ;  /* 0xffffffffff957424 */ /* 0x000fc400078e00ff */
[----:B------:R-:W-:Y:S05]  /*a740*/  CALL.REL.NOINC `($__internal_76_$__cuda_sm70_shflsync_bfly_p) ;  /* 0x000005f000007944 */ /* 0x000fea0003c00000 */
[----:B01----:R-:W-:Y:S01]  /*a750*/  FADD.FTZ R109, R109, R152 ;  /* 0x000000986d6d7221 */ /* 0x003fe20000010000 */
[----:B------:R-:W-:Y:S01]  /*a760*/  HFMA2.MMA R152, -RZ, RZ, 0, 4.76837158203125e-07 ;  /* 0x00000008ff987435 */ /* 0x000fe200000001ff */
[----:B------:R-:W-:Y:S01]  /*a770*/  IMAD.MOV.U32 R148, RZ, RZ, 0x1f ;  /* 0x0000001fff947424 */ /* 0x000fe200078e00ff */
[----:B------:R-:W-:Y:S01]  /*a780*/  MOV R146, 0xa7b0 ;  /* 0x0000a7b000927802 */ /* 0x000fe20000000f00 */
[----:B------:R-:W-:-:S03]  /*a790*/  IMAD.MOV.U32 R149, RZ, RZ, -0x1 ;  /* 0xffffffffff957424 */ /* 0x000fc600078e00ff */
[----:B------:R-:W-:Y:S05]  /*a7a0*/  CALL.REL.NOINC `($__internal_76_$__cuda_sm70_shflsync_bfly_p) ;  /* 0x0000059000007944 */ /* 0x000fea0003c00000 */
[----:B01----:R-:W-:Y:S01]  /*a7b0*/  FADD.FTZ R109, R109, R152 ;  /* 0x000000986d6d7221 */ /* 0x003fe20000010000 */
[----:B------:R-:W-:Y:S01]  /*a7c0*/  MOV R152, 0x10 ;  /* 0x0000001000987802 */ /* 0x000fe20000000f00 */
[----:B------:R-:W-:Y:S01]  /*a7d0*/  IMAD.MOV.U32 R148, RZ, RZ, 0x1f ;  /* 0x0000001fff947424 */ /* 0x000fe200078e00ff */
[----:B------:R-:W-:Y:S01]  /*a7e0*/  MOV R146, 0xa810 ;  /* 0x0000a81000927802 */ /* 0x000fe20000000f00 */
[----:B------:R-:W-:-:S02]  /*a7f0*/  IMAD.MOV.U32 R149, RZ, RZ, -0x1 ;  /* 0xffffffffff957424 */ /* 0x000fc400078e00ff */
[----:B------:R-:W-:Y:S05]  /*a800*/  CALL.REL.NOINC `($__internal_76_$__cuda_sm70_shflsync_bfly_p) ;  /* 0x0000053000007944 */ /* 0x000fea0003c00000 */
[----:B-1----:R-:W-:Y:S01]  /*a810*/  FADD.FTZ R108, R109, R152 ;  /* 0x000000986d6c7221 */ /* 0x002fe20000010000 */
[----:B------:R-:W-:Y:S01]  /*a820*/  ISETP.NE.AND P0, PT, R145, RZ, PT ;  /* 0x000000ff9100720c */ /* 0x000fe20003f05270 */
[----:B------:R-:W-:Y:S01]  /*a830*/  HFMA2.MMA R152, -RZ, RZ, 0, 5.9604644775390625e-08 ;  /* 0x00000001ff987435 */ /* 0x000fe200000001ff */
[----:B0-----:R-:W-:-:S02]  /*a840*/  IMAD.MOV.U32 R149, RZ, RZ, -0x1 ;  /* 0xffffffffff957424 */ /* 0x001fc400078e00ff */
        /* <DEDUP_REMOVED lines=52> */
[----:B------:R-:W-:Y:S05]  /*ab90*/  CALL.REL.NOINC `($__internal_76_$__cuda_sm70_shflsync_bfly_p) ;  /* 0x000001a000007944 */ /* 0x000fea0003c00000 */
[----:B01----:R-:W-:Y:S01]  /*aba0*/  FADD.FTZ R109, R109, R152 ;  /* 0x000000986d6d7221 */ /* 0x003fe20000010000 */
[----:B------:R-:W-:Y:S01]  /*abb0*/  MOV R152, 0x2 ;  /* 0x0000000200987802 */ /* 0x000fe20000000f00 */
[----:B------:R-:W-:Y:S01]  /*abc0*/  IMAD.MOV.U32 R148, RZ, RZ, 0x1f ;  /* 0x0000001fff947424 */ /* 0x000fe200078e00ff */
[----:B------:R-:W-:Y:S01]  /*abd0*/  MOV R146, 0xac00 ;  /* 0x0000ac0000927802 */ /* 0x000fe20000000f00 */
[----:B------:R-:W-:Y:S02]  /*abe0*/  IMAD.MOV.U32 R149, RZ, RZ, -0x1 ;  /* 0xffffffffff957424 */ /* 0x000fe400078e00ff */
[----:B------:R-:W-:Y:S05]  /*abf0*/  CALL.REL.NOINC `($__internal_76_$__cuda_sm70_shflsync_bfly_p) ;  /* 0x0000014000007944 */ /* 0x000fea0003c00000 */
[----:B01----:R-:W-:Y:S01]  /*ac00*/  FADD.FTZ R109, R109, R152 ;  /* 0x000000986d6d7221 */ /* 0x003fe20000010000 */
[----:B------:R-:W-:Y:S01]  /*ac10*/  HFMA2.MMA R152, -RZ, RZ, 0, 2.384185791015625e-07 ;  /* 0x00000004ff987435 */ /* 0x000fe200000001ff */
        /* <DEDUP_REMOVED lines=11> */
[----:B------:R-:W-:Y:S01]  /*acd0*/  HFMA2.MMA R152, -RZ, RZ, 0, 9.5367431640625e-07 ;  /* 0x00000010ff987435 */ /* 0x000fe200000001ff */
[----:B0-----:R-:W-:Y:S01]  /*ace0*/  IMAD.MOV.U32 R148, RZ, RZ, 0x1f ;  /* 0x0000001fff947424 */ /* 0x001fe200078e00ff */
[----:B------:R-:W-:Y:S01]  /*acf0*/  MOV R146, 0xad30 ;  /* 0x0000ad3000927802 */ /* 0x000fe20000000f00 */
[----:B------:R-:W-:Y:S01]  /*ad00*/  IMAD.MOV.U32 R149, RZ, RZ, -0x1 ;  /* 0xffffffffff957424 */ /* 0x000fe200078e00ff */
[----:B------:R-:W-:-:S02]  /*ad10*/  MOV R109, R111 ;  /* 0x0000006f006d7202 */ /* 0x000fc40000000f00 */
[----:B------:R-:W-:Y:S05]  /*ad20*/  CALL.REL.NOINC `($__internal_76_$__cuda_sm70_shflsync_bfly_p) ;  /* 0x0000001000007944 */ /* 0x000fea0003c00000 */
[----:B01----:R-:W-:Y:S05]  /*ad30*/  BRA `(.L_x_10415) ;  /* 0xffffecc000007947 */ /* 0x003fea000383ffff */
        .weak           $__internal_76_$__cuda_sm70_shflsync_bfly_p
        .type           $__internal_76_$__cuda_sm70_shflsync_bfly_p,@function
        .size           $__internal_76_$__cuda_sm70_shflsync_bfly_p,(.L_x_22164 - $__internal_76_$__cuda_sm70_shflsync_bfly_p)
$__internal_76_$__cuda_sm70_shflsync_bfly_p:
[----:B------:R-:W-:Y:S01]  /*ad40*/  IMAD.MOV.U32 R147, RZ, RZ, 0x0 ;  /* 0x00000000ff937424 */ /* 0x000fe200078e00ff */
[----:B------:R-:W-:Y:S04]  /*ad50*/  WARPSYNC R149 ;  /* 0x0000009500007348 */ /* 0x000fe80003800000 */
[----:B------:R0:W1:Y:S01]  /*ad60*/  SHFL.BFLY PT, R152, R109, R152, R148 ;  /* 0x0c0000986d987389 */ /* 0x00006200000e0094 */
[----:B------:R-:W-:Y:S05]  /*ad70*/  RET.REL.NODEC R146 `(_ZN10layer_norm13ln_fwd_kernelINS_13Kernel_traitsIf13__nv_bfloat16fS2_fjLj6144ELj1ELj1ELj8ELj16ENS_18Kernel_traits_baseILj6144EfS2_fS2_fjLj256EEEEELb1ELb1ELb0ELb0EEEvNS_9FwdParamsE) ;  /* 0xffff528092007950 */ /* 0x000fea0003c3ffff */
.L_x_10416:
        /* <DEDUP_REMOVED lines=16> */
.L_x_22164:


//--------------------- .text._ZN10layer_norm13ln_fwd_kernelINS_13Kernel_traitsIf13__nv_bfloat16fS2_fjLj6144ELj1ELj1ELj8ELj16ENS_18Kernel_traits_baseILj6144EfS2_fS2_fjLj256EEEEELb1ELb1ELb0ELb1EEEvNS_9FwdParamsE --------------------------
	.section	.text._ZN10layer_norm13ln_fwd_kernelINS_13Kernel_traitsIf13__nv_bfloat16fS2_fjLj6144ELj1ELj1ELj8ELj16ENS_18Kernel_traits_baseILj6144EfS2_fS2_fjLj256EEEEELb1ELb1ELb0ELb1EEEvNS_9FwdParamsE,"ax",@progbits
	.sectioninfo	@"SHI_REGISTERS=139"
	.align	128
        .global         _ZN10layer_norm13ln_fwd_kernelINS_13Kernel_traitsIf13__nv_bfloat16fS2_fjLj6144ELj1ELj1ELj8ELj16ENS_18Kernel_traits_baseILj6144EfS2_fS2_fjLj256EEEEELb1ELb1ELb0ELb1EEEvNS_9FwdParamsE
        .type           _ZN10layer_norm13ln_fwd_kernelINS_13Kernel_traitsIf13__nv_bfloat16fS2_fjLj6144ELj1ELj1ELj8ELj16ENS_18Kernel_traits_baseILj6144EfS2_fS2_fjLj256EEEEELb1ELb1ELb0ELb1EEEvNS_9FwdParamsE,@function
        .size           _ZN10layer_norm13ln_fwd_kernelINS_13Kernel_traitsIf13__nv_bfloat16fS2_fjLj6144ELj1ELj1ELj8ELj16ENS_18Kernel_traits_baseILj6144EfS2_fS2_fjLj256EEEEELb1ELb1ELb0ELb1EEEvNS_9FwdParamsE,(.L_x_22165 - _ZN10layer_norm13ln_fwd_kernelINS_13Kernel_traitsIf13__nv_bfloat16fS2_fjLj6144ELj1ELj1ELj8ELj16ENS_18Kernel_traits_baseILj6144EfS2_fS2_fjLj256EEEEELb1ELb1ELb0ELb1EEEvNS_9FwdParamsE)
        .other          _ZN10layer_norm13ln_fwd_kernelINS_13Kernel_traitsIf13__nv_bfloat16fS2_fjLj6144ELj1ELj1ELj8ELj16ENS_18Kernel_traits_baseILj6144EfS2_fS2_fjLj256EEEEELb1ELb1ELb0ELb1EEEvNS_9FwdParamsE,@"STO_CUDA_ENTRY STV_DEFAULT"
_ZN10layer_norm13ln_fwd_kernelINS_13Kernel_traitsIf13__nv_bfloat16fS2_fjLj6144ELj1ELj1ELj8ELj16ENS_18Kernel_traits_baseILj6144EfS2_fS2_fjLj256EEEEELb1ELb1ELb0ELb1EEEvNS_9FwdParamsE:
.text._ZN10layer_norm13ln_fwd_kernelINS_13Kernel_traitsIf13__nv_bfloat16fS2_fjLj6144ELj1ELj1ELj8ELj16ENS_18Kernel_traits_baseILj6144EfS2_fS2_fjLj256EEEEELb1ELb1ELb0ELb1EEEvNS_9FwdParamsE:
        /* <DEDUP_REMOVED lines=38> */
[----:B------:R-:W-:Y:S01]  /*0260*/  LEA.HI R0, R25, R26, RZ, 0x18 ;  /* 0x0000001a19007211 */ /* 0x000fe200078fc0ff */
[----:B--2---:R-:W-:Y:S01]  /*0270*/  UIADD3 UR10, UR5, -0x4498517b, URZ ;  /* 0xbb67ae85050a7890 */ /* 0x004fe2000fffe03f */
[----:B------:R-:W-:Y:S01]  /*0280*/  LOP3.LUT R8, R5, UR5, RZ, 0x3c, !PT ;  /* 0x0000000505087c12 */ /* 0x000fe2000f8e3cff */
[----:B------:R-:W-:Y:S01]  /*0290*/  UIADD3 UR12, UR5, 0x76cf5d0a, URZ ;  /* 0x76cf5d0a050c7890 */ /* 0x000fe2000fffe03f */
[----:B------:R-:W-:Y:S01]  /*02a0*/  CS2R R26, SRZ ;  /* 0x00000000001a7805 */ /* 0x000fe2000001ff00 */
        /* <DEDUP_REMOVED lines=38> */
[----:B------:R-:W-:Y:S01]  /*0510*/  IMAD.HI.U32 R5, R78, -0x326172a9, RZ ;  /* 0xcd9e8d574e057827 */ /* 0x000fe200078e00ff */
[----:B------:R-:W-:-:S03]  /*0520*/  CS2R R6, SRZ ;  /* 0x0000000000067805 */ /* 0x000fc6000001ff00 */
[----:B------:R-:W-:Y:S01]  /*0530*/  IMAD.HI.U32 R3, R121, -0x2daee0ad, RZ ;  /* 0xd2511f5379037827 */ /* 0x000fe200078e00ff */
[----:B------:R-:W-:Y:S02]  /*0540*/  LOP3.LUT R122, R5, UR23, R8, 0x96, !PT ;  /* 0x00000017057a7c12 */ /* 0x000fe4000f8e9608 */
[----:B------:R-:W-:Y:S01]  /*0550*/  CS2R R4, SRZ ;  /* 0x0000000000047805 */ /* 0x000fe2000001ff00 */
[----:B------:R-:W-:Y:S01]  /*0560*/  CS2R R8, SRZ ;  /* 0x0000000000087805 */ /* 0x000fe2000001ff00 */
[----:B------:R-:W-:Y:S02]  /*0570*/  LOP3.LUT R110, R3, UR24, R2, 0x96, !PT ;  /* 0x00000018036e7c12 */ /* 0x000fe4000f8e9602 */
[----:B------:R-:W-:-:S04]  /*0580*/  SHF.L.U32 R2, R25, 0x5, RZ ;  /* 0x0000000519027819 */ /* 0x000fc800000006ff */
[----:B------:R-:W-:Y:S02]  /*0590*/  LOP3.LUT R72, R2, 0x1fe0, RZ, 0xc0, !PT ;  /* 0x00001fe002487812 */ /* 0x000fe400078ec0ff */
[----:B------:R-:W-:Y:S02]  /*05a0*/  LOP3.LUT R2, R25, 0xff, RZ, 0xc0, !PT ;  /* 0x000000ff19027812 */ /* 0x000fe400078ec0ff */
[----:B------:R-:W-:Y:S01]  /*05b0*/  IADD3 R28, P1, R72, c[0x0][0x218], RZ ;  /* 0x00008600481c7a10 */ /* 0x000fe20007f3e0ff */
[----:B------:R-:W-:Y:S01]  /*05c0*/  CS2R R24, SRZ ;  /* 0x0000000000187805 */ /* 0x000fe2000001ff00 */
[----:B------:R-:W-:Y:S02]  /*05d0*/  LEA R74, P3, R2, c[0x0][0x1c8], 0x5 ;  /* 0x00007200024a7a11 */ /* 0x000fe400078628ff */
[----:B------:R-:W-:Y:S01]  /*05e0*/  IADD3 R72, P2, R72, c[0x0][0x1b0], RZ ;  /* 0x00006c0048487a10 */ /* 0x000fe20007f5e0ff */
[----:B------:R-:W-:Y:S01]  /*05f0*/  IMAD.X R29, RZ, RZ, c[0x0][0x21c], P1 ;  /* 0x00008700ff1d7624 */ /* 0x000fe200008e06ff */
[----:B------:R-:W-:Y:S01]  /*0600*/  ISETP.GE.AND P1, PT, R0, c[0x0][0x164], PT ;  /* 0x0000590000007a0c */ /* 0x000fe20003f26270 */
[----:B------:R-:W-:Y:S01]  /*0610*/  IMAD.X R75, RZ, RZ, c[0x0][0x1cc], P3 ;  /* 0x00007300ff4b7624 */ /* 0x000fe200018e06ff */
[----:B------:R-:W-:-:S02]  /*0620*/  IADD3.X R73, RZ, c[0x0][0x1b4], RZ, P2, !PT ;  /* 0x00006d00ff497a10 */ /* 0x000fc400017fe4ff */
[----:B------:R0:W5:Y:S04]  /*0630*/  @P0 LDG.E.128 R4, [R28.64] ;  /* 0x000000061c040981 */ /* 0x000168000c1e1d00 */
[----:B------:R0:W5:Y:S04]  /*0640*/  @P0 LDG.E.128 R8, [R28.64+0x10] ;  /* 0x000010061c080981 */ /* 0x000168000c1e1d00 */
[----:B------:R0:W5:Y:S04]  /*0650*/  @P0 LDG.E.128 R12, [R28.64+0x2000] ;  /* 0x002000061c0c0981 */ /* 0x000168000c1e1d00 */
[----:B------:R0:W5:Y:S04]  /*0660*/  @P0 LDG.E.128 R16, [R28.64+0x2010] ;  /* 0x002010061c100981 */ /* 0x000168000c1e1d00 */
[----:B------:R0:W5:Y:S04]  /*0670*/  @P0 LDG.E.128 R20, [R28.64+0x4000] ;  /* 0x004000061c140981 */ /* 0x000168000c1e1d00 */
[----:B------:R0:W5:Y:S01]  /*0680*/  @P0 LDG.E.128 R24, [R28.64+0x4010] ;  /* 0x004010061c180981 */ /* 0x000162000c1e1d00 */
[----:B------:R-:W-:Y:S05]  /*0690*/  @P1 EXIT ;  /* 0x000000000000194d */ /* 0x000fea0003800000 */
[----:B0-----:R0:W5:Y:S04]  /*06a0*/  LDG.E.128 R28, [R72.64] ;  /* 0x00000006481c7981 */ /* 0x001168000c1e1d00 */
        /* <DEDUP_REMOVED lines=15> */
[----:B------:R-:W-:Y:S01]  /*07a0*/  HFMA2.MMA R102, -RZ, RZ, 0, 0 ;  /* 0x00000000ff667435 */ /* 0x000fe200000001ff */
[----:B------:R-:W-:Y:S01]  /*07b0*/  IMAD.HI.U32 R108, R110, -0x326172a9, RZ ;  /* 0xcd9e8d576e6c7827 */ /* 0x000fe200078e00ff */
[----:B------:R-:W-:-:S03]  /*07c0*/  ULDC.U8 UR8, c[0x0][0x1f0] ;  /* 0x00007c0000087ab9 */ /* 0x000fc60000000000 */
[----:B------:R-:W-:Y:S01]  /*07d0*/  IMAD.WIDE.U32 R122, R122, -0x2daee0ad, RZ ;  /* 0xd2511f537a7a7825 */ /* 0x000fe200078e00ff */
[----:B------:R-:W-:-:S03]  /*07e0*/  LOP3.LUT R108, R108, UR25, R3, 0x96, !PT ;  /* 0x000000196c6c7c12 */ /* 0x000fc6000f8e9603 */
[----:B------:R-:W-:Y:S01]  /*07f0*/  IMAD.MOV.U32 R3, RZ, RZ, R76 ;  /* 0x000000ffff037224 */ /* 0x000fe200078e004c */
[----:B------:R-:W-:Y:S01]  /*0800*/  LOP3.LUT R121, R123, UR26, R121, 0x96, !PT ;  /* 0x0000001a7b797c12 */ /* 0x000fe2000f8e9679 */
[----:B------:R-:W-:Y:S01]  /*0810*/  IMAD.MOV.U32 R103, RZ, RZ, 0x1 ;  /* 0x00000001ff677424 */ /* 0x000fe200078e00ff */
[----:B------:R-:W-:Y:S01]  /*0820*/  LOP3.LUT R123, R77, 0x3, RZ, 0xc0, !PT ;  /* 0x000000034d7b7812 */ /* 0x000fe200078ec0ff */
[----:B0-----:R-:W-:Y:S02]  /*0830*/  IMAD R110, R110, -0x326172a9, RZ ;  /* 0xcd9e8d576e6e7824 */ /* 0x001fe400078e02ff */
.L_x_10588:
[----:B------:R-:W-:Y:S01]  /*0840*/  ISETP.NE.U32.AND P0, PT, RZ, c[0x0][0x1c0], PT ;  /* 0x00007000ff007a0c */ /* 0x000fe20003f05070 */
[----:B------:R-:W-:Y:S01]  /*0850*/  IMAD R84, R0, c[0x0][0x168], RZ ;  /* 0x00005a0000547a24 */ /* 0x000fe200078e02ff */
[----:B------:R-:W-:Y:S02]  /*0860*/  ISETP.NE.U32.AND P1, PT, RZ, c[0x0][0x180], PT ;  /* 0x00006000ff007a0c */ /* 0x000fe40003f25070 */
[----:B------:R-:W-:Y:S02]  /*0870*/  ISETP.NE.AND.EX P0, PT, RZ, c[0x0][0x1c4], PT, P0 ;  /* 0x00007100ff007a0c */ /* 0x000fe40003f05300 */
[----:B------:R-:W-:-:S02]  /*0880*/  ISETP.NE.AND.EX P2, PT, RZ, c[0x0][0x184], PT, P1 ;  /* 0x00006100ff007a0c */ /* 0x000fc40003f45310 */
[----:B------:R-:W-:Y:S02]  /*0890*/  SHF.R.S32.HI R85, RZ, 0x1f, R84 ;  /* 0x0000001fff557819 */ /* 0x000fe40000011454 */
[----:B------:R-:W-:Y:S02]  /*08a0*/  MOV R107, 0x10 ;  /* 0x00000010006b7802 */ /* 0x000fe40000000f00 */
[----:B------:R-:W-:-:S05]  /*08b0*/  LEA.HI R85, R85, R84, RZ, 0x3 ;  /* 0x0000005455557211 */ /* 0x000fca00078f18ff */
[----:B------:R-:W-:Y:S01]  /*08c0*/  @P0 IMAD.MOV.U32 R87, RZ, RZ, 0x2 ;  /* 0x00000002ff570424 */ /* 0x000fe200078e00ff */
[----:B------:R-:W-:Y:S01]  /*08d0*/  LEA.HI.SX32 R104, R85, R2, 0x1d ;  /* 0x0000000255687211 */ /* 0x000fe200078feaff */
[----:B------:R-:W-:Y:S01]  /*08e0*/  @P2 IMAD.MOV.U32 R89, RZ, RZ, 0x20 ;  /* 0x00000020ff592424 */ /* 0x000fe200078e00ff */
[----:B------:R-:W-:Y:S01]  /*08f0*/  ISETP.NE.AND P1, PT, R123, 0x1, PT ;  /* 0x000000017b00780c */ /* 0x000fe20003f25270 */
[----:B------:R-:W-:Y:S01]  /*0900*/  @P0 IMAD.WIDE R84, R0, R87, c[0x0][0x1c0] ;  /* 0x0000700000540625 */ /* 0x000fe200078e0257 */
[----:B------:R-:W-:Y:S01]  /*0910*/  BSSY B0, `(.L_x_10417) ;  /* 0x0000015000007945 */ /* 0x000fe20003800000 */
[----:B------:R-:W-:Y:S02]  /*0920*/  P2R R113, PR, RZ, 0x4 ;  /* 0x00000004ff717803 */ /* 0x000fe40000000000 */
[C---:B------:R-:W-:Y:S02]  /*0930*/  @P2 IMAD.WIDE.U32 R86, R104.reuse, R89, c[0x0][0x180] ;  /* 0x0000600068562625 */ /* 0x040fe400078e0059 */
[----:B------:R-:W2:Y:S02]  /*0940*/  @P0 LDG.E.U16 R84, [R84.64] ;  /* 0x0000000654540981 */ /* 0x000ea4000c1e1500 */
[----:B------:R-:W-:-:S02]  /*0950*/  IMAD.WIDE.U32 R88, R104, R107, c[0x0][0x170] ;  /* 0x00005c0068587625 */ /* 0x000fc400078e006b */
[----:B-----5:R0:W5:Y:S04]  /*0960*/  @P2 LDG.E.128 R76, [R86.64] ;  /* 0x00000006564c2981 */ /* 0x020168000c1e1d00 */
[----:B------:R0:W5:Y:S04]  /*0970*/  @P2 LDG.E.128 R72, [R86.64+0x10] ;  /* 0x0000100656482981 */ /* 0x000168000c1e1d00 */
[----:B------:R-:W5:Y:S01]  /*0980*/  LDG.E.128 R88, [R88.64] ;  /* 0x0000000658587981 */ /* 0x000f62000c1e1d00 */
        /* <DEDUP_REMOVED lines=12> */
.L_x_10418:
[----:B0-----:R-:W-:Y:S02]  /*0a50*/  IMAD.MOV.U32 R96, RZ, RZ, R110 ;  /* 0x000000ffff607224 */ /* 0x001fe400078e006e */
.L_x_10419:
[----:B------:R-:W-:Y:S05]  /*0a60*/  BSYNC B0 ;  /* 0x0000000000007941 */ /* 0x000fea0003800000 */
.L_x_10417:
        /* <DEDUP_REMOVED lines=16> */
.L_x_10423:
[----:B------:R-:W-:Y:S05]  /*0b70*/  BSYNC B1 ;  /* 0x0000000000017941 */ /* 0x000fea0003800000 */
.L_x_10422:
        /* <DEDUP_REMOVED lines=42> */
.L_x_10421:
[----:B------:R-:W-:Y:S05]  /*0e20*/  BSYNC B0 ;  /* 0x0000000000007941 */ /* 0x000fea0003800000 */
.L_x_10420:
[----:B------:R-:W0:Y:S01]  /*0e30*/  I2F.U32 R85, R96 ;  /* 0x0000006000557306 */ /* 0x000e220000201000 */
[----:B-----5:R-:W-:Y:S01]  /*0e40*/  PRMT R84, RZ, 0x5410, R88 ;  /* 0x00005410ff547816 */ /* 0x020fe20000000058 */
[----:B------:R-:W-:Y:S01]  /*0e50*/  IMAD.MOV.U32 R106, RZ, RZ, 0x2f800000 ;  /* 0x2f800000ff6a7424 */ /* 0x000fe200078e00ff */
[----:B------:R-:W-:Y:S01]  /*0e60*/  ISETP.NE.U32.AND P0, PT, RZ, c[0x0][0x180], PT ;  /* 0x00006000ff007a0c */ /* 0x000fe20003f05070 */
[----:B------:R-:W-:Y:S01]  /*0e70*/  BSSY B0, `(.L_x_10424) ;  /* 0x0000017000007945 */ /* 0x000fe20003800000 */
[----:B------:R-:W-:Y:S01]  /*0e80*/  IADD3 R86, R92, 0x1, RZ ;  /* 0x000000015c567810 */ /* 0x000fe20007ffe0ff */
[----:B------:R-:W-:Y:S01]  /*0e90*/  FMUL.FTZ R84, R84, R105 ;  /* 0x0000006954547220 */ /* 0x000fe20000410000 */
[----:B------:R-:W-:Y:S02]  /*0ea0*/  ISETP.NE.AND.EX P6, PT, RZ, c[0x0][0x184], PT, P0 ;  /* 0x00006100ff007a0c */ /* 0x000fe40003fc5300 */
[----:B------:R-:W-:Y:S01]  /*0eb0*/  ISETP.NE.AND P0, PT, R92, 0x1, PT ;  /* 0x000000015c00780c */ /* 0x000fe20003f05270 */
[----:B------:R-:W-:Y:S01]  /*0ec0*/  FMUL.FTZ R84, R84, c[0x0][0x1e8] ;  /* 0x00007a0054547a20 */ /* 0x000fe20000410000 */
[----:B------:R-:W-:Y:S01]  /*0ed0*/  P2R R128, PR, RZ, 0x40 ;  /* 0x00000040ff807803 */ /* 0x000fe20000000000 */
        /* <DEDUP_REMOVED lines=15> */
.L_x_10425:
[----:B------:R-:W-:Y:S02]  /*0fd0*/  IMAD.MOV.U32 R98, RZ, RZ, R110 ;  /* 0x000000ffff627224 */ /* 0x000fe400078e006e */
.L_x_10426:
[----:B------:R-:W-:Y:S05]  /*0fe0*/  BSYNC B0 ;  /* 0x0000000000007941 */ /* 0x000fea0003800000 */
.L_x_10424:
        /* <DEDUP_REMOVED lines=16> */
.L_x_10430:
[----:B------:R-:W-:Y:S05]  /*10f0*/  BSYNC B1 ;  /* 0x0000000000017941 */ /* 0x000fea0003800000 */
.L_x_10429:
        /* <DEDUP_REMOVED lines=42> */
.L_x_10428:
[----:B------:R-:W-:Y:S05]  /*13a0*/  BSYNC B0 ;  /* 0x0000000000007941 */ /* 0x000fea0003800000 */
.L_x_10427:
        /* <DEDUP_REMOVED lines=21> */
.L_x_10432:
[----:B------:R-:W-:Y:S02]  /*1500*/  IMAD.MOV.U32 R88, RZ, RZ, R110 ;  /* 0x000000ffff587224 */ /* 0x000fe400078e006e */
.L_x_10433:
[----:B------:R-:W-:Y:S05]  /*1510*/  BSYNC B0 ;  /* 0x0000000000007941 */ /* 0x000fea0003800000 */
.L_x_10431:
        /* <DEDUP_REMOVED lines=16> */
.L_x_10437:
[----:B------:R-:W-:Y:S05]  /*1620*/  BSYNC B1 ;  /* 0x0000000000017941 */ /* 0x000fea0003800000 */
.L_x_10436:
        /* <DEDUP_REMOVED lines=42> */
.L_x_10435:
[----:B------:R-:W-:Y:S05]  /*18d0*/  BSYNC B0 ;  /* 0x0000000000007941 */ /* 0x000fea0003800000 */
.L_x_10434:
        /* <DEDUP_REMOVED lines=21> */
.L_x_10439:
[----:B------:R-:W-:Y:S02]  /*1a30*/  MOV R88, R110 ;  /* 0x0000006e00587202 */ /* 0x000fe40000000f00 */
.L_x_10440:
[----:B------:R-:W-:Y:S05]  /*1a40*/  BSYNC B0 ;  /* 0x0000000000007941 */ /* 0x000fea0003800000 */
.L_x_10438:
        /* <DEDUP_REMOVED lines=16> */
.L_x_10444:
[----:B------:R-:W-:Y:S05]  /*1b50*/  BSYNC B1 ;  /* 0x0000000000017941 */ /* 0x000fea0003800000 */
.L_x_10443:
        /* <DEDUP_REMOVED lines=42> */
.L_x_10442:
[----:B------:R-:W-:Y:S05]  /*1e00*/  BSYNC B0 ;  /* 0x0000000000007941 */ /* 0x000fea0003800000 */
.L_x_10441:
        /* <DEDUP_REMOVED lines=21> */
.L_x_10446:
[----:B------:R-:W-:Y:S02]  /*1f60*/  IMAD.MOV.U32 R98, RZ, RZ, R110 ;  /* 0x000000ffff627224 */ /* 0x000fe400078e006e */
.L_x_10447:
[----:B------:R-:W-:Y:S05]  /*1f70*/  BSYNC B0 ;  /* 0x0000000000007941 */ /* 0x000fea0003800000 */
.L_x_10445:
        /* <DEDUP_REMOVED lines=16> */
.L_x_10451:
[----:B------:R-:W-:Y:S05]  /*2080*/  BSYNC B1 ;  /* 0x0000000000017941 */ /* 0x000fea0003800000 */
.L_x_10450:
        /* <DEDUP_REMOVED lines=42> */
.L_x_10449:
[----:B------:R-:W-:Y:S05]  /*2330*/  BSYNC B0 ;  /* 0x0000000000007941 */ /* 0x000fea0003800000 */
.L_x_10448:
        /* <DEDUP_REMOVED lines=21> */
.L_x_10453:
[----:B------:R-:W-:Y:S02]  /*2490*/  IMAD.MOV.U32 R114, RZ, RZ, R110 ;  /* 0x000000ffff727224 */ /* 0x000fe400078e006e */
.L_x_10454:
[----:B------:R-:W-:Y:S05]  /*24a0*/  BSYNC B0 ;  /* 0x0000000000007941 */ /* 0x000fea0003800000 */
.L_x_10452:
        /* <DEDUP_REMOVED lines=16> */
.L_x_10458:
[----:B------:R-:W-:Y:S05]  /*25b0*/  BSYNC B1 ;  /* 0x0000000000017941 */ /* 0x000fea0003800000 */
.L_x_10457:
        /* <DEDUP_REMOVED lines=42> */
.L_x_10456:
[----:B------:R-:W-:Y:S05]  /*2860*/  BSYNC B0 ;  /* 0x0000000000007941 */ /* 0x000fea0003800000 */
.L_x_10455:
        /* <DEDUP_REMOVED lines=21> */
.L_x_10460:
[----:B------:R-:W-:Y:S02]  /*29c0*/  MOV R114, R110 ;  /* 0x0000006e00727202 */ /* 0x000fe40000000f00 */
.L_x_10461:
[----:B------:R-:W-:Y:S05]  /*29d0*/  BSYNC B0 ;  /* 0x0000000000007941 */ /* 0x000fea0003800000 */
.L_x_10459:
        /* <DEDUP_REMOVED lines=16> */
.L_x_10465:
[----:B------:R-:W-:Y:S05]  /*2ae0*/  BSYNC B1 ;  /* 0x0000000000017941 */ /* 0x000fea0003800000 */
.L_x_10464:
        /* <DEDUP_REMOVED lines=42> */
.L_x_10463:
[----:B------:R-:W-:Y:S05]  /*2d90*/  BSYNC B0 ;  /* 0x0000000000007941 */ /* 0x000fea0003800000 */
.L_x_10462:
        /* <DEDUP_REMOVED lines=22> */
.L_x_10467:
[----:B------:R-:W-:Y:S02]  /*2f00*/  IMAD.MOV.U32 R114, RZ, RZ, R110 ;  /* 0x000000ffff727224 */ /* 0x000fe400078e006e */
.L_x_10468:
[----:B------:R-:W-:Y:S05]  /*2f10*/  BSYNC B0 ;  /* 0x0000000000007941 */ /* 0x000fea0003800000 */
.L_x_10466:
        /* <DEDUP_REMOVED lines=18> */
.L_x_10472:
[----:B------:R-:W-:Y:S05]  /*3040*/  BSYNC B1 ;  /* 0x0000000000017941 */ /* 0x000fea0003800000 */
.L_x_10471:
        /* <DEDUP_REMOVED lines=42> */
.L_x_10470:
[----:B------:R-:W-:Y:S05]  /*32f0*/  BSYNC B0 ;  /* 0x0000000000007941 */ /* 0x000fea0003800000 */
.L_x_10469:
[----:B------:R-:W0:Y:S01]  /*3300*/  I2F.U32 R93, R114 ;  /* 0x00000072005d7306 */ /* 0x000e220000201000 */
[----:B------:R-:W-:Y:S01]  /*3310*/  PRMT R92, RZ, 0x7610, R91 ;  /* 0x00007610ff5c7816 */ /* 0x000fe2000000005b */
[----:B------:R-:W-:Y:S01]  /*3320*/  IMAD.MOV.U32 R111, RZ, RZ, 0x8 ;  /* 0x00000008ff6f7424 */ /* 0x000fe200078e00ff */
[----:B------:R-:W-:Y:S02]  /*3330*/  SEL R94, RZ, 0x1, P2 ;  /* 0x00000001ff5e7807 */ /* 0x000fe40001000000 */
[----:B------:R-:W-:Y:S01]  /*3340*/  SEL R95, RZ, 0x1, P1 ;  /* 0x00000001ff5f7807 */ /* 0x000fe20000800000 */
        /* <DEDUP_REMOVED lines=9> */
[----:B------:R-:W-:Y:S02]  /*33e0*/  ISETP.NE.AND P4, PT, R112, RZ, PT ;  /* 0x000000ff7000720c */ /* 0x000fe40003f85270 */
[----:B------:R-:W-:Y:S02]  /*33f0*/  IADD3 R112, R104, 0x100, RZ ;  /* 0x0000010068707810 */ /* 0x000fe40007ffe0ff */
[----:B------:R-:W-:Y:S01]  /*3400*/  FSETP.GTU.FTZ.AND P1, PT, R93, c[0x0][0x1e4], PT ;  /* 0x000079005d007a0b */ /* 0x000fe20003f3c000 */
[----:B------:R-:W-:Y:S01]  /*3410*/  IMAD.WIDE.U32 R92, R94, 0x1000000, RZ ;  /* 0x010000005e5c7825 */ /* 0x000fe200078e00ff */
[----:B------:R-:W-:Y:S02]  /*3420*/  SEL R117, RZ, 0x1, P4 ;  /* 0x00000001ff757807 */ /* 0x000fe40002000000 */
[----:B------:R-:W-:Y:S01]  /*3430*/  SEL R109, RZ, 0x1000000, P1 ;  /* 0x01000000ff6d7807 */ /* 0x000fe20000800000 */
[----:B------:R-:W-:-:S03]  /*3440*/  IMAD.WIDE.U32 R94, R95, 0x10000, RZ ;  /* 0x000100005f5e7825 */ /* 0x000fc600078e00ff */
[----:B------:R-:W-:Y:S01]  /*3450*/  LOP3.LUT R98, R98, R109, R99, 0xfe, !PT ;  /* 0x0000006d62627212 */ /* 0x000fe200078efe63 */
[----:B------:R-:W-:Y:S01]  /*3460*/  IMAD.MOV.U32 R109, RZ, RZ, 0x20 ;  /* 0x00000020ff6d7424 */ /* 0x000fe200078e00ff */
[----:B------:R-:W-:Y:S02]  /*3470*/  LOP3.LUT R116, R96, R92, R94, 0xfe, !PT ;  /* 0x0000005c60747212 */ /* 0x000fe400078efe5e */
[----:B------:R-:W-:Y:S01]  /*3480*/  FSEL R92, R91, RZ, !P1 ;  /* 0x000000ff5b5c7208 */ /* 0x000fe20004800000 */
[----:B------:R-:W-:Y:S01]  /*3490*/  @P5 IMAD.WIDE.U32 R114, R112, R109, c[0x0][0x180] ;  /* 0x0000600070725625 */ /* 0x000fe200078e006d */
[----:B------:R-:W-:Y:S02]  /*34a0*/  SEL R99, RZ, 0x1, P3 ;  /* 0x00000001ff637807 */ /* 0x000fe40001800000 */
        /* <DEDUP_REMOVED lines=9> */
[----:B------:R-:W-:-:S03]  /*3540*/  IMAD.WIDE.U32 R96, R112, R107, c[0x0][0x170] ;  /* 0x00005c0070607625 */ /* 0x000fc600078e006b */
        /* <DEDUP_REMOVED lines=16> */
.L_x_10474:
[----:B0-----:R-:W-:Y:S02]  /*3650*/  MOV R120, R110 ;  /* 0x0000006e00787202 */ /* 0x001fe40000000f00 */
.L_x_10475:
[----:B------:R-:W-:Y:S05]  /*3660*/  BSYNC B0 ;  /* 0x0000000000007941 */ /* 0x000fea0003800000 */
.L_x_10473:
        /* <DEDUP_REMOVED lines=16> */
.L_x_10479:
[----:B------:R-:W-:Y:S05]  /*3770*/  BSYNC B1 ;  /* 0x0000000000017941 */ /* 0x000fea0003800000 */
.L_x_10478:
        /* <DEDUP_REMOVED lines=43> */
.L_x_10477:
[----:B------:R-:W-:Y:S05]  /*3a30*/  BSYNC B0 ;  /* 0x0000000000007941 */ /* 0x000fea0003800000 */
.L_x_10476:
        /* <DEDUP_REMOVED lines=22> */
.L_x_10481:
[----:B------:R-:W-:Y:S02]  /*3ba0*/  MOV R120, R110 ;  /* 0x0000006e00787202 */ /* 0x000fe40000000f00 */
.L_x_10482:
[----:B------:R-:W-:Y:S05]  /*3bb0*/  BSYNC B0 ;  /* 0x0000000000007941 */ /* 0x000fea0003800000 */
.L_x_10480:
        /* <DEDUP_REMOVED lines=16> */
.L_x_10486:
[----:B------:R-:W-:Y:S05]  /*3cc0*/  BSYNC B1 ;  /* 0x0000000000017941 */ /* 0x000fea0003800000 */
.L_x_10485:
        /* <DEDUP_REMOVED lines=43> */
.L_x_10484:
[----:B------:R-:W-:Y:S05]  /*3f80*/  BSYNC B0 ;  /* 0x0000000000007941 */ /* 0x000fea0003800000 */
.L_x_10483:
        /* <DEDUP_REMOVED lines=21> */
.L_x_10488:
[----:B------:R-:W-:Y:S02]  /*40e0*/  MOV R96, R110 ;  /* 0x0000006e00607202 */ /* 0x000fe40000000f00 */
.L_x_10489:
[----:B------:R-:W-:Y:S05]  /*40f0*/  BSYNC B0 ;  /* 0x0000000000007941 */ /* 0x000fea0003800000 */
.L_x_10487:
        /* <DEDUP_REMOVED lines=16> */
.L_x_10493:
[----:B------:R-:W-:Y:S05]  /*4200*/  BSYNC B1 ;  /* 0x0000000000017941 */ /* 0x000fea0003800000 */
.L_x_10492:
        /* <DEDUP_REMOVED lines=43> */
.L_x_10491:
[----:B------:R-:W-:Y:S05]  /*44c0*/  BSYNC B0 ;  /* 0x0000000000007941 */ /* 0x000fea0003800000 */
.L_x_10490:
        /* <DEDUP_REMOVED lines=21> */
.L_x_10495:
[----:B------:R-:W-:Y:S02]  /*4620*/  MOV R96, R110 ;  /* 0x0000006e00607202 */ /* 0x000fe40000000f00 */
.L_x_10496:
[----:B------:R-:W-:Y:S05]  /*4630*/  BSYNC B0 ;  /* 0x0000000000007941 */ /* 0x000fea0003800000 */
.L_x_10494:
        /* <DEDUP_REMOVED lines=16> */
.L_x_10500:
[----:B------:R-:W-:Y:S05]  /*4740*/  BSYNC B1 ;  /* 0x0000000000017941 */ /* 0x000fea0003800000 */
.L_x_10499:
        /* <DEDUP_REMOVED lines=43> */
.L_x_10498:
[----:B------:R-:W-:Y:S05]  /*4a00*/  BSYNC B0 ;  /* 0x0000000000007941 */ /* 0x000fea0003800000 */
.L_x_10497:
        /* <DEDUP_REMOVED lines=21> */
.L_x_10502:
[----:B------:R-:W-:Y:S02]  /*4b60*/  MOV R120, R110 ;  /* 0x0000006e00787202 */ /* 0x000fe40000000f00 */
.L_x_10503:
[----:B------:R-:W-:Y:S05]  /*4b70*/  BSYNC B0 ;  /* 0x0000000000007941 */ /* 0x000fea0003800000 */
.L_x_10501:
        /* <DEDUP_REMOVED lines=16> */
.L_x_10507:
[----:B------:R-:W-:Y:S05]  /*4c80*/  BSYNC B1 ;  /* 0x0000000000017941 */ /* 0x000fea0003800000 */
.L_x_10506:
        /* <DEDUP_REMOVED lines=43> */
.L_x_10505:
[----:B------:R-:W-:Y:S05]  /*4f40*/  BSYNC B0 ;  /* 0x0000000000007941 */ /* 0x000fea0003800000 */
.L_x_10504:
        /* <DEDUP_REMOVED lines=21> */
.L_x_10509:
[----:B------:R-:W-:Y:S02]  /*50a0*/  MOV R125, R110 ;  /* 0x0000006e007d7202 */ /* 0x000fe40000000f00 */
.L_x_10510:
[----:B------:R-:W-:Y:S05]  /*50b0*/  BSYNC B0 ;  /* 0x0000000000007941 */ /* 0x000fea0003800000 */
.L_x_10508:
        /* <DEDUP_REMOVED lines=16> */
.L_x_10514:
[----:B------:R-:W-:Y:S05]  /*51c0*/  BSYNC B1 ;  /* 0x0000000000017941 */ /* 0x000fea0003800000 */
.L_x_10513:
        /* <DEDUP_REMOVED lines=43> */
.L_x_10512:
[----:B------:R-:W-:Y:S05]  /*5480*/  BSYNC B0 ;  /* 0x0000000000007941 */ /* 0x000fea0003800000 */
.L_x_10511:
        /* <DEDUP_REMOVED lines=21> */
.L_x_10516:
[----:B------:R-:W-:Y:S02]  /*55e0*/  MOV R125, R110 ;  /* 0x0000006e007d7202 */ /* 0x000fe40000000f00 */
.L_x_10517:
[----:B------:R-:W-:Y:S05]  /*55f0*/  BSYNC B0 ;  /* 0x0000000000007941 */ /* 0x000fea0003800000 */
.L_x_10515:
        /* <DEDUP_REMOVED lines=16> */
.L_x_10521:
[----:B------:R-:W-:Y:S05]  /*5700*/  BSYNC B1 ;  /* 0x0000000000017941 */ /* 0x000fea0003800000 */
.L_x_10520:
        /* <DEDUP_REMOVED lines=43> */
.L_x_10519:
[----:B------:R-:W-:Y:S05]  /*59c0*/  BSYNC B0 ;  /* 0x0000000000007941 */ /* 0x000fea0003800000 */
.L_x_10518:
        /* <DEDUP_REMOVED lines=22> */
.L_x_10523:
[----:B------:R-:W-:Y:S02]  /*5b30*/  IMAD.MOV.U32 R126, RZ, RZ, R110 ;  /* 0x000000ffff7e7224 */ /* 0x000fe400078e006e */
.L_x_10524:
[----:B------:R-:W-:Y:S05]  /*5b40*/  BSYNC B0 ;  /* 0x0000000000007941 */ /* 0x000fea0003800000 */
.L_x_10522:
        /* <DEDUP_REMOVED lines=16> */
[----:B------:R-:W-:Y:S02]  /*5c50*/  ISETP.NE.AND P0, PT, R108, RZ, PT ;  /* 0x000000ff6c00720c */ /* 0x000fe40003f05270 */
[----:B------:R-:W-:-:S06]  /*5c60*/  @!P6 MOV R102, R110 ;  /* 0x0000006e0066e202 */ /* 0x000fcc0000000f00 */
.L_x_10528:
[----:B------:R-:W-:Y:S05]  /*5c70*/  BSYNC B1 ;  /* 0x0000000000017941 */ /* 0x000fea0003800000 */
.L_x_10527:
        /* <DEDUP_REMOVED lines=43> */
.L_x_10526:
[----:B------:R-:W-:Y:S05]  /*5f30*/  BSYNC B0 ;  /* 0x0000000000007941 */ /* 0x000fea0003800000 */
.L_x_10525:
[----:B------:R-:W-:Y:S02]  /*5f40*/  SEL R117, RZ, 0x10000, P5 ;  /* 0x00010000ff757807 */ /* 0x000fe40002800000 */
[----:B------:R-:W-:Y:S02]  /*5f50*/  ISETP.NE.AND P5, PT, R113, RZ, PT ;  /* 0x000000ff7100720c */ /* 0x000fe40003fa5270 */
[----:B------:R-:W0:Y:S01]  /*5f60*/  I2F.U32 R113, R126 ;  /* 0x0000007e00717306 */ /* 0x000e220000201000 */
[----:B------:R-:W-:Y:S02]  /*5f70*/  PRMT R114, RZ, 0x7610, R99 ;  /* 0x00007610ff727816 */ /* 0x000fe40000000063 */
[----:B------:R-:W-:Y:S02]  /*5f80*/  SEL R115, RZ, 0x1, P2 ;  /* 0x00000001ff737807 */ /* 0x000fe40001000000 */
[----:B------:R-:W-:Y:S01]  /*5f90*/  ISETP.NE.AND P2, PT, R124, RZ, PT ;  /* 0x000000ff7c00720c */ /* 0x000fe20003f45270 */
[----:B------:R-:W-:Y:S01]  /*5fa0*/  FMUL.FTZ R99, R114, R105 ;  /* 0x0000006972637220 */ /* 0x000fe20000410000 */
[----:B------:R-:W-:Y:S01]  /*5fb0*/  SEL R118, RZ, 0x1, P1 ;  /* 0x00000001ff767807 */ /* 0x000fe20000800000 */
[----:B------:R-:W-:Y:S01]  /*5fc0*/  IMAD.WIDE.U32 R114, R115, 0x1000000, RZ ;  /* 0x0100000073727825 */ /* 0x000fe200078e00ff */
[----:B------:R-:W-:-:S02]  /*5fd0*/  SEL R124, RZ, 0x1, P0 ;  /* 0x00000001ff7c7807 */ /* 0x000fc40000000000 */
[----:B------:R-:W-:Y:S01]  /*5fe0*/  SEL R116, RZ, 0x100, P4 ;  /* 0x00000100ff747807 */ /* 0x000fe20002000000 */
[----:B------:R-:W-:Y:S01]  /*5ff0*/  IMAD.WIDE.U32 R118, R118, 0x10000, RZ ;  /* 0x0001000076767825 */ /* 0x000fe200078e00ff */
[----:B------:R-:W-:Y:S02]  /*6000*/  ISETP.NE.AND P6, PT, R128, RZ, PT ;  /* 0x000000ff8000720c */ /* 0x000fe40003fc5270 */
[----:B------:R-:W-:Y:S01]  /*6010*/  SEL R127, RZ, 0x1, P2 ;  /* 0x00000001ff7f7807 */ /* 0x000fe20001000000 */
[----:B0-----:R-:W-:Y:S01]  /*6020*/  FFMA.FTZ R113, R113, R106, 1.1641532182693481445e-10 ;  /* 0x2f00000071717423 */ /* 0x001fe2000001006a */
[----:B------:R-:W-:Y:S01]  /*6030*/  IADD3 R120, R104, 0x200, RZ ;  /* 0x0000020068787810 */ /* 0x000fe20007ffe0ff */
[----:B------:R-:W-:-:S03]  /*6040*/  IMAD.WIDE.U32 R124, R124, 0x100, RZ ;  /* 0x000001007c7c7825 */ /* 0x000fc600078e00ff */
[----:B------:R-:W-:Y:S01]  /*6050*/  FSETP.GTU.FTZ.AND P0, PT, R113, c[0x0][0x1e4], PT ;  /* 0x0000790071007a0b */ /* 0x000fe20003f1c000 */
[----:B------:R-:W-:Y:S01]  /*6060*/  FMUL.FTZ R99, R99, c[0x0][0x1e8] ;  /* 0x00007a0063637a20 */ /* 0x000fe20000410000 */
[----:B------:R-:W-:Y:S02]  /*6070*/  LOP3.LUT R126, R124, R114, R118, 0xfe, !PT ;  /* 0x000000727c7e7212 */ /* 0x000fe400078efe76 */
[----:B------:R-:W-:Y:S02]  /*6080*/  SEL R113, RZ, 0x1000000, P0 ;  /* 0x01000000ff717807 */ /* 0x000fe40000000000 */
[----:B------:R-:W-:Y:S02]  /*6090*/  FSEL R114, R99, RZ, !P0 ;  /* 0x000000ff63727208 */ /* 0x000fe40004000000 */
[----:B------:R-:W-:Y:S02]  /*60a0*/  LOP3.LUT R116, R116, R113, R117, 0xfe, !PT ;  /* 0x0000007174747212 */ /* 0x000fe400078efe75 */
[----:B------:R-:W-:Y:S01]  /*60b0*/  SEL R113, RZ, 0x1, P3 ;  /* 0x00000001ff717807 */ /* 0x000fe20001800000 */
[----:B------:R-:W-:Y:S01]  /*60c0*/  FMUL.FTZ R99, R67, R114 ;  /* 0x0000007243637220 */ /* 0x000fe20000410000 */
[----:B------:R-:W-:-:S02]  /*60d0*/  LOP3.LUT R126, R126, R127, RZ, 0xfc, !PT ;  /* 0x0000007f7e7e7212 */ /* 0x000fc400078efcff */
        /* <DEDUP_REMOVED lines=25> */
.L_x_10530:
[----:B0-----:R-:W-:Y:S02]  /*6270*/  MOV R107, R110 ;  /* 0x0000006e006b7202 */ /* 0x001fe40000000f00 */
.L_x_10531:
[----:B------:R-:W-:Y:S05]  /*6280*/  BSYNC B0 ;  /* 0x0000000000007941 */ /* 0x000fea0003800000 */
.L_x_10529:
        /* <DEDUP_REMOVED lines=16> */
.L_x_10535:
[----:B------:R-:W-:Y:S05]  /*6390*/  BSYNC B1 ;  /* 0x0000000000017941 */ /* 0x000fea0003800000 */
.L_x_10534:
        /* <DEDUP_REMOVED lines=44> */
.L_x_10533:
[----:B------:R-:W-:Y:S05]  /*6660*/  BSYNC B0 ;  /* 0x0000000000007941 */ /* 0x000fea0003800000 */
.L_x_10532:
[----:B------:R-:W0:Y:S01]  /*6670*/  I2F.U32 R107, R107 ;  /* 0x0000006b006b7306 */ /* 0x000e220000201000 */
[----:B-----5:R-:W-:Y:S01]  /*6680*/  PRMT R118, RZ, 0x5410, R112 ;  /* 0x00005410ff767816 */ /* 0x020fe20000000070 */
        /* <DEDUP_REMOVED lines=20> */
.L_x_10537:
[----:B------:R-:W-:Y:S02]  /*67d0*/  MOV R130, R110 ;  /* 0x0000006e00827202 */ /* 0x000fe40000000f00 */
.L_x_10538:
[----:B------:R-:W-:Y:S05]  /*67e0*/  BSYNC B0 ;  /* 0x0000000000007941 */ /* 0x000fea0003800000 */
.L_x_10536:
        /* <DEDUP_REMOVED lines=16> */
.L_x_10542:
[----:B------:R-:W-:Y:S05]  /*68f0*/  BSYNC B1 ;  /* 0x0000000000017941 */ /* 0x000fea0003800000 */
.L_x_10541:
        /* <DEDUP_REMOVED lines=42> */
[----:B------:R-:W-:Y:S02]  /*6ba0*/  LOP3.LUT R121, R123, UR26, R124, 0x96, !PT ;  /* 0x0000001a7b797c12 */ /* 0x000fe4000f8e967c */
.L_x_10540:
[----:B------:R-:W-:Y:S05]  /*6bb0*/  BSYNC B0 ;  /* 0x0000000000007941 */ /* 0x000fea0003800000 */
.L_x_10539:
        /* <DEDUP_REMOVED lines=21> */
.L_x_10544:
[----:B------:R-:W-:Y:S02]  /*6d10*/  IMAD.MOV.U32 R129, RZ, RZ, R110 ;  /* 0x000000ffff817224 */ /* 0x000fe400078e006e */
.L_x_10545:
[----:B------:R-:W-:Y:S05]  /*6d20*/  BSYNC B0 ;  /* 0x0000000000007941 */ /* 0x000fea0003800000 */
.L_x_10543:
        /* <DEDUP_REMOVED lines=16> */
.L_x_10549:
[----:B------:R-:W-:Y:S05]  /*6e30*/  BSYNC B1 ;  /* 0x0000000000017941 */ /* 0x000fea0003800000 */
.L_x_10548:
        /* <DEDUP_REMOVED lines=43> */
.L_x_10547:
[----:B------:R-:W-:Y:S05]  /*70f0*/  BSYNC B0 ;  /* 0x0000000000007941 */ /* 0x000fea0003800000 */
.L_x_10546:
        /* <DEDUP_REMOVED lines=21> */
.L_x_10551:
[----:B------:R-:W-:Y:S02]  /*7250*/  MOV R129, R110 ;  /* 0x0000006e00817202 */ /* 0x000fe40000000f00 */
.L_x_10552:
[----:B------:R-:W-:Y:S05]  /*7260*/  BSYNC B0 ;  /* 0x0000000000007941 */ /* 0x000fea0003800000 */
.L_x_10550:
        /* <DEDUP_REMOVED lines=16> */
.L_x_10556:
[----:B------:R-:W-:Y:S05]  /*7370*/  BSYNC B1 ;  /* 0x0000000000017941 */ /* 0x000fea0003800000 */
.L_x_10555:
        /* <DEDUP_REMOVED lines=43> */
.L_x_10554:
[----:B------:R-:W-:Y:S05]  /*7630*/  BSYNC B0 ;  /* 0x0000000000007941 */ /* 0x000fea0003800000 */
.L_x_10553:
        /* <DEDUP_REMOVED lines=21> */
.L_x_10558:
[----:B------:R-:W-:Y:S02]  /*7790*/  IMAD.MOV.U32 R129, RZ, RZ, R110 ;  /* 0x000000ffff817224 */ /* 0x000fe400078e006e */
.L_x_10559:
[----:B------:R-:W-:Y:S05]  /*77a0*/  BSYNC B0 ;  /* 0x0000000000007941 */ /* 0x000fea0003800000 */
.L_x_10557:
        /* <DEDUP_REMOVED lines=16> */
.L_x_10563:
[----:B------:R-:W-:Y:S05]  /*78b0*/  BSYNC B1 ;  /* 0x0000000000017941 */ /* 0x000fea0003800000 */
.L_x_10562:
        /* <DEDUP_REMOVED lines=43> */
.L_x_10561:
[----:B------:R-:W-:Y:S05]  /*7b70*/  BSYNC B0 ;  /* 0x0000000000007941 */ /* 0x000fea0003800000 */
.L_x_10560:
        /* <DEDUP_REMOVED lines=21> */
.L_x_10565:
[----:B------:R-:W-:Y:S02]  /*7cd0*/  MOV R129, R110 ;  /* 0x0000006e00817202 */ /* 0x000fe40000000f00 */
.L_x_10566:
[----:B------:R-:W-:Y:S05]  /*7ce0*/  BSYNC B0 ;  /* 0x0000000000007941 */ /* 0x000fea0003800000 */
.L_x_10564:
        /* <DEDUP_REMOVED lines=16> */
.L_x_10570:
[----:B------:R-:W-:Y:S05]  /*7df0*/  BSYNC B1 ;  /* 0x0000000000017941 */ /* 0x000fea0003800000 */
.L_x_10569:
        /* <DEDUP_REMOVED lines=43> */
.L_x_10568:
[----:B------:R-:W-:Y:S05]  /*80b0*/  BSYNC B0 ;  /* 0x0000000000007941 */ /* 0x000fea0003800000 */
.L_x_10567:
        /* <DEDUP_REMOVED lines=21> */
.L_x_10572:
[----:B------:R-:W-:Y:S02]  /*8210*/  IMAD.MOV.U32 R129, RZ, RZ, R110 ;  /* 0x000000ffff817224 */ /* 0x000fe400078e006e */
.L_x_10573:
[----:B------:R-:W-:Y:S05]  /*8220*/  BSYNC B0 ;  /* 0x0000000000007941 */ /* 0x000fea0003800000 */
.L_x_10571:
        /* <DEDUP_REMOVED lines=16> */
.L_x_10577:
[----:B------:R-:W-:Y:S05]  /*8330*/  BSYNC B1 ;  /* 0x0000000000017941 */ /* 0x000fea0003800000 */
.L_x_10576:
        /* <DEDUP_REMOVED lines=43> */
.L_x_10575:
[----:B------:R-:W-:Y:S05]  /*85f0*/  BSYNC B0 ;  /* 0x0000000000007941 */ /* 0x000fea0003800000 */
.L_x_10574:
        /* <DEDUP_REMOVED lines=22> */
.L_x_10579:
[----:B------:R-:W-:Y:S02]  /*8760*/  MOV R129, R110 ;  /* 0x0000006e00817202 */ /* 0x000fe40000000f00 */
.L_x_10580:
[----:B------:R-:W-:Y:S05]  /*8770*/  BSYNC B0 ;  /* 0x0000000000007941 */ /* 0x000fea0003800000 */
.L_x_10578:
        /* <DEDUP_REMOVED lines=18> */
.L_x_10584:
[----:B------:R-:W-:Y:S05]  /*88a0*/  BSYNC B1 ;  /* 0x0000000000017941 */ /* 0x000fea0003800000 */
.L_x_10583:
        /* <DEDUP_REMOVED lines=43> */
.L_x_10582:
[----:B------:R-:W-:Y:S05]  /*8b60*/  BSYNC B0 ;  /* 0x0000000000007941 */ /* 0x000fea0003800000 */
.L_x_10581:
[----:B------:R-:W-:Y:S01]  /*8b70*/  FADD.FTZ R124, RZ, R84 ;  /* 0x00000054ff7c7221 */ /* 0x000fe20000010000 */
[----:B------:R-:W-:Y:S02]  /*8b80*/  SEL R131, RZ, 0x10000, P5 ;  /* 0x00010000ff837807 */ /* 0x000fe40002800000 */
[----:B------:R-:W-:Y:S01]  /*8b90*/  ISETP.NE.AND P5, PT, R107, RZ, PT ;  /* 0x000000ff6b00720c */ /* 0x000fe20003fa5270 */
[----:B------:R-:W-:Y:S01]  /*8ba0*/  FADD.FTZ R107, R85, R124 ;  /* 0x0000007c556b7221 */ /* 0x000fe20000010000 */
[----:B------:R-:W-:-:S02]  /*8bb0*/  ISETP.NE.AND P6, PT, R128, RZ, PT ;  /* 0x000000ff8000720c */ /* 0x000fc40003fc5270 */
[----:B------:R-:W-:Y:S01]  /*8bc0*/  SEL R130, RZ, 0x100, P4 ;  /* 0x00000100ff827807 */ /* 0x000fe20002000000 */
[----:B------:R-:W-:Y:S01]  /*8bd0*/  FADD.FTZ R124, R86, R107 ;  /* 0x0000006b567c7221 */ /* 0x000fe20000010000 */
[----:B------:R-:W-:-:S03]  /*8be0*/  SEL R133, RZ, 0x1, P3 ;  /* 0x00000001ff857807 */ /* 0x000fc60001800000 */
[----:B------:R-:W-:-:S04]  /*8bf0*/  FADD.FTZ R107, R87, R124 ;  /* 0x0000007c576b7221 */ /* 0x000fc80000010000 */
[----:B------:R-:W-:Y:S02]  /*8c00*/  FADD.FTZ R124, R88, R107 ;  /* 0x0000006b587c7221 */ /* 0x000fe40000010000 */
[----:B------:R-:W0:Y:S02]  /*8c10*/  I2F.U32 R107, R129 ;  /* 0x00000081006b7306 */ /* 0x000e240000201000 */
[----:B------:R-:W-:-:S04]  /*8c20*/  FADD.FTZ R125, R89, R124 ;  /* 0x0000007c597d7221 */ /* 0x000fc80000010000 */
[----:B------:R-:W-:-:S04]  /*8c30*/  FADD.FTZ R124, R90, R125 ;  /* 0x0000007d5a7c7221 */ /* 0x000fc80000010000 */
[----:B------:R-:W-:-:S04]  /*8c40*/  FADD.FTZ R125, R91, R124 ;  /* 0x0000007c5b7d7221 */ /* 0x000fc80000010000 */
[----:B------:R-:W-:Y:S02]  /*8c50*/  FADD.FTZ R124, R92, R125 ;  /* 0x0000007d5c7c7221 */ /* 0x000fe40000010000 */
[----:B0-----:R-:W-:Y:S01]  /*8c60*/  FFMA.FTZ R107, R107, R106, 1.1641532182693481445e-10 ;  /* 0x2f0000006b6b7423 */ /* 0x001fe2000001006a */
[----:B------:R-:W-:Y:S01]  /*8c70*/  PRMT R106, RZ, 0x7610, R115 ;  /* 0x00007610ff6a7816 */ /* 0x000fe20000000073 */
[----:B------:R-:W-:Y:S01]  /*8c80*/  FADD.FTZ R125, R93, R124 ;  /* 0x0000007c5d7d7221 */ /* 0x000fe20000010000 */
[----:B------:R-:W-:Y:S02]  /*8c90*/  SEL R124, RZ, 0x1, P1 ;  /* 0x00000001ff7c7807 */ /* 0x000fe40000800000 */
[----:B------:R-:W-:Y:S01]  /*8ca0*/  LOP3.LUT P1, RZ, R103, 0xff, RZ, 0xc0, !PT ;  /* 0x000000ff67ff7812 */ /* 0x000fe2000782c0ff */
[----:B------:R-:W-:Y:S02]  /*8cb0*/  FADD.FTZ R126, R94, R125 ;  /* 0x0000007d5e7e7221 */ /* 0x000fe40000010000 */
[----:B------:R-:W-:Y:S01]  /*8cc0*/  FMUL.FTZ R105, R106, R105 ;  /* 0x000000696a697220 */ /* 0x000fe20000410000 */
[----:B------:R-:W-:Y:S01]  /*8cd0*/  SEL R106, RZ, 0x1, P2 ;  /* 0x00000001ff6a7807 */ /* 0x000fe20001000000 */
[----:B------:R-:W-:Y:S01]  /*8ce0*/  FADD.FTZ R115, R95, R126 ;  /* 0x0000007e5f737221 */ /* 0x000fe20000010000 */
[----:B------:R-:W-:Y:S01]  /*8cf0*/  SEL R126, RZ, 0x1, P0 ;  /* 0x00000001ff7e7807 */ /* 0x000fe20000000000 */
[----:B------:R-:W-:Y:S01]  /*8d00*/  IMAD.WIDE.U32 R124, R124, 0x10000, RZ ;  /* 0x000100007c7c7825 */ /* 0x000fe200078e00ff */
[----:B------:R-:W-:-:S03]  /*8d10*/  FSETP.GTU.FTZ.AND P2, PT, R107, c[0x0][0x1e4], PT ;  /* 0x000079006b007a0b */ /* 0x000fc60003f5c000 */
[----:B------:R-:W-:Y:S01]  /*8d20*/  FADD.FTZ R128, R96, R115 ;  /* 0x0000007360807221 */ /* 0x000fe20000010000 */
[----:B------:R-:W-:Y:S01]  /*8d30*/  SEL R129, RZ, 0x1000000, P2 ;  /* 0x01000000ff817807 */ /* 0x000fe20001000000 */
[----:B------:R-:W-:-:S03]  /*8d40*/  IMAD.WIDE.U32 R106, R106, 0x1000000, RZ ;  /* 0x010000006a6a7825 */ /* 0x000fc600078e00ff */
[----:B------:R-:W-:Y:S01]  /*8d50*/  LOP3.LUT R130, R130, R129, R131, 0xfe, !PT ;  /* 0x0000008182827212 */ /* 0x000fe200078efe83 */
[----:B------:R-:W-:Y:S01]  /*8d60*/  FADD.FTZ R115, R97, R128 ;  /* 0x0000008061737221 */ /* 0x000fe20000010000 */
[----:B------:R-:W-:Y:S01]  /*8d70*/  SEL R131, RZ, 0x1, P5 ;  /* 0x00000001ff837807 */ /* 0x000fe20002800000 */
[----:B------:R-:W-:-:S04]  /*8d80*/  IMAD.WIDE.U32 R126, R126, 0x100, RZ ;  /* 0x000001007e7e7825 */ /* 0x000fc800078e00ff */
[----:B------:R-:W-:Y:S01]  /*8d90*/  FMUL.FTZ R105, R105, c[0x0][0x1e8] ;  /* 0x00007a0069697a20 */ /* 0x000fe20000410000 */
[----:B------:R-:W-:Y:S01]  /*8da0*/  LOP3.LUT R126, R126, R106, R124, 0xfe, !PT ;  /* 0x0000006a7e7e7212 */ /* 0x000fe200078efe7c */
[----:B------:R-:W-:-:S03]  /*8db0*/  FADD.FTZ R128, R98, R115 ;  /* 0x0000007362807221 */ /* 0x000fc60000010000 */
[----:B------:R-:W-:Y:S01]  /*8dc0*/  FSEL R106, R105, RZ, !P2 ;  /* 0x000000ff696a7208 */ /* 0x000fe20005000000 */
[----:B------:R-:W-:Y:S01]  /*8dd0*/  FADD.FTZ R129, R99, R128 ;  /* 0x0000008063817221 */ /* 0x000fe20000010000 */
[----:B------:R-:W0:Y:S01]  /*8de0*/  S2R R105, SR_TID.X ;  /* 0x0000000000697919 */ /* 0x000e220000002100 */
[----:B------:R-:W-:Y:S02]  /*8df0*/  LOP3.LUT R126, R126, R131, RZ, 0xfc, !PT ;  /* 0x000000837e7e7212 */ /* 0x000fe400078efcff */
[----:B------:R-:W-:Y:S01]  /*8e00*/  FADD.FTZ R124, R116, R129 ;  /* 0x00000081747c7221 */ /* 0x000fe20000010000 */
[----:B------:R-:W-:Y:S01]  /*8e10*/  LOP3.LUT R129, R107, R130, R133, 0xfe, !PT ;  /* 0x000000826b817212 */ /* 0x000fe200078efe85 */
[----:B------:R-:W-:Y:S02]  /*8e20*/  FMUL.FTZ R115, R83, R106 ;  /* 0x0000006a53737220 */ /* 0x000fe40000410000 */
[----:B------:R-:W-:Y:S01]  /*8e30*/  IMAD.WIDE.U32 R106, R120, R109, c[0x0][0x188] ;  /* 0x00006200786a7625 */ /* 0x000fe200078e006d */
[----:B------:R-:W-:-:S03]  /*8e40*/  LOP3.LUT R127, R127, R129, R125, 0xfe, !PT ;  /* 0x000000817f7f7212 */ /* 0x000fc600078efe7d */
[----:B------:R-:W-:Y:S01]  /*8e50*/  @P6 FADD.FTZ R115, R75, R115 ;  /* 0x000000734b736221 */ /* 0x000fe20000010000 */
[----:B------:R1:W-:Y:S01]  /*8e60*/  STG.E.128 [R106.64], R116 ;  /* 0x000000746a007986 */ /* 0x0003e2000c101d06 */
[----:B------:R-:W-:Y:S02]  /*8e70*/  FADD.FTZ R109, R117, R124 ;  /* 0x0000007c756d7221 */ /* 0x000fe40000010000 */
[----:B------:R-:W-:Y:S01]  /*8e80*/  IMAD.WIDE.U32 R124, R120, R111, c[0x0][0x190] ;  /* 0x00006400787c7625 */ /* 0x000fe200078e006f */
[----:B------:R1:W-:Y:S03]  /*8e90*/  STG.E.128 [R106.64+0x10], R112 ;  /* 0x000010706a007986 */ /* 0x0003e6000c101d06 */
[----:B------:R-:W-:Y:S01]  /*8ea0*/  FADD.FTZ R128, R118, R109 ;  /* 0x0000006d76807221 */ /* 0x000fe20000010000 */
[----:B------:R1:W-:Y:S03]  /*8eb0*/  STG.E.64 [R124.64], R126 ;  /* 0x0000007e7c007986 */ /* 0x0003e6000c101b06 */
[----:B------:R-:W-:Y:S01]  /*8ec0*/  FADD.FTZ R109, R119, R128 ;  /* 0x00000080776d7221 */ /* 0x000fe20000010000 */
[----:B0-----:R-:W-:-:S03]  /*8ed0*/  LOP3.LUT P0, RZ, R105, 0x1f, RZ, 0xc0, !PT ;  /* 0x0000001f69ff7812 */ /* 0x001fc6000780c0ff */
        /* <DEDUP_REMOVED lines=8> */
[----:B-1----:R0:W1:Y:S02]  /*8f60*/  SHFL.BFLY PT, R106, R111, 0x1, 0x1f ;  /* 0x0c201f006f6a7f89 */ /* 0x00206400000e0000 */
.L_x_10589:
        /* <DEDUP_REMOVED lines=68> */
.L_x_10590:
[----:B------:R-:W2:Y:S01]  /*93b0*/  S2R R131, SR_TID.X ;  /* 0x0000000000837919 */ /* 0x000ea20000002100 */
[----:B------:R-:W-:Y:S01]  /*93c0*/  @!P0 SHF.R.U32.HI R124, RZ, 0x5, R105 ;  /* 0x00000005ff7c8819 */ /* 0x000fe20000011669 */
[----:B-1----:R-:W-:Y:S01]  /*93d0*/  FADD.FTZ R107, R128, R111 ;  /* 0x0000006f806b7221 */ /* 0x002fe20000010000 */
[----:B------:R-:W-:Y:S01]  /*93e0*/  WARPSYNC 0xffffffff ;  /* 0xffffffff00007948 */ /* 0x000fe20003800000 */
[----:B------:R-:W-:Y:S01]  /*93f0*/  HFMA2.MMA R105, -RZ, RZ, 0, 0 ;  /* 0x00000000ff697435 */ /* 0x000fe200000001ff */
[----:B------:R-:W-:-:S04]  /*9400*/  @!P0 LOP3.LUT R124, R124, 0x7, RZ, 0xc0, !PT ;  /* 0x000000077c7c8812 */ /* 0x000fc800078ec0ff */
[----:B------:R-:W-:-:S05]  /*9410*/  @!P0 IADD3 R124, R109, R124, RZ ;  /* 0x0000007c6d7c8210 */ /* 0x000fca0007ffe0ff */
[----:B------:R-:W-:Y:S01]  /*9420*/  @!P0 STS.64 [R124.X8], R106 ;  /* 0x0000006a7c008388 */ /* 0x000fe20000008a00 */
[----:B--2---:R-:W-:-:S03]  /*9430*/  LOP3.LUT R126, R131, 0x1f, RZ, 0xc0, !PT ;  /* 0x0000001f837e7812 */ /* 0x004fc600078ec0ff */
[----:B------:R-:W-:Y:S01]  /*9440*/  BAR.SYNC.DEFER_BLOCKING 0x0 ;  /* 0x0000000000007b1d */ /* 0x000fe20000010000 */
[----:B------:R-:W-:-:S13]  /*9450*/  ISETP.GT.U32.AND P1, PT, R126, 0x7, PT ;  /* 0x000000077e00780c */ /* 0x000fda0003f24070 */
[----:B------:R-:W-:Y:S02]  /*9460*/  @!P1 IMAD.IADD R109, R109, 0x1, R126 ;  /* 0x000000016d6d9824 */ /* 0x000fe400078e027e */
[----:B------:R-:W-:Y:S01]  /*9470*/  CS2R R126, SRZ ;  /* 0x00000000007e7805 */ /* 0x000fe2000001ff00 */
[----:B------:R-:W-:-:S04]  /*9480*/  @!P1 IMAD.MOV.U32 R105, RZ, RZ, 0x300 ;  /* 0x00000300ff699424 */ /* 0x000fc800078e00ff */
[----:B------:R-:W-:Y:S01]  /*9490*/  I2F R130, R105 ;  /* 0x0000006900827306 */ /* 0x000fe20000201400 */
[----:B------:R-:W-:Y:S01]  /*94a0*/  @!P1 LDS.64 R126, [R109.X8] ;  /* 0x000000006d7e9984 */ /* 0x000fe20000008a00 */
[----:B------:R-:W-:-:S03]  /*94b0*/  ISETP.NE.AND P1, PT, RZ, UR8, PT ;  /* 0x00000008ff007c0c */ /* 0x000fc6000bf25270 */
[----:B------:R-:W1:Y:S02]  /*94c0*/  SHFL.DOWN PT, R128, R105, 0x4, 0x1f ;  /* 0x08801f0069807f89 */ /* 0x000e6400000e0000 */
[----:B-1----:R-:W-:Y:S02]  /*94d0*/  IADD3 R125, R128, R105, RZ ;  /* 0x00000069807d7210 */ /* 0x002fe40007ffe0ff */
[----:B------:R-:W-:Y:S03]  /*94e0*/  I2F R128, R128 ;  /* 0x0000008000807306 */ /* 0x000fe60000201400 */
[----:B------:R-:W-:Y:S05]  /*94f0*/  SHFL.DOWN PT, R132, R125, 0x2, 0x1f ;  /* 0x08401f007d847f89 */ /* 0x000fea00000e0000 */
[----:B------:R-:W1:Y:S01]  /*9500*/  I2F R129, R125 ;  /* 0x0000007d00817306 */ /* 0x000e620000201400 */
[----:B0-----:R-:W0:Y:S04]  /*9510*/  SHFL.DOWN PT, R111, R126, 0x4, 0x1f ;  /* 0x08801f007e6f7f89 */ /* 0x001e2800000e0000 */
[----:B------:R-:W2:Y:S03]  /*9520*/  SHFL.DOWN PT, R106, R127, 0x4, 0x1f ;  /* 0x08801f007f6a7f89 */ /* 0x000ea600000e0000 */
[----:B-1----:R-:W1:Y:S01]  /*9530*/  MUFU.RCP R107, R129 ;  /* 0x00000081006b7308 */ /* 0x002e620000001000 */
[----:B0-----:R-:W-:-:S02]  /*9540*/  FMUL.FTZ R109, R111, R128 ;  /* 0x000000806f6d7220 */ /* 0x001fc40000410000 */
[----:B------:R-:W-:Y:S02]  /*9550*/  FADD.FTZ R111, -R111, R126 ;  /* 0x0000007e6f6f7221 */ /* 0x000fe40000010100 */
[----:B------:R-:W-:Y:S02]  /*9560*/  FFMA.FTZ R124, R130, R126, R109 ;  /* 0x0000007e827c7223 */ /* 0x000fe4000001006d */
[----:B------:R-:W-:Y:S02]  /*9570*/  IMAD.IADD R109, R125, 0x1, R132 ;  /* 0x000000017d6d7824 */ /* 0x000fe400078e0284 */
[----:B-1----:R-:W-:Y:S01]  /*9580*/  FMUL.FTZ R124, R107, R124 ;  /* 0x0000007c6b7c7220 */ /* 0x002fe20000410000 */
[----:B------:R-:W-:Y:S01]  /*9590*/  I2F R132, R132 ;  /* 0x0000008400847306 */ /* 0x000fe20000201400 */
[----:B------:R-:W-:Y:S02]  /*95a0*/  FMUL.FTZ R111, R111, R111 ;  /* 0x0000006f6f6f7220 */ /* 0x000fe40000410000 */
[----:B--2---:R-:W-:Y:S01]  /*95b0*/  FADD.FTZ R106, R106, R127 ;  /* 0x0000007f6a6a7221 */ /* 0x004fe20000010000 */
[----:B------:R-:W0:Y:S01]  /*95c0*/  SHFL.DOWN PT, R105, R124, 0x2, 0x1f ;  /* 0x08401f007c697f89 */ /* 0x000e2200000e0000 */
[----:B------:R-:W-:Y:S01]  /*95d0*/  FMUL.FTZ R111, R111, R130 ;  /* 0x000000826f6f7220 */ /* 0x000fe20000410000 */
[----:B------:R-:W-:-:S02]  /*95e0*/  MOV R127, c[0x0][0x1e0] ;  /* 0x00007800007f7a02 */ /* 0x000fc40000000f00 */
[----:B------:R-:W1:Y:S01]  /*95f0*/  I2F R126, R109 ;  /* 0x0000006d007e7306 */ /* 0x000e620000201400 */
[----:B------:R-:W-:Y:S01]  /*9600*/  FMUL.FTZ R111, R111, R128 ;  /* 0x000000806f6f7220 */ /* 0x000fe20000410000 */
[----:B------:R-:W2:Y:S03]  /*9610*/  SHFL.DOWN PT, R130, R109, 0x1, 0x1f ;  /* 0x08201f006d827f89 */ /* 0x000ea600000e0000 */
[----:B------:R-:W-:-:S05]  /*9620*/  FFMA.FTZ R106, R107, R111, R106 ;  /* 0x0000006f6b6a7223 */ /* 0x000fca000001006a */
[----:B------:R-:W3:Y:S01]  /*9630*/  SHFL.DOWN PT, R107, R106, 0x2, 0x1f ;  /* 0x08401f006a6b7f89 */ /* 0x000ee200000e0000 */
[----:B-1----:R-:W1:Y:S01]  /*9640*/  MUFU.RCP R111, R126 ;  /* 0x0000007e006f7308 */ /* 0x002e620000001000 */
[----:B0-----:R-:W-:Y:S02]  /*9650*/  FMUL.FTZ R125, R105, R132 ;  /* 0x00000084697d7220 */ /* 0x001fe40000410000 */
[----:B------:R-:W-:Y:S02]  /*9660*/  FADD.FTZ R105, R124, -R105 ;  /* 0x800000697c697221 */ /* 0x000fe40000010000 */
[----:B------:R-:W-:Y:S02]  /*9670*/  FFMA.FTZ R128, R129, R124, R125 ;  /* 0x0000007c81807223 */ /* 0x000fe4000001007d */
[----:B------:R-:W-:Y:S01]  /*9680*/  FMUL.FTZ R124, R105, R105 ;  /* 0x00000069697c7220 */ /* 0x000fe20000410000 */
[----:B--2---:R-:W-:Y:S02]  /*9690*/  IADD3 R125, R109, R130, RZ ;  /* 0x000000826d7d7210 */ /* 0x004fe40007ffe0ff */
[----:B------:R-:W-:Y:S01]  /*96a0*/  I2F R130, R130 ;  /* 0x0000008200827306 */ /* 0x000fe20000201400 */
[----:B------:R-:W-:-:S02]  /*96b0*/  FMUL.FTZ R129, R129, R124 ;  /* 0x0000007c81817220 */ /* 0x000fc40000410000 */
[----:B-1----:R-:W-:Y:S02]  /*96c0*/  FMUL.FTZ R105, R111, R128 ;  /* 0x000000806f697220 */ /* 0x002fe40000410000 */
[----:B---3--:R-:W-:Y:S02]  /*96d0*/  FADD.FTZ R124, R106, R107 ;  /* 0x0000006b6a7c7221 */ /* 0x008fe40000010000 */
[----:B------:R-:W-:Y:S01]  /*96e0*/  FMUL.FTZ R129, R129, R132 ;  /* 0x0000008481817220 */ /* 0x000fe20000410000 */
[----:B------:R-:W0:Y:S01]  /*96f0*/  SHFL.DOWN PT, R128, R105, 0x1, 0x1f ;  /* 0x08201f0069807f89 */ /* 0x000e2200000e0000 */
[----:B------:R-:W1:Y:S02]  /*9700*/  I2F R125, R125 ;  /* 0x0000007d007d7306 */ /* 0x000e640000201400 */
[----:B------:R-:W-:Y:S01]  /*9710*/  FFMA.FTZ R124, R111, R129, R124 ;  /* 0x000000816f7c7223 */ /* 0x000fe2000001007c */
[----:B------:R-:W-:-:S04]  /*9720*/  SHF.R.U32.HI R111, RZ, 0x5, R131 ;  /* 0x00000005ff6f7819 */ /* 0x000fc80000011683 */
        /* <DEDUP_REMOVED lines=8> */
[----:B--2---:R-:W-:Y:S01]  /*97b0*/  FADD.FTZ R107, R124, R107 ;  /* 0x0000006b7c6b7221 */ /* 0x004fe20000010000 */
[----:B------:R-:W-:Y:S01]  /*97c0*/  LOP3.LUT R124, R111, 0x7, RZ, 0xc0, !PT ;  /* 0x000000076f7c7812 */ /* 0x000fe200078ec0ff */
[----:B------:R-:W-:Y:S01]  /*97d0*/  FMUL.FTZ R109, R109, R130 ;  /* 0x000000826d6d7220 */ /* 0x000fe20000410000 */
[----:B------:R-:W0:Y:S02]  /*97e0*/  SHFL.IDX PT, R129, R105, RZ, 0x1f ;  /* 0x00001fff69817589 */ /* 0x000e2400000e0000 */
[----:B------:R-:W-:Y:S01]  /*97f0*/  LOP3.LUT P0, RZ, R124, 0x1f, R131, 0xf8, !PT ;  /* 0x0000001f7cff7812 */ /* 0x000fe2000780f883 */
[----:B------:R-:W-:-:S05]  /*9800*/  FFMA.FTZ R109, R106, R109, R107 ;  /* 0x0000006d6a6d7223 */ /* 0x000fca000001006b */
[----:B------:R-:W1:Y:S07]  /*9810*/  SHFL.IDX PT, R128, R109, RZ, 0x1f ;  /* 0x00001fff6d807589 */ /* 0x000e6e00000e0000 */
[----:B------:R-:W-:-:S04]  /*9820*/  @!P0 IMAD.MOV.U32 R107, RZ, RZ, 0x4 ;  /* 0x00000004ff6b8424 */ /* 0x000fc800078e00ff */
        /* <DEDUP_REMOVED lines=8> */
[----:B------:R-:W-:Y:S02]  /*98b0*/  @!P0 IMAD.MOV.U32 R85, RZ, RZ, 0x4 ;  /* 0x00000004ff558424 */ /* 0x000fe400078e00ff */
[----:B------:R-:W-:Y:S02]  /*98c0*/  FADD.FTZ R84, R84, R111 ;  /* 0x0000006f54547221 */ /* 0x000fe40000010000 */
[--C-:B------:R-:W-:Y:S02]  /*98d0*/  FADD.FTZ R126, R86, -R124.reuse ;  /* 0x8000007c567e7221 */ /* 0x100fe40000010000 */
[----:B------:R1:W2:Y:S01]  /*98e0*/  MUFU.RSQ R136, R84 ;  /* 0x0000005400887308 */ /* 0x0002a20000001400 */
[----:B0-----:R-:W-:-:S02]  /*98f0*/  FADD.FTZ R106, R90, -R124 ;  /* 0x8000007c5a6a7221 */ /* 0x001fc40000010000 */
[--C-:B------:R-:W-:Y:S02]  /*9900*/  FADD.FTZ R127, R88, -R124.reuse ;  /* 0x8000007c587f7221 */ /* 0x100fe40000010000 */
[--C-:B------:R-:W-:Y:S02]  /*9910*/  FADD.FTZ R89, R89, -R124.reuse ;  /* 0x8000007c59597221 */ /* 0x100fe40000010000 */
[----:B------:R-:W-:Y:S02]  /*9920*/  FADD.FTZ R93, R93, -R124 ;  /* 0x8000007c5d5d7221 */ /* 0x000fe40000010000 */
[C---:B-1----:R-:W-:Y:S01]  /*9930*/  @!P0 IMAD.WIDE R84, R0.reuse, R85, c[0x0][0x1a8] ;  /* 0x00006a0000548625 */ /* 0x042fe200078e0255 */
[----:B------:R-:W-:-:S03]  /*9940*/  IADD3 R0, R0, c[0x0][0x160], RZ ;  /* 0x0000580000007a10 */ /* 0x000fc60007ffe0ff */
[--C-:B------:R-:W-:Y:S02]  /*9950*/  FADD.FTZ R109, R87, -R124.reuse ;  /* 0x8000007c576d7221 */ /* 0x100fe40000010000 */
[--C-:B------:R-:W-:Y:S01]  /*9960*/  FADD.FTZ R132, R98, -R124.reuse ;  /* 0x8000007c62847221 */ /* 0x100fe20000010000 */
[----:B--2---:R0:W-:Y:S01]  /*9970*/  @!P0 STG.E [R84.64], R136 ;  /* 0x0000008854008986 */ /* 0x0041e2000c101906 */
[--C-:B------:R-:W-:Y:S02]  /*9980*/  FADD.FTZ R99, R99, -R124.reuse ;  /* 0x8000007c63637221 */ /* 0x100fe40000010000 */
[--C-:B------:R-:W-:Y:S02]  /*9990*/  FADD.FTZ R107, R91, -R124.reuse ;  /* 0x8000007c5b6b7221 */ /* 0x100fe40000010000 */
[----:B------:R-:W-:Y:S02]  /*99a0*/  FMUL.FTZ R87, R136, R126 ;  /* 0x0000007e88577220 */ /* 0x000fe40000410000 */
        /* <DEDUP_REMOVED lines=9> */
[----:B0-----:R-:W-:Y:S02]  /*9a40*/  FFMA.FTZ R85, R30, R87, R6 ;  /* 0x000000571e557223 */ /* 0x001fe40000010006 */
[----:B------:R-:W-:Y:S02]  /*9a50*/  FADD.FTZ R111, R92, -R124 ;  /* 0x8000007c5c6f7221 */ /* 0x000fe40000010000 */
        /* <DEDUP_REMOVED lines=9> */
[----:B------:R-:W-:-:S02]  /*9af0*/  FMUL.FTZ R111, R136, R111 ;  /* 0x0000006f886f7220 */ /* 0x000fc40000410000 */
[----:B------:R-:W-:Y:S01]  /*9b00*/  FMUL.FTZ R105, R136, R105 ;  /* 0x0000006988697220 */ /* 0x000fe20000410000 */
[----:B------:R-:W-:Y:S01]  /*9b10*/  F2FP.BF16.PACK_AB R91, R106, R93 ;  /* 0x0000005d6a5b723e */ /* 0x000fe200000010ff */
[----:B------:R-:W-:Y:S02]  /*9b20*/  FADD.FTZ R129, R95, -R124 ;  /* 0x8000007c5f817221 */ /* 0x000fe40000010000 */
[----:B------:R-:W-:Y:S02]  /*9b30*/  FFMA.FTZ R88, R36, R111, R12 ;  /* 0x0000006f24587223 */ /* 0x000fe4000001000c */
[----:B------:R-:W-:Y:S01]  /*9b40*/  FFMA.FTZ R93, R37, R94, R13 ;  /* 0x0000005e255d7223 */ /* 0x000fe2000001000d */
[----:B------:R-:W-:Y:S01]  /*9b50*/  LEA R94, P0, R104, c[0x0][0x208], 0x4 ;  /* 0x00008200685e7a11 */ /* 0x000fe200078020ff */
[--C-:B------:R-:W-:Y:S02]  /*9b60*/  FADD.FTZ R130, R96, -R124.reuse ;  /* 0x8000007c60827221 */ /* 0x100fe40000010000 */
[--C-:B------:R-:W-:Y:S01]  /*9b70*/  FADD.FTZ R131, R97, -R124.reuse ;  /* 0x8000007c61837221 */ /* 0x100fe20000010000 */
[----:B------:R-:W-:Y:S01]  /*9b80*/  F2FP.BF16.PACK_AB R88, R93, R88 ;  /* 0x000000585d58723e */ /* 0x000fe200000010ff */
[----:B------:R-:W-:Y:S01]  /*9b90*/  FADD.FTZ R118, R118, -R124 ;  /* 0x8000007c76767221 */ /* 0x000fe20000010000 */
[----:B------:R-:W-:Y:S01]  /*9ba0*/  HFMA2.MMA R93, -RZ, RZ, 0, 9.5367431640625e-07 ;  /* 0x00000010ff5d7435 */ /* 0x000fe200000001ff */
[----:B------:R-:W-:-:S02]  /*9bb0*/  FMUL.FTZ R92, R136, R107 ;  /* 0x0000006b885c7220 */ /* 0x000fc40000410000 */
[----:B------:R-:W-:Y:S02]  /*9bc0*/  FFMA.FTZ R84, R28, R105, R4 ;  /* 0x000000691c547223 */ /* 0x000fe40000010004 */
[--C-:B------:R-:W-:Y:S02]  /*9bd0*/  FADD.FTZ R116, R116, -R124.reuse ;  /* 0x8000007c74747221 */ /* 0x100fe40000010000 */
[--C-:B------:R-:W-:Y:S01]  /*9be0*/  FADD.FTZ R134, R114, -R124.reuse ;  /* 0x8000007c72867221 */ /* 0x100fe20000010000 */
[----:B------:R-:W-:Y:S01]  /*9bf0*/  F2FP.BF16.PACK_AB R84, R89, R84 ;  /* 0x000000545954723e */ /* 0x000fe200000010ff */
[--C-:B------:R-:W-:Y:S02]  /*9c00*/  FADD.FTZ R115, R115, -R124.reuse ;  /* 0x8000007c73737221 */ /* 0x100fe40000010000 */
[--C-:B------:R-:W-:Y:S02]  /*9c10*/  FADD.FTZ R133, R112, -R124.reuse ;  /* 0x8000007c70857221 */ /* 0x100fe40000010000 */
[----:B------:R-:W-:-:S02]  /*9c20*/  FADD.FTZ R113, R113, -R124 ;  /* 0x8000007c71717221 */ /* 0x000fc40000010000 */
[C---:B------:R-:W-:Y:S02]  /*9c30*/  FMUL.FTZ R95, R136.reuse, R128 ;  /* 0x00000080885f7220 */ /* 0x040fe40000410000 */
[C---:B------:R-:W-:Y:S02]  /*9c40*/  FMUL.FTZ R96, R136.reuse, R129 ;  /* 0x0000008188607220 */ /* 0x040fe40000410000 */
[--C-:B------:R-:W-:Y:S02]  /*9c50*/  FADD.FTZ R117, R117, -R124.reuse ;  /* 0x8000007c75757221 */ /* 0x100fe40000010000 */
[----:B------:R-:W-:Y:S02]  /*9c60*/  FADD.FTZ R119, R119, -R124 ;  /* 0x8000007c77777221 */ /* 0x000fe40000010000 */
[C---:B------:R-:W-:Y:S02]  /*9c70*/  FMUL.FTZ R97, R136.reuse, R130 ;  /* 0x0000008288617220 */ /* 0x040fe40000410000 */
[----:B------:R-:W-:-:S02]  /*9c80*/  FMUL.FTZ R98, R136, R131 ;  /* 0x0000008388627220 */ /* 0x000fc40000410000 */
[C---:B------:R-:W-:Y:S02]  /*9c90*/  FMUL.FTZ R107, R136.reuse, R118 ;  /* 0x00000076886b7220 */ /* 0x040fe40000410000 */
[----:B------:R-:W-:Y:S02]  /*9ca0*/  FFMA.FTZ R92, R35, R92, R11 ;  /* 0x0000005c235c7223 */ /* 0x000fe4000001000b */
[C---:B------:R-:W-:Y:S02]  /*9cb0*/  FMUL.FTZ R99, R136.reuse, R116 ;  /* 0x0000007488637220 */ /* 0x040fe40000410000 */
[----:B------:R-:W-:Y:S01]  /*9cc0*/  FMUL.FTZ R109, R136, R134 ;  /* 0x00000086886d7220 */ /* 0x000fe20000410000 */
[----:B------:R-:W-:Y:S01]  /*9cd0*/  F2FP.BF16.PACK_AB R87, R92, R87 ;  /* 0x000000575c57723e */ /* 0x000fe200000010ff */
[----:B------:R-:W-:Y:S01]  /*9ce0*/  FMUL.FTZ R118, R136, R115 ;  /* 0x0000007388767220 */ /* 0x000fe20000410000 */
[----:B------:R-:W-:Y:S01]  /*9cf0*/  IADD3 R92, R104, 0x100, RZ ;  /* 0x00000100685c7810 */ /* 0x000fe20007ffe0ff */
[----:B------:R-:W-:-:S02]  /*9d00*/  FMUL.FTZ R133, R136, R133 ;  /* 0x0000008588857220 */ /* 0x000fc40000410000 */
[----:B------:R-:W-:Y:S02]  /*9d10*/  FMUL.FTZ R116, R136, R113 ;  /* 0x0000007188747220 */ /* 0x000fe40000410000 */
[----:B------:R-:W-:Y:S02]  /*9d20*/  FFMA.FTZ R89, R38, R95, R14 ;  /* 0x0000005f26597223 */ /* 0x000fe4000001000e */
[----:B------:R-:W-:Y:S02]  /*9d30*/  FFMA.FTZ R96, R39, R96, R15 ;  /* 0x0000006027607223 */ /* 0x000fe4000001000f */
[C---:B------:R-:W-:Y:S02]  /*9d40*/  FMUL.FTZ R112, R136.reuse, R117 ;  /* 0x0000007588707220 */ /* 0x040fe40000410000 */
[----:B------:R-:W-:Y:S01]  /*9d50*/  FMUL.FTZ R114, R136, R119 ;  /* 0x0000007788727220 */ /* 0x000fe20000410000 */
[----:B------:R-:W-:Y:S01]  /*9d60*/  F2FP.BF16.PACK_AB R89, R96, R89 ;  /* 0x000000596059723e */ /* 0x000fe200000010ff */
[----:B------:R-:W-:Y:S01]  /*9d70*/  FFMA.FTZ R90, R40, R97, R16 ;  /* 0x00000061285a7223 */ /* 0x000fe20000010010 */
[----:B------:R-:W-:Y:S01]  /*9d80*/  LEA R96, P1, R120, c[0x0][0x208], 0x4 ;  /* 0x0000820078607a11 */ /* 0x000fe200078220ff */
[----:B------:R-:W-:-:S02]  /*9d90*/  FFMA.FTZ R95, R41, R98, R17 ;  /* 0x00000062295f7223 */ /* 0x000fc40000010011 */
[----:B------:R-:W-:Y:S01]  /*9da0*/  FFMA.FTZ R109, R50, R109, R26 ;  /* 0x0000006d326d7223 */ /* 0x000fe2000001001a */
[----:B------:R-:W-:Y:S01]  /*9db0*/  LEA.HI.X R97, R120, c[0x0][0x20c], RZ, 0x4, P1 ;  /* 0x0000830078617a11 */ /* 0x000fe200008f24ff */
[----:B------:R-:W-:Y:S01]  /*9dc0*/  FFMA.FTZ R118, R51, R118, R27 ;  /* 0x0000007633767223 */ /* 0x000fe2000001001b */
[----:B------:R-:W-:Y:S01]  /*9dd0*/  F2FP.BF16.PACK_AB R90, R95, R90 ;  /* 0x0000005a5f5a723e */ /* 0x000fe200000010ff */
[----:B------:R-:W-:Y:S01]  /*9de0*/  FFMA.FTZ R133, R48, R133, R24 ;  /* 0x0000008530857223 */ /* 0x000fe20000010018 */
[----:B------:R-:W-:Y:S01]  /*9df0*/  LEA.HI.X R95, R104, c[0x0][0x20c], RZ, 0x4, P0 ;  /* 0x00008300685f7a11 */ /* 0x000fe200000f24ff */
[----:B------:R-:W-:Y:S01]  /*9e00*/  FFMA.FTZ R116, R49, R116, R25 ;  /* 0x0000007431747223 */ /* 0x000fe20000010019 */
[----:B------:R-:W-:Y:S01]  /*9e10*/  F2FP.BF16.PACK_AB R119, R118, R109 ;  /* 0x0000006d7677723e */ /* 0x000fe200000010ff */
        /* <DEDUP_REMOVED lines=8> */
[----:B------:R-:W-:Y:S01]  /*9ea0*/  IMAD.WIDE.U32 R92, R92, R93, c[0x0][0x208] ;  /* 0x000082005c5c7625 */ /* 0x000fe200078e005d */
[----:B------:R-:W-:-:S02]  /*9eb0*/  LOP3.LUT P1, RZ, R103, 0xff, RZ, 0xc0, !PT ;  /* 0x000000ff67ff7812 */ /* 0x000fc4000782c0ff */
[----:B------:R-:W-:Y:S02]  /*9ec0*/  F2FP.BF16.PACK_AB R116, R112, R99 ;  /* 0x000000637074723e */ /* 0x000fe400000010ff */
[----:B------:R0:W-:Y:S01]  /*9ed0*/  STG.E.128 [R92.64], R88 ;  /* 0x000000585c007986 */ /* 0x0001e2000c101d06 */
[----:B------:R-:W-:-:S03]  /*9ee0*/  SEL R103, RZ, 0x1, P1 ;  /* 0x00000001ff677807 */ /* 0x000fc60000800000 */
[----:B------:R0:W-:Y:S02]  /*9ef0*/  STG.E.128 [R96.64], R116 ;  /* 0x0000007460007986 */ /* 0x0001e4000c101d06 */
[----:B0-----:R-:W-:Y:S01]  /*9f00*/  @P0 CALL.REL.NOINC `(.L_x_10587) ;  /* 0x0000001000000944 */ /* 0x001fe20003c00000 */
[----:B------:R-:W-:Y:S05]  /*9f10*/  BRA `(.L_x_10588) ;  /* 0xffff692000007947 */ /* 0x000fea000383ffff */
.L_x_10587:
[----:B------:R-:W-:Y:S05]  /*9f20*/  EXIT ;  /* 0x000000000000794d */ /* 0x000fea0003800000 */
.L_x_10585:
[----:B-1----:R-:W-:Y:S01]  /*9f30*/  IMAD.MOV.U32 R128, RZ, RZ, 0x1 ;  /* 0x00000001ff807424 */ /* 0x002fe200078e00ff */
[----:B------:R-:W-:Y:S01]  /*9f40*/  MOV R107, 0x1f ;  /* 0x0000001f006b7802 */ /* 0x000fe20000000f00 */
[----:B------:R-:W-:Y:S01]  /*9f50*/  IMAD.MOV.U32 R126, RZ, RZ, -0x1 ;  /* 0xffffffffff7e7424 */ /* 0x000fe200078e00ff */
[----:B------:R-:W-:Y:S02]  /*9f60*/  MOV R124, 0x9f80 ;  /* 0x00009f80007c7802 */ /* 0x000fe40000000f00 */
[----:B------:R-:W-:Y:S05]  /*9f70*/  CALL.REL.NOINC `($__internal_77_$__cuda_sm70_shflsync_bfly_p) ;  /* 0x0000069000007944 */ /* 0x000fea0003c00000 */
[----:B-1----:R-:W-:Y:S01]  /*9f80*/  MOV R106, R128 ;  /* 0x00000080006a7202 */ /* 0x002fe20000000f00 */
[----:B0-----:R-:W-:Y:S05]  /*9f90*/  BRA `(.L_x_10589) ;  /* 0xffffefd000007947 */ /* 0x001fea000383ffff */
.L_x_10586:
[----:B------:R-:W-:Y:S01]  /*9fa0*/  HFMA2.MMA R107, -RZ, RZ, 0, 1.847743988037109375e-06 ;  /* 0x0000001fff6b7435 */ /* 0x000fe200000001ff */
[----:B------:R-:W-:Y:S01]  /*9fb0*/  IMAD.MOV.U32 R128, RZ, RZ, 0x2 ;  /* 0x00000002ff807424 */ /* 0x000fe200078e00ff */
[----:B------:R-:W-:Y:S01]  /*9fc0*/  MOV R124, 0x9ff0 ;  /* 0x00009ff0007c7802 */ /* 0x000fe20000000f00 */
[----:B------:R-:W-:-:S03]  /*9fd0*/  IMAD.MOV.U32 R126, RZ, RZ, -0x1 ;  /* 0xffffffffff7e7424 */ /* 0x000fc600078e00ff */
[----:B------:R-:W-:Y:S05]  /*9fe0*/  CALL.REL.NOINC `($__internal_77_$__cuda_sm70_shflsync_bfly_p) ;  /* 0x0000062000007944 */ /* 0x000fea0003c00000 */
[----:B01----:R-:W-:Y:S01]  /*9ff0*/  FADD.FTZ R111, R111, R128 ;  /* 0x000000806f6f7221 */ /* 0x003fe20000010000 */
[----:B------:R-:W-:Y:S01]  /*a000*/  MOV R128, 0x4 ;  /* 0x0000000400807802 */ /* 0x000fe20000000f00 */
[----:B------:R-:W-:Y:S01]  /*a010*/  IMAD.MOV.U32 R107, RZ, RZ, 0x1f ;  /* 0x0000001fff6b7424 */ /* 0x000fe200078e00ff */
[----:B------:R-:W-:-:S02]  /*a020*/  MOV R126, 0xffffffff ;  /* 0xffffffff007e7802 */ /* 0x000fc40000000f00 */
[----:B------:R-:W-:Y:S02]  /*a030*/  MOV R124, 0xa050 ;  /* 0x0000a050007c7802 */ /* 0x000fe40000000f00 */
[----:B------:R-:W-:Y:S05]  /*a040*/  CALL.REL.NOINC `($__internal_77_$__cuda_sm70_shflsync_bfly_p) ;  /* 0x000005c000007944 */ /* 0x000fea0003c00000 */
[----:B0-----:R-:W-:Y:S01]  /*a050*/  HFMA2.MMA R107, -RZ, RZ, 0, 1.847743988037109375e-06 ;  /* 0x0000001fff6b7435 */ /* 0x001fe200000001ff */
[----:B-1----:R-:W-:Y:S01]  /*a060*/  FADD.FTZ R111, R111, R128 ;  /* 0x000000806f6f7221 */ /* 0x002fe20000010000 */
[----:B------:R-:W-:Y:S01]  /*a070*/  MOV R124, 0xa0b0 ;  /* 0x0000a0b0007c7802 */ /* 0x000fe20000000f00 */
[----:B------:R-:W-:Y:S02]  /*a080*/  IMAD.MOV.U32 R128, RZ, RZ, 0x8 ;  /* 0x00000008ff807424 */ /* 0x000fe400078e00ff */
[----:B------:R-:W-:Y:S02]  /*a090*/  IMAD.MOV.U32 R126, RZ, RZ, -0x1 ;  /* 0xffffffffff7e7424 */ /* 0x000fe400078e00ff */
[----:B------:R-:W-:Y:S05]  /*a0a0*/  CALL.REL.NOINC `($__internal_77_$__cuda_sm70_shflsync_bfly_p) ;  /* 0x0000056000007944 */ /* 0x000fea0003c00000 */
[----:B01----:R-:W-:Y:S01]  /*a0b0*/  FADD.FTZ R111, R111, R128 ;  /* 0x000000806f6f7221 */ /* 0x003fe20000010000 */
[----:B------:R-:W-:Y:S01]  /*a0c0*/  MOV R128, 0x10 ;  /* 0x0000001000807802 */ /* 0x000fe20000000f00 */
[----:B------:R-:W-:Y:S01]  /*a0d0*/  IMAD.MOV.U32 R107, RZ, RZ, 0x1f ;  /* 0x0000001fff6b7424 */ /* 0x000fe200078e00ff */
[----:B------:R-:W-:Y:S02]  /*a0e0*/  MOV R126, 0xffffffff ;  /* 0xffffffff007e7802 */ /* 0x000fe40000000f00 */
[----:B------:R-:W-:-:S02]  /*a0f0*/  MOV R124, 0xa110 ;  /* 0x0000a110007c7802 */ /* 0x000fc40000000f00 */
[----:B------:R-:W-:Y:S05]  /*a100*/  CALL.REL.NOINC `($__internal_77_$__cuda_sm70_shflsync_bfly_p) ;  /* 0x0000050000007944 */ /* 0x000fea0003c00000 */
        /* <DEDUP_REMOVED lines=49> */
[----:B------:R-:W-:Y:S02]  /*a420*/  FFMA.FTZ R107, R126, R126, R107 ;  /* 0x0000007e7e6b7223 */ /* 0x000fe4000001006b */
[----:B------:R-:W-:-:S02]  /*a430*/  IMAD.MOV.U32 R126, RZ, RZ, -0x1 ;  /* 0xffffffffff7e7424 */ /* 0x000fc400078e00ff */
[----:B------:R-:W-:Y:S01]  /*a440*/  FFMA.FTZ R111, R124, R124, R107 ;  /* 0x0000007c7c6f7223 */ /* 0x000fe2000001006b */
[----:B------:R-:W-:Y:S01]  /*a450*/  HFMA2.MMA R107, -RZ, RZ, 0, 1.847743988037109375e-06 ;  /* 0x0000001fff6b7435 */ /* 0x000fe200000001ff */
[----:B------:R-:W-:-:S05]  /*a460*/  MOV R124, 0xa480 ;  /* 0x0000a480007c7802 */ /* 0x000fca0000000f00 */
[----:B------:R-:W-:Y:S05]  /*a470*/  CALL.REL.NOINC `($__internal_77_$__cuda_sm70_shflsync_bfly_p) ;  /* 0x0000019000007944 */ /* 0x000fea0003c00000 */
[----:B01----:R-:W-:Y:S01]  /*a480*/  FADD.FTZ R111, R111, R128 ;  /* 0x000000806f6f7221 */ /* 0x003fe20000010000 */
[----:B------:R-:W-:Y:S01]  /*a490*/  MOV R128, 0x2 ;  /* 0x0000000200807802 */ /* 0x000fe20000000f00 */
[----:B------:R-:W-:Y:S01]  /*a4a0*/  IMAD.MOV.U32 R107, RZ, RZ, 0x1f ;  /* 0x0000001fff6b7424 */ /* 0x000fe200078e00ff */
[----:B------:R-:W-:Y:S02]  /*a4b0*/  MOV R126, 0xffffffff ;  /* 0xffffffff007e7802 */ /* 0x000fe40000000f00 */
[----:B------:R-:W-:Y:S02]  /*a4c0*/  MOV R124, 0xa4e0 ;  /* 0x0000a4e0007c7802 */ /* 0x000fe40000000f00 */
[----:B------:R-:W-:Y:S05]  /*a4d0*/  CALL.REL.NOINC `($__internal_77_$__cuda_sm70_shflsync_bfly_p) ;  /* 0x0000013000007944 */ /* 0x000fea0003c00000 */
[----:B0-----:R-:W-:Y:S01]  /*a4e0*/  HFMA2.MMA R107, -RZ, RZ, 0, 1.847743988037109375e-06 ;  /* 0x0000001fff6b7435 */ /* 0x001fe200000001ff */
[----:B-1----:R-:W-:Y:S01]  /*a4f0*/  FADD.FTZ R111, R111, R128 ;  /* 0x000000806f6f7221 */ /* 0x002fe20000010000 */
[----:B------:R-:W-:Y:S01]  /*a500*/  MOV R124, 0xa540 ;  /* 0x0000a540007c7802 */ /* 0x000fe20000000f00 */
[----:B------:R-:W-:-:S02]  /*a510*/  IMAD.MOV.U32 R128, RZ, RZ, 0x4 ;  /* 0x00000004ff807424 */ /* 0x000fc400078e00ff */
[----:B------:R-:W-:Y:S02]  /*a520*/  IMAD.MOV.U32 R126, RZ, RZ, -0x1 ;  /* 0xffffffffff7e7424 */ /* 0x000fe400078e00ff */
        /* <DEDUP_REMOVED lines=10> */
[----:B------:R-:W-:Y:S02]  /*a5d0*/  IMAD.MOV.U32 R128, RZ, RZ, 0x10 ;  /* 0x00000010ff807424 */ /* 0x000fe400078e00ff */
[----:B------:R-:W-:-:S02]  /*a5e0*/  IMAD.MOV.U32 R126, RZ, RZ, -0x1 ;  /* 0xffffffffff7e7424 */ /* 0x000fc400078e00ff */
[----:B------:R-:W-:Y:S05]  /*a5f0*/  CALL.REL.NOINC `($__internal_77_$__cuda_sm70_shflsync_bfly_p) ;  /* 0x0000001000007944 */ /* 0x000fea0003c00000 */
[----:B01----:R-:W-:Y:S05]  /*a600*/  BRA `(.L_x_10590) ;  /* 0xffffeda000007947 */ /* 0x003fea000383ffff */
        .weak           $__internal_77_$__cuda_sm70_shflsync_bfly_p
        .type           $__internal_77_$__cuda_sm70_shflsync_bfly_p,@function
        .size           $__internal_77_$__cuda_sm70_shflsync_bfly_p,(.L_x_22165 - $__internal_77_$__cuda_sm70_shflsync_bfly_p)
$__internal_77_$__cuda_sm70_shflsync_bfly_p:
[----:B------:R-:W-:Y:S01]  /*a610*/  MOV R125, 0x0 ;  /* 0x00000000007d7802 */ /* 0x000fe20000000f00 */
[----:B------:R-:W-:Y:S04]  /*a620*/  WARPSYNC R126 ;  /* 0x0000007e00007348 */ /* 0x000fe80003800000 */
[----:B------:R0:W1:Y:S01]  /*a630*/  SHFL.BFLY PT, R128, R111, R128, R107 ;  /* 0x0c0000806f807389 */ /* 0x00006200000e006b */
[----:B------:R-:W-:Y:S05]  /*a640*/  RET.REL.NODEC R124 `(_ZN10layer_norm13ln_fwd_kernelINS_13Kernel_traitsIf13__nv_bfloat16fS2_fjLj6144ELj1ELj1ELj8ELj16ENS_18Kernel_traits_baseILj6144EfS2_fS2_fjLj256EEEEELb1ELb1ELb0ELb1EEEvNS_9FwdParamsE) ;  /* 0xffff59b07c007950 */ /* 0x000fea0003c3ffff */
.L_x_10591:
        /* <DEDUP_REMOVED lines=11> */
.L_x_22165:


//--------------------- .text._ZN10layer_norm13ln_fwd_kernelINS_13Kernel_traitsIf13__nv_bfloat16fS2_fjLj6144ELj1ELj1ELj8ELj16ENS_18Kernel_traits_baseILj6144EfS2_fS2_fjLj256EEEEELb1ELb1ELb1ELb0EEEvNS_9FwdParamsE --------------------------
	.section	.text._ZN10layer_norm13ln_fwd_kernelINS_13Kernel_traitsIf13__nv_bfloat16fS2_fjLj6144ELj1ELj1ELj8ELj16ENS_18Kernel_traits_baseILj6144EfS2_fS2_fjLj256EEEEELb1ELb1ELb1ELb0EEEvNS_9FwdParamsE,"ax",@progbits
	.sectioninfo	@"SHI_REGISTERS=170"
	.align	128
        .global         _ZN10layer_norm13ln_fwd_kernelINS_13Kernel_traitsIf13__nv_bfloat16fS2_fjLj6144ELj1ELj1ELj8ELj16ENS_18Kernel_traits_baseILj6144EfS2_fS2_fjLj256EEEEELb1ELb1ELb1ELb0EEEvNS_9FwdParamsE
        .type           _ZN10layer_norm13ln_fwd_kernelINS_13Kernel_traitsIf13__nv_bfloat16fS2_fjLj6144ELj1ELj1ELj8ELj16ENS_18Kernel_traits_baseILj6144EfS2_fS2_fjLj256EEEEELb1ELb1ELb1ELb0EEEvNS_9FwdParamsE,@function
        .size           _ZN10layer_norm13ln_fwd_kernelINS_13Kernel_traitsIf13__nv_bfloat16fS2_fjLj6144ELj1ELj1ELj8ELj16ENS_18Kernel_traits_baseILj6144EfS2_fS2_fjLj256EEEEELb1ELb1ELb1ELb0EEEvNS_9FwdParamsE,(.L_x_22166 - _ZN10layer_norm13ln_fwd_kernelINS_13Kernel_traitsIf13__nv_bfloat16fS2_fjLj6144ELj1ELj1ELj8ELj16ENS_18Kernel_traits_baseILj6144EfS2_fS2_fjLj256EEEEELb1ELb1ELb1ELb0EEEvNS_9FwdParamsE)
        .other          _ZN10layer_norm13ln_fwd_kernelINS_13Kernel_traitsIf13__nv_bfloat16fS2_fjLj6144ELj1ELj1ELj8ELj16ENS_18Kernel_traits_baseILj6144EfS2_fS2_fjLj256EEEEELb1ELb1ELb1ELb0EEEvNS_9FwdParamsE,@"STO_CUDA_ENTRY STV_DEFAULT"
_ZN10layer_norm13ln_fwd_kernelINS_13Kernel_traitsIf13__nv_bfloat16fS2_fjLj6144ELj1ELj1ELj8ELj16ENS_18Kernel_traits_baseILj6144EfS2_fS2_fjLj256EEEEELb1ELb1ELb1ELb0EEEvNS_9FwdParamsE:
.text._ZN10layer_norm13ln_fwd_kernelINS_13Kernel_traitsIf13__nv_bfloat16fS2_fjLj6144ELj1ELj1ELj8ELj16ENS_18Kernel_traits_baseILj6144EfS2_fS2_fjLj256EEEEELb1ELb1ELb1ELb0EEEvNS_9FwdParamsE:
[----:B------:R-:W-:Y:S02]  /*0000*/  IMAD.MOV.U32 R1, RZ, RZ, c[0x0][0x28] ;  /* 0x00000a00ff017624 */ /* 0x000fe400078e00ff */
[----:B------:R-:W-:Y:S01]  /*0010*/  ULDC.U8 UR4, c[0x0][0x244] ;  /* 0x0000910000047ab9 */ /* 0x000fe20000000000 */
[----:B------:R-:W-:Y:S01]  /*0020*/  IMAD.MOV.U32 R118, RZ, RZ, c[0x0][0x23c] ;  /* 0x00008f00ff767624 */ /* 0x000fe200078e00ff */
[----:B------:R-:W-:Y:S01]  /*0030*/  ISETP.NE.AND P0, PT, RZ, UR4, PT ;  /* 0x00000004ff007c0c */ /* 0x000fe2000bf05270 */
[----:B------:R-:W-:Y:S01]  /*0040*/  IMAD.MOV.U32 R155, RZ, RZ, c[0x0][0x238] ;  /* 0x00008e00ff9b7624 */ /* 0x000fe200078e00ff */
[----:B------:R-:W-:-:S11]  /*0050*/  ULDC.64 UR4, c[0x0][0x118] ;  /* 0x0000460000047ab9 */ /* 0x000fd60000000a00 */
[----:B------:R-:W-:Y:S01]  /*0060*/  @P0 IMAD.MOV.U32 R4, RZ, RZ, R155 ;  /* 0x000000ffff040224 */ /* 0x000fe200078e009b */
[----:B------:R-:W-:-:S06]  /*0070*/  @P0 MOV R5, R118 ;  /* 0x0000007600050202 */ /* 0x000fcc0000000f00 */
        /* <DEDUP_REMOVED lines=11> */
[----:B------:R-:W-:Y:S02]  /*0130*/  ISETP.GE.AND P3, PT, R122, c[0x0][0x164], PT ;  /* 0x000059007a007a0c */ /* 0x000fe40003f66270 */
[----:B--2---:R-:W-:-:S05]  /*0140*/  @P0 IADD3 R155, P1, R4, c[0x0][0x240], RZ ;  /* 0x00009000049b0a10 */ /* 0x004fca0007f3e0ff */
[----:B------:R-:W-:Y:S01]  /*0150*/  @P0 IMAD.X R118, RZ, RZ, R5, P1 ;  /* 0x000000ffff760224 */ /* 0x000fe200008e0605 */
[----:B---3--:R-:W-:-:S04]  /*0160*/  IADD3 R119, R3, -0x4498517b, RZ ;  /* 0xbb67ae8503777810 */ /* 0x008fc80007ffe0ff */
[--C-:B------:R-:W-:Y:S02]  /*0170*/  SHF.R.U32.HI R117, RZ, 0x2, R118.reuse ;  /* 0x00000002ff757819 */ /* 0x100fe40000011676 */
[----:B------:R-:W-:Y:S02]  /*0180*/  SHF.R.U64 R118, R155, 0x2, R118 ;  /* 0x000000029b767819 */ /* 0x000fe40000001276 */
[----:B------:R-:W-:Y:S01]  /*0190*/  LOP3.LUT R8, R7, R117, R2, 0x96, !PT ;  /* 0x0000007507087212 */ /* 0x000fe200078e9602 */
[----:B------:R-:W-:Y:S01]  /*01a0*/  IMAD.MOV.U32 R7, RZ, RZ, c[0x0][0x168] ;  /* 0x00005a00ff077624 */ /* 0x000fe200078e00ff */
[----:B------:R-:W-:Y:S01]  /*01b0*/  IADD3 R120, R2, -0x61c88647, RZ ;  /* 0x9e3779b902787810 */ /* 0x000fe20007ffe0ff */
[----:B------:R-:W-:Y:S01]  /*01c0*/  IMAD.WIDE.U32 R4, R118, -0x2daee0ad, RZ ;  /* 0xd2511f5376047825 */ /* 0x000fe200078e00ff */
[----:B------:R-:W-:Y:S02]  /*01d0*/  IADD3 R121, R2, 0x3c6ef372, RZ ;  /* 0x3c6ef37202797810 */ /* 0x000fe40007ffe0ff */
[----:B------:R-:W-:Y:S01]  /*01e0*/  IADD3 R123, R3, 0x76cf5d0a, RZ ;  /* 0x76cf5d0a037b7810 */ /* 0x000fe20007ffe0ff */
[----:B------:R-:W-:Y:S01]  /*01f0*/  IMAD.WIDE.U32 R8, R8, -0x2daee0ad, RZ ;  /* 0xd2511f5308087825 */ /* 0x000fe200078e00ff */
[----:B------:R-:W-:-:S02]  /*0200*/  LOP3.LUT R5, R5, R3, RZ, 0x3c, !PT ;  /* 0x0000000305057212 */ /* 0x000fc400078e3cff */
[----:B------:R-:W-:Y:S02]  /*0210*/  IADD3 R124, R3, 0x32370b8f, RZ ;  /* 0x32370b8f037c7810 */ /* 0x000fe40007ffe0ff */
[----:B------:R-:W-:Y:S01]  /*0220*/  LOP3.LUT R10, R9, R4, R119, 0x96, !PT ;  /* 0x00000004090a7212 */ /* 0x000fe200078e9677 */
[----:B------:R-:W-:Y:S01]  /*0230*/  IMAD.WIDE.U32 R4, R5, -0x326172a9, RZ ;  /* 0xcd9e8d5705047825 */ /* 0x000fe200078e00ff */
[C---:B------:R-:W-:Y:S02]  /*0240*/  IADD3 R126, R2.reuse, -0x255992d5, RZ ;  /* 0xdaa66d2b027e7810 */ /* 0x040fe40007ffe0ff */
[----:B------:R-:W-:Y:S01]  /*0250*/  IADD3 R127, R2, 0x78dde6e4, RZ ;  /* 0x78dde6e4027f7810 */ /* 0x000fe20007ffe0ff */
[----:B------:R-:W-:Y:S01]  /*0260*/  IMAD.WIDE.U32 R10, R10, -0x326172a9, RZ ;  /* 0xcd9e8d570a0a7825 */ /* 0x000fe200078e00ff */
[----:B------:R-:W-:Y:S02]  /*0270*/  LOP3.LUT R5, R5, R120, R6, 0x96, !PT ;  /* 0x0000007805057212 */ /* 0x000fe400078e9606 */
[----:B------:R-:W-:-:S02]  /*0280*/  SHF.R.S32.HI R6, RZ, 0x1f, R7 ;  /* 0x0000001fff067819 */ /* 0x000fc40000011407 */
[----:B------:R-:W-:Y:S01]  /*0290*/  LOP3.LUT R82, R11, R4, R121, 0x96, !PT ;  /* 0x000000040b527212 */ /* 0x000fe200078e9679 */
[----:B------:R-:W-:Y:S01]  /*02a0*/  IMAD.WIDE.U32 R4, R5, -0x2daee0ad, RZ ;  /* 0xd2511f5305047825 */ /* 0x000fe200078e00ff */
[----:B------:R-:W-:Y:S02]  /*02b0*/  LEA.HI R89, R6, c[0x0][0x168], RZ, 0x3 ;  /* 0x00005a0006597a11 */ /* 0x000fe400078f18ff */
[----:B------:R-:W-:Y:S01]  /*02c0*/  LOP3.LUT R6, R76, 0xff, RZ, 0x3c, !PT ;  /* 0x000000ff4c067812 */ /* 0x000fe200078e3cff */
[----:B------:R-:W-:Y:S01]  /*02d0*/  IMAD.WIDE.U32 R82, R82, -0x2daee0ad, RZ ;  /* 0xd2511f5352527825 */ /* 0x000fe200078e00ff */
[----:B------:R-:W-:Y:S02]  /*02e0*/  LOP3.LUT R5, R5, R8, R123, 0x96, !PT ;  /* 0x0000000805057212 */ /* 0x000fe400078e967b */
[----:B------:R-:W-:Y:S02]  /*02f0*/  LEA.HI.SX32 R125, R89, R6, 0x1d ;  /* 0x00000006597d7211 */ /* 0x000fe400078feaff */
[----:B------:R-:W-:Y:S01]  /*0300*/  LOP3.LUT R86, R83, R4, R124, 0x96, !PT ;  /* 0x0000000453567212 */ /* 0x000fe200078e967c */
[----:B------:R-:W-:Y:S01]  /*0310*/  IMAD.WIDE.U32 R4, R5, -0x326172a9, RZ ;  /* 0xcd9e8d5705047825 */ /* 0x000fe200078e00ff */
[----:B------:R-:W-:-:S02]  /*0320*/  LOP3.LUT P0, RZ, R125, 0xffffff00, RZ, 0xc0, !PT ;  /* 0xffffff007dff7812 */ /* 0x000fc4000780c0ff */
[----:B------:R-:W-:Y:S01]  /*0330*/  ISETP.GE.U32.AND P6, PT, R125, 0x200, PT ;  /* 0x000002007d00780c */ /* 0x000fe20003fc6070 */
[----:B------:R-:W-:Y:S01]  /*0340*/  IMAD.WIDE.U32 R86, R86, -0x326172a9, RZ ;  /* 0xcd9e8d5756567825 */ /* 0x000fe200078e00ff */
[----:B------:R-:W-:Y:S02]  /*0350*/  LOP3.LUT R84, R5, R10, R126, 0x96, !PT ;  /* 0x0000000a05547212 */ /* 0x000fe400078e967e */
[----:B------:R-:W-:Y:S02]  /*0360*/  ISETP.GE.U32.AND P1, PT, R125, 0x300, PT ;  /* 0x000003007d00780c */ /* 0x000fe40003f26070 */
[----:B------:R-:W-:Y:S01]  /*0370*/  P2R R157, PR, RZ, 0x40 ;  /* 0x00000040ff9d7803 */ /* 0x000fe20000000000 */
[----:B------:R-:W-:Y:S01]  /*0380*/  IMAD.WIDE.U32 R84, R84, -0x2daee0ad, RZ ;  /* 0xd2511f5354547825 */ /* 0x000fe200078e00ff */
[----:B------:R-:W-:Y:S02]  /*0390*/  LOP3.LUT R88, R87, R4, R127, 0x96, !PT ;  /* 0x0000000457587212 */ /* 0x000fe400078e967f */
[----:B------:R-:W-:Y:S01]  /*03a0*/  IADD3 R128, R3, -0x126145ec, RZ ;  /* 0xed9eba1403807810 */ /* 0x000fe20007ffe0ff */
        /* <DEDUP_REMOVED lines=20> */
.L_x_10593:
[----:B------:R-:W-:Y:S05]  /*04f0*/  BSYNC B0 ;  /* 0x0000000000007941 */ /* 0x000fea0003800000 */
.L_x_10592:
[----:B------:R-:W-:Y:S01]  /*0500*/  BSSY B0, `(.L_x_10594) ;  /* 0x0000015000007945 */ /* 0x000fe20003800000 */
[----:B------:R-:W-:Y:S05]  /*0510*/  @!P6 BRA `(.L_x_10595) ;  /* 0x000001300000e947 */ /* 0x000fea0003800000 */
[----:B------:R-:W-:Y:S01]  /*0520*/  ISETP.NE.U32.AND P2, PT, RZ, c[0x0][0x218], PT ;  /* 0x00008600ff007a0c */ /* 0x000fe20003f45070 */
[----:B------:R-:W-:Y:S01]  /*0530*/  IMAD.MOV.U32 R57, RZ, RZ, 0x20 ;  /* 0x00000020ff397424 */ /* 0x000fe200078e00ff */
[C---:B------:R-:W-:Y:S01]  /*0540*/  LEA R54, P5, R76.reuse, c[0x0][0x1c8], 0x5 ;  /* 0x000072004c367a11 */ /* 0x040fe200078a28ff */
[----:B0-----:R-:W-:Y:S01]  /*0550*/  CS2R R30, SRZ ;  /* 0x00000000001e7805 */ /* 0x001fe2000001ff00 */
        /* <DEDUP_REMOVED lines=15> */
.L_x_10595:
[----:B------:R-:W-:Y:S05]  /*0650*/  BSYNC B0 ;  /* 0x0000000000007941 */ /* 0x000fea0003800000 */
.L_x_10594:
        /* <DEDUP_REMOVED lines=20> */
.L_x_10597:
[----:B------:R-:W-:Y:S05]  /*07a0*/  BSYNC B0 ;  /* 0x0000000000007941 */ /* 0x000fea0003800000 */
.L_x_10596:
        /* <DEDUP_REMOVED lines=23> */
[----:B------:R-:W-:Y:S02]  /*0920*/  IADD3 R132, R3, 0x646e171e, RZ ;  /* 0x646e171e03847810 */ /* 0x000fe40007ffe0ff */
[----:B------:R-:W-:Y:S02]  /*0930*/  IADD3 R81, R81, R86, RZ ;  /* 0x0000005651517210 */ /* 0x000fe40007ffe0ff */
[----:B------:R-:W-:Y:S01]  /*0940*/  LOP3.LUT R82, R79, R76, R132, 0x96, !PT ;  /* 0x0000004c4f527212 */ /* 0x000fe200078e9684 */
[----:B------:R-:W-:Y:S01]  /*0950*/  IMAD.WIDE.U32 R76, R77, -0x2daee0ad, RZ ;  /* 0xd2511f534d4c7825 */ /* 0x000fe200078e00ff */
[----:B------:R-:W-:Y:S02]  /*0960*/  LOP3.LUT R79, R83, 0x3e0, RZ, 0xc0, !PT ;  /* 0x000003e0534f7812 */ /* 0x000fe400078ec0ff */
[----:B------:R-:W-:Y:S01]  /*0970*/  IADD3 R133, R3, 0x1fd5c5a3, RZ ;  /* 0x1fd5c5a303857810 */ /* 0x000fe20007ffe0ff */
[----:B------:R-:W-:Y:S01]  /*0980*/  IMAD.SHL.U32 R81, R81, 0x8, RZ ;  /* 0x0000000851517824 */ /* 0x000fe200078e00ff */
[----:B------:R-:W-:Y:S01]  /*0990*/  IADD3 R134, R2, 0x5384540f, RZ ;  /* 0x5384540f02867810 */ /* 0x000fe20007ffe0ff */
[----:B------:R-:W-:Y:S01]  /*09a0*/  IMAD.WIDE.U32 R82, R82, -0x326172a9, RZ ;  /* 0xcd9e8d5752527825 */ /* 0x000fe200078e00ff */
[----:B------:R-:W-:-:S02]  /*09b0*/  LOP3.LUT R152, R77, R78, R133, 0x96, !PT ;  /* 0x0000004e4d987212 */ /* 0x000fc400078e9685 */
[----:B------:R-:W-:Y:S01]  /*09c0*/  IADD3 R135, R2, -0xe443238, RZ ;  /* 0xf1bbcdc802877810 */ /* 0x000fe20007ffe0ff */
[----:B------:R-:W0:Y:S01]  /*09d0*/  I2F.U32 R81, R81 ;  /* 0x0000005100517306 */ /* 0x000e220000201000 */
[----:B------:R-:W-:Y:S01]  /*09e0*/  LOP3.LUT R80, R83, R80, R134, 0x96, !PT ;  /* 0x0000005053507212 */ /* 0x000fe200078e9686 */
[----:B------:R-:W-:Y:S01]  /*09f0*/  IMAD.IADD R79, R84, 0x1, -R79 ;  /* 0x00000001544f7824 */ /* 0x000fe200078e0a4f */
[C---:B------:R-:W-:Y:S01]  /*0a00*/  IADD3 R136, R3.reuse, -0x24c28bd8, RZ ;  /* 0xdb3d742803887810 */ /* 0x040fe20007ffe0ff */
[----:B------:R-:W-:Y:S01]  /*0a10*/  IMAD.HI.U32 R78, R152, -0x326172a9, RZ ;  /* 0xcd9e8d57984e7827 */ /* 0x000fe200078e00ff */
[----:B------:R-:W-:Y:S02]  /*0a20*/  IADD3 R137, R3, -0x695add53, RZ ;  /* 0x96a522ad03897810 */ /* 0x000fe40007ffe0ff */
[----:B------:R-:W-:Y:S01]  /*0a30*/  IMNMX R79, RZ, R79, !PT ;  /* 0x0000004fff4f7217 */ /* 0x000fe20007800200 */
[----:B------:R-:W-:Y:S01]  /*0a40*/  IMAD.HI.U32 R77, R80, -0x2daee0ad, RZ ;  /* 0xd2511f53504d7827 */ /* 0x000fe200078e00ff */
[----:B------:R-:W-:-:S02]  /*0a50*/  LOP3.LUT R78, R78, R82, R135, 0x96, !PT ;  /* 0x000000524e4e7212 */ /* 0x000fc400078e9687 */
[----:B------:R-:W-:Y:S01]  /*0a60*/  IMNMX R79, R79, 0x20, PT ;  /* 0x000000204f4f7817 */ /* 0x000fe20003800200 */
[----:B------:R-:W-:Y:S01]  /*0a70*/  IMAD R153, R80, -0x2daee0ad, RZ ;  /* 0xd2511f5350997824 */ /* 0x000fe200078e02ff */
[----:B------:R-:W-:Y:S01]  /*0a80*/  LOP3.LUT R154, R77, R76, R136, 0x96, !PT ;  /* 0x0000004c4d9a7212 */ /* 0x000fe200078e9688 */
[----:B------:R-:W-:Y:S01]  /*0a90*/  IMAD.HI.U32 R76, R78, -0x2daee0ad, RZ ;  /* 0xd2511f534e4c7827 */ /* 0x000fe200078e00ff */
[----:B------:R-:W-:Y:S01]  /*0aa0*/  IADD3 R138, R2, -0x700cb87f, RZ ;  /* 0x8ff34781028a7810 */ /* 0x000fe20007ffe0ff */
[----:B0-----:R0:W1:Y:S01]  /*0ab0*/  MUFU.RCP R139, R81 ;  /* 0x00000051008b7308 */ /* 0x0010620000001000 */
[----:B------:R-:W-:Y:S01]  /*0ac0*/  LOP3.LUT R155, R155, 0x3, RZ, 0xc0, !PT ;  /* 0x000000039b9b7812 */ /* 0x000fe200078ec0ff */
[----:B------:R-:W-:Y:S01]  /*0ad0*/  IMAD R152, R152, -0x326172a9, RZ ;  /* 0xcd9e8d5798987824 */ /* 0x000fe200078e02ff */
[----:B------:R-:W-:Y:S01]  /*0ae0*/  LOP3.LUT R153, R76, R153, R137, 0x96, !PT ;  /* 0x000000994c997212 */ /* 0x000fe200078e9689 */
[----:B------:R-:W-:Y:S01]  /*0af0*/  IMAD.HI.U32 R77, R154, -0x326172a9, RZ ;  /* 0xcd9e8d579a4d7827 */ /* 0x000fe200078e00ff */
[----:B------:R-:W-:-:S03]  /*0b00*/  MOV R141, RZ ;  /* 0x000000ff008d7202 */ /* 0x000fc60000000f00 */
[----:B------:R-:W-:Y:S01]  /*0b10*/  IMAD.IADD R79, R86, 0x1, R79 ;  /* 0x00000001564f7824 */ /* 0x000fe200078e024f */
[----:B------:R-:W-:Y:S01]  /*0b20*/  LOP3.LUT R152, R77, R152, R138, 0x96, !PT ;  /* 0x000000984d987212 */ /* 0x000fe200078e968a */
[----:B------:R-:W-:Y:S02]  /*0b30*/  IMAD R156, R78, -0x2daee0ad, RZ ;  /* 0xd2511f534e9c7824 */ /* 0x000fe400078e02ff */
[----:B------:R-:W-:Y:S02]  /*0b40*/  IMAD.SHL.U32 R142, R79, 0x8, RZ ;  /* 0x000000084f8e7824 */ /* 0x000fe400078e00ff */
[----:B0-----:R-:W-:Y:S02]  /*0b50*/  IMAD R154, R154, -0x326172a9, RZ ;  /* 0xcd9e8d579a9a7824 */ /* 0x001fe400078e02ff */
.L_x_10833:
[----:B------:R-:W-:-:S04]  /*0b60*/  IMAD.MOV.U32 R113, RZ, RZ, 0x4 ;  /* 0x00000004ff717424 */ /* 0x000fc800078e00ff */
[----:B------:R-:W-:-:S06]  /*0b70*/  IMAD.WIDE R114, R122, R113, c[0x0][0x1d0] ;  /* 0x000074007a727625 */ /* 0x000fcc00078e0271 */
[----:B------:R0:W2:Y:S01]  /*0b80*/  LDG.E R114, [R114.64] ;  /* 0x0000000472727981 */ /* 0x0000a2000c1e1900 */
[C---:B------:R-:W-:Y:S02]  /*0b90*/  IMAD R149, R122.reuse, c[0x0][0x168], RZ ;  /* 0x00005a007a957a24 */ /* 0x040fe400078e02ff */
[----:B------:R-:W-:Y:S01]  /*0ba0*/  IMAD.WIDE R112, R122, R113, c[0x0][0x1d8] ;  /* 0x000076007a707625 */ /* 0x000fe200078e0271 */
[----:B------:R-:W-:Y:S05]  /*0bb0*/  BSSY B0, `(.L_x_10598) ;  /* 0x000031e000007945 */ /* 0x000fea0003800000 */
[----:B-----5:R3:W5:Y:S01]  /*0bc0*/  LDG.E R112, [R112.64] ;  /* 0x0000000470707981 */ /* 0x020762000c1e1900 */
[----:B0-----:R-:W-:Y:S01]  /*0bd0*/  IMAD.MOV.U32 R115, RZ, RZ, RZ ;  /* 0x000000ffff737224 */ /* 0x001fe200078e00ff */
[----:B---3--:R-:W-:-:S02]  /*0be0*/  SHF.R.S32.HI R113, RZ, 0x1f, R122 ;  /* 0x0000001fff717819 */ /* 0x008fc4000001147a */
[----:B--2---:R-:W-:-:S13]  /*0bf0*/  ISETP.GE.AND P2, PT, R114, 0x1, PT ;  /* 0x000000017200780c */ /* 0x004fda0003f46270 */
[----:B------:R-:W-:-:S05]  /*0c00*/  @P2 IADD3 R158, R114, -0x1, RZ ;  /* 0xffffffff729e2810 */ /* 0x000fca0007ffe0ff */
[----:B------:R-:W-:Y:S01]  /*0c10*/  @P2 IMAD R159, R158, c[0x0][0x168], RZ ;  /* 0x00005a009e9f2a24 */ /* 0x000fe200078e02ff */
[----:B------:R-:W-:-:S04]  /*0c20*/  SHF.R.S32.HI R158, RZ, 0x1f, R149 ;  /* 0x0000001fff9e7819 */ /* 0x000fc80000011495 */
[----:B------:R-:W-:Y:S02]  /*0c30*/  LEA.HI R149, R158, R149, RZ, 0x3 ;  /* 0x000000959e957211 */ /* 0x000fe400078f18ff */
[----:B------:R-:W-:-:S04]  /*0c40*/  @P2 SHF.R.S32.HI R158, RZ, 0x1f, R159 ;  /* 0x0000001fff9e2819 */ /* 0x000fc8000001149f */
[----:B------:R-:W-:Y:S02]  /*0c50*/  @P2 LEA.HI R158, R158, R159, RZ, 0x3 ;  /* 0x0000009f9e9e2211 */ /* 0x000fe400078f18ff */
[----:B------:R-:W-:-:S04]  /*0c60*/  LOP3.LUT R159, R0, 0xff, RZ, 0xc0, !PT ;  /* 0x000000ff009f7812 */ /* 0x000fc800078ec0ff */
        /* <DEDUP_REMOVED lines=31> */
.L_x_10603:
[----:B------:R-:W-:Y:S02]  /*0e60*/  MOV R158, R154 ;  /* 0x0000009a009e7202 */ /* 0x000fe40000000f00 */
.L_x_10604:
[----:B------:R-:W-:Y:S05]  /*0e70*/  BSYNC B2 ;  /* 0x0000000000027941 */ /* 0x000fea0003800000 */
.L_x_10602:
        /* <DEDUP_REMOVED lines=16> */
.L_x_10608:
[----:B------:R-:W-:Y:S05]  /*0f80*/  BSYNC B3 ;  /* 0x0000000000037941 */ /* 0x000fea0003800000 */
.L_x_10607:
        /* <DEDUP_REMOVED lines=43> */
.L_x_10606:
[----:B------:R-:W-:Y:S05]  /*1240*/  BSYNC B2 ;  /* 0x0000000000027941 */ /* 0x000fea0003800000 */
.L_x_10605:
        /* <DEDUP_REMOVED lines=11> */
.L_x_10601:
[----:B0-----:R-:W-:Y:S05]  /*1300*/  BSYNC B1 ;  /* 0x0000000000017941 */ /* 0x001fea0003800000 */
.L_x_10600:
        /* <DEDUP_REMOVED lines=18> */
.L_x_10612:
[----:B------:R-:W-:Y:S02]  /*1430*/  IMAD.MOV.U32 R158, RZ, RZ, R154 ;  /* 0x000000ffff9e7224 */ /* 0x000fe400078e009a */
.L_x_10613:
[----:B------:R-:W-:Y:S05]  /*1440*/  BSYNC B2 ;  /* 0x0000000000027941 */ /* 0x000fea0003800000 */
.L_x_10611:
        /* <DEDUP_REMOVED lines=16> */
.L_x_10617:
[----:B------:R-:W-:Y:S05]  /*1550*/  BSYNC B3 ;  /* 0x0000000000037941 */ /* 0x000fea0003800000 */
.L_x_10616:
        /* <DEDUP_REMOVED lines=43> */
.L_x_10615:
[----:B------:R-:W-:Y:S05]  /*1810*/  BSYNC B2 ;  /* 0x0000000000027941 */ /* 0x000fea0003800000 */
.L_x_10614:
        /* <DEDUP_REMOVED lines=11> */
.L_x_10610:
[----:B------:R-:W-:Y:S05]  /*18d0*/  BSYNC B1 ;  /* 0x0000000000017941 */ /* 0x000fea0003800000 */
.L_x_10609:
        /* <DEDUP_REMOVED lines=18> */
.L_x_10621:
[----:B------:R-:W-:Y:S02]  /*1a00*/  IMAD.MOV.U32 R158, RZ, RZ, R154 ;  /* 0x000000ffff9e7224 */ /* 0x000fe400078e009a */
.L_x_10622:
[----:B------:R-:W-:Y:S05]  /*1a10*/  BSYNC B2 ;  /* 0x0000000000027941 */ /* 0x000fea0003800000 */
.L_x_10620:
        /* <DEDUP_REMOVED lines=16> */
.L_x_10626:
[----:B------:R-:W-:Y:S05]  /*1b20*/  BSYNC B3 ;  /* 0x0000000000037941 */ /* 0x000fea0003800000 */
.L_x_10625:
        /* <DEDUP_REMOVED lines=43> */
.L_x_10624:
[----:B------:R-:W-:Y:S05]  /*1de0*/  BSYNC B2 ;  /* 0x0000000000027941 */ /* 0x000fea0003800000 */
.L_x_10623:
        /* <DEDUP_REMOVED lines=11> */
.L_x_10619:
[----:B------:R-:W-:Y:S05]  /*1ea0*/  BSYNC B1 ;  /* 0x0000000000017941 */ /* 0x000fea0003800000 */
.L_x_10618:
        /* <DEDUP_REMOVED lines=18> */
.L_x_10630:
[----:B------:R-:W-:Y:S02]  /*1fd0*/  IMAD.MOV.U32 R160, RZ, RZ, R154 ;  /* 0x000000ffffa07224 */ /* 0x000fe400078e009a */
.L_x_10631:
[----:B------:R-:W-:Y:S05]  /*1fe0*/  BSYNC B2 ;  /* 0x0000000000027941 */ /* 0x000fea0003800000 */
.L_x_10629:
        /* <DEDUP_REMOVED lines=16> */
.L_x_10635:
[----:B------:R-:W-:Y:S05]  /*20f0*/  BSYNC B3 ;  /* 0x0000000000037941 */ /* 0x000fea0003800000 */
.L_x_10634:
        /* <DEDUP_REMOVED lines=43> */
.L_x_10633:
[----:B------:R-:W-:Y:S05]  /*23b0*/  BSYNC B2 ;  /* 0x0000000000027941 */ /* 0x000fea0003800000 */
.L_x_10632:
        /* <DEDUP_REMOVED lines=11> */
.L_x_10628:
[----:B------:R-:W-:Y:S05]  /*2470*/  BSYNC B1 ;  /* 0x0000000000017941 */ /* 0x000fea0003800000 */
.L_x_10627:
        /* <DEDUP_REMOVED lines=18> */
.L_x_10639:
[----:B------:R-:W-:Y:S02]  /*25a0*/  IMAD.MOV.U32 R160, RZ, RZ, R154 ;  /* 0x000000ffffa07224 */ /* 0x000fe400078e009a */
.L_x_10640:
[----:B------:R-:W-:Y:S05]  /*25b0*/  BSYNC B2 ;  /* 0x0000000000027941 */ /* 0x000fea0003800000 */
.L_x_10638:
        /* <DEDUP_REMOVED lines=16> */
.L_x_10644:
[----:B------:R-:W-:Y:S05]  /*26c0*/  BSYNC B3 ;  /* 0x0000000000037941 */ /* 0x000fea0003800000 */
.L_x_10643:
        /* <DEDUP_REMOVED lines=41> */
[----:B------:R-:W-:Y:S01]  /*2960*/  IMAD.MOV.U32 R156, RZ, RZ, R92 ;  /* 0x000000ffff9c7224 */ /* 0x000fe200078e005c */
[----:B------:R-:W-:Y:S02]  /*2970*/  LOP3.LUT R153, R93, R158, R137, 0x96, !PT ;  /* 0x0000009e5d997212 */ /* 0x000fe400078e9689 */
.L_x_10642:
[----:B------:R-:W-:Y:S05]  /*2980*/  BSYNC B2 ;  /* 0x0000000000027941 */ /* 0x000fea0003800000 */
.L_x_10641:
        /* <DEDUP_REMOVED lines=11> */
.L_x_10637:
[----:B------:R-:W-:Y:S05]  /*2a40*/  BSYNC B1 ;  /* 0x0000000000017941 */ /* 0x000fea0003800000 */
.L_x_10636:
        /* <DEDUP_REMOVED lines=18> */
.L_x_10648:
[----:B------:R-:W-:Y:S02]  /*2b70*/  MOV R160, R154 ;  /* 0x0000009a00a07202 */ /* 0x000fe40000000f00 */
.L_x_10649:
[----:B------:R-:W-:Y:S05]  /*2b80*/  BSYNC B2 ;  /* 0x0000000000027941 */ /* 0x000fea0003800000 */
.L_x_10647:
        /* <DEDUP_REMOVED lines=16> */
.L_x_10653:
[----:B------:R-:W-:Y:S05]  /*2c90*/  BSYNC B3 ;  /* 0x0000000000037941 */ /* 0x000fea0003800000 */
.L_x_10652:
        /* <DEDUP_REMOVED lines=43> */
.L_x_10651:
[----:B------:R-:W-:Y:S05]  /*2f50*/  BSYNC B2 ;  /* 0x0000000000027941 */ /* 0x000fea0003800000 */
.L_x_10650:
        /* <DEDUP_REMOVED lines=11> */
.L_x_10646:
[----:B------:R-:W-:Y:S05]  /*3010*/  BSYNC B1 ;  /* 0x0000000000017941 */ /* 0x000fea0003800000 */
.L_x_10645:
        /* <DEDUP_REMOVED lines=18> */
.L_x_10657:
[----:B------:R-:W-:Y:S02]  /*3140*/  IMAD.MOV.U32 R160, RZ, RZ, R154 ;  /* 0x000000ffffa07224 */ /* 0x000fe400078e009a */
.L_x_10658:
[----:B------:R-:W-:Y:S05]  /*3150*/  BSYNC B2 ;  /* 0x0000000000027941 */ /* 0x000fea0003800000 */
.L_x_10656:
        /* <DEDUP_REMOVED lines=16> */
.L_x_10662:
[----:B------:R-:W-:Y:S05]  /*3260*/  BSYNC B3 ;  /* 0x0000000000037941 */ /* 0x000fea0003800000 */
.L_x_10661:
        /* <DEDUP_REMOVED lines=43> */
.L_x_10660:
[----:B------:R-:W-:Y:S05]  /*3520*/  BSYNC B2 ;  /* 0x0000000000027941 */ /* 0x000fea0003800000 */
.L_x_10659:
        /* <DEDUP_REMOVED lines=11> */
.L_x_10655:
[----:B------:R-:W-:Y:S05]  /*35e0*/  BSYNC B1 ;  /* 0x0000000000017941 */ /* 0x000fea0003800000 */
.L_x_10654:
        /* <DEDUP_REMOVED lines=18> */
.L_x_10666:
[----:B------:R-:W-:Y:S02]  /*3710*/  IMAD.MOV.U32 R162, RZ, RZ, R154 ;  /* 0x000000ffffa27224 */ /* 0x000fe400078e009a */
.L_x_10667:
[----:B------:R-:W-:Y:S05]  /*3720*/  BSYNC B2 ;  /* 0x0000000000027941 */ /* 0x000fea0003800000 */
.L_x_10665:
        /* <DEDUP_REMOVED lines=16> */
.L_x_10671:
[----:B------:R-:W-:Y:S05]  /*3830*/  BSYNC B3 ;  /* 0x0000000000037941 */ /* 0x000fea0003800000 */
.L_x_10670:
        /* <DEDUP_REMOVED lines=39> */
[----:B------:R-:W-:-:S03]  /*3ab0*/  LOP3.LUT R152, R155, R152, R138, 0x96, !PT ;  /* 0x000000989b987212 */ /* 0x000fc600078e968a */
[----:B------:R-:W-:Y:S01]  /*3ac0*/  IMAD.MOV.U32 R156, RZ, RZ, R160 ;  /* 0x000000ffff9c7224 */ /* 0x000fe200078e00a0 */
[----:B------:R-:W-:Y:S01]  /*3ad0*/  LOP3.LUT R153, R161, R158, R137, 0x96, !PT ;  /* 0x0000009ea1997212 */ /* 0x000fe200078e9689 */
[----:B------:R-:W-:Y:S02]  /*3ae0*/  IMAD.MOV.U32 R155, RZ, RZ, RZ ;  /* 0x000000ffff9b7224 */ /* 0x000fe400078e00ff */
.L_x_10669:
[----:B------:R-:W-:Y:S05]  /*3af0*/  BSYNC B2 ;  /* 0x0000000000027941 */ /* 0x000fea0003800000 */
.L_x_10668:
[----:B------:R-:W0:Y:S01]  /*3b00*/  I2F.U32 R95, R162 ;  /* 0x000000a2005f7306 */ /* 0x000e220000201000 */
[----:B------:R-:W-:-:S04]  /*3b10*/  IMAD.MOV.U32 R148, RZ, RZ, 0x2f800000 ;  /* 0x2f800000ff947424 */ /* 0x000fc800078e00ff */
        /* <DEDUP_REMOVED lines=8> */
[----:B------:R-:W-:Y:S02]  /*3ba0*/  @P3 FADD.FTZ R95, R83, R95 ;  /* 0x0000005f535f3221 */ /* 0x000fe40000010000 */
.L_x_10664:
[----:B------:R-:W-:Y:S05]  /*3bb0*/  BSYNC B1 ;  /* 0x0000000000017941 */ /* 0x000fea0003800000 */
.L_x_10663:
[----:B------:R-:W-:Y:S01]  /*3bc0*/  IMAD.MOV.U32 R158, RZ, RZ, 0x20 ;  /* 0x00000020ff9e7424 */ /* 0x000fe200078e00ff */
[----:B------:R-:W-:Y:S03]  /*3bd0*/  BSSY B1, `(.L_x_10672) ;  /* 0x0000019000017945 */ /* 0x000fe60003800000 */
[----:B------:R-:W-:-:S05]  /*3be0*/  IMAD.WIDE.U32 R158, R149, R158, c[0x0][0x188] ;  /* 0x00006200959e7625 */ /* 0x000fca00078e009e */
[----:B------:R0:W-:Y:S04]  /*3bf0*/  STG.E.128 [R158.64], R76 ;  /* 0x0000004c9e007986 */ /* 0x0001e8000c101d04 */
[----:B------:R0:W-:Y:S01]  /*3c00*/  STG.E.128 [R158.64+0x10], R92 ;  /* 0x0000105c9e007986 */ /* 0x0001e2000c101d04 */
[----:B------:R-:W-:Y:S05]  /*3c10*/  @!P2 BRA `(.L_x_10673) ;  /* 0x000001400000a947 */ /* 0x000fea0003800000 */
[----:B0-----:R-:W-:Y:S02]  /*3c20*/  SHF.L.U32 R158, R147, 0x10, RZ ;  /* 0x00000010939e7819 */ /* 0x001fe400000006ff */
[----:B------:R-:W-:Y:S02]  /*3c30*/  LOP3.LUT R160, R143, 0xff, RZ, 0xc0, !PT ;  /* 0x000000ff8fa07812 */ /* 0x000fe400078ec0ff */
[----:B------:R-:W-:Y:S02]  /*3c40*/  LOP3.LUT R159, R158, 0xff0000, RZ, 0xc0, !PT ;  /* 0x00ff00009e9f7812 */ /* 0x000fe400078ec0ff */
[----:B------:R-:W-:Y:S01]  /*3c50*/  LOP3.LUT R158, R148, 0xffff, RZ, 0xc0, !PT ;  /* 0x0000ffff949e7812 */ /* 0x000fe200078ec0ff */
[----:B------:R-:W-:-:S03]  /*3c60*/  IMAD.WIDE.U32 R160, R160, 0x10000, RZ ;  /* 0x00010000a0a07825 */ /* 0x000fc600078e00ff */
[----:B------:R-:W-:Y:S02]  /*3c70*/  PRMT R159, R159, 0x4210, R158 ;  /* 0x000042109f9f7816 */ /* 0x000fe4000000009e */
[----:B------:R-:W-:-:S04]  /*3c80*/  PRMT R158, R146, 0x7104, RZ ;  /* 0x00007104929e7816 */ /* 0x000fc800000000ff */
[----:B------:R-:W-:Y:S02]  /*3c90*/  LOP3.LUT R162, R159, 0xff00, R158, 0xf8, !PT ;  /* 0x0000ff009fa27812 */ /* 0x000fe400078ef89e */
[----:B------:R-:W-:Y:S02]  /*3ca0*/  LOP3.LUT R158, R144, 0xff, RZ, 0xc0, !PT ;  /* 0x000000ff909e7812 */ /* 0x000fe400078ec0ff */
[----:B------:R-:W-:Y:S02]  /*3cb0*/  LOP3.LUT R165, R162, 0xff, R145, 0xf8, !PT ;  /* 0x000000ffa2a57812 */ /* 0x000fe400078ef891 */
[----:B------:R-:W-:Y:S01]  /*3cc0*/  LOP3.LUT R162, R151, 0xff, RZ, 0xc0, !PT ;  /* 0x000000ff97a27812 */ /* 0x000fe200078ec0ff */
        /* <DEDUP_REMOVED lines=9> */
.L_x_10673:
[----:B------:R-:W-:Y:S05]  /*3d60*/  BSYNC B1 ;  /* 0x0000000000017941 */ /* 0x000fea0003800000 */
.L_x_10672:
[----:B------:R-:W-:Y:S02]  /*3d70*/  IADD3 R149, R149, 0x100, RZ ;  /* 0x0000010095957810 */ /* 0x000fe40007ffe0ff */
[----:B------:R-:W-:Y:S02]  /*3d80*/  IADD3 R115, R115, 0x100, RZ ;  /* 0x0000010073737810 */ /* 0x000fe40007ffe0ff */
.L_x_10599:
[----:B------:R-:W-:Y:S05]  /*3d90*/  BSYNC B0 ;  /* 0x0000000000007941 */ /* 0x000fea0003800000 */
.L_x_10598:
        /* <DEDUP_REMOVED lines=23> */
[----:B------:R-:W-:Y:S02]  /*3f10*/  ISETP.NE.AND P5, PT, R155, 0x2, PT ;  /* 0x000000029b00780c */ /* 0x000fe40003fa5270 */
[----:B0-----:R-:W-:-:S11]  /*3f20*/  MOV R158, R153 ;  /* 0x00000099009e7202 */ /* 0x001fd60000000f00 */
[----:B------:R-:W-:Y:S05]  /*3f30*/  @!P5 BRA `(.L_x_10680) ;  /* 0x000000600000d947 */ /* 0x000fea0003800000 */
[----:B------:R-:W-:Y:S01]  /*3f40*/  ISETP.NE.AND P5, PT, R155, 0x3, PT ;  /* 0x000000039b00780c */ /* 0x000fe20003fa5270 */
[----:B------:R-:W-:-:S12]  /*3f50*/  IMAD.MOV.U32 R158, RZ, RZ, R152 ;  /* 0x000000ffff9e7224 */ /* 0x000fd800078e0098 */
[----:B------:R-:W-:Y:S05]  /*3f60*/  @P5 BRA `(.L_x_10680) ;  /* 0x0000003000005947 */ /* 0x000fea0003800000 */
[----:B------:R-:W-:Y:S01]  /*3f70*/  IMAD.MOV.U32 R158, RZ, RZ, R156 ;  /* 0x000000ffff9e7224 */ /* 0x000fe200078e009c */
[----:B------:R-:W-:Y:S05]  /*3f80*/  BRA `(.L_x_10680) ;  /* 0x0000001000007947 */ /* 0x000fea0003800000 */
.L_x_10679:
[----:B0-----:R-:W-:Y:S02]  /*3f90*/  IMAD.MOV.U32 R158, RZ, RZ, R154 ;  /* 0x000000ffff9e7224 */ /* 0x001fe400078e009a */
.L_x_10680:
[----:B------:R-:W-:Y:S05]  /*3fa0*/  BSYNC B2 ;  /* 0x0000000000027941 */ /* 0x000fea0003800000 */
.L_x_10678:
        /* <DEDUP_REMOVED lines=16> */
.L_x_10684:
[----:B------:R-:W-:Y:S05]  /*40b0*/  BSYNC B3 ;  /* 0x0000000000037941 */ /* 0x000fea0003800000 */
.L_x_10683:
        /* <DEDUP_REMOVED lines=43> */
.L_x_10682:
[----:B------:R-:W-:Y:S05]  /*4370*/  BSYNC B2 ;  /* 0x0000000000027941 */ /* 0x000fea0003800000 */
.L_x_10681:
        /* <DEDUP_REMOVED lines=11> */
.L_x_10677:
[----:B--2---:R-:W-:Y:S05]  /*4430*/  BSYNC B1 ;  /* 0x0000000000017941 */ /* 0x004fea0003800000 */
.L_x_10676:
        /* <DEDUP_REMOVED lines=18> */
.L_x_10688:
[----:B0-----:R-:W-:Y:S02]  /*4560*/  IMAD.MOV.U32 R158, RZ, RZ, R154 ;  /* 0x000000ffff9e7224 */ /* 0x001fe400078e009a */
.L_x_10689:
[----:B------:R-:W-:Y:S05]  /*4570*/  BSYNC B2 ;  /* 0x0000000000027941 */ /* 0x000fea0003800000 */
.L_x_10687:
        /* <DEDUP_REMOVED lines=16> */
.L_x_10693:
[----:B------:R-:W-:Y:S05]  /*4680*/  BSYNC B3 ;  /* 0x0000000000037941 */ /* 0x000fea0003800000 */
.L_x_10692:
        /* <DEDUP_REMOVED lines=43> */
.L_x_10691:
[----:B------:R-:W-:Y:S05]  /*4940*/  BSYNC B2 ;  /* 0x0000000000027941 */ /* 0x000fea0003800000 */
.L_x_10690:
        /* <DEDUP_REMOVED lines=11> */
.L_x_10686:
[----:B------:R-:W-:Y:S05]  /*4a00*/  BSYNC B1 ;  /* 0x0000000000017941 */ /* 0x000fea0003800000 */
.L_x_10685:
        /* <DEDUP_REMOVED lines=18> */
.L_x_10697:
[----:B0-----:R-:W-:Y:S02]  /*4b30*/  MOV R158, R154 ;  /* 0x0000009a009e7202 */ /* 0x001fe40000000f00 */
.L_x_10698:
[----:B------:R-:W-:Y:S05]  /*4b40*/  BSYNC B2 ;  /* 0x0000000000027941 */ /* 0x000fea0003800000 */
.L_x_10696:
        /* <DEDUP_REMOVED lines=16> */
.L_x_10702:
[----:B------:R-:W-:Y:S05]  /*4c50*/  BSYNC B3 ;  /* 0x0000000000037941 */ /* 0x000fea0003800000 */
.L_x_10701:
        /* <DEDUP_REMOVED lines=43> */
.L_x_10700:
[----:B------:R-:W-:Y:S05]  /*4f10*/  BSYNC B2 ;  /* 0x0000000000027941 */ /* 0x000fea0003800000 */
.L_x_10699:
        /* <DEDUP_REMOVED lines=11> */
.L_x_10695:
[----:B------:R-:W-:Y:S05]  /*4fd0*/  BSYNC B1 ;  /* 0x0000000000017941 */ /* 0x000fea0003800000 */
.L_x_10694:
        /* <DEDUP_REMOVED lines=18> */
.L_x_10706:
[----:B------:R-:W-:Y:S02]  /*5100*/  IMAD.MOV.U32 R160, RZ, RZ, R154 ;  /* 0x000000ffffa07224 */ /* 0x000fe400078e009a */
.L_x_10707:
[----:B------:R-:W-:Y:S05]  /*5110*/  BSYNC B2 ;  /* 0x0000000000027941 */ /* 0x000fea0003800000 */
.L_x_10705:
        /* <DEDUP_REMOVED lines=16> */
.L_x_10711:
[----:B------:R-:W-:Y:S05]  /*5220*/  BSYNC B3 ;  /* 0x0000000000037941 */ /* 0x000fea0003800000 */
.L_x_10710:
        /* <DEDUP_REMOVED lines=30> */
[----:B0-----:R-:W-:Y:S01]  /*5410*/  LOP3.LUT R158, R103, R100, R134, 0x96, !PT ;  /* 0x00000064679e7212 */ /* 0x001fe200078e9686 */
        /* <DEDUP_REMOVED lines=12> */
.L_x_10709:
[----:B------:R-:W-:Y:S05]  /*54e0*/  BSYNC B2 ;  /* 0x0000000000027941 */ /* 0x000fea0003800000 */
.L_x_10708:
[----:B------:R-:W2:Y:S01]  /*54f0*/  I2F.U32 R99, R160 ;  /* 0x000000a000637306 */ /* 0x000ea20000201000 */
[----:B------:R-:W-:-:S04]  /*5500*/  IMAD.MOV.U32 R100, RZ, RZ, 0x2f800000 ;  /* 0x2f800000ff647424 */ /* 0x000fc800078e00ff */
[----:B--2---:R-:W-:Y:S01]  /*5510*/  FFMA.FTZ R99, R99, R100, 1.1641532182693481445e-10 ;  /* 0x2f00000063637423 */ /* 0x004fe20000010064 */
        /* <DEDUP_REMOVED lines=8> */
.L_x_10704:
[----:B------:R-:W-:Y:S05]  /*55a0*/  BSYNC B1 ;  /* 0x0000000000017941 */ /* 0x000fea0003800000 */
.L_x_10703:
        /* <DEDUP_REMOVED lines=18> */
.L_x_10715:
[----:B------:R-:W-:Y:S02]  /*56d0*/  IMAD.MOV.U32 R160, RZ, RZ, R154 ;  /* 0x000000ffffa07224 */ /* 0x000fe400078e009a */
.L_x_10716:
[----:B------:R-:W-:Y:S05]  /*56e0*/  BSYNC B2 ;  /* 0x0000000000027941 */ /* 0x000fea0003800000 */
.L_x_10714:
        /* <DEDUP_REMOVED lines=16> */
.L_x_10720:
[----:B------:R-:W-:Y:S05]  /*57f0*/  BSYNC B3 ;  /* 0x0000000000037941 */ /* 0x000fea0003800000 */
.L_x_10719:
        /* <DEDUP_REMOVED lines=43> */
.L_x_10718:
[----:B------:R-:W-:Y:S05]  /*5ab0*/  BSYNC B2 ;  /* 0x0000000000027941 */ /* 0x000fea0003800000 */
.L_x_10717:
[----:B------:R-:W2:Y:S01]  /*5ac0*/  I2F.U32 R100, R160 ;  /* 0x000000a000647306 */ /* 0x000ea20000201000 */
[----:B------:R-:W-:-:S10]  /*5ad0*/  HFMA2.MMA R101, -RZ, RZ, 0.1171875, 0 ;  /* 0x2f800000ff657435 */ /* 0x000fd400000001ff */
[----:B--2---:R-:W-:Y:S01]  /*5ae0*/  FFMA.FTZ R100, R100, R101, 1.1641532182693481445e-10 ;  /* 0x2f00000064647423 */ /* 0x004fe20000010065 */
        /* <DEDUP_REMOVED lines=8> */
.L_x_10713:
[----:B------:R-:W-:Y:S05]  /*5b70*/  BSYNC B1 ;  /* 0x0000000000017941 */ /* 0x000fea0003800000 */
.L_x_10712:
        /* <DEDUP_REMOVED lines=18> */
.L_x_10724:
[----:B------:R-:W-:Y:S02]  /*5ca0*/  IMAD.MOV.U32 R160, RZ, RZ, R154 ;  /* 0x000000ffffa07224 */ /* 0x000fe400078e009a */
.L_x_10725:
[----:B------:R-:W-:Y:S05]  /*5cb0*/  BSYNC B2 ;  /* 0x0000000000027941 */ /* 0x000fea0003800000 */
.L_x_10723:
        /* <DEDUP_REMOVED lines=16> */
.L_x_10729:
[----:B------:R-:W-:Y:S05]  /*5dc0*/  BSYNC B3 ;  /* 0x0000000000037941 */ /* 0x000fea0003800000 */
.L_x_10728:
        /* <DEDUP_REMOVED lines=43> */
.L_x_10727:
[----:B------:R-:W-:Y:S05]  /*6080*/  BSYNC B2 ;  /* 0x0000000000027941 */ /* 0x000fea0003800000 */
.L_x_10726:
[----:B------:R-:W2:Y:S01]  /*6090*/  I2F.U32 R101, R160 ;  /* 0x000000a000657306 */ /* 0x000ea20000201000 */
[----:B------:R-:W-:-:S04]  /*60a0*/  IMAD.MOV.U32 R102, RZ, RZ, 0x2f800000 ;  /* 0x2f800000ff667424 */ /* 0x000fc800078e00ff */
        /* <DEDUP_REMOVED lines=9> */
.L_x_10722:
[----:B------:R-:W-:Y:S05]  /*6140*/  BSYNC B1 ;  /* 0x0000000000017941 */ /* 0x000fea0003800000 */
.L_x_10721:
[----:B------:R-:W-:Y:S01]  /*6150*/  @!P4 ISETP.NE.U32.AND P5, PT, RZ, c[0x0][0x180], PT ;  /* 0x00006000ff00ca0c */ /* 0x000fe20003fa5070 */
[----:B------:R-:W-:Y:S01]  /*6160*/  BSSY B1, `(.L_x_10730) ;  /* 0x000005b000017945 */ /* 0x000fe20003800000 */
[----:B0-----:R-:W-:Y:S02]  /*6170*/  @!P4 MOV R158, R103 ;  /* 0x00000067009ec202 */ /* 0x001fe40000000f00 */
        /* <DEDUP_REMOVED lines=15> */
.L_x_10733:
[----:B------:R-:W-:Y:S02]  /*6270*/  MOV R160, R154 ;  /* 0x0000009a00a07202 */ /* 0x000fe40000000f00 */
.L_x_10734:
[----:B------:R-:W-:Y:S05]  /*6280*/  BSYNC B2 ;  /* 0x0000000000027941 */ /* 0x000fea0003800000 */
.L_x_10732:
        /* <DEDUP_REMOVED lines=16> */
.L_x_10738:
[----:B------:R-:W-:Y:S05]  /*6390*/  BSYNC B3 ;  /* 0x0000000000037941 */ /* 0x000fea0003800000 */
.L_x_10737:
        /* <DEDUP_REMOVED lines=43> */
.L_x_10736:
[----:B------:R-:W-:Y:S05]  /*6650*/  BSYNC B2 ;  /* 0x0000000000027941 */ /* 0x000fea0003800000 */
.L_x_10735:
        /* <DEDUP_REMOVED lines=11> */
.L_x_10731:
[----:B------:R-:W-:Y:S05]  /*6710*/  BSYNC B1 ;  /* 0x0000000000017941 */ /* 0x000fea0003800000 */
.L_x_10730:
        /* <DEDUP_REMOVED lines=18> */
.L_x_10742:
[----:B------:R-:W-:Y:S02]  /*6840*/  IMAD.MOV.U32 R162, RZ, RZ, R154 ;  /* 0x000000ffffa27224 */ /* 0x000fe400078e009a */
.L_x_10743:
[----:B------:R-:W-:Y:S05]  /*6850*/  BSYNC B2 ;  /* 0x0000000000027941 */ /* 0x000fea0003800000 */
.L_x_10741:
        /* <DEDUP_REMOVED lines=16> */
.L_x_10747:
[----:B------:R-:W-:Y:S05]  /*6960*/  BSYNC B3 ;  /* 0x0000000000037941 */ /* 0x000fea0003800000 */
.L_x_10746:
        /* <DEDUP_REMOVED lines=39> */
[----:B------:R-:W-:Y:S01]  /*6be0*/  LOP3.LUT R152, R155, R152, R138, 0x96, !PT ;  /* 0x000000989b987212 */ /* 0x000fe200078e968a */
[----:B------:R-:W-:Y:S02]  /*6bf0*/  HFMA2.MMA R155, -RZ, RZ, 0, 0 ;  /* 0x00000000ff9b7435 */ /* 0x000fe400000001ff */
[----:B------:R-:W-:Y:S01]  /*6c00*/  IMAD.MOV.U32 R156, RZ, RZ, R160 ;  /* 0x000000ffff9c7224 */ /* 0x000fe200078e00a0 */
[----:B------:R-:W-:-:S03]  /*6c10*/  LOP3.LUT R153, R161, R158, R137, 0x96, !PT ;  /* 0x0000009ea1997212 */ /* 0x000fc600078e9689 */
.L_x_10745:
[----:B------:R-:W-:Y:S05]  /*6c20*/  BSYNC B2 ;  /* 0x0000000000027941 */ /* 0x000fea0003800000 */
.L_x_10744:
        /* <DEDUP_REMOVED lines=11> */
.L_x_10740:
[----:B------:R-:W-:Y:S05]  /*6ce0*/  BSYNC B1 ;  /* 0x0000000000017941 */ /* 0x000fea0003800000 */
.L_x_10739:
        /* <DEDUP_REMOVED lines=21> */
[----:B------:R-:W-:Y:S02]  /*6e40*/  MOV R158, 0x8 ;  /* 0x00000008009e7802 */ /* 0x000fe40000000f00 */
[----:B------:R-:W-:Y:S02]  /*6e50*/  LOP3.LUT R162, R159, 0xff, R150, 0xf8, !PT ;  /* 0x000000ff9fa27812 */ /* 0x000fe400078ef896 */
[----:B------:R-:W-:Y:S01]  /*6e60*/  LOP3.LUT R163, R165, R163, RZ, 0xfc, !PT ;  /* 0x000000a3a5a37212 */ /* 0x000fe200078efcff */
[----:B------:R-:W-:-:S05]  /*6e70*/  IMAD.WIDE.U32 R158, R115, R158, c[0x0][0x190] ;  /* 0x00006400739e7625 */ /* 0x000fca00078e009e */
[----:B------:R0:W-:Y:S02]  /*6e80*/  STG.E.64 [R158.64], R162 ;  /* 0x000000a29e007986 */ /* 0x0001e4000c101b04 */
.L_x_10749:
[----:B------:R-:W-:Y:S05]  /*6e90*/  BSYNC B1 ;  /* 0x0000000000017941 */ /* 0x000fea0003800000 */
.L_x_10748:
[----:B------:R-:W-:Y:S02]  /*6ea0*/  IADD3 R149, R149, 0x100, RZ ;  /* 0x0000010095957810 */ /* 0x000fe40007ffe0ff */
[----:B------:R-:W-:Y:S02]  /*6eb0*/  IADD3 R115, R115, 0x100, RZ ;  /* 0x0000010073737810 */ /* 0x000fe40007ffe0ff */
.L_x_10675:
[----:B------:R-:W-:Y:S05]  /*6ec0*/  BSYNC B0 ;  /* 0x0000000000007941 */ /* 0x000fea0003800000 */
.L_x_10674:
[----:B------:R-:W-:Y:S01]  /*6ed0*/  BSSY B0, `(.L_x_10750) ;  /* 0x000030d000007945 */ /* 0x000fe20003800000 */
        /* <DEDUP_REMOVED lines=29> */
.L_x_10755:
[----:B------:R-:W-:Y:S02]  /*70b0*/  IMAD.MOV.U32 R114, RZ, RZ, R154 ;  /* 0x000000ffff727224 */ /* 0x000fe400078e009a */
.L_x_10756:
[----:B------:R-:W-:Y:S05]  /*70c0*/  BSYNC B2 ;  /* 0x0000000000027941 */ /* 0x000fea0003800000 */
.L_x_10754:
        /* <DEDUP_REMOVED lines=16> */
.L_x_10760:
[----:B------:R-:W-:Y:S05]  /*71d0*/  BSYNC B3 ;  /* 0x0000000000037941 */ /* 0x000fea0003800000 */
.L_x_10759:
        /* <DEDUP_REMOVED lines=43> */
.L_x_10758:
[----:B------:R-:W-:Y:S05]  /*7490*/  BSYNC B2 ;  /* 0x0000000000027941 */ /* 0x000fea0003800000 */
.L_x_10757:
[----:B------:R-:W2:Y:S01]  /*74a0*/  I2F.U32 R104, R114 ;  /* 0x0000007200687306 */ /* 0x000ea20000201000 */
[----:B-----5:R-:W-:Y:S01]  /*74b0*/  PRMT R106, RZ, 0x5410, R84 ;  /* 0x00005410ff6a7816 */ /* 0x020fe20000000054 */
[----:B------:R-:W-:-:S04]  /*74c0*/  IMAD.MOV.U32 R105, RZ, RZ, 0x2f800000 ;  /* 0x2f800000ff697424 */ /* 0x000fc800078e00ff */
[----:B------:R-:W-:Y:S02]  /*74d0*/  FMUL.FTZ R106, R106, c[0x0][0x1ec] ;  /* 0x00007b006a6a7a20 */ /* 0x000fe40000410000 */
[----:B--2---:R-:W-:Y:S02]  /*74e0*/  FFMA.FTZ R104, R104, R105, 1.1641532182693481445e-10 ;  /* 0x2f00000068687423 */ /* 0x004fe40000010069 */
[----:B------:R-:W-:-:S03]  /*74f0*/  FMUL.FTZ R105, R106, c[0x0][0x1e8] ;  /* 0x00007a006a697a20 */ /* 0x000fc60000410000 */
[----:B------:R-:W-:-:S04]  /*7500*/  FSETP.GTU.FTZ.AND P5, PT, R104, c[0x0][0x1e4], PT ;  /* 0x0000790068007a0b */ /* 0x000fc80003fbc000 */
[----:B------:R-:W-:Y:S02]  /*7510*/  FSEL R105, R105, RZ, !P5 ;  /* 0x000000ff69697208 */ /* 0x000fe40006800000 */
[----:B------:R-:W-:-:S03]  /*7520*/  SEL R150, RZ, 0x1, P5 ;  /* 0x00000001ff967807 */ /* 0x000fc60002800000 */
[----:B------:R-:W-:-:S04]  /*7530*/  FMUL.FTZ R104, R72, R105 ;  /* 0x0000006948687220 */ /* 0x000fc80000410000 */
[----:B------:R-:W-:Y:S02]  /*7540*/  @P3 FADD.FTZ R104, R88, R104 ;  /* 0x0000006858683221 */ /* 0x000fe40000010000 */
.L_x_10753:
[----:B--2---:R-:W-:Y:S05]  /*7550*/  BSYNC B1 ;  /* 0x0000000000017941 */ /* 0x004fea0003800000 */
.L_x_10752:
        /* <DEDUP_REMOVED lines=18> */
.L_x_10764:
[----:B------:R-:W-:Y:S02]  /*7680*/  IMAD.MOV.U32 R114, RZ, RZ, R154 ;  /* 0x000000ffff727224 */ /* 0x000fe400078e009a */
.L_x_10765:
[----:B------:R-:W-:Y:S05]  /*7690*/  BSYNC B2 ;  /* 0x0000000000027941 */ /* 0x000fea0003800000 */
.L_x_10763:
        /* <DEDUP_REMOVED lines=16> */
.L_x_10769:
[----:B------:R-:W-:Y:S05]  /*77a0*/  BSYNC B3 ;  /* 0x0000000000037941 */ /* 0x000fea0003800000 */
.L_x_10768:
        /* <DEDUP_REMOVED lines=43> */
.L_x_10767:
[----:B------:R-:W-:Y:S05]  /*7a60*/  BSYNC B2 ;  /* 0x0000000000027941 */ /* 0x000fea0003800000 */
.L_x_10766:
[----:B------:R-:W2:Y:S01]  /*7a70*/  I2F.U32 R105, R114 ;  /* 0x0000007200697306 */ /* 0x000ea20000201000 */
[----:B------:R-:W-:-:S10]  /*7a80*/  HFMA2.MMA R106, -RZ, RZ, 0.1171875, 0 ;  /* 0x2f800000ff6a7435 */ /* 0x000fd400000001ff */
        /* <DEDUP_REMOVED lines=9> */
.L_x_10762:
[----:B------:R-:W-:Y:S05]  /*7b20*/  BSYNC B1 ;  /* 0x0000000000017941 */ /* 0x000fea0003800000 */
.L_x_10761:
        /* <DEDUP_REMOVED lines=18> */
.L_x_10773:
[----:B------:R-:W-:Y:S02]  /*7c50*/  IMAD.MOV.U32 R114, RZ, RZ, R154 ;  /* 0x000000ffff727224 */ /* 0x000fe400078e009a */
.L_x_10774:
[----:B------:R-:W-:Y:S05]  /*7c60*/  BSYNC B2 ;  /* 0x0000000000027941 */ /* 0x000fea0003800000 */
.L_x_10772:
        /* <DEDUP_REMOVED lines=16> */
.L_x_10778:
[----:B------:R-:W-:Y:S05]  /*7d70*/  BSYNC B3 ;  /* 0x0000000000037941 */ /* 0x000fea0003800000 */
.L_x_10777:
        /* <DEDUP_REMOVED lines=43> */
.L_x_10776:
[----:B------:R-:W-:Y:S05]  /*8030*/  BSYNC B2 ;  /* 0x0000000000027941 */ /* 0x000fea0003800000 */
.L_x_10775:
        /* <DEDUP_REMOVED lines=11> */
.L_x_10771:
[----:B------:R-:W-:Y:S05]  /*80f0*/  BSYNC B1 ;  /* 0x0000000000017941 */ /* 0x000fea0003800000 */
.L_x_10770:
        /* <DEDUP_REMOVED lines=18> */
.L_x_10782:
[----:B------:R-:W-:Y:S02]  /*8220*/  MOV R114, R154 ;  /* 0x0000009a00727202 */ /* 0x000fe40000000f00 */
.L_x_10783:
[----:B------:R-:W-:Y:S05]  /*8230*/  BSYNC B2 ;  /* 0x0000000000027941 */ /* 0x000fea0003800000 */
.L_x_10781:
        /* <DEDUP_REMOVED lines=16> */
.L_x_10787:
[----:B------:R-:W-:Y:S05]  /*8340*/  BSYNC B3 ;  /* 0x0000000000037941 */ /* 0x000fea0003800000 */
.L_x_10786:
        /* <DEDUP_REMOVED lines=43> */
.L_x_10785:
[----:B------:R-:W-:Y:S05]  /*8600*/  BSYNC B2 ;  /* 0x0000000000027941 */ /* 0x000fea0003800000 */
.L_x_10784:
        /* <DEDUP_REMOVED lines=11> */
.L_x_10780:
[----:B------:R-:W-:Y:S05]  /*86c0*/  BSYNC B1 ;  /* 0x0000000000017941 */ /* 0x000fea0003800000 */
.L_x_10779:
        /* <DEDUP_REMOVED lines=18> */
.L_x_10791:
[----:B------:R-:W-:Y:S02]  /*87f0*/  IMAD.MOV.U32 R114, RZ, RZ, R154 ;  /* 0x000000ffff727224 */ /* 0x000fe400078e009a */
.L_x_10792:
[----:B------:R-:W-:Y:S05]  /*8800*/  BSYNC B2 ;  /* 0x0000000000027941 */ /* 0x000fea0003800000 */
.L_x_10790:
        /* <DEDUP_REMOVED lines=16> */
.L_x_10796:
[----:B------:R-:W-:Y:S05]  /*8910*/  BSYNC B3 ;  /* 0x0000000000037941 */ /* 0x000fea0003800000 */
.L_x_10795:
        /* <DEDUP_REMOVED lines=41> */
[----:B------:R-:W-:Y:S01]  /*8bb0*/  IMAD.MOV.U32 R156, RZ, RZ, R108 ;  /* 0x000000ffff9c7224 */ /* 0x000fe200078e006c */
[----:B------:R-:W-:Y:S02]  /*8bc0*/  LOP3.LUT R153, R109, R158, R137, 0x96, !PT ;  /* 0x0000009e6d997212 */ /* 0x000fe400078e9689 */
.L_x_10794:
[----:B------:R-:W-:Y:S05]  /*8bd0*/  BSYNC B2 ;  /* 0x0000000000027941 */ /* 0x000fea0003800000 */
.L_x_10793:
        /* <DEDUP_REMOVED lines=11> */
.L_x_10789:
[----:B------:R-:W-:Y:S05]  /*8c90*/  BSYNC B1 ;  /* 0x0000000000017941 */ /* 0x000fea0003800000 */
.L_x_10788:
        /* <DEDUP_REMOVED lines=18> */
.L_x_10800:
[----:B------:R-:W-:Y:S02]  /*8dc0*/  IMAD.MOV.U32 R114, RZ, RZ, R154 ;  /* 0x000000ffff727224 */ /* 0x000fe400078e009a */
.L_x_10801:
[----:B------:R-:W-:Y:S05]  /*8dd0*/  BSYNC B2 ;  /* 0x0000000000027941 */ /* 0x000fea0003800000 */
.L_x_10799:
        /* <DEDUP_REMOVED lines=16> */
.L_x_10805:
[----:B------:R-:W-:Y:S05]  /*8ee0*/  BSYNC B3 ;  /* 0x0000000000037941 */ /* 0x000fea0003800000 */
.L_x_10804:
        /* <DEDUP_REMOVED lines=43> */
.L_x_10803:
[----:B------:R-:W-:Y:S05]  /*91a0*/  BSYNC B2 ;  /* 0x0000000000027941 */ /* 0x000fea0003800000 */
.L_x_10802:
        /* <DEDUP_REMOVED lines=11> */
.L_x_10798:
[----:B------:R-:W-:Y:S05]  /*9260*/  BSYNC B1 ;  /* 0x0000000000017941 */ /* 0x000fea0003800000 */
.L_x_10797:
        /* <DEDUP_REMOVED lines=18> */
.L_x_10809:
[----:B------:R-:W-:Y:S02]  /*9390*/  IMAD.MOV.U32 R160, RZ, RZ, R154 ;  /* 0x000000ffffa07224 */ /* 0x000fe400078e009a */
.L_x_10810:
[----:B------:R-:W-:Y:S05]  /*93a0*/  BSYNC B2 ;  /* 0x0000000000027941 */ /* 0x000fea0003800000 */
.L_x_10808:
        /* <DEDUP_REMOVED lines=16> */
.L_x_10814:
[----:B------:R-:W-:Y:S05]  /*94b0*/  BSYNC B3 ;  /* 0x0000000000037941 */ /* 0x000fea0003800000 */
.L_x_10813:
        /* <DEDUP_REMOVED lines=43> */
.L_x_10812:
[----:B------:R-:W-:Y:S05]  /*9770*/  BSYNC B2 ;  /* 0x0000000000027941 */ /* 0x000fea0003800000 */
.L_x_10811:
        /* <DEDUP_REMOVED lines=11> */
.L_x_10807:
[----:B------:R-:W-:Y:S05]  /*9830*/  BSYNC B1 ;  /* 0x0000000000017941 */ /* 0x000fea0003800000 */
.L_x_10806:
        /* <DEDUP_REMOVED lines=18> */
.L_x_10818:
[----:B0-----:R-:W-:Y:S02]  /*9960*/  MOV R162, R154 ;  /* 0x0000009a00a27202 */ /* 0x001fe40000000f00 */
.L_x_10819:
[----:B------:R-:W-:Y:S05]  /*9970*/  BSYNC B2 ;  /* 0x0000000000027941 */ /* 0x000fea0003800000 */
.L_x_10817:
        /* <DEDUP_REMOVED lines=16> */
.L_x_10823:
[----:B------:R-:W-:Y:S05]  /*9a80*/  BSYNC B3 ;  /* 0x0000000000037941 */ /* 0x000fea0003800000 */
.L_x_10822:
        /* <DEDUP_REMOVED lines=40> */
[----:B------:R-:W-:Y:S01]  /*9d10*/  IMAD.MOV.U32 R155, RZ, RZ, RZ ;  /* 0x000000ffff9b7224 */ /* 0x000fe200078e00ff */
[----:B------:R-:W-:Y:S02]  /*9d20*/  LOP3.LUT R153, R161, R158, R137, 0x96, !PT ;  /* 0x0000009ea1997212 */ /* 0x000fe400078e9689 */
[----:B------:R-:W-:Y:S02]  /*9d30*/  MOV R156, R160 ;  /* 0x000000a0009c7202 */ /* 0x000fe40000000f00 */
.L_x_10821:
[----:B------:R-:W-:Y:S05]  /*9d40*/  BSYNC B2 ;  /* 0x0000000000027941 */ /* 0x000fea0003800000 */
.L_x_10820:
        /* <DEDUP_REMOVED lines=11> */
.L_x_10816:
[----:B------:R-:W-:Y:S05]  /*9e00*/  BSYNC B1 ;  /* 0x0000000000017941 */ /* 0x000fea0003800000 */
.L_x_10815:
[----:B0-----:R-:W-:-:S04]  /*9e10*/  IMAD.MOV.U32 R158, RZ, RZ, 0x20 ;  /* 0x00000020ff9e7424 */ /* 0x001fc800078e00ff */
[----:B------:R-:W-:-:S05]  /*9e20*/  IMAD.WIDE.U32 R158, R149, R158, c[0x0][0x188] ;  /* 0x00006200959e7625 */ /* 0x000fca00078e009e */
[----:B------:R0:W-:Y:S04]  /*9e30*/  STG.E.128 [R158.64], R104 ;  /* 0x000000689e007986 */ /* 0x0001e8000c101d04 */
[----:B------:R0:W-:Y:S01]  /*9e40*/  STG.E.128 [R158.64+0x10], R108 ;  /* 0x0000106c9e007986 */ /* 0x0001e2000c101d04 */
[----:B------:R-:W-:Y:S05]  /*9e50*/  @!P2 BRA `(.L_x_10751) ;  /* 0x000001400000a947 */ /* 0x000fea0003800000 */
[----:B------:R-:W-:Y:S02]  /*9e60*/  SHF.L.U32 R114, R147, 0x10, RZ ;  /* 0x0000001093727819 */ /* 0x000fe400000006ff */
[----:B0-----:R-:W-:Y:S02]  /*9e70*/  LOP3.LUT R158, R144, 0xff, RZ, 0xc0, !PT ;  /* 0x000000ff909e7812 */ /* 0x001fe400078ec0ff */
[----:B------:R-:W-:Y:S02]  /*9e80*/  LOP3.LUT R149, R114, 0xff0000, RZ, 0xc0, !PT ;  /* 0x00ff000072957812 */ /* 0x000fe400078ec0ff */
[----:B------:R-:W-:Y:S01]  /*9e90*/  LOP3.LUT R114, R148, 0xffff, RZ, 0xc0, !PT ;  /* 0x0000ffff94727812 */ /* 0x000fe200078ec0ff */
[----:B------:R-:W-:Y:S01]  /*9ea0*/  IMAD.WIDE.U32 R158, R158, 0x1000000, RZ ;  /* 0x010000009e9e7825 */ /* 0x000fe200078e00ff */
[----:B------:R-:W-:-:S02]  /*9eb0*/  LOP3.LUT R160, R143, 0xff, RZ, 0xc0, !PT ;  /* 0x000000ff8fa07812 */ /* 0x000fc400078ec0ff */
[----:B------:R-:W-:Y:S02]  /*9ec0*/  PRMT R114, R149, 0x4210, R114 ;  /* 0x0000421095727816 */ /* 0x000fe40000000072 */
[----:B------:R-:W-:Y:S01]  /*9ed0*/  PRMT R149, R146, 0x7104, RZ ;  /* 0x0000710492957816 */ /* 0x000fe200000000ff */
[----:B------:R-:W-:Y:S01]  /*9ee0*/  IMAD.WIDE.U32 R160, R160, 0x10000, RZ ;  /* 0x00010000a0a07825 */ /* 0x000fe200078e00ff */
[----:B------:R-:W-:Y:S02]  /*9ef0*/  LOP3.LUT R162, R151, 0xff, RZ, 0xc0, !PT ;  /* 0x000000ff97a27812 */ /* 0x000fe400078ec0ff */
[----:B------:R-:W-:-:S03]  /*9f00*/  LOP3.LUT R114, R114, 0xff00, R149, 0xf8, !PT ;  /* 0x0000ff0072727812 */ /* 0x000fc600078ef895 */
[----:B------:R-:W-:Y:S01]  /*9f10*/  IMAD.WIDE.U32 R162, R162, 0x100, RZ ;  /* 0x00000100a2a27825 */ /* 0x000fe200078e00ff */
[----:B------:R-:W-:-:S03]  /*9f20*/  LOP3.LUT R149, R114, 0xff, R145, 0xf8, !PT ;  /* 0x000000ff72957812 */ /* 0x000fc600078ef891 */
[----:B------:R-:W-:Y:S01]  /*9f30*/  IMAD.MOV.U32 R114, RZ, RZ, 0x8 ;  /* 0x00000008ff727424 */ /* 0x000fe200078e00ff */
[----:B------:R-:W-:Y:S02]  /*9f40*/  LOP3.LUT R149, R161, R149, R159, 0xfe, !PT ;  /* 0x00000095a1957212 */ /* 0x000fe400078efe9f */
[----:B------:R-:W-:Y:S01]  /*9f50*/  LOP3.LUT R159, R162, R158, R160, 0xfe, !PT ;  /* 0x0000009ea29f7212 */ /* 0x000fe200078efea0 */
[----:B------:R-:W-:Y:S01]  /*9f60*/  IMAD.WIDE.U32 R114, R115, R114, c[0x0][0x190] ;  /* 0x0000640073727625 */ /* 0x000fe200078e0072 */
[----:B------:R-:W-:Y:S02]  /*9f70*/  LOP3.LUT R163, R149, R163, RZ, 0xfc, !PT ;  /* 0x000000a395a37212 */ /* 0x000fe400078efcff */
[----:B------:R-:W-:-:S05]  /*9f80*/  LOP3.LUT R162, R159, 0xff, R150, 0xf8, !PT ;  /* 0x000000ff9fa27812 */ /* 0x000fca00078ef896 */
[----:B------:R0:W-:Y:S02]  /*9f90*/  STG.E.64 [R114.64], R162 ;  /* 0x000000a272007986 */ /* 0x0001e4000c101b04 */
.L_x_10751:
[----:B------:R-:W-:Y:S05]  /*9fa0*/  BSYNC B0 ;  /* 0x0000000000007941 */ /* 0x000fea0003800000 */
.L_x_10750:
[----:B0-----:R-:W-:Y:S01]  /*9fb0*/  FADD.FTZ R114, RZ, R76 ;  /* 0x0000004cff727221 */ /* 0x001fe20000010000 */
[----:B------:R-:W-:Y:S02]  /*9fc0*/  ISETP.GT.U32.AND P3, PT, R125, 0x1ff, PT ;  /* 0x000001ff7d00780c */ /* 0x000fe40003f64070 */
        /* <DEDUP_REMOVED lines=28> */
[----:B------:R-:W-:Y:S01]  /*a190*/  @P4 FADD.FTZ R115, R111, R114 ;  /* 0x000000726f734221 */ /* 0x000fe20000010000 */
[----:B------:R-:W-:Y:S05]  /*a1a0*/  BRA.DIV ~URZ, `(.L_x_10824) ;  /* 0x000010f27f007947 */ /* 0x000fea000b800000 */
[----:B------:R0:W2:Y:S02]  /*a1b0*/  SHFL.BFLY PT, R114, R115, 0x1, 0x1f ;  /* 0x0c201f0073727f89 */ /* 0x0000a400000e0000 */
.L_x_10834:
        /* <DEDUP_REMOVED lines=69> */
.L_x_10835:
        /* <DEDUP_REMOVED lines=12> */
[----:B------:R-:W-:Y:S01]  /*a6d0*/  HFMA2.MMA R149, -RZ, RZ, 0, 0 ;  /* 0x00000000ff957435 */ /* 0x000fe200000001ff */
[----:B------:R-:W-:Y:S02]  /*a6e0*/  LOP3.LUT P3, RZ, R158, 0x1f, R0, 0xf8, !PT ;  /* 0x0000001f9eff7812 */ /* 0x000fe4000786f800 */
[----:B------:R-:W-:Y:S03]  /*a6f0*/  BSSY B0, `(.L_x_10826) ;  /* 0x00000b3000007945 */ /* 0x000fe60003800000 */
[----:B------:R-:W-:-:S04]  /*a700*/  @!P2 IMAD.MOV.U32 R149, RZ, RZ, R142 ;  /* 0x000000ffff95a224 */ /* 0x000fc800078e008e */
[----:B------:R-:W-:Y:S01]  /*a710*/  I2F R163, R149 ;  /* 0x0000009500a37306 */ /* 0x000fe20000201400 */
[----:B0-----:R-:W0:Y:S04]  /*a720*/  SHFL.DOWN PT, R162, R149, 0x4, 0x1f ;  /* 0x08801f0095a27f89 */ /* 0x001e2800000e0000 */
[----:B------:R-:W1:Y:S01]  /*a730*/  @!P2 LDS.64 R114, [R160.X8] ;  /* 0x00000000a072a984 */ /* 0x000e620000008a00 */
[----:B------:R-:W-:Y:S02]  /*a740*/  ISETP.NE.AND P2, PT, RZ, UR6, PT ;  /* 0x00000006ff007c0c */ /* 0x000fe4000bf45270 */
[----:B0-----:R0:W2:Y:S01]  /*a750*/  I2F R164, R162 ;  /* 0x000000a200a47306 */ /* 0x0010a20000201400 */
[----:B------:R-:W-:-:S05]  /*a760*/  IMAD.IADD R161, R162, 0x1, R149 ;  /* 0x00000001a2a17824 */ /* 0x000fca00078e0295 */
[----:B0-----:R-:W-:Y:S04]  /*a770*/  SHFL.DOWN PT, R162, R161, 0x2, 0x1f ;  /* 0x08401f00a1a27f89 */ /* 0x001fe800000e0000 */
[----:B-1----:R-:W0:Y:S02]  /*a780*/  SHFL.DOWN PT, R159, R114, 0x4, 0x1f ;  /* 0x08801f00729f7f89 */ /* 0x002e2400000e0000 */
[C---:B0-----:R-:W-:Y:S02]  /*a790*/  FADD.FTZ R158, -R159.reuse, R114 ;  /* 0x000000729f9e7221 */ /* 0x041fe40000010100 */
[----:B--2---:R-:W-:Y:S02]  /*a7a0*/  FMUL.FTZ R159, R159, R164 ;  /* 0x000000a49f9f7220 */ /* 0x004fe40000410000 */
[----:B------:R-:W-:-:S02]  /*a7b0*/  FMUL.FTZ R158, R158, R158 ;  /* 0x0000009e9e9e7220 */ /* 0x000fc40000410000 */
[----:B------:R-:W-:Y:S02]  /*a7c0*/  FFMA.FTZ R160, R163, R114, R159 ;  /* 0x00000072a3a07223 */ /* 0x000fe4000001009f */
[----:B------:R-:W0:Y:S01]  /*a7d0*/  I2F R114, R161 ;  /* 0x000000a100727306 */ /* 0x000e220000201400 */
[----:B------:R-:W-:Y:S02]  /*a7e0*/  FMUL.FTZ R163, R158, R163 ;  /* 0x000000a39ea37220 */ /* 0x000fe40000410000 */
[----:B------:R-:W1:Y:S02]  /*a7f0*/  SHFL.DOWN PT, R158, R115, 0x4, 0x1f ;  /* 0x08801f00739e7f89 */ /* 0x000e6400000e0000 */
[----:B------:R-:W-:-:S03]  /*a800*/  FMUL.FTZ R163, R163, R164 ;  /* 0x000000a4a3a37220 */ /* 0x000fc60000410000 */
[----:B0-----:R-:W0:Y:S01]  /*a810*/  MUFU.RCP R159, R114 ;  /* 0x00000072009f7308 */ /* 0x001e220000001000 */
[----:B-1----:R-:W-:Y:S02]  /*a820*/  FADD.FTZ R158, R158, R115 ;  /* 0x000000739e9e7221 */ /* 0x002fe40000010000 */
[C---:B0-----:R-:W-:Y:S02]  /*a830*/  FMUL.FTZ R149, R159.reuse, R160 ;  /* 0x000000a09f957220 */ /* 0x041fe40000410000 */
[----:B------:R-:W-:-:S03]  /*a840*/  FFMA.FTZ R158, R159, R163, R158 ;  /* 0x000000a39f9e7223 */ /* 0x000fc6000001009e */
[----:B------:R0:W1:Y:S01]  /*a850*/  I2F R163, R162 ;  /* 0x000000a200a37306 */ /* 0x0000620000201400 */
[----:B------:R-:W2:Y:S01]  /*a860*/  SHFL.DOWN PT, R160, R149, 0x2, 0x1f ;  /* 0x08401f0095a07f89 */ /* 0x000ea200000e0000 */
[----:B------:R-:W-:-:S05]  /*a870*/  IMAD.IADD R159, R161, 0x1, R162 ;  /* 0x00000001a19f7824 */ /* 0x000fca00078e02a2 */
[----:B0-----:R-:W0:Y:S01]  /*a880*/  SHFL.DOWN PT, R162, R159, 0x1, 0x1f ;  /* 0x08201f009fa27f89 */ /* 0x001e2200000e0000 */
[----:B--2---:R-:W-:Y:S02]  /*a890*/  FADD.FTZ R115, R149, -R160 ;  /* 0x800000a095737221 */ /* 0x004fe40000010000 */
[----:B-1----:R-:W-:Y:S02]  /*a8a0*/  FMUL.FTZ R160, R160, R163 ;  /* 0x000000a3a0a07220 */ /* 0x002fe40000410000 */
[----:B------:R-:W-:Y:S02]  /*a8b0*/  FMUL.FTZ R115, R115, R115 ;  /* 0x0000007373737220 */ /* 0x000fe40000410000 */
[C---:B------:R-:W-:Y:S02]  /*a8c0*/  FFMA.FTZ R164, R114.reuse, R149, R160 ;  /* 0x0000009572a47223 */ /* 0x040fe400000100a0 */
[----:B------:R-:W-:Y:S01]  /*a8d0*/  FMUL.FTZ R160, R114, R115 ;  /* 0x0000007372a07220 */ /* 0x000fe20000410000 */
[----:B0-----:R-:W-:Y:S01]  /*a8e0*/  IADD3 R161, R159, R162, RZ ;  /* 0x000000a29fa17210 */ /* 0x001fe20007ffe0ff */
[----:B------:R-:W0:Y:S01]  /*a8f0*/  I2F R114, R159 ;  /* 0x0000009f00727306 */ /* 0x000e220000201400 */
[----:B------:R-:W1:Y:S01]  /*a900*/  SHFL.DOWN PT, R115, R158, 0x2, 0x1f ;  /* 0x08401f009e737f89 */ /* 0x000e6200000e0000 */
[----:B------:R-:W-:-:S06]  /*a910*/  FMUL.FTZ R163, R160, R163 ;  /* 0x000000a3a0a37220 */ /* 0x000fcc0000410000 */
[----:B------:R-:W2:Y:S08]  /*a920*/  I2F R161, R161 ;  /* 0x000000a100a17306 */ /* 0x000eb00000201400 */
[----:B0-----:R-:W0:Y:S01]  /*a930*/  MUFU.RCP R149, R114 ;  /* 0x0000007200957308 */ /* 0x001e220000001000 */
[----:B-1----:R-:W-:-:S07]  /*a940*/  FADD.FTZ R160, R158, R115 ;  /* 0x000000739ea07221 */ /* 0x002fce0000010000 */
[----:B--2---:R-:W-:Y:S01]  /*a950*/  MUFU.RCP R158, R161 ;  /* 0x000000a1009e7308 */ /* 0x004fe20000001000 */
[C---:B0-----:R-:W-:Y:S02]  /*a960*/  FMUL.FTZ R115, R149.reuse, R164 ;  /* 0x000000a495737220 */ /* 0x041fe40000410000 */
[----:B------:R-:W-:-:S05]  /*a970*/  FFMA.FTZ R160, R149, R163, R160 ;  /* 0x000000a395a07223 */ /* 0x000fca00000100a0 */
[----:B------:R-:W0:Y:S01]  /*a980*/  I2F R163, R162 ;  /* 0x000000a200a37306 */ /* 0x000e220000201400 */
[----:B------:R-:W0:Y:S02]  /*a990*/  SHFL.DOWN PT, R164, R115, 0x1, 0x1f ;  /* 0x08201f0073a47f89 */ /* 0x000e2400000e0000 */
[----:B0-----:R-:W-:Y:S02]  /*a9a0*/  FMUL.FTZ R149, R164, R163 ;  /* 0x000000a3a4957220 */ /* 0x001fe40000410000 */
[----:B------:R-:W-:Y:S02]  /*a9b0*/  FADD.FTZ R164, R115, -R164 ;  /* 0x800000a473a47221 */ /* 0x000fe40000010000 */
[----:B------:R-:W-:Y:S02]  /*a9c0*/  FFMA.FTZ R165, R114, R115, R149 ;  /* 0x0000007372a57223 */ /* 0x000fe40000010095 */
[----:B------:R-:W0:Y:S01]  /*a9d0*/  SHFL.DOWN PT, R149, R160, 0x1, 0x1f ;  /* 0x08201f00a0957f89 */ /* 0x000e2200000e0000 */
[----:B------:R-:W-:-:S02]  /*a9e0*/  FMUL.FTZ R159, R164, R164 ;  /* 0x000000a4a49f7220 */ /* 0x000fc40000410000 */
[----:B------:R-:W-:Y:S02]  /*a9f0*/  FMUL.FTZ R165, R158, R165 ;  /* 0x000000a59ea57220 */ /* 0x000fe40000410000 */
[----:B------:R-:W-:Y:S02]  /*aa00*/  FMUL.FTZ R159, R114, R159 ;  /* 0x0000009f729f7220 */ /* 0x000fe40000410000 */
[----:B------:R-:W-:Y:S02]  /*aa10*/  IMAD.MOV.U32 R114, RZ, RZ, c[0x0][0x1e0] ;  /* 0x00007800ff727624 */ /* 0x000fe400078e00ff */
[----:B------:R-:W-:Y:S01]  /*aa20*/  FMUL.FTZ R159, R159, R163 ;  /* 0x000000a39f9f7220 */ /* 0x000fe20000410000 */
[----:B------:R-:W1:Y:S01]  /*aa30*/  SHFL.IDX PT, R165, R165, RZ, 0x1f ;  /* 0x00001fffa5a57589 */ /* 0x000e6200000e0000 */
[----:B0-----:R-:W-:-:S04]  /*aa40*/  FADD.FTZ R149, R160, R149 ;  /* 0x00000095a0957221 */ /* 0x001fc80000010000 */
[----:B------:R-:W-:-:S06]  /*aa50*/  FFMA.FTZ R149, R158, R159, R149 ;  /* 0x0000009f9e957223 */ /* 0x000fcc0000010095 */
[----:B------:R-:W0:Y:S01]  /*aa60*/  SHFL.IDX PT, R149, R149, RZ, 0x1f ;  /* 0x00001fff95957589 */ /* 0x000e2200000e0000 */
[----:B-1----:R-:W-:-:S05]  /*aa70*/  FMUL.FTZ R115, R165, R165 ;  /* 0x000000a5a5737220 */ /* 0x002fca0000410000 */
[----:B------:R-:W-:Y:S01]  /*aa80*/  FSEL R115, R115, RZ, P2 ;  /* 0x000000ff73737208 */ /* 0x000fe20001000000 */
[----:B0-----:R-:W-:-:S04]  /*aa90*/  FFMA.FTZ R114, R149, R114, c[0x0][0x228] ;  /* 0x00008a0095727623 */ /* 0x001fc80000010072 */
        /* <DEDUP_REMOVED lines=21> */
[----:B------:R-:W-:Y:S02]  /*abf0*/  FMUL.FTZ R113, R167, R112 ;  /* 0x00000070a7717220 */ /* 0x000fe40000410000 */
[--C-:B------:R-:W-:Y:S02]  /*ac00*/  FADD.FTZ R112, R77, -R164.reuse ;  /* 0x800000a44d707221 */ /* 0x100fe40000010000 */
        /* <DEDUP_REMOVED lines=12> */
[----:B------:R-:W-:Y:S02]  /*acd0*/  FMUL.FTZ R115, R167, R114 ;  /* 0x00000072a7737220 */ /* 0x000fe40000410000 */
[--C-:B------:R-:W-:Y:S02]  /*ace0*/  FADD.FTZ R114, R93, -R164.reuse ;  /* 0x800000a45d727221 */ /* 0x100fe40000010000 */
[----:B------:R-:W-:Y:S02]  /*acf0*/  FADD.FTZ R160, R95, -R164 ;  /* 0x800000a45fa07221 */ /* 0x000fe40000010000 */
        /* <DEDUP_REMOVED lines=13> */
.L_x_10829:
[----:B------:R-:W-:Y:S05]  /*add0*/  BSYNC B1 ;  /* 0x0000000000017941 */ /* 0x000fea0003800000 */
.L_x_10828:
[----:B------:R-:W-:Y:S01]  /*ade0*/  ISETP.NE.AND P2, PT, R157, RZ, PT ;  /* 0x000000ff9d00720c */ /* 0x000fe20003f45270 */
[----:B------:R-:W-:-:S12]  /*adf0*/  BSSY B1, `(.L_x_10830) ;  /* 0x0000022000017945 */ /* 0x000fd80003800000 */
[----:B------:R-:W-:Y:S05]  /*ae00*/  @!P2 BRA `(.L_x_10831) ;  /* 0x000002000000a947 */ /* 0x000fea0003800000 */
[--C-:B0-----:R-:W-:Y:S02]  /*ae10*/  FADD.FTZ R112, R96, -R164.reuse ;  /* 0x800000a460707221 */ /* 0x101fe40000010000 */
        /* <DEDUP_REMOVED lines=31> */
.L_x_10831:
[----:B------:R-:W-:Y:S05]  /*b010*/  BSYNC B1 ;  /* 0x0000000000017941 */ /* 0x000fea0003800000 */
.L_x_10830:
        /* <DEDUP_REMOVED lines=14> */
[----:B------:R-:W-:Y:S02]  /*b100*/  FFMA.FTZ R158, R63, R158, R55 ;  /* 0x0000009e3f9e7223 */ /* 0x000fe40000010037 */
[C---:B------:R-:W-:Y:S02]  /*b110*/  FMUL.FTZ R114, R167.reuse, R114 ;  /* 0x00000072a7727220 */ /* 0x040fe40000410000 */
[C---:B------:R-:W-:Y:S01]  /*b120*/  FMUL.FTZ R161, R167.reuse, R160 ;  /* 0x000000a0a7a17220 */ /* 0x040fe20000410000 */
[----:B------:R-:W-:Y:S01]  /*b130*/  F2FP.BF16.PACK_AB R113, R158, R113 ;  /* 0x000000719e71723e */ /* 0x000fe200000010ff */
[C---:B------:R-:W-:Y:S01]  /*b140*/  FMUL.FTZ R162, R167.reuse, R162 ;  /* 0x000000a2a7a27220 */ /* 0x040fe20000410000 */
[----:B------:R-:W-:Y:S01]  /*b150*/  MOV R158, 0x10 ;  /* 0x00000010009e7802 */ /* 0x000fe20000000f00 */
[----:B------:R-:W-:-:S02]  /*b160*/  FMUL.FTZ R163, R167, R163 ;  /* 0x000000a3a7a37220 */ /* 0x000fc40000410000 */
        /* <DEDUP_REMOVED lines=8> */
[----:B------:R-:W-:-:S03]  /*b1f0*/  IMAD.WIDE.U32 R158, R149, R158, c[0x0][0x208] ;  /* 0x00008200959e7625 */ /* 0x000fc600078e009e */
[----:B------:R-:W-:-:S05]  /*b200*/  F2FP.BF16.PACK_AB R114, R162, R161 ;  /* 0x000000a1a272723e */ /* 0x000fca00000010ff */
[----:B------:R0:W-:Y:S02]  /*b210*/  STG.E.128 [R158.64], R112 ;  /* 0x000000709e007986 */ /* 0x0001e4000c101d04 */
.L_x_10827:
[----:B-1----:R-:W-:Y:S05]  /*b220*/  BSYNC B0 ;  /* 0x0000000000007941 */ /* 0x002fea0003800000 */
.L_x_10826:
[----:B------:R-:W-:Y:S02]  /*b230*/  IADD3 R122, R122, c[0x0][0x160], RZ ;  /* 0x000058007a7a7a10 */ /* 0x000fe40007ffe0ff */
[----:B------:R-:W-:Y:S02]  /*b240*/  LOP3.LUT P3, RZ, R140, 0xff, RZ, 0xc0, !PT ;  /* 0x000000ff8cff7812 */ /* 0x000fe4000786c0ff */
[----:B------:R-:W-:Y:S02]  /*b250*/  ISETP.GE.AND P2, PT, R122, c[0x0][0x164], PT ;  /* 0x000059007a007a0c */ /* 0x000fe40003f46270 */
[----:B------:R-:W-:-:S11]  /*b260*/  SEL R140, RZ, 0x1, P3 ;  /* 0x00000001ff8c7807 */ /* 0x000fd60001800000 */
[----:B0-----:R-:W-:Y:S01]  /*b270*/  @P2 CALL.REL.NOINC `(.L_x_10832) ;  /* 0x0000001000002944 */ /* 0x001fe20003c00000 */
[----:B------:R-:W-:Y:S05]  /*b280*/  BRA `(.L_x_10833) ;  /* 0xffff58d000007947 */ /* 0x000fea000383ffff */
.L_x_10832:
[----:B------:R-:W-:Y:S05]  /*b290*/  EXIT ;  /* 0x000000000000794d */ /* 0x000fea0003800000 */
.L_x_10824:
[----:B------:R-:W-:Y:S01]  /*b2a0*/  IMAD.MOV.U32 R164, RZ, RZ, 0x1 ;  /* 0x00000001ffa47424 */ /* 0x000fe200078e00ff */
[----:B------:R-:W-:Y:S01]  /*b2b0*/  MOV R158, 0xb2f0 ;  /* 0x0000b2f0009e7802 */ /* 0x000fe20000000f00 */
[----:B------:R-:W-:Y:S02]  /*b2c0*/  IMAD.MOV.U32 R161, RZ, RZ, 0x1f ;  /* 0x0000001fffa17424 */ /* 0x000fe400078e00ff */
[----:B------:R-:W-:Y:S02]  /*b2d0*/  IMAD.MOV.U32 R166, RZ, RZ, -0x1 ;  /* 0xffffffffffa67424 */ /* 0x000fe400078e00ff */
[----:B-1---5:R-:W-:Y:S05]  /*b2e0*/  CALL.REL.NOINC `($__internal_78_$__cuda_sm70_shflsync_bfly_p) ;  /* 0x000006c000007944 */ /* 0x022fea0003c00000 */
[----:B-1----:R-:W-:Y:S01]  /*b2f0*/  MOV R114, R161 ;  /* 0x000000a100727202 */ /* 0x002fe20000000f00 */
[----:B0-----:R-:W-:Y:S05]  /*b300*/  BRA `(.L_x_10834) ;  /* 0xffffeeb000007947 */ /* 0x001fea000383ffff */
.L_x_10825:
[----:B------:R-:W-:Y:S01]  /*b310*/  IMAD.MOV.U32 R164, RZ, RZ, 0x2 ;  /* 0x00000002ffa47424 */ /* 0x000fe200078e00ff */
[----:B------:R-:W-:Y:S01]  /*b320*/  MOV R158, 0xb360 ;  /* 0x0000b360009e7802 */ /* 0x000fe20000000f00 */
[----:B------:R-:W-:Y:S02]  /*b330*/  IMAD.MOV.U32 R161, RZ, RZ, 0x1f ;  /* 0x0000001fffa17424 */ /* 0x000fe400078e00ff */
[----:B------:R-:W-:Y:S02]  /*b340*/  IMAD.MOV.U32 R166, RZ, RZ, -0x1 ;  /* 0xffffffffffa67424 */ /* 0x000fe400078e00ff */
[----:B-1---5:R-:W-:Y:S05]  /*b350*/  CALL.REL.NOINC `($__internal_78_$__cuda_sm70_shflsync_bfly_p) ;  /* 0x0000065000007944 */ /* 0x022fea0003c00000 */
[----:B0-----:R-:W-:Y:S01]  /*b360*/  HFMA2.MMA R164, -RZ, RZ, 0, 2.384185791015625e-07 ;  /* 0x00000004ffa47435 */ /* 0x001fe200000001ff */
[----:B-1----:R-:W-:Y:S01]  /*b370*/  FADD.FTZ R115, R115, R161 ;  /* 0x000000a173737221 */ /* 0x002fe20000010000 */
[----:B------:R-:W-:Y:S01]  /*b380*/  MOV R158, 0xb3c0 ;  /* 0x0000b3c0009e7802 */ /* 0x000fe20000000f00 */
[----:B------:R-:W-:-:S02]  /*b390*/  IMAD.MOV.U32 R161, RZ, RZ, 0x1f ;  /* 0x0000001fffa17424 */ /* 0x000fc400078e00ff */
[----:B------:R-:W-:Y:S02]  /*b3a0*/  IMAD.MOV.U32 R166, RZ, RZ, -0x1 ;  /* 0xffffffffffa67424 */ /* 0x000fe400078e00ff */
[----:B------:R-:W-:Y:S05]  /*b3b0*/  CALL.REL.NOINC `($__internal_78_$__cuda_sm70_shflsync_bfly_p) ;  /* 0x000005f000007944 */ /* 0x000fea0003c00000 */
[----:B01----:R-:W-:Y:S01]  /*b3c0*/  FADD.FTZ R115, R115, R161 ;  /* 0x000000a173737221 */ /* 0x003fe20000010000 */
[----:B------:R-:W-:Y:S01]  /*b3d0*/  MOV R161, 0x1f ;  /* 0x0000001f00a17802 */ /* 0x000fe20000000f00 */
[----:B------:R-:W-:Y:S01]  /*b3e0*/  IMAD.MOV.U32 R164, RZ, RZ, 0x8 ;  /* 0x00000008ffa47424 */ /* 0x000fe200078e00ff */
[----:B------:R-:W-:Y:S01]  /*b3f0*/  MOV R158, 0xb420 ;  /* 0x0000b420009e7802 */ /* 0x000fe20000000f00 */
[----:B------:R-:W-:Y:S02]  /*b400*/  IMAD.MOV.U32 R166, RZ, RZ, -0x1 ;  /* 0xffffffffffa67424 */ /* 0x000fe400078e00ff */
[----:B------:R-:W-:Y:S05]  /*b410*/  CALL.REL.NOINC `($__internal_78_$__cuda_sm70_shflsync_bfly_p) ;  /* 0x0000059000007944 */ /* 0x000fea0003c00000 */
[----:B01----:R-:W-:Y:S01]  /*b420*/  FADD.FTZ R115, R115, R161 ;  /* 0x000000a173737221 */ /* 0x003fe20000010000 */
[----:B------:R-:W-:Y:S01]  /*b430*/  MOV R166, 0xffffffff ;  /* 0xffffffff00a67802 */ /* 0x000fe20000000f00 */
[----:B------:R-:W-:Y:S01]  /*b440*/  IMAD.MOV.U32 R164, RZ, RZ, 0x10 ;  /* 0x00000010ffa47424 */ /* 0x000fe200078e00ff */
[----:B------:R-:W-:Y:S01]  /*b450*/  MOV R158, 0xb480 ;  /* 0x0000b480009e7802 */ /* 0x000fe20000000f00 */
[----:B------:R-:W-:Y:S02]  /*b460*/  IMAD.MOV.U32 R161, RZ, RZ, 0x1f ;  /* 0x0000001fffa17424 */ /* 0x000fe400078e00ff */
[----:B------:R-:W-:Y:S05]  /*b470*/  CALL.REL.NOINC `($__internal_78_$__cuda_sm70_shflsync_bfly_p) ;  /* 0x0000053000007944 */ /* 0x000fea0003c00000 */
[----:B-1----:R-:W-:Y:S02]  /*b480*/  FADD.FTZ R114, R115, R161 ;  /* 0x000000a173727221 */ /* 0x002fe40000010000 */
[----:B0-----:R-:W-:-:S02]  /*b490*/  IMAD.MOV.U32 R164, RZ, RZ, 0x1 ;  /* 0x00000001ffa47424 */ /* 0x001fc400078e00ff */
[----:B------:R-:W-:Y:S02]  /*b4a0*/  FMUL.FTZ R114, R139, R114 ;  /* 0x000000728b727220 */ /* 0x000fe40000410000 */
[----:B------:R-:W-:Y:S02]  /*b4b0*/  IMAD.MOV.U32 R161, RZ, RZ, 0x1f ;  /* 0x0000001fffa17424 */ /* 0x000fe400078e00ff */
[--C-:B------:R-:W-:Y:S02]  /*b4c0*/  FADD.FTZ R115, R76, -R114.reuse ;  /* 0x800000724c737221 */ /* 0x100fe40000010000 */
[----:B------:R-:W-:Y:S02]  /*b4d0*/  FADD.FTZ R158, R77, -R114 ;  /* 0x800000724d9e7221 */ /* 0x000fe40000010000 */
[----:B------:R-:W-:Y:S02]  /*b4e0*/  FFMA.FTZ R115, R115, R115, RZ ;  /* 0x0000007373737223 */ /* 0x000fe400000100ff */
[----:B------:R-:W-:-:S02]  /*b4f0*/  IMAD.MOV.U32 R166, RZ, RZ, -0x1 ;  /* 0xffffffffffa67424 */ /* 0x000fc400078e00ff */
        /* <DEDUP_REMOVED lines=48> */
[----:B------:R-:W-:Y:S05]  /*b800*/  CALL.REL.NOINC `($__internal_78_$__cuda_sm70_shflsync_bfly_p) ;  /* 0x000001a000007944 */ /* 0x000fea0003c00000 */
[----:B01----:R-:W-:Y:S01]  /*b810*/  FADD.FTZ R115, R160, R161 ;  /* 0x000000a1a0737221 */ /* 0x003fe20000010000 */
[----:B------:R-:W-:Y:S01]  /*b820*/  MOV R158, 0xb870 ;  /* 0x0000b870009e7802 */ /* 0x000fe20000000f00 */
[----:B------:R-:W-:Y:S02]  /*b830*/  IMAD.MOV.U32 R164, RZ, RZ, 0x2 ;  /* 0x00000002ffa47424 */ /* 0x000fe400078e00ff */
[----:B------:R-:W-:Y:S02]  /*b840*/  IMAD.MOV.U32 R161, RZ, RZ, 0x1f ;  /* 0x0000001fffa17424 */ /* 0x000fe400078e00ff */
[----:B------:R-:W-:Y:S02]  /*b850*/  IMAD.MOV.U32 R166, RZ, RZ, -0x1 ;  /* 0xffffffffffa67424 */ /* 0x000fe400078e00ff */
[----:B------:R-:W-:Y:S05]  /*b860*/  CALL.REL.NOINC `($__internal_78_$__cuda_sm70_shflsync_bfly_p) ;  /* 0x0000014000007944 */ /* 0x000fea0003c00000 */
[----:B0-----:R-:W-:Y:S01]  /*b870*/  HFMA2.MMA R164, -RZ, RZ, 0, 2.384185791015625e-07 ;  /* 0x00000004ffa47435 */ /* 0x001fe200000001ff */
[----:B-1----:R-:W-:Y:S01]  /*b880*/  FADD.FTZ R115, R115, R161 ;  /* 0x000000a173737221 */ /* 0x002fe20000010000 */
[----:B------:R-:W-:Y:S01]  /*b890*/  MOV R158, 0xb8d0 ;  /* 0x0000b8d0009e7802 */ /* 0x000fe20000000f00 */
[----:B------:R-:W-:Y:S02]  /*b8a0*/  IMAD.MOV.U32 R161, RZ, RZ, 0x1f ;  /* 0x0000001fffa17424 */ /* 0x000fe400078e00ff */
[----:B------:R-:W-:-:S02]  /*b8b0*/  IMAD.MOV.U32 R166, RZ, RZ, -0x1 ;  /* 0xffffffffffa67424 */ /* 0x000fc400078e00ff */
[----:B------:R-:W-:Y:S05]  /*b8c0*/  CALL.REL.NOINC `($__internal_78_$__cuda_sm70_shflsync_bfly_p) ;  /* 0x000000e000007944 */ /* 0x000fea0003c00000 */
[----:B01----:R-:W-:Y:S01]  /*b8d0*/  FADD.FTZ R115, R115, R161 ;  /* 0x000000a173737221 */ /* 0x003fe20000010000 */
[----:B------:R-:W-:Y:S01]  /*b8e0*/  MOV R161, 0x1f ;  /* 0x0000001f00a17802 */ /* 0x000fe20000000f00 */
[----:B------:R-:W-:Y:S01]  /*b8f0*/  IMAD.MOV.U32 R164, RZ, RZ, 0x8 ;  /* 0x00000008ffa47424 */ /* 0x000fe200078e00ff */
[----:B------:R-:W-:Y:S01]  /*b900*/  MOV R158, 0xb930 ;  /* 0x0000b930009e7802 */ /* 0x000fe20000000f00 */
[----:B------:R-:W-:-:S02]  /*b910*/  IMAD.MOV.U32 R166, RZ, RZ, -0x1 ;  /* 0xffffffffffa67424 */ /* 0x000fc400078e00ff */
[----:B------:R-:W-:Y:S05]  /*b920*/  CALL.REL.NOINC `($__internal_78_$__cuda_sm70_shflsync_bfly_p) ;  /* 0x0000008000007944 */ /* 0x000fea0003c00000 */
[----:B-1----:R-:W-:Y:S01]  /*b930*/  FADD.FTZ R162, R115, R161 ;  /* 0x000000a173a27221 */ /* 0x002fe20000010000 */
[----:B0-----:R-:W-:Y:S01]  /*b940*/  MOV R166, 0xffffffff ;  /* 0xffffffff00a67802 */ /* 0x001fe20000000f00 */
[----:B------:R-:W-:Y:S01]  /*b950*/  IMAD.MOV.U32 R164, RZ, RZ, 0x10 ;  /* 0x00000010ffa47424 */ /* 0x000fe200078e00ff */
[----:B------:R-:W-:Y:S01]  /*b960*/  MOV R158, 0xb9a0 ;  /* 0x0000b9a0009e7802 */ /* 0x000fe20000000f00 */
[----:B------:R-:W-:-:S02]  /*b970*/  IMAD.MOV.U32 R161, RZ, RZ, 0x1f ;  /* 0x0000001fffa17424 */ /* 0x000fc400078e00ff */
[----:B------:R-:W-:Y:S02]  /*b980*/  IMAD.MOV.U32 R115, RZ, RZ, R162 ;  /* 0x000000ffff737224 */ /* 0x000fe400078e00a2 */
[----:B------:R-:W-:Y:S05]  /*b990*/  CALL.REL.NOINC `($__internal_78_$__cuda_sm70_shflsync_bfly_p) ;  /* 0x0000001000007944 */ /* 0x000fea0003c00000 */
[----:B01----:R-:W-:Y:S05]  /*b9a0*/  BRA `(.L_x_10835) ;  /* 0xffffec6000007947 */ /* 0x003fea000383ffff */
        .weak           $__internal_78_$__cuda_sm70_shflsync_bfly_p
        .type           $__internal_78_$__cuda_sm70_shflsync_bfly_p,@function
        .size           $__internal_78_$__cuda_sm70_shflsync_bfly_p,(.L_x_22166 - $__internal_78_$__cuda_sm70_shflsync_bfly_p)
$__internal_78_$__cuda_sm70_shflsync_bfly_p:
[----:B------:R-:W-:Y:S01]  /*b9b0*/  IMAD.MOV.U32 R159, RZ, RZ, 0x0 ;  /* 0x00000000ff9f7424 */ /* 0x000fe200078e00ff */
[----:B------:R-:W-:Y:S04]  /*b9c0*/  WARPSYNC R166 ;  /* 0x000000a600007348 */ /* 0x000fe80003800000 */
[----:B------:R0:W1:Y:S01]  /*b9d0*/  SHFL.BFLY PT, R161, R115, R164, R161 ;  /* 0x0c0000a473a17389 */ /* 0x00006200000e00a1 */
[----:B------:R-:W-:Y:S05]  /*b9e0*/  RET.REL.NODEC R158 `(_ZN10layer_norm13ln_fwd_kernelINS_13Kernel_traitsIf13__nv_bfloat16fS2_fjLj6144ELj1ELj1ELj8ELj16ENS_18Kernel_traits_baseILj6144EfS2_fS2_fjLj256EEEEELb1ELb1ELb1ELb0EEEvNS_9FwdParamsE) ;  /* 0xffff46109e007950 */ /* 0x000fea0003c3ffff */
.L_x_10836:
        /* <DEDUP_REMOVED lines=9> */
.L_x_22166:


//--------------------- .text._ZN10layer_norm13ln_fwd_kernelINS_13Kernel_traitsIf13__nv_bfloat16fS2_fjLj6144ELj1ELj1ELj8ELj16ENS_18Kernel_traits_baseILj6144EfS2_fS2_fjLj256EEEEELb1ELb1ELb1ELb1EEEvNS_9FwdParamsE --------------------------
	.section	.text._ZN10layer_norm13ln_fwd_kernelINS_13Kernel_traitsIf13__nv_bfloat16fS2_fjLj6144ELj1ELj1ELj8ELj16ENS_18Kernel_traits_baseILj6144EfS2_fS2_fjLj256EEEEELb1ELb1ELb1ELb1EEEvNS_9FwdParamsE,"ax",@progbits
	.sectioninfo	@"SHI_REGISTERS=168"
	.align	128
        .global         _ZN10layer_norm13ln_fwd_kernelINS_13Kernel_traitsIf13__nv_bfloat16fS2_fjLj6144ELj1ELj1ELj8ELj16ENS_18Kernel_traits_baseILj6144EfS2_fS2_fjLj256EEEEELb1ELb1ELb1ELb1EEEvNS_9FwdParamsE
        .type           _ZN10layer_norm13ln_fwd_kernelINS_13Kernel_traitsIf13__nv_bfloat16fS2_fjLj6144ELj1ELj1ELj8ELj16ENS_18Kernel_traits_baseILj6144EfS2_fS2_fjLj256EEEEELb1ELb1ELb1ELb1EEEvNS_9FwdParamsE,@function
        .size           _ZN10layer_norm13ln_fwd_kernelINS_13Kernel_traitsIf13__nv_bfloat16fS2_fjLj6144ELj1ELj1ELj8ELj16ENS_18Kernel_traits_baseILj6144EfS2_fS2_fjLj256EEEEELb1ELb1ELb1ELb1EEEvNS_9FwdParamsE,(.L_x_22167 - _ZN10layer_norm13ln_fwd_kernelINS_13Kernel_traitsIf13__nv_bfloat16fS2_fjLj6144ELj1ELj1ELj8ELj16ENS_18Kernel_traits_baseILj6144EfS2_fS2_fjLj256EEEEELb1ELb1ELb1ELb1EEEvNS_9FwdParamsE)
        .other          _ZN10layer_norm13ln_fwd_kernelINS_13Kernel_traitsIf13__nv_bfloat16fS2_fjLj6144ELj1ELj1ELj8ELj16ENS_18Kernel_traits_baseILj6144EfS2_fS2_fjLj256EEEEELb1ELb1ELb1ELb1EEEvNS_9FwdParamsE,@"STO_CUDA_ENTRY STV_DEFAULT"
_ZN10layer_norm13ln_fwd_kernelINS_13Kernel_traitsIf13__nv_bfloat16fS2_fjLj6144ELj1ELj1ELj8ELj16ENS_18Kernel_traits_baseILj6144EfS2_fS2_fjLj256EEEEELb1ELb1ELb1ELb1EEEvNS_9FwdParamsE:
.text._ZN10layer_norm13ln_fwd_kernelINS_13Kernel_traitsIf13__nv_bfloat16fS2_fjLj6144ELj1ELj1ELj8ELj16ENS_18Kernel_traits_baseILj6144EfS2_fS2_fjLj256EEEEELb1ELb1ELb1ELb1EEEvNS_9FwdParamsE:
        /* <DEDUP_REMOVED lines=8> */
[----:B------:R-:W-:Y:S01]  /*0080*/  ISETP.NE.AND.EX P0, PT, RZ, c[0x0][0x21c], PT, P0 ;  /* 0x00008700ff007a0c */ /* 0x000fe20003f05300 */
[----:B------:R-:W-:-:S06]  /*0090*/  IMAD.MOV.U32 R2, RZ, RZ, c[0x0][0x230] ;  /* 0x00008c00ff027624 */ /* 0x000fcc00078e00ff */
[----:B------:R-:W-:Y:S01]  /*00a0*/  @P1 MOV R10, R84 ;  /* 0x00000054000a1202 */ /* 0x000fe20000000f00 */
[----:B------:R-:W-:Y:S01]  /*00b0*/  @P1 IMAD.MOV.U32 R11, RZ, RZ, R85 ;  /* 0x000000ffff0b1224 */ /* 0x000fe200078e0055 */
[----:B------:R-:W-:Y:S01]  /*00c0*/  CS2R R4, SRZ ;  /* 0x0000000000047805 */ /* 0x000fe2000001ff00 */
[----:B------:R-:W-:Y:S01]  /*00d0*/  IMAD.MOV.U32 R3, RZ, RZ, c[0x0][0x234] ;  /* 0x00008d00ff037624 */ /* 0x000fe200078e00ff */
[----:B------:R-:W-:Y:S01]  /*00e0*/  CS2R R6, SRZ ;  /* 0x0000000000067805 */ /* 0x000fe2000001ff00 */
[----:B------:R-:W-:Y:S01]  /*00f0*/  CS2R R8, SRZ ;  /* 0x0000000000087805 */ /* 0x000fe2000001ff00 */
[----:B------:R1:W5:Y:S01]  /*0100*/  @P1 LDG.E.64 R82, [R10.64] ;  /* 0x000000040a521981 */ /* 0x000362000c1e1b00 */
[C---:B0-----:R-:W-:Y:S01]  /*0110*/  SHF.L.U32 R0, R131.reuse, 0x5, RZ ;  /* 0x0000000583007819 */ /* 0x041fe200000006ff */
[----:B------:R-:W-:Y:S01]  /*0120*/  CS2R R12, SRZ ;  /* 0x00000000000c7805 */ /* 0x000fe2000001ff00 */
[----:B------:R-:W-:Y:S01]  /*0130*/  CS2R R14, SRZ ;  /* 0x00000000000e7805 */ /* 0x000fe2000001ff00 */
[----:B------:R-:W-:Y:S01]  /*0140*/  CS2R R16, SRZ ;  /* 0x0000000000107805 */ /* 0x000fe2000001ff00 */
[----:B------:R-:W-:Y:S01]  /*0150*/  LOP3.LUT R76, R0, 0x1fe0, RZ, 0xc0, !PT ;  /* 0x00001fe0004c7812 */ /* 0x000fe200078ec0ff */
[----:B------:R-:W-:Y:S01]  /*0160*/  CS2R R18, SRZ ;  /* 0x0000000000127805 */ /* 0x000fe2000001ff00 */
[----:B------:R-:W-:Y:S01]  /*0170*/  CS2R R20, SRZ ;  /* 0x0000000000147805 */ /* 0x000fe2000001ff00 */
[----:B------:R-:W-:Y:S01]  /*0180*/  CS2R R22, SRZ ;  /* 0x0000000000167805 */ /* 0x000fe2000001ff00 */
[----:B------:R-:W-:Y:S01]  /*0190*/  IADD3 R28, P4, R76, c[0x0][0x218], RZ ;  /* 0x000086004c1c7a10 */ /* 0x000fe20007f9e0ff */
[----:B-1----:R-:W-:Y:S01]  /*01a0*/  CS2R R10, SRZ ;  /* 0x00000000000a7805 */ /* 0x002fe2000001ff00 */
[----:B------:R-:W-:Y:S01]  /*01b0*/  CS2R R24, SRZ ;  /* 0x0000000000187805 */ /* 0x000fe2000001ff00 */
[----:B------:R-:W-:Y:S01]  /*01c0*/  CS2R R26, SRZ ;  /* 0x00000000001a7805 */ /* 0x000fe2000001ff00 */
[----:B------:R-:W5:Y:S01]  /*01d0*/  @P1 LDG.E.64 R2, [R2.64] ;  /* 0x0000000402021981 */ /* 0x000f62000c1e1b00 */
[----:B------:R-:W-:Y:S01]  /*01e0*/  IMAD.X R29, RZ, RZ, c[0x0][0x21c], P4 ;  /* 0x00008700ff1d7624 */ /* 0x000fe200020e06ff */
[----:B------:R-:W-:-:S02]  /*01f0*/  LOP3.LUT R0, R131, 0xff, RZ, 0xc0, !PT ;  /* 0x000000ff83007812 */ /* 0x000fc400078ec0ff */
[----:B------:R-:W0:Y:S01]  /*0200*/  S2R R80, SR_CTAID.X ;  /* 0x0000000000507919 */ /* 0x000e220000002500 */
[----:B------:R-:W-:Y:S02]  /*0210*/  IADD3 R76, P3, R76, c[0x0][0x1b0], RZ ;  /* 0x00006c004c4c7a10 */ /* 0x000fe40007f7e0ff */
[----:B------:R-:W-:Y:S01]  /*0220*/  LEA R78, P2, R0, c[0x0][0x1c8], 0x5 ;  /* 0x00007200004e7a11 */ /* 0x000fe200078428ff */
[----:B------:R1:W5:Y:S02]  /*0230*/  @P0 LDG.E.128 R4, [R28.64] ;  /* 0x000000041c040981 */ /* 0x000364000c1e1d00 */
[----:B------:R-:W-:Y:S02]  /*0240*/  IMAD.X R77, RZ, RZ, c[0x0][0x1b4], P3 ;  /* 0x00006d00ff4d7624 */ /* 0x000fe400018e06ff */
[----:B------:R1:W5:Y:S01]  /*0250*/  @P0 LDG.E.128 R8, [R28.64+0x10] ;  /* 0x000010041c080981 */ /* 0x000362000c1e1d00 */
[----:B------:R-:W-:-:S03]  /*0260*/  IMAD.X R79, RZ, RZ, c[0x0][0x1cc], P2 ;  /* 0x00007300ff4f7624 */ /* 0x000fc600010e06ff */
[----:B------:R1:W5:Y:S04]  /*0270*/  @P0 LDG.E.128 R12, [R28.64+0x2000] ;  /* 0x002000041c0c0981 */ /* 0x000368000c1e1d00 */
[----:B------:R1:W5:Y:S04]  /*0280*/  @P0 LDG.E.128 R16, [R28.64+0x2010] ;  /* 0x002010041c100981 */ /* 0x000368000c1e1d00 */
[----:B------:R1:W5:Y:S04]  /*0290*/  @P0 LDG.E.128 R20, [R28.64+0x4000] ;  /* 0x004000041c140981 */ /* 0x000368000c1e1d00 */
[----:B------:R1:W5:Y:S01]  /*02a0*/  @P0 LDG.E.128 R24, [R28.64+0x4010] ;  /* 0x004010041c180981 */ /* 0x000362000c1e1d00 */
[----:B0-----:R-:W-:-:S04]  /*02b0*/  LEA.HI R112, R131, R80, RZ, 0x18 ;  /* 0x0000005083707211 */ /* 0x001fc800078fc0ff */
[----:B------:R-:W-:-:S13]  /*02c0*/  ISETP.GE.AND P4, PT, R112, c[0x0][0x164], PT ;  /* 0x0000590070007a0c */ /* 0x000fda0003f86270 */
        /* <DEDUP_REMOVED lines=59> */
[----:B------:R-:W-:-:S03]  /*0680*/  IADD3 R130, R2, -0x700cb87f, RZ ;  /* 0x8ff3478102827810 */ /* 0x000fc60007ffe0ff */
        /* <DEDUP_REMOVED lines=19> */
[----:B------:R-:W-:Y:S01]  /*07c0*/  IMAD.HI.U32 R77, R78, -0x326172a9, RZ ;  /* 0xcd9e8d574e4d7827 */ /* 0x000fe200078e00ff */
[----:B------:R-:W-:-:S03]  /*07d0*/  LOP3.LUT R153, R84, 0x3, RZ, 0xc0, !PT ;  /* 0x0000000354997812 */ /* 0x000fc600078ec0ff */
[----:B------:R-:W-:Y:S01]  /*07e0*/  IMAD R148, R78, -0x326172a9, RZ ;  /* 0xcd9e8d574e947824 */ /* 0x000fe200078e02ff */
[----:B------:R-:W-:Y:S02]  /*07f0*/  LOP3.LUT R146, R77, R146, R130, 0x96, !PT ;  /* 0x000000924d927212 */ /* 0x000fe400078e9682 */
.L_x_11064:
        /* <DEDUP_REMOVED lines=8> */
[----:B------:R-:W-:-:S04]  /*0880*/  LEA.HI R91, R91, R90, RZ, 0x3 ;  /* 0x0000005a5b5b7211 */ /* 0x000fc800078f18ff */
[----:B------:R-:W-:Y:S01]  /*0890*/  LEA.HI.SX32 R104, R91, R0, 0x1d ;  /* 0x000000005b687211 */ /* 0x000fe200078feaff */
[----:B------:R-:W-:Y:S02]  /*08a0*/  IMAD.WIDE R90, R112, R97, c[0x0][0x1d8] ;  /* 0x00007600705a7625 */ /* 0x000fe400078e0261 */
[----:B------:R-:W-:-:S03]  /*08b0*/  @P0 MOV R95, 0x20 ;  /* 0x00000020005f0802 */ /* 0x000fc60000000f00 */
[----:B-----5:R0:W5:Y:S02]  /*08c0*/  LDG.E R143, [R90.64] ;  /* 0x000000045a8f7981 */ /* 0x020164000c1e1900 */
[----:B------:R-:W-:-:S05]  /*08d0*/  @P0 IMAD.WIDE.U32 R94, R104, R95, c[0x0][0x180] ;  /* 0x00006000685e0625 */ /* 0x000fca00078e005f */
[----:B------:R-:W3:Y:S04]  /*08e0*/  @P0 LDG.E.128 R84, [R94.64] ;  /* 0x000000045e540981 */ /* 0x000ee8000c1e1d00 */
[----:B------:R0:W5:Y:S01]  /*08f0*/  @P0 LDG.E.128 R80, [R94.64+0x10] ;  /* 0x000010045e500981 */ /* 0x000162000c1e1d00 */
[----:B--2---:R-:W-:-:S13]  /*0900*/  ISETP.GE.AND P2, PT, R88, 0x1, PT ;  /* 0x000000015800780c */ /* 0x004fda0003f46270 */
[----:B------:R-:W-:-:S05]  /*0910*/  @P2 IADD3 R92, R88, -0x1, RZ ;  /* 0xffffffff585c2810 */ /* 0x000fca0007ffe0ff */
[----:B------:R-:W-:-:S05]  /*0920*/  @P2 IMAD R92, R92, c[0x0][0x168], RZ ;  /* 0x00005a005c5c2a24 */ /* 0x000fca00078e02ff */
[----:B------:R-:W-:-:S04]  /*0930*/  @P2 SHF.R.S32.HI R93, RZ, 0x1f, R92 ;  /* 0x0000001fff5d2819 */ /* 0x000fc8000001145c */
[----:B------:R-:W-:Y:S01]  /*0940*/  @P2 LEA.HI R93, R93, R92, RZ, 0x3 ;  /* 0x0000005c5d5d2211 */ /* 0x000fe200078f18ff */
[----:B------:R-:W-:-:S03]  /*0950*/  @P2 IMAD.MOV.U32 R92, RZ, RZ, 0x10 ;  /* 0x00000010ff5c2424 */ /* 0x000fc600078e00ff */
[----:B------:R-:W-:-:S05]  /*0960*/  @P2 LEA.HI.SX32 R105, R93, R0, 0x1d ;  /* 0x000000005d692211 */ /* 0x000fca00078feaff */
[----:B------:R-:W-:-:S05]  /*0970*/  @P2 IMAD.WIDE.U32 R92, R105, R92, c[0x0][0x170] ;  /* 0x00005c00695c2625 */ /* 0x000fca00078e005c */
        /* <DEDUP_REMOVED lines=21> */
.L_x_10840:
[----:B------:R-:W-:Y:S02]  /*0ad0*/  IMAD.MOV.U32 R97, RZ, RZ, R148 ;  /* 0x000000ffff617224 */ /* 0x000fe400078e0094 */
.L_x_10841:
[----:B------:R-:W-:Y:S05]  /*0ae0*/  BSYNC B1 ;  /* 0x0000000000017941 */ /* 0x000fea0003800000 */
.L_x_10839:
        /* <DEDUP_REMOVED lines=16> */
.L_x_10845:
[----:B------:R-:W-:Y:S05]  /*0bf0*/  BSYNC B2 ;  /* 0x0000000000027941 */ /* 0x000fea0003800000 */
.L_x_10844:
        /* <DEDUP_REMOVED lines=42> */
.L_x_10843:
[----:B------:R-:W-:Y:S05]  /*0ea0*/  BSYNC B1 ;  /* 0x0000000000017941 */ /* 0x000fea0003800000 */
.L_x_10842:
        /* <DEDUP_REMOVED lines=11> */
.L_x_10838:
[----:B0-----:R-:W-:Y:S05]  /*0f60*/  BSYNC B0 ;  /* 0x0000000000007941 */ /* 0x001fea0003800000 */
.L_x_10837:
        /* <DEDUP_REMOVED lines=18> */
.L_x_10849:
[----:B------:R-:W-:Y:S02]  /*1090*/  IMAD.MOV.U32 R98, RZ, RZ, R148 ;  /* 0x000000ffff627224 */ /* 0x000fe400078e0094 */
.L_x_10850:
[----:B------:R-:W-:Y:S05]  /*10a0*/  BSYNC B1 ;  /* 0x0000000000017941 */ /* 0x000fea0003800000 */
.L_x_10848:
        /* <DEDUP_REMOVED lines=16> */
.L_x_10854:
[----:B------:R-:W-:Y:S05]  /*11b0*/  BSYNC B2 ;  /* 0x0000000000027941 */ /* 0x000fea0003800000 */
.L_x_10853:
        /* <DEDUP_REMOVED lines=42> */
.L_x_10852:
[----:B------:R-:W-:Y:S05]  /*1460*/  BSYNC B1 ;  /* 0x0000000000017941 */ /* 0x000fea0003800000 */
.L_x_10851:
        /* <DEDUP_REMOVED lines=11> */
.L_x_10847:
[----:B------:R-:W-:Y:S05]  /*1520*/  BSYNC B0 ;  /* 0x0000000000007941 */ /* 0x000fea0003800000 */
.L_x_10846:
        /* <DEDUP_REMOVED lines=18> */
.L_x_10858:
[----:B------:R-:W-:Y:S02]  /*1650*/  IMAD.MOV.U32 R98, RZ, RZ, R148 ;  /* 0x000000ffff627224 */ /* 0x000fe400078e0094 */
.L_x_10859:
[----:B------:R-:W-:Y:S05]  /*1660*/  BSYNC B1 ;  /* 0x0000000000017941 */ /* 0x000fea0003800000 */
.L_x_10857:
        /* <DEDUP_REMOVED lines=16> */
.L_x_10863:
[----:B------:R-:W-:Y:S05]  /*1770*/  BSYNC B2 ;  /* 0x0000000000027941 */ /* 0x000fea0003800000 */
.L_x_10862:
        /* <DEDUP_REMOVED lines=42> */
.L_x_10861:
[----:B------:R-:W-:Y:S05]  /*1a20*/  BSYNC B1 ;  /* 0x0000000000017941 */ /* 0x000fea0003800000 */
.L_x_10860:
        /* <DEDUP_REMOVED lines=11> */
.L_x_10856:
[----:B------:R-:W-:Y:S05]  /*1ae0*/  BSYNC B0 ;  /* 0x0000000000007941 */ /* 0x000fea0003800000 */
.L_x_10855:
        /* <DEDUP_REMOVED lines=18> */
.L_x_10867:
[----:B------:R-:W-:Y:S02]  /*1c10*/  IMAD.MOV.U32 R100, RZ, RZ, R148 ;  /* 0x000000ffff647224 */ /* 0x000fe400078e0094 */
.L_x_10868:
[----:B------:R-:W-:Y:S05]  /*1c20*/  BSYNC B1 ;  /* 0x0000000000017941 */ /* 0x000fea0003800000 */
.L_x_10866:
        /* <DEDUP_REMOVED lines=16> */
.L_x_10872:
[----:B------:R-:W-:Y:S05]  /*1d30*/  BSYNC B2 ;  /* 0x0000000000027941 */ /* 0x000fea0003800000 */
.L_x_10871:
        /* <DEDUP_REMOVED lines=42> */
.L_x_10870:
[----:B------:R-:W-:Y:S05]  /*1fe0*/  BSYNC B1 ;  /* 0x0000000000017941 */ /* 0x000fea0003800000 */
.L_x_10869:
        /* <DEDUP_REMOVED lines=11> */
.L_x_10865:
[----:B------:R-:W-:Y:S05]  /*20a0*/  BSYNC B0 ;  /* 0x0000000000007941 */ /* 0x000fea0003800000 */
.L_x_10864:
        /* <DEDUP_REMOVED lines=18> */
.L_x_10876:
[----:B------:R-:W-:Y:S02]  /*21d0*/  IMAD.MOV.U32 R100, RZ, RZ, R148 ;  /* 0x000000ffff647224 */ /* 0x000fe400078e0094 */
.L_x_10877:
[----:B------:R-:W-:Y:S05]  /*21e0*/  BSYNC B1 ;  /* 0x0000000000017941 */ /* 0x000fea0003800000 */
.L_x_10875:
        /* <DEDUP_REMOVED lines=16> */
.L_x_10881:
[----:B------:R-:W-:Y:S05]  /*22f0*/  BSYNC B2 ;  /* 0x0000000000027941 */ /* 0x000fea0003800000 */
.L_x_10880:
        /* <DEDUP_REMOVED lines=42> */
.L_x_10879:
[----:B------:R-:W-:Y:S05]  /*25a0*/  BSYNC B1 ;  /* 0x0000000000017941 */ /* 0x000fea0003800000 */
.L_x_10878:
        /* <DEDUP_REMOVED lines=11> */
.L_x_10874:
[----:B------:R-:W-:Y:S05]  /*2660*/  BSYNC B0 ;  /* 0x0000000000007941 */ /* 0x000fea0003800000 */
.L_x_10873:
        /* <DEDUP_REMOVED lines=18> */
.L_x_10885:
[----:B------:R-:W-:Y:S02]  /*2790*/  IMAD.MOV.U32 R102, RZ, RZ, R148 ;  /* 0x000000ffff667224 */ /* 0x000fe400078e0094 */
.L_x_10886:
[----:B------:R-:W-:Y:S05]  /*27a0*/  BSYNC B1 ;  /* 0x0000000000017941 */ /* 0x000fea0003800000 */
.L_x_10884:
        /* <DEDUP_REMOVED lines=16> */
.L_x_10890:
[----:B------:R-:W-:Y:S05]  /*28b0*/  BSYNC B2 ;  /* 0x0000000000027941 */ /* 0x000fea0003800000 */
.L_x_10889:
        /* <DEDUP_REMOVED lines=42> */
.L_x_10888:
[----:B------:R-:W-:Y:S05]  /*2b60*/  BSYNC B1 ;  /* 0x0000000000017941 */ /* 0x000fea0003800000 */
.L_x_10887:
        /* <DEDUP_REMOVED lines=11> */
.L_x_10883:
[----:B------:R-:W-:Y:S05]  /*2c20*/  BSYNC B0 ;  /* 0x0000000000007941 */ /* 0x000fea0003800000 */
.L_x_10882:
        /* <DEDUP_REMOVED lines=18> */
.L_x_10894:
[----:B------:R-:W-:Y:S02]  /*2d50*/  IMAD.MOV.U32 R102, RZ, RZ, R148 ;  /* 0x000000ffff667224 */ /* 0x000fe400078e0094 */
.L_x_10895:
[----:B------:R-:W-:Y:S05]  /*2d60*/  BSYNC B1 ;  /* 0x0000000000017941 */ /* 0x000fea0003800000 */
.L_x_10893:
        /* <DEDUP_REMOVED lines=16> */
.L_x_10899:
[----:B------:R-:W-:Y:S05]  /*2e70*/  BSYNC B2 ;  /* 0x0000000000027941 */ /* 0x000fea0003800000 */
.L_x_10898:
        /* <DEDUP_REMOVED lines=42> */
.L_x_10897:
[----:B------:R-:W-:Y:S05]  /*3120*/  BSYNC B1 ;  /* 0x0000000000017941 */ /* 0x000fea0003800000 */
.L_x_10896:
        /* <DEDUP_REMOVED lines=11> */
.L_x_10892:
[----:B------:R-:W-:Y:S05]  /*31e0*/  BSYNC B0 ;  /* 0x0000000000007941 */ /* 0x000fea0003800000 */
.L_x_10891:
        /* <DEDUP_REMOVED lines=18> */
.L_x_10903:
[----:B------:R-:W-:Y:S02]  /*3310*/  IMAD.MOV.U32 R106, RZ, RZ, R148 ;  /* 0x000000ffff6a7224 */ /* 0x000fe400078e0094 */
.L_x_10904:
[----:B------:R-:W-:Y:S05]  /*3320*/  BSYNC B1 ;  /* 0x0000000000017941 */ /* 0x000fea0003800000 */
.L_x_10902:
        /* <DEDUP_REMOVED lines=16> */
.L_x_10908:
[----:B------:R-:W-:Y:S05]  /*3430*/  BSYNC B2 ;  /* 0x0000000000027941 */ /* 0x000fea0003800000 */
.L_x_10907:
        /* <DEDUP_REMOVED lines=42> */
.L_x_10906:
[----:B------:R-:W-:Y:S05]  /*36e0*/  BSYNC B1 ;  /* 0x0000000000017941 */ /* 0x000fea0003800000 */
.L_x_10905:
        /* <DEDUP_REMOVED lines=11> */
.L_x_10901:
[----:B------:R-:W-:Y:S05]  /*37a0*/  BSYNC B0 ;  /* 0x0000000000007941 */ /* 0x000fea0003800000 */
.L_x_10900:
[----:B------:R-:W-:Y:S01]  /*37b0*/  IMAD.MOV.U32 R147, RZ, RZ, 0x20 ;  /* 0x00000020ff937424 */ /* 0x000fe200078e00ff */
[C---:B------:R-:W-:Y:S01]  /*37c0*/  IADD3 R108, R104.reuse, 0x100, RZ ;  /* 0x00000100686c7810 */ /* 0x040fe20007ffe0ff */
[----:B------:R-:W-:Y:S01]  /*37d0*/  BSSY B0, `(.L_x_10909) ;  /* 0x000001c000007945 */ /* 0x000fe20003800000 */
[----:B------:R-:W-:Y:S01]  /*37e0*/  IADD3 R106, R105, 0x100, RZ ;  /* 0x00000100696a7810 */ /* 0x000fe20007ffe0ff */
[----:B------:R-:W-:Y:S01]  /*37f0*/  IMAD.WIDE.U32 R96, R104, R147, c[0x0][0x188] ;  /* 0x0000620068607625 */ /* 0x000fe200078e0093 */
[----:B------:R-:W-:-:S03]  /*3800*/  @P2 MOV R111, 0x10 ;  /* 0x00000010006f2802 */ /* 0x000fc60000000f00 */
[----:B------:R-:W-:Y:S01]  /*3810*/  @P0 IMAD.WIDE.U32 R102, R108, R147, c[0x0][0x180] ;  /* 0x000060006c660625 */ /* 0x000fe200078e0093 */
        /* <DEDUP_REMOVED lines=18> */
[----:B------:R-:W-:-:S03]  /*3940*/  IMAD.MOV.U32 R96, RZ, RZ, 0x8 ;  /* 0x00000008ff607424 */ /* 0x000fc600078e00ff */
[----:B------:R-:W-:Y:S02]  /*3950*/  LOP3.LUT R98, R99, 0xff, R144, 0xf8, !PT ;  /* 0x000000ff63627812 */ /* 0x000fe400078ef890 */
[----:B------:R-:W-:Y:S01]  /*3960*/  LOP3.LUT R99, R97, R101, RZ, 0xfc, !PT ;  /* 0x0000006561637212 */ /* 0x000fe200078efcff */
[----:B------:R-:W-:-:S05]  /*3970*/  IMAD.WIDE.U32 R96, R105, R96, c[0x0][0x190] ;  /* 0x0000640069607625 */ /* 0x000fca00078e0060 */
[----:B------:R0:W-:Y:S02]  /*3980*/  STG.E.64 [R96.64], R98 ;  /* 0x0000006260007986 */ /* 0x0001e4000c101b04 */
.L_x_10910:
[----:B------:R-:W-:Y:S05]  /*3990*/  BSYNC B0 ;  /* 0x0000000000007941 */ /* 0x000fea0003800000 */
.L_x_10909:
        /* <DEDUP_REMOVED lines=22> */
.L_x_10914:
[----:B------:R-:W-:Y:S02]  /*3b00*/  IMAD.MOV.U32 R109, RZ, RZ, R148 ;  /* 0x000000ffff6d7224 */ /* 0x000fe400078e0094 */
.L_x_10915:
[----:B------:R-:W-:Y:S05]  /*3b10*/  BSYNC B1 ;  /* 0x0000000000017941 */ /* 0x000fea0003800000 */
.L_x_10913:
        /* <DEDUP_REMOVED lines=16> */
.L_x_10919:
[----:B------:R-:W-:Y:S05]  /*3c20*/  BSYNC B2 ;  /* 0x0000000000027941 */ /* 0x000fea0003800000 */
.L_x_10918:
        /* <DEDUP_REMOVED lines=41> */
[----:B------:R-:W-:Y:S02]  /*3ec0*/  IMAD.MOV.U32 R100, RZ, RZ, RZ ;  /* 0x000000ffff647224 */ /* 0x000fe400078e00ff */
.L_x_10917:
[----:B------:R-:W-:Y:S05]  /*3ed0*/  BSYNC B1 ;  /* 0x0000000000017941 */ /* 0x000fea0003800000 */
.L_x_10916:
        /* <DEDUP_REMOVED lines=9> */
[----:B------:R-:W-:-:S04]  /*3f70*/  FMUL.FTZ R96, R60, R97 ;  /* 0x000000613c607220 */ /* 0x000fc80000410000 */
[----:B------:R-:W-:Y:S02]  /*3f80*/  @P0 FADD.FTZ R96, R84, R96 ;  /* 0x0000006054600221 */ /* 0x000fe40000010000 */
.L_x_10912:
[----:B0-----:R-:W-:Y:S05]  /*3f90*/  BSYNC B0 ;  /* 0x0000000000007941 */ /* 0x001fea0003800000 */
.L_x_10911:
        /* <DEDUP_REMOVED lines=18> */
.L_x_10923:
[----:B------:R-:W-:Y:S02]  /*40c0*/  IMAD.MOV.U32 R107, RZ, RZ, R148 ;  /* 0x000000ffff6b7224 */ /* 0x000fe400078e0094 */
.L_x_10924:
[----:B------:R-:W-:Y:S05]  /*40d0*/  BSYNC B1 ;  /* 0x0000000000017941 */ /* 0x000fea0003800000 */
.L_x_10922:
        /* <DEDUP_REMOVED lines=16> */
.L_x_10928:
[----:B------:R-:W-:Y:S05]  /*41e0*/  BSYNC B2 ;  /* 0x0000000000027941 */ /* 0x000fea0003800000 */
.L_x_10927:
        /* <DEDUP_REMOVED lines=42> */
.L_x_10926:
[----:B------:R-:W-:Y:S05]  /*4490*/  BSYNC B1 ;  /* 0x0000000000017941 */ /* 0x000fea0003800000 */
.L_x_10925:
        /* <DEDUP_REMOVED lines=9> */
[----:B------:R-:W-:-:S04]  /*4530*/  FMUL.FTZ R97, R61, R98 ;  /* 0x000000623d617220 */ /* 0x000fc80000410000 */
[----:B------:R-:W-:Y:S02]  /*4540*/  @P0 FADD.FTZ R97, R85, R97 ;  /* 0x0000006155610221 */ /* 0x000fe40000010000 */
.L_x_10921:
[----:B------:R-:W-:Y:S05]  /*4550*/  BSYNC B0 ;  /* 0x0000000000007941 */ /* 0x000fea0003800000 */
.L_x_10920:
        /* <DEDUP_REMOVED lines=18> */
.L_x_10932:
[----:B------:R-:W-:Y:S02]  /*4680*/  IMAD.MOV.U32 R107, RZ, RZ, R148 ;  /* 0x000000ffff6b7224 */ /* 0x000fe400078e0094 */
.L_x_10933:
[----:B------:R-:W-:Y:S05]  /*4690*/  BSYNC B1 ;  /* 0x0000000000017941 */ /* 0x000fea0003800000 */
.L_x_10931:
        /* <DEDUP_REMOVED lines=16> */
.L_x_10937:
[----:B------:R-:W-:Y:S05]  /*47a0*/  BSYNC B2 ;  /* 0x0000000000027941 */ /* 0x000fea0003800000 */
.L_x_10936:
        /* <DEDUP_REMOVED lines=42> */
.L_x_10935:
[----:B------:R-:W-:Y:S05]  /*4a50*/  BSYNC B1 ;  /* 0x0000000000017941 */ /* 0x000fea0003800000 */
.L_x_10934:
        /* <DEDUP_REMOVED lines=11> */
.L_x_10930:
[----:B------:R-:W-:Y:S05]  /*4b10*/  BSYNC B0 ;  /* 0x0000000000007941 */ /* 0x000fea0003800000 */
.L_x_10929:
        /* <DEDUP_REMOVED lines=18> */
.L_x_10941:
[----:B------:R-:W-:Y:S02]  /*4c40*/  IMAD.MOV.U32 R107, RZ, RZ, R148 ;  /* 0x000000ffff6b7224 */ /* 0x000fe400078e0094 */
.L_x_10942:
[----:B------:R-:W-:Y:S05]  /*4c50*/  BSYNC B1 ;  /* 0x0000000000017941 */ /* 0x000fea0003800000 */
.L_x_10940:
        /* <DEDUP_REMOVED lines=16> */
.L_x_10946:
[----:B------:R-:W-:Y:S05]  /*4d60*/  BSYNC B2 ;  /* 0x0000000000027941 */ /* 0x000fea0003800000 */
.L_x_10945:
        /* <DEDUP_REMOVED lines=43> */
.L_x_10944:
[----:B------:R-:W-:Y:S05]  /*5020*/  BSYNC B1 ;  /* 0x0000000000017941 */ /* 0x000fea0003800000 */
.L_x_10943:
        /* <DEDUP_REMOVED lines=11> */
.L_x_10939:
[----:B------:R-:W-:Y:S05]  /*50e0*/  BSYNC B0 ;  /* 0x0000000000007941 */ /* 0x000fea0003800000 */
.L_x_10938:
        /* <DEDUP_REMOVED lines=18> */
.L_x_10950:
[----:B------:R-:W-:Y:S02]  /*5210*/  MOV R107, R148 ;  /* 0x00000094006b7202 */ /* 0x000fe40000000f00 */
.L_x_10951:
[----:B------:R-:W-:Y:S05]  /*5220*/  BSYNC B1 ;  /* 0x0000000000017941 */ /* 0x000fea0003800000 */
.L_x_10949:
        /* <DEDUP_REMOVED lines=16> */
.L_x_10955:
[----:B------:R-:W-:Y:S05]  /*5330*/  BSYNC B2 ;  /* 0x0000000000027941 */ /* 0x000fea0003800000 */
.L_x_10954:
        /* <DEDUP_REMOVED lines=43> */
.L_x_10953:
[----:B------:R-:W-:Y:S05]  /*55f0*/  BSYNC B1 ;  /* 0x0000000000017941 */ /* 0x000fea0003800000 */
.L_x_10952:
[----:B------:R-:W0:Y:S01]  /*5600*/  I2F.U32 R100, R107 ;  /* 0x0000006b00647306 */ /* 0x000e220000201000 */
[----:B------:R-:W-:Y:S01]  /*5610*/  PRMT R103, RZ, 0x5410, R78 ;  /* 0x00005410ff677816 */ /* 0x000fe2000000004e */
        /* <DEDUP_REMOVED lines=9> */
.L_x_10948:
[----:B------:R-:W-:Y:S05]  /*56b0*/  BSYNC B0 ;  /* 0x0000000000007941 */ /* 0x000fea0003800000 */
.L_x_10947:
        /* <DEDUP_REMOVED lines=18> */
.L_x_10959:
[----:B------:R-:W-:Y:S02]  /*57e0*/  IMAD.MOV.U32 R107, RZ, RZ, R148 ;  /* 0x000000ffff6b7224 */ /* 0x000fe400078e0094 */
.L_x_10960:
[----:B------:R-:W-:Y:S05]  /*57f0*/  BSYNC B1 ;  /* 0x0000000000017941 */ /* 0x000fea0003800000 */
.L_x_10958:
        /* <DEDUP_REMOVED lines=16> */
.L_x_10964:
[----:B------:R-:W-:Y:S05]  /*5900*/  BSYNC B2 ;  /* 0x0000000000027941 */ /* 0x000fea0003800000 */
.L_x_10963:
        /* <DEDUP_REMOVED lines=43> */
.L_x_10962:
[----:B------:R-:W-:Y:S05]  /*5bc0*/  BSYNC B1 ;  /* 0x0000000000017941 */ /* 0x000fea0003800000 */
.L_x_10961:
        /* <DEDUP_REMOVED lines=8> */
[----:B------:R-:W-:-:S05]  /*5c50*/  FSEL R102, R102, RZ, !P1 ;  /* 0x000000ff66667208 */ /* 0x000fca0004800000 */
[----:B------:R-:W-:-:S04]  /*5c60*/  FMUL.FTZ R101, R65, R102 ;  /* 0x0000006641657220 */ /* 0x000fc80000410000 */
[----:B------:R-:W-:Y:S02]  /*5c70*/  @P0 FADD.FTZ R101, R81, R101 ;  /* 0x0000006551650221 */ /* 0x000fe40000010000 */
.L_x_10957:
[----:B------:R-:W-:Y:S05]  /*5c80*/  BSYNC B0 ;  /* 0x0000000000007941 */ /* 0x000fea0003800000 */
.L_x_10956:
        /* <DEDUP_REMOVED lines=18> */
.L_x_10968:
[----:B------:R-:W-:Y:S02]  /*5db0*/  IMAD.MOV.U32 R109, RZ, RZ, R148 ;  /* 0x000000ffff6d7224 */ /* 0x000fe400078e0094 */
.L_x_10969:
[----:B------:R-:W-:Y:S05]  /*5dc0*/  BSYNC B1 ;  /* 0x0000000000017941 */ /* 0x000fea0003800000 */
.L_x_10967:
        /* <DEDUP_REMOVED lines=16> */
.L_x_10973:
[----:B------:R-:W-:Y:S05]  /*5ed0*/  BSYNC B2 ;  /* 0x0000000000027941 */ /* 0x000fea0003800000 */
.L_x_10972:
        /* <DEDUP_REMOVED lines=43> */
.L_x_10971:
[----:B------:R-:W-:Y:S05]  /*6190*/  BSYNC B1 ;  /* 0x0000000000017941 */ /* 0x000fea0003800000 */
.L_x_10970:
[----:B------:R0:W1:Y:S01]  /*61a0*/  I2F.U32 R102, R109 ;  /* 0x0000006d00667306 */ /* 0x0000620000201000 */
[----:B------:R-:W-:Y:S01]  /*61b0*/  HFMA2.MMA R103, -RZ, RZ, 0.1171875, 0 ;  /* 0x2f800000ff677435 */ /* 0x000fe200000001ff */
[----:B0-----:R-:W-:-:S09]  /*61c0*/  PRMT R109, RZ, 0x5410, R79 ;  /* 0x00005410ff6d7816 */ /* 0x001fd2000000004f */
        /* <DEDUP_REMOVED lines=8> */
.L_x_10966:
[----:B------:R-:W-:Y:S05]  /*6250*/  BSYNC B0 ;  /* 0x0000000000007941 */ /* 0x000fea0003800000 */
.L_x_10965:
        /* <DEDUP_REMOVED lines=18> */
.L_x_10977:
[----:B------:R-:W-:Y:S02]  /*6380*/  IMAD.MOV.U32 R109, RZ, RZ, R148 ;  /* 0x000000ffff6d7224 */ /* 0x000fe400078e0094 */
.L_x_10978:
[----:B------:R-:W-:Y:S05]  /*6390*/  BSYNC B1 ;  /* 0x0000000000017941 */ /* 0x000fea0003800000 */
.L_x_10976:
        /* <DEDUP_REMOVED lines=16> */
.L_x_10982:
[----:B------:R-:W-:Y:S05]  /*64a0*/  BSYNC B2 ;  /* 0x0000000000027941 */ /* 0x000fea0003800000 */
.L_x_10981:
        /* <DEDUP_REMOVED lines=43> */
.L_x_10980:
[----:B------:R-:W-:Y:S05]  /*6760*/  BSYNC B1 ;  /* 0x0000000000017941 */ /* 0x000fea0003800000 */
.L_x_10979:
        /* <DEDUP_REMOVED lines=11> */
.L_x_10975:
[----:B------:R-:W-:Y:S05]  /*6820*/  BSYNC B0 ;  /* 0x0000000000007941 */ /* 0x000fea0003800000 */
.L_x_10974:
[-C--:B------:R-:W-:Y:S01]  /*6830*/  IMAD.WIDE.U32 R108, R108, R147.reuse, c[0x0][0x188] ;  /* 0x000062006c6c7625 */ /* 0x080fe200078e0093 */
[----:B------:R-:W-:Y:S01]  /*6840*/  IADD3 R150, R104, 0x200, RZ ;  /* 0x0000020068967810 */ /* 0x000fe20007ffe0ff */
[----:B------:R-:W-:Y:S01]  /*6850*/  BSSY B0, `(.L_x_10983) ;  /* 0x000001b000007945 */ /* 0x000fe20003800000 */
[----:B------:R-:W-:Y:S02]  /*6860*/  IADD3 R151, R105, 0x200, RZ ;  /* 0x0000020069977810 */ /* 0x000fe40007ffe0ff */
[----:B------:R0:W-:Y:S01]  /*6870*/  STG.E.128 [R108.64], R96 ;  /* 0x000000606c007986 */ /* 0x0001e2000c101d04 */
[----:B------:R-:W-:Y:S01]  /*6880*/  @P2 MOV R156, 0x10 ;  /* 0x00000010009c2802 */ /* 0x000fe20000000f00 */
[----:B------:R-:W-:Y:S02]  /*6890*/  @P0 IMAD.WIDE.U32 R110, R150, R147, c[0x0][0x180] ;  /* 0x00006000966e0625 */ /* 0x000fe400078e0093 */
[----:B------:R0:W-:Y:S01]  /*68a0*/  STG.E.128 [R108.64+0x10], R100 ;  /* 0x000010646c007986 */ /* 0x0001e2000c101d04 */
[----:B------:R-:W-:Y:S05]  /*68b0*/  @!P2 BRA `(.L_x_10984) ;  /* 0x000001400000a947 */ /* 0x000fea0003800000 */
[----:B------:R-:W-:Y:S01]  /*68c0*/  IMAD.U32 R104, R141, 0x10000, RZ ;  /* 0x000100008d687824 */ /* 0x000fe200078e00ff */
[----:B0-----:R-:W-:-:S02]  /*68d0*/  LOP3.LUT R108, R137, 0xff, RZ, 0xc0, !PT ;  /* 0x000000ff896c7812 */ /* 0x001fc400078ec0ff */
        /* <DEDUP_REMOVED lines=18> */
.L_x_10984:
[----:B------:R-:W-:Y:S05]  /*6a00*/  BSYNC B0 ;  /* 0x0000000000007941 */ /* 0x000fea0003800000 */
.L_x_10983:
        /* <DEDUP_REMOVED lines=22> */
.L_x_10988:
[----:B------:R-:W-:Y:S02]  /*6b70*/  IMAD.MOV.U32 R154, RZ, RZ, R148 ;  /* 0x000000ffff9a7224 */ /* 0x000fe400078e0094 */
.L_x_10989:
[----:B------:R-:W-:Y:S05]  /*6b80*/  BSYNC B1 ;  /* 0x0000000000017941 */ /* 0x000fea0003800000 */
.L_x_10987:
        /* <DEDUP_REMOVED lines=16> */
.L_x_10993:
[----:B------:R-:W-:Y:S05]  /*6c90*/  BSYNC B2 ;  /* 0x0000000000027941 */ /* 0x000fea0003800000 */
.L_x_10992:
        /* <DEDUP_REMOVED lines=42> */
.L_x_10991:
[----:B------:R-:W-:Y:S05]  /*6f40*/  BSYNC B1 ;  /* 0x0000000000017941 */ /* 0x000fea0003800000 */
.L_x_10990:
        /* <DEDUP_REMOVED lines=11> */
.L_x_10986:
[----:B0-----:R-:W-:Y:S05]  /*7000*/  BSYNC B0 ;  /* 0x0000000000007941 */ /* 0x001fea0003800000 */
.L_x_10985:
        /* <DEDUP_REMOVED lines=18> */
.L_x_10997:
[----:B------:R-:W-:Y:S02]  /*7130*/  IMAD.MOV.U32 R154, RZ, RZ, R148 ;  /* 0x000000ffff9a7224 */ /* 0x000fe400078e0094 */
.L_x_10998:
[----:B------:R-:W-:Y:S05]  /*7140*/  BSYNC B1 ;  /* 0x0000000000017941 */ /* 0x000fea0003800000 */
.L_x_10996:
        /* <DEDUP_REMOVED lines=16> */
.L_x_11002:
[----:B------:R-:W-:Y:S05]  /*7250*/  BSYNC B2 ;  /* 0x0000000000027941 */ /* 0x000fea0003800000 */
.L_x_11001:
        /* <DEDUP_REMOVED lines=43> */
.L_x_11000:
[----:B------:R-:W-:Y:S05]  /*7510*/  BSYNC B1 ;  /* 0x0000000000017941 */ /* 0x000fea0003800000 */
.L_x_10999:
        /* <DEDUP_REMOVED lines=11> */
.L_x_10995:
[----:B------:R-:W-:Y:S05]  /*75d0*/  BSYNC B0 ;  /* 0x0000000000007941 */ /* 0x000fea0003800000 */
.L_x_10994:
        /* <DEDUP_REMOVED lines=18> */
.L_x_11006:
[----:B------:R-:W-:Y:S02]  /*7700*/  MOV R154, R148 ;  /* 0x00000094009a7202 */ /* 0x000fe40000000f00 */
.L_x_11007:
[----:B------:R-:W-:Y:S05]  /*7710*/  BSYNC B1 ;  /* 0x0000000000017941 */ /* 0x000fea0003800000 */
.L_x_11005:
        /* <DEDUP_REMOVED lines=16> */
.L_x_11011:
[----:B------:R-:W-:Y:S05]  /*7820*/  BSYNC B2 ;  /* 0x0000000000027941 */ /* 0x000fea0003800000 */
.L_x_11010:
        /* <DEDUP_REMOVED lines=43> */
.L_x_11009:
[----:B------:R-:W-:Y:S05]  /*7ae0*/  BSYNC B1 ;  /* 0x0000000000017941 */ /* 0x000fea0003800000 */
.L_x_11008:
        /* <DEDUP_REMOVED lines=11> */
.L_x_11004:
[----:B------:R-:W-:Y:S05]  /*7ba0*/  BSYNC B0 ;  /* 0x0000000000007941 */ /* 0x000fea0003800000 */
.L_x_11003:
        /* <DEDUP_REMOVED lines=18> */
.L_x_11015:
[----:B------:R-:W-:Y:S02]  /*7cd0*/  IMAD.MOV.U32 R154, RZ, RZ, R148 ;  /* 0x000000ffff9a7224 */ /* 0x000fe400078e0094 */
.L_x_11016:
[----:B------:R-:W-:Y:S05]  /*7ce0*/  BSYNC B1 ;  /* 0x0000000000017941 */ /* 0x000fea0003800000 */
.L_x_11014:
        /* <DEDUP_REMOVED lines=16> */
.L_x_11020:
[----:B------:R-:W-:Y:S05]  /*7df0*/  BSYNC B2 ;  /* 0x0000000000027941 */ /* 0x000fea0003800000 */
.L_x_11019:
        /* <DEDUP_REMOVED lines=44> */
.L_x_11018:
[----:B------:R-:W-:Y:S05]  /*80c0*/  BSYNC B1 ;  /* 0x0000000000017941 */ /* 0x000fea0003800000 */
.L_x_11017:
        /* <DEDUP_REMOVED lines=11> */
.L_x_11013:
[----:B------:R-:W-:Y:S05]  /*8180*/  BSYNC B0 ;  /* 0x0000000000007941 */ /* 0x000fea0003800000 */
.L_x_11012:
        /* <DEDUP_REMOVED lines=18> */
.L_x_11024:
[----:B------:R-:W-:Y:S02]  /*82b0*/  IMAD.MOV.U32 R154, RZ, RZ, R148 ;  /* 0x000000ffff9a7224 */ /* 0x000fe400078e0094 */
.L_x_11025:
[----:B------:R-:W-:Y:S05]  /*82c0*/  BSYNC B1 ;  /* 0x0000000000017941 */ /* 0x000fea0003800000 */
.L_x_11023:
        /* <DEDUP_REMOVED lines=16> */
.L_x_11029:
[----:B------:R-:W-:Y:S05]  /*83d0*/  BSYNC B2 ;  /* 0x0000000000027941 */ /* 0x000fea0003800000 */
.L_x_11028:
        /* <DEDUP_REMOVED lines=40> */
[----:B------:R-:W-:-:S05]  /*8660*/  IMAD.WIDE.U32 R108, R109, -0x2daee0ad, RZ ;  /* 0xd2511f536d6c7825 */ /* 0x000fca00078e00ff */
[----:B------:R-:W-:Y:S01]  /*8670*/  LOP3.LUT R149, R109, R152, R129, 0x96, !PT ;  /* 0x000000986d957212 */ /* 0x000fe200078e9681 */
[----:B------:R-:W-:Y:S02]  /*8680*/  IMAD.MOV.U32 R152, RZ, RZ, R108 ;  /* 0x000000ffff987224 */ /* 0x000fe400078e006c */
.L_x_11027:
[----:B------:R-:W-:Y:S05]  /*8690*/  BSYNC B1 ;  /* 0x0000000000017941 */ /* 0x000fea0003800000 */
.L_x_11026:
        /* <DEDUP_REMOVED lines=11> */
.L_x_11022:
[----:B------:R-:W-:Y:S05]  /*8750*/  BSYNC B0 ;  /* 0x0000000000007941 */ /* 0x000fea0003800000 */
.L_x_11021:
        /* <DEDUP_REMOVED lines=18> */
.L_x_11033:
[----:B------:R-:W-:Y:S02]  /*8880*/  IMAD.MOV.U32 R154, RZ, RZ, R148 ;  /* 0x000000ffff9a7224 */ /* 0x000fe400078e0094 */
.L_x_11034:
[----:B------:R-:W-:Y:S05]  /*8890*/  BSYNC B1 ;  /* 0x0000000000017941 */ /* 0x000fea0003800000 */
.L_x_11032:
        /* <DEDUP_REMOVED lines=16> */
.L_x_11038:
[----:B------:R-:W-:Y:S05]  /*89a0*/  BSYNC B2 ;  /* 0x0000000000027941 */ /* 0x000fea0003800000 */
.L_x_11037:
        /* <DEDUP_REMOVED lines=41> */
[----:B------:R-:W-:Y:S01]  /*8c40*/  IMAD.MOV.U32 R111, RZ, RZ, RZ ;  /* 0x000000ffff6f7224 */ /* 0x000fe200078e00ff */
[----:B------:R-:W-:Y:S02]  /*8c50*/  MOV R152, R110 ;  /* 0x0000006e00987202 */ /* 0x000fe40000000f00 */
.L_x_11036:
[----:B------:R-:W-:Y:S05]  /*8c60*/  BSYNC B1 ;  /* 0x0000000000017941 */ /* 0x000fea0003800000 */
.L_x_11035:
        /* <DEDUP_REMOVED lines=11> */
.L_x_11031:
[----:B------:R-:W-:Y:S05]  /*8d20*/  BSYNC B0 ;  /* 0x0000000000007941 */ /* 0x000fea0003800000 */
.L_x_11030:
        /* <DEDUP_REMOVED lines=18> */
.L_x_11042:
[----:B------:R-:W-:Y:S02]  /*8e50*/  IMAD.MOV.U32 R155, RZ, RZ, R148 ;  /* 0x000000ffff9b7224 */ /* 0x000fe400078e0094 */
.L_x_11043:
[----:B------:R-:W-:Y:S05]  /*8e60*/  BSYNC B1 ;  /* 0x0000000000017941 */ /* 0x000fea0003800000 */
.L_x_11041:
        /* <DEDUP_REMOVED lines=16> */
.L_x_11047:
[----:B------:R-:W-:Y:S05]  /*8f70*/  BSYNC B2 ;  /* 0x0000000000027941 */ /* 0x000fea0003800000 */
.L_x_11046:
[----:B------:R-:W-:Y:S01]  /*8f80*/  LOP3.LUT R148, R110, R135, R3, 0x96, !PT ;  /* 0x000000876e947212 */ /* 0x000fe200078e9603 */
[----:B------:R-:W-:Y:S01]  /*8f90*/  IMAD.HI.U32 R110, R131, -0x326172a9, RZ ;  /* 0xcd9e8d57836e7827 */ /* 0x000fe200078e00ff */
[----:B------:R-:W-:-:S03]  /*8fa0*/  HFMA2.MMA R154, -RZ, RZ, 0, 0 ;  /* 0x00000000ff9a7435 */ /* 0x000fc600000001ff */
        /* <DEDUP_REMOVED lines=39> */
[----:B------:R-:W-:Y:S02]  /*9220*/  IMAD.MOV.U32 R152, RZ, RZ, R110 ;  /* 0x000000ffff987224 */ /* 0x000fe400078e006e */
.L_x_11045:
[----:B------:R-:W-:Y:S05]  /*9230*/  BSYNC B1 ;  /* 0x0000000000017941 */ /* 0x000fea0003800000 */
.L_x_11044:
        /* <DEDUP_REMOVED lines=11> */
.L_x_11040:
[----:B------:R-:W-:Y:S05]  /*92f0*/  BSYNC B0 ;  /* 0x0000000000007941 */ /* 0x000fea0003800000 */
.L_x_11039:
        /* <DEDUP_REMOVED lines=18> */
.L_x_11051:
[----:B------:R-:W-:Y:S02]  /*9420*/  MOV R156, R148 ;  /* 0x00000094009c7202 */ /* 0x000fe40000000f00 */
.L_x_11052:
[----:B------:R-:W-:Y:S05]  /*9430*/  BSYNC B1 ;  /* 0x0000000000017941 */ /* 0x000fea0003800000 */
.L_x_11050:
        /* <DEDUP_REMOVED lines=16> */
.L_x_11056:
[----:B------:R-:W-:Y:S05]  /*9540*/  BSYNC B2 ;  /* 0x0000000000027941 */ /* 0x000fea0003800000 */
.L_x_11055:
        /* <DEDUP_REMOVED lines=40> */
[----:B------:R-:W-:-:S05]  /*97d0*/  IMAD.WIDE.U32 R152, R111, -0x2daee0ad, RZ ;  /* 0xd2511f536f987825 */ /* 0x000fca00078e00ff */
[----:B------:R-:W-:Y:S01]  /*97e0*/  LOP3.LUT R149, R153, R154, R129, 0x96, !PT ;  /* 0x0000009a99957212 */ /* 0x000fe200078e9681 */
[----:B------:R-:W-:Y:S02]  /*97f0*/  IMAD.MOV.U32 R153, RZ, RZ, RZ ;  /* 0x000000ffff997224 */ /* 0x000fe400078e00ff */
.L_x_11054:
[----:B------:R-:W-:Y:S05]  /*9800*/  BSYNC B1 ;  /* 0x0000000000017941 */ /* 0x000fea0003800000 */
.L_x_11053:
[----:B------:R-:W0:Y:S01]  /*9810*/  I2F.U32 R111, R156 ;  /* 0x0000009c006f7306 */ /* 0x000e220000201000 */
[----:B------:R-:W-:-:S10]  /*9820*/  HFMA2.MMA R142, -RZ, RZ, 0.1171875, 0 ;  /* 0x2f800000ff8e7435 */ /* 0x000fd400000001ff */
        /* <DEDUP_REMOVED lines=9> */
.L_x_11049:
[----:B------:R-:W-:Y:S05]  /*98c0*/  BSYNC B0 ;  /* 0x0000000000007941 */ /* 0x000fea0003800000 */
.L_x_11048:
[----:B------:R-:W-:Y:S01]  /*98d0*/  IMAD.WIDE.U32 R154, R150, R147, c[0x0][0x188] ;  /* 0x00006200969a7625 */ /* 0x000fe200078e0093 */
[----:B------:R-:W-:Y:S01]  /*98e0*/  BSSY B0, `(.L_x_11057) ;  /* 0x000002f000007945 */ /* 0x000fe20003800000 */
[----:B------:R-:W-:Y:S02]  /*98f0*/  LOP3.LUT P1, RZ, R134, 0xff, RZ, 0xc0, !PT ;  /* 0x000000ff86ff7812 */ /* 0x000fe4000782c0ff */
[----:B------:R-:W-:Y:S01]  /*9900*/  FADD.FTZ R150, RZ, R88 ;  /* 0x00000058ff967221 */ /* 0x000fe20000010000 */
[----:B------:R-:W-:Y:S03]  /*9910*/  STG.E.128 [R154.64], R104 ;  /* 0x000000689a007986 */ /* 0x000fe6000c101d04 */
        /* <DEDUP_REMOVED lines=18> */
[----:B0-----:R-:W-:-:S04]  /*9a40*/  FADD.FTZ R155, R150, R105 ;  /* 0x00000069969b7221 */ /* 0x001fc80000010000 */
[----:B------:R-:W-:-:S04]  /*9a50*/  FADD.FTZ R150, R155, R106 ;  /* 0x0000006a9b967221 */ /* 0x000fc80000010000 */
[----:B------:R-:W-:-:S04]  /*9a60*/  FADD.FTZ R155, R150, R107 ;  /* 0x0000006b969b7221 */ /* 0x000fc80000010000 */
[----:B------:R-:W-:Y:S01]  /*9a70*/  FADD.FTZ R160, R155, R108 ;  /* 0x0000006c9ba07221 */ /* 0x000fe20000010000 */
[----:B------:R-:W-:Y:S05]  /*9a80*/  @!P2 BRA `(.L_x_11058) ;  /* 0x000001400000a947 */ /* 0x000fea0003800000 */
[----:B------:R-:W-:Y:S01]  /*9a90*/  IMAD.U32 R150, R141, 0x10000, RZ ;  /* 0x000100008d967824 */ /* 0x000fe200078e00ff */
[----:B------:R-:W-:Y:S02]  /*9aa0*/  LOP3.LUT R154, R138, 0xff, RZ, 0xc0, !PT ;  /* 0x000000ff8a9a7812 */ /* 0x000fe400078ec0ff */
        /* <DEDUP_REMOVED lines=8> */
[----:B------:R-:W-:Y:S01]  /*9b30*/  LOP3.LUT R150, R150, 0xff00, R155, 0xf8, !PT ;  /* 0x0000ff0096967812 */ /* 0x000fe200078ef89b */
[----:B------:R-:W-:-:S03]  /*9b40*/  IMAD.WIDE.U32 R154, R154, 0x1000000, RZ ;  /* 0x010000009a9a7825 */ /* 0x000fc600078e00ff */
[----:B------:R-:W-:Y:S01]  /*9b50*/  LOP3.LUT R161, R150, 0xff, R139, 0xf8, !PT ;  /* 0x000000ff96a17812 */ /* 0x000fe200078ef88b */
[----:B------:R-:W-:-:S03]  /*9b60*/  IMAD.MOV.U32 R150, RZ, RZ, 0x8 ;  /* 0x00000008ff967424 */ /* 0x000fc600078e00ff */
[----:B------:R-:W-:Y:S01]  /*9b70*/  LOP3.LUT R161, R157, R161, R155, 0xfe, !PT ;  /* 0x000000a19da17212 */ /* 0x000fe200078efe9b */
[----:B------:R-:W-:Y:S01]  /*9b80*/  IMAD.WIDE.U32 R150, R151, R150, c[0x0][0x190] ;  /* 0x0000640097967625 */ /* 0x000fe200078e0096 */
[----:B------:R-:W-:Y:S02]  /*9b90*/  LOP3.LUT R155, R158, R154, R156, 0xfe, !PT ;  /* 0x0000009a9e9b7212 */ /* 0x000fe400078efe9c */
[----:B------:R-:W-:Y:S02]  /*9ba0*/  LOP3.LUT R159, R161, R159, RZ, 0xfc, !PT ;  /* 0x0000009fa19f7212 */ /* 0x000fe400078efcff */
[----:B------:R-:W-:-:S05]  /*9bb0*/  LOP3.LUT R158, R155, 0xff, R144, 0xf8, !PT ;  /* 0x000000ff9b9e7812 */ /* 0x000fca00078ef890 */
[----:B------:R0:W-:Y:S02]  /*9bc0*/  STG.E.64 [R150.64], R158 ;  /* 0x0000009e96007986 */ /* 0x0001e4000c101b04 */
.L_x_11058:
[----:B------:R-:W-:Y:S05]  /*9bd0*/  BSYNC B0 ;  /* 0x0000000000007941 */ /* 0x000fea0003800000 */
.L_x_11057:
[----:B0-----:R-:W-:Y:S01]  /*9be0*/  FADD.FTZ R151, R160, R109 ;  /* 0x0000006da0977221 */ /* 0x001fe20000010000 */
[----:B-1----:R-:W-:Y:S02]  /*9bf0*/  SHF.R.U32.HI R154, RZ, 0x5, R147 ;  /* 0x00000005ff9a7819 */ /* 0x002fe40000011693 */
[----:B------:R-:W-:Y:S01]  /*9c00*/  LOP3.LUT P0, RZ, R147, 0x1f, RZ, 0xc0, !PT ;  /* 0x0000001f93ff7812 */ /* 0x000fe2000780c0ff */
[----:B------:R-:W-:Y:S01]  /*9c10*/  FADD.FTZ R150, R151, R110 ;  /* 0x0000006e97967221 */ /* 0x000fe20000010000 */
[----:B------:R-:W-:-:S03]  /*9c20*/  LOP3.LUT R154, R154, 0x7fffff8, RZ, 0xc0, !PT ;  /* 0x07fffff89a9a7812 */ /* 0x000fc600078ec0ff */
[----:B------:R-:W-:Y:S01]  /*9c30*/  FADD.FTZ R155, R150, R111 ;  /* 0x0000006f969b7221 */ /* 0x000fe20000010000 */
[----:B------:R-:W-:Y:S01]  /*9c40*/  @!P1 IADD3 R154, R154, 0x8, RZ ;  /* 0x000000089a9a9810 */ /* 0x000fe20007ffe0ff */
[----:B------:R-:W-:Y:S05]  /*9c50*/  BRA.DIV ~URZ, `(.L_x_11059) ;  /* 0x000010527f007947 */ /* 0x000fea000b800000 */
[----:B------:R0:W1:Y:S02]  /*9c60*/  SHFL.BFLY PT, R150, R155, 0x1, 0x1f ;  /* 0x0c201f009b967f89 */ /* 0x00006400000e0000 */
.L_x_11065:
        /* <DEDUP_REMOVED lines=68> */
.L_x_11066:
        /* <DEDUP_REMOVED lines=17> */
[----:B------:R-:W0:Y:S04]  /*a1c0*/  SHFL.DOWN PT, R156, R147, 0x4, 0x1f ;  /* 0x08801f00939c7f89 */ /* 0x000e2800000e0000 */
[----:B------:R1:W2:Y:S01]  /*a1d0*/  @!P0 LDS.64 R150, [R154.X8] ;  /* 0x000000009a968984 */ /* 0x0002a20000008a00 */
[----:B0-----:R-:W-:-:S02]  /*a1e0*/  IMAD.IADD R157, R156, 0x1, R147 ;  /* 0x000000019c9d7824 */ /* 0x001fc400078e0293 */
[----:B------:R0:W-:Y:S08]  /*a1f0*/  I2F R162, R156 ;  /* 0x0000009c00a27306 */ /* 0x0001f00000201400 */
[----:B------:R-:W1:Y:S01]  /*a200*/  I2F R158, R157 ;  /* 0x0000009d009e7306 */ /* 0x000e620000201400 */
[----:B0-----:R-:W0:Y:S07]  /*a210*/  SHFL.DOWN PT, R156, R157, 0x2, 0x1f ;  /* 0x08401f009d9c7f89 */ /* 0x001e2e00000e0000 */
[----:B-1----:R-:W1:Y:S01]  /*a220*/  MUFU.RCP R154, R158 ;  /* 0x0000009e009a7308 */ /* 0x002e620000001000 */
[----:B--2---:R-:W2:Y:S01]  /*a230*/  SHFL.DOWN PT, R155, R150, 0x4, 0x1f ;  /* 0x08801f00969b7f89 */ /* 0x004ea200000e0000 */
[----:B0-----:R-:W-:-:S02]  /*a240*/  IMAD.IADD R161, R157, 0x1, R156 ;  /* 0x000000019da17824 */ /* 0x001fc400078e029c */
[C---:B--2---:R-:W-:Y:S02]  /*a250*/  FADD.FTZ R159, -R155.reuse, R150 ;  /* 0x000000969b9f7221 */ /* 0x044fe40000010100 */
[----:B------:R-:W-:Y:S02]  /*a260*/  FMUL.FTZ R155, R155, R162 ;  /* 0x000000a29b9b7220 */ /* 0x000fe40000410000 */
[----:B------:R-:W-:Y:S02]  /*a270*/  FMUL.FTZ R159, R159, R159 ;  /* 0x0000009f9f9f7220 */ /* 0x000fe40000410000 */
[----:B------:R-:W-:Y:S02]  /*a280*/  FFMA.FTZ R155, R160, R150, R155 ;  /* 0x00000096a09b7223 */ /* 0x000fe4000001009b */
[----:B------:R-:W0:Y:S01]  /*a290*/  SHFL.DOWN PT, R150, R151, 0x4, 0x1f ;  /* 0x08801f0097967f89 */ /* 0x000e2200000e0000 */
[----:B------:R-:W-:Y:S02]  /*a2a0*/  FMUL.FTZ R159, R159, R160 ;  /* 0x000000a09f9f7220 */ /* 0x000fe40000410000 */
[----:B-1----:R-:W-:-:S02]  /*a2b0*/  FMUL.FTZ R155, R154, R155 ;  /* 0x0000009b9a9b7220 */ /* 0x002fc40000410000 */
[----:B------:R-:W-:Y:S02]  /*a2c0*/  FMUL.FTZ R159, R159, R162 ;  /* 0x000000a29f9f7220 */ /* 0x000fe40000410000 */
[----:B------:R-:W1:Y:S01]  /*a2d0*/  I2F R162, R156 ;  /* 0x0000009c00a27306 */ /* 0x000e620000201400 */
[----:B------:R-:W2:Y:S01]  /*a2e0*/  SHFL.DOWN PT, R160, R155, 0x2, 0x1f ;  /* 0x08401f009ba07f89 */ /* 0x000ea200000e0000 */
[----:B0-----:R-:W-:-:S04]  /*a2f0*/  FADD.FTZ R147, R150, R151 ;  /* 0x0000009796937221 */ /* 0x001fc80000010000 */
[----:B------:R-:W-:Y:S02]  /*a300*/  FFMA.FTZ R147, R154, R159, R147 ;  /* 0x0000009f9a937223 */ /* 0x000fe40000010093 */
[----:B------:R-:W0:Y:S01]  /*a310*/  I2F R154, R161 ;  /* 0x000000a1009a7306 */ /* 0x000e220000201400 */
[----:B--2---:R-:W-:Y:S02]  /*a320*/  FADD.FTZ R159, R155, -R160 ;  /* 0x800000a09b9f7221 */ /* 0x004fe40000010000 */
[----:B------:R-:W2:Y:S01]  /*a330*/  SHFL.DOWN PT, R150, R147, 0x2, 0x1f ;  /* 0x08401f0093967f89 */ /* 0x000ea200000e0000 */
[----:B-1----:R-:W-:Y:S02]  /*a340*/  FMUL.FTZ R160, R160, R162 ;  /* 0x000000a2a0a07220 */ /* 0x002fe40000410000 */
[----:B------:R-:W-:Y:S02]  /*a350*/  FMUL.FTZ R159, R159, R159 ;  /* 0x0000009f9f9f7220 */ /* 0x000fe40000410000 */
[----:B------:R-:W-:-:S02]  /*a360*/  FFMA.FTZ R160, R158, R155, R160 ;  /* 0x0000009b9ea07223 */ /* 0x000fc400000100a0 */
[----:B------:R-:W-:Y:S02]  /*a370*/  FMUL.FTZ R159, R158, R159 ;  /* 0x0000009f9e9f7220 */ /* 0x000fe40000410000 */
[----:B------:R-:W1:Y:S02]  /*a380*/  SHFL.DOWN PT, R158, R161, 0x1, 0x1f ;  /* 0x08201f00a19e7f89 */ /* 0x000e6400000e0000 */
[----:B------:R-:W-:Y:S01]  /*a390*/  FMUL.FTZ R159, R159, R162 ;  /* 0x000000a29f9f7220 */ /* 0x000fe20000410000 */
[----:B0-----:R-:W0:Y:S01]  /*a3a0*/  MUFU.RCP R151, R154 ;  /* 0x0000009a00977308 */ /* 0x001e220000001000 */
[----:B--2---:R-:W-:Y:S02]  /*a3b0*/  FADD.FTZ R150, R147, R150 ;  /* 0x0000009693967221 */ /* 0x004fe40000010000 */
[C---:B0-----:R-:W-:Y:S02]  /*a3c0*/  FMUL.FTZ R155, R151.reuse, R160 ;  /* 0x000000a0979b7220 */ /* 0x041fe40000410000 */
[----:B------:R-:W-:Y:S01]  /*a3d0*/  FFMA.FTZ R150, R151, R159, R150 ;  /* 0x0000009f97967223 */ /* 0x000fe20000010096 */
[----:B-1----:R-:W-:-:S02]  /*a3e0*/  IADD3 R151, R161, R158, RZ ;  /* 0x0000009ea1977210 */ /* 0x002fc40007ffe0ff */
        /* <DEDUP_REMOVED lines=10> */
[----:B-1----:R-:W-:Y:S01]  /*a490*/  FADD.FTZ R154, R150, R147 ;  /* 0x00000093969a7221 */ /* 0x002fe20000010000 */
[----:B------:R-:W-:Y:S01]  /*a4a0*/  SHF.R.U32.HI R147, RZ, 0x5, R163 ;  /* 0x00000005ff937819 */ /* 0x000fe200000116a3 */
[----:B------:R-:W-:-:S03]  /*a4b0*/  FMUL.FTZ R159, R159, R158 ;  /* 0x0000009e9f9f7220 */ /* 0x000fc60000410000 */
[----:B------:R-:W-:Y:S01]  /*a4c0*/  LOP3.LUT R150, R147, 0x7, RZ, 0xc0, !PT ;  /* 0x0000000793967812 */ /* 0x000fe200078ec0ff */
[----:B------:R-:W-:Y:S02]  /*a4d0*/  IMAD.MOV.U32 R147, RZ, RZ, c[0x0][0x1e0] ;  /* 0x00007800ff937624 */ /* 0x000fe400078e00ff */
[C---:B0-----:R-:W-:Y:S01]  /*a4e0*/  FMUL.FTZ R156, R157.reuse, R156 ;  /* 0x0000009c9d9c7220 */ /* 0x041fe20000410000 */
[----:B------:R-:W-:Y:S01]  /*a4f0*/  LOP3.LUT P0, RZ, R150, 0x1f, R163, 0xf8, !PT ;  /* 0x0000001f96ff7812 */ /* 0x000fe2000780f8a3 */
[----:B------:R-:W-:-:S03]  /*a500*/  FFMA.FTZ R154, R157, R159, R154 ;  /* 0x0000009f9d9a7223 */ /* 0x000fc6000001009a */
        /* <DEDUP_REMOVED lines=13> */
[----:B------:R-:W-:-:S13]  /*a5e0*/  ISETP.GE.AND P0, PT, R143, 0x1, PT ;  /* 0x000000018f00780c */ /* 0x000fda0003f06270 */
[----:B------:R-:W-:Y:S05]  /*a5f0*/  @!P0 BRA `(.L_x_11062) ;  /* 0x0000063000008947 */ /* 0x000fea0003800000 */
[----:B-1----:R-:W-:Y:S02]  /*a600*/  FSEL R145, R157, RZ, !P1 ;  /* 0x000000ff9d917208 */ /* 0x002fe40004800000 */
[----:B------:R-:W-:-:S03]  /*a610*/  IADD3 R143, R143, -0x1, RZ ;  /* 0xffffffff8f8f7810 */ /* 0x000fc60007ffe0ff */
[----:B------:R-:W-:Y:S02]  /*a620*/  FADD.FTZ R88, -R145, R88 ;  /* 0x0000005891587221 */ /* 0x000fe40000010100 */
[----:B------:R-:W-:Y:S02]  /*a630*/  IMAD R143, R143, c[0x0][0x168], RZ ;  /* 0x00005a008f8f7a24 */ /* 0x000fe400078e02ff */
[----:B------:R-:W-:Y:S02]  /*a640*/  FADD.FTZ R147, -R145, R89 ;  /* 0x0000005991937221 */ /* 0x000fe40000010100 */
[----:B------:R-:W-:Y:S01]  /*a650*/  FMUL.FTZ R89, R165, R88 ;  /* 0x00000058a5597220 */ /* 0x000fe20000410000 */
[----:B------:R-:W-:Y:S01]  /*a660*/  SHF.R.S32.HI R88, RZ, 0x1f, R143 ;  /* 0x0000001fff587819 */ /* 0x000fe2000001148f */
[C---:B------:R-:W-:Y:S02]  /*a670*/  FADD.FTZ R150, -R145.reuse, R90 ;  /* 0x0000005a91967221 */ /* 0x040fe40000010100 */
[C---:B------:R-:W-:Y:S01]  /*a680*/  FADD.FTZ R93, -R145.reuse, R93 ;  /* 0x0000005d915d7221 */ /* 0x040fe20000010100 */
[----:B------:R-:W-:Y:S01]  /*a690*/  LEA.HI R143, R88, R143, RZ, 0x3 ;  /* 0x0000008f588f7211 */ /* 0x000fe200078f18ff */
[----:B------:R-:W-:-:S02]  /*a6a0*/  FADD.FTZ R151, -R145, R91 ;  /* 0x0000005b91977221 */ /* 0x000fc40000010100 */
[----:B------:R-:W-:Y:S01]  /*a6b0*/  FMUL.FTZ R90, R165, R147 ;  /* 0x00000093a55a7220 */ /* 0x000fe20000410000 */
[----:B------:R-:W-:Y:S01]  /*a6c0*/  LEA.HI.SX32 R143, R143, R0, 0x1d ;  /* 0x000000008f8f7211 */ /* 0x000fe200078feaff */
[C---:B------:R-:W-:Y:S02]  /*a6d0*/  FADD.FTZ R154, -R145.reuse, R92 ;  /* 0x0000005c919a7221 */ /* 0x040fe40000010100 */
[C---:B------:R-:W-:Y:S02]  /*a6e0*/  FADD.FTZ R155, -R145.reuse, R94 ;  /* 0x0000005e919b7221 */ /* 0x040fe40000010100 */
[C---:B------:R-:W-:Y:S02]  /*a6f0*/  FADD.FTZ R98, -R145.reuse, R98 ;  /* 0x0000006291627221 */ /* 0x040fe40000010100 */
[C---:B------:R-:W-:Y:S02]  /*a700*/  FADD.FTZ R100, -R145.reuse, R100 ;  /* 0x0000006491647221 */ /* 0x040fe40000010100 */
[----:B------:R-:W-:-:S02]  /*a710*/  FADD.FTZ R159, -R145, R101 ;  /* 0x00000065919f7221 */ /* 0x000fc40000010100 */
[----:B------:R-:W-:Y:S02]  /*a720*/  FADD.FTZ R102, -R145, R102 ;  /* 0x0000006691667221 */ /* 0x000fe40000010100 */
[----:B------:R-:W-:Y:S02]  /*a730*/  FMUL.FTZ R94, R165, R93 ;  /* 0x0000005da55e7220 */ /* 0x000fe40000410000 */
[C---:B------:R-:W-:Y:S02]  /*a740*/  FADD.FTZ R156, -R145.reuse, R95 ;  /* 0x0000005f919c7221 */ /* 0x040fe40000010100 */
[C---:B------:R-:W-:Y:S02]  /*a750*/  FADD.FTZ R108, -R145.reuse, R108 ;  /* 0x0000006c916c7221 */ /* 0x040fe40000010100 */
[----:B------:R-:W-:Y:S02]  /*a760*/  FADD.FTZ R163, -R145, R109 ;  /* 0x0000006d91a37221 */ /* 0x000fe40000010100 */
[----:B------:R-:W-:-:S02]  /*a770*/  FMUL.FTZ R91, R165, R150 ;  /* 0x00000096a55b7220 */ /* 0x000fc40000410000 */
[----:B------:R-:W-:Y:S02]  /*a780*/  FMUL.FTZ R92, R165, R151 ;  /* 0x00000097a55c7220 */ /* 0x000fe40000410000 */
[----:B------:R-:W-:Y:S02]  /*a790*/  FFMA.FTZ R88, R28, R89, R4 ;  /* 0x000000591c587223 */ /* 0x000fe40000010004 */
[----:B------:R-:W-:Y:S02]  /*a7a0*/  FFMA.FTZ R93, R29, R90, R5 ;  /* 0x0000005a1d5d7223 */ /* 0x000fe40000010005 */
[----:B------:R-:W-:Y:S02]  /*a7b0*/  FADD.FTZ R158, -R145, R99 ;  /* 0x00000063919e7221 */ /* 0x000fe40000010100 */
[----:B------:R-:W-:Y:S01]  /*a7c0*/  FMUL.FTZ R95, R165, R154 ;  /* 0x0000009aa55f7220 */ /* 0x000fe20000410000 */
        /* <DEDUP_REMOVED lines=9> */
[----:B------:R-:W-:Y:S02]  /*a860*/  FMUL.FTZ R99, R165, R98 ;  /* 0x00000062a5637220 */ /* 0x000fe40000410000 */
[----:B------:R-:W-:Y:S02]  /*a870*/  FADD.FTZ R145, -R145, R111 ;  /* 0x0000006f91917221 */ /* 0x000fe40000010100 */
        /* <DEDUP_REMOVED lines=8> */
[C---:B------:R-:W-:Y:S01]  /*a900*/  FMUL.FTZ R97, R165.reuse, R96 ;  /* 0x00000060a5617220 */ /* 0x040fe20000410000 */
[----:B------:R-:W-:Y:S01]  /*a910*/  F2FP.BF16.PACK_AB R89, R92, R89 ;  /* 0x000000595c59723e */ /* 0x000fe200000010ff */
[----:B------:R-:W-:-:S02]  /*a920*/  FMUL.FTZ R105, R165, R104 ;  /* 0x00000068a5697220 */ /* 0x000fc40000410000 */
[----:B------:R-:W-:Y:S02]  /*a930*/  FFMA.FTZ R95, R33, R94, R9 ;  /* 0x0000005e215f7223 */ /* 0x000fe40000010009 */
[----:B------:R-:W-:Y:S02]  /*a940*/  FFMA.FTZ R93, R38, R99, R14 ;  /* 0x00000063265d7223 */ /* 0x000fe4000001000e */
[----:B------:R-:W-:Y:S01]  /*a950*/  FMUL.FTZ R96, R165, R157 ;  /* 0x0000009da5607220 */ /* 0x000fe20000410000 */
[----:B------:R-:W-:Y:S01]  /*a960*/  F2FP.BF16.PACK_AB R90, R95, R90 ;  /* 0x0000005a5f5a723e */ /* 0x000fe200000010ff */
[C---:B------:R-:W-:Y:S02]  /*a970*/  FMUL.FTZ R111, R165.reuse, R110 ;  /* 0x0000006ea56f7220 */ /* 0x040fe40000410000 */
[----:B------:R-:W-:Y:S02]  /*a980*/  FMUL.FTZ R104, R165, R145 ;  /* 0x00000091a5687220 */ /* 0x000fe40000410000 */
[----:B------:R-:W-:-:S02]  /*a990*/  FFMA.FTZ R94, R40, R101, R16 ;  /* 0x00000065285e7223 */ /* 0x000fc40000010010 */
[----:B------:R-:W-:Y:S02]  /*a9a0*/  FFMA.FTZ R99, R41, R98, R17 ;  /* 0x0000006229637223 */ /* 0x000fe40000010011 */
[----:B------:R-:W-:Y:S02]  /*a9b0*/  FFMA.FTZ R98, R48, R109, R24 ;  /* 0x0000006d30627223 */ /* 0x000fe40000010018 */
[----:B------:R-:W-:Y:S01]  /*a9c0*/  FFMA.FTZ R101, R49, R102, R25 ;  /* 0x0000006631657223 */ /* 0x000fe20000010019 */
[----:B------:R-:W-:Y:S01]  /*a9d0*/  F2FP.BF16.PACK_AB R94, R99, R94 ;  /* 0x0000005e635e723e */ /* 0x000fe200000010ff */
[----:B------:R-:W-:Y:S01]  /*a9e0*/  FMUL.FTZ R100, R165, R161 ;  /* 0x000000a1a5647220 */ /* 0x000fe20000410000 */
[----:B------:R-:W-:Y:S01]  /*a9f0*/  IADD3 R102, R143, 0x100, RZ ;  /* 0x000001008f667810 */ /* 0x000fe20007ffe0ff */
[----:B------:R-:W-:Y:S01]  /*aa00*/  FFMA.FTZ R92, R36, R97, R12 ;  /* 0x00000061245c7223 */ /* 0x000fe2000001000c */
[----:B------:R-:W-:Y:S01]  /*aa10*/  F2FP.BF16.PACK_AB R98, R101, R98 ;  /* 0x000000626562723e */ /* 0x000fe200000010ff */
[----:B------:R-:W-:-:S02]  /*aa20*/  FMUL.FTZ R155, R165, R155 ;  /* 0x0000009ba59b7220 */ /* 0x000fc40000410000 */
[C---:B------:R-:W-:Y:S02]  /*aa30*/  FMUL.FTZ R156, R165.reuse, R156 ;  /* 0x0000009ca59c7220 */ /* 0x040fe40000410000 */
[----:B------:R-:W-:Y:S02]  /*aa40*/  FMUL.FTZ R160, R165, R160 ;  /* 0x000000a0a5a07220 */ /* 0x000fe40000410000 */
[----:B------:R-:W-:Y:S02]  /*aa50*/  FFMA.FTZ R97, R37, R96, R13 ;  /* 0x0000006025617223 */ /* 0x000fe4000001000d */
[----:B------:R-:W-:Y:S02]  /*aa60*/  FFMA.FTZ R111, R50, R111, R26 ;  /* 0x0000006f326f7223 */ /* 0x000fe4000001001a */
[----:B------:R-:W-:Y:S01]  /*aa70*/  FFMA.FTZ R104, R51, R104, R27 ;  /* 0x0000006833687223 */ /* 0x000fe2000001001b */
[----:B------:R-:W-:Y:S01]  /*aa80*/  F2FP.BF16.PACK_AB R92, R97, R92 ;  /* 0x0000005c615c723e */ /* 0x000fe200000010ff */
[----:B------:R-:W-:-:S02]  /*aa90*/  FMUL.FTZ R158, R165, R158 ;  /* 0x0000009ea59e7220 */ /* 0x000fc40000410000 */
[C---:B------:R-:W-:Y:S01]  /*aaa0*/  FMUL.FTZ R107, R165.reuse, R106 ;  /* 0x0000006aa56b7220 */ /* 0x040fe20000410000 */
[----:B------:R-:W-:Y:S01]  /*aab0*/  F2FP.BF16.PACK_AB R99, R104, R111 ;  /* 0x0000006f6863723e */ /* 0x000fe200000010ff */
[----:B------:R-:W-:Y:S01]  /*aac0*/  FMUL.FTZ R162, R165, R162 ;  /* 0x000000a2a5a27220 */ /* 0x000fe20000410000 */
[----:B------:R-:W-:Y:S01]  /*aad0*/  IADD3 R104, R143, 0x200, RZ ;  /* 0x000002008f687810 */ /* 0x000fe20007ffe0ff */
        /* <DEDUP_REMOVED lines=9> */
[----:B------:R-:W-:Y:S01]  /*ab70*/  IMAD.MOV.U32 R105, RZ, RZ, 0x10 ;  /* 0x00000010ff697424 */ /* 0x000fe200078e00ff */
[----:B------:R-:W-:Y:S01]  /*ab80*/  F2FP.BF16.PACK_AB R95, R160, R103 ;  /* 0x00000067a05f723e */ /* 0x000fe200000010ff */
[----:B------:R-:W-:Y:S01]  /*ab90*/  FFMA.FTZ R97, R46, R107, R22 ;  /* 0x0000006b2e617223 */ /* 0x000fe20000010016 */
[----:B------:R-:W-:Y:S01]  /*aba0*/  F2FP.BF16.PACK_AB R93, R158, R93 ;  /* 0x0000005d9e5d723e */ /* 0x000fe200000010ff */
[----:B------:R-:W-:Y:S02]  /*abb0*/  FFMA.FTZ R162, R47, R162, R23 ;  /* 0x000000a22fa27223 */ /* 0x000fe40000010017 */
[----:B------:R-:W-:-:S03]  /*abc0*/  IMAD.WIDE.U32 R100, R143, R105, c[0x0][0x208] ;  /* 0x000082008f647625 */ /* 0x000fc600078e0069 */
[----:B------:R-:W-:Y:S01]  /*abd0*/  F2FP.BF16.PACK_AB R97, R162, R97 ;  /* 0x00000061a261723e */ /* 0x000fe200000010ff */
[-C--:B------:R-:W-:Y:S01]  /*abe0*/  IMAD.WIDE.U32 R102, R102, R105.reuse, c[0x0][0x208] ;  /* 0x0000820066667625 */ /* 0x080fe200078e0069 */
[----:B------:R0:W-:Y:S03]  /*abf0*/  STG.E.128 [R100.64], R88 ;  /* 0x0000005864007986 */ /* 0x0001e6000c101d04 */
[----:B------:R-:W-:Y:S01]  /*ac00*/  IMAD.WIDE.U32 R104, R104, R105, c[0x0][0x208] ;  /* 0x0000820068687625 */ /* 0x000fe200078e0069 */
[----:B------:R0:W-:Y:S04]  /*ac10*/  STG.E.128 [R102.64], R92 ;  /* 0x0000005c66007986 */ /* 0x0001e8000c101d04 */
[----:B------:R0:W-:Y:S02]  /*ac20*/  STG.E.128 [R104.64], R96 ;  /* 0x0000006068007986 */ /* 0x0001e4000c101d04 */
.L_x_11062:
[----:B-1----:R-:W-:Y:S05]  /*ac30*/  BSYNC B0 ;  /* 0x0000000000007941 */ /* 0x002fea0003800000 */
.L_x_11061:
[----:B------:R-:W-:Y:S02]  /*ac40*/  IADD3 R112, R112, c[0x0][0x160], RZ ;  /* 0x0000580070707a10 */ /* 0x000fe40007ffe0ff */
[----:B------:R-:W-:-:S02]  /*ac50*/  LOP3.LUT P1, RZ, R134, 0xff, RZ, 0xc0, !PT ;  /* 0x000000ff86ff7812 */ /* 0x000fc4000782c0ff */
[----:B------:R-:W-:Y:S02]  /*ac60*/  ISETP.GE.AND P0, PT, R112, c[0x0][0x164], PT ;  /* 0x0000590070007a0c */ /* 0x000fe40003f06270 */
[----:B------:R-:W-:-:S11]  /*ac70*/  SEL R134, RZ, 0x1, P1 ;  /* 0x00000001ff867807 */ /* 0x000fd60000800000 */
[----:B0-----:R-:W-:Y:S01]  /*ac80*/  @P0 CALL.REL.NOINC `(.L_x_11063) ;  /* 0x0000001000000944 */ /* 0x001fe20003c00000 */
[----:B------:R-:W-:Y:S05]  /*ac90*/  BRA `(.L_x_11064) ;  /* 0xffff5b6000007947 */ /* 0x000fea000383ffff */
.L_x_11063:
[----:B------:R-:W-:Y:S05]  /*aca0*/  EXIT ;  /* 0x000000000000794d */ /* 0x000fea0003800000 */
.L_x_11059:
[----:B------:R-:W-:Y:S01]  /*acb0*/  HFMA2.MMA R160, -RZ, RZ, 0, 5.9604644775390625e-08 ;  /* 0x00000001ffa07435 */ /* 0x000fe200000001ff */
[----:B------:R-:W-:Y:S01]  /*acc0*/  IMAD.MOV.U32 R151, RZ, RZ, 0x1f ;  /* 0x0000001fff977424 */ /* 0x000fe200078e00ff */
[----:B------:R-:W-:Y:S01]  /*acd0*/  MOV R156, 0xad00 ;  /* 0x0000ad00009c7802 */ /* 0x000fe20000000f00 */
[----:B------:R-:W-:-:S03]  /*ace0*/  IMAD.MOV.U32 R158, RZ, RZ, -0x1 ;  /* 0xffffffffff9e7424 */ /* 0x000fc600078e00ff */
[----:B------:R-:W-:Y:S05]  /*acf0*/  CALL.REL.NOINC `($__internal_79_$__cuda_sm70_shflsync_bfly_p) ;  /* 0x0000069000007944 */ /* 0x000fea0003c00000 */
[----:B-1----:R-:W-:Y:S01]  /*ad00*/  MOV R150, R160 ;  /* 0x000000a000967202 */ /* 0x002fe20000000f00 */
[----:B0-----:R-:W-:Y:S05]  /*ad10*/  BRA `(.L_x_11065) ;  /* 0xffffef5000007947 */ /* 0x001fea000383ffff */
.L_x_11060:
[----:B------:R-:W-:Y:S01]  /*ad20*/  IMAD.MOV.U32 R160, RZ, RZ, 0x2 ;  /* 0x00000002ffa07424 */ /* 0x000fe200078e00ff */
[----:B------:R-:W-:Y:S01]  /*ad30*/  MOV R158, 0xffffffff ;  /* 0xffffffff009e7802 */ /* 0x000fe20000000f00 */
[----:B------:R-:W-:Y:S01]  /*ad40*/  IMAD.MOV.U32 R151, RZ, RZ, 0x1f ;  /* 0x0000001fff977424 */ /* 0x000fe200078e00ff */
[----:B------:R-:W-:Y:S02]  /*ad50*/  MOV R156, 0xad70 ;  /* 0x0000ad70009c7802 */ /* 0x000fe40000000f00 */
[----:B------:R-:W-:Y:S05]  /*ad60*/  CALL.REL.NOINC `($__internal_79_$__cuda_sm70_shflsync_bfly_p) ;  /* 0x0000062000007944 */ /* 0x000fea0003c00000 */
[----:B01----:R-:W-:Y:S01]  /*ad70*/  FADD.FTZ R155, R155, R160 ;  /* 0x000000a09b9b7221 */ /* 0x003fe20000010000 */
[----:B------:R-:W-:Y:S01]  /*ad80*/  MOV R158, 0xffffffff ;  /* 0xffffffff009e7802 */ /* 0x000fe20000000f00 */
[----:B------:R-:W-:Y:S01]  /*ad90*/  IMAD.MOV.U32 R160, RZ, RZ, 0x4 ;  /* 0x00000004ffa07424 */ /* 0x000fe200078e00ff */
[----:B------:R-:W-:Y:S01]  /*ada0*/  MOV R156, 0xadd0 ;  /* 0x0000add0009c7802 */ /* 0x000fe20000000f00 */
[----:B------:R-:W-:-:S02]  /*adb0*/  IMAD.MOV.U32 R151, RZ, RZ, 0x1f ;  /* 0x0000001fff977424 */ /* 0x000fc400078e00ff */
        /* <DEDUP_REMOVED lines=13> */
[----:B-1----:R-:W-:Y:S01]  /*ae90*/  FADD.FTZ R150, R155, R160 ;  /* 0x000000a09b967221 */ /* 0x002fe20000010000 */
[----:B0-----:R-:W-:Y:S01]  /*aea0*/  MOV R158, 0xffffffff ;  /* 0xffffffff009e7802 */ /* 0x001fe20000000f00 */
[----:B------:R-:W-:-:S02]  /*aeb0*/  IMAD.MOV.U32 R160, RZ, RZ, 0x1 ;  /* 0x00000001ffa07424 */ /* 0x000fc400078e00ff */
        /* <DEDUP_REMOVED lines=51> */
[----:B------:R-:W-:Y:S05]  /*b1f0*/  CALL.REL.NOINC `($__internal_79_$__cuda_sm70_shflsync_bfly_p) ;  /* 0x0000019000007944 */ /* 0x000fea0003c00000 */
[----:B01----:R-:W-:Y:S01]  /*b200*/  FADD.FTZ R155, R155, R160 ;  /* 0x000000a09b9b7221 */ /* 0x003fe20000010000 */
[----:B------:R-:W-:Y:S01]  /*b210*/  MOV R158, 0xffffffff ;  /* 0xffffffff009e7802 */ /* 0x000fe20000000f00 */
[----:B------:R-:W-:Y:S01]  /*b220*/  IMAD.MOV.U32 R160, RZ, RZ, 0x2 ;  /* 0x00000002ffa07424 */ /* 0x000fe200078e00ff */
[----:B------:R-:W-:Y:S01]  /*b230*/  MOV R156, 0xb260 ;  /* 0x0000b260009c7802 */ /* 0x000fe20000000f00 */
[----:B------:R-:W-:Y:S02]  /*b240*/  IMAD.MOV.U32 R151, RZ, RZ, 0x1f ;  /* 0x0000001fff977424 */ /* 0x000fe400078e00ff */
        /* <DEDUP_REMOVED lines=19> */
[----:B01----:R-:W-:Y:S05]  /*b380*/  BRA `(.L_x_11066) ;  /* 0xffffed2000007947 */ /* 0x003fea000383ffff */
        .weak           $__internal_79_$__cuda_sm70_shflsync_bfly_p
        .type           $__internal_79_$__cuda_sm70_shflsync_bfly_p,@function
        .size           $__internal_79_$__cuda_sm70_shflsync_bfly_p,(.L_x_22167 - $__internal_79_$__cuda_sm70_shflsync_bfly_p)
$__internal_79_$__cuda_sm70_shflsync_bfly_p:
[----:B------:R-:W-:Y:S01]  /*b390*/  IMAD.MOV.U32 R157, RZ, RZ, 0x0 ;  /* 0x00000000ff9d7424 */ /* 0x000fe200078e00ff */
[----:B------:R-:W-:Y:S04]  /*b3a0*/  WARPSYNC R158 ;  /* 0x0000009e00007348 */ /* 0x000fe80003800000 */
[----:B------:R0:W1:Y:S01]  /*b3b0*/  SHFL.BFLY PT, R160, R155, R160, R151 ;  /* 0x0c0000a09ba07389 */ /* 0x00006200000e0097 */
[----:B------:R-:W-:Y:S05]  /*b3c0*/  RET.REL.NODEC R156 `(_ZN10layer_norm13ln_fwd_kernelINS_13Kernel_traitsIf13__nv_bfloat16fS2_fjLj6144ELj1ELj1ELj8ELj16ENS_18Kernel_traits_baseILj6144EfS2_fS2_fjLj256EEEEELb1ELb1ELb1ELb1EEEvNS_9FwdParamsE) ;  /* 0xffff4c309c007950 */ /* 0x000fea0003c3ffff */
.L_x_11067:
        /* <DEDUP_REMOVED lines=11> */
.L_x_22167:


//--------------------- .text._ZN10layer_norm13ln_fwd_kernelINS_13Kernel_traitsIf6__halfS2_S2_fjLj6144ELj1ELj1ELj8ELj16ENS_18Kernel_traits_baseILj6144EfS2_S2_S2_fjLj256EEEEELb0ELb0ELb0ELb0EEEvNS_9FwdParamsE --------------------------
	.section	.text._ZN10layer_norm13ln_fwd_kernelINS_13Kernel_traitsIf6__halfS2_S2_fjLj6144ELj1ELj1ELj8ELj16ENS_18Kernel_traits_baseILj6144EfS2_S2_S2_fjLj256EEEEELb0ELb0ELb0ELb0EEEvNS_9FwdParamsE,"ax",@progbits
	.sectioninfo	@"SHI_REGISTERS=126"
	.align	128
        .global         _ZN10layer_norm13ln_fwd_kernelINS_13Kernel_traitsIf6__halfS2_S2_fjLj6144ELj1ELj1ELj8ELj16ENS_18Kernel_traits_baseILj6144EfS2_S2_S2_fjLj256EEEEELb0ELb0ELb0ELb0EEEvNS_9FwdParamsE
        .type           _ZN10layer_norm13ln_fwd_kernelINS_13Kernel_traitsIf6__halfS2_S2_fjLj6144ELj1ELj1ELj8ELj16ENS_18Kernel_traits_baseILj6144EfS2_S2_S2_fjLj256EEEEELb0ELb0ELb0ELb0EEEvNS_9FwdParamsE,@function
        .size           _ZN10layer_norm13ln_fwd_kernelINS_13Kernel_traitsIf6__halfS2_S2_fjLj6144ELj1ELj1ELj8ELj16ENS_18Kernel_traits_baseILj6144EfS2_S2_S2_fjLj256EEEEELb0ELb0ELb0ELb0EEEvNS_9FwdParamsE,(.L_x_22168 - _ZN10layer_norm13ln_fwd_kernelINS_13Kernel_traitsIf6__halfS2_S2_fjLj6144ELj1ELj1ELj8ELj16ENS_18Kernel_traits_baseILj6144EfS2_S2_S2_fjLj256EEEEELb0ELb0ELb0ELb0EEEvNS_9FwdParamsE)
        .other          _ZN10layer_norm13ln_fwd_kernelINS_13Kernel_traitsIf6__halfS2_S2_fjLj6144ELj1ELj1ELj8ELj16ENS_18Kernel_traits_baseILj6144EfS2_S2_S2_fjLj256EEEEELb0ELb0ELb0ELb0EEEvNS_9FwdParamsE,@"STO_CUDA_ENTRY STV_DEFAULT"
_ZN10layer_norm13ln_fwd_kernelINS_13Kernel_traitsIf6__halfS2_S2_fjLj6144ELj1ELj1ELj8ELj16ENS_18Kernel_traits_baseILj6144EfS2_S2_S2_fjLj256EEEEELb0ELb0ELb0ELb0EEEvNS_9FwdParamsE:
.text._ZN10layer_norm13ln_fwd_kernelINS_13Kernel_traitsIf6__halfS2_S2_fjLj6144ELj1ELj1ELj8ELj16ENS_18Kernel_traits_baseILj6144EfS2_S2_S2_fjLj256EEEEELb0ELb0ELb0ELb0EEEvNS_9FwdParamsE:
        /* <DEDUP_REMOVED lines=29> */
.L_x_11069:
[----:B------:R-:W-:Y:S05]  /*01d0*/  BSYNC B0 ;  /* 0x0000000000007941 */ /* 0x000fea0003800000 */
.L_x_11068:
        /* <DEDUP_REMOVED lines=17> */
.L_x_11071:
[----:B------:R-:W-:Y:S05]  /*02f0*/  BSYNC B0 ;  /* 0x0000000000007941 */ /* 0x000fea0003800000 */
.L_x_11070:
        /* <DEDUP_REMOVED lines=16> */
.L_x_11073:
[----:B------:R-:W-:Y:S05]  /*0400*/  BSYNC B0 ;  /* 0x0000000000007941 */ /* 0x000fea0003800000 */
.L_x_11072:
        /* <DEDUP_REMOVED lines=29> */
.L_x_11161:
        /* <DEDUP_REMOVED lines=30> */
.L_x_11076:
[----:B0----5:R-:W-:-:S05]  /*07c0*/  HADD2.F32 R74, -RZ, R52.H0_H0 ;  /* 0x20000034ff4a7230 */ /* 0x021fca0000004100 */
[----:B------:R-:W-:-:S05]  /*07d0*/  FADD.FTZ R69, R74, R69 ;  /* 0x000000454a457221 */ /* 0x000fca0000010000 */
.L_x_11077:
[----:B------:R-:W-:-:S04]  /*07e0*/  F2FP.PACK_AB R3, RZ, R69 ;  /* 0x00000045ff03723e */ /* 0x000fc800000000ff */
[----:B------:R-:W-:Y:S02]  /*07f0*/  PRMT R56, R3, 0x7610, R56 ;  /* 0x0000761003387816 */ /* 0x000fe40000000038 */
.L_x_11078:
[----:B------:R-:W-:-:S05]  /*0800*/  HADD2.F32 R83, -RZ, R60.H1_H1 ;  /* 0x3000003cff537230 */ /* 0x000fca0000004100 */
[----:B------:R-:W-:Y:S01]  /*0810*/  FMUL.FTZ R83, R83, R2 ;  /* 0x0000000253537220 */ /* 0x000fe20000410000 */
[----:B------:R-:W-:Y:S05]  /*0820*/  @P1 BRA `(.L_x_11079) ;  /* 0x0000002000001947 */ /* 0x000fea0003800000 */
[----:B------:R-:W-:Y:S05]  /*0830*/  @P0 BRA `(.L_x_11080) ;  /* 0x0000003000000947 */ /* 0x000fea0003800000 */
[----:B------:R-:W-:Y:S05]  /*0840*/  BRA `(.L_x_11081) ;  /* 0x0000004000007947 */ /* 0x000fea0003800000 */
.L_x_11079:
[----:B-----5:R-:W-:-:S05]  /*0850*/  HADD2.F32 R60, -RZ, R52.H1_H1 ;  /* 0x30000034ff3c7230 */ /* 0x020fca0000004100 */
[----:B------:R-:W-:-:S05]  /*0860*/  FADD.FTZ R83, R60, R83 ;  /* 0x000000533c537221 */ /* 0x000fca0000010000 */
.L_x_11080:
[----:B------:R-:W-:-:S04]  /*0870*/  F2FP.PACK_AB R3, RZ, R83 ;  /* 0x00000053ff03723e */ /* 0x000fc800000000ff */
[----:B------:R-:W-:Y:S02]  /*0880*/  PRMT R56, R56, 0x5410, R3 ;  /* 0x0000541038387816 */ /* 0x000fe40000000003 */
.L_x_11081:
[----:B------:R-:W-:-:S05]  /*0890*/  HADD2.F32 R81, -RZ, R61.H0_H0 ;  /* 0x2000003dff517230 */ /* 0x000fca0000004100 */
[----:B------:R-:W-:Y:S01]  /*08a0*/  FMUL.FTZ R81, R81, R2 ;  /* 0x0000000251517220 */ /* 0x000fe20000410000 */
[----:B------:R-:W-:Y:S05]  /*08b0*/  @P1 BRA `(.L_x_11082) ;  /* 0x0000002000001947 */ /* 0x000fea0003800000 */
[----:B------:R-:W-:Y:S05]  /*08c0*/  @P0 BRA `(.L_x_11083) ;  /* 0x0000003000000947 */ /* 0x000fea0003800000 */
[----:B------:R-:W-:Y:S05]  /*08d0*/  BRA `(.L_x_11084) ;  /* 0x0000004000007947 */ /* 0x000fea0003800000 */
.L_x_11082:
[----:B-----5:R-:W-:-:S05]  /*08e0*/  HADD2.F32 R60, -RZ, R53.H0_H0 ;  /* 0x20000035ff3c7230 */ /* 0x020fca0000004100 */
[----:B------:R-:W-:-:S05]  /*08f0*/  FADD.FTZ R81, R60, R81 ;  /* 0x000000513c517221 */ /* 0x000fca0000010000 */
.L_x_11083:
[----:B------:R-:W-:-:S04]  /*0900*/  F2FP.PACK_AB R3, RZ, R81 ;  /* 0x00000051ff03723e */ /* 0x000fc800000000ff */
[----:B------:R-:W-:Y:S02]  /*0910*/  PRMT R57, R3, 0x7610, R57 ;  /* 0x0000761003397816 */ /* 0x000fe40000000039 */
.L_x_11084:
[----:B------:R-:W-:-:S05]  /*0920*/  HADD2.F32 R61, -RZ, R61.H1_H1 ;  /* 0x3000003dff3d7230 */ /* 0x000fca0000004100 */
[----:B------:R-:W-:Y:S01]  /*0930*/  FMUL.FTZ R85, R61, R2 ;  /* 0x000000023d557220 */ /* 0x000fe20000410000 */
[----:B------:R-:W-:Y:S05]  /*0940*/  @P1 BRA `(.L_x_11085) ;  /* 0x0000002000001947 */ /* 0x000fea0003800000 */
[----:B------:R-:W-:Y:S05]  /*0950*/  @P0 BRA `(.L_x_11086) ;  /* 0x0000003000000947 */ /* 0x000fea0003800000 */
[----:B------:R-:W-:Y:S05]  /*0960*/  BRA `(.L_x_11087) ;  /* 0x0000004000007947 */ /* 0x000fea0003800000 */
.L_x_11085:
[----:B-----5:R-:W-:-:S05]  /*0970*/  HADD2.F32 R60, -RZ, R53.H1_H1 ;  /* 0x30000035ff3c7230 */ /* 0x020fca0000004100 */
[----:B------:R-:W-:-:S05]  /*0980*/  FADD.FTZ R85, R60, R85 ;  /* 0x000000553c557221 */ /* 0x000fca0000010000 */
.L_x_11086:
[----:B------:R-:W-:-:S04]  /*0990*/  F2FP.PACK_AB R3, RZ, R85 ;  /* 0x00000055ff03723e */ /* 0x000fc800000000ff */
[----:B------:R-:W-:Y:S02]  /*09a0*/  PRMT R57, R57, 0x5410, R3 ;  /* 0x0000541039397816 */ /* 0x000fe40000000003 */
.L_x_11087:
[----:B------:R-:W-:-:S05]  /*09b0*/  HADD2.F32 R87, -RZ, R62.H0_H0 ;  /* 0x2000003eff577230 */ /* 0x000fca0000004100 */
[----:B------:R-:W-:Y:S01]  /*09c0*/  FMUL.FTZ R87, R87, R2 ;  /* 0x0000000257577220 */ /* 0x000fe20000410000 */
[----:B------:R-:W-:Y:S05]  /*09d0*/  @P1 BRA `(.L_x_11088) ;  /* 0x0000002000001947 */ /* 0x000fea0003800000 */
[----:B------:R-:W-:Y:S05]  /*09e0*/  @P0 BRA `(.L_x_11089) ;  /* 0x0000003000000947 */ /* 0x000fea0003800000 */
[----:B------:R-:W-:Y:S05]  /*09f0*/  BRA `(.L_x_11090) ;  /* 0x0000004000007947 */ /* 0x000fea0003800000 */
.L_x_11088:
[----:B-----5:R-:W-:-:S05]  /*0a00*/  HADD2.F32 R60, -RZ, R54.H0_H0 ;  /* 0x20000036ff3c7230 */ /* 0x020fca0000004100 */
[----:B------:R-:W-:-:S05]  /*0a10*/  FADD.FTZ R87, R60, R87 ;  /* 0x000000573c577221 */ /* 0x000fca0000010000 */
.L_x_11089:
[----:B------:R-:W-:-:S04]  /*0a20*/  F2FP.PACK_AB R3, RZ, R87 ;  /* 0x00000057ff03723e */ /* 0x000fc800000000ff */
[----:B------:R-:W-:Y:S02]  /*0a30*/  PRMT R58, R3, 0x7610, R58 ;  /* 0x00007610033a7816 */ /* 0x000fe4000000003a */
.L_x_11090:
[----:B------:R-:W-:-:S05]  /*0a40*/  HADD2.F32 R89, -RZ, R62.H1_H1 ;  /* 0x3000003eff597230 */ /* 0x000fca0000004100 */
[----:B------:R-:W-:Y:S01]  /*0a50*/  FMUL.FTZ R89, R89, R2 ;  /* 0x0000000259597220 */ /* 0x000fe20000410000 */
[----:B------:R-:W-:Y:S05]  /*0a60*/  @P1 BRA `(.L_x_11091) ;  /* 0x0000002000001947 */ /* 0x000fea0003800000 */
[----:B------:R-:W-:Y:S05]  /*0a70*/  @P0 BRA `(.L_x_11092) ;  /* 0x0000003000000947 */ /* 0x000fea0003800000 */
[----:B------:R-:W-:Y:S05]  /*0a80*/  BRA `(.L_x_11093) ;  /* 0x0000004000007947 */ /* 0x000fea0003800000 */
.L_x_11091:
[----:B-----5:R-:W-:-:S05]  /*0a90*/  HADD2.F32 R60, -RZ, R54.H1_H1 ;  /* 0x30000036ff3c7230 */ /* 0x020fca0000004100 */
[----:B------:R-:W-:-:S05]  /*0aa0*/  FADD.FTZ R89, R60, R89 ;  /* 0x000000593c597221 */ /* 0x000fca0000010000 */
.L_x_11092:
[----:B------:R-:W-:-:S04]  /*0ab0*/  F2FP.PACK_AB R3, RZ, R89 ;  /* 0x00000059ff03723e */ /* 0x000fc800000000ff */
[----:B------:R-:W-:Y:S02]  /*0ac0*/  PRMT R58, R58, 0x5410, R3 ;  /* 0x000054103a3a7816 */ /* 0x000fe40000000003 */
.L_x_11093:
[----:B------:R-:W-:-:S05]  /*0ad0*/  HADD2.F32 R91, -RZ, R63.H0_H0 ;  /* 0x2000003fff5b7230 */ /* 0x000fca0000004100 */
[----:B------:R-:W-:Y:S01]  /*0ae0*/  FMUL.FTZ R91, R91, R2 ;  /* 0x000000025b5b7220 */ /* 0x000fe20000410000 */
[----:B------:R-:W-:Y:S05]  /*0af0*/  @P1 BRA `(.L_x_11094) ;  /* 0x0000002000001947 */ /* 0x000fea0003800000 */
[----:B------:R-:W-:Y:S05]  /*0b00*/  @P0 BRA `(.L_x_11095) ;  /* 0x0000003000000947 */ /* 0x000fea0003800000 */
[----:B------:R-:W-:Y:S05]  /*0b10*/  BRA `(.L_x_11096) ;  /* 0x0000004000007947 */ /* 0x000fea0003800000 */
.L_x_11094:
[----:B-----5:R-:W-:-:S05]  /*0b20*/  HADD2.F32 R60, -RZ, R55.H0_H0 ;  /* 0x20000037ff3c7230 */ /* 0x020fca0000004100 */
[----:B------:R-:W-:-:S05]  /*0b30*/  FADD.FTZ R91, R60, R91 ;  /* 0x0000005b3c5b7221 */ /* 0x000fca0000010000 */
.L_x_11095:
[----:B------:R-:W-:-:S04]  /*0b40*/  F2FP.PACK_AB R3, RZ, R91 ;  /* 0x0000005bff03723e */ /* 0x000fc800000000ff */
[----:B------:R-:W-:Y:S02]  /*0b50*/  PRMT R59, R3, 0x7610, R59 ;  /* 0x00007610033b7816 */ /* 0x000fe4000000003b */
.L_x_11096:
[----:B------:R-:W-:-:S05]  /*0b60*/  HADD2.F32 R63, -RZ, R63.H1_H1 ;  /* 0x3000003fff3f7230 */ /* 0x000fca0000004100 */
[----:B------:R-:W-:Y:S01]  /*0b70*/  FMUL.FTZ R113, R63, R2 ;  /* 0x000000023f717220 */ /* 0x000fe20000410000 */
[----:B------:R-:W-:Y:S05]  /*0b80*/  @P1 BRA `(.L_x_11097) ;  /* 0x0000002000001947 */ /* 0x000fea0003800000 */
[----:B------:R-:W-:Y:S05]  /*0b90*/  @P0 BRA `(.L_x_11098) ;  /* 0x0000003000000947 */ /* 0x000fea0003800000 */
[----:B------:R-:W-:Y:S05]  /*0ba0*/  BRA `(.L_x_11099) ;  /* 0x0000004000007947 */ /* 0x000fea0003800000 */
.L_x_11097:
[----:B-----5:R-:W-:-:S05]  /*0bb0*/  HADD2.F32 R60, -RZ, R55.H1_H1 ;  /* 0x30000037ff3c7230 */ /* 0x020fca0000004100 */
[----:B------:R-:W-:-:S05]  /*0bc0*/  FADD.FTZ R113, R60, R113 ;  /* 0x000000713c717221 */ /* 0x000fca0000010000 */
.L_x_11098:
[----:B------:R-:W-:-:S04]  /*0bd0*/  F2FP.PACK_AB R3, RZ, R113 ;  /* 0x00000071ff03723e */ /* 0x000fc800000000ff */
[----:B------:R-:W-:Y:S02]  /*0be0*/  PRMT R59, R59, 0x5410, R3 ;  /* 0x000054103b3b7816 */ /* 0x000fe40000000003 */
.L_x_11099:
[C---:B------:R-:W-:Y:S02]  /*0bf0*/  @P0 LEA R60, P1, R0.reuse, c[0x0][0x188], 0x4 ;  /* 0x00006200003c0a11 */ /* 0x040fe400078220ff */
[C---:B------:R-:W-:Y:S02]  /*0c00*/  IADD3 R3, R0.reuse, 0x100, RZ ;  /* 0x0000010000037810 */ /* 0x040fe40007ffe0ff */
[----:B------:R-:W-:-:S05]  /*0c10*/  @P0 LEA.HI.X R61, R0, c[0x0][0x18c], RZ, 0x4, P1 ;  /* 0x00006300003d0a11 */ /* 0x000fca00008f24ff */
[----:B------:R0:W-:Y:S04]  /*0c20*/  @P0 STG.E.128 [R60.64], R56 ;  /* 0x000000383c000986 */ /* 0x0001e8000c101d04 */
.L_x_11075:
[----:B------:R-:W-:Y:S05]  /*0c30*/  BSYNC B0 ;  /* 0x0000000000007941 */ /* 0x000fea0003800000 */
.L_x_11074:
        /* <DEDUP_REMOVED lines=17> */
.L_x_11102:
[----:B0----5:R-:W-:-:S05]  /*0d50*/  HADD2.F32 R74, -RZ, R52.H0_H0 ;  /* 0x20000034ff4a7230 */ /* 0x021fca0000004100 */
[----:B------:R-:W-:-:S05]  /*0d60*/  FADD.FTZ R67, R74, R67 ;  /* 0x000000434a437221 */ /* 0x000fca0000010000 */
.L_x_11103:
[----:B------:R-:W-:-:S04]  /*0d70*/  F2FP.PACK_AB R74, RZ, R67 ;  /* 0x00000043ff4a723e */ /* 0x000fc800000000ff */
[----:B------:R-:W-:Y:S02]  /*0d80*/  PRMT R56, R74, 0x7610, R56 ;  /* 0x000076104a387816 */ /* 0x000fe40000000038 */
.L_x_11104:
[----:B------:R-:W-:-:S05]  /*0d90*/  HADD2.F32 R79, -RZ, R60.H1_H1 ;  /* 0x3000003cff4f7230 */ /* 0x000fca0000004100 */
[----:B------:R-:W-:Y:S01]  /*0da0*/  FMUL.FTZ R79, R79, R2 ;  /* 0x000000024f4f7220 */ /* 0x000fe20000410000 */
[----:B------:R-:W-:Y:S05]  /*0db0*/  @P1 BRA `(.L_x_11105) ;  /* 0x0000002000001947 */ /* 0x000fea0003800000 */
[----:B------:R-:W-:Y:S05]  /*0dc0*/  @P0 BRA `(.L_x_11106) ;  /* 0x0000003000000947 */ /* 0x000fea0003800000 */
[----:B------:R-:W-:Y:S05]  /*0dd0*/  BRA `(.L_x_11107) ;  /* 0x0000004000007947 */ /* 0x000fea0003800000 */
.L_x_11105:
[----:B-----5:R-:W-:-:S05]  /*0de0*/  HADD2.F32 R60, -RZ, R52.H1_H1 ;  /* 0x30000034ff3c7230 */ /* 0x020fca0000004100 */
[----:B------:R-:W-:-:S05]  /*0df0*/  FADD.FTZ R79, R60, R79 ;  /* 0x0000004f3c4f7221 */ /* 0x000fca0000010000 */
.L_x_11106:
[----:B------:R-:W-:-:S04]  /*0e00*/  F2FP.PACK_AB R60, RZ, R79 ;  /* 0x0000004fff3c723e */ /* 0x000fc800000000ff */
[----:B------:R-:W-:Y:S02]  /*0e10*/  PRMT R56, R56, 0x5410, R60 ;  /* 0x0000541038387816 */ /* 0x000fe4000000003c */
.L_x_11107:
[----:B------:R-:W-:-:S05]  /*0e20*/  HADD2.F32 R77, -RZ, R61.H0_H0 ;  /* 0x2000003dff4d7230 */ /* 0x000fca0000004100 */
[----:B------:R-:W-:Y:S01]  /*0e30*/  FMUL.FTZ R77, R77, R2 ;  /* 0x000000024d4d7220 */ /* 0x000fe20000410000 */
[----:B------:R-:W-:Y:S05]  /*0e40*/  @P1 BRA `(.L_x_11108) ;  /* 0x0000002000001947 */ /* 0x000fea0003800000 */
[----:B------:R-:W-:Y:S05]  /*0e50*/  @P0 BRA `(.L_x_11109) ;  /* 0x0000003000000947 */ /* 0x000fea0003800000 */
[----:B------:R-:W-:Y:S05]  /*0e60*/  BRA `(.L_x_11110) ;  /* 0x0000004000007947 */ /* 0x000fea0003800000 */
.L_x_11108:
[----:B-----5:R-:W-:-:S05]  /*0e70*/  HADD2.F32 R60, -RZ, R53.H0_H0 ;  /* 0x20000035ff3c7230 */ /* 0x020fca0000004100 */
[----:B------:R-:W-:-:S05]  /*0e80*/  FADD.FTZ R77, R60, R77 ;  /* 0x0000004d3c4d7221 */ /* 0x000fca0000010000 */
.L_x_11109:
[----:B------:R-:W-:-:S04]  /*0e90*/  F2FP.PACK_AB R60, RZ, R77 ;  /* 0x0000004dff3c723e */ /* 0x000fc800000000ff */
[----:B------:R-:W-:Y:S02]  /*0ea0*/  PRMT R57, R60, 0x7610, R57 ;  /* 0x000076103c397816 */ /* 0x000fe40000000039 */
.L_x_11110:
[----:B------:R-:W-:-:S05]  /*0eb0*/  HADD2.F32 R61, -RZ, R61.H1_H1 ;  /* 0x3000003dff3d7230 */ /* 0x000fca0000004100 */
[----:B------:R-:W-:Y:S01]  /*0ec0*/  FMUL.FTZ R93, R61, R2 ;  /* 0x000000023d5d7220 */ /* 0x000fe20000410000 */
[----:B------:R-:W-:Y:S05]  /*0ed0*/  @P1 BRA `(.L_x_11111) ;  /* 0x0000002000001947 */ /* 0x000fea0003800000 */
[----:B------:R-:W-:Y:S05]  /*0ee0*/  @P0 BRA `(.L_x_11112) ;  /* 0x0000003000000947 */ /* 0x000fea0003800000 */
[----:B------:R-:W-:Y:S05]  /*0ef0*/  BRA `(.L_x_11113) ;  /* 0x0000004000007947 */ /* 0x000fea0003800000 */
.L_x_11111:
[----:B-----5:R-:W-:-:S05]  /*0f00*/  HADD2.F32 R60, -RZ, R53.H1_H1 ;  /* 0x30000035ff3c7230 */ /* 0x020fca0000004100 */
[----:B------:R-:W-:-:S05]  /*0f10*/  FADD.FTZ R93, R60, R93 ;  /* 0x0000005d3c5d7221 */ /* 0x000fca0000010000 */
.L_x_11112:
[----:B------:R-:W-:-:S04]  /*0f20*/  F2FP.PACK_AB R60, RZ, R93 ;  /* 0x0000005dff3c723e */ /* 0x000fc800000000ff */
[----:B------:R-:W-:Y:S02]  /*0f30*/  PRMT R57, R57, 0x5410, R60 ;  /* 0x0000541039397816 */ /* 0x000fe4000000003c */
.L_x_11113:
[----:B------:R-:W-:-:S05]  /*0f40*/  HADD2.F32 R95, -RZ, R62.H0_H0 ;  /* 0x2000003eff5f7230 */ /* 0x000fca0000004100 */
[----:B------:R-:W-:Y:S01]  /*0f50*/  FMUL.FTZ R95, R95, R2 ;  /* 0x000000025f5f7220 */ /* 0x000fe20000410000 */
[----:B------:R-:W-:Y:S05]  /*0f60*/  @P1 BRA `(.L_x_11114) ;  /* 0x0000002000001947 */ /* 0x000fea0003800000 */
[----:B------:R-:W-:Y:S05]  /*0f70*/  @P0 BRA `(.L_x_11115) ;  /* 0x0000003000000947 */ /* 0x000fea0003800000 */
[----:B------:R-:W-:Y:S05]  /*0f80*/  BRA `(.L_x_11116) ;  /* 0x0000004000007947 */ /* 0x000fea0003800000 */
.L_x_11114:
[----:B-----5:R-:W-:-:S05]  /*0f90*/  HADD2.F32 R60, -RZ, R54.H0_H0 ;  /* 0x20000036ff3c7230 */ /* 0x020fca0000004100 */
[----:B------:R-:W-:-:S05]  /*0fa0*/  FADD.FTZ R95, R60, R95 ;  /* 0x0000005f3c5f7221 */ /* 0x000fca0000010000 */
.L_x_11115:
[----:B------:R-:W-:-:S04]  /*0fb0*/  F2FP.PACK_AB R60, RZ, R95 ;  /* 0x0000005fff3c723e */ /* 0x000fc800000000ff */
[----:B------:R-:W-:Y:S02]  /*0fc0*/  PRMT R58, R60, 0x7610, R58 ;  /* 0x000076103c3a7816 */ /* 0x000fe4000000003a */
.L_x_11116:
[----:B------:R-:W-:-:S05]  /*0fd0*/  HADD2.F32 R97, -RZ, R62.H1_H1 ;  /* 0x3000003eff617230 */ /* 0x000fca0000004100 */
[----:B------:R-:W-:Y:S01]  /*0fe0*/  FMUL.FTZ R97, R97, R2 ;  /* 0x0000000261617220 */ /* 0x000fe20000410000 */
[----:B------:R-:W-:Y:S05]  /*0ff0*/  @P1 BRA `(.L_x_11117) ;  /* 0x0000002000001947 */ /* 0x000fea0003800000 */
[----:B------:R-:W-:Y:S05]  /*1000*/  @P0 BRA `(.L_x_11118) ;  /* 0x0000003000000947 */ /* 0x000fea0003800000 */
[----:B------:R-:W-:Y:S05]  /*1010*/  BRA `(.L_x_11119) ;  /* 0x0000004000007947 */ /* 0x000fea0003800000 */
.L_x_11117:
[----:B-----5:R-:W-:-:S05]  /*1020*/  HADD2.F32 R60, -RZ, R54.H1_H1 ;  /* 0x30000036ff3c7230 */ /* 0x020fca0000004100 */
[----:B------:R-:W-:-:S05]  /*1030*/  FADD.FTZ R97, R60, R97 ;  /* 0x000000613c617221 */ /* 0x000fca0000010000 */
.L_x_11118:
[----:B------:R-:W-:-:S04]  /*1040*/  F2FP.PACK_AB R60, RZ, R97 ;  /* 0x00000061ff3c723e */ /* 0x000fc800000000ff */
[----:B------:R-:W-:Y:S02]  /*1050*/  PRMT R58, R58, 0x5410, R60 ;  /* 0x000054103a3a7816 */ /* 0x000fe4000000003c */
.L_x_11119:
[----:B------:R-:W-:-:S05]  /*1060*/  HADD2.F32 R99, -RZ, R63.H0_H0 ;  /* 0x2000003fff637230 */ /* 0x000fca0000004100 */
[----:B------:R-:W-:Y:S01]  /*1070*/  FMUL.FTZ R99, R99, R2 ;  /* 0x0000000263637220 */ /* 0x000fe20000410000 */
[----:B------:R-:W-:Y:S05]  /*1080*/  @P1 BRA `(.L_x_11120) ;  /* 0x0000002000001947 */ /* 0x000fea0003800000 */
[----:B------:R-:W-:Y:S05]  /*1090*/  @P0 BRA `(.L_x_11121) ;  /* 0x0000003000000947 */ /* 0x000fea0003800000 */
[----:B------:R-:W-:Y:S05]  /*10a0*/  BRA `(.L_x_11122) ;  /* 0x0000004000007947 */ /* 0x000fea0003800000 */
.L_x_11120:
[----:B-----5:R-:W-:-:S05]  /*10b0*/  HADD2.F32 R60, -RZ, R55.H0_H0 ;  /* 0x20000037ff3c7230 */ /* 0x020fca0000004100 */
[----:B------:R-:W-:-:S05]  /*10c0*/  FADD.FTZ R99, R60, R99 ;  /* 0x000000633c637221 */ /* 0x000fca0000010000 */
.L_x_11121:
[----:B------:R-:W-:-:S04]  /*10d0*/  F2FP.PACK_AB R60, RZ, R99 ;  /* 0x00000063ff3c723e */ /* 0x000fc800000000ff */
[----:B------:R-:W-:Y:S02]  /*10e0*/  PRMT R59, R60, 0x7610, R59 ;  /* 0x000076103c3b7816 */ /* 0x000fe4000000003b */
.L_x_11122:
[----:B------:R-:W-:-:S05]  /*10f0*/  HADD2.F32 R63, -RZ, R63.H1_H1 ;  /* 0x3000003fff3f7230 */ /* 0x000fca0000004100 */
[----:B------:R-:W-:Y:S01]  /*1100*/  FMUL.FTZ R111, R63, R2 ;  /* 0x000000023f6f7220 */ /* 0x000fe20000410000 */
[----:B------:R-:W-:Y:S05]  /*1110*/  @P1 BRA `(.L_x_11123) ;  /* 0x0000002000001947 */ /* 0x000fea0003800000 */
[----:B------:R-:W-:Y:S05]  /*1120*/  @P0 BRA `(.L_x_11124) ;  /* 0x0000003000000947 */ /* 0x000fea0003800000 */
[----:B------:R-:W-:Y:S05]  /*1130*/  BRA `(.L_x_11125) ;  /* 0x0000004000007947 */ /* 0x000fea0003800000 */
.L_x_11123:
[----:B-----5:R-:W-:-:S05]  /*1140*/  HADD2.F32 R60, -RZ, R55.H1_H1 ;  /* 0x30000037ff3c7230 */ /* 0x020fca0000004100 */
[----:B------:R-:W-:-:S05]  /*1150*/  FADD.FTZ R111, R60, R111 ;  /* 0x0000006f3c6f7221 */ /* 0x000fca0000010000 */
.L_x_11124:
[----:B------:R-:W-:-:S04]  /*1160*/  F2FP.PACK_AB R60, RZ, R111 ;  /* 0x0000006fff3c723e */ /* 0x000fc800000000ff */
[----:B------:R-:W-:Y:S02]  /*1170*/  PRMT R59, R59, 0x5410, R60 ;  /* 0x000054103b3b7816 */ /* 0x000fe4000000003c */
.L_x_11125:
[----:B------:R-:W-:-:S04]  /*1180*/  @P0 LEA R60, P1, R3, c[0x0][0x188], 0x4 ;  /* 0x00006200033c0a11 */ /* 0x000fc800078220ff */
[C---:B------:R-:W-:Y:S02]  /*1190*/  @P0 LEA.HI.X R61, R3.reuse, c[0x0][0x18c], RZ, 0x4, P1 ;  /* 0x00006300033d0a11 */ /* 0x040fe400008f24ff */
[----:B------:R-:W-:-:S03]  /*11a0*/  IADD3 R3, R3, 0x100, RZ ;  /* 0x0000010003037810 */ /* 0x000fc60007ffe0ff */
[----:B------:R0:W-:Y:S04]  /*11b0*/  @P0 STG.E.128 [R60.64], R56 ;  /* 0x000000383c000986 */ /* 0x0001e8000c101d04 */
.L_x_11101:
[----:B------:R-:W-:Y:S05]  /*11c0*/  BSYNC B0 ;  /* 0x0000000000007941 */ /* 0x000fea0003800000 */
.L_x_11100:
        /* <DEDUP_REMOVED lines=17> */
.L_x_11128:
[----:B0----5:R-:W-:-:S05]  /*12e0*/  HADD2.F32 R74, -RZ, R52.H0_H0 ;  /* 0x20000034ff4a7230 */ /* 0x021fca0000004100 */
[----:B------:R-:W-:-:S05]  /*12f0*/  FADD.FTZ R65, R74, R65 ;  /* 0x000000414a417221 */ /* 0x000fca0000010000 */
.L_x_11129:
[----:B------:R-:W-:-:S04]  /*1300*/  F2FP.PACK_AB R73, RZ, R65 ;  /* 0x00000041ff49723e */ /* 0x000fc800000000ff */
[----:B------:R-:W-:Y:S02]  /*1310*/  PRMT R56, R73, 0x7610, R56 ;  /* 0x0000761049387816 */ /* 0x000fe40000000038 */
.L_x_11130:
[----:B------:R-:W-:-:S05]  /*1320*/  HADD2.F32 R75, -RZ, R60.H1_H1 ;  /* 0x3000003cff4b7230 */ /* 0x000fca0000004100 */
[----:B------:R-:W-:Y:S01]  /*1330*/  FMUL.FTZ R75, R75, R2 ;  /* 0x000000024b4b7220 */ /* 0x000fe20000410000 */
[----:B------:R-:W-:Y:S05]  /*1340*/  @P1 BRA `(.L_x_11131) ;  /* 0x0000002000001947 */ /* 0x000fea0003800000 */
[----:B------:R-:W-:Y:S05]  /*1350*/  @P0 BRA `(.L_x_11132) ;  /* 0x0000003000000947 */ /* 0x000fea0003800000 */
[----:B------:R-:W-:Y:S05]  /*1360*/  BRA `(.L_x_11133) ;  /* 0x0000004000007947 */ /* 0x000fea0003800000 */
.L_x_11131:
[----:B-----5:R-:W-:-:S05]  /*1370*/  HADD2.F32 R60, -RZ, R52.H1_H1 ;  /* 0x30000034ff3c7230 */ /* 0x020fca0000004100 */
[----:B------:R-:W-:-:S05]  /*1380*/  FADD.FTZ R75, R60, R75 ;  /* 0x0000004b3c4b7221 */ /* 0x000fca0000010000 */
.L_x_11132:
[----:B------:R-:W-:-:S04]  /*1390*/  F2FP.PACK_AB R60, RZ, R75 ;  /* 0x0000004bff3c723e */ /* 0x000fc800000000ff */
[----:B------:R-:W-:Y:S02]  /*13a0*/  PRMT R56, R56, 0x5410, R60 ;  /* 0x0000541038387816 */ /* 0x000fe4000000003c */
.L_x_11133:
[----:B------:R-:W-:-:S05]  /*13b0*/  HADD2.F32 R73, -RZ, R61.H0_H0 ;  /* 0x2000003dff497230 */ /* 0x000fca0000004100 */
[----:B------:R-:W-:Y:S01]  /*13c0*/  FMUL.FTZ R73, R73, R2 ;  /* 0x0000000249497220 */ /* 0x000fe20000410000 */
[----:B------:R-:W-:Y:S05]  /*13d0*/  @P1 BRA `(.L_x_11134) ;  /* 0x0000002000001947 */ /* 0x000fea0003800000 */
[----:B------:R-:W-:Y:S05]  /*13e0*/  @P0 BRA `(.L_x_11135) ;  /* 0x0000003000000947 */ /* 0x000fea0003800000 */
[----:B------:R-:W-:Y:S05]  /*13f0*/  BRA `(.L_x_11136) ;  /* 0x0000004000007947 */ /* 0x000fea0003800000 */
.L_x_11134:
[----:B-----5:R-:W-:-:S05]  /*1400*/  HADD2.F32 R60, -RZ, R53.H0_H0 ;  /* 0x20000035ff3c7230 */ /* 0x020fca0000004100 */
[----:B------:R-:W-:-:S05]  /*1410*/  FADD.FTZ R73, R60, R73 ;  /* 0x000000493c497221 */ /* 0x000fca0000010000 */
.L_x_11135:
[----:B------:R-:W-:-:S04]  /*1420*/  F2FP.PACK_AB R60, RZ, R73 ;  /* 0x00000049ff3c723e */ /* 0x000fc800000000ff */
[----:B------:R-:W-:Y:S02]  /*1430*/  PRMT R57, R60, 0x7610, R57 ;  /* 0x000076103c397816 */ /* 0x000fe40000000039 */
.L_x_11136:
[----:B------:R-:W-:-:S05]  /*1440*/  HADD2.F32 R61, -RZ, R61.H1_H1 ;  /* 0x3000003dff3d7230 */ /* 0x000fca0000004100 */
[----:B------:R-:W-:Y:S01]  /*1450*/  FMUL.FTZ R101, R61, R2 ;  /* 0x000000023d657220 */ /* 0x000fe20000410000 */
[----:B------:R-:W-:Y:S05]  /*1460*/  @P1 BRA `(.L_x_11137) ;  /* 0x0000002000001947 */ /* 0x000fea0003800000 */
[----:B------:R-:W-:Y:S05]  /*1470*/  @P0 BRA `(.L_x_11138) ;  /* 0x0000003000000947 */ /* 0x000fea0003800000 */
[----:B------:R-:W-:Y:S05]  /*1480*/  BRA `(.L_x_11139) ;  /* 0x0000004000007947 */ /* 0x000fea0003800000 */
.L_x_11137:
[----:B-----5:R-:W-:-:S05]  /*1490*/  HADD2.F32 R60, -RZ, R53.H1_H1 ;  /* 0x30000035ff3c7230 */ /* 0x020fca0000004100 */
[----:B------:R-:W-:-:S05]  /*14a0*/  FADD.FTZ R101, R60, R101 ;  /* 0x000000653c657221 */ /* 0x000fca0000010000 */
.L_x_11138:
[----:B------:R-:W-:-:S04]  /*14b0*/  F2FP.PACK_AB R60, RZ, R101 ;  /* 0x00000065ff3c723e */ /* 0x000fc800000000ff */
[----:B------:R-:W-:Y:S02]  /*14c0*/  PRMT R57, R57, 0x5410, R60 ;  /* 0x0000541039397816 */ /* 0x000fe4000000003c */
.L_x_11139:
[----:B------:R-:W-:-:S05]  /*14d0*/  HADD2.F32 R103, -RZ, R62.H0_H0 ;  /* 0x2000003eff677230 */ /* 0x000fca0000004100 */
[----:B------:R-:W-:Y:S01]  /*14e0*/  FMUL.FTZ R103, R103, R2 ;  /* 0x0000000267677220 */ /* 0x000fe20000410000 */
[----:B------:R-:W-:Y:S05]  /*14f0*/  @P1 BRA `(.L_x_11140) ;  /* 0x0000002000001947 */ /* 0x000fea0003800000 */
[----:B------:R-:W-:Y:S05]  /*1500*/  @P0 BRA `(.L_x_11141) ;  /* 0x0000003000000947 */ /* 0x000fea0003800000 */
[----:B------:R-:W-:Y:S05]  /*1510*/  BRA `(.L_x_11142) ;  /* 0x0000004000007947 */ /* 0x000fea0003800000 */
.L_x_11140:
[----:B-----5:R-:W-:-:S05]  /*1520*/  HADD2.F32 R60, -RZ, R54.H0_H0 ;  /* 0x20000036ff3c7230 */ /* 0x020fca0000004100 */
[----:B------:R-:W-:-:S05]  /*1530*/  FADD.FTZ R103, R60, R103 ;  /* 0x000000673c677221 */ /* 0x000fca0000010000 */
.L_x_11141:
[----:B------:R-:W-:-:S04]  /*1540*/  F2FP.PACK_AB R60, RZ, R103 ;  /* 0x00000067ff3c723e */ /* 0x000fc800000000ff */
[----:B------:R-:W-:Y:S02]  /*1550*/  PRMT R58, R60, 0x7610, R58 ;  /* 0x000076103c3a7816 */ /* 0x000fe4000000003a */
.L_x_11142:
[----:B------:R-:W-:-:S05]  /*1560*/  HADD2.F32 R105, -RZ, R62.H1_H1 ;  /* 0x3000003eff697230 */ /* 0x000fca0000004100 */
[----:B------:R-:W-:Y:S01]  /*1570*/  FMUL.FTZ R105, R105, R2 ;  /* 0x0000000269697220 */ /* 0x000fe20000410000 */
[----:B------:R-:W-:Y:S05]  /*1580*/  @P1 BRA `(.L_x_11143) ;  /* 0x0000002000001947 */ /* 0x000fea0003800000 */
[----:B------:R-:W-:Y:S05]  /*1590*/  @P0 BRA `(.L_x_11144) ;  /* 0x0000003000000947 */ /* 0x000fea0003800000 */
[----:B------:R-:W-:Y:S05]  /*15a0*/  BRA `(.L_x_11145) ;  /* 0x0000004000007947 */ /* 0x000fea0003800000 */
.L_x_11143:
[----:B-----5:R-:W-:-:S05]  /*15b0*/  HADD2.F32 R60, -RZ, R54.H1_H1 ;  /* 0x30000036ff3c7230 */ /* 0x020fca0000004100 */
[----:B------:R-:W-:-:S05]  /*15c0*/  FADD.FTZ R105, R60, R105 ;  /* 0x000000693c697221 */ /* 0x000fca0000010000 */
.L_x_11144:
[----:B------:R-:W-:-:S04]  /*15d0*/  F2FP.PACK_AB R60, RZ, R105 ;  /* 0x00000069ff3c723e */ /* 0x000fc800000000ff */
[----:B------:R-:W-:Y:S02]  /*15e0*/  PRMT R58, R58, 0x5410, R60 ;  /* 0x000054103a3a7816 */ /* 0x000fe4000000003c */
.L_x_11145:
[----:B------:R-:W-:-:S05]  /*15f0*/  HADD2.F32 R107, -RZ, R63.H0_H0 ;  /* 0x2000003fff6b7230 */ /* 0x000fca0000004100 */
[----:B------:R-:W-:Y:S01]  /*1600*/  FMUL.FTZ R107, R107, R2 ;  /* 0x000000026b6b7220 */ /* 0x000fe20000410000 */
[----:B------:R-:W-:Y:S05]  /*1610*/  @P1 BRA `(.L_x_11146) ;  /* 0x0000002000001947 */ /* 0x000fea0003800000 */
[----:B------:R-:W-:Y:S05]  /*1620*/  @P0 BRA `(.L_x_11147) ;  /* 0x0000003000000947 */ /* 0x000fea0003800000 */
[----:B------:R-:W-:Y:S05]  /*1630*/  BRA `(.L_x_11148) ;  /* 0x0000004000007947 */ /* 0x000fea0003800000 */
.L_x_11146:
[----:B-----5:R-:W-:-:S05]  /*1640*/  HADD2.F32 R60, -RZ, R55.H0_H0 ;  /* 0x20000037ff3c7230 */ /* 0x020fca0000004100 */
[----:B------:R-:W-:-:S05]  /*1650*/  FADD.FTZ R107, R60, R107 ;  /* 0x0000006b3c6b7221 */ /* 0x000fca0000010000 */
.L_x_11147:
[----:B------:R-:W-:-:S04]  /*1660*/  F2FP.PACK_AB R60, RZ, R107 ;  /* 0x0000006bff3c723e */ /* 0x000fc800000000ff */
[----:B------:R-:W-:Y:S02]  /*1670*/  PRMT R59, R60, 0x7610, R59 ;  /* 0x000076103c3b7816 */ /* 0x000fe4000000003b */
.L_x_11148:
[----:B------:R-:W-:-:S05]  /*1680*/  HADD2.F32 R63, -RZ, R63.H1_H1 ;  /* 0x3000003fff3f7230 */ /* 0x000fca0000004100 */
[----:B------:R-:W-:Y:S01]  /*1690*/  FMUL.FTZ R109, R63, R2 ;  /* 0x000000023f6d7220 */ /* 0x000fe20000410000 */
[----:B------:R-:W-:Y:S05]  /*16a0*/  @P1 BRA `(.L_x_11149) ;  /* 0x0000002000001947 */ /* 0x000fea0003800000 */
[----:B------:R-:W-:Y:S05]  /*16b0*/  @P0 BRA `(.L_x_11150) ;  /* 0x0000003000000947 */ /* 0x000fea0003800000 */
[----:B------:R-:W-:Y:S05]  /*16c0*/  BRA `(.L_x_11151) ;  /* 0x0000004000007947 */ /* 0x000fea0003800000 */
.L_x_11149:
[----:B-----5:R-:W-:-:S05]  /*16d0*/  HADD2.F32 R2, -RZ, R55.H1_H1 ;  /* 0x30000037ff027230 */ /* 0x020fca0000004100 */
[----:B------:R-:W-:-:S05]  /*16e0*/  FADD.FTZ R109, R2, R109 ;  /* 0x0000006d026d7221 */ /* 0x000fca0000010000 */
.L_x_11150:
[----:B------:R-:W-:-:S04]  /*16f0*/  F2FP.PACK_AB R2, RZ, R109 ;  /* 0x0000006dff02723e */ /* 0x000fc800000000ff */
[----:B------:R-:W-:Y:S02]  /*1700*/  PRMT R59, R59, 0x5410, R2 ;  /* 0x000054103b3b7816 */ /* 0x000fe40000000002 */
.L_x_11151:
[----:B------:R-:W-:-:S04]  /*1710*/  @P0 LEA R2, P1, R3, c[0x0][0x188], 0x4 ;  /* 0x0000620003020a11 */ /* 0x000fc800078220ff */
[----:B------:R-:W-:-:S05]  /*1720*/  @P0 LEA.HI.X R3, R3, c[0x0][0x18c], RZ, 0x4, P1 ;  /* 0x0000630003030a11 */ /* 0x000fca00008f24ff */
[----:B------:R0:W-:Y:S04]  /*1730*/  @P0 STG.E.128 [R2.64], R56 ;  /* 0x0000003802000986 */ /* 0x0001e8000c101d04 */
.L_x_11127:
[----:B------:R-:W-:Y:S05]  /*1740*/  BSYNC B0 ;  /* 0x0000000000007941 */ /* 0x000fea0003800000 */
.L_x_11126:
        /* <DEDUP_REMOVED lines=33> */
.L_x_11162:
        /* <DEDUP_REMOVED lines=69> */
.L_x_11163:
        /* <DEDUP_REMOVED lines=115> */
.L_x_11155:
[----:B------:R-:W-:Y:S05]  /*24e0*/  BSYNC B0 ;  /* 0x0000000000007941 */ /* 0x000fea0003800000 */
.L_x_11154:
        /* <DEDUP_REMOVED lines=34> */
.L_x_11157:
[----:B------:R-:W-:Y:S05]  /*2710*/  BSYNC B0 ;  /* 0x0000000000007941 */ /* 0x000fea0003800000 */
.L_x_11156:
        /* <DEDUP_REMOVED lines=29> */
[----:B------:R-:W-:Y:S01]  /*28f0*/  IMAD.WIDE.U32 R2, R0, R117, c[0x0][0x208] ;  /* 0x0000820000027625 */ /* 0x000fe200078e0075 */
[----:B------:R-:W-:-:S02]  /*2900*/  F2FP.PACK_AB R63, R74, R63 ;  /* 0x0000003f4a3f723e */ /* 0x000fc400000000ff */
[----:B------:R-:W-:-:S05]  /*2910*/  F2FP.PACK_AB R62, R115, R62 ;  /* 0x0000003e733e723e */ /* 0x000fca00000000ff */
[----:B------:R0:W-:Y:S02]  /*2920*/  STG.E.128 [R2.64], R60 ;  /* 0x0000003c02007986 */ /* 0x0001e4000c101d04 */
.L_x_11159:
[----:B------:R-:W-:Y:S05]  /*2930*/  BSYNC B0 ;  /* 0x0000000000007941 */ /* 0x000fea0003800000 */
.L_x_11158:
[----:B------:R-:W-:Y:S02]  /*2940*/  IADD3 R68, R68, c[0x0][0x160], RZ ;  /* 0x0000580044447a10 */ /* 0x000fe40007ffe0ff */
[----:B------:R-:W-:Y:S02]  /*2950*/  LOP3.LUT P5, RZ, R66, 0xff, RZ, 0xc0, !PT ;  /* 0x000000ff42ff7812 */ /* 0x000fe400078ac0ff */
[----:B------:R-:W-:Y:S02]  /*2960*/  ISETP.GE.AND P1, PT, R68, c[0x0][0x164], PT ;  /* 0x0000590044007a0c */ /* 0x000fe40003f26270 */
[----:B------:R-:W-:-:S11]  /*2970*/  SEL R66, RZ, 0x1, P5 ;  /* 0x00000001ff427807 */ /* 0x000fd60002800000 */
[----:B01---5:R-:W-:Y:S01]  /*2980*/  @P1 CALL.REL.NOINC `(.L_x_11160) ;  /* 0x0000001000001944 */ /* 0x023fe20003c00000 */
[----:B------:R-:W-:Y:S05]  /*2990*/  BRA `(.L_x_11161) ;  /* 0xffffdc4000007947 */ /* 0x000fea000383ffff */
.L_x_11160:
[----:B------:R-:W-:Y:S05]  /*29a0*/  EXIT ;  /* 0x000000000000794d */ /* 0x000fea0003800000 */
.L_x_11152:
[----:B------:R-:W-:Y:S01]  /*29b0*/  HFMA2.MMA R74, -RZ, RZ, 0, 5.9604644775390625e-08 ;  /* 0x00000001ff4a7435 */ /* 0x000fe200000001ff */
[----:B------:R-:W-:Y:S02]  /*29c0*/  MOV R3, R2 ;  /* 0x0000000200037202 */ /* 0x000fe40000000f00 */
[----:B------:R-:W-:Y:S02]  /*29d0*/  MOV R115, 0x1f ;  /* 0x0000001f00737802 */ /* 0x000fe40000000f00 */
[----:B------:R-:W-:Y:S02]  /*29e0*/  MOV R78, 0xffffffff ;  /* 0xffffffff004e7802 */ /* 0x000fe40000000f00 */
[----:B------:R-:W-:Y:S02]  /*29f0*/  MOV R60, 0x2a10 ;  /* 0x00002a10003c7802 */ /* 0x000fe40000000f00 */
[----:B-1---5:R-:W-:Y:S05]  /*2a00*/  CALL.REL.NOINC `($__internal_80_$__cuda_sm70_shflsync_bfly_p) ;  /* 0x000006b000007944 */ /* 0x022fea0003c00000 */
[----:B01----:R-:W-:Y:S01]  /*2a10*/  MOV R3, R115 ;  /* 0x0000007300037202 */ /* 0x003fe20000000f00 */
[----:B------:R-:W-:Y:S05]  /*2a20*/  BRA `(.L_x_11162) ;  /* 0xffffef3000007947 */ /* 0x000fea000383ffff */
.L_x_11153:
[----:B------:R-:W-:Y:S01]  /*2a30*/  HFMA2.MMA R74, -RZ, RZ, 0, 1.1920928955078125e-07 ;  /* 0x00000002ff4a7435 */ /* 0x000fe200000001ff */
[----:B------:R-:W-:Y:S02]  /*2a40*/  MOV R115, 0x1f ;  /* 0x0000001f00737802 */ /* 0x000fe40000000f00 */
[----:B------:R-:W-:-:S02]  /*2a50*/  MOV R78, 0xffffffff ;  /* 0xffffffff004e7802 */ /* 0x000fc40000000f00 */
[----:B------:R-:W-:Y:S02]  /*2a60*/  MOV R60, 0x2a80 ;  /* 0x00002a80003c7802 */ /* 0x000fe40000000f00 */
[----:B01---5:R-:W-:Y:S05]  /*2a70*/  CALL.REL.NOINC `($__internal_80_$__cuda_sm70_shflsync_bfly_p) ;  /* 0x0000064000007944 */ /* 0x023fea0003c00000 */
[----:B0-----:R-:W-:Y:S01]  /*2a80*/  HFMA2.MMA R74, -RZ, RZ, 0, 2.384185791015625e-07 ;  /* 0x00000004ff4a7435 */ /* 0x001fe200000001ff */
[----:B-1----:R-:W-:Y:S01]  /*2a90*/  FADD.FTZ R3, R3, R115 ;  /* 0x0000007303037221 */ /* 0x002fe20000010000 */
[----:B------:R-:W-:Y:S02]  /*2aa0*/  MOV R115, 0x1f ;  /* 0x0000001f00737802 */ /* 0x000fe40000000f00 */
[----:B------:R-:W-:Y:S02]  /*2ab0*/  MOV R78, 0xffffffff ;  /* 0xffffffff004e7802 */ /* 0x000fe40000000f00 */
[----:B------:R-:W-:Y:S02]  /*2ac0*/  MOV R60, 0x2ae0 ;  /* 0x00002ae0003c7802 */ /* 0x000fe40000000f00 */
[----:B------:R-:W-:Y:S05]  /*2ad0*/  CALL.REL.NOINC `($__internal_80_$__cuda_sm70_shflsync_bfly_p) ;  /* 0x000005e000007944 */ /* 0x000fea0003c00000 */
[----:B0-----:R-:W-:Y:S01]  /*2ae0*/  HFMA2.MMA R74, -RZ, RZ, 0, 4.76837158203125e-07 ;  /* 0x00000008ff4a7435 */ /* 0x001fe200000001ff */
[----:B-1----:R-:W-:Y:S01]  /*2af0*/  FADD.FTZ R3, R3, R115 ;  /* 0x0000007303037221 */ /* 0x002fe20000010000 */
[----:B------:R-:W-:Y:S02]  /*2b00*/  MOV R115, 0x1f ;  /* 0x0000001f00737802 */ /* 0x000fe40000000f00 */
[----:B------:R-:W-:-:S02]  /*2b10*/  MOV R78, 0xffffffff ;  /* 0xffffffff004e7802 */ /* 0x000fc40000000f00 */
[----:B------:R-:W-:Y:S02]  /*2b20*/  MOV R60, 0x2b40 ;  /* 0x00002b40003c7802 */ /* 0x000fe40000000f00 */
[----:B------:R-:W-:Y:S05]  /*2b30*/  CALL.REL.NOINC `($__internal_80_$__cuda_sm70_shflsync_bfly_p) ;  /* 0x0000058000007944 */ /* 0x000fea0003c00000 */
[----:B0-----:R-:W-:Y:S01]  /*2b40*/  HFMA2.MMA R74, -RZ, RZ, 0, 9.5367431640625e-07 ;  /* 0x00000010ff4a7435 */ /* 0x001fe200000001ff */
[----:B-1----:R-:W-:Y:S01]  /*2b50*/  FADD.FTZ R3, R3, R115 ;  /* 0x0000007303037221 */ /* 0x002fe20000010000 */
[----:B------:R-:W-:Y:S02]  /*2b60*/  MOV R115, 0x1f ;  /* 0x0000001f00737802 */ /* 0x000fe40000000f00 */
[----:B------:R-:W-:Y:S02]  /*2b70*/  MOV R78, 0xffffffff ;  /* 0xffffffff004e7802 */ /* 0x000fe40000000f00 */
[----:B------:R-:W-:Y:S02]  /*2b80*/  MOV R60, 0x2ba0 ;  /* 0x00002ba0003c7802 */ /* 0x000fe40000000f00 */
[----:B------:R-:W-:Y:S05]  /*2b90*/  CALL.REL.NOINC `($__internal_80_$__cuda_sm70_shflsync_bfly_p) ;  /* 0x0000052000007944 */ /* 0x000fea0003c00000 */
        /* <DEDUP_REMOVED lines=55> */
[----:B------:R-:W-:Y:S05]  /*2f10*/  CALL.REL.NOINC `($__internal_80_$__cuda_sm70_shflsync_bfly_p) ;  /* 0x000001a000007944 */ /* 0x000fea0003c00000 */
[----:B0-----:R-:W-:Y:S01]  /*2f20*/  HFMA2.MMA R74, -RZ, RZ, 0, 1.1920928955078125e-07 ;  /* 0x00000002ff4a7435 */ /* 0x001fe200000001ff */
[----:B-1----:R-:W-:Y:S01]  /*2f30*/  FADD.FTZ R3, R3, R115 ;  /* 0x0000007303037221 */ /* 0x002fe20000010000 */
[----:B------:R-:W-:Y:S02]  /*2f40*/  MOV R115, 0x1f ;  /* 0x0000001f00737802 */ /* 0x000fe40000000f00 */
[----:B------:R-:W-:Y:S02]  /*2f50*/  MOV R78, 0xffffffff ;  /* 0xffffffff004e7802 */ /* 0x000fe40000000f00 */
[----:B------:R-:W-:Y:S02]  /*2f60*/  MOV R60, 0x2f80 ;  /* 0x00002f80003c7802 */ /* 0x000fe40000000f00 */
[----:B------:R-:W-:Y:S05]  /*2f70*/  CALL.REL.NOINC `($__internal_80_$__cuda_sm70_shflsync_bfly_p) ;  /* 0x0000014000007944 */ /* 0x000fea0003c00000 */
[----:B0-----:R-:W-:Y:S01]  /*2f80*/  HFMA2.MMA R74, -RZ, RZ, 0, 2.384185791015625e-07 ;  /* 0x00000004ff4a7435 */ /* 0x001fe200000001ff */
[----:B-1----:R-:W-:Y:S01]  /*2f90*/  FADD.FTZ R3, R3, R115 ;  /* 0x0000007303037221 */ /* 0x002fe20000010000 */
[----:B------:R-:W-:Y:S02]  /*2fa0*/  MOV R115, 0x1f ;  /* 0x0000001f00737802 */ /* 0x000fe40000000f00 */
[----:B------:R-:W-:-:S02]  /*2fb0*/  MOV R78, 0xffffffff ;  /* 0xffffffff004e7802 */ /* 0x000fc40000000f00 */
[----:B------:R-:W-:Y:S02]  /*2fc0*/  MOV R60, 0x2fe0 ;  /* 0x00002fe0003c7802 */ /* 0x000fe40000000f00 */
[----:B------:R-:W-:Y:S05]  /*2fd0*/  CALL.REL.NOINC `($__internal_80_$__cuda_sm70_shflsync_bfly_p) ;  /* 0x000000e000007944 */ /* 0x000fea0003c00000 */
[----:B0-----:R-:W-:Y:S01]  /*2fe0*/  HFMA2.MMA R74, -RZ, RZ, 0, 4.76837158203125e-07 ;  /* 0x00000008ff4a7435 */ /* 0x001fe200000001ff */
[----:B-1----:R-:W-:Y:S01]  /*2ff0*/  FADD.FTZ R3, R3, R115 ;  /* 0x0000007303037221 */ /* 0x002fe20000010000 */
[----:B------:R-:W-:Y:S02]  /*3000*/  MOV R115, 0x1f ;  /* 0x0000001f00737802 */ /* 0x000fe40000000f00 */
[----:B------:R-:W-:Y:S02]  /*3010*/  MOV R78, 0xffffffff ;  /* 0xffffffff004e7802 */ /* 0x000fe40000000f00 */
[----:B------:R-:W-:Y:S02]  /*3020*/  MOV R60, 0x3040 ;  /* 0x00003040003c7802 */ /* 0x000fe40000000f00 */
[----:B------:R-:W-:Y:S05]  /*3030*/  CALL.REL.NOINC `($__internal_80_$__cuda_sm70_shflsync_bfly_p) ;  /* 0x0000008000007944 */ /* 0x000fea0003c00000 */
[----:B-1----:R-:W-:Y:S01]  /*3040*/  FADD.FTZ R76, R3, R115 ;  /* 0x00000073034c7221 */ /* 0x002fe20000010000 */
[----:B0-----:R-:W-:Y:S01]  /*3050*/  HFMA2.MMA R74, -RZ, RZ, 0, 9.5367431640625e-07 ;  /* 0x00000010ff4a7435 */ /* 0x001fe200000001ff */
[----:B------:R-:W-:Y:S02]  /*3060*/  MOV R115, 0x1f ;  /* 0x0000001f00737802 */ /* 0x000fe40000000f00 */
[----:B------:R-:W-:-:S02]  /*3070*/  MOV R78, 0xffffffff ;  /* 0xffffffff004e7802 */ /* 0x000fc40000000f00 */
[----:B------:R-:W-:Y:S02]  /*3080*/  MOV R3, R76 ;  /* 0x0000004c00037202 */ /* 0x000fe40000000f00 */
[----:B------:R-:W-:Y:S02]  /*3090*/  MOV R60, 0x30b0 ;  /* 0x000030b0003c7802 */ /* 0x000fe40000000f00 */
[----:B------:R-:W-:Y:S05]  /*30a0*/  CALL.REL.NOINC `($__internal_80_$__cuda_sm70_shflsync_bfly_p) ;  /* 0x0000001000007944 */ /* 0x000fea0003c00000 */
[----:B01----:R-:W-:Y:S05]  /*30b0*/  BRA `(.L_x_11163) ;  /* 0xffffecf000007947 */ /* 0x003fea000383ffff */
        .weak           $__internal_80_$__cuda_sm70_shflsync_bfly_p
        .type           $__internal_80_$__cuda_sm70_shflsync_bfly_p,@function
        .size           $__internal_80_$__cuda_sm70_shflsync_bfly_p,(.L_x_22168 - $__internal_80_$__cuda_sm70_shflsync_bfly_p)
$__internal_80_$__cuda_sm70_shflsync_bfly_p:
[----:B------:R-:W-:Y:S01]  /*30c0*/  HFMA2.MMA R61, -RZ, RZ, 0, 0 ;  /* 0x00000000ff3d7435 */ /* 0x000fe200000001ff */
[----:B------:R-:W-:Y:S04]  /*30d0*/  WARPSYNC R78 ;  /* 0x0000004e00007348 */ /* 0x000fe80003800000 */
[----:B------:R0:W1:Y:S01]  /*30e0*/  SHFL.BFLY PT, R115, R3, R74, R115 ;  /* 0x0c00004a03737389 */ /* 0x00006200000e0073 */
[----:B------:R-:W-:Y:S05]  /*30f0*/  RET.REL.NODEC R60 `(_ZN10layer_norm13ln_fwd_kernelINS_13Kernel_traitsIf6__halfS2_S2_fjLj6144ELj1ELj1ELj8ELj16ENS_18Kernel_traits_baseILj6144EfS2_S2_S2_fjLj256EEEEELb0ELb0ELb0ELb0EEEvNS_9FwdParamsE) ;  /* 0xffffcf003c007950 */ /* 0x000fea0003c3ffff */
.L_x_11164:
        /* <DEDUP_REMOVED lines=16> */
.L_x_22168:


//--------------------- .text._ZN10layer_norm13ln_fwd_kernelINS_13Kernel_traitsIf6__halfS2_S2_fjLj6144ELj1ELj1ELj8ELj16ENS_18Kernel_traits_baseILj6144EfS2_S2_S2_fjLj256EEEEELb0ELb0ELb0ELb1EEEvNS_9FwdParamsE --------------------------
	.section	.text._ZN10layer_norm13ln_fwd_kernelINS_13Kernel_traitsIf6__halfS2_S2_fjLj6144ELj1ELj1ELj8ELj16ENS_18Kernel_traits_baseILj6144EfS2_S2_S2_fjLj256EEEEELb0ELb0ELb0ELb1EEEvNS_9FwdParamsE,"ax",@progbits
	.sectioninfo	@"SHI_REGISTERS=109"
	.align	128
        .global         _ZN10layer_norm13ln_fwd_kernelINS_13Kernel_traitsIf6__halfS2_S2_fjLj6144ELj1ELj1ELj8ELj16ENS_18Kernel_traits_baseILj6144EfS2_S2_S2_fjLj256EEEEELb0ELb0ELb0ELb1EEEvNS_9FwdParamsE
        .type           _ZN10layer_norm13ln_fwd_kernelINS_13Kernel_traitsIf6__halfS2_S2_fjLj6144ELj1ELj1ELj8ELj16ENS_18Kernel_traits_baseILj6144EfS2_S2_S2_fjLj256EEEEELb0ELb0ELb0ELb1EEEvNS_9FwdParamsE,@function
        .size           _ZN10layer_norm13ln_fwd_kernelINS_13Kernel_traitsIf6__halfS2_S2_fjLj6144ELj1ELj1ELj8ELj16ENS_18Kernel_traits_baseILj6144EfS2_S2_S2_fjLj256EEEEELb0ELb0ELb0ELb1EEEvNS_9FwdParamsE,(.L_x_22169 - _ZN10layer_norm13ln_fwd_kernelINS_13Kernel_traitsIf6__halfS2_S2_fjLj6144ELj1ELj1ELj8ELj16ENS_18Kernel_traits_baseILj6144EfS2_S2_S2_fjLj256EEEEELb0ELb0ELb0ELb1EEEvNS_9FwdParamsE)
        .other          _ZN10layer_norm13ln_fwd_kernelINS_13Kernel_traitsIf6__halfS2_S2_fjLj6144ELj1ELj1ELj8ELj16ENS_18Kernel_traits_baseILj6144EfS2_S2_S2_fjLj256EEEEELb0ELb0ELb0ELb1EEEvNS_9FwdParamsE,@"STO_CUDA_ENTRY STV_DEFAULT"
_ZN10layer_norm13ln_fwd_kernelINS_13Kernel_traitsIf6__halfS2_S2_fjLj6144ELj1ELj1ELj8ELj16ENS_18Kernel_traits_baseILj6144EfS2_S2_S2_fjLj256EEEEELb0ELb0ELb0ELb1EEEvNS_9FwdParamsE:
.text._ZN10layer_norm13ln_fwd_kernelINS_13Kernel_traitsIf6__halfS2_S2_fjLj6144ELj1ELj1ELj8ELj16ENS_18Kernel_traits_baseILj6144EfS2_S2_S2_fjLj256EEEEELb0ELb0ELb0ELb1EEEvNS_9FwdParamsE:
        /* <DEDUP_REMOVED lines=46> */
.L_x_11240:
        /* <DEDUP_REMOVED lines=26> */
.L_x_11165:
[----:B0----5:R-:W-:-:S05]  /*0480*/  HADD2.F32 R64, -RZ, R4.H0_H0 ;  /* 0x20000004ff407230 */ /* 0x021fca0000004100 */
[----:B------:R-:W-:-:S05]  /*0490*/  FADD.FTZ R67, R67, R64 ;  /* 0x0000004043437221 */ /* 0x000fca0000010000 */
.L_x_11166:
[----:B------:R-:W-:-:S04]  /*04a0*/  F2FP.PACK_AB R64, RZ, R67 ;  /* 0x00000043ff40723e */ /* 0x000fc800000000ff */
[----:B------:R-:W-:Y:S02]  /*04b0*/  PRMT R56, R64, 0x7610, R56 ;  /* 0x0000761040387816 */ /* 0x000fe40000000038 */
.L_x_11167:
[----:B------:R-:W-:-:S05]  /*04c0*/  HADD2.F32 R60, -RZ, R60.H1_H1 ;  /* 0x3000003cff3c7230 */ /* 0x000fca0000004100 */
[----:B------:R-:W-:Y:S01]  /*04d0*/  FMUL.FTZ R69, R60, R71 ;  /* 0x000000473c457220 */ /* 0x000fe20000410000 */
[----:B------:R-:W-:Y:S05]  /*04e0*/  @P2 BRA `(.L_x_11168) ;  /* 0x0000002000002947 */ /* 0x000fea0003800000 */
[----:B------:R-:W-:Y:S05]  /*04f0*/  @P0 BRA `(.L_x_11169) ;  /* 0x0000003000000947 */ /* 0x000fea0003800000 */
[----:B------:R-:W-:Y:S05]  /*0500*/  BRA `(.L_x_11170) ;  /* 0x0000004000007947 */ /* 0x000fea0003800000 */
.L_x_11168:
[----:B-----5:R-:W-:-:S05]  /*0510*/  HADD2.F32 R60, -RZ, R4.H1_H1 ;  /* 0x30000004ff3c7230 */ /* 0x020fca0000004100 */
[----:B------:R-:W-:-:S05]  /*0520*/  FADD.FTZ R69, R69, R60 ;  /* 0x0000003c45457221 */ /* 0x000fca0000010000 */
.L_x_11169:
[----:B------:R-:W-:-:S04]  /*0530*/  F2FP.PACK_AB R60, RZ, R69 ;  /* 0x00000045ff3c723e */ /* 0x000fc800000000ff */
[----:B------:R-:W-:Y:S02]  /*0540*/  PRMT R56, R56, 0x5410, R60 ;  /* 0x0000541038387816 */ /* 0x000fe4000000003c */
.L_x_11170:
[----:B------:R-:W-:-:S05]  /*0550*/  HADD2.F32 R70, -RZ, R61.H0_H0 ;  /* 0x2000003dff467230 */ /* 0x000fca0000004100 */
[----:B------:R-:W-:Y:S01]  /*0560*/  FMUL.FTZ R70, R70, R71 ;  /* 0x0000004746467220 */ /* 0x000fe20000410000 */
[----:B------:R-:W-:Y:S05]  /*0570*/  @P2 BRA `(.L_x_11171) ;  /* 0x0000002000002947 */ /* 0x000fea0003800000 */
[----:B------:R-:W-:Y:S05]  /*0580*/  @P0 BRA `(.L_x_11172) ;  /* 0x0000003000000947 */ /* 0x000fea0003800000 */
[----:B------:R-:W-:Y:S05]  /*0590*/  BRA `(.L_x_11173) ;  /* 0x0000004000007947 */ /* 0x000fea0003800000 */
.L_x_11171:
[----:B-----5:R-:W-:-:S05]  /*05a0*/  HADD2.F32 R65, -RZ, R5.H0_H0 ;  /* 0x20000005ff417230 */ /* 0x020fca0000004100 */
[----:B------:R-:W-:-:S05]  /*05b0*/  FADD.FTZ R70, R70, R65 ;  /* 0x0000004146467221 */ /* 0x000fca0000010000 */
.L_x_11172:
[----:B------:R-:W-:-:S04]  /*05c0*/  F2FP.PACK_AB R60, RZ, R70 ;  /* 0x00000046ff3c723e */ /* 0x000fc800000000ff */
[----:B------:R-:W-:Y:S02]  /*05d0*/  PRMT R57, R60, 0x7610, R57 ;  /* 0x000076103c397816 */ /* 0x000fe40000000039 */
.L_x_11173:
[----:B------:R-:W-:-:S05]  /*05e0*/  HADD2.F32 R72, -RZ, R61.H1_H1 ;  /* 0x3000003dff487230 */ /* 0x000fca0000004100 */
[----:B------:R-:W-:Y:S01]  /*05f0*/  FMUL.FTZ R72, R72, R71 ;  /* 0x0000004748487220 */ /* 0x000fe20000410000 */
[----:B------:R-:W-:Y:S05]  /*0600*/  @P2 BRA `(.L_x_11174) ;  /* 0x0000002000002947 */ /* 0x000fea0003800000 */
[----:B------:R-:W-:Y:S05]  /*0610*/  @P0 BRA `(.L_x_11175) ;  /* 0x0000003000000947 */ /* 0x000fea0003800000 */
[----:B------:R-:W-:Y:S05]  /*0620*/  BRA `(.L_x_11176) ;  /* 0x0000004000007947 */ /* 0x000fea0003800000 */
.L_x_11174:
[----:B-----5:R-:W-:-:S05]  /*0630*/  HADD2.F32 R61, -RZ, R5.H1_H1 ;  /* 0x30000005ff3d7230 */ /* 0x020fca0000004100 */
[----:B------:R-:W-:-:S05]  /*0640*/  FADD.FTZ R72, R72, R61 ;  /* 0x0000003d48487221 */ /* 0x000fca0000010000 */
.L_x_11175:
[----:B------:R-:W-:-:S04]  /*0650*/  F2FP.PACK_AB R60, RZ, R72 ;  /* 0x00000048ff3c723e */ /* 0x000fc800000000ff */
[----:B------:R-:W-:Y:S02]  /*0660*/  PRMT R57, R57, 0x5410, R60 ;  /* 0x0000541039397816 */ /* 0x000fe4000000003c */
.L_x_11176:
[----:B------:R-:W-:-:S05]  /*0670*/  HADD2.F32 R60, -RZ, R62.H0_H0 ;  /* 0x2000003eff3c7230 */ /* 0x000fca0000004100 */
[----:B------:R-:W-:Y:S01]  /*0680*/  FMUL.FTZ R73, R60, R71 ;  /* 0x000000473c497220 */ /* 0x000fe20000410000 */
[----:B------:R-:W-:Y:S05]  /*0690*/  @P2 BRA `(.L_x_11177) ;  /* 0x0000002000002947 */ /* 0x000fea0003800000 */
[----:B------:R-:W-:Y:S05]  /*06a0*/  @P0 BRA `(.L_x_11178) ;  /* 0x0000003000000947 */ /* 0x000fea0003800000 */
[----:B------:R-:W-:Y:S05]  /*06b0*/  BRA `(.L_x_11179) ;  /* 0x0000004000007947 */ /* 0x000fea0003800000 */
.L_x_11177:
[----:B-----5:R-:W-:-:S05]  /*06c0*/  HADD2.F32 R60, -RZ, R6.H0_H0 ;  /* 0x20000006ff3c7230 */ /* 0x020fca0000004100 */
[----:B------:R-:W-:-:S05]  /*06d0*/  FADD.FTZ R73, R73, R60 ;  /* 0x0000003c49497221 */ /* 0x000fca0000010000 */
.L_x_11178:
[----:B------:R-:W-:-:S04]  /*06e0*/  F2FP.PACK_AB R60, RZ, R73 ;  /* 0x00000049ff3c723e */ /* 0x000fc800000000ff */
[----:B------:R-:W-:Y:S02]  /*06f0*/  PRMT R58, R60, 0x7610, R58 ;  /* 0x000076103c3a7816 */ /* 0x000fe4000000003a */
.L_x_11179:
[----:B------:R-:W-:-:S05]  /*0700*/  HADD2.F32 R62, -RZ, R62.H1_H1 ;  /* 0x3000003eff3e7230 */ /* 0x000fca0000004100 */
[----:B------:R-:W-:Y:S01]  /*0710*/  FMUL.FTZ R74, R62, R71 ;  /* 0x000000473e4a7220 */ /* 0x000fe20000410000 */
[----:B------:R-:W-:Y:S05]  /*0720*/  @P2 BRA `(.L_x_11180) ;  /* 0x0000002000002947 */ /* 0x000fea0003800000 */
[----:B------:R-:W-:Y:S05]  /*0730*/  @P0 BRA `(.L_x_11181) ;  /* 0x0000003000000947 */ /* 0x000fea0003800000 */
[----:B------:R-:W-:Y:S05]  /*0740*/  BRA `(.L_x_11182) ;  /* 0x0000004000007947 */ /* 0x000fea0003800000 */
.L_x_11180:
[----:B-----5:R-:W-:-:S05]  /*0750*/  HADD2.F32 R61, -RZ, R6.H1_H1 ;  /* 0x30000006ff3d7230 */ /* 0x020fca0000004100 */
[----:B------:R-:W-:-:S05]  /*0760*/  FADD.FTZ R74, R74, R61 ;  /* 0x0000003d4a4a7221 */ /* 0x000fca0000010000 */
.L_x_11181:
[----:B------:R-:W-:-:S04]  /*0770*/  F2FP.PACK_AB R60, RZ, R74 ;  /* 0x0000004aff3c723e */ /* 0x000fc800000000ff */
[----:B------:R-:W-:Y:S02]  /*0780*/  PRMT R58, R58, 0x5410, R60 ;  /* 0x000054103a3a7816 */ /* 0x000fe4000000003c */
.L_x_11182:
[----:B------:R-:W-:-:S05]  /*0790*/  HADD2.F32 R60, -RZ, R63.H0_H0 ;  /* 0x2000003fff3c7230 */ /* 0x000fca0000004100 */
[----:B------:R-:W-:Y:S01]  /*07a0*/  FMUL.FTZ R75, R60, R71 ;  /* 0x000000473c4b7220 */ /* 0x000fe20000410000 */
[----:B------:R-:W-:Y:S05]  /*07b0*/  @P2 BRA `(.L_x_11183) ;  /* 0x0000002000002947 */ /* 0x000fea0003800000 */
[----:B------:R-:W-:Y:S05]  /*07c0*/  @P0 BRA `(.L_x_11184) ;  /* 0x0000003000000947 */ /* 0x000fea0003800000 */
[----:B------:R-:W-:Y:S05]  /*07d0*/  BRA `(.L_x_11185) ;  /* 0x0000004000007947 */ /* 0x000fea0003800000 */
.L_x_11183:
[----:B-----5:R-:W-:-:S05]  /*07e0*/  HADD2.F32 R60, -RZ, R7.H0_H0 ;  /* 0x20000007ff3c7230 */ /* 0x020fca0000004100 */
[----:B------:R-:W-:-:S05]  /*07f0*/  FADD.FTZ R75, R75, R60 ;  /* 0x0000003c4b4b7221 */ /* 0x000fca0000010000 */
.L_x_11184:
[----:B------:R-:W-:-:S04]  /*0800*/  F2FP.PACK_AB R60, RZ, R75 ;  /* 0x0000004bff3c723e */ /* 0x000fc800000000ff */
[----:B------:R-:W-:Y:S02]  /*0810*/  PRMT R59, R60, 0x7610, R59 ;  /* 0x000076103c3b7816 */ /* 0x000fe4000000003b */
.L_x_11185:
[----:B------:R-:W-:-:S05]  /*0820*/  HADD2.F32 R76, -RZ, R63.H1_H1 ;  /* 0x3000003fff4c7230 */ /* 0x000fca0000004100 */
[----:B------:R-:W-:Y:S01]  /*0830*/  FMUL.FTZ R76, R76, R71 ;  /* 0x000000474c4c7220 */ /* 0x000fe20000410000 */
[----:B------:R-:W-:Y:S05]  /*0840*/  @P2 BRA `(.L_x_11186) ;  /* 0x0000002000002947 */ /* 0x000fea0003800000 */
[----:B------:R-:W-:Y:S05]  /*0850*/  @P0 BRA `(.L_x_11187) ;  /* 0x0000003000000947 */ /* 0x000fea0003800000 */
[----:B------:R-:W-:Y:S05]  /*0860*/  BRA `(.L_x_11188) ;  /* 0x0000004000007947 */ /* 0x000fea0003800000 */
.L_x_11186:
[----:B-----5:R-:W-:-:S05]  /*0870*/  HADD2.F32 R61, -RZ, R7.H1_H1 ;  /* 0x30000007ff3d7230 */ /* 0x020fca0000004100 */
[----:B------:R-:W-:-:S05]  /*0880*/  FADD.FTZ R76, R76, R61 ;  /* 0x0000003d4c4c7221 */ /* 0x000fca0000010000 */
.L_x_11187:
[----:B------:R-:W-:-:S04]  /*0890*/  F2FP.PACK_AB R60, RZ, R76 ;  /* 0x0000004cff3c723e */ /* 0x000fc800000000ff */
[----:B------:R-:W-:Y:S02]  /*08a0*/  PRMT R59, R59, 0x5410, R60 ;  /* 0x000054103b3b7816 */ /* 0x000fe4000000003c */
.L_x_11188:
        /* <DEDUP_REMOVED lines=12> */
.L_x_11189:
[----:B0----5:R-:W-:-:S05]  /*0970*/  HADD2.F32 R78, -RZ, R4.H0_H0 ;  /* 0x20000004ff4e7230 */ /* 0x021fca0000004100 */
[----:B------:R-:W-:-:S05]  /*0980*/  FADD.FTZ R77, R78, R77 ;  /* 0x0000004d4e4d7221 */ /* 0x000fca0000010000 */
.L_x_11190:
[----:B------:R-:W-:-:S04]  /*0990*/  F2FP.PACK_AB R65, RZ, R77 ;  /* 0x0000004dff41723e */ /* 0x000fc800000000ff */
[----:B------:R-:W-:Y:S02]  /*09a0*/  PRMT R56, R65, 0x7610, R56 ;  /* 0x0000761041387816 */ /* 0x000fe40000000038 */
.L_x_11191:
[----:B------:R-:W-:-:S05]  /*09b0*/  HADD2.F32 R60, -RZ, R60.H1_H1 ;  /* 0x3000003cff3c7230 */ /* 0x000fca0000004100 */
[----:B------:R-:W-:Y:S01]  /*09c0*/  FMUL.FTZ R78, R60, R71 ;  /* 0x000000473c4e7220 */ /* 0x000fe20000410000 */
[----:B------:R-:W-:Y:S05]  /*09d0*/  @P2 BRA `(.L_x_11192) ;  /* 0x0000002000002947 */ /* 0x000fea0003800000 */
[----:B------:R-:W-:Y:S05]  /*09e0*/  @P0 BRA `(.L_x_11193) ;  /* 0x0000003000000947 */ /* 0x000fea0003800000 */
[----:B------:R-:W-:Y:S05]  /*09f0*/  BRA `(.L_x_11194) ;  /* 0x0000004000007947 */ /* 0x000fea0003800000 */
.L_x_11192:
[----:B-----5:R-:W-:-:S05]  /*0a00*/  HADD2.F32 R65, -RZ, R4.H1_H1 ;  /* 0x30000004ff417230 */ /* 0x020fca0000004100 */
[----:B------:R-:W-:-:S05]  /*0a10*/  FADD.FTZ R78, R65, R78 ;  /* 0x0000004e414e7221 */ /* 0x000fca0000010000 */
.L_x_11193:
[----:B------:R-:W-:-:S04]  /*0a20*/  F2FP.PACK_AB R60, RZ, R78 ;  /* 0x0000004eff3c723e */ /* 0x000fc800000000ff */
[----:B------:R-:W-:Y:S02]  /*0a30*/  PRMT R56, R56, 0x5410, R60 ;  /* 0x0000541038387816 */ /* 0x000fe4000000003c */
.L_x_11194:
[----:B------:R-:W-:-:S05]  /*0a40*/  HADD2.F32 R60, -RZ, R61.H0_H0 ;  /* 0x2000003dff3c7230 */ /* 0x000fca0000004100 */
[----:B------:R-:W-:Y:S01]  /*0a50*/  FMUL.FTZ R79, R60, R71 ;  /* 0x000000473c4f7220 */ /* 0x000fe20000410000 */
[----:B------:R-:W-:Y:S05]  /*0a60*/  @P2 BRA `(.L_x_11195) ;  /* 0x0000002000002947 */ /* 0x000fea0003800000 */
[----:B------:R-:W-:Y:S05]  /*0a70*/  @P0 BRA `(.L_x_11196) ;  /* 0x0000003000000947 */ /* 0x000fea0003800000 */
[----:B------:R-:W-:Y:S05]  /*0a80*/  BRA `(.L_x_11197) ;  /* 0x0000004000007947 */ /* 0x000fea0003800000 */
.L_x_11195:
[----:B-----5:R-:W-:-:S05]  /*0a90*/  HADD2.F32 R60, -RZ, R5.H0_H0 ;  /* 0x20000005ff3c7230 */ /* 0x020fca0000004100 */
[----:B------:R-:W-:-:S05]  /*0aa0*/  FADD.FTZ R79, R60, R79 ;  /* 0x0000004f3c4f7221 */ /* 0x000fca0000010000 */
.L_x_11196:
[----:B------:R-:W-:-:S04]  /*0ab0*/  F2FP.PACK_AB R60, RZ, R79 ;  /* 0x0000004fff3c723e */ /* 0x000fc800000000ff */
[----:B------:R-:W-:Y:S02]  /*0ac0*/  PRMT R57, R60, 0x7610, R57 ;  /* 0x000076103c397816 */ /* 0x000fe40000000039 */
.L_x_11197:
[----:B------:R-:W-:-:S05]  /*0ad0*/  HADD2.F32 R80, -RZ, R61.H1_H1 ;  /* 0x3000003dff507230 */ /* 0x000fca0000004100 */
[----:B------:R-:W-:Y:S01]  /*0ae0*/  FMUL.FTZ R80, R80, R71 ;  /* 0x0000004750507220 */ /* 0x000fe20000410000 */
[----:B------:R-:W-:Y:S05]  /*0af0*/  @P2 BRA `(.L_x_11198) ;  /* 0x0000002000002947 */ /* 0x000fea0003800000 */
[----:B------:R-:W-:Y:S05]  /*0b00*/  @P0 BRA `(.L_x_11199) ;  /* 0x0000003000000947 */ /* 0x000fea0003800000 */
[----:B------:R-:W-:Y:S05]  /*0b10*/  BRA `(.L_x_11200) ;  /* 0x0000004000007947 */ /* 0x000fea0003800000 */
.L_x_11198:
[----:B-----5:R-:W-:-:S05]  /*0b20*/  HADD2.F32 R61, -RZ, R5.H1_H1 ;  /* 0x30000005ff3d7230 */ /* 0x020fca0000004100 */
[----:B------:R-:W-:-:S05]  /*0b30*/  FADD.FTZ R80, R61, R80 ;  /* 0x000000503d507221 */ /* 0x000fca0000010000 */
.L_x_11199:
[----:B------:R-:W-:-:S04]  /*0b40*/  F2FP.PACK_AB R60, RZ, R80 ;  /* 0x00000050ff3c723e */ /* 0x000fc800000000ff */
[----:B------:R-:W-:Y:S02]  /*0b50*/  PRMT R57, R57, 0x5410, R60 ;  /* 0x0000541039397816 */ /* 0x000fe4000000003c */
.L_x_11200:
[----:B------:R-:W-:-:S05]  /*0b60*/  HADD2.F32 R60, -RZ, R62.H0_H0 ;  /* 0x2000003eff3c7230 */ /* 0x000fca0000004100 */
[----:B------:R-:W-:Y:S01]  /*0b70*/  FMUL.FTZ R81, R60, R71 ;  /* 0x000000473c517220 */ /* 0x000fe20000410000 */
[----:B------:R-:W-:Y:S05]  /*0b80*/  @P2 BRA `(.L_x_11201) ;  /* 0x0000002000002947 */ /* 0x000fea0003800000 */
[----:B------:R-:W-:Y:S05]  /*0b90*/  @P0 BRA `(.L_x_11202) ;  /* 0x0000003000000947 */ /* 0x000fea0003800000 */
[----:B------:R-:W-:Y:S05]  /*0ba0*/  BRA `(.L_x_11203) ;  /* 0x0000004000007947 */ /* 0x000fea0003800000 */
.L_x_11201:
[----:B-----5:R-:W-:-:S05]  /*0bb0*/  HADD2.F32 R60, -RZ, R6.H0_H0 ;  /* 0x20000006ff3c7230 */ /* 0x020fca0000004100 */
[----:B------:R-:W-:-:S05]  /*0bc0*/  FADD.FTZ R81, R60, R81 ;  /* 0x000000513c517221 */ /* 0x000fca0000010000 */
.L_x_11202:
[----:B------:R-:W-:-:S04]  /*0bd0*/  F2FP.PACK_AB R60, RZ, R81 ;  /* 0x00000051ff3c723e */ /* 0x000fc800000000ff */
[----:B------:R-:W-:Y:S02]  /*0be0*/  PRMT R58, R60, 0x7610, R58 ;  /* 0x000076103c3a7816 */ /* 0x000fe4000000003a */
.L_x_11203:
[----:B------:R-:W-:-:S05]  /*0bf0*/  HADD2.F32 R62, -RZ, R62.H1_H1 ;  /* 0x3000003eff3e7230 */ /* 0x000fca0000004100 */
[----:B------:R-:W-:Y:S01]  /*0c00*/  FMUL.FTZ R82, R62, R71 ;  /* 0x000000473e527220 */ /* 0x000fe20000410000 */
[----:B------:R-:W-:Y:S05]  /*0c10*/  @P2 BRA `(.L_x_11204) ;  /* 0x0000002000002947 */ /* 0x000fea0003800000 */
[----:B------:R-:W-:Y:S05]  /*0c20*/  @P0 BRA `(.L_x_11205) ;  /* 0x0000003000000947 */ /* 0x000fea0003800000 */
[----:B------:R-:W-:Y:S05]  /*0c30*/  BRA `(.L_x_11206) ;  /* 0x0000004000007947 */ /* 0x000fea0003800000 */
.L_x_11204:
[----:B-----5:R-:W-:-:S05]  /*0c40*/  HADD2.F32 R61, -RZ, R6.H1_H1 ;  /* 0x30000006ff3d7230 */ /* 0x020fca0000004100 */
[----:B------:R-:W-:-:S05]  /*0c50*/  FADD.FTZ R82, R61, R82 ;  /* 0x000000523d527221 */ /* 0x000fca0000010000 */
.L_x_11205:
[----:B------:R-:W-:-:S04]  /*0c60*/  F2FP.PACK_AB R60, RZ, R82 ;  /* 0x00000052ff3c723e */ /* 0x000fc800000000ff */
[----:B------:R-:W-:Y:S02]  /*0c70*/  PRMT R58, R58, 0x5410, R60 ;  /* 0x000054103a3a7816 */ /* 0x000fe4000000003c */
.L_x_11206:
[----:B------:R-:W-:-:S05]  /*0c80*/  HADD2.F32 R60, -RZ, R63.H0_H0 ;  /* 0x2000003fff3c7230 */ /* 0x000fca0000004100 */
[----:B------:R-:W-:Y:S01]  /*0c90*/  FMUL.FTZ R83, R60, R71 ;  /* 0x000000473c537220 */ /* 0x000fe20000410000 */
[----:B------:R-:W-:Y:S05]  /*0ca0*/  @P2 BRA `(.L_x_11207) ;  /* 0x0000002000002947 */ /* 0x000fea0003800000 */
[----:B------:R-:W-:Y:S05]  /*0cb0*/  @P0 BRA `(.L_x_11208) ;  /* 0x0000003000000947 */ /* 0x000fea0003800000 */
[----:B------:R-:W-:Y:S05]  /*0cc0*/  BRA `(.L_x_11209) ;  /* 0x0000004000007947 */ /* 0x000fea0003800000 */
.L_x_11207:
[----:B-----5:R-:W-:-:S05]  /*0cd0*/  HADD2.F32 R60, -RZ, R7.H0_H0 ;  /* 0x20000007ff3c7230 */ /* 0x020fca0000004100 */
[----:B------:R-:W-:-:S05]  /*0ce0*/  FADD.FTZ R83, R60, R83 ;  /* 0x000000533c537221 */ /* 0x000fca0000010000 */
.L_x_11208:
[----:B------:R-:W-:-:S04]  /*0cf0*/  F2FP.PACK_AB R60, RZ, R83 ;  /* 0x00000053ff3c723e */ /* 0x000fc800000000ff */
[----:B------:R-:W-:Y:S02]  /*0d00*/  PRMT R59, R60, 0x7610, R59 ;  /* 0x000076103c3b7816 */ /* 0x000fe4000000003b */
.L_x_11209:
[----:B------:R-:W-:-:S05]  /*0d10*/  HADD2.F32 R84, -RZ, R63.H1_H1 ;  /* 0x3000003fff547230 */ /* 0x000fca0000004100 */
[----:B------:R-:W-:Y:S01]  /*0d20*/  FMUL.FTZ R84, R84, R71 ;  /* 0x0000004754547220 */ /* 0x000fe20000410000 */
[----:B------:R-:W-:Y:S05]  /*0d30*/  @P2 BRA `(.L_x_11210) ;  /* 0x0000002000002947 */ /* 0x000fea0003800000 */
[----:B------:R-:W-:Y:S05]  /*0d40*/  @P0 BRA `(.L_x_11211) ;  /* 0x0000003000000947 */ /* 0x000fea0003800000 */
[----:B------:R-:W-:Y:S05]  /*0d50*/  BRA `(.L_x_11212) ;  /* 0x0000004000007947 */ /* 0x000fea0003800000 */
.L_x_11210:
[----:B-----5:R-:W-:-:S05]  /*0d60*/  HADD2.F32 R61, -RZ, R7.H1_H1 ;  /* 0x30000007ff3d7230 */ /* 0x020fca0000004100 */
[----:B------:R-:W-:-:S05]  /*0d70*/  FADD.FTZ R84, R61, R84 ;  /* 0x000000543d547221 */ /* 0x000fca0000010000 */
.L_x_11211:
[----:B------:R-:W-:-:S04]  /*0d80*/  F2FP.PACK_AB R60, RZ, R84 ;  /* 0x00000054ff3c723e */ /* 0x000fc800000000ff */
[----:B------:R-:W-:Y:S02]  /*0d90*/  PRMT R59, R59, 0x5410, R60 ;  /* 0x000054103b3b7816 */ /* 0x000fe4000000003c */
.L_x_11212:
        /* <DEDUP_REMOVED lines=12> */
.L_x_11213:
[----:B0----5:R-:W-:-:S05]  /*0e60*/  HADD2.F32 R86, -RZ, R4.H0_H0 ;  /* 0x20000004ff567230 */ /* 0x021fca0000004100 */
[----:B------:R-:W-:-:S05]  /*0e70*/  FADD.FTZ R85, R86, R85 ;  /* 0x0000005556557221 */ /* 0x000fca0000010000 */
.L_x_11214:
[----:B------:R-:W-:-:S04]  /*0e80*/  F2FP.PACK_AB R86, RZ, R85 ;  /* 0x00000055ff56723e */ /* 0x000fc800000000ff */
[----:B------:R-:W-:Y:S02]  /*0e90*/  PRMT R56, R86, 0x7610, R56 ;  /* 0x0000761056387816 */ /* 0x000fe40000000038 */
.L_x_11215:
[----:B------:R-:W-:-:S05]  /*0ea0*/  HADD2.F32 R60, -RZ, R60.H1_H1 ;  /* 0x3000003cff3c7230 */ /* 0x000fca0000004100 */
[----:B------:R-:W-:Y:S01]  /*0eb0*/  FMUL.FTZ R60, R60, R71 ;  /* 0x000000473c3c7220 */ /* 0x000fe20000410000 */
[----:B------:R-:W-:Y:S05]  /*0ec0*/  @P2 BRA `(.L_x_11216) ;  /* 0x0000002000002947 */ /* 0x000fea0003800000 */
[----:B------:R-:W-:Y:S05]  /*0ed0*/  @P0 BRA `(.L_x_11217) ;  /* 0x0000003000000947 */ /* 0x000fea0003800000 */
[----:B------:R-:W-:Y:S05]  /*0ee0*/  BRA `(.L_x_11218) ;  /* 0x0000004000007947 */ /* 0x000fea0003800000 */
.L_x_11216:
[----:B-----5:R-:W-:-:S05]  /*0ef0*/  HADD2.F32 R87, -RZ, R4.H1_H1 ;  /* 0x30000004ff577230 */ /* 0x020fca0000004100 */
[----:B------:R-:W-:-:S05]  /*0f00*/  FADD.FTZ R60, R87, R60 ;  /* 0x0000003c573c7221 */ /* 0x000fca0000010000 */
.L_x_11217:
[----:B------:R-:W-:-:S04]  /*0f10*/  F2FP.PACK_AB R86, RZ, R60 ;  /* 0x0000003cff56723e */ /* 0x000fc800000000ff */
[----:B------:R-:W-:Y:S02]  /*0f20*/  PRMT R56, R56, 0x5410, R86 ;  /* 0x0000541038387816 */ /* 0x000fe40000000056 */
.L_x_11218:
[----:B------:R-:W-:-:S05]  /*0f30*/  HADD2.F32 R86, -RZ, R61.H0_H0 ;  /* 0x2000003dff567230 */ /* 0x000fca0000004100 */
[----:B------:R-:W-:Y:S01]  /*0f40*/  FMUL.FTZ R86, R86, R71 ;  /* 0x0000004756567220 */ /* 0x000fe20000410000 */
[----:B------:R-:W-:Y:S05]  /*0f50*/  @P2 BRA `(.L_x_11219) ;  /* 0x0000002000002947 */ /* 0x000fea0003800000 */
[----:B------:R-:W-:Y:S05]  /*0f60*/  @P0 BRA `(.L_x_11220) ;  /* 0x0000003000000947 */ /* 0x000fea0003800000 */
[----:B------:R-:W-:Y:S05]  /*0f70*/  BRA `(.L_x_11221) ;  /* 0x0000004000007947 */ /* 0x000fea0003800000 */
.L_x_11219:
[----:B-----5:R-:W-:-:S05]  /*0f80*/  HADD2.F32 R87, -RZ, R5.H0_H0 ;  /* 0x20000005ff577230 */ /* 0x020fca0000004100 */
[----:B------:R-:W-:-:S05]  /*0f90*/  FADD.FTZ R86, R87, R86 ;  /* 0x0000005657567221 */ /* 0x000fca0000010000 */
.L_x_11220:
[----:B------:R-:W-:-:S04]  /*0fa0*/  F2FP.PACK_AB R87, RZ, R86 ;  /* 0x00000056ff57723e */ /* 0x000fc800000000ff */
[----:B------:R-:W-:Y:S02]  /*0fb0*/  PRMT R57, R87, 0x7610, R57 ;  /* 0x0000761057397816 */ /* 0x000fe40000000039 */
.L_x_11221:
[----:B------:R-:W-:-:S05]  /*0fc0*/  HADD2.F32 R88, -RZ, R61.H1_H1 ;  /* 0x3000003dff587230 */ /* 0x000fca0000004100 */
[----:B------:R-:W-:Y:S01]  /*0fd0*/  FMUL.FTZ R61, R88, R71 ;  /* 0x00000047583d7220 */ /* 0x000fe20000410000 */
[----:B------:R-:W-:Y:S05]  /*0fe0*/  @P2 BRA `(.L_x_11222) ;  /* 0x0000002000002947 */ /* 0x000fea0003800000 */
[----:B------:R-:W-:Y:S05]  /*0ff0*/  @P0 BRA `(.L_x_11223) ;  /* 0x0000003000000947 */ /* 0x000fea0003800000 */
[----:B------:R-:W-:Y:S05]  /*1000*/  BRA `(.L_x_11224) ;  /* 0x0000004000007947 */ /* 0x000fea0003800000 */
.L_x_11222:
[----:B-----5:R-:W-:-:S05]  /*1010*/  HADD2.F32 R88, -RZ, R5.H1_H1 ;  /* 0x30000005ff587230 */ /* 0x020fca0000004100 */
[----:B------:R-:W-:-:S05]  /*1020*/  FADD.FTZ R61, R88, R61 ;  /* 0x0000003d583d7221 */ /* 0x000fca0000010000 */
.L_x_11223:
[----:B------:R-:W-:-:S04]  /*1030*/  F2FP.PACK_AB R87, RZ, R61 ;  /* 0x0000003dff57723e */ /* 0x000fc800000000ff */
[----:B------:R-:W-:Y:S02]  /*1040*/  PRMT R57, R57, 0x5410, R87 ;  /* 0x0000541039397816 */ /* 0x000fe40000000057 */
.L_x_11224:
[----:B------:R-:W-:-:S05]  /*1050*/  HADD2.F32 R88, -RZ, R62.H0_H0 ;  /* 0x2000003eff587230 */ /* 0x000fca0000004100 */
[----:B------:R-:W-:Y:S01]  /*1060*/  FMUL.FTZ R87, R88, R71 ;  /* 0x0000004758577220 */ /* 0x000fe20000410000 */
[----:B------:R-:W-:Y:S05]  /*1070*/  @P2 BRA `(.L_x_11225) ;  /* 0x0000002000002947 */ /* 0x000fea0003800000 */
[----:B------:R-:W-:Y:S05]  /*1080*/  @P0 BRA `(.L_x_11226) ;  /* 0x0000003000000947 */ /* 0x000fea0003800000 */
[----:B------:R-:W-:Y:S05]  /*1090*/  BRA `(.L_x_11227) ;  /* 0x0000004000007947 */ /* 0x000fea0003800000 */
.L_x_11225:
[----:B-----5:R-:W-:-:S05]  /*10a0*/  HADD2.F32 R88, -RZ, R6.H0_H0 ;  /* 0x20000006ff587230 */ /* 0x020fca0000004100 */
[----:B------:R-:W-:-:S05]  /*10b0*/  FADD.FTZ R87, R88, R87 ;  /* 0x0000005758577221 */ /* 0x000fca0000010000 */
.L_x_11226:
[----:B------:R-:W-:-:S04]  /*10c0*/  F2FP.PACK_AB R88, RZ, R87 ;  /* 0x00000057ff58723e */ /* 0x000fc800000000ff */
[----:B------:R-:W-:Y:S02]  /*10d0*/  PRMT R58, R88, 0x7610, R58 ;  /* 0x00007610583a7816 */ /* 0x000fe4000000003a */
.L_x_11227:
[----:B------:R-:W-:-:S05]  /*10e0*/  HADD2.F32 R62, -RZ, R62.H1_H1 ;  /* 0x3000003eff3e7230 */ /* 0x000fca0000004100 */
[----:B------:R-:W-:Y:S01]  /*10f0*/  FMUL.FTZ R62, R62, R71 ;  /* 0x000000473e3e7220 */ /* 0x000fe20000410000 */
[----:B------:R-:W-:Y:S05]  /*1100*/  @P2 BRA `(.L_x_11228) ;  /* 0x0000002000002947 */ /* 0x000fea0003800000 */
[----:B------:R-:W-:Y:S05]  /*1110*/  @P0 BRA `(.L_x_11229) ;  /* 0x0000003000000947 */ /* 0x000fea0003800000 */
[----:B------:R-:W-:Y:S05]  /*1120*/  BRA `(.L_x_11230) ;  /* 0x0000004000007947 */ /* 0x000fea0003800000 */
.L_x_11228:
[----:B-----5:R-:W-:-:S05]  /*1130*/  HADD2.F32 R89, -RZ, R6.H1_H1 ;  /* 0x30000006ff597230 */ /* 0x020fca0000004100 */
[----:B------:R-:W-:-:S05]  /*1140*/  FADD.FTZ R62, R89, R62 ;  /* 0x0000003e593e7221 */ /* 0x000fca0000010000 */
.L_x_11229:
[----:B------:R-:W-:-:S04]  /*1150*/  F2FP.PACK_AB R88, RZ, R62 ;  /* 0x0000003eff58723e */ /* 0x000fc800000000ff */
[----:B------:R-:W-:Y:S02]  /*1160*/  PRMT R58, R58, 0x5410, R88 ;  /* 0x000054103a3a7816 */ /* 0x000fe40000000058 */
.L_x_11230:
[----:B------:R-:W-:-:S05]  /*1170*/  HADD2.F32 R88, -RZ, R63.H0_H0 ;  /* 0x2000003fff587230 */ /* 0x000fca0000004100 */
[----:B------:R-:W-:Y:S01]  /*1180*/  FMUL.FTZ R88, R88, R71 ;  /* 0x0000004758587220 */ /* 0x000fe20000410000 */
[----:B------:R-:W-:Y:S05]  /*1190*/  @P2 BRA `(.L_x_11231) ;  /* 0x0000002000002947 */ /* 0x000fea0003800000 */
[----:B------:R-:W-:Y:S05]  /*11a0*/  @P0 BRA `(.L_x_11232) ;  /* 0x0000003000000947 */ /* 0x000fea0003800000 */
[----:B------:R-:W-:Y:S05]  /*11b0*/  BRA `(.L_x_11233) ;  /* 0x0000004000007947 */ /* 0x000fea0003800000 */
.L_x_11231:
[----:B-----5:R-:W-:-:S05]  /*11c0*/  HADD2.F32 R89, -RZ, R7.H0_H0 ;  /* 0x20000007ff597230 */ /* 0x020fca0000004100 */
[----:B------:R-:W-:-:S05]  /*11d0*/  FADD.FTZ R88, R89, R88 ;  /* 0x0000005859587221 */ /* 0x000fca0000010000 */
.L_x_11232:
[----:B------:R-:W-:-:S04]  /*11e0*/  F2FP.PACK_AB R89, RZ, R88 ;  /* 0x00000058ff59723e */ /* 0x000fc800000000ff */
[----:B------:R-:W-:Y:S02]  /*11f0*/  PRMT R59, R89, 0x7610, R59 ;  /* 0x00007610593b7816 */ /* 0x000fe4000000003b */
.L_x_11233:
[----:B------:R-:W-:-:S05]  /*1200*/  HADD2.F32 R90, -RZ, R63.H1_H1 ;  /* 0x3000003fff5a7230 */ /* 0x000fca0000004100 */
[----:B------:R-:W-:Y:S01]  /*1210*/  FMUL.FTZ R71, R90, R71 ;  /* 0x000000475a477220 */ /* 0x000fe20000410000 */
[----:B------:R-:W-:Y:S05]  /*1220*/  @P2 BRA `(.L_x_11234) ;  /* 0x0000002000002947 */ /* 0x000fea0003800000 */
[----:B------:R-:W-:Y:S05]  /*1230*/  @P0 BRA `(.L_x_11235) ;  /* 0x0000003000000947 */ /* 0x000fea0003800000 */
[----:B------:R-:W-:Y:S05]  /*1240*/  BRA `(.L_x_11236) ;  /* 0x0000004000007947 */ /* 0x000fea0003800000 */
.L_x_11234:
[----:B-----5:R-:W-:-:S05]  /*1250*/  HADD2.F32 R90, -RZ, R7.H1_H1 ;  /* 0x30000007ff5a7230 */ /* 0x020fca0000004100 */
[----:B------:R-:W-:-:S05]  /*1260*/  FADD.FTZ R71, R90, R71 ;  /* 0x000000475a477221 */ /* 0x000fca0000010000 */
.L_x_11235:
[----:B------:R-:W-:-:S04]  /*1270*/  F2FP.PACK_AB R63, RZ, R71 ;  /* 0x00000047ff3f723e */ /* 0x000fc800000000ff */
[----:B------:R-:W-:Y:S02]  /*1280*/  PRMT R59, R59, 0x5410, R63 ;  /* 0x000054103b3b7816 */ /* 0x000fe4000000003f */
.L_x_11236:
        /* <DEDUP_REMOVED lines=33> */
.L_x_11241:
        /* <DEDUP_REMOVED lines=68> */
.L_x_11242:
        /* <DEDUP_REMOVED lines=98> */
[----:B------:R-:W-:Y:S01]  /*1f00*/  F2FP.PACK_AB R75, R80, R63 ;  /* 0x0000003f504b723e */ /* 0x000fe200000000ff */
        /* <DEDUP_REMOVED lines=9> */
[----:B------:R-:W-:Y:S01]  /*1fa0*/  F2FP.PACK_AB R74, R74, R69 ;  /* 0x000000454a4a723e */ /* 0x000fe200000000ff */
[----:B------:R-:W-:-:S02]  /*1fb0*/  FFMA.FTZ R63, R30, R63, R54 ;  /* 0x0000003f1e3f7223 */ /* 0x000fc40000010036 */
[----:B------:R-:W-:Y:S02]  /*1fc0*/  FFMA.FTZ R72, R29, R92, R53 ;  /* 0x0000005c1d487223 */ /* 0x000fe40000010035 */
[C---:B------:R-:W-:Y:S01]  /*1fd0*/  FADD.FTZ R100, -R89.reuse, R79 ;  /* 0x0000004f59647221 */ /* 0x040fe20000010100 */
[----:B------:R-:W-:Y:S01]  /*1fe0*/  F2FP.PACK_AB R73, R68, R63 ;  /* 0x0000003f4449723e */ /* 0x000fe200000000ff */
[C---:B------:R-:W-:Y:S01]  /*1ff0*/  FADD.FTZ R88, -R89.reuse, R88 ;  /* 0x0000005859587221 */ /* 0x040fe20000010100 */
[----:B------:R-:W-:Y:S01]  /*2000*/  F2FP.PACK_AB R72, R72, R61 ;  /* 0x0000003d4848723e */ /* 0x000fe200000000ff */
        /* <DEDUP_REMOVED lines=20> */
[C---:B------:R-:W-:Y:S02]  /*2150*/  FADD.FTZ R66, -R89.reuse, R85 ;  /* 0x0000005559427221 */ /* 0x040fe40000010100 */
[C---:B------:R-:W-:Y:S01]  /*2160*/  FADD.FTZ R86, -R89.reuse, R86 ;  /* 0x0000005659567221 */ /* 0x040fe20000010100 */
[----:B------:R-:W-:Y:S01]  /*2170*/  F2FP.PACK_AB R63, R94, R77 ;  /* 0x0000004d5e3f723e */ /* 0x000fe200000000ff */
        /* <DEDUP_REMOVED lines=16> */
[----:B------:R-:W-:Y:S01]  /*2280*/  F2FP.PACK_AB R60, R77, R60 ;  /* 0x0000003c4d3c723e */ /* 0x000fe200000000ff */
[----:B------:R-:W-:-:S02]  /*2290*/  FMUL.FTZ R84, R67, R84 ;  /* 0x0000005443547220 */ /* 0x000fc40000410000 */
[----:B------:R-:W-:Y:S02]  /*22a0*/  FFMA.FTZ R62, R8, R79, R32 ;  /* 0x0000004f083e7223 */ /* 0x000fe40000010020 */
[----:B------:R-:W-:Y:S02]  /*22b0*/  FFMA.FTZ R76, R15, R76, R39 ;  /* 0x0000004c0f4c7223 */ /* 0x000fe40000010027 */
[----:B------:R-:W-:Y:S02]  /*22c0*/  FFMA.FTZ R79, R9, R78, R33 ;  /* 0x0000004e094f7223 */ /* 0x000fe40000010021 */
[----:B------:R-:W-:Y:S01]  /*22d0*/  FFMA.FTZ R71, R18, R71, R42 ;  /* 0x0000004712477223 */ /* 0x000fe2000001002a */
[----:B------:R-:W-:Y:S01]  /*22e0*/  F2FP.PACK_AB R61, R76, R61 ;  /* 0x0000003d4c3d723e */ /* 0x000fe200000000ff */
[----:B------:R-:W-:Y:S01]  /*22f0*/  FFMA.FTZ R84, R19, R84, R43 ;  /* 0x0000005413547223 */ /* 0x000fe2000001002b */
[----:B------:R-:W-:Y:S01]  /*2300*/  F2FP.PACK_AB R62, R79, R62 ;  /* 0x0000003e4f3e723e */ /* 0x000fe200000000ff */
[C---:B------:R-:W-:Y:S01]  /*2310*/  @!P2 IMAD.WIDE R76, R2.reuse, R81, c[0x0][0x1a8] ;  /* 0x00006a00024ca625 */ /* 0x040fe200078e0251 */
[----:B------:R-:W-:-:S02]  /*2320*/  IADD3 R2, R2, c[0x0][0x160], RZ ;  /* 0x0000580002027a10 */ /* 0x000fc40007ffe0ff */
[----:B------:R-:W-:Y:S01]  /*2330*/  F2FP.PACK_AB R71, R84, R71 ;  /* 0x000000475447723e */ /* 0x000fe200000000ff */
        /* <DEDUP_REMOVED lines=11> */
.L_x_11239:
[----:B------:R-:W-:Y:S05]  /*23f0*/  EXIT ;  /* 0x000000000000794d */ /* 0x000fea0003800000 */
.L_x_11237:
[----:B0-----:R-:W-:Y:S01]  /*2400*/  HFMA2.MMA R68, -RZ, RZ, 0, 1.847743988037109375e-06 ;  /* 0x0000001fff447435 */ /* 0x001fe200000001ff */
[----:B------:R-:W-:Y:S02]  /*2410*/  MOV R89, 0x1 ;  /* 0x0000000100597802 */ /* 0x000fe40000000f00 */
[----:B------:R-:W-:Y:S02]  /*2420*/  MOV R91, 0xffffffff ;  /* 0xffffffff005b7802 */ /* 0x000fe40000000f00 */
[----:B------:R-:W-:Y:S02]  /*2430*/  MOV R92, 0x2450 ;  /* 0x00002450005c7802 */ /* 0x000fe40000000f00 */
[----:B-----5:R-:W-:Y:S05]  /*2440*/  CALL.REL.NOINC `($__internal_81_$__cuda_sm70_shflsync_bfly_p) ;  /* 0x0000069000007944 */ /* 0x020fea0003c00000 */
[----:B01----:R-:W-:Y:S05]  /*2450*/  BRA `(.L_x_11241) ;  /* 0xfffff04000007947 */ /* 0x003fea000383ffff */
.L_x_11238:
[----:B------:R-:W-:Y:S01]  /*2460*/  HFMA2.MMA R89, -RZ, RZ, 0, 1.1920928955078125e-07 ;  /* 0x00000002ff597435 */ /* 0x000fe200000001ff */
[----:B------:R-:W-:Y:S02]  /*2470*/  MOV R68, 0x1f ;  /* 0x0000001f00447802 */ /* 0x000fe40000000f00 */
[----:B------:R-:W-:-:S02]  /*2480*/  MOV R91, 0xffffffff ;  /* 0xffffffff005b7802 */ /* 0x000fc40000000f00 */
[----:B------:R-:W-:Y:S02]  /*2490*/  MOV R92, 0x24b0 ;  /* 0x000024b0005c7802 */ /* 0x000fe40000000f00 */
[----:B-----5:R-:W-:Y:S05]  /*24a0*/  CALL.REL.NOINC `($__internal_81_$__cuda_sm70_shflsync_bfly_p) ;  /* 0x0000063000007944 */ /* 0x020fea0003c00000 */
[----:B0-----:R-:W-:Y:S01]  /*24b0*/  HFMA2.MMA R89, -RZ, RZ, 0, 2.384185791015625e-07 ;  /* 0x00000004ff597435 */ /* 0x001fe200000001ff */
[----:B-1----:R-:W-:Y:S01]  /*24c0*/  FADD.FTZ R94, R94, R68 ;  /* 0x000000445e5e7221 */ /* 0x002fe20000010000 */
[----:B------:R-:W-:Y:S02]  /*24d0*/  MOV R68, 0x1f ;  /* 0x0000001f00447802 */ /* 0x000fe40000000f00 */
[----:B------:R-:W-:Y:S02]  /*24e0*/  MOV R91, 0xffffffff ;  /* 0xffffffff005b7802 */ /* 0x000fe40000000f00 */
[----:B------:R-:W-:Y:S02]  /*24f0*/  MOV R92, 0x2510 ;  /* 0x00002510005c7802 */ /* 0x000fe40000000f00 */
[----:B------:R-:W-:Y:S05]  /*2500*/  CALL.REL.NOINC `($__internal_81_$__cuda_sm70_shflsync_bfly_p) ;  /* 0x000005d000007944 */ /* 0x000fea0003c00000 */
[----:B0-----:R-:W-:Y:S01]  /*2510*/  HFMA2.MMA R89, -RZ, RZ, 0, 4.76837158203125e-07 ;  /* 0x00000008ff597435 */ /* 0x001fe200000001ff */
[----:B-1----:R-:W-:Y:S01]  /*2520*/  FADD.FTZ R94, R94, R68 ;  /* 0x000000445e5e7221 */ /* 0x002fe20000010000 */
[----:B------:R-:W-:Y:S02]  /*2530*/  MOV R68, 0x1f ;  /* 0x0000001f00447802 */ /* 0x000fe40000000f00 */
[----:B------:R-:W-:-:S02]  /*2540*/  MOV R91, 0xffffffff ;  /* 0xffffffff005b7802 */ /* 0x000fc40000000f00 */
[----:B------:R-:W-:Y:S02]  /*2550*/  MOV R92, 0x2570 ;  /* 0x00002570005c7802 */ /* 0x000fe40000000f00 */
[----:B------:R-:W-:Y:S05]  /*2560*/  CALL.REL.NOINC `($__internal_81_$__cuda_sm70_shflsync_bfly_p) ;  /* 0x0000057000007944 */ /* 0x000fea0003c00000 */
[----:B0-----:R-:W-:Y:S01]  /*2570*/  HFMA2.MMA R89, -RZ, RZ, 0, 9.5367431640625e-07 ;  /* 0x00000010ff597435 */ /* 0x001fe200000001ff */
[----:B-1----:R-:W-:Y:S01]  /*2580*/  FADD.FTZ R94, R94, R68 ;  /* 0x000000445e5e7221 */ /* 0x002fe20000010000 */
[----:B------:R-:W-:Y:S02]  /*2590*/  MOV R68, 0x1f ;  /* 0x0000001f00447802 */ /* 0x000fe40000000f00 */
[----:B------:R-:W-:Y:S02]  /*25a0*/  MOV R91, 0xffffffff ;  /* 0xffffffff005b7802 */ /* 0x000fe40000000f00 */
[----:B------:R-:W-:Y:S02]  /*25b0*/  MOV R92, 0x25d0 ;  /* 0x000025d0005c7802 */ /* 0x000fe40000000f00 */
[----:B------:R-:W-:Y:S05]  /*25c0*/  CALL.REL.NOINC `($__internal_81_$__cuda_sm70_shflsync_bfly_p) ;  /* 0x0000051000007944 */ /* 0x000fea0003c00000 */
        /* <DEDUP_REMOVED lines=54> */
[----:B------:R-:W-:Y:S05]  /*2930*/  CALL.REL.NOINC `($__internal_81_$__cuda_sm70_shflsync_bfly_p) ;  /* 0x000001a000007944 */ /* 0x000fea0003c00000 */
[----:B0-----:R-:W-:Y:S01]  /*2940*/  HFMA2.MMA R89, -RZ, RZ, 0, 1.1920928955078125e-07 ;  /* 0x00000002ff597435 */ /* 0x001fe200000001ff */
[----:B-1----:R-:W-:Y:S01]  /*2950*/  FADD.FTZ R94, R94, R68 ;  /* 0x000000445e5e7221 */ /* 0x002fe20000010000 */
[----:B------:R-:W-:Y:S02]  /*2960*/  MOV R68, 0x1f ;  /* 0x0000001f00447802 */ /* 0x000fe40000000f00 */
[----:B------:R-:W-:Y:S02]  /*2970*/  MOV R91, 0xffffffff ;  /* 0xffffffff005b7802 */ /* 0x000fe40000000f00 */
[----:B------:R-:W-:Y:S02]  /*2980*/  MOV R92, 0x29a0 ;  /* 0x000029a0005c7802 */ /* 0x000fe40000000f00 */
[----:B------:R-:W-:Y:S05]  /*2990*/  CALL.REL.NOINC `($__internal_81_$__cuda_sm70_shflsync_bfly_p) ;  /* 0x0000014000007944 */ /* 0x000fea0003c00000 */
[----:B0-----:R-:W-:Y:S01]  /*29a0*/  HFMA2.MMA R89, -RZ, RZ, 0, 2.384185791015625e-07 ;  /* 0x00000004ff597435 */ /* 0x001fe200000001ff */
[----:B-1----:R-:W-:Y:S01]  /*29b0*/  FADD.FTZ R94, R94, R68 ;  /* 0x000000445e5e7221 */ /* 0x002fe20000010000 */
[----:B------:R-:W-:-:S02]  /*29c0*/  MOV R68, 0x1f ;  /* 0x0000001f00447802 */ /* 0x000fc40000000f00 */
[----:B------:R-:W-:Y:S02]  /*29d0*/  MOV R91, 0xffffffff ;  /* 0xffffffff005b7802 */ /* 0x000fe40000000f00 */
[----:B------:R-:W-:Y:S02]  /*29e0*/  MOV R92, 0x2a00 ;  /* 0x00002a00005c7802 */ /* 0x000fe40000000f00 */
[----:B------:R-:W-:Y:S05]  /*29f0*/  CALL.REL.NOINC `($__internal_81_$__cuda_sm70_shflsync_bfly_p) ;  /* 0x000000e000007944 */ /* 0x000fea0003c00000 */
[----:B0-----:R-:W-:Y:S01]  /*2a00*/  HFMA2.MMA R89, -RZ, RZ, 0, 4.76837158203125e-07 ;  /* 0x00000008ff597435 */ /* 0x001fe200000001ff */
[----:B-1----:R-:W-:Y:S01]  /*2a10*/  FADD.FTZ R94, R94, R68 ;  /* 0x000000445e5e7221 */ /* 0x002fe20000010000 */
[----:B------:R-:W-:Y:S02]  /*2a20*/  MOV R68, 0x1f ;  /* 0x0000001f00447802 */ /* 0x000fe40000000f00 */
[----:B------:R-:W-:Y:S02]  /*2a30*/  MOV R91, 0xffffffff ;  /* 0xffffffff005b7802 */ /* 0x000fe40000000f00 */
[----:B------:R-:W-:Y:S02]  /*2a40*/  MOV R92, 0x2a60 ;  /* 0x00002a60005c7802 */ /* 0x000fe40000000f00 */
[----:B------:R-:W-:Y:S05]  /*2a50*/  CALL.REL.NOINC `($__internal_81_$__cuda_sm70_shflsync_bfly_p) ;  /* 0x0000008000007944 */ /* 0x000fea0003c00000 */
[----:B0-----:R-:W-:Y:S01]  /*2a60*/  HFMA2.MMA R89, -RZ, RZ, 0, 9.5367431640625e-07 ;  /* 0x00000010ff597435 */ /* 0x001fe200000001ff */
[----:B-1----:R-:W-:Y:S01]  /*2a70*/  FADD.FTZ R94, R94, R68 ;  /* 0x000000445e5e7221 */ /* 0x002fe20000010000 */
[----:B------:R-:W-:-:S02]  /*2a80*/  MOV R68, 0x1f ;  /* 0x0000001f00447802 */ /* 0x000fc40000000f00 */
[----:B------:R-:W-:Y:S02]  /*2a90*/  MOV R91, 0xffffffff ;  /* 0xffffffff005b7802 */ /* 0x000fe40000000f00 */
[----:B------:R-:W-:Y:S02]  /*2aa0*/  MOV R92, 0x2ac0 ;  /* 0x00002ac0005c7802 */ /* 0x000fe40000000f00 */
[----:B------:R-:W-:Y:S05]  /*2ab0*/  CALL.REL.NOINC `($__internal_81_$__cuda_sm70_shflsync_bfly_p) ;  /* 0x0000002000007944 */ /* 0x000fea0003c00000 */
[----:B-1----:R-:W-:Y:S01]  /*2ac0*/  MOV R93, R68 ;  /* 0x00000044005d7202 */ /* 0x002fe20000000f00 */
[----:B0-----:R-:W-:Y:S05]  /*2ad0*/  BRA `(.L_x_11242) ;  /* 0xffffee0000007947 */ /* 0x001fea000383ffff */
        .weak           $__internal_81_$__cuda_sm70_shflsync_bfly_p
        .type           $__internal_81_$__cuda_sm70_shflsync_bfly_p,@function
        .size           $__internal_81_$__cuda_sm70_shflsync_bfly_p,(.L_x_22169 - $__internal_81_$__cuda_sm70_shflsync_bfly_p)
$__internal_81_$__cuda_sm70_shflsync_bfly_p:
[----:B------:R-:W-:Y:S01]  /*2ae0*/  HFMA2.MMA R93, -RZ, RZ, 0, 0 ;  /* 0x00000000ff5d7435 */ /* 0x000fe200000001ff */
[----:B------:R-:W-:Y:S04]  /*2af0*/  WARPSYNC R91 ;  /* 0x0000005b00007348 */ /* 0x000fe80003800000 */
[----:B------:R0:W1:Y:S01]  /*2b00*/  SHFL.BFLY PT, R68, R94, R89, R68 ;  /* 0x0c0000595e447389 */ /* 0x00006200000e0044 */
[----:B------:R-:W-:Y:S05]  /*2b10*/  RET.REL.NODEC R92 `(_ZN10layer_norm13ln_fwd_kernelINS_13Kernel_traitsIf6__halfS2_S2_fjLj6144ELj1ELj1ELj8ELj16ENS_18Kernel_traits_baseILj6144EfS2_S2_S2_fjLj256EEEEELb0ELb0ELb0ELb1EEEvNS_9FwdParamsE) ;  /* 0xffffd4e05c007950 */ /* 0x000fea0003c3ffff */
.L_x_11243:
        /* <DEDUP_REMOVED lines=14> */
.L_x_22169:


//--------------------- .text._ZN10layer_norm13ln_fwd_kernelINS_13Kernel_traitsIf6__halfS2_S2_fjLj6144ELj1ELj1ELj8ELj16ENS_18Kernel_traits_baseILj6144EfS2_S2_S2_fjLj256EEEEELb0ELb0ELb1ELb0EEEvNS_9FwdParamsE --------------------------
	.section	.text._ZN10layer_norm13ln_fwd_kernelINS_13Kernel_traitsIf6__halfS2_S2_fjLj6144ELj1ELj1ELj8ELj16ENS_18Kernel_traits_baseILj6144EfS2_S2_S2_fjLj256EEEEELb0ELb0ELb1ELb0EEEvNS_9FwdParamsE,"ax",@progbits
	.sectioninfo	@"SHI_REGISTERS=108"
	.align	128
        .global         _ZN10layer_norm13ln_fwd_kernelINS_13Kernel_traitsIf6__halfS2_S2_fjLj6144ELj1ELj1ELj8ELj16ENS_18Kernel_traits_baseILj6144EfS2_S2_S2_fjLj256EEEEELb0ELb0ELb1ELb0EEEvNS_9FwdParamsE
        .type           _ZN10layer_norm13ln_fwd_kernelINS_13Kernel_traitsIf6__halfS2_S2_fjLj6144ELj1ELj1ELj8ELj16ENS_18Kernel_traits_baseILj6144EfS2_S2_S2_fjLj256EEEEELb0ELb0ELb1ELb0EEEvNS_9FwdParamsE,@function
        .size           _ZN10layer_norm13ln_fwd_kernelINS_13Kernel_traitsIf6__halfS2_S2_fjLj6144ELj1ELj1ELj8ELj16ENS_18Kernel_traits_baseILj6144EfS2_S2_S2_fjLj256EEEEELb0ELb0ELb1ELb0EEEvNS_9FwdParamsE,(.L_x_22170 - _ZN10layer_norm13ln_fwd_kernelINS_13Kernel_traitsIf6__halfS2_S2_fjLj6144ELj1ELj1ELj8ELj16ENS_18Kernel_traits_baseILj6144EfS2_S2_S2_fjLj256EEEEELb0ELb0ELb1ELb0EEEvNS_9FwdParamsE)
        .other          _ZN10layer_norm13ln_fwd_kernelINS_13Kernel_traitsIf6__halfS2_S2_fjLj6144ELj1ELj1ELj8ELj16ENS_18Kernel_traits_baseILj6144EfS2_S2_S2_fjLj256EEEEELb0ELb0ELb1ELb0EEEvNS_9FwdParamsE,@"STO_CUDA_ENTRY STV_DEFAULT"
_ZN10layer_norm13ln_fwd_kernelINS_13Kernel_traitsIf6__halfS2_S2_fjLj6144ELj1ELj1ELj8ELj16ENS_18Kernel_traits_baseILj6144EfS2_S2_S2_fjLj256EEEEELb0ELb0ELb1ELb0EEEvNS_9FwdParamsE:
.text._ZN10layer_norm13ln_fwd_kernelINS_13Kernel_traitsIf6__halfS2_S2_fjLj6144ELj1ELj1ELj8ELj16ENS_18Kernel_traits_baseILj6144EfS2_S2_S2_fjLj256EEEEELb0ELb0ELb1ELb0EEEvNS_9FwdParamsE:
        /* <DEDUP_REMOVED lines=29> */
.L_x_11245:
[----:B------:R-:W-:Y:S05]  /*01d0*/  BSYNC B0 ;  /* 0x0000000000007941 */ /* 0x000fea0003800000 */
.L_x_11244:
        /* <DEDUP_REMOVED lines=17> */
.L_x_11247:
[----:B------:R-:W-:Y:S05]  /*02f0*/  BSYNC B0 ;  /* 0x0000000000007941 */ /* 0x000fea0003800000 */
.L_x_11246:
        /* <DEDUP_REMOVED lines=16> */
.L_x_11249:
[----:B------:R-:W-:Y:S05]  /*0400*/  BSYNC B0 ;  /* 0x0000000000007941 */ /* 0x000fea0003800000 */
.L_x_11248:
        /* <DEDUP_REMOVED lines=25> */
.L_x_11337:
        /* <DEDUP_REMOVED lines=33> */
[----:B-----5:R-:W-:Y:S01]  /*07b0*/  HADD2.F32 R63, -RZ, R4.H0_H0 ;  /* 0x20000004ff3f7230 */ /* 0x020fe20000004100 */
[----:B------:R-:W-:Y:S05]  /*07c0*/  BRA `(.L_x_11254) ;  /* 0x0000004000007947 */ /* 0x000fea0003800000 */
.L_x_11253:
[----:B-1---5:R-:W-:Y:S02]  /*07d0*/  HADD2.F32 R63, -RZ, R68.H0_H0 ;  /* 0x20000044ff3f7230 */ /* 0x022fe40000004100 */
[----:B------:R-:W-:-:S03]  /*07e0*/  @P0 HADD2.F32 R56, -RZ, R4.H0_H0 ;  /* 0x20000004ff380230 */ /* 0x000fc60000004100 */
[----:B------:R-:W-:-:S04]  /*07f0*/  FMUL.FTZ R63, R63, c[0x0][0x1ec] ;  /* 0x00007b003f3f7a20 */ /* 0x000fc80000410000 */
[----:B------:R-:W-:Y:S02]  /*0800*/  @P0 FADD.FTZ R63, R56, R63 ;  /* 0x0000003f383f0221 */ /* 0x000fe40000010000 */
.L_x_11254:
[----:B------:R-:W-:Y:S05]  /*0810*/  BSYNC B1 ;  /* 0x0000000000017941 */ /* 0x000fea0003800000 */
.L_x_11252:
[----:B------:R-:W-:Y:S01]  /*0820*/  BSSY B1, `(.L_x_11255) ;  /* 0x000000a000017945 */ /* 0x000fe20003800000 */
[----:B------:R-:W-:Y:S05]  /*0830*/  @P5 BRA `(.L_x_11256) ;  /* 0x0000004000005947 */ /* 0x000fea0003800000 */
[----:B------:R-:W-:Y:S01]  /*0840*/  MOV R64, RZ ;  /* 0x000000ff00407202 */ /* 0x000fe20000000f00 */
[----:B------:R-:W-:Y:S05]  /*0850*/  @!P0 BRA `(.L_x_11257) ;  /* 0x0000006000008947 */ /* 0x000fea0003800000 */
[----:B-----5:R-:W-:Y:S01]  /*0860*/  HADD2.F32 R64, -RZ, R4.H1_H1 ;  /* 0x30000004ff407230 */ /* 0x020fe20000004100 */
[----:B------:R-:W-:Y:S05]  /*0870*/  BRA `(.L_x_11257) ;  /* 0x0000004000007947 */ /* 0x000fea0003800000 */
.L_x_11256:
[----:B-----5:R-:W-:Y:S02]  /*0880*/  HADD2.F32 R64, -RZ, R68.H1_H1 ;  /* 0x30000044ff407230 */ /* 0x020fe40000004100 */
[----:B------:R-:W-:-:S03]  /*0890*/  @P0 HADD2.F32 R57, -RZ, R4.H1_H1 ;  /* 0x30000004ff390230 */ /* 0x000fc60000004100 */
[----:B------:R-:W-:-:S04]  /*08a0*/  FMUL.FTZ R64, R64, c[0x0][0x1ec] ;  /* 0x00007b0040407a20 */ /* 0x000fc80000410000 */
[----:B------:R-:W-:Y:S02]  /*08b0*/  @P0 FADD.FTZ R64, R57, R64 ;  /* 0x0000004039400221 */ /* 0x000fe40000010000 */
.L_x_11257:
[----:B------:R-:W-:Y:S05]  /*08c0*/  BSYNC B1 ;  /* 0x0000000000017941 */ /* 0x000fea0003800000 */
.L_x_11255:
[----:B------:R-:W-:Y:S01]  /*08d0*/  BSSY B1, `(.L_x_11258) ;  /* 0x000000a000017945 */ /* 0x000fe20003800000 */
[----:B------:R-:W-:Y:S05]  /*08e0*/  @P5 BRA `(.L_x_11259) ;  /* 0x0000004000005947 */ /* 0x000fea0003800000 */
[----:B------:R-:W-:Y:S01]  /*08f0*/  HFMA2.MMA R65, -RZ, RZ, 0, 0 ;  /* 0x00000000ff417435 */ /* 0x000fe200000001ff */
[----:B------:R-:W-:Y:S05]  /*0900*/  @!P0 BRA `(.L_x_11260) ;  /* 0x0000006000008947 */ /* 0x000fea0003800000 */
[----:B-----5:R-:W-:Y:S01]  /*0910*/  HADD2.F32 R65, -RZ, R5.H0_H0 ;  /* 0x20000005ff417230 */ /* 0x020fe20000004100 */
[----:B------:R-:W-:Y:S05]  /*0920*/  BRA `(.L_x_11260) ;  /* 0x0000004000007947 */ /* 0x000fea0003800000 */
.L_x_11259:
[----:B-----5:R-:W-:Y:S02]  /*0930*/  HADD2.F32 R65, -RZ, R69.H0_H0 ;  /* 0x20000045ff417230 */ /* 0x020fe40000004100 */
[----:B------:R-:W-:-:S03]  /*0940*/  @P0 HADD2.F32 R56, -RZ, R5.H0_H0 ;  /* 0x20000005ff380230 */ /* 0x000fc60000004100 */
[----:B------:R-:W-:-:S04]  /*0950*/  FMUL.FTZ R65, R65, c[0x0][0x1ec] ;  /* 0x00007b0041417a20 */ /* 0x000fc80000410000 */
[----:B------:R-:W-:Y:S02]  /*0960*/  @P0 FADD.FTZ R65, R56, R65 ;  /* 0x0000004138410221 */ /* 0x000fe40000010000 */
.L_x_11260:
[----:B------:R-:W-:Y:S05]  /*0970*/  BSYNC B1 ;  /* 0x0000000000017941 */ /* 0x000fea0003800000 */
.L_x_11258:
[----:B------:R-:W-:Y:S01]  /*0980*/  BSSY B1, `(.L_x_11261) ;  /* 0x000000a000017945 */ /* 0x000fe20003800000 */
[----:B------:R-:W-:Y:S05]  /*0990*/  @P5 BRA `(.L_x_11262) ;  /* 0x0000004000005947 */ /* 0x000fea0003800000 */
[----:B------:R-:W-:Y:S01]  /*09a0*/  MOV R66, RZ ;  /* 0x000000ff00427202 */ /* 0x000fe20000000f00 */
[----:B------:R-:W-:Y:S05]  /*09b0*/  @!P0 BRA `(.L_x_11263) ;  /* 0x0000006000008947 */ /* 0x000fea0003800000 */
[----:B-----5:R-:W-:Y:S01]  /*09c0*/  HADD2.F32 R66, -RZ, R5.H1_H1 ;  /* 0x30000005ff427230 */ /* 0x020fe20000004100 */
[----:B------:R-:W-:Y:S05]  /*09d0*/  BRA `(.L_x_11263) ;  /* 0x0000004000007947 */ /* 0x000fea0003800000 */
.L_x_11262:
[----:B-----5:R-:W-:Y:S02]  /*09e0*/  HADD2.F32 R66, -RZ, R69.H1_H1 ;  /* 0x30000045ff427230 */ /* 0x020fe40000004100 */
[----:B------:R-:W-:-:S03]  /*09f0*/  @P0 HADD2.F32 R57, -RZ, R5.H1_H1 ;  /* 0x30000005ff390230 */ /* 0x000fc60000004100 */
[----:B------:R-:W-:-:S04]  /*0a00*/  FMUL.FTZ R66, R66, c[0x0][0x1ec] ;  /* 0x00007b0042427a20 */ /* 0x000fc80000410000 */
[----:B------:R-:W-:Y:S02]  /*0a10*/  @P0 FADD.FTZ R66, R57, R66 ;  /* 0x0000004239420221 */ /* 0x000fe40000010000 */
.L_x_11263:
[----:B------:R-:W-:Y:S05]  /*0a20*/  BSYNC B1 ;  /* 0x0000000000017941 */ /* 0x000fea0003800000 */
.L_x_11261:
[----:B------:R-:W-:Y:S01]  /*0a30*/  BSSY B1, `(.L_x_11264) ;  /* 0x000000a000017945 */ /* 0x000fe20003800000 */
[----:B------:R-:W-:Y:S05]  /*0a40*/  @P5 BRA `(.L_x_11265) ;  /* 0x0000004000005947 */ /* 0x000fea0003800000 */
[----:B------:R-:W-:Y:S01]  /*0a50*/  HFMA2.MMA R67, -RZ, RZ, 0, 0 ;  /* 0x00000000ff437435 */ /* 0x000fe200000001ff */
[----:B------:R-:W-:Y:S05]  /*0a60*/  @!P0 BRA `(.L_x_11266) ;  /* 0x0000006000008947 */ /* 0x000fea0003800000 */
[----:B-----5:R-:W-:Y:S01]  /*0a70*/  HADD2.F32 R67, -RZ, R6.H0_H0 ;  /* 0x20000006ff437230 */ /* 0x020fe20000004100 */
[----:B------:R-:W-:Y:S05]  /*0a80*/  BRA `(.L_x_11266) ;  /* 0x0000004000007947 */ /* 0x000fea0003800000 */
.L_x_11265:
[----:B-----5:R-:W-:Y:S02]  /*0a90*/  HADD2.F32 R67, -RZ, R70.H0_H0 ;  /* 0x20000046ff437230 */ /* 0x020fe40000004100 */
[----:B------:R-:W-:-:S03]  /*0aa0*/  @P0 HADD2.F32 R56, -RZ, R6.H0_H0 ;  /* 0x20000006ff380230 */ /* 0x000fc60000004100 */
[----:B------:R-:W-:-:S04]  /*0ab0*/  FMUL.FTZ R67, R67, c[0x0][0x1ec] ;  /* 0x00007b0043437a20 */ /* 0x000fc80000410000 */
[----:B------:R-:W-:Y:S02]  /*0ac0*/  @P0 FADD.FTZ R67, R56, R67 ;  /* 0x0000004338430221 */ /* 0x000fe40000010000 */
.L_x_11266:
[----:B------:R-:W-:Y:S05]  /*0ad0*/  BSYNC B1 ;  /* 0x0000000000017941 */ /* 0x000fea0003800000 */
.L_x_11264:
[----:B------:R-:W-:Y:S01]  /*0ae0*/  BSSY B1, `(.L_x_11267) ;  /* 0x000000a000017945 */ /* 0x000fe20003800000 */
[----:B------:R-:W-:Y:S05]  /*0af0*/  @P5 BRA `(.L_x_11268) ;  /* 0x0000004000005947 */ /* 0x000fea0003800000 */
[----:B------:R-:W-:Y:S01]  /*0b00*/  MOV R72, RZ ;  /* 0x000000ff00487202 */ /* 0x000fe20000000f00 */
[----:B------:R-:W-:Y:S05]  /*0b10*/  @!P0 BRA `(.L_x_11269) ;  /* 0x0000006000008947 */ /* 0x000fea0003800000 */
[----:B-----5:R-:W-:Y:S01]  /*0b20*/  HADD2.F32 R72, -RZ, R6.H1_H1 ;  /* 0x30000006ff487230 */ /* 0x020fe20000004100 */
[----:B------:R-:W-:Y:S05]  /*0b30*/  BRA `(.L_x_11269) ;  /* 0x0000004000007947 */ /* 0x000fea0003800000 */
.L_x_11268:
[----:B-----5:R-:W-:Y:S02]  /*0b40*/  HADD2.F32 R72, -RZ, R70.H1_H1 ;  /* 0x30000046ff487230 */ /* 0x020fe40000004100 */
[----:B------:R-:W-:-:S03]  /*0b50*/  @P0 HADD2.F32 R57, -RZ, R6.H1_H1 ;  /* 0x30000006ff390230 */ /* 0x000fc60000004100 */
[----:B------:R-:W-:-:S04]  /*0b60*/  FMUL.FTZ R72, R72, c[0x0][0x1ec] ;  /* 0x00007b0048487a20 */ /* 0x000fc80000410000 */
[----:B------:R-:W-:Y:S02]  /*0b70*/  @P0 FADD.FTZ R72, R57, R72 ;  /* 0x0000004839480221 */ /* 0x000fe40000010000 */
.L_x_11269:
[----:B------:R-:W-:Y:S05]  /*0b80*/  BSYNC B1 ;  /* 0x0000000000017941 */ /* 0x000fea0003800000 */
.L_x_11267:
[----:B------:R-:W-:Y:S01]  /*0b90*/  BSSY B1, `(.L_x_11270) ;  /* 0x000000a000017945 */ /* 0x000fe20003800000 */
[----:B------:R-:W-:Y:S05]  /*0ba0*/  @P5 BRA `(.L_x_11271) ;  /* 0x0000004000005947 */ /* 0x000fea0003800000 */
[----:B------:R-:W-:Y:S01]  /*0bb0*/  HFMA2.MMA R73, -RZ, RZ, 0, 0 ;  /* 0x00000000ff497435 */ /* 0x000fe200000001ff */
[----:B------:R-:W-:Y:S05]  /*0bc0*/  @!P0 BRA `(.L_x_11272) ;  /* 0x0000006000008947 */ /* 0x000fea0003800000 */
[----:B-----5:R-:W-:Y:S01]  /*0bd0*/  HADD2.F32 R73, -RZ, R7.H0_H0 ;  /* 0x20000007ff497230 */ /* 0x020fe20000004100 */
[----:B------:R-:W-:Y:S05]  /*0be0*/  BRA `(.L_x_11272) ;  /* 0x0000004000007947 */ /* 0x000fea0003800000 */
.L_x_11271:
[----:B-----5:R-:W-:Y:S02]  /*0bf0*/  HADD2.F32 R73, -RZ, R71.H0_H0 ;  /* 0x20000047ff497230 */ /* 0x020fe40000004100 */
[----:B------:R-:W-:-:S03]  /*0c00*/  @P0 HADD2.F32 R56, -RZ, R7.H0_H0 ;  /* 0x20000007ff380230 */ /* 0x000fc60000004100 */
[----:B------:R-:W-:-:S04]  /*0c10*/  FMUL.FTZ R73, R73, c[0x0][0x1ec] ;  /* 0x00007b0049497a20 */ /* 0x000fc80000410000 */
[----:B------:R-:W-:Y:S02]  /*0c20*/  @P0 FADD.FTZ R73, R56, R73 ;  /* 0x0000004938490221 */ /* 0x000fe40000010000 */
.L_x_11272:
[----:B------:R-:W-:Y:S05]  /*0c30*/  BSYNC B1 ;  /* 0x0000000000017941 */ /* 0x000fea0003800000 */
.L_x_11270:
[----:B------:R-:W-:Y:S01]  /*0c40*/  BSSY B1, `(.L_x_11273) ;  /* 0x000000a000017945 */ /* 0x000fe20003800000 */
[----:B------:R-:W-:Y:S05]  /*0c50*/  @P5 BRA `(.L_x_11274) ;  /* 0x0000004000005947 */ /* 0x000fea0003800000 */
[----:B------:R-:W-:Y:S01]  /*0c60*/  MOV R74, RZ ;  /* 0x000000ff004a7202 */ /* 0x000fe20000000f00 */
[----:B------:R-:W-:Y:S05]  /*0c70*/  @!P0 BRA `(.L_x_11275) ;  /* 0x0000006000008947 */ /* 0x000fea0003800000 */
[----:B-----5:R-:W-:Y:S01]  /*0c80*/  HADD2.F32 R74, -RZ, R7.H1_H1 ;  /* 0x30000007ff4a7230 */ /* 0x020fe20000004100 */
[----:B------:R-:W-:Y:S05]  /*0c90*/  BRA `(.L_x_11275) ;  /* 0x0000004000007947 */ /* 0x000fea0003800000 */
.L_x_11274:
[----:B-----5:R-:W-:Y:S02]  /*0ca0*/  HADD2.F32 R74, -RZ, R71.H1_H1 ;  /* 0x30000047ff4a7230 */ /* 0x020fe40000004100 */
[----:B------:R-:W-:-:S03]  /*0cb0*/  @P0 HADD2.F32 R57, -RZ, R7.H1_H1 ;  /* 0x30000007ff390230 */ /* 0x000fc60000004100 */
[----:B------:R-:W-:-:S04]  /*0cc0*/  FMUL.FTZ R74, R74, c[0x0][0x1ec] ;  /* 0x00007b004a4a7a20 */ /* 0x000fc80000410000 */
[----:B------:R-:W-:Y:S02]  /*0cd0*/  @P0 FADD.FTZ R74, R57, R74 ;  /* 0x0000004a394a0221 */ /* 0x000fe40000010000 */
.L_x_11275:
[----:B------:R-:W-:Y:S05]  /*0ce0*/  BSYNC B1 ;  /* 0x0000000000017941 */ /* 0x000fea0003800000 */
.L_x_11273:
        /* <DEDUP_REMOVED lines=9> */
.L_x_11251:
[----:B---3--:R-:W-:Y:S05]  /*0d80*/  BSYNC B0 ;  /* 0x0000000000007941 */ /* 0x008fea0003800000 */
.L_x_11250:
        /* <DEDUP_REMOVED lines=17> */
.L_x_11279:
[----:B-1---5:R-:W-:Y:S02]  /*0ea0*/  HADD2.F32 R75, -RZ, R68.H0_H0 ;  /* 0x20000044ff4b7230 */ /* 0x022fe40000004100 */
[----:B------:R-:W-:-:S03]  /*0eb0*/  @P0 HADD2.F32 R56, -RZ, R4.H0_H0 ;  /* 0x20000004ff380230 */ /* 0x000fc60000004100 */
[----:B------:R-:W-:-:S04]  /*0ec0*/  FMUL.FTZ R75, R75, c[0x0][0x1ec] ;  /* 0x00007b004b4b7a20 */ /* 0x000fc80000410000 */
[----:B------:R-:W-:Y:S02]  /*0ed0*/  @P0 FADD.FTZ R75, R56, R75 ;  /* 0x0000004b384b0221 */ /* 0x000fe40000010000 */
.L_x_11280:
[----:B------:R-:W-:Y:S05]  /*0ee0*/  BSYNC B1 ;  /* 0x0000000000017941 */ /* 0x000fea0003800000 */
.L_x_11278:
[----:B------:R-:W-:Y:S01]  /*0ef0*/  BSSY B1, `(.L_x_11281) ;  /* 0x000000a000017945 */ /* 0x000fe20003800000 */
[----:B------:R-:W-:Y:S05]  /*0f00*/  @P5 BRA `(.L_x_11282) ;  /* 0x0000004000005947 */ /* 0x000fea0003800000 */
[----:B------:R-:W-:Y:S01]  /*0f10*/  MOV R76, RZ ;  /* 0x000000ff004c7202 */ /* 0x000fe20000000f00 */
[----:B------:R-:W-:Y:S05]  /*0f20*/  @!P0 BRA `(.L_x_11283) ;  /* 0x0000006000008947 */ /* 0x000fea0003800000 */
[----:B-----5:R-:W-:Y:S01]  /*0f30*/  HADD2.F32 R76, -RZ, R4.H1_H1 ;  /* 0x30000004ff4c7230 */ /* 0x020fe20000004100 */
[----:B------:R-:W-:Y:S05]  /*0f40*/  BRA `(.L_x_11283) ;  /* 0x0000004000007947 */ /* 0x000fea0003800000 */
.L_x_11282:
[----:B-----5:R-:W-:Y:S02]  /*0f50*/  HADD2.F32 R76, -RZ, R68.H1_H1 ;  /* 0x30000044ff4c7230 */ /* 0x020fe40000004100 */
[----:B------:R-:W-:-:S03]  /*0f60*/  @P0 HADD2.F32 R57, -RZ, R4.H1_H1 ;  /* 0x30000004ff390230 */ /* 0x000fc60000004100 */
[----:B------:R-:W-:-:S04]  /*0f70*/  FMUL.FTZ R76, R76, c[0x0][0x1ec] ;  /* 0x00007b004c4c7a20 */ /* 0x000fc80000410000 */
[----:B------:R-:W-:Y:S02]  /*0f80*/  @P0 FADD.FTZ R76, R57, R76 ;  /* 0x0000004c394c0221 */ /* 0x000fe40000010000 */
.L_x_11283:
[----:B------:R-:W-:Y:S05]  /*0f90*/  BSYNC B1 ;  /* 0x0000000000017941 */ /* 0x000fea0003800000 */
.L_x_11281:
[----:B------:R-:W-:Y:S01]  /*0fa0*/  BSSY B1, `(.L_x_11284) ;  /* 0x000000a000017945 */ /* 0x000fe20003800000 */
[----:B------:R-:W-:Y:S05]  /*0fb0*/  @P5 BRA `(.L_x_11285) ;  /* 0x0000004000005947 */ /* 0x000fea0003800000 */
[----:B------:R-:W-:Y:S01]  /*0fc0*/  HFMA2.MMA R77, -RZ, RZ, 0, 0 ;  /* 0x00000000ff4d7435 */ /* 0x000fe200000001ff */
[----:B------:R-:W-:Y:S05]  /*0fd0*/  @!P0 BRA `(.L_x_11286) ;  /* 0x0000006000008947 */ /* 0x000fea0003800000 */
[----:B-----5:R-:W-:Y:S01]  /*0fe0*/  HADD2.F32 R77, -RZ, R5.H0_H0 ;  /* 0x20000005ff4d7230 */ /* 0x020fe20000004100 */
[----:B------:R-:W-:Y:S05]  /*0ff0*/  BRA `(.L_x_11286) ;  /* 0x0000004000007947 */ /* 0x000fea0003800000 */
.L_x_11285:
[----:B-----5:R-:W-:Y:S02]  /*1000*/  HADD2.F32 R77, -RZ, R69.H0_H0 ;  /* 0x20000045ff4d7230 */ /* 0x020fe40000004100 */
[----:B------:R-:W-:-:S03]  /*1010*/  @P0 HADD2.F32 R56, -RZ, R5.H0_H0 ;  /* 0x20000005ff380230 */ /* 0x000fc60000004100 */
[----:B------:R-:W-:-:S04]  /*1020*/  FMUL.FTZ R77, R77, c[0x0][0x1ec] ;  /* 0x00007b004d4d7a20 */ /* 0x000fc80000410000 */
[----:B------:R-:W-:Y:S02]  /*1030*/  @P0 FADD.FTZ R77, R56, R77 ;  /* 0x0000004d384d0221 */ /* 0x000fe40000010000 */
.L_x_11286:
[----:B------:R-:W-:Y:S05]  /*1040*/  BSYNC B1 ;  /* 0x0000000000017941 */ /* 0x000fea0003800000 */
.L_x_11284:
[----:B------:R-:W-:Y:S01]  /*1050*/  BSSY B1, `(.L_x_11287) ;  /* 0x000000a000017945 */ /* 0x000fe20003800000 */
[----:B------:R-:W-:Y:S05]  /*1060*/  @P5 BRA `(.L_x_11288) ;  /* 0x0000004000005947 */ /* 0x000fea0003800000 */
[----:B------:R-:W-:Y:S01]  /*1070*/  MOV R78, RZ ;  /* 0x000000ff004e7202 */ /* 0x000fe20000000f00 */
[----:B------:R-:W-:Y:S05]  /*1080*/  @!P0 BRA `(.L_x_11289) ;  /* 0x0000006000008947 */ /* 0x000fea0003800000 */
[----:B-----5:R-:W-:Y:S01]  /*1090*/  HADD2.F32 R78, -RZ, R5.H1_H1 ;  /* 0x30000005ff4e7230 */ /* 0x020fe20000004100 */
[----:B------:R-:W-:Y:S05]  /*10a0*/  BRA `(.L_x_11289) ;  /* 0x0000004000007947 */ /* 0x000fea0003800000 */
.L_x_11288:
[----:B-----5:R-:W-:Y:S02]  /*10b0*/  HADD2.F32 R78, -RZ, R69.H1_H1 ;  /* 0x30000045ff4e7230 */ /* 0x020fe40000004100 */
[----:B------:R-:W-:-:S03]  /*10c0*/  @P0 HADD2.F32 R57, -RZ, R5.H1_H1 ;  /* 0x30000005ff390230 */ /* 0x000fc60000004100 */
[----:B------:R-:W-:-:S04]  /*10d0*/  FMUL.FTZ R78, R78, c[0x0][0x1ec] ;  /* 0x00007b004e4e7a20 */ /* 0x000fc80000410000 */
[----:B------:R-:W-:Y:S02]  /*10e0*/  @P0 FADD.FTZ R78, R57, R78 ;  /* 0x0000004e394e0221 */ /* 0x000fe40000010000 */
.L_x_11289:
[----:B------:R-:W-:Y:S05]  /*10f0*/  BSYNC B1 ;  /* 0x0000000000017941 */ /* 0x000fea0003800000 */
.L_x_11287:
[----:B------:R-:W-:Y:S01]  /*1100*/  BSSY B1, `(.L_x_11290) ;  /* 0x000000a000017945 */ /* 0x000fe20003800000 */
[----:B------:R-:W-:Y:S05]  /*1110*/  @P5 BRA `(.L_x_11291) ;  /* 0x0000004000005947 */ /* 0x000fea0003800000 */
[----:B------:R-:W-:Y:S01]  /*1120*/  HFMA2.MMA R79, -RZ, RZ, 0, 0 ;  /* 0x00000000ff4f7435 */ /* 0x000fe200000001ff */
[----:B------:R-:W-:Y:S05]  /*1130*/  @!P0 BRA `(.L_x_11292) ;  /* 0x0000006000008947 */ /* 0x000fea0003800000 */
[----:B-----5:R-:W-:Y:S01]  /*1140*/  HADD2.F32 R79, -RZ, R6.H0_H0 ;  /* 0x20000006ff4f7230 */ /* 0x020fe20000004100 */
[----:B------:R-:W-:Y:S05]  /*1150*/  BRA `(.L_x_11292) ;  /* 0x0000004000007947 */ /* 0x000fea0003800000 */
.L_x_11291:
[----:B-----5:R-:W-:Y:S02]  /*1160*/  HADD2.F32 R79, -RZ, R70.H0_H0 ;  /* 0x20000046ff4f7230 */ /* 0x020fe40000004100 */
[----:B------:R-:W-:-:S03]  /*1170*/  @P0 HADD2.F32 R56, -RZ, R6.H0_H0 ;  /* 0x20000006ff380230 */ /* 0x000fc60000004100 */
[----:B------:R-:W-:-:S04]  /*1180*/  FMUL.FTZ R79, R79, c[0x0][0x1ec] ;  /* 0x00007b004f4f7a20 */ /* 0x000fc80000410000 */
[----:B------:R-:W-:Y:S02]  /*1190*/  @P0 FADD.FTZ R79, R56, R79 ;  /* 0x0000004f384f0221 */ /* 0x000fe40000010000 */
.L_x_11292:
[----:B------:R-:W-:Y:S05]  /*11a0*/  BSYNC B1 ;  /* 0x0000000000017941 */ /* 0x000fea0003800000 */
.L_x_11290:
[----:B------:R-:W-:Y:S01]  /*11b0*/  BSSY B1, `(.L_x_11293) ;  /* 0x000000a000017945 */ /* 0x000fe20003800000 */
[----:B------:R-:W-:Y:S05]  /*11c0*/  @P5 BRA `(.L_x_11294) ;  /* 0x0000004000005947 */ /* 0x000fea0003800000 */
[----:B------:R-:W-:Y:S01]  /*11d0*/  MOV R80, RZ ;  /* 0x000000ff00507202 */ /* 0x000fe20000000f00 */
[----:B------:R-:W-:Y:S05]  /*11e0*/  @!P0 BRA `(.L_x_11295) ;  /* 0x0000006000008947 */ /* 0x000fea0003800000 */
[----:B-----5:R-:W-:Y:S01]  /*11f0*/  HADD2.F32 R80, -RZ, R6.H1_H1 ;  /* 0x30000006ff507230 */ /* 0x020fe20000004100 */
[----:B------:R-:W-:Y:S05]  /*1200*/  BRA `(.L_x_11295) ;  /* 0x0000004000007947 */ /* 0x000fea0003800000 */
.L_x_11294:
[----:B-----5:R-:W-:Y:S02]  /*1210*/  HADD2.F32 R80, -RZ, R70.H1_H1 ;  /* 0x30000046ff507230 */ /* 0x020fe40000004100 */
[----:B------:R-:W-:-:S03]  /*1220*/  @P0 HADD2.F32 R57, -RZ, R6.H1_H1 ;  /* 0x30000006ff390230 */ /* 0x000fc60000004100 */
[----:B------:R-:W-:-:S04]  /*1230*/  FMUL.FTZ R80, R80, c[0x0][0x1ec] ;  /* 0x00007b0050507a20 */ /* 0x000fc80000410000 */
[----:B------:R-:W-:Y:S02]  /*1240*/  @P0 FADD.FTZ R80, R57, R80 ;  /* 0x0000005039500221 */ /* 0x000fe40000010000 */
.L_x_11295:
[----:B------:R-:W-:Y:S05]  /*1250*/  BSYNC B1 ;  /* 0x0000000000017941 */ /* 0x000fea0003800000 */
.L_x_11293:
[----:B------:R-:W-:Y:S01]  /*1260*/  BSSY B1, `(.L_x_11296) ;  /* 0x000000a000017945 */ /* 0x000fe20003800000 */
[----:B------:R-:W-:Y:S05]  /*1270*/  @P5 BRA `(.L_x_11297) ;  /* 0x0000004000005947 */ /* 0x000fea0003800000 */
[----:B------:R-:W-:Y:S01]  /*1280*/  HFMA2.MMA R81, -RZ, RZ, 0, 0 ;  /* 0x00000000ff517435 */ /* 0x000fe200000001ff */
[----:B------:R-:W-:Y:S05]  /*1290*/  @!P0 BRA `(.L_x_11298) ;  /* 0x0000006000008947 */ /* 0x000fea0003800000 */
[----:B-----5:R-:W-:Y:S01]  /*12a0*/  HADD2.F32 R81, -RZ, R7.H0_H0 ;  /* 0x20000007ff517230 */ /* 0x020fe20000004100 */
[----:B------:R-:W-:Y:S05]  /*12b0*/  BRA `(.L_x_11298) ;  /* 0x0000004000007947 */ /* 0x000fea0003800000 */
.L_x_11297:
[----:B-----5:R-:W-:Y:S02]  /*12c0*/  HADD2.F32 R81, -RZ, R71.H0_H0 ;  /* 0x20000047ff517230 */ /* 0x020fe40000004100 */
[----:B------:R-:W-:-:S03]  /*12d0*/  @P0 HADD2.F32 R56, -RZ, R7.H0_H0 ;  /* 0x20000007ff380230 */ /* 0x000fc60000004100 */
[----:B------:R-:W-:-:S04]  /*12e0*/  FMUL.FTZ R81, R81, c[0x0][0x1ec] ;  /* 0x00007b0051517a20 */ /* 0x000fc80000410000 */
[----:B------:R-:W-:Y:S02]  /*12f0*/  @P0 FADD.FTZ R81, R56, R81 ;  /* 0x0000005138510221 */ /* 0x000fe40000010000 */
.L_x_11298:
[----:B------:R-:W-:Y:S05]  /*1300*/  BSYNC B1 ;  /* 0x0000000000017941 */ /* 0x000fea0003800000 */
.L_x_11296:
[----:B------:R-:W-:Y:S01]  /*1310*/  BSSY B1, `(.L_x_11299) ;  /* 0x000000a000017945 */ /* 0x000fe20003800000 */
[----:B------:R-:W-:Y:S05]  /*1320*/  @P5 BRA `(.L_x_11300) ;  /* 0x0000004000005947 */ /* 0x000fea0003800000 */
[----:B------:R-:W-:Y:S01]  /*1330*/  MOV R82, RZ ;  /* 0x000000ff00527202 */ /* 0x000fe20000000f00 */
[----:B------:R-:W-:Y:S05]  /*1340*/  @!P0 BRA `(.L_x_11301) ;  /* 0x0000006000008947 */ /* 0x000fea0003800000 */
[----:B-----5:R-:W-:Y:S01]  /*1350*/  HADD2.F32 R82, -RZ, R7.H1_H1 ;  /* 0x30000007ff527230 */ /* 0x020fe20000004100 */
[----:B------:R-:W-:Y:S05]  /*1360*/  BRA `(.L_x_11301) ;  /* 0x0000004000007947 */ /* 0x000fea0003800000 */
.L_x_11300:
[----:B-----5:R-:W-:Y:S02]  /*1370*/  HADD2.F32 R82, -RZ, R71.H1_H1 ;  /* 0x30000047ff527230 */ /* 0x020fe40000004100 */
[----:B------:R-:W-:-:S03]  /*1380*/  @P0 HADD2.F32 R57, -RZ, R7.H1_H1 ;  /* 0x30000007ff390230 */ /* 0x000fc60000004100 */
[----:B------:R-:W-:-:S04]  /*1390*/  FMUL.FTZ R82, R82, c[0x0][0x1ec] ;  /* 0x00007b0052527a20 */ /* 0x000fc80000410000 */
[----:B------:R-:W-:Y:S02]  /*13a0*/  @P0 FADD.FTZ R82, R57, R82 ;  /* 0x0000005239520221 */ /* 0x000fe40000010000 */
.L_x_11301:
[----:B------:R-:W-:Y:S05]  /*13b0*/  BSYNC B1 ;  /* 0x0000000000017941 */ /* 0x000fea0003800000 */
.L_x_11299:
        /* <DEDUP_REMOVED lines=9> */
.L_x_11277:
[----:B------:R-:W-:Y:S05]  /*1450*/  BSYNC B0 ;  /* 0x0000000000007941 */ /* 0x000fea0003800000 */
.L_x_11276:
        /* <DEDUP_REMOVED lines=17> */
.L_x_11305:
[----:B-1---5:R-:W-:Y:S02]  /*1570*/  HADD2.F32 R83, -RZ, R68.H0_H0 ;  /* 0x20000044ff537230 */ /* 0x022fe40000004100 */
[----:B------:R-:W-:-:S03]  /*1580*/  @P0 HADD2.F32 R56, -RZ, R4.H0_H0 ;  /* 0x20000004ff380230 */ /* 0x000fc60000004100 */
[----:B------:R-:W-:-:S04]  /*1590*/  FMUL.FTZ R83, R83, c[0x0][0x1ec] ;  /* 0x00007b0053537a20 */ /* 0x000fc80000410000 */
[----:B------:R-:W-:Y:S02]  /*15a0*/  @P0 FADD.FTZ R83, R56, R83 ;  /* 0x0000005338530221 */ /* 0x000fe40000010000 */
.L_x_11306:
[----:B------:R-:W-:Y:S05]  /*15b0*/  BSYNC B1 ;  /* 0x0000000000017941 */ /* 0x000fea0003800000 */
.L_x_11304:
[----:B------:R-:W-:Y:S01]  /*15c0*/  BSSY B1, `(.L_x_11307) ;  /* 0x000000a000017945 */ /* 0x000fe20003800000 */
[----:B------:R-:W-:Y:S05]  /*15d0*/  @P4 BRA `(.L_x_11308) ;  /* 0x0000004000004947 */ /* 0x000fea0003800000 */
[----:B------:R-:W-:Y:S01]  /*15e0*/  MOV R84, RZ ;  /* 0x000000ff00547202 */ /* 0x000fe20000000f00 */
[----:B------:R-:W-:Y:S05]  /*15f0*/  @!P0 BRA `(.L_x_11309) ;  /* 0x0000006000008947 */ /* 0x000fea0003800000 */
[----:B-----5:R-:W-:Y:S01]  /*1600*/  HADD2.F32 R84, -RZ, R4.H1_H1 ;  /* 0x30000004ff547230 */ /* 0x020fe20000004100 */
[----:B------:R-:W-:Y:S05]  /*1610*/  BRA `(.L_x_11309) ;  /* 0x0000004000007947 */ /* 0x000fea0003800000 */
.L_x_11308:
[----:B-----5:R-:W-:Y:S02]  /*1620*/  HADD2.F32 R84, -RZ, R68.H1_H1 ;  /* 0x30000044ff547230 */ /* 0x020fe40000004100 */
[----:B------:R-:W-:-:S03]  /*1630*/  @P0 HADD2.F32 R57, -RZ, R4.H1_H1 ;  /* 0x30000004ff390230 */ /* 0x000fc60000004100 */
[----:B------:R-:W-:-:S04]  /*1640*/  FMUL.FTZ R84, R84, c[0x0][0x1ec] ;  /* 0x00007b0054547a20 */ /* 0x000fc80000410000 */
[----:B------:R-:W-:Y:S02]  /*1650*/  @P0 FADD.FTZ R84, R57, R84 ;  /* 0x0000005439540221 */ /* 0x000fe40000010000 */
.L_x_11309:
[----:B------:R-:W-:Y:S05]  /*1660*/  BSYNC B1 ;  /* 0x0000000000017941 */ /* 0x000fea0003800000 */
.L_x_11307:
[----:B------:R-:W-:Y:S01]  /*1670*/  BSSY B1, `(.L_x_11310) ;  /* 0x000000a000017945 */ /* 0x000fe20003800000 */
[----:B------:R-:W-:Y:S05]  /*1680*/  @P4 BRA `(.L_x_11311) ;  /* 0x0000004000004947 */ /* 0x000fea0003800000 */
[----:B------:R-:W-:Y:S01]  /*1690*/  HFMA2.MMA R85, -RZ, RZ, 0, 0 ;  /* 0x00000000ff557435 */ /* 0x000fe200000001ff */
[----:B------:R-:W-:Y:S05]  /*16a0*/  @!P0 BRA `(.L_x_11312) ;  /* 0x0000006000008947 */ /* 0x000fea0003800000 */
[----:B-----5:R-:W-:Y:S01]  /*16b0*/  HADD2.F32 R85, -RZ, R5.H0_H0 ;  /* 0x20000005ff557230 */ /* 0x020fe20000004100 */
[----:B------:R-:W-:Y:S05]  /*16c0*/  BRA `(.L_x_11312) ;  /* 0x0000004000007947 */ /* 0x000fea0003800000 */
.L_x_11311:
[----:B-----5:R-:W-:Y:S02]  /*16d0*/  HADD2.F32 R85, -RZ, R69.H0_H0 ;  /* 0x20000045ff557230 */ /* 0x020fe40000004100 */
[----:B------:R-:W-:-:S03]  /*16e0*/  @P0 HADD2.F32 R56, -RZ, R5.H0_H0 ;  /* 0x20000005ff380230 */ /* 0x000fc60000004100 */
[----:B------:R-:W-:-:S04]  /*16f0*/  FMUL.FTZ R85, R85, c[0x0][0x1ec] ;  /* 0x00007b0055557a20 */ /* 0x000fc80000410000 */
[----:B------:R-:W-:Y:S02]  /*1700*/  @P0 FADD.FTZ R85, R56, R85 ;  /* 0x0000005538550221 */ /* 0x000fe40000010000 */
.L_x_11312:
[----:B------:R-:W-:Y:S05]  /*1710*/  BSYNC B1 ;  /* 0x0000000000017941 */ /* 0x000fea0003800000 */
.L_x_11310:
[----:B------:R-:W-:Y:S01]  /*1720*/  BSSY B1, `(.L_x_11313) ;  /* 0x000000a000017945 */ /* 0x000fe20003800000 */
[----:B------:R-:W-:Y:S05]  /*1730*/  @P4 BRA `(.L_x_11314) ;  /* 0x0000004000004947 */ /* 0x000fea0003800000 */
[----:B------:R-:W-:Y:S01]  /*1740*/  MOV R86, RZ ;  /* 0x000000ff00567202 */ /* 0x000fe20000000f00 */
[----:B------:R-:W-:Y:S05]  /*1750*/  @!P0 BRA `(.L_x_11315) ;  /* 0x0000006000008947 */ /* 0x000fea0003800000 */
[----:B-----5:R-:W-:Y:S01]  /*1760*/  HADD2.F32 R86, -RZ, R5.H1_H1 ;  /* 0x30000005ff567230 */ /* 0x020fe20000004100 */
[----:B------:R-:W-:Y:S05]  /*1770*/  BRA `(.L_x_11315) ;  /* 0x0000004000007947 */ /* 0x000fea0003800000 */
.L_x_11314:
[----:B-----5:R-:W-:Y:S02]  /*1780*/  HADD2.F32 R86, -RZ, R69.H1_H1 ;  /* 0x30000045ff567230 */ /* 0x020fe40000004100 */
[----:B------:R-:W-:-:S03]  /*1790*/  @P0 HADD2.F32 R57, -RZ, R5.H1_H1 ;  /* 0x30000005ff390230 */ /* 0x000fc60000004100 */
[----:B------:R-:W-:-:S04]  /*17a0*/  FMUL.FTZ R86, R86, c[0x0][0x1ec] ;  /* 0x00007b0056567a20 */ /* 0x000fc80000410000 */
[----:B------:R-:W-:Y:S02]  /*17b0*/  @P0 FADD.FTZ R86, R57, R86 ;  /* 0x0000005639560221 */ /* 0x000fe40000010000 */
.L_x_11315:
[----:B------:R-:W-:Y:S05]  /*17c0*/  BSYNC B1 ;  /* 0x0000000000017941 */ /* 0x000fea0003800000 */
.L_x_11313:
[----:B------:R-:W-:Y:S01]  /*17d0*/  BSSY B1, `(.L_x_11316) ;  /* 0x000000a000017945 */ /* 0x000fe20003800000 */
[----:B------:R-:W-:Y:S05]  /*17e0*/  @P4 BRA `(.L_x_11317) ;  /* 0x0000004000004947 */ /* 0x000fea0003800000 */
[----:B------:R-:W-:Y:S01]  /*17f0*/  HFMA2.MMA R87, -RZ, RZ, 0, 0 ;  /* 0x00000000ff577435 */ /* 0x000fe200000001ff */
[----:B------:R-:W-:Y:S05]  /*1800*/  @!P0 BRA `(.L_x_11318) ;  /* 0x0000006000008947 */ /* 0x000fea0003800000 */
[----:B-----5:R-:W-:Y:S01]  /*1810*/  HADD2.F32 R87, -RZ, R6.H0_H0 ;  /* 0x20000006ff577230 */ /* 0x020fe20000004100 */
[----:B------:R-:W-:Y:S05]  /*1820*/  BRA `(.L_x_11318) ;  /* 0x0000004000007947 */ /* 0x000fea0003800000 */
.L_x_11317:
[----:B-----5:R-:W-:Y:S02]  /*1830*/  HADD2.F32 R87, -RZ, R70.H0_H0 ;  /* 0x20000046ff577230 */ /* 0x020fe40000004100 */
[----:B------:R-:W-:-:S03]  /*1840*/  @P0 HADD2.F32 R56, -RZ, R6.H0_H0 ;  /* 0x20000006ff380230 */ /* 0x000fc60000004100 */
[----:B------:R-:W-:-:S04]  /*1850*/  FMUL.FTZ R87, R87, c[0x0][0x1ec] ;  /* 0x00007b0057577a20 */ /* 0x000fc80000410000 */
[----:B------:R-:W-:Y:S02]  /*1860*/  @P0 FADD.FTZ R87, R56, R87 ;  /* 0x0000005738570221 */ /* 0x000fe40000010000 */
.L_x_11318:
[----:B------:R-:W-:Y:S05]  /*1870*/  BSYNC B1 ;  /* 0x0000000000017941 */ /* 0x000fea0003800000 */
.L_x_11316:
[----:B------:R-:W-:Y:S01]  /*1880*/  BSSY B1, `(.L_x_11319) ;  /* 0x000000a000017945 */ /* 0x000fe20003800000 */
[----:B------:R-:W-:Y:S05]  /*1890*/  @P4 BRA `(.L_x_11320) ;  /* 0x0000004000004947 */ /* 0x000fea0003800000 */
[----:B------:R-:W-:Y:S01]  /*18a0*/  MOV R88, RZ ;  /* 0x000000ff00587202 */ /* 0x000fe20000000f00 */
[----:B------:R-:W-:Y:S05]  /*18b0*/  @!P0 BRA `(.L_x_11321) ;  /* 0x0000006000008947 */ /* 0x000fea0003800000 */
[----:B-----5:R-:W-:Y:S01]  /*18c0*/  HADD2.F32 R88, -RZ, R6.H1_H1 ;  /* 0x30000006ff587230 */ /* 0x020fe20000004100 */
[----:B------:R-:W-:Y:S05]  /*18d0*/  BRA `(.L_x_11321) ;  /* 0x0000004000007947 */ /* 0x000fea0003800000 */
.L_x_11320:
[----:B-----5:R-:W-:Y:S02]  /*18e0*/  HADD2.F32 R88, -RZ, R70.H1_H1 ;  /* 0x30000046ff587230 */ /* 0x020fe40000004100 */
[----:B------:R-:W-:-:S03]  /*18f0*/  @P0 HADD2.F32 R57, -RZ, R6.H1_H1 ;  /* 0x30000006ff390230 */ /* 0x000fc60000004100 */
[----:B------:R-:W-:-:S04]  /*1900*/  FMUL.FTZ R88, R88, c[0x0][0x1ec] ;  /* 0x00007b0058587a20 */ /* 0x000fc80000410000 */
[----:B------:R-:W-:Y:S02]  /*1910*/  @P0 FADD.FTZ R88, R57, R88 ;  /* 0x0000005839580221 */ /* 0x000fe40000010000 */
.L_x_11321:
[----:B------:R-:W-:Y:S05]  /*1920*/  BSYNC B1 ;  /* 0x0000000000017941 */ /* 0x000fea0003800000 */
.L_x_11319:
[----:B------:R-:W-:Y:S01]  /*1930*/  BSSY B1, `(.L_x_11322) ;  /* 0x000000a000017945 */ /* 0x000fe20003800000 */
[----:B------:R-:W-:Y:S05]  /*1940*/  @P4 BRA `(.L_x_11323) ;  /* 0x0000004000004947 */ /* 0x000fea0003800000 */
[----:B------:R-:W-:Y:S01]  /*1950*/  HFMA2.MMA R89, -RZ, RZ, 0, 0 ;  /* 0x00000000ff597435 */ /* 0x000fe200000001ff */
[----:B------:R-:W-:Y:S05]  /*1960*/  @!P0 BRA `(.L_x_11324) ;  /* 0x0000006000008947 */ /* 0x000fea0003800000 */
[----:B-----5:R-:W-:Y:S01]  /*1970*/  HADD2.F32 R89, -RZ, R7.H0_H0 ;  /* 0x20000007ff597230 */ /* 0x020fe20000004100 */
[----:B------:R-:W-:Y:S05]  /*1980*/  BRA `(.L_x_11324) ;  /* 0x0000004000007947 */ /* 0x000fea0003800000 */
.L_x_11323:
[----:B-----5:R-:W-:Y:S02]  /*1990*/  HADD2.F32 R89, -RZ, R71.H0_H0 ;  /* 0x20000047ff597230 */ /* 0x020fe40000004100 */
[----:B------:R-:W-:-:S03]  /*19a0*/  @P0 HADD2.F32 R56, -RZ, R7.H0_H0 ;  /* 0x20000007ff380230 */ /* 0x000fc60000004100 */
[----:B------:R-:W-:-:S04]  /*19b0*/  FMUL.FTZ R89, R89, c[0x0][0x1ec] ;  /* 0x00007b0059597a20 */ /* 0x000fc80000410000 */
[----:B------:R-:W-:Y:S02]  /*19c0*/  @P0 FADD.FTZ R89, R56, R89 ;  /* 0x0000005938590221 */ /* 0x000fe40000010000 */
.L_x_11324:
[----:B------:R-:W-:Y:S05]  /*19d0*/  BSYNC B1 ;  /* 0x0000000000017941 */ /* 0x000fea0003800000 */
.L_x_11322:
[----:B------:R-:W-:Y:S01]  /*19e0*/  BSSY B1, `(.L_x_11325) ;  /* 0x000000a000017945 */ /* 0x000fe20003800000 */
[----:B------:R-:W-:Y:S05]  /*19f0*/  @P4 BRA `(.L_x_11326) ;  /* 0x0000004000004947 */ /* 0x000fea0003800000 */
[----:B------:R-:W-:Y:S01]  /*1a00*/  MOV R90, RZ ;  /* 0x000000ff005a7202 */ /* 0x000fe20000000f00 */
[----:B------:R-:W-:Y:S05]  /*1a10*/  @!P0 BRA `(.L_x_11327) ;  /* 0x0000006000008947 */ /* 0x000fea0003800000 */
[----:B-----5:R-:W-:Y:S01]  /*1a20*/  HADD2.F32 R90, -RZ, R7.H1_H1 ;  /* 0x30000007ff5a7230 */ /* 0x020fe20000004100 */
[----:B------:R-:W-:Y:S05]  /*1a30*/  BRA `(.L_x_11327) ;  /* 0x0000004000007947 */ /* 0x000fea0003800000 */
.L_x_11326:
[----:B-----5:R-:W-:Y:S02]  /*1a40*/  HADD2.F32 R90, -RZ, R71.H1_H1 ;  /* 0x30000047ff5a7230 */ /* 0x020fe40000004100 */
[----:B------:R-:W-:-:S03]  /*1a50*/  @P0 HADD2.F32 R57, -RZ, R7.H1_H1 ;  /* 0x30000007ff390230 */ /* 0x000fc60000004100 */
[----:B------:R-:W-:-:S04]  /*1a60*/  FMUL.FTZ R90, R90, c[0x0][0x1ec] ;  /* 0x00007b005a5a7a20 */ /* 0x000fc80000410000 */
[----:B------:R-:W-:Y:S02]  /*1a70*/  @P0 FADD.FTZ R90, R57, R90 ;  /* 0x0000005a395a0221 */ /* 0x000fe40000010000 */
.L_x_11327:
[----:B------:R-:W-:Y:S05]  /*1a80*/  BSYNC B1 ;  /* 0x0000000000017941 */ /* 0x000fea0003800000 */
.L_x_11325:
[----:B------:R-:W-:Y:S01]  /*1a90*/  HFMA2.MMA R93, -RZ, RZ, 0, 9.5367431640625e-07 ;  /* 0x00000010ff5d7435 */ /* 0x000fe200000001ff */
[----:B------:R-:W-:Y:S02]  /*1aa0*/  F2FP.PACK_AB R59, R90, R89 ;  /* 0x000000595a3b723e */ /* 0x000fe400000000ff */
[----:B------:R-:W-:Y:S02]  /*1ab0*/  F2FP.PACK_AB R58, R88, R87 ;  /* 0x00000057583a723e */ /* 0x000fe400000000ff */
[----:B------:R-:W-:Y:S02]  /*1ac0*/  F2FP.PACK_AB R57, R86, R85 ;  /* 0x000000555639723e */ /* 0x000fe400000000ff */
[----:B------:R-:W-:-:S03]  /*1ad0*/  F2FP.PACK_AB R56, R84, R83 ;  /* 0x000000535438723e */ /* 0x000fc600000000ff */
[----:B------:R-:W-:-:S05]  /*1ae0*/  IMAD.WIDE.U32 R92, R96, R93, c[0x0][0x188] ;  /* 0x00006200605c7625 */ /* 0x000fca00078e005d */
[----:B------:R1:W-:Y:S02]  /*1af0*/  STG.E.128 [R92.64], R56 ;  /* 0x000000385c007986 */ /* 0x0003e4000c101d04 */
.L_x_11303:
[----:B------:R-:W-:Y:S05]  /*1b00*/  BSYNC B0 ;  /* 0x0000000000007941 */ /* 0x000fea0003800000 */
.L_x_11302:
        /* <DEDUP_REMOVED lines=33> */
.L_x_11338:
        /* <DEDUP_REMOVED lines=69> */
.L_x_11339:
        /* <DEDUP_REMOVED lines=116> */
[----:B------:R-:W-:Y:S01]  /*28b0*/  FFMA.FTZ R95, R42, R95, R50 ;  /* 0x0000005f2a5f7223 */ /* 0x000fe20000010032 */
[----:B------:R-:W-:Y:S01]  /*28c0*/  F2FP.PACK_AB R57, R96, R59 ;  /* 0x0000003b6039723e */ /* 0x000fe200000000ff */
[----:B------:R-:W-:Y:S01]  /*28d0*/  FFMA.FTZ R104, R43, R104, R51 ;  /* 0x000000682b687223 */ /* 0x000fe20000010033 */
[----:B------:R-:W-:Y:S01]  /*28e0*/  F2FP.PACK_AB R58, R93, R58 ;  /* 0x0000003a5d3a723e */ /* 0x000fe200000000ff */
[C---:B------:R-:W-:Y:S01]  /*28f0*/  IMAD.WIDE.U32 R92, R91.reuse, R92, c[0x0][0x208] ;  /* 0x000082005b5c7625 */ /* 0x040fe200078e005c */
[----:B------:R-:W-:-:S02]  /*2900*/  IADD3 R91, R91, 0x100, RZ ;  /* 0x000001005b5b7810 */ /* 0x000fc40007ffe0ff */
[----:B------:R-:W-:-:S05]  /*2910*/  F2FP.PACK_AB R59, R104, R95 ;  /* 0x0000005f683b723e */ /* 0x000fca00000000ff */
[----:B------:R0:W-:Y:S02]  /*2920*/  STG.E.128 [R92.64], R56 ;  /* 0x000000385c007986 */ /* 0x0001e4000c101d04 */
.L_x_11333:
[----:B------:R-:W-:Y:S05]  /*2930*/  BSYNC B1 ;  /* 0x0000000000017941 */ /* 0x000fea0003800000 */
.L_x_11332:
        /* <DEDUP_REMOVED lines=34> */
.L_x_11335:
[----:B------:R-:W-:Y:S05]  /*2b60*/  BSYNC B1 ;  /* 0x0000000000017941 */ /* 0x000fea0003800000 */
.L_x_11334:
        /* <DEDUP_REMOVED lines=32> */
.L_x_11331:
[----:B-1----:R-:W-:Y:S05]  /*2d70*/  BSYNC B0 ;  /* 0x0000000000007941 */ /* 0x002fea0003800000 */
.L_x_11330:
[----:B------:R-:W-:Y:S02]  /*2d80*/  IADD3 R60, R60, c[0x0][0x160], RZ ;  /* 0x000058003c3c7a10 */ /* 0x000fe40007ffe0ff */
[----:B------:R-:W-:Y:S02]  /*2d90*/  LOP3.LUT P4, RZ, R61, 0xff, RZ, 0xc0, !PT ;  /* 0x000000ff3dff7812 */ /* 0x000fe4000788c0ff */
[----:B------:R-:W-:Y:S02]  /*2da0*/  ISETP.GE.AND P0, PT, R60, c[0x0][0x164], PT ;  /* 0x000059003c007a0c */ /* 0x000fe40003f06270 */
[----:B------:R-:W-:-:S11]  /*2db0*/  SEL R61, RZ, 0x1, P4 ;  /* 0x00000001ff3d7807 */ /* 0x000fd60002000000 */
[----:B0-----:R-:W-:Y:S01]  /*2dc0*/  @P0 CALL.REL.NOINC `(.L_x_11336) ;  /* 0x0000001000000944 */ /* 0x001fe20003c00000 */
[----:B------:R-:W-:Y:S05]  /*2dd0*/  BRA `(.L_x_11337) ;  /* 0xffffd7c000007947 */ /* 0x000fea000383ffff */
.L_x_11336:
[----:B------:R-:W-:Y:S05]  /*2de0*/  EXIT ;  /* 0x000000000000794d */ /* 0x000fea0003800000 */
.L_x_11328:
[----:B------:R-:W-:Y:S01]  /*2df0*/  HFMA2.MMA R94, -RZ, RZ, 0, 5.9604644775390625e-08 ;  /* 0x00000001ff5e7435 */ /* 0x000fe200000001ff */
[----:B------:R-:W-:Y:S02]  /*2e00*/  MOV R57, R56 ;  /* 0x0000003800397202 */ /* 0x000fe40000000f00 */
[----:B------:R-:W-:Y:S02]  /*2e10*/  MOV R97, 0x1f ;  /* 0x0000001f00617802 */ /* 0x000fe40000000f00 */
[----:B------:R-:W-:Y:S02]  /*2e20*/  MOV R98, 0xffffffff ;  /* 0xffffffff00627802 */ /* 0x000fe40000000f00 */
[----:B------:R-:W-:Y:S02]  /*2e30*/  MOV R58, 0x2e50 ;  /* 0x00002e50003a7802 */ /* 0x000fe40000000f00 */
[----:B0----5:R-:W-:Y:S05]  /*2e40*/  CALL.REL.NOINC `($__internal_82_$__cuda_sm70_shflsync_bfly_p) ;  /* 0x000006b000007944 */ /* 0x021fea0003c00000 */
[----:B01----:R-:W-:Y:S01]  /*2e50*/  MOV R57, R97 ;  /* 0x0000006100397202 */ /* 0x003fe20000000f00 */
[----:B------:R-:W-:Y:S05]  /*2e60*/  BRA `(.L_x_11338) ;  /* 0xffffeeb000007947 */ /* 0x000fea000383ffff */
.L_x_11329:
[----:B------:R-:W-:Y:S01]  /*2e70*/  HFMA2.MMA R94, -RZ, RZ, 0, 1.1920928955078125e-07 ;  /* 0x00000002ff5e7435 */ /* 0x000fe200000001ff */
[----:B------:R-:W-:Y:S02]  /*2e80*/  MOV R97, 0x1f ;  /* 0x0000001f00617802 */ /* 0x000fe40000000f00 */
[----:B------:R-:W-:-:S02]  /*2e90*/  MOV R98, 0xffffffff ;  /* 0xffffffff00627802 */ /* 0x000fc40000000f00 */
[----:B------:R-:W-:Y:S02]  /*2ea0*/  MOV R58, 0x2ec0 ;  /* 0x00002ec0003a7802 */ /* 0x000fe40000000f00 */
[----:B01---5:R-:W-:Y:S05]  /*2eb0*/  CALL.REL.NOINC `($__internal_82_$__cuda_sm70_shflsync_bfly_p) ;  /* 0x0000064000007944 */ /* 0x023fea0003c00000 */
[----:B0-----:R-:W-:Y:S01]  /*2ec0*/  HFMA2.MMA R94, -RZ, RZ, 0, 2.384185791015625e-07 ;  /* 0x00000004ff5e7435 */ /* 0x001fe200000001ff */
[----:B-1----:R-:W-:Y:S01]  /*2ed0*/  FADD.FTZ R57, R57, R97 ;  /* 0x0000006139397221 */ /* 0x002fe20000010000 */
[----:B------:R-:W-:Y:S02]  /*2ee0*/  MOV R97, 0x1f ;  /* 0x0000001f00617802 */ /* 0x000fe40000000f00 */
[----:B------:R-:W-:Y:S02]  /*2ef0*/  MOV R98, 0xffffffff ;  /* 0xffffffff00627802 */ /* 0x000fe40000000f00 */
[----:B------:R-:W-:Y:S02]  /*2f00*/  MOV R58, 0x2f20 ;  /* 0x00002f20003a7802 */ /* 0x000fe40000000f00 */
[----:B------:R-:W-:Y:S05]  /*2f10*/  CALL.REL.NOINC `($__internal_82_$__cuda_sm70_shflsync_bfly_p) ;  /* 0x000005e000007944 */ /* 0x000fea0003c00000 */
[----:B0-----:R-:W-:Y:S01]  /*2f20*/  HFMA2.MMA R94, -RZ, RZ, 0, 4.76837158203125e-07 ;  /* 0x00000008ff5e7435 */ /* 0x001fe200000001ff */
[----:B-1----:R-:W-:Y:S01]  /*2f30*/  FADD.FTZ R57, R57, R97 ;  /* 0x0000006139397221 */ /* 0x002fe20000010000 */
[----:B------:R-:W-:Y:S02]  /*2f40*/  MOV R97, 0x1f ;  /* 0x0000001f00617802 */ /* 0x000fe40000000f00 */
[----:B------:R-:W-:-:S02]  /*2f50*/  MOV R98, 0xffffffff ;  /* 0xffffffff00627802 */ /* 0x000fc40000000f00 */
[----:B------:R-:W-:Y:S02]  /*2f60*/  MOV R58, 0x2f80 ;  /* 0x00002f80003a7802 */ /* 0x000fe40000000f00 */
[----:B------:R-:W-:Y:S05]  /*2f70*/  CALL.REL.NOINC `($__internal_82_$__cuda_sm70_shflsync_bfly_p) ;  /* 0x0000058000007944 */ /* 0x000fea0003c00000 */
[----:B0-----:R-:W-:Y:S01]  /*2f80*/  HFMA2.MMA R94, -RZ, RZ, 0, 9.5367431640625e-07 ;  /* 0x00000010ff5e7435 */ /* 0x001fe200000001ff */
[----:B-1----:R-:W-:Y:S01]  /*2f90*/  FADD.FTZ R57, R57, R97 ;  /* 0x0000006139397221 */ /* 0x002fe20000010000 */
[----:B------:R-:W-:Y:S02]  /*2fa0*/  MOV R97, 0x1f ;  /* 0x0000001f00617802 */ /* 0x000fe40000000f00 */
[----:B------:R-:W-:Y:S02]  /*2fb0*/  MOV R98, 0xffffffff ;  /* 0xffffffff00627802 */ /* 0x000fe40000000f00 */
[----:B------:R-:W-:Y:S02]  /*2fc0*/  MOV R58, 0x2fe0 ;  /* 0x00002fe0003a7802 */ /* 0x000fe40000000f00 */
[----:B------:R-:W-:Y:S05]  /*2fd0*/  CALL.REL.NOINC `($__internal_82_$__cuda_sm70_shflsync_bfly_p) ;  /* 0x0000052000007944 */ /* 0x000fea0003c00000 */
        /* <DEDUP_REMOVED lines=55> */
[----:B------:R-:W-:Y:S05]  /*3350*/  CALL.REL.NOINC `($__internal_82_$__cuda_sm70_shflsync_bfly_p) ;  /* 0x000001a000007944 */ /* 0x000fea0003c00000 */
[----:B0-----:R-:W-:Y:S01]  /*3360*/  HFMA2.MMA R94, -RZ, RZ, 0, 1.1920928955078125e-07 ;  /* 0x00000002ff5e7435 */ /* 0x001fe200000001ff */
[----:B-1----:R-:W-:Y:S01]  /*3370*/  FADD.FTZ R57, R57, R97 ;  /* 0x0000006139397221 */ /* 0x002fe20000010000 */
[----:B------:R-:W-:Y:S02]  /*3380*/  MOV R97, 0x1f ;  /* 0x0000001f00617802 */ /* 0x000fe40000000f00 */
[----:B------:R-:W-:Y:S02]  /*3390*/  MOV R98, 0xffffffff ;  /* 0xffffffff00627802 */ /* 0x000fe40000000f00 */
[----:B------:R-:W-:Y:S02]  /*33a0*/  MOV R58, 0x33c0 ;  /* 0x000033c0003a7802 */ /* 0x000fe40000000f00 */
[----:B------:R-:W-:Y:S05]  /*33b0*/  CALL.REL.NOINC `($__internal_82_$__cuda_sm70_shflsync_bfly_p) ;  /* 0x0000014000007944 */ /* 0x000fea0003c00000 */
[----:B0-----:R-:W-:Y:S01]  /*33c0*/  HFMA2.MMA R94, -RZ, RZ, 0, 2.384185791015625e-07 ;  /* 0x00000004ff5e7435 */ /* 0x001fe200000001ff */
[----:B-1----:R-:W-:Y:S01]  /*33d0*/  FADD.FTZ R57, R57, R97 ;  /* 0x0000006139397221 */ /* 0x002fe20000010000 */
[----:B------:R-:W-:Y:S02]  /*33e0*/  MOV R97, 0x1f ;  /* 0x0000001f00617802 */ /* 0x000fe40000000f00 */
[----:B------:R-:W-:-:S02]  /*33f0*/  MOV R98, 0xffffffff ;  /* 0xffffffff00627802 */ /* 0x000fc40000000f00 */
[----:B------:R-:W-:Y:S02]  /*3400*/  MOV R58, 0x3420 ;  /* 0x00003420003a7802 */ /* 0x000fe40000000f00 */
[----:B------:R-:W-:Y:S05]  /*3410*/  CALL.REL.NOINC `($__internal_82_$__cuda_sm70_shflsync_bfly_p) ;  /* 0x000000e000007944 */ /* 0x000fea0003c00000 */
[----:B0-----:R-:W-:Y:S01]  /*3420*/  HFMA2.MMA R94, -RZ, RZ, 0, 4.76837158203125e-07 ;  /* 0x00000008ff5e7435 */ /* 0x001fe200000001ff */
[----:B-1----:R-:W-:Y:S01]  /*3430*/  FADD.FTZ R57, R57, R97 ;  /* 0x0000006139397221 */ /* 0x002fe20000010000 */
[----:B------:R-:W-:Y:S02]  /*3440*/  MOV R97, 0x1f ;  /* 0x0000001f00617802 */ /* 0x000fe40000000f00 */
[----:B------:R-:W-:Y:S02]  /*3450*/  MOV R98, 0xffffffff ;  /* 0xffffffff00627802 */ /* 0x000fe40000000f00 */
[----:B------:R-:W-:Y:S02]  /*3460*/  MOV R58, 0x3480 ;  /* 0x00003480003a7802 */ /* 0x000fe40000000f00 */
[----:B------:R-:W-:Y:S05]  /*3470*/  CALL.REL.NOINC `($__internal_82_$__cuda_sm70_shflsync_bfly_p) ;  /* 0x0000008000007944 */ /* 0x000fea0003c00000 */
[----:B-1----:R-:W-:Y:S01]  /*3480*/  FADD.FTZ R96, R57, R97 ;  /* 0x0000006139607221 */ /* 0x002fe20000010000 */
[----:B0-----:R-:W-:Y:S01]  /*3490*/  HFMA2.MMA R94, -RZ, RZ, 0, 9.5367431640625e-07 ;  /* 0x00000010ff5e7435 */ /* 0x001fe200000001ff */
[----:B------:R-:W-:Y:S02]  /*34a0*/  MOV R97, 0x1f ;  /* 0x0000001f00617802 */ /* 0x000fe40000000f00 */
[----:B------:R-:W-:-:S02]  /*34b0*/  MOV R98, 0xffffffff ;  /* 0xffffffff00627802 */ /* 0x000fc40000000f00 */
[----:B------:R-:W-:Y:S02]  /*34c0*/  MOV R57, R96 ;  /* 0x0000006000397202 */ /* 0x000fe40000000f00 */
[----:B------:R-:W-:Y:S02]  /*34d0*/  MOV R58, 0x34f0 ;  /* 0x000034f0003a7802 */ /* 0x000fe40000000f00 */
[----:B------:R-:W-:Y:S05]  /*34e0*/  CALL.REL.NOINC `($__internal_82_$__cuda_sm70_shflsync_bfly_p) ;  /* 0x0000001000007944 */ /* 0x000fea0003c00000 */
[----:B01----:R-:W-:Y:S05]  /*34f0*/  BRA `(.L_x_11339) ;  /* 0xffffec7000007947 */ /* 0x003fea000383ffff */
        .weak           $__internal_82_$__cuda_sm70_shflsync_bfly_p
        .type           $__internal_82_$__cuda_sm70_shflsync_bfly_p,@function
        .size           $__internal_82_$__cuda_sm70_shflsync_bfly_p,(.L_x_22170 - $__internal_82_$__cuda_sm70_shflsync_bfly_p)
$__internal_82_$__cuda_sm70_shflsync_bfly_p:
[----:B------:R-:W-:Y:S01]  /*3500*/  HFMA2.MMA R59, -RZ, RZ, 0, 0 ;  /* 0x00000000ff3b7435 */ /* 0x000fe200000001ff */
[----:B------:R-:W-:Y:S04]  /*3510*/  WARPSYNC R98 ;  /* 0x0000006200007348 */ /* 0x000fe80003800000 */
[----:B------:R0:W1:Y:S01]  /*3520*/  SHFL.BFLY PT, R97, R57, R94, R97 ;  /* 0x0c00005e39617389 */ /* 0x00006200000e0061 */
[----:B------:R-:W-:Y:S05]  /*3530*/  RET.REL.NODEC R58 `(_ZN10layer_norm13ln_fwd_kernelINS_13Kernel_traitsIf6__halfS2_S2_fjLj6144ELj1ELj1ELj8ELj16ENS_18Kernel_traits_baseILj6144EfS2_S2_S2_fjLj256EEEEELb0ELb0ELb1ELb0EEEvNS_9FwdParamsE) ;  /* 0xffffcac03a007950 */ /* 0x000fea0003c3ffff */
.L_x_11340:
        /* <DEDUP_REMOVED lines=12> */
.L_x_22170:


//--------------------- .text._ZN10layer_norm13ln_fwd_kernelINS_13Kernel_traitsIf6__halfS2_S2_fjLj6144ELj1ELj1ELj8ELj16ENS_18Kernel_traits_baseILj6144EfS2_S2_S2_fjLj256EEEEELb0ELb0ELb1ELb1EEEvNS_9FwdParamsE --------------------------
	.section	.text._ZN10layer_norm13ln_fwd_kernelINS_13Kernel_traitsIf6__halfS2_S2_fjLj6144ELj1ELj1ELj8ELj16ENS_18Kernel_traits_baseILj6144EfS2_S2_S2_fjLj256EEEEELb0ELb0ELb1ELb1EEEvNS_9FwdParamsE,"ax",@progbits
	.sectioninfo	@"SHI_REGISTERS=114"
	.align	128
        .global         _ZN10layer_norm13ln_fwd_kernelINS_13Kernel_traitsIf6__halfS2_S2_fjLj6144ELj1ELj1ELj8ELj16ENS_18Kernel_traits_baseILj6144EfS2_S2_S2_fjLj256EEEEELb0ELb0ELb1ELb1EEEvNS_9FwdParamsE
        .type           _ZN10layer_norm13ln_fwd_kernelINS_13Kernel_traitsIf6__halfS2_S2_fjLj6144ELj1ELj1ELj8ELj16ENS_18Kernel_traits_baseILj6144EfS2_S2_S2_fjLj256EEEEELb0ELb0ELb1ELb1EEEvNS_9FwdParamsE,@function
        .size           _ZN10layer_norm13ln_fwd_kernelINS_13Kernel_traitsIf6__halfS2_S2_fjLj6144ELj1ELj1ELj8ELj16ENS_18Kernel_traits_baseILj6144EfS2_S2_S2_fjLj256EEEEELb0ELb0ELb1ELb1EEEvNS_9FwdParamsE,(.L_x_22171 - _ZN10layer_norm13ln_fwd_kernelINS_13Kernel_traitsIf6__halfS2_S2_fjLj6144ELj1ELj1ELj8ELj16ENS_18Kernel_traits_baseILj6144EfS2_S2_S2_fjLj256EEEEELb0ELb0ELb1ELb1EEEvNS_9FwdParamsE)
        .other          _ZN10layer_norm13ln_fwd_kernelINS_13Kernel_traitsIf6__halfS2_S2_fjLj6144ELj1ELj1ELj8ELj16ENS_18Kernel_traits_baseILj6144EfS2_S2_S2_fjLj256EEEEELb0ELb0ELb1ELb1EEEvNS_9FwdParamsE,@"STO_CUDA_ENTRY STV_DEFAULT"
_ZN10layer_norm13ln_fwd_kernelINS_13Kernel_traitsIf6__halfS2_S2_fjLj6144ELj1ELj1ELj8ELj16ENS_18Kernel_traits_baseILj6144EfS2_S2_S2_fjLj256EEEEELb0ELb0ELb1ELb1EEEvNS_9FwdParamsE:
.text._ZN10layer_norm13ln_fwd_kernelINS_13Kernel_traitsIf6__halfS2_S2_fjLj6144ELj1ELj1ELj8ELj16ENS_18Kernel_traits_baseILj6144EfS2_S2_S2_fjLj256EEEEELb0ELb0ELb1ELb1EEEvNS_9FwdParamsE:
        /* <DEDUP_REMOVED lines=42> */
.L_x_11418:
        /* <DEDUP_REMOVED lines=33> */
.L_x_11342:
[----:B0----5:R-:W-:Y:S02]  /*04b0*/  HADD2.F32 R66, -RZ, R4.H0_H0 ;  /* 0x20000004ff427230 */ /* 0x021fe40000004100 */
[----:B------:R-:W-:-:S03]  /*04c0*/  @P0 HADD2.F32 R61, -RZ, R8.H0_H0 ;  /* 0x20000008ff3d0230 */ /* 0x000fc60000004100 */
[----:B------:R-:W-:-:S04]  /*04d0*/  FMUL.FTZ R66, R66, c[0x0][0x1ec] ;  /* 0x00007b0042427a20 */ /* 0x000fc80000410000 */
[----:B------:R-:W-:Y:S02]  /*04e0*/  @P0 FADD.FTZ R66, R66, R61 ;  /* 0x0000003d42420221 */ /* 0x000fe40000010000 */
.L_x_11343:
[----:B------:R-:W-:Y:S05]  /*04f0*/  BSYNC B0 ;  /* 0x0000000000007941 */ /* 0x000fea0003800000 */
.L_x_11341:
[----:B------:R-:W-:Y:S01]  /*0500*/  BSSY B0, `(.L_x_11344) ;  /* 0x000000a000007945 */ /* 0x000fe20003800000 */
[----:B------:R-:W-:Y:S05]  /*0510*/  @P2 BRA `(.L_x_11345) ;  /* 0x0000004000002947 */ /* 0x000fea0003800000 */
[----:B------:R-:W-:Y:S01]  /*0520*/  MOV R67, RZ ;  /* 0x000000ff00437202 */ /* 0x000fe20000000f00 */
[----:B------:R-:W-:Y:S05]  /*0530*/  @!P0 BRA `(.L_x_11346) ;  /* 0x0000006000008947 */ /* 0x000fea0003800000 */
[----:B-----5:R-:W-:Y:S01]  /*0540*/  HADD2.F32 R67, -RZ, R8.H1_H1 ;  /* 0x30000008ff437230 */ /* 0x020fe20000004100 */
[----:B------:R-:W-:Y:S05]  /*0550*/  BRA `(.L_x_11346) ;  /* 0x0000004000007947 */ /* 0x000fea0003800000 */
.L_x_11345:
[----:B-----5:R-:W-:Y:S02]  /*0560*/  HADD2.F32 R67, -RZ, R4.H1_H1 ;  /* 0x30000004ff437230 */ /* 0x020fe40000004100 */
[----:B------:R-:W-:-:S03]  /*0570*/  @P0 HADD2.F32 R60, -RZ, R8.H1_H1 ;  /* 0x30000008ff3c0230 */ /* 0x000fc60000004100 */
[----:B------:R-:W-:-:S04]  /*0580*/  FMUL.FTZ R67, R67, c[0x0][0x1ec] ;  /* 0x00007b0043437a20 */ /* 0x000fc80000410000 */
[----:B------:R-:W-:Y:S02]  /*0590*/  @P0 FADD.FTZ R67, R67, R60 ;  /* 0x0000003c43430221 */ /* 0x000fe40000010000 */
.L_x_11346:
[----:B------:R-:W-:Y:S05]  /*05a0*/  BSYNC B0 ;  /* 0x0000000000007941 */ /* 0x000fea0003800000 */
.L_x_11344:
[----:B------:R-:W-:Y:S01]  /*05b0*/  BSSY B0, `(.L_x_11347) ;  /* 0x000000a000007945 */ /* 0x000fe20003800000 */
[----:B------:R-:W-:Y:S05]  /*05c0*/  @P2 BRA `(.L_x_11348) ;  /* 0x0000004000002947 */ /* 0x000fea0003800000 */
[----:B------:R-:W-:Y:S01]  /*05d0*/  HFMA2.MMA R68, -RZ, RZ, 0, 0 ;  /* 0x00000000ff447435 */ /* 0x000fe200000001ff */
[----:B------:R-:W-:Y:S05]  /*05e0*/  @!P0 BRA `(.L_x_11349) ;  /* 0x0000006000008947 */ /* 0x000fea0003800000 */
[----:B-----5:R-:W-:Y:S01]  /*05f0*/  HADD2.F32 R68, -RZ, R9.H0_H0 ;  /* 0x20000009ff447230 */ /* 0x020fe20000004100 */
[----:B------:R-:W-:Y:S05]  /*0600*/  BRA `(.L_x_11349) ;  /* 0x0000004000007947 */ /* 0x000fea0003800000 */
.L_x_11348:
[----:B-----5:R-:W-:Y:S02]  /*0610*/  HADD2.F32 R68, -RZ, R5.H0_H0 ;  /* 0x20000005ff447230 */ /* 0x020fe40000004100 */
[----:B------:R-:W-:-:S03]  /*0620*/  @P0 HADD2.F32 R61, -RZ, R9.H0_H0 ;  /* 0x20000009ff3d0230 */ /* 0x000fc60000004100 */
[----:B------:R-:W-:-:S04]  /*0630*/  FMUL.FTZ R68, R68, c[0x0][0x1ec] ;  /* 0x00007b0044447a20 */ /* 0x000fc80000410000 */
[----:B------:R-:W-:Y:S02]  /*0640*/  @P0 FADD.FTZ R68, R68, R61 ;  /* 0x0000003d44440221 */ /* 0x000fe40000010000 */
.L_x_11349:
[----:B------:R-:W-:Y:S05]  /*0650*/  BSYNC B0 ;  /* 0x0000000000007941 */ /* 0x000fea0003800000 */
.L_x_11347:
[----:B------:R-:W-:Y:S01]  /*0660*/  BSSY B0, `(.L_x_11350) ;  /* 0x000000a000007945 */ /* 0x000fe20003800000 */
[----:B------:R-:W-:Y:S05]  /*0670*/  @P2 BRA `(.L_x_11351) ;  /* 0x0000004000002947 */ /* 0x000fea0003800000 */
[----:B------:R-:W-:Y:S01]  /*0680*/  MOV R69, RZ ;  /* 0x000000ff00457202 */ /* 0x000fe20000000f00 */
[----:B------:R-:W-:Y:S05]  /*0690*/  @!P0 BRA `(.L_x_11352) ;  /* 0x0000006000008947 */ /* 0x000fea0003800000 */
[----:B-----5:R-:W-:Y:S01]  /*06a0*/  HADD2.F32 R69, -RZ, R9.H1_H1 ;  /* 0x30000009ff457230 */ /* 0x020fe20000004100 */
[----:B------:R-:W-:Y:S05]  /*06b0*/  BRA `(.L_x_11352) ;  /* 0x0000004000007947 */ /* 0x000fea0003800000 */
.L_x_11351:
[----:B-----5:R-:W-:Y:S02]  /*06c0*/  HADD2.F32 R69, -RZ, R5.H1_H1 ;  /* 0x30000005ff457230 */ /* 0x020fe40000004100 */
[----:B------:R-:W-:-:S03]  /*06d0*/  @P0 HADD2.F32 R60, -RZ, R9.H1_H1 ;  /* 0x30000009ff3c0230 */ /* 0x000fc60000004100 */
[----:B------:R-:W-:-:S04]  /*06e0*/  FMUL.FTZ R69, R69, c[0x0][0x1ec] ;  /* 0x00007b0045457a20 */ /* 0x000fc80000410000 */
[----:B------:R-:W-:Y:S02]  /*06f0*/  @P0 FADD.FTZ R69, R69, R60 ;  /* 0x0000003c45450221 */ /* 0x000fe40000010000 */
.L_x_11352:
[----:B------:R-:W-:Y:S05]  /*0700*/  BSYNC B0 ;  /* 0x0000000000007941 */ /* 0x000fea0003800000 */
.L_x_11350:
[----:B------:R-:W-:Y:S01]  /*0710*/  BSSY B0, `(.L_x_11353) ;  /* 0x000000a000007945 */ /* 0x000fe20003800000 */
[----:B------:R-:W-:Y:S05]  /*0720*/  @P2 BRA `(.L_x_11354) ;  /* 0x0000004000002947 */ /* 0x000fea0003800000 */
[----:B------:R-:W-:Y:S01]  /*0730*/  HFMA2.MMA R70, -RZ, RZ, 0, 0 ;  /* 0x00000000ff467435 */ /* 0x000fe200000001ff */
[----:B------:R-:W-:Y:S05]  /*0740*/  @!P0 BRA `(.L_x_11355) ;  /* 0x0000006000008947 */ /* 0x000fea0003800000 */
[----:B-----5:R-:W-:Y:S01]  /*0750*/  HADD2.F32 R70, -RZ, R10.H0_H0 ;  /* 0x2000000aff467230 */ /* 0x020fe20000004100 */
[----:B------:R-:W-:Y:S05]  /*0760*/  BRA `(.L_x_11355) ;  /* 0x0000004000007947 */ /* 0x000fea0003800000 */
.L_x_11354:
[----:B-----5:R-:W-:Y:S02]  /*0770*/  HADD2.F32 R70, -RZ, R6.H0_H0 ;  /* 0x20000006ff467230 */ /* 0x020fe40000004100 */
[----:B------:R-:W-:-:S03]  /*0780*/  @P0 HADD2.F32 R61, -RZ, R10.H0_H0 ;  /* 0x2000000aff3d0230 */ /* 0x000fc60000004100 */
[----:B------:R-:W-:-:S04]  /*0790*/  FMUL.FTZ R70, R70, c[0x0][0x1ec] ;  /* 0x00007b0046467a20 */ /* 0x000fc80000410000 */
[----:B------:R-:W-:Y:S02]  /*07a0*/  @P0 FADD.FTZ R70, R70, R61 ;  /* 0x0000003d46460221 */ /* 0x000fe40000010000 */
.L_x_11355:
[----:B------:R-:W-:Y:S05]  /*07b0*/  BSYNC B0 ;  /* 0x0000000000007941 */ /* 0x000fea0003800000 */
.L_x_11353:
[----:B------:R-:W-:Y:S01]  /*07c0*/  BSSY B0, `(.L_x_11356) ;  /* 0x000000a000007945 */ /* 0x000fe20003800000 */
[----:B------:R-:W-:Y:S05]  /*07d0*/  @P2 BRA `(.L_x_11357) ;  /* 0x0000004000002947 */ /* 0x000fea0003800000 */
[----:B------:R-:W-:Y:S01]  /*07e0*/  MOV R71, RZ ;  /* 0x000000ff00477202 */ /* 0x000fe20000000f00 */
[----:B------:R-:W-:Y:S05]  /*07f0*/  @!P0 BRA `(.L_x_11358) ;  /* 0x0000006000008947 */ /* 0x000fea0003800000 */
[----:B-----5:R-:W-:Y:S01]  /*0800*/  HADD2.F32 R71, -RZ, R10.H1_H1 ;  /* 0x3000000aff477230 */ /* 0x020fe20000004100 */
[----:B------:R-:W-:Y:S05]  /*0810*/  BRA `(.L_x_11358) ;  /* 0x0000004000007947 */ /* 0x000fea0003800000 */
.L_x_11357:
[----:B-----5:R-:W-:Y:S02]  /*0820*/  HADD2.F32 R71, -RZ, R6.H1_H1 ;  /* 0x30000006ff477230 */ /* 0x020fe40000004100 */
[----:B------:R-:W-:-:S03]  /*0830*/  @P0 HADD2.F32 R60, -RZ, R10.H1_H1 ;  /* 0x3000000aff3c0230 */ /* 0x000fc60000004100 */
[----:B------:R-:W-:-:S04]  /*0840*/  FMUL.FTZ R71, R71, c[0x0][0x1ec] ;  /* 0x00007b0047477a20 */ /* 0x000fc80000410000 */
[----:B------:R-:W-:Y:S02]  /*0850*/  @P0 FADD.FTZ R71, R71, R60 ;  /* 0x0000003c47470221 */ /* 0x000fe40000010000 */
.L_x_11358:
[----:B------:R-:W-:Y:S05]  /*0860*/  BSYNC B0 ;  /* 0x0000000000007941 */ /* 0x000fea0003800000 */
.L_x_11356:
[----:B------:R-:W-:Y:S01]  /*0870*/  BSSY B0, `(.L_x_11359) ;  /* 0x000000a000007945 */ /* 0x000fe20003800000 */
[----:B------:R-:W-:Y:S05]  /*0880*/  @P2 BRA `(.L_x_11360) ;  /* 0x0000004000002947 */ /* 0x000fea0003800000 */
[----:B------:R-:W-:Y:S01]  /*0890*/  HFMA2.MMA R72, -RZ, RZ, 0, 0 ;  /* 0x00000000ff487435 */ /* 0x000fe200000001ff */
[----:B------:R-:W-:Y:S05]  /*08a0*/  @!P0 BRA `(.L_x_11361) ;  /* 0x0000006000008947 */ /* 0x000fea0003800000 */
[----:B-----5:R-:W-:Y:S01]  /*08b0*/  HADD2.F32 R72, -RZ, R11.H0_H0 ;  /* 0x2000000bff487230 */ /* 0x020fe20000004100 */
[----:B------:R-:W-:Y:S05]  /*08c0*/  BRA `(.L_x_11361) ;  /* 0x0000004000007947 */ /* 0x000fea0003800000 */
.L_x_11360:
[----:B-----5:R-:W-:Y:S02]  /*08d0*/  HADD2.F32 R72, -RZ, R7.H0_H0 ;  /* 0x20000007ff487230 */ /* 0x020fe40000004100 */
[----:B------:R-:W-:-:S03]  /*08e0*/  @P0 HADD2.F32 R61, -RZ, R11.H0_H0 ;  /* 0x2000000bff3d0230 */ /* 0x000fc60000004100 */
[----:B------:R-:W-:-:S04]  /*08f0*/  FMUL.FTZ R72, R72, c[0x0][0x1ec] ;  /* 0x00007b0048487a20 */ /* 0x000fc80000410000 */
[----:B------:R-:W-:Y:S02]  /*0900*/  @P0 FADD.FTZ R72, R72, R61 ;  /* 0x0000003d48480221 */ /* 0x000fe40000010000 */
.L_x_11361:
[----:B------:R-:W-:Y:S05]  /*0910*/  BSYNC B0 ;  /* 0x0000000000007941 */ /* 0x000fea0003800000 */
.L_x_11359:
[----:B------:R-:W-:Y:S01]  /*0920*/  BSSY B0, `(.L_x_11362) ;  /* 0x000000a000007945 */ /* 0x000fe20003800000 */
[----:B------:R-:W-:Y:S05]  /*0930*/  @P2 BRA `(.L_x_11363) ;  /* 0x0000004000002947 */ /* 0x000fea0003800000 */
[----:B------:R-:W-:Y:S01]  /*0940*/  MOV R73, RZ ;  /* 0x000000ff00497202 */ /* 0x000fe20000000f00 */
[----:B------:R-:W-:Y:S05]  /*0950*/  @!P0 BRA `(.L_x_11364) ;  /* 0x0000006000008947 */ /* 0x000fea0003800000 */
[----:B-----5:R-:W-:Y:S01]  /*0960*/  HADD2.F32 R73, -RZ, R11.H1_H1 ;  /* 0x3000000bff497230 */ /* 0x020fe20000004100 */
[----:B------:R-:W-:Y:S05]  /*0970*/  BRA `(.L_x_11364) ;  /* 0x0000004000007947 */ /* 0x000fea0003800000 */
.L_x_11363:
[----:B-----5:R-:W-:Y:S02]  /*0980*/  HADD2.F32 R73, -RZ, R7.H1_H1 ;  /* 0x30000007ff497230 */ /* 0x020fe40000004100 */
[----:B------:R-:W-:-:S03]  /*0990*/  @P0 HADD2.F32 R60, -RZ, R11.H1_H1 ;  /* 0x3000000bff3c0230 */ /* 0x000fc60000004100 */
[----:B------:R-:W-:-:S04]  /*09a0*/  FMUL.FTZ R73, R73, c[0x0][0x1ec] ;  /* 0x00007b0049497a20 */ /* 0x000fc80000410000 */
[----:B------:R-:W-:Y:S02]  /*09b0*/  @P0 FADD.FTZ R73, R73, R60 ;  /* 0x0000003c49490221 */ /* 0x000fe40000010000 */
.L_x_11364:
[----:B------:R-:W-:Y:S05]  /*09c0*/  BSYNC B0 ;  /* 0x0000000000007941 */ /* 0x000fea0003800000 */
.L_x_11362:
        /* <DEDUP_REMOVED lines=19> */
.L_x_11366:
[----:B0----5:R-:W-:Y:S02]  /*0b00*/  HADD2.F32 R74, -RZ, R4.H0_H0 ;  /* 0x20000004ff4a7230 */ /* 0x021fe40000004100 */
[----:B------:R-:W-:-:S03]  /*0b10*/  @P0 HADD2.F32 R61, -RZ, R8.H0_H0 ;  /* 0x20000008ff3d0230 */ /* 0x000fc60000004100 */
[----:B------:R-:W-:-:S04]  /*0b20*/  FMUL.FTZ R74, R74, c[0x0][0x1ec] ;  /* 0x00007b004a4a7a20 */ /* 0x000fc80000410000 */
[----:B------:R-:W-:Y:S02]  /*0b30*/  @P0 FADD.FTZ R74, R61, R74 ;  /* 0x0000004a3d4a0221 */ /* 0x000fe40000010000 */
.L_x_11367:
[----:B------:R-:W-:Y:S05]  /*0b40*/  BSYNC B0 ;  /* 0x0000000000007941 */ /* 0x000fea0003800000 */
.L_x_11365:
[----:B------:R-:W-:Y:S01]  /*0b50*/  BSSY B0, `(.L_x_11368) ;  /* 0x000000a000007945 */ /* 0x000fe20003800000 */
[----:B------:R-:W-:Y:S05]  /*0b60*/  @P2 BRA `(.L_x_11369) ;  /* 0x0000004000002947 */ /* 0x000fea0003800000 */
[----:B------:R-:W-:Y:S01]  /*0b70*/  MOV R75, RZ ;  /* 0x000000ff004b7202 */ /* 0x000fe20000000f00 */
[----:B------:R-:W-:Y:S05]  /*0b80*/  @!P0 BRA `(.L_x_11370) ;  /* 0x0000006000008947 */ /* 0x000fea0003800000 */
[----:B-----5:R-:W-:Y:S01]  /*0b90*/  HADD2.F32 R75, -RZ, R8.H1_H1 ;  /* 0x30000008ff4b7230 */ /* 0x020fe20000004100 */
[----:B------:R-:W-:Y:S05]  /*0ba0*/  BRA `(.L_x_11370) ;  /* 0x0000004000007947 */ /* 0x000fea0003800000 */
.L_x_11369:
[----:B-----5:R-:W-:Y:S02]  /*0bb0*/  HADD2.F32 R75, -RZ, R4.H1_H1 ;  /* 0x30000004ff4b7230 */ /* 0x020fe40000004100 */
[----:B------:R-:W-:-:S03]  /*0bc0*/  @P0 HADD2.F32 R60, -RZ, R8.H1_H1 ;  /* 0x30000008ff3c0230 */ /* 0x000fc60000004100 */
[----:B------:R-:W-:-:S04]  /*0bd0*/  FMUL.FTZ R75, R75, c[0x0][0x1ec] ;  /* 0x00007b004b4b7a20 */ /* 0x000fc80000410000 */
[----:B------:R-:W-:Y:S02]  /*0be0*/  @P0 FADD.FTZ R75, R60, R75 ;  /* 0x0000004b3c4b0221 */ /* 0x000fe40000010000 */
.L_x_11370:
[----:B------:R-:W-:Y:S05]  /*0bf0*/  BSYNC B0 ;  /* 0x0000000000007941 */ /* 0x000fea0003800000 */
.L_x_11368:
[----:B------:R-:W-:Y:S01]  /*0c00*/  BSSY B0, `(.L_x_11371) ;  /* 0x000000a000007945 */ /* 0x000fe20003800000 */
[----:B------:R-:W-:Y:S05]  /*0c10*/  @P2 BRA `(.L_x_11372) ;  /* 0x0000004000002947 */ /* 0x000fea0003800000 */
[----:B------:R-:W-:Y:S01]  /*0c20*/  HFMA2.MMA R76, -RZ, RZ, 0, 0 ;  /* 0x00000000ff4c7435 */ /* 0x000fe200000001ff */
[----:B------:R-:W-:Y:S05]  /*0c30*/  @!P0 BRA `(.L_x_11373) ;  /* 0x0000006000008947 */ /* 0x000fea0003800000 */
[----:B-----5:R-:W-:Y:S01]  /*0c40*/  HADD2.F32 R76, -RZ, R9.H0_H0 ;  /* 0x20000009ff4c7230 */ /* 0x020fe20000004100 */
[----:B------:R-:W-:Y:S05]  /*0c50*/  BRA `(.L_x_11373) ;  /* 0x0000004000007947 */ /* 0x000fea0003800000 */
.L_x_11372:
[----:B-----5:R-:W-:Y:S02]  /*0c60*/  HADD2.F32 R76, -RZ, R5.H0_H0 ;  /* 0x20000005ff4c7230 */ /* 0x020fe40000004100 */
[----:B------:R-:W-:-:S03]  /*0c70*/  @P0 HADD2.F32 R61, -RZ, R9.H0_H0 ;  /* 0x20000009ff3d0230 */ /* 0x000fc60000004100 */
[----:B------:R-:W-:-:S04]  /*0c80*/  FMUL.FTZ R76, R76, c[0x0][0x1ec] ;  /* 0x00007b004c4c7a20 */ /* 0x000fc80000410000 */
[----:B------:R-:W-:Y:S02]  /*0c90*/  @P0 FADD.FTZ R76, R61, R76 ;  /* 0x0000004c3d4c0221 */ /* 0x000fe40000010000 */
.L_x_11373:
[----:B------:R-:W-:Y:S05]  /*0ca0*/  BSYNC B0 ;  /* 0x0000000000007941 */ /* 0x000fea0003800000 */
.L_x_11371:
[----:B------:R-:W-:Y:S01]  /*0cb0*/  BSSY B0, `(.L_x_11374) ;  /* 0x000000a000007945 */ /* 0x000fe20003800000 */
[----:B------:R-:W-:Y:S05]  /*0cc0*/  @P2 BRA `(.L_x_11375) ;  /* 0x0000004000002947 */ /* 0x000fea0003800000 */
[----:B------:R-:W-:Y:S01]  /*0cd0*/  MOV R77, RZ ;  /* 0x000000ff004d7202 */ /* 0x000fe20000000f00 */
[----:B------:R-:W-:Y:S05]  /*0ce0*/  @!P0 BRA `(.L_x_11376) ;  /* 0x0000006000008947 */ /* 0x000fea0003800000 */
[----:B-----5:R-:W-:Y:S01]  /*0cf0*/  HADD2.F32 R77, -RZ, R9.H1_H1 ;  /* 0x30000009ff4d7230 */ /* 0x020fe20000004100 */
[----:B------:R-:W-:Y:S05]  /*0d00*/  BRA `(.L_x_11376) ;  /* 0x0000004000007947 */ /* 0x000fea0003800000 */
.L_x_11375:
[----:B-----5:R-:W-:Y:S02]  /*0d10*/  HADD2.F32 R77, -RZ, R5.H1_H1 ;  /* 0x30000005ff4d7230 */ /* 0x020fe40000004100 */
[----:B------:R-:W-:-:S03]  /*0d20*/  @P0 HADD2.F32 R60, -RZ, R9.H1_H1 ;  /* 0x30000009ff3c0230 */ /* 0x000fc60000004100 */
[----:B------:R-:W-:-:S04]  /*0d30*/  FMUL.FTZ R77, R77, c[0x0][0x1ec] ;  /* 0x00007b004d4d7a20 */ /* 0x000fc80000410000 */
[----:B------:R-:W-:Y:S02]  /*0d40*/  @P0 FADD.FTZ R77, R60, R77 ;  /* 0x0000004d3c4d0221 */ /* 0x000fe40000010000 */
.L_x_11376:
[----:B------:R-:W-:Y:S05]  /*0d50*/  BSYNC B0 ;  /* 0x0000000000007941 */ /* 0x000fea0003800000 */
.L_x_11374:
[----:B------:R-:W-:Y:S01]  /*0d60*/  BSSY B0, `(.L_x_11377) ;  /* 0x000000a000007945 */ /* 0x000fe20003800000 */
[----:B------:R-:W-:Y:S05]  /*0d70*/  @P2 BRA `(.L_x_11378) ;  /* 0x0000004000002947 */ /* 0x000fea0003800000 */
[----:B------:R-:W-:Y:S01]  /*0d80*/  HFMA2.MMA R78, -RZ, RZ, 0, 0 ;  /* 0x00000000ff4e7435 */ /* 0x000fe200000001ff */
[----:B------:R-:W-:Y:S05]  /*0d90*/  @!P0 BRA `(.L_x_11379) ;  /* 0x0000006000008947 */ /* 0x000fea0003800000 */
[----:B-----5:R-:W-:Y:S01]  /*0da0*/  HADD2.F32 R78, -RZ, R10.H0_H0 ;  /* 0x2000000aff4e7230 */ /* 0x020fe20000004100 */
[----:B------:R-:W-:Y:S05]  /*0db0*/  BRA `(.L_x_11379) ;  /* 0x0000004000007947 */ /* 0x000fea0003800000 */
.L_x_11378:
[----:B-----5:R-:W-:Y:S02]  /*0dc0*/  HADD2.F32 R78, -RZ, R6.H0_H0 ;  /* 0x20000006ff4e7230 */ /* 0x020fe40000004100 */
[----:B------:R-:W-:-:S03]  /*0dd0*/  @P0 HADD2.F32 R61, -RZ, R10.H0_H0 ;  /* 0x2000000aff3d0230 */ /* 0x000fc60000004100 */
[----:B------:R-:W-:-:S04]  /*0de0*/  FMUL.FTZ R78, R78, c[0x0][0x1ec] ;  /* 0x00007b004e4e7a20 */ /* 0x000fc80000410000 */
[----:B------:R-:W-:Y:S02]  /*0df0*/  @P0 FADD.FTZ R78, R61, R78 ;  /* 0x0000004e3d4e0221 */ /* 0x000fe40000010000 */
.L_x_11379:
[----:B------:R-:W-:Y:S05]  /*0e00*/  BSYNC B0 ;  /* 0x0000000000007941 */ /* 0x000fea0003800000 */
.L_x_11377:
[----:B------:R-:W-:Y:S01]  /*0e10*/  BSSY B0, `(.L_x_11380) ;  /* 0x000000a000007945 */ /* 0x000fe20003800000 */
[----:B------:R-:W-:Y:S05]  /*0e20*/  @P2 BRA `(.L_x_11381) ;  /* 0x0000004000002947 */ /* 0x000fea0003800000 */
[----:B------:R-:W-:Y:S01]  /*0e30*/  MOV R79, RZ ;  /* 0x000000ff004f7202 */ /* 0x000fe20000000f00 */
[----:B------:R-:W-:Y:S05]  /*0e40*/  @!P0 BRA `(.L_x_11382) ;  /* 0x0000006000008947 */ /* 0x000fea0003800000 */
[----:B-----5:R-:W-:Y:S01]  /*0e50*/  HADD2.F32 R79, -RZ, R10.H1_H1 ;  /* 0x3000000aff4f7230 */ /* 0x020fe20000004100 */
[----:B------:R-:W-:Y:S05]  /*0e60*/  BRA `(.L_x_11382) ;  /* 0x0000004000007947 */ /* 0x000fea0003800000 */
.L_x_11381:
[----:B-----5:R-:W-:Y:S02]  /*0e70*/  HADD2.F32 R79, -RZ, R6.H1_H1 ;  /* 0x30000006ff4f7230 */ /* 0x020fe40000004100 */
[----:B------:R-:W-:-:S03]  /*0e80*/  @P0 HADD2.F32 R60, -RZ, R10.H1_H1 ;  /* 0x3000000aff3c0230 */ /* 0x000fc60000004100 */
[----:B------:R-:W-:-:S04]  /*0e90*/  FMUL.FTZ R79, R79, c[0x0][0x1ec] ;  /* 0x00007b004f4f7a20 */ /* 0x000fc80000410000 */
[----:B------:R-:W-:Y:S02]  /*0ea0*/  @P0 FADD.FTZ R79, R60, R79 ;  /* 0x0000004f3c4f0221 */ /* 0x000fe40000010000 */
.L_x_11382:
[----:B------:R-:W-:Y:S05]  /*0eb0*/  BSYNC B0 ;  /* 0x0000000000007941 */ /* 0x000fea0003800000 */
.L_x_11380:
[----:B------:R-:W-:Y:S01]  /*0ec0*/  BSSY B0, `(.L_x_11383) ;  /* 0x000000a000007945 */ /* 0x000fe20003800000 */
[----:B------:R-:W-:Y:S05]  /*0ed0*/  @P2 BRA `(.L_x_11384) ;  /* 0x0000004000002947 */ /* 0x000fea0003800000 */
[----:B------:R-:W-:Y:S01]  /*0ee0*/  HFMA2.MMA R80, -RZ, RZ, 0, 0 ;  /* 0x00000000ff507435 */ /* 0x000fe200000001ff */
[----:B------:R-:W-:Y:S05]  /*0ef0*/  @!P0 BRA `(.L_x_11385) ;  /* 0x0000006000008947 */ /* 0x000fea0003800000 */
[----:B-----5:R-:W-:Y:S01]  /*0f00*/  HADD2.F32 R80, -RZ, R11.H0_H0 ;  /* 0x2000000bff507230 */ /* 0x020fe20000004100 */
[----:B------:R-:W-:Y:S05]  /*0f10*/  BRA `(.L_x_11385) ;  /* 0x0000004000007947 */ /* 0x000fea0003800000 */
.L_x_11384:
[----:B-----5:R-:W-:Y:S02]  /*0f20*/  HADD2.F32 R80, -RZ, R7.H0_H0 ;  /* 0x20000007ff507230 */ /* 0x020fe40000004100 */
[----:B------:R-:W-:-:S03]  /*0f30*/  @P0 HADD2.F32 R61, -RZ, R11.H0_H0 ;  /* 0x2000000bff3d0230 */ /* 0x000fc60000004100 */
[----:B------:R-:W-:-:S04]  /*0f40*/  FMUL.FTZ R80, R80, c[0x0][0x1ec] ;  /* 0x00007b0050507a20 */ /* 0x000fc80000410000 */
[----:B------:R-:W-:Y:S02]  /*0f50*/  @P0 FADD.FTZ R80, R61, R80 ;  /* 0x000000503d500221 */ /* 0x000fe40000010000 */
.L_x_11385:
[----:B------:R-:W-:Y:S05]  /*0f60*/  BSYNC B0 ;  /* 0x0000000000007941 */ /* 0x000fea0003800000 */
.L_x_11383:
[----:B------:R-:W-:Y:S01]  /*0f70*/  BSSY B0, `(.L_x_11386) ;  /* 0x000000a000007945 */ /* 0x000fe20003800000 */
[----:B------:R-:W-:Y:S05]  /*0f80*/  @P2 BRA `(.L_x_11387) ;  /* 0x0000004000002947 */ /* 0x000fea0003800000 */
[----:B------:R-:W-:Y:S01]  /*0f90*/  MOV R81, RZ ;  /* 0x000000ff00517202 */ /* 0x000fe20000000f00 */
[----:B------:R-:W-:Y:S05]  /*0fa0*/  @!P0 BRA `(.L_x_11388) ;  /* 0x0000006000008947 */ /* 0x000fea0003800000 */
[----:B-----5:R-:W-:Y:S01]  /*0fb0*/  HADD2.F32 R81, -RZ, R11.H1_H1 ;  /* 0x3000000bff517230 */ /* 0x020fe20000004100 */
[----:B------:R-:W-:Y:S05]  /*0fc0*/  BRA `(.L_x_11388) ;  /* 0x0000004000007947 */ /* 0x000fea0003800000 */
.L_x_11387:
[----:B-----5:R-:W-:Y:S02]  /*0fd0*/  HADD2.F32 R81, -RZ, R7.H1_H1 ;  /* 0x30000007ff517230 */ /* 0x020fe40000004100 */
[----:B------:R-:W-:-:S03]  /*0fe0*/  @P0 HADD2.F32 R60, -RZ, R11.H1_H1 ;  /* 0x3000000bff3c0230 */ /* 0x000fc60000004100 */
[----:B------:R-:W-:-:S04]  /*0ff0*/  FMUL.FTZ R81, R81, c[0x0][0x1ec] ;  /* 0x00007b0051517a20 */ /* 0x000fc80000410000 */
[----:B------:R-:W-:Y:S02]  /*1000*/  @P0 FADD.FTZ R81, R60, R81 ;  /* 0x000000513c510221 */ /* 0x000fe40000010000 */
.L_x_11388:
[----:B------:R-:W-:Y:S05]  /*1010*/  BSYNC B0 ;  /* 0x0000000000007941 */ /* 0x000fea0003800000 */
.L_x_11386:
[----:B------:R-:W-:Y:S01]  /*1020*/  @P1 IADD3 R87, R82, 0x200, RZ ;  /* 0x0000020052571810 */ /* 0x000fe20007ffe0ff */
[----:B------:R-:W-:Y:S01]  /*1030*/  IMAD.WIDE.U32 R84, R85, R90, c[0x0][0x188] ;  /* 0x0000620055547625 */ /* 0x000fe200078e005a */
[----:B------:R-:W-:Y:S02]  /*1040*/  IADD3 R91, R83, 0x200, RZ ;  /* 0x00000200535b7810 */ /* 0x000fe40007ffe0ff */
        /* <DEDUP_REMOVED lines=15> */
.L_x_11390:
[----:B0----5:R-:W-:Y:S02]  /*1140*/  HADD2.F32 R82, -RZ, R4.H0_H0 ;  /* 0x20000004ff527230 */ /* 0x021fe40000004100 */
[----:B------:R-:W-:-:S03]  /*1150*/  @P0 HADD2.F32 R61, -RZ, R8.H0_H0 ;  /* 0x20000008ff3d0230 */ /* 0x000fc60000004100 */
[----:B------:R-:W-:-:S04]  /*1160*/  FMUL.FTZ R82, R82, c[0x0][0x1ec] ;  /* 0x00007b0052527a20 */ /* 0x000fc80000410000 */
[----:B------:R-:W-:Y:S02]  /*1170*/  @P0 FADD.FTZ R82, R61, R82 ;  /* 0x000000523d520221 */ /* 0x000fe40000010000 */
.L_x_11391:
[----:B------:R-:W-:Y:S05]  /*1180*/  BSYNC B0 ;  /* 0x0000000000007941 */ /* 0x000fea0003800000 */
.L_x_11389:
[----:B------:R-:W-:Y:S01]  /*1190*/  BSSY B0, `(.L_x_11392) ;  /* 0x000000a000007945 */ /* 0x000fe20003800000 */
[----:B------:R-:W-:Y:S05]  /*11a0*/  @P2 BRA `(.L_x_11393) ;  /* 0x0000004000002947 */ /* 0x000fea0003800000 */
[----:B------:R-:W-:Y:S01]  /*11b0*/  MOV R83, RZ ;  /* 0x000000ff00537202 */ /* 0x000fe20000000f00 */
[----:B------:R-:W-:Y:S05]  /*11c0*/  @!P0 BRA `(.L_x_11394) ;  /* 0x0000006000008947 */ /* 0x000fea0003800000 */
[----:B-----5:R-:W-:Y:S01]  /*11d0*/  HADD2.F32 R83, -RZ, R8.H1_H1 ;  /* 0x30000008ff537230 */ /* 0x020fe20000004100 */
[----:B------:R-:W-:Y:S05]  /*11e0*/  BRA `(.L_x_11394) ;  /* 0x0000004000007947 */ /* 0x000fea0003800000 */
.L_x_11393:
[----:B-----5:R-:W-:Y:S02]  /*11f0*/  HADD2.F32 R83, -RZ, R4.H1_H1 ;  /* 0x30000004ff537230 */ /* 0x020fe40000004100 */
[----:B------:R-:W-:-:S03]  /*1200*/  @P0 HADD2.F32 R60, -RZ, R8.H1_H1 ;  /* 0x30000008ff3c0230 */ /* 0x000fc60000004100 */
[----:B------:R-:W-:-:S04]  /*1210*/  FMUL.FTZ R83, R83, c[0x0][0x1ec] ;  /* 0x00007b0053537a20 */ /* 0x000fc80000410000 */
[----:B------:R-:W-:Y:S02]  /*1220*/  @P0 FADD.FTZ R83, R60, R83 ;  /* 0x000000533c530221 */ /* 0x000fe40000010000 */
.L_x_11394:
[----:B------:R-:W-:Y:S05]  /*1230*/  BSYNC B0 ;  /* 0x0000000000007941 */ /* 0x000fea0003800000 */
.L_x_11392:
[----:B------:R-:W-:Y:S01]  /*1240*/  BSSY B0, `(.L_x_11395) ;  /* 0x000000a000007945 */ /* 0x000fe20003800000 */
[----:B------:R-:W-:Y:S05]  /*1250*/  @P2 BRA `(.L_x_11396) ;  /* 0x0000004000002947 */ /* 0x000fea0003800000 */
[----:B------:R-:W-:Y:S01]  /*1260*/  HFMA2.MMA R84, -RZ, RZ, 0, 0 ;  /* 0x00000000ff547435 */ /* 0x000fe200000001ff */
[----:B------:R-:W-:Y:S05]  /*1270*/  @!P0 BRA `(.L_x_11397) ;  /* 0x0000006000008947 */ /* 0x000fea0003800000 */
[----:B-----5:R-:W-:Y:S01]  /*1280*/  HADD2.F32 R84, -RZ, R9.H0_H0 ;  /* 0x20000009ff547230 */ /* 0x020fe20000004100 */
[----:B------:R-:W-:Y:S05]  /*1290*/  BRA `(.L_x_11397) ;  /* 0x0000004000007947 */ /* 0x000fea0003800000 */
.L_x_11396:
[----:B-----5:R-:W-:Y:S02]  /*12a0*/  HADD2.F32 R84, -RZ, R5.H0_H0 ;  /* 0x20000005ff547230 */ /* 0x020fe40000004100 */
[----:B------:R-:W-:-:S03]  /*12b0*/  @P0 HADD2.F32 R61, -RZ, R9.H0_H0 ;  /* 0x20000009ff3d0230 */ /* 0x000fc60000004100 */
[----:B------:R-:W-:-:S04]  /*12c0*/  FMUL.FTZ R84, R84, c[0x0][0x1ec] ;  /* 0x00007b0054547a20 */ /* 0x000fc80000410000 */
[----:B------:R-:W-:Y:S02]  /*12d0*/  @P0 FADD.FTZ R84, R61, R84 ;  /* 0x000000543d540221 */ /* 0x000fe40000010000 */
.L_x_11397:
[----:B------:R-:W-:Y:S05]  /*12e0*/  BSYNC B0 ;  /* 0x0000000000007941 */ /* 0x000fea0003800000 */
.L_x_11395:
[----:B------:R-:W-:Y:S01]  /*12f0*/  BSSY B0, `(.L_x_11398) ;  /* 0x000000a000007945 */ /* 0x000fe20003800000 */
[----:B------:R-:W-:Y:S05]  /*1300*/  @P2 BRA `(.L_x_11399) ;  /* 0x0000004000002947 */ /* 0x000fea0003800000 */
[----:B------:R-:W-:Y:S01]  /*1310*/  MOV R85, RZ ;  /* 0x000000ff00557202 */ /* 0x000fe20000000f00 */
[----:B------:R-:W-:Y:S05]  /*1320*/  @!P0 BRA `(.L_x_11400) ;  /* 0x0000006000008947 */ /* 0x000fea0003800000 */
[----:B-----5:R-:W-:Y:S01]  /*1330*/  HADD2.F32 R85, -RZ, R9.H1_H1 ;  /* 0x30000009ff557230 */ /* 0x020fe20000004100 */
[----:B------:R-:W-:Y:S05]  /*1340*/  BRA `(.L_x_11400) ;  /* 0x0000004000007947 */ /* 0x000fea0003800000 */
.L_x_11399:
[----:B-----5:R-:W-:Y:S02]  /*1350*/  HADD2.F32 R85, -RZ, R5.H1_H1 ;  /* 0x30000005ff557230 */ /* 0x020fe40000004100 */
[----:B------:R-:W-:-:S03]  /*1360*/  @P0 HADD2.F32 R60, -RZ, R9.H1_H1 ;  /* 0x30000009ff3c0230 */ /* 0x000fc60000004100 */
[----:B------:R-:W-:-:S04]  /*1370*/  FMUL.FTZ R85, R85, c[0x0][0x1ec] ;  /* 0x00007b0055557a20 */ /* 0x000fc80000410000 */
[----:B------:R-:W-:Y:S02]  /*1380*/  @P0 FADD.FTZ R85, R60, R85 ;  /* 0x000000553c550221 */ /* 0x000fe40000010000 */
.L_x_11400:
[----:B------:R-:W-:Y:S05]  /*1390*/  BSYNC B0 ;  /* 0x0000000000007941 */ /* 0x000fea0003800000 */
.L_x_11398:
[----:B------:R-:W-:Y:S01]  /*13a0*/  BSSY B0, `(.L_x_11401) ;  /* 0x000000a000007945 */ /* 0x000fe20003800000 */
[----:B------:R-:W-:Y:S05]  /*13b0*/  @P2 BRA `(.L_x_11402) ;  /* 0x0000004000002947 */ /* 0x000fea0003800000 */
[----:B------:R-:W-:Y:S01]  /*13c0*/  HFMA2.MMA R86, -RZ, RZ, 0, 0 ;  /* 0x00000000ff567435 */ /* 0x000fe200000001ff */
[----:B------:R-:W-:Y:S05]  /*13d0*/  @!P0 BRA `(.L_x_11403) ;  /* 0x0000006000008947 */ /* 0x000fea0003800000 */
[----:B-----5:R-:W-:Y:S01]  /*13e0*/  HADD2.F32 R86, -RZ, R10.H0_H0 ;  /* 0x2000000aff567230 */ /* 0x020fe20000004100 */
[----:B------:R-:W-:Y:S05]  /*13f0*/  BRA `(.L_x_11403) ;  /* 0x0000004000007947 */ /* 0x000fea0003800000 */
.L_x_11402:
[----:B-----5:R-:W-:Y:S02]  /*1400*/  HADD2.F32 R86, -RZ, R6.H0_H0 ;  /* 0x20000006ff567230 */ /* 0x020fe40000004100 */
[----:B------:R-:W-:-:S03]  /*1410*/  @P0 HADD2.F32 R61, -RZ, R10.H0_H0 ;  /* 0x2000000aff3d0230 */ /* 0x000fc60000004100 */
[----:B------:R-:W-:-:S04]  /*1420*/  FMUL.FTZ R86, R86, c[0x0][0x1ec] ;  /* 0x00007b0056567a20 */ /* 0x000fc80000410000 */
[----:B------:R-:W-:Y:S02]  /*1430*/  @P0 FADD.FTZ R86, R61, R86 ;  /* 0x000000563d560221 */ /* 0x000fe40000010000 */
.L_x_11403:
[----:B------:R-:W-:Y:S05]  /*1440*/  BSYNC B0 ;  /* 0x0000000000007941 */ /* 0x000fea0003800000 */
.L_x_11401:
[----:B------:R-:W-:Y:S01]  /*1450*/  BSSY B0, `(.L_x_11404) ;  /* 0x000000a000007945 */ /* 0x000fe20003800000 */
[----:B------:R-:W-:Y:S05]  /*1460*/  @P2 BRA `(.L_x_11405) ;  /* 0x0000004000002947 */ /* 0x000fea0003800000 */
[----:B------:R-:W-:Y:S01]  /*1470*/  MOV R87, RZ ;  /* 0x000000ff00577202 */ /* 0x000fe20000000f00 */
[----:B------:R-:W-:Y:S05]  /*1480*/  @!P0 BRA `(.L_x_11406) ;  /* 0x0000006000008947 */ /* 0x000fea0003800000 */
[----:B-----5:R-:W-:Y:S01]  /*1490*/  HADD2.F32 R87, -RZ, R10.H1_H1 ;  /* 0x3000000aff577230 */ /* 0x020fe20000004100 */
[----:B------:R-:W-:Y:S05]  /*14a0*/  BRA `(.L_x_11406) ;  /* 0x0000004000007947 */ /* 0x000fea0003800000 */
.L_x_11405:
[----:B-----5:R-:W-:Y:S02]  /*14b0*/  HADD2.F32 R87, -RZ, R6.H1_H1 ;  /* 0x30000006ff577230 */ /* 0x020fe40000004100 */
[----:B------:R-:W-:-:S03]  /*14c0*/  @P0 HADD2.F32 R60, -RZ, R10.H1_H1 ;  /* 0x3000000aff3c0230 */ /* 0x000fc60000004100 */
[----:B------:R-:W-:-:S04]  /*14d0*/  FMUL.FTZ R87, R87, c[0x0][0x1ec] ;  /* 0x00007b0057577a20 */ /* 0x000fc80000410000 */
[----:B------:R-:W-:Y:S02]  /*14e0*/  @P0 FADD.FTZ R87, R60, R87 ;  /* 0x000000573c570221 */ /* 0x000fe40000010000 */
.L_x_11406:
[----:B------:R-:W-:Y:S05]  /*14f0*/  BSYNC B0 ;  /* 0x0000000000007941 */ /* 0x000fea0003800000 */
.L_x_11404:
[----:B------:R-:W-:Y:S01]  /*1500*/  BSSY B0, `(.L_x_11407) ;  /* 0x000000a000007945 */ /* 0x000fe20003800000 */
[----:B------:R-:W-:Y:S05]  /*1510*/  @P2 BRA `(.L_x_11408) ;  /* 0x0000004000002947 */ /* 0x000fea0003800000 */
[----:B------:R-:W-:Y:S01]  /*1520*/  HFMA2.MMA R88, -RZ, RZ, 0, 0 ;  /* 0x00000000ff587435 */ /* 0x000fe200000001ff */
[----:B------:R-:W-:Y:S05]  /*1530*/  @!P0 BRA `(.L_x_11409) ;  /* 0x0000006000008947 */ /* 0x000fea0003800000 */
[----:B-----5:R-:W-:Y:S01]  /*1540*/  HADD2.F32 R88, -RZ, R11.H0_H0 ;  /* 0x2000000bff587230 */ /* 0x020fe20000004100 */
[----:B------:R-:W-:Y:S05]  /*1550*/  BRA `(.L_x_11409) ;  /* 0x0000004000007947 */ /* 0x000fea0003800000 */
.L_x_11408:
[----:B-----5:R-:W-:Y:S02]  /*1560*/  HADD2.F32 R88, -RZ, R7.H0_H0 ;  /* 0x20000007ff587230 */ /* 0x020fe40000004100 */
[----:B------:R-:W-:-:S03]  /*1570*/  @P0 HADD2.F32 R61, -RZ, R11.H0_H0 ;  /* 0x2000000bff3d0230 */ /* 0x000fc60000004100 */
[----:B------:R-:W-:-:S04]  /*1580*/  FMUL.FTZ R88, R88, c[0x0][0x1ec] ;  /* 0x00007b0058587a20 */ /* 0x000fc80000410000 */
[----:B------:R-:W-:Y:S02]  /*1590*/  @P0 FADD.FTZ R88, R61, R88 ;  /* 0x000000583d580221 */ /* 0x000fe40000010000 */
.L_x_11409:
[----:B------:R-:W-:Y:S05]  /*15a0*/  BSYNC B0 ;  /* 0x0000000000007941 */ /* 0x000fea0003800000 */
.L_x_11407:
[----:B------:R-:W-:Y:S01]  /*15b0*/  BSSY B0, `(.L_x_11410) ;  /* 0x000000a000007945 */ /* 0x000fe20003800000 */
[----:B------:R-:W-:Y:S05]  /*15c0*/  @P2 BRA `(.L_x_11411) ;  /* 0x0000004000002947 */ /* 0x000fea0003800000 */
[----:B------:R-:W-:Y:S01]  /*15d0*/  MOV R89, RZ ;  /* 0x000000ff00597202 */ /* 0x000fe20000000f00 */
[----:B------:R-:W-:Y:S05]  /*15e0*/  @!P0 BRA `(.L_x_11412) ;  /* 0x0000006000008947 */ /* 0x000fea0003800000 */
[----:B-----5:R-:W-:Y:S01]  /*15f0*/  HADD2.F32 R89, -RZ, R11.H1_H1 ;  /* 0x3000000bff597230 */ /* 0x020fe20000004100 */
[----:B------:R-:W-:Y:S05]  /*1600*/  BRA `(.L_x_11412) ;  /* 0x0000004000007947 */ /* 0x000fea0003800000 */
.L_x_11411:
[----:B-----5:R-:W-:Y:S02]  /*1610*/  HADD2.F32 R89, -RZ, R7.H1_H1 ;  /* 0x30000007ff597230 */ /* 0x020fe40000004100 */
[----:B------:R-:W-:-:S03]  /*1620*/  @P0 HADD2.F32 R60, -RZ, R11.H1_H1 ;  /* 0x3000000bff3c0230 */ /* 0x000fc60000004100 */
[----:B------:R-:W-:-:S04]  /*1630*/  FMUL.FTZ R89, R89, c[0x0][0x1ec] ;  /* 0x00007b0059597a20 */ /* 0x000fc80000410000 */
[----:B------:R-:W-:Y:S02]  /*1640*/  @P0 FADD.FTZ R89, R60, R89 ;  /* 0x000000593c590221 */ /* 0x000fe40000010000 */
.L_x_11412:
[----:B------:R-:W-:Y:S05]  /*1650*/  BSYNC B0 ;  /* 0x0000000000007941 */ /* 0x000fea0003800000 */
.L_x_11410:
        /* <DEDUP_REMOVED lines=37> */
.L_x_11419:
        /* <DEDUP_REMOVED lines=68> */
.L_x_11420:
        /* <DEDUP_REMOVED lines=117> */
[----:B------:R-:W-:Y:S01]  /*2440*/  F2FP.PACK_AB R63, R72, R63 ;  /* 0x0000003f483f723e */ /* 0x000fe200000000ff */
        /* <DEDUP_REMOVED lines=9> */
[----:B------:R-:W-:Y:S01]  /*24e0*/  F2FP.PACK_AB R61, R66, R91 ;  /* 0x0000005b423d723e */ /* 0x000fe200000000ff */
        /* <DEDUP_REMOVED lines=27> */
[----:B------:R-:W-:Y:S01]  /*26a0*/  FFMA.FTZ R68, R17, R68, R41 ;  /* 0x0000004411447223 */ /* 0x000fe20000010029 */
[----:B------:R-:W-:Y:S01]  /*26b0*/  IADD3 R76, R72, 0x200, RZ ;  /* 0x00000200484c7810 */ /* 0x000fe20007ffe0ff */
[----:B------:R-:W-:-:S02]  /*26c0*/  FFMA.FTZ R62, R28, R93, R52 ;  /* 0x0000005d1c3e7223 */ /* 0x000fc40000010034 */
[----:B------:R-:W-:Y:S01]  /*26d0*/  FFMA.FTZ R71, R25, R74, R49 ;  /* 0x0000004a19477223 */ /* 0x000fe20000010031 */
[----:B------:R-:W-:Y:S01]  /*26e0*/  IADD3 R74, R72, 0x100, RZ ;  /* 0x00000100484a7810 */ /* 0x000fe20007ffe0ff */
[----:B------:R-:W-:Y:S01]  /*26f0*/  FFMA.FTZ R70, R12, R109, R36 ;  /* 0x0000006d0c467223 */ /* 0x000fe20000010024 */
[----:B------:R-:W-:Y:S01]  /*2700*/  F2FP.PACK_AB R68, R68, R73 ;  /* 0x000000494444723e */ /* 0x000fe200000000ff */
        /* <DEDUP_REMOVED lines=8> */
[----:B------:R-:W-:Y:S01]  /*2790*/  FFMA.FTZ R86, R15, R86, R39 ;  /* 0x000000560f567223 */ /* 0x000fe20000010027 */
[----:B------:R-:W-:Y:S01]  /*27a0*/  F2FP.PACK_AB R64, R71, R64 ;  /* 0x000000404740723e */ /* 0x000fe200000000ff */
[----:B------:R-:W-:Y:S02]  /*27b0*/  FFMA.FTZ R69, R18, R107, R42 ;  /* 0x0000006b12457223 */ /* 0x000fe4000001002a */
[----:B------:R-:W-:Y:S01]  /*27c0*/  FFMA.FTZ R82, R19, R82, R43 ;  /* 0x0000005213527223 */ /* 0x000fe2000001002b */
[----:B------:R-:W-:Y:S01]  /*27d0*/  F2FP.PACK_AB R71, R86, R111 ;  /* 0x0000006f5647723e */ /* 0x000fe200000000ff */
[----:B------:R-:W-:-:S03]  /*27e0*/  IMAD.WIDE.U32 R72, R72, R77, c[0x0][0x208] ;  /* 0x0000820048487625 */ /* 0x000fc600078e004d */
[----:B------:R-:W-:Y:S01]  /*27f0*/  F2FP.PACK_AB R69, R82, R69 ;  /* 0x000000455245723e */ /* 0x000fe200000000ff */
[-C--:B------:R-:W-:Y:S01]  /*2800*/  IMAD.WIDE.U32 R74, R74, R77.reuse, c[0x0][0x208] ;  /* 0x000082004a4a7625 */ /* 0x080fe200078e004d */
[----:B------:R0:W-:Y:S03]  /*2810*/  STG.E.128 [R72.64], R60 ;  /* 0x0000003c48007986 */ /* 0x0001e6000c101d04 */
[----:B------:R-:W-:Y:S01]  /*2820*/  IMAD.WIDE.U32 R76, R76, R77, c[0x0][0x208] ;  /* 0x000082004c4c7625 */ /* 0x000fe200078e004d */
[----:B------:R0:W-:Y:S04]  /*2830*/  STG.E.128 [R74.64], R64 ;  /* 0x000000404a007986 */ /* 0x0001e8000c101d04 */
[----:B------:R0:W-:Y:S02]  /*2840*/  STG.E.128 [R76.64], R68 ;  /* 0x000000444c007986 */ /* 0x0001e4000c101d04 */
.L_x_11416:
[----:B0-----:R-:W-:Y:S05]  /*2850*/  BSYNC B0 ;  /* 0x0000000000007941 */ /* 0x001fea0003800000 */
.L_x_11415:
[----:B------:R-:W-:Y:S02]  /*2860*/  IADD3 R2, R2, c[0x0][0x160], RZ ;  /* 0x0000580002027a10 */ /* 0x000fe40007ffe0ff */
[----:B------:R-:W-:-:S02]  /*2870*/  LOP3.LUT P1, RZ, R3, 0xff, RZ, 0xc0, !PT ;  /* 0x000000ff03ff7812 */ /* 0x000fc4000782c0ff */
[----:B------:R-:W-:Y:S02]  /*2880*/  ISETP.GE.AND P0, PT, R2, c[0x0][0x164], PT ;  /* 0x0000590002007a0c */ /* 0x000fe40003f06270 */
[----:B------:R-:W-:-:S11]  /*2890*/  SEL R3, RZ, 0x1, P1 ;  /* 0x00000001ff037807 */ /* 0x000fd60000800000 */
[----:B-----5:R-:W-:Y:S01]  /*28a0*/  @P0 CALL.REL.NOINC `(.L_x_11417) ;  /* 0x0000001000000944 */ /* 0x020fe20003c00000 */
[----:B------:R-:W-:Y:S05]  /*28b0*/  BRA `(.L_x_11418) ;  /* 0xffffd9e000007947 */ /* 0x000fea000383ffff */
.L_x_11417:
[----:B------:R-:W-:Y:S05]  /*28c0*/  EXIT ;  /* 0x000000000000794d */ /* 0x000fea0003800000 */
.L_x_11413:
[----:B------:R-:W-:Y:S01]  /*28d0*/  HFMA2.MMA R94, -RZ, RZ, 0, 5.9604644775390625e-08 ;  /* 0x00000001ff5e7435 */ /* 0x000fe200000001ff */
[----:B------:R-:W-:Y:S02]  /*28e0*/  MOV R61, 0x1f ;  /* 0x0000001f003d7802 */ /* 0x000fe40000000f00 */
[----:B------:R-:W-:Y:S02]  /*28f0*/  MOV R92, 0xffffffff ;  /* 0xffffffff005c7802 */ /* 0x000fe40000000f00 */
[----:B------:R-:W-:Y:S02]  /*2900*/  MOV R90, 0x2920 ;  /* 0x00002920005a7802 */ /* 0x000fe40000000f00 */
[----:B-----5:R-:W-:Y:S05]  /*2910*/  CALL.REL.NOINC `($__internal_83_$__cuda_sm70_shflsync_bfly_p) ;  /* 0x0000069000007944 */ /* 0x020fea0003c00000 */
[----:B-1----:R-:W-:Y:S01]  /*2920*/  MOV R60, R94 ;  /* 0x0000005e003c7202 */ /* 0x002fe20000000f00 */
[----:B0-----:R-:W-:Y:S05]  /*2930*/  BRA `(.L_x_11419) ;  /* 0xffffef7000007947 */ /* 0x001fea000383ffff */
.L_x_11414:
[----:B------:R-:W-:Y:S01]  /*2940*/  HFMA2.MMA R94, -RZ, RZ, 0, 1.1920928955078125e-07 ;  /* 0x00000002ff5e7435 */ /* 0x000fe200000001ff */
[----:B------:R-:W-:Y:S02]  /*2950*/  MOV R61, 0x1f ;  /* 0x0000001f003d7802 */ /* 0x000fe40000000f00 */
[----:B------:R-:W-:Y:S02]  /*2960*/  MOV R92, 0xffffffff ;  /* 0xffffffff005c7802 */ /* 0x000fe40000000f00 */
[----:B------:R-:W-:-:S02]  /*2970*/  MOV R90, 0x2990 ;  /* 0x00002990005a7802 */ /* 0x000fc40000000f00 */
[----:B-----5:R-:W-:Y:S05]  /*2980*/  CALL.REL.NOINC `($__internal_83_$__cuda_sm70_shflsync_bfly_p) ;  /* 0x0000062000007944 */ /* 0x020fea0003c00000 */
[----:B01----:R-:W-:Y:S01]  /*2990*/  FADD.FTZ R63, R63, R94 ;  /* 0x0000005e3f3f7221 */ /* 0x003fe20000010000 */
[----:B------:R-:W-:Y:S01]  /*29a0*/  HFMA2.MMA R94, -RZ, RZ, 0, 2.384185791015625e-07 ;  /* 0x00000004ff5e7435 */ /* 0x000fe200000001ff */
[----:B------:R-:W-:-:S02]  /*29b0*/  MOV R61, 0x1f ;  /* 0x0000001f003d7802 */ /* 0x000fc40000000f00 */
[----:B------:R-:W-:Y:S02]  /*29c0*/  MOV R92, 0xffffffff ;  /* 0xffffffff005c7802 */ /* 0x000fe40000000f00 */
[----:B------:R-:W-:Y:S02]  /*29d0*/  MOV R90, 0x29f0 ;  /* 0x000029f0005a7802 */ /* 0x000fe40000000f00 */
[----:B------:R-:W-:Y:S05]  /*29e0*/  CALL.REL.NOINC `($__internal_83_$__cuda_sm70_shflsync_bfly_p) ;  /* 0x000005c000007944 */ /* 0x000fea0003c00000 */
[----:B01----:R-:W-:Y:S01]  /*29f0*/  FADD.FTZ R63, R63, R94 ;  /* 0x0000005e3f3f7221 */ /* 0x003fe20000010000 */
[----:B------:R-:W-:Y:S01]  /*2a00*/  HFMA2.MMA R94, -RZ, RZ, 0, 4.76837158203125e-07 ;  /* 0x00000008ff5e7435 */ /* 0x000fe200000001ff */
[----:B------:R-:W-:Y:S02]  /*2a10*/  MOV R61, 0x1f ;  /* 0x0000001f003d7802 */ /* 0x000fe40000000f00 */
[----:B------:R-:W-:Y:S02]  /*2a20*/  MOV R92, 0xffffffff ;  /* 0xffffffff005c7802 */ /* 0x000fe40000000f00 */
[----:B------:R-:W-:Y:S02]  /*2a30*/  MOV R90, 0x2a50 ;  /* 0x00002a50005a7802 */ /* 0x000fe40000000f00 */
[----:B------:R-:W-:Y:S05]  /*2a40*/  CALL.REL.NOINC `($__internal_83_$__cuda_sm70_shflsync_bfly_p) ;  /* 0x0000056000007944 */ /* 0x000fea0003c00000 */
[----:B01----:R-:W-:Y:S01]  /*2a50*/  FADD.FTZ R63, R63, R94 ;  /* 0x0000005e3f3f7221 */ /* 0x003fe20000010000 */
[----:B------:R-:W-:Y:S01]  /*2a60*/  HFMA2.MMA R94, -RZ, RZ, 0, 9.5367431640625e-07 ;  /* 0x00000010ff5e7435 */ /* 0x000fe200000001ff */
[----:B------:R-:W-:-:S02]  /*2a70*/  MOV R61, 0x1f ;  /* 0x0000001f003d7802 */ /* 0x000fc40000000f00 */
[----:B------:R-:W-:Y:S02]  /*2a80*/  MOV R92, 0xffffffff ;  /* 0xffffffff005c7802 */ /* 0x000fe40000000f00 */
[----:B------:R-:W-:Y:S02]  /*2a90*/  MOV R90, 0x2ab0 ;  /* 0x00002ab0005a7802 */ /* 0x000fe40000000f00 */
[----:B------:R-:W-:Y:S05]  /*2aa0*/  CALL.REL.NOINC `($__internal_83_$__cuda_sm70_shflsync_bfly_p) ;  /* 0x0000050000007944 */ /* 0x000fea0003c00000 */
        /* <DEDUP_REMOVED lines=54> */
[----:B------:R-:W-:Y:S05]  /*2e10*/  CALL.REL.NOINC `($__internal_83_$__cuda_sm70_shflsync_bfly_p) ;  /* 0x0000019000007944 */ /* 0x000fea0003c00000 */
[----:B01----:R-:W-:Y:S01]  /*2e20*/  FADD.FTZ R63, R63, R94 ;  /* 0x0000005e3f3f7221 */ /* 0x003fe20000010000 */
[----:B------:R-:W-:Y:S01]  /*2e30*/  HFMA2.MMA R94, -RZ, RZ, 0, 1.1920928955078125e-07 ;  /* 0x00000002ff5e7435 */ /* 0x000fe200000001ff */
[----:B------:R-:W-:Y:S02]  /*2e40*/  MOV R61, 0x1f ;  /* 0x0000001f003d7802 */ /* 0x000fe40000000f00 */
[----:B------:R-:W-:Y:S02]  /*2e50*/  MOV R92, 0xffffffff ;  /* 0xffffffff005c7802 */ /* 0x000fe40000000f00 */
[----:B------:R-:W-:Y:S02]  /*2e60*/  MOV R90, 0x2e80 ;  /* 0x00002e80005a7802 */ /* 0x000fe40000000f00 */
[----:B------:R-:W-:Y:S05]  /*2e70*/  CALL.REL.NOINC `($__internal_83_$__cuda_sm70_shflsync_bfly_p) ;  /* 0x0000013000007944 */ /* 0x000fea0003c00000 */
        /* <DEDUP_REMOVED lines=18> */
[----:B01----:R-:W-:Y:S05]  /*2fa0*/  BRA `(.L_x_11420) ;  /* 0xffffed4000007947 */ /* 0x003fea000383ffff */
        .weak           $__internal_83_$__cuda_sm70_shflsync_bfly_p
        .type           $__internal_83_$__cuda_sm70_shflsync_bfly_p,@function
        .size           $__internal_83_$__cuda_sm70_shflsync_bfly_p,(.L_x_22171 - $__internal_83_$__cuda_sm70_shflsync_bfly_p)
$__internal_83_$__cuda_sm70_shflsync_bfly_p:
[----:B------:R-:W-:Y:S01]  /*2fb0*/  HFMA2.MMA R91, -RZ, RZ, 0, 0 ;  /* 0x00000000ff5b7435 */ /* 0x000fe200000001ff */
[----:B------:R-:W-:Y:S04]  /*2fc0*/  WARPSYNC R92 ;  /* 0x0000005c00007348 */ /* 0x000fe80003800000 */
[----:B------:R0:W1:Y:S01]  /*2fd0*/  SHFL.BFLY PT, R94, R63, R94, R61 ;  /* 0x0c00005e3f5e7389 */ /* 0x00006200000e003d */
[----:B------:R-:W-:Y:S05]  /*2fe0*/  RET.REL.NODEC R90 `(_ZN10layer_norm13ln_fwd_kernelINS_13Kernel_traitsIf6__halfS2_S2_fjLj6144ELj1ELj1ELj8ELj16ENS_18Kernel_traits_baseILj6144EfS2_S2_S2_fjLj256EEEEELb0ELb0ELb1ELb1EEEvNS_9FwdParamsE) ;  /* 0xffffd0105a007950 */ /* 0x000fea0003c3ffff */
.L_x_11421:
        /* <DEDUP_REMOVED lines=9> */
.L_x_22171:


//--------------------- .text._ZN10layer_norm13ln_fwd_kernelINS_13Kernel_traitsIf6__halfS2_S2_fjLj6144ELj1ELj1ELj8ELj16ENS_18Kernel_traits_baseILj6144EfS2_S2_S2_fjLj256EEEEELb0ELb1ELb0ELb0EEEvNS_9FwdParamsE --------------------------
	.section	.text._ZN10layer_norm13ln_fwd_kernelINS_13Kernel_traitsIf6__halfS2_S2_fjLj6144ELj1ELj1ELj8ELj16ENS_18Kernel_traits_baseILj6144EfS2_S2_S2_fjLj256EEEEELb0ELb1ELb0ELb0EEEvNS_9FwdParamsE,"ax",@progbits
	.sectioninfo	@"SHI_REGISTERS=128"
	.align	128
        .global         _ZN10layer_norm13ln_fwd_kernelINS_13Kernel_traitsIf6__halfS2_S2_fjLj6144ELj1ELj1ELj8ELj16ENS_18Kernel_traits_baseILj6144EfS2_S2_S2_fjLj256EEEEELb0ELb1ELb0ELb0EEEvNS_9FwdParamsE
        .type           _ZN10layer_norm13ln_fwd_kernelINS_13Kernel_traitsIf6__halfS2_S2_fjLj6144ELj1ELj1ELj8ELj16ENS_18Kernel_traits_baseILj6144EfS2_S2_S2_fjLj256EEEEELb0ELb1ELb0ELb0EEEvNS_9FwdParamsE,@function
        .size           _ZN10layer_norm13ln_fwd_kernelINS_13Kernel_traitsIf6__halfS2_S2_fjLj6144ELj1ELj1ELj8ELj16ENS_18Kernel_traits_baseILj6144EfS2_S2_S2_fjLj256EEEEELb0ELb1ELb0ELb0EEEvNS_9FwdParamsE,(.L_x_22172 - _ZN10layer_norm13ln_fwd_kernelINS_13Kernel_traitsIf6__halfS2_S2_fjLj6144ELj1ELj1ELj8ELj16ENS_18Kernel_traits_baseILj6144EfS2_S2_S2_fjLj256EEEEELb0ELb1ELb0ELb0EEEvNS_9FwdParamsE)
        .other          _ZN10layer_norm13ln_fwd_kernelINS_13Kernel_traitsIf6__halfS2_S2_fjLj6144ELj1ELj1ELj8ELj16ENS_18Kernel_traits_baseILj6144EfS2_S2_S2_fjLj256EEEEELb0ELb1ELb0ELb0EEEvNS_9FwdParamsE,@"STO_CUDA_ENTRY STV_DEFAULT"
_ZN10layer_norm13ln_fwd_kernelINS_13Kernel_traitsIf6__halfS2_S2_fjLj6144ELj1ELj1ELj8ELj16ENS_18Kernel_traits_baseILj6144EfS2_S2_S2_fjLj256EEEEELb0ELb1ELb0ELb0EEEvNS_9FwdParamsE:
.text._ZN10layer_norm13ln_fwd_kernelINS_13Kernel_traitsIf6__halfS2_S2_fjLj6144ELj1ELj1ELj8ELj16ENS_18Kernel_traits_baseILj6144EfS2_S2_S2_fjLj256EEEEELb0ELb1ELb0ELb0EEEvNS_9FwdParamsE:
        /* <DEDUP_REMOVED lines=33> */
.L_x_11423:
[----:B------:R-:W-:Y:S05]  /*0210*/  BSYNC B0 ;  /* 0x0000000000007941 */ /* 0x000fea0003800000 */
.L_x_11422:
        /* <DEDUP_REMOVED lines=21> */
.L_x_11425:
[----:B------:R-:W-:Y:S05]  /*0370*/  BSYNC B0 ;  /* 0x0000000000007941 */ /* 0x000fea0003800000 */
.L_x_11424:
        /* <DEDUP_REMOVED lines=20> */
.L_x_11427:
[----:B------:R-:W-:Y:S05]  /*04c0*/  BSYNC B0 ;  /* 0x0000000000007941 */ /* 0x000fea0003800000 */
.L_x_11426:
[----:B------:R-:W1:Y:S02]  /*04d0*/  S2UR UR6, SR_CTAID.X ;  /* 0x00000000000679c3 */ /* 0x000e640000002500 */
[----:B01----:R-:W-:-:S04]  /*04e0*/  LEA.HI R4, R7, UR6, RZ, 0x18 ;  /* 0x0000000607047c11 */ /* 0x003fc8000f8fc0ff */
        /* <DEDUP_REMOVED lines=14> */
[----:B------:R-:W-:Y:S02]  /*05d0*/  SHF.L.U32 R3, R7, 0x5, RZ ;  /* 0x0000000507037819 */ /* 0x000fe400000006ff */
[----:B------:R-:W0:Y:S02]  /*05e0*/  I2F.U32 R5, R8 ;  /* 0x0000000800057306 */ /* 0x000e240000201000 */
[----:B------:R-:W-:-:S04]  /*05f0*/  LOP3.LUT R3, R3, 0x3e0, RZ, 0xc0, !PT ;  /* 0x000003e003037812 */ /* 0x000fc800078ec0ff */
[----:B------:R-:W-:-:S04]  /*0600*/  IADD3 R3, R2, -R3, RZ ;  /* 0x8000000302037210 */ /* 0x000fc80007ffe0ff */
[----:B------:R-:W-:-:S04]  /*0610*/  IMNMX R3, RZ, R3, !PT ;  /* 0x00000003ff037217 */ /* 0x000fc80007800200 */
[----:B------:R-:W-:Y:S01]  /*0620*/  IMNMX R3, R3, 0x20, PT ;  /* 0x0000002003037817 */ /* 0x000fe20003800200 */
[----:B0-----:R-:W0:Y:S03]  /*0630*/  MUFU.RCP R5, R5 ;  /* 0x0000000500057308 */ /* 0x001e260000001000 */
[----:B------:R-:W-:Y:S02]  /*0640*/  IADD3 R2, R0, R3, RZ ;  /* 0x0000000300027210 */ /* 0x000fe40007ffe0ff */
[----:B------:R-:W-:Y:S02]  /*0650*/  PRMT R3, R9, 0x7610, R3 ;  /* 0x0000761009037816 */ /* 0x000fe40000000003 */
[----:B------:R-:W-:Y:S02]  /*0660*/  SHF.L.U32 R2, R2, 0x3, RZ ;  /* 0x0000000302027819 */ /* 0x000fe400000006ff */
.L_x_11443:
        /* <DEDUP_REMOVED lines=23> */
[C---:B------:R-:W-:Y:S02]  /*07e0*/  LEA R120, P4, R0.reuse, c[0x0][0x188], 0x4 ;  /* 0x0000620000787a11 */ /* 0x040fe400078820ff */
[----:B------:R-:W-:Y:S01]  /*07f0*/  IADD3 R106, R0, 0x100, RZ ;  /* 0x00000100006a7810 */ /* 0x000fe20007ffe0ff */
[--C-:B--2---:R-:W-:Y:S02]  /*0800*/  HADD2.F32 R93, -RZ, R88.reuse.H0_H0 ;  /* 0x20000058ff5d7230 */ /* 0x104fe40000004100 */
[----:B------:R-:W-:Y:S02]  /*0810*/  HADD2.F32 R95, -RZ, R88.H1_H1 ;  /* 0x30000058ff5f7230 */ /* 0x000fe40000004100 */
[----:B------:R-:W-:Y:S01]  /*0820*/  HADD2.F32 R97, -RZ, R89.H0_H0 ;  /* 0x20000059ff617230 */ /* 0x000fe20000004100 */
[----:B------:R-:W-:Y:S01]  /*0830*/  FMUL.FTZ R93, R93, R104 ;  /* 0x000000685d5d7220 */ /* 0x000fe20000410000 */
[----:B------:R-:W-:-:S02]  /*0840*/  HADD2.F32 R123, -RZ, R90.H0_H0 ;  /* 0x2000005aff7b7230 */ /* 0x000fc40000004100 */
[----:B------:R-:W-:Y:S01]  /*0850*/  HADD2.F32 R125, -RZ, R90.H1_H1 ;  /* 0x3000005aff7d7230 */ /* 0x000fe20000004100 */
[----:B-1---5:R-:W-:Y:S01]  /*0860*/  FMUL.FTZ R9, R28, R93 ;  /* 0x0000005d1c097220 */ /* 0x022fe20000410000 */
[--C-:B---3--:R-:W-:Y:S01]  /*0870*/  @P0 HADD2.F32 R88, -RZ, R84.reuse.H0_H0 ;  /* 0x20000054ff580230 */ /* 0x108fe20000004100 */
[-C--:B------:R-:W-:Y:S02]  /*0880*/  FMUL.FTZ R90, R95, R104.reuse ;  /* 0x000000685f5a7220 */ /* 0x080fe40000410000 */
[----:B------:R-:W-:Y:S01]  /*0890*/  FMUL.FTZ R97, R97, R104 ;  /* 0x0000006861617220 */ /* 0x000fe20000410000 */
[----:B------:R-:W-:Y:S01]  /*08a0*/  HADD2.F32 R121, -RZ, R89.H1_H1 ;  /* 0x30000059ff797230 */ /* 0x000fe20000004100 */
[----:B------:R-:W-:Y:S01]  /*08b0*/  @P0 FADD.FTZ R9, R88, R9 ;  /* 0x0000000958090221 */ /* 0x000fe20000010000 */
[----:B------:R-:W-:Y:S01]  /*08c0*/  @P0 HADD2.F32 R89, -RZ, R84.H1_H1 ;  /* 0x30000054ff590230 */ /* 0x000fe20000004100 */
[----:B------:R-:W-:Y:S01]  /*08d0*/  FMUL.FTZ R8, R29, R90 ;  /* 0x0000005a1d087220 */ /* 0x000fe20000410000 */
[----:B------:R-:W-:Y:S01]  /*08e0*/  @P0 HADD2.F32 R88, -RZ, R85.H0_H0 ;  /* 0x20000055ff580230 */ /* 0x000fe20000004100 */
[----:B------:R-:W-:Y:S01]  /*08f0*/  FMUL.FTZ R97, R30, R97 ;  /* 0x000000611e617220 */ /* 0x000fe20000410000 */
[--C-:B------:R-:W-:Y:S01]  /*0900*/  HADD2.F32 R92, -RZ, R91.reuse.H0_H0 ;  /* 0x2000005bff5c7230 */ /* 0x100fe20000004100 */
[-C--:B------:R-:W-:Y:S01]  /*0910*/  FMUL.FTZ R123, R123, R104.reuse ;  /* 0x000000687b7b7220 */ /* 0x080fe20000410000 */
[----:B------:R-:W-:Y:S01]  /*0920*/  HADD2.F32 R91, -RZ, R91.H1_H1 ;  /* 0x3000005bff5b7230 */ /* 0x000fe20000004100 */
[----:B------:R-:W-:-:S02]  /*0930*/  FMUL.FTZ R90, R125, R104 ;  /* 0x000000687d5a7220 */ /* 0x000fc40000410000 */
[----:B------:R-:W-:Y:S01]  /*0940*/  @P0 FADD.FTZ R8, R89, R8 ;  /* 0x0000000859080221 */ /* 0x000fe20000010000 */
[--C-:B------:R-:W-:Y:S01]  /*0950*/  @P0 HADD2.F32 R89, -RZ, R86.reuse.H0_H0 ;  /* 0x20000056ff590230 */ /* 0x100fe20000004100 */
[----:B------:R-:W-:Y:S01]  /*0960*/  @P0 FADD.FTZ R97, R88, R97 ;  /* 0x0000006158610221 */ /* 0x000fe20000010000 */
[----:B------:R-:W-:Y:S01]  /*0970*/  @P0 HADD2.F32 R88, -RZ, R86.H1_H1 ;  /* 0x30000056ff580230 */ /* 0x000fe20000004100 */
[----:B------:R-:W-:Y:S02]  /*0980*/  FMUL.FTZ R96, R32, R123 ;  /* 0x0000007b20607220 */ /* 0x000fe40000410000 */
[----:B------:R-:W-:Y:S02]  /*0990*/  FMUL.FTZ R95, R33, R90 ;  /* 0x0000005a215f7220 */ /* 0x000fe40000410000 */
[-C--:B------:R-:W-:Y:S02]  /*09a0*/  FMUL.FTZ R93, R92, R104.reuse ;  /* 0x000000685c5d7220 */ /* 0x080fe40000410000 */
[----:B------:R-:W-:-:S02]  /*09b0*/  FMUL.FTZ R94, R121, R104 ;  /* 0x00000068795e7220 */ /* 0x000fc40000410000 */
[----:B------:R-:W-:Y:S01]  /*09c0*/  FMUL.FTZ R92, R91, R104 ;  /* 0x000000685b5c7220 */ /* 0x000fe20000410000 */
[----:B------:R-:W-:Y:S01]  /*09d0*/  @P0 HADD2.F32 R91, -RZ, R87.H1_H1 ;  /* 0x30000057ff5b0230 */ /* 0x000fe20000004100 */
[----:B------:R-:W-:Y:S01]  /*09e0*/  @P0 FADD.FTZ R96, R89, R96 ;  /* 0x0000006059600221 */ /* 0x000fe20000010000 */
[----:B------:R-:W-:Y:S01]  /*09f0*/  @P0 HADD2.F32 R89, -RZ, R85.H1_H1 ;  /* 0x30000055ff590230 */ /* 0x000fe20000004100 */
[----:B------:R-:W-:Y:S01]  /*0a00*/  @P0 FADD.FTZ R95, R88, R95 ;  /* 0x0000005f585f0221 */ /* 0x000fe20000010000 */
[----:B------:R-:W-:Y:S01]  /*0a10*/  @P0 HADD2.F32 R88, -RZ, R87.H0_H0 ;  /* 0x20000057ff580230 */ /* 0x000fe20000004100 */
[----:B------:R-:W-:Y:S02]  /*0a20*/  FMUL.FTZ R94, R31, R94 ;  /* 0x0000005e1f5e7220 */ /* 0x000fe40000410000 */
[----:B------:R-:W-:Y:S02]  /*0a30*/  FMUL.FTZ R93, R34, R93 ;  /* 0x0000005d225d7220 */ /* 0x000fe40000410000 */
[----:B------:R-:W-:-:S02]  /*0a40*/  FMUL.FTZ R92, R35, R92 ;  /* 0x0000005c235c7220 */ /* 0x000fc40000410000 */
[----:B------:R-:W-:Y:S02]  /*0a50*/  @P0 FADD.FTZ R94, R89, R94 ;  /* 0x0000005e595e0221 */ /* 0x000fe40000010000 */
[----:B------:R-:W-:Y:S02]  /*0a60*/  @P0 FADD.FTZ R93, R88, R93 ;  /* 0x0000005d585d0221 */ /* 0x000fe40000010000 */
[----:B------:R-:W-:Y:S01]  /*0a70*/  @P0 FADD.FTZ R92, R91, R92 ;  /* 0x0000005c5b5c0221 */ /* 0x000fe20000010000 */
[----:B------:R-:W-:Y:S02]  /*0a80*/  LEA.HI.X R121, R0, c[0x0][0x18c], RZ, 0x4, P4 ;  /* 0x0000630000797a11 */ /* 0x000fe400020f24ff */
[----:B------:R-:W-:Y:S02]  /*0a90*/  F2FP.PACK_AB R90, R95, R96 ;  /* 0x000000605f5a723e */ /* 0x000fe400000000ff */
[----:B------:R-:W-:Y:S02]  /*0aa0*/  F2FP.PACK_AB R89, R94, R97 ;  /* 0x000000615e59723e */ /* 0x000fe400000000ff */
[----:B------:R-:W-:-:S02]  /*0ab0*/  F2FP.PACK_AB R88, R8, R9 ;  /* 0x000000090858723e */ /* 0x000fc400000000ff */
[----:B------:R-:W-:-:S05]  /*0ac0*/  F2FP.PACK_AB R91, R92, R93 ;  /* 0x0000005d5c5b723e */ /* 0x000fca00000000ff */
[----:B------:R1:W-:Y:S02]  /*0ad0*/  STG.E.128 [R120.64], R88 ;  /* 0x0000005878007986 */ /* 0x0003e4000c101d04 */
.L_x_11429:
[----:B------:R-:W-:Y:S05]  /*0ae0*/  BSYNC B0 ;  /* 0x0000000000007941 */ /* 0x000fea0003800000 */
.L_x_11428:
[----:B------:R-:W-:Y:S01]  /*0af0*/  BSSY B0, `(.L_x_11430) ;  /* 0x000003a000007945 */ /* 0x000fe20003800000 */
[----:B------:R-:W-:Y:S05]  /*0b00*/  @!P2 BRA `(.L_x_11431) ;  /* 0x000003800000a947 */ /* 0x000fea0003800000 */
[----:B------:R-:W-:Y:S01]  /*0b10*/  ISETP.NE.U32.AND P0, PT, RZ, c[0x0][0x180], PT ;  /* 0x00006000ff007a0c */ /* 0x000fe20003f05070 */
[----:B-1----:R-:W-:-:S03]  /*0b20*/  HFMA2.MMA R89, -RZ, RZ, 0, 9.5367431640625e-07 ;  /* 0x00000010ff597435 */ /* 0x002fc600000001ff */
[----:B------:R-:W-:-:S07]  /*0b30*/  ISETP.NE.AND.EX P0, PT, RZ, c[0x0][0x184], PT, P0 ;  /* 0x00006100ff007a0c */ /* 0x000fce0003f05300 */
[----:B------:R-:W-:-:S06]  /*0b40*/  IMAD.WIDE.U32 R88, R106, R89, c[0x0][0x170] ;  /* 0x00005c006a587625 */ /* 0x000fcc00078e0059 */
[C---:B------:R-:W-:Y:S01]  /*0b50*/  @P0 LEA R10, P4, R106.reuse, c[0x0][0x180], 0x4 ;  /* 0x000060006a0a0a11 */ /* 0x040fe200078820ff */
[----:B------:R-:W2:Y:S03]  /*0b60*/  LDG.E.128 R88, [R88.64] ;  /* 0x0000000458587981 */ /* 0x000ea6000c1e1d00 */
[----:B------:R-:W-:-:S05]  /*0b70*/  @P0 LEA.HI.X R11, R106, c[0x0][0x184], RZ, 0x4, P4 ;  /* 0x000061006a0b0a11 */ /* 0x000fca00020f24ff */
[----:B------:R-:W3:Y:S01]  /*0b80*/  @P0 LDG.E.128 R84, [R10.64] ;  /* 0x000000040a540981 */ /* 0x000ee2000c1e1d00 */
[----:B------:R-:W-:Y:S01]  /*0b90*/  LEA R120, P4, R106, c[0x0][0x188], 0x4 ;  /* 0x000062006a787a11 */ /* 0x000fe200078820ff */
[--C-:B--2---:R-:W-:Y:S02]  /*0ba0*/  HADD2.F32 R101, -RZ, R88.reuse.H0_H0 ;  /* 0x20000058ff657230 */ /* 0x104fe40000004100 */
[----:B------:R-:W-:Y:S02]  /*0bb0*/  HADD2.F32 R103, -RZ, R88.H1_H1 ;  /* 0x30000058ff677230 */ /* 0x000fe40000004100 */
[--C-:B------:R-:W-:Y:S01]  /*0bc0*/  HADD2.F32 R121, -RZ, R89.reuse.H0_H0 ;  /* 0x20000059ff797230 */ /* 0x100fe20000004100 */
[-C--:B------:R-:W-:Y:S01]  /*0bd0*/  FMUL.FTZ R101, R101, R104.reuse ;  /* 0x0000006865657220 */ /* 0x080fe20000410000 */
[----:B------:R-:W-:Y:S01]  /*0be0*/  HADD2.F32 R99, -RZ, R89.H1_H1 ;  /* 0x30000059ff637230 */ /* 0x000fe20000004100 */
[----:B------:R-:W-:Y:S01]  /*0bf0*/  FMUL.FTZ R88, R103, R104 ;  /* 0x0000006867587220 */ /* 0x000fe20000410000 */
[--C-:B---3--:R-:W-:Y:S01]  /*0c00*/  @P0 HADD2.F32 R89, -RZ, R84.reuse.H0_H0 ;  /* 0x20000054ff590230 */ /* 0x108fe20000004100 */
[----:B-----5:R-:W-:Y:S01]  /*0c10*/  FMUL.FTZ R10, R52, R101 ;  /* 0x00000065340a7220 */ /* 0x020fe20000410000 */
[----:B------:R-:W-:Y:S01]  /*0c20*/  @P0 HADD2.F32 R98, -RZ, R84.H1_H1 ;  /* 0x30000054ff620230 */ /* 0x000fe20000004100 */
[----:B------:R-:W-:Y:S01]  /*0c30*/  FMUL.FTZ R11, R53, R88 ;  /* 0x00000058350b7220 */ /* 0x000fe20000410000 */
[--C-:B------:R-:W-:Y:S01]  /*0c40*/  HADD2.F32 R125, -RZ, R90.reuse.H1_H1 ;  /* 0x3000005aff7d7230 */ /* 0x100fe20000004100 */
[-C--:B------:R-:W-:Y:S01]  /*0c50*/  FMUL.FTZ R121, R121, R104.reuse ;  /* 0x0000006879797220 */ /* 0x080fe20000410000 */
[----:B------:R-:W-:Y:S01]  /*0c60*/  HADD2.F32 R123, -RZ, R90.H0_H0 ;  /* 0x2000005aff7b7230 */ /* 0x000fe20000004100 */
[----:B------:R-:W-:Y:S01]  /*0c70*/  @P0 FADD.FTZ R10, R89, R10 ;  /* 0x0000000a590a0221 */ /* 0x000fe20000010000 */
[----:B------:R-:W-:Y:S01]  /*0c80*/  @P0 HADD2.F32 R89, -RZ, R85.H0_H0 ;  /* 0x20000055ff590230 */ /* 0x000fe20000004100 */
[----:B------:R-:W-:Y:S01]  /*0c90*/  @P0 FADD.FTZ R11, R98, R11 ;  /* 0x0000000b620b0221 */ /* 0x000fe20000010000 */
[--C-:B------:R-:W-:Y:S01]  /*0ca0*/  HADD2.F32 R90, -RZ, R91.reuse.H0_H0 ;  /* 0x2000005bff5a7230 */ /* 0x100fe20000004100 */
[----:B------:R-:W-:Y:S01]  /*0cb0*/  FMUL.FTZ R98, R54, R121 ;  /* 0x0000007936627220 */ /* 0x000fe20000410000 */
[----:B------:R-:W-:Y:S01]  /*0cc0*/  HADD2.F32 R91, -RZ, R91.H1_H1 ;  /* 0x3000005bff5b7230 */ /* 0x000fe20000004100 */
[-C--:B------:R-:W-:Y:S01]  /*0cd0*/  FMUL.FTZ R88, R125, R104.reuse ;  /* 0x000000687d587220 */ /* 0x080fe20000410000 */
[--C-:B------:R-:W-:Y:S01]  /*0ce0*/  @P0 HADD2.F32 R102, -RZ, R86.reuse.H1_H1 ;  /* 0x30000056ff660230 */ /* 0x100fe20000004100 */
[----:B------:R-:W-:Y:S01]  /*0cf0*/  FMUL.FTZ R123, R123, R104 ;  /* 0x000000687b7b7220 */ /* 0x000fe20000410000 */
[----:B------:R-:W-:Y:S01]  /*0d00*/  @P0 HADD2.F32 R103, -RZ, R86.H0_H0 ;  /* 0x20000056ff670230 */ /* 0x000fe20000004100 */
[----:B------:R-:W-:Y:S01]  /*0d10*/  @P0 FADD.FTZ R98, R89, R98 ;  /* 0x0000006259620221 */ /* 0x000fe20000010000 */
[----:B------:R-:W-:Y:S01]  /*0d20*/  @P0 HADD2.F32 R108, -RZ, R87.H1_H1 ;  /* 0x30000057ff6c0230 */ /* 0x000fe20000004100 */
[----:B------:R-:W-:Y:S01]  /*0d30*/  FMUL.FTZ R101, R57, R88 ;  /* 0x0000005839657220 */ /* 0x000fe20000410000 */
[C---:B------:R-:W-:Y:S01]  /*0d40*/  LEA.HI.X R121, R106.reuse, c[0x0][0x18c], RZ, 0x4, P4 ;  /* 0x000063006a797a11 */ /* 0x040fe200020f24ff */
[-C--:B------:R-:W-:Y:S01]  /*0d50*/  FMUL.FTZ R88, R99, R104.reuse ;  /* 0x0000006863587220 */ /* 0x080fe20000410000 */
[----:B------:R-:W-:Y:S01]  /*0d60*/  IADD3 R106, R106, 0x100, RZ ;  /* 0x000001006a6a7810 */ /* 0x000fe20007ffe0ff */
[----:B------:R-:W-:-:S02]  /*0d70*/  FMUL.FTZ R89, R90, R104 ;  /* 0x000000685a597220 */ /* 0x000fc40000410000 */
[----:B------:R-:W-:Y:S02]  /*0d80*/  FMUL.FTZ R100, R56, R123 ;  /* 0x0000007b38647220 */ /* 0x000fe40000410000 */
[----:B------:R-:W-:Y:S02]  /*0d90*/  FMUL.FTZ R90, R91, R104 ;  /* 0x000000685b5a7220 */ /* 0x000fe40000410000 */
[----:B------:R-:W-:Y:S02]  /*0da0*/  @P0 FADD.FTZ R101, R102, R101 ;  /* 0x0000006566650221 */ /* 0x000fe40000010000 */
[----:B------:R-:W-:Y:S01]  /*0db0*/  FMUL.FTZ R99, R55, R88 ;  /* 0x0000005837637220 */ /* 0x000fe20000410000 */
[----:B------:R-:W-:Y:S01]  /*0dc0*/  @P0 HADD2.F32 R88, -RZ, R85.H1_H1 ;  /* 0x30000055ff580230 */ /* 0x000fe20000004100 */
[----:B------:R-:W-:Y:S01]  /*0dd0*/  FMUL.FTZ R102, R58, R89 ;  /* 0x000000593a667220 */ /* 0x000fe20000410000 */
[----:B------:R-:W-:Y:S01]  /*0de0*/  @P0 HADD2.F32 R89, -RZ, R87.H0_H0 ;  /* 0x20000057ff590230 */ /* 0x000fe20000004100 */
[----:B------:R-:W-:-:S02]  /*0df0*/  @P0 FADD.FTZ R100, R103, R100 ;  /* 0x0000006467640221 */ /* 0x000fc40000010000 */
[----:B------:R-:W-:Y:S02]  /*0e00*/  FMUL.FTZ R103, R59, R90 ;  /* 0x0000005a3b677220 */ /* 0x000fe40000410000 */
[----:B------:R-:W-:Y:S01]  /*0e10*/  @P0 FADD.FTZ R99, R88, R99 ;  /* 0x0000006358630221 */ /* 0x000fe20000010000 */
[----:B------:R-:W-:Y:S01]  /*0e20*/  F2FP.PACK_AB R90, R101, R100 ;  /* 0x00000064655a723e */ /* 0x000fe200000000ff */
[----:B------:R-:W-:Y:S01]  /*0e30*/  @P0 FADD.FTZ R102, R89, R102 ;  /* 0x0000006659660221 */ /* 0x000fe20000010000 */
[----:B------:R-:W-:Y:S01]  /*0e40*/  F2FP.PACK_AB R88, R11, R10 ;  /* 0x0000000a0b58723e */ /* 0x000fe200000000ff */
[----:B------:R-:W-:Y:S01]  /*0e50*/  @P0 FADD.FTZ R103, R108, R103 ;  /* 0x000000676c670221 */ /* 0x000fe20000010000 */
[----:B------:R-:W-:-:S04]  /*0e60*/  F2FP.PACK_AB R89, R99, R98 ;  /* 0x000000626359723e */ /* 0x000fc800000000ff */
[----:B------:R-:W-:-:S05]  /*0e70*/  F2FP.PACK_AB R91, R103, R102 ;  /* 0x00000066675b723e */ /* 0x000fca00000000ff */
[----:B------:R1:W-:Y:S02]  /*0e80*/  STG.E.128 [R120.64], R88 ;  /* 0x0000005878007986 */ /* 0x0003e4000c101d04 */
.L_x_11431:
[----:B------:R-:W-:Y:S05]  /*0e90*/  BSYNC B0 ;  /* 0x0000000000007941 */ /* 0x000fea0003800000 */
.L_x_11430:
[----:B------:R-:W-:Y:S01]  /*0ea0*/  BSSY B0, `(.L_x_11432) ;  /* 0x0000039000007945 */ /* 0x000fe20003800000 */
[----:B------:R-:W-:Y:S05]  /*0eb0*/  @!P3 BRA `(.L_x_11433) ;  /* 0x000003700000b947 */ /* 0x000fea0003800000 */
[----:B------:R-:W-:Y:S02]  /*0ec0*/  ISETP.NE.U32.AND P0, PT, RZ, c[0x0][0x180], PT ;  /* 0x00006000ff007a0c */ /* 0x000fe40003f05070 */
[----:B-1----:R-:W-:Y:S02]  /*0ed0*/  MOV R89, 0x10 ;  /* 0x0000001000597802 */ /* 0x002fe40000000f00 */
[----:B------:R-:W-:-:S03]  /*0ee0*/  ISETP.NE.AND.EX P0, PT, RZ, c[0x0][0x184], PT, P0 ;  /* 0x00006100ff007a0c */ /* 0x000fc60003f05300 */
[----:B------:R-:W-:-:S06]  /*0ef0*/  IMAD.WIDE.U32 R88, R106, R89, c[0x0][0x170] ;  /* 0x00005c006a587625 */ /* 0x000fcc00078e0059 */
[----:B------:R-:W2:Y:S04]  /*0f00*/  LDG.E.128 R88, [R88.64] ;  /* 0x0000000458587981 */ /* 0x000ea8000c1e1d00 */
[----:B------:R-:W-:-:S04]  /*0f10*/  @P0 LEA R108, P4, R106, c[0x0][0x180], 0x4 ;  /* 0x000060006a6c0a11 */ /* 0x000fc800078820ff */
[----:B------:R-:W-:-:S05]  /*0f20*/  @P0 LEA.HI.X R109, R106, c[0x0][0x184], RZ, 0x4, P4 ;  /* 0x000061006a6d0a11 */ /* 0x000fca00020f24ff */
[----:B------:R-:W3:Y:S01]  /*0f30*/  @P0 LDG.E.128 R84, [R108.64] ;  /* 0x000000046c540981 */ /* 0x000ee2000c1e1d00 */
[----:B------:R-:W-:-:S04]  /*0f40*/  LEA R120, P4, R106, c[0x0][0x188], 0x4 ;  /* 0x000062006a787a11 */ /* 0x000fc800078820ff */
[----:B------:R-:W-:Y:S01]  /*0f50*/  LEA.HI.X R121, R106, c[0x0][0x18c], RZ, 0x4, P4 ;  /* 0x000063006a797a11 */ /* 0x000fe200020f24ff */
[--C-:B--2---:R-:W-:Y:S02]  /*0f60*/  HADD2.F32 R107, -RZ, R88.reuse.H1_H1 ;  /* 0x30000058ff6b7230 */ /* 0x104fe40000004100 */
[----:B------:R-:W-:Y:S02]  /*0f70*/  HADD2.F32 R105, -RZ, R88.H0_H0 ;  /* 0x20000058ff697230 */ /* 0x000fe40000004100 */
[--C-:B------:R-:W-:Y:S01]  /*0f80*/  HADD2.F32 R111, -RZ, R89.reuse.H0_H0 ;  /* 0x20000059ff6f7230 */ /* 0x100fe20000004100 */
[-C--:B------:R-:W-:Y:S01]  /*0f90*/  FMUL.FTZ R88, R107, R104.reuse ;  /* 0x000000686b587220 */ /* 0x080fe20000410000 */
[--C-:B------:R-:W-:Y:S01]  /*0fa0*/  HADD2.F32 R115, -RZ, R90.reuse.H0_H0 ;  /* 0x2000005aff737230 */ /* 0x100fe20000004100 */
[----:B------:R-:W-:Y:S01]  /*0fb0*/  FMUL.FTZ R105, R105, R104 ;  /* 0x0000006869697220 */ /* 0x000fe20000410000 */
[----:B------:R-:W-:Y:S01]  /*0fc0*/  HADD2.F32 R113, -RZ, R89.H1_H1 ;  /* 0x30000059ff717230 */ /* 0x000fe20000004100 */
[----:B-----5:R-:W-:Y:S01]  /*0fd0*/  FMUL.FTZ R107, R77, R88 ;  /* 0x000000584d6b7220 */ /* 0x020fe20000410000 */
[----:B------:R-:W-:Y:S01]  /*0fe0*/  HADD2.F32 R117, -RZ, R90.H1_H1 ;  /* 0x3000005aff757230 */ /* 0x000fe20000004100 */
[-C--:B------:R-:W-:Y:S01]  /*0ff0*/  FMUL.FTZ R111, R111, R104.reuse ;  /* 0x000000686f6f7220 */ /* 0x080fe20000410000 */
[--C-:B------:R-:W-:Y:S01]  /*1000*/  HADD2.F32 R119, -RZ, R91.reuse.H0_H0 ;  /* 0x2000005bff777230 */ /* 0x100fe20000004100 */
[-C--:B------:R-:W-:Y:S01]  /*1010*/  FMUL.FTZ R115, R115, R104.reuse ;  /* 0x0000006873737220 */ /* 0x080fe20000410000 */
[----:B------:R-:W-:Y:S01]  /*1020*/  HADD2.F32 R91, -RZ, R91.H1_H1 ;  /* 0x3000005bff5b7230 */ /* 0x000fe20000004100 */
[-C--:B------:R-:W-:Y:S01]  /*1030*/  FMUL.FTZ R90, R113, R104.reuse ;  /* 0x00000068715a7220 */ /* 0x080fe20000410000 */
[--C-:B---3--:R-:W-:Y:S01]  /*1040*/  @P0 HADD2.F32 R110, -RZ, R84.reuse.H0_H0 ;  /* 0x20000054ff6e0230 */ /* 0x108fe20000004100 */
[----:B------:R-:W-:Y:S01]  /*1050*/  FMUL.FTZ R105, R76, R105 ;  /* 0x000000694c697220 */ /* 0x000fe20000410000 */
[----:B------:R-:W-:Y:S01]  /*1060*/  @P0 HADD2.F32 R88, -RZ, R84.H1_H1 ;  /* 0x30000054ff580230 */ /* 0x000fe20000004100 */
[-C--:B------:R-:W-:Y:S01]  /*1070*/  FMUL.FTZ R108, R117, R104.reuse ;  /* 0x00000068756c7220 */ /* 0x080fe20000410000 */
[--C-:B------:R-:W-:Y:S01]  /*1080*/  @P0 HADD2.F32 R112, -RZ, R86.reuse.H0_H0 ;  /* 0x20000056ff700230 */ /* 0x100fe20000004100 */
[-C--:B------:R-:W-:Y:S01]  /*1090*/  FMUL.FTZ R119, R119, R104.reuse ;  /* 0x0000006877777220 */ /* 0x080fe20000410000 */
[----:B------:R-:W-:Y:S01]  /*10a0*/  @P0 HADD2.F32 R114, -RZ, R86.H1_H1 ;  /* 0x30000056ff720230 */ /* 0x000fe20000004100 */
[----:B------:R-:W-:-:S02]  /*10b0*/  FMUL.FTZ R104, R91, R104 ;  /* 0x000000685b687220 */ /* 0x000fc40000410000 */
[----:B------:R-:W-:Y:S02]  /*10c0*/  FMUL.FTZ R109, R78, R111 ;  /* 0x0000006f4e6d7220 */ /* 0x000fe40000410000 */
[----:B------:R-:W-:Y:S02]  /*10d0*/  FMUL.FTZ R113, R80, R115 ;  /* 0x0000007350717220 */ /* 0x000fe40000410000 */
[----:B------:R-:W-:Y:S01]  /*10e0*/  @P0 FADD.FTZ R105, R110, R105 ;  /* 0x000000696e690221 */ /* 0x000fe20000010000 */
[----:B------:R-:W-:Y:S01]  /*10f0*/  @P0 HADD2.F32 R110, -RZ, R85.H0_H0 ;  /* 0x20000055ff6e0230 */ /* 0x000fe20000004100 */
[----:B------:R-:W-:Y:S01]  /*1100*/  FMUL.FTZ R115, R81, R108 ;  /* 0x0000006c51737220 */ /* 0x000fe20000410000 */
[----:B------:R-:W-:Y:S01]  /*1110*/  @P0 HADD2.F32 R108, -RZ, R87.H1_H1 ;  /* 0x30000057ff6c0230 */ /* 0x000fe20000004100 */
[----:B------:R-:W-:Y:S01]  /*1120*/  @P0 FADD.FTZ R107, R88, R107 ;  /* 0x0000006b586b0221 */ /* 0x000fe20000010000 */
[----:B------:R-:W-:Y:S01]  /*1130*/  @P0 HADD2.F32 R88, -RZ, R85.H1_H1 ;  /* 0x30000055ff580230 */ /* 0x000fe20000004100 */
[----:B------:R-:W-:Y:S01]  /*1140*/  FMUL.FTZ R111, R79, R90 ;  /* 0x0000005a4f6f7220 */ /* 0x000fe20000410000 */
[----:B------:R-:W-:Y:S01]  /*1150*/  @P0 HADD2.F32 R90, -RZ, R87.H0_H0 ;  /* 0x20000057ff5a0230 */ /* 0x000fe20000004100 */
[----:B------:R-:W-:-:S02]  /*1160*/  FMUL.FTZ R117, R82, R119 ;  /* 0x0000007752757220 */ /* 0x000fc40000410000 */
[----:B------:R-:W-:Y:S02]  /*1170*/  FMUL.FTZ R119, R83, R104 ;  /* 0x0000006853777220 */ /* 0x000fe40000410000 */
[----:B------:R-:W-:Y:S02]  /*1180*/  @P0 FADD.FTZ R109, R110, R109 ;  /* 0x0000006d6e6d0221 */ /* 0x000fe40000010000 */
[----:B------:R-:W-:Y:S02]  /*1190*/  @P0 FADD.FTZ R113, R112, R113 ;  /* 0x0000007170710221 */ /* 0x000fe40000010000 */
[----:B------:R-:W-:Y:S02]  /*11a0*/  @P0 FADD.FTZ R115, R114, R115 ;  /* 0x0000007372730221 */ /* 0x000fe40000010000 */
        /* <DEDUP_REMOVED lines=8> */
.L_x_11433:
[----:B------:R-:W-:Y:S05]  /*1230*/  BSYNC B0 ;  /* 0x0000000000007941 */ /* 0x000fea0003800000 */
.L_x_11432:
        /* <DEDUP_REMOVED lines=33> */
.L_x_11444:
        /* <DEDUP_REMOVED lines=69> */
.L_x_11445:
        /* <DEDUP_REMOVED lines=91> */
[----:B------:R-:W-:Y:S02]  /*1e50*/  FMUL.FTZ R108, R123, R108 ;  /* 0x0000006c7b6c7220 */ /* 0x000fe40000410000 */
[----:B------:R-:W-:Y:S02]  /*1e60*/  FADD.FTZ R106, R95, -R104 ;  /* 0x800000685f6a7221 */ /* 0x000fe40000010000 */
[----:B------:R-:W-:-:S02]  /*1e70*/  FMUL.FTZ R121, R123, R88 ;  /* 0x000000587b797220 */ /* 0x000fc40000410000 */
[----:B-----5:R-:W-:Y:S02]  /*1e80*/  FFMA.FTZ R88, R20, R89, R12 ;  /* 0x0000005914587223 */ /* 0x020fe4000001000c */
[----:B------:R-:W-:Y:S02]  /*1e90*/  FFMA.FTZ R89, R21, R90, R13 ;  /* 0x0000005a15597223 */ /* 0x000fe4000001000d */
[----:B------:R-:W-:Y:S02]  /*1ea0*/  FFMA.FTZ R91, R22, R91, R14 ;  /* 0x0000005b165b7223 */ /* 0x000fe4000001000e */
[----:B------:R-:W-:Y:S01]  /*1eb0*/  FFMA.FTZ R108, R23, R108, R15 ;  /* 0x0000006c176c7223 */ /* 0x000fe2000001000f */
[----:B------:R-:W-:Y:S01]  /*1ec0*/  F2FP.PACK_AB R88, R89, R88 ;  /* 0x000000585958723e */ /* 0x000fe200000000ff */
[----:B------:R-:W-:Y:S02]  /*1ed0*/  FMUL.FTZ R106, R123, R106 ;  /* 0x0000006a7b6a7220 */ /* 0x000fe40000410000 */
[----:B------:R-:W-:Y:S01]  /*1ee0*/  FFMA.FTZ R90, R24, R121, R16 ;  /* 0x00000079185a7223 */ /* 0x000fe20000010010 */
[----:B------:R-:W-:Y:S01]  /*1ef0*/  F2FP.PACK_AB R89, R108, R91 ;  /* 0x0000005b6c59723e */ /* 0x000fe200000000ff */
[----:B------:R-:W-:-:S02]  /*1f00*/  FFMA.FTZ R121, R25, R106, R17 ;  /* 0x0000006a19797223 */ /* 0x000fc40000010011 */
[--C-:B------:R-:W-:Y:S02]  /*1f10*/  FADD.FTZ R106, R93, -R104.reuse ;  /* 0x800000685d6a7221 */ /* 0x100fe40000010000 */
[----:B------:R-:W-:Y:S01]  /*1f20*/  FADD.FTZ R108, R92, -R104 ;  /* 0x800000685c6c7221 */ /* 0x000fe20000010000 */
[----:B------:R-:W-:Y:S01]  /*1f30*/  F2FP.PACK_AB R90, R121, R90 ;  /* 0x0000005a795a723e */ /* 0x000fe200000000ff */
[C---:B------:R-:W-:Y:S01]  /*1f40*/  FMUL.FTZ R91, R123.reuse, R106 ;  /* 0x0000006a7b5b7220 */ /* 0x040fe20000410000 */
[----:B------:R-:W-:Y:S01]  /*1f50*/  MOV R121, 0x10 ;  /* 0x0000001000797802 */ /* 0x000fe20000000f00 */
[----:B------:R-:W-:Y:S02]  /*1f60*/  FMUL.FTZ R108, R123, R108 ;  /* 0x0000006c7b6c7220 */ /* 0x000fe40000410000 */
[----:B------:R-:W-:Y:S02]  /*1f70*/  FFMA.FTZ R91, R26, R91, R18 ;  /* 0x0000005b1a5b7223 */ /* 0x000fe40000010012 */
[----:B------:R-:W-:-:S02]  /*1f80*/  FFMA.FTZ R108, R27, R108, R19 ;  /* 0x0000006c1b6c7223 */ /* 0x000fc40000010013 */
[C---:B------:R-:W-:Y:S01]  /*1f90*/  IMAD.WIDE.U32 R120, R0.reuse, R121, c[0x0][0x208] ;  /* 0x0000820000787625 */ /* 0x040fe200078e0079 */
[----:B------:R-:W-:Y:S02]  /*1fa0*/  IADD3 R0, R0, 0x100, RZ ;  /* 0x0000010000007810 */ /* 0x000fe40007ffe0ff */
[----:B------:R-:W-:-:S05]  /*1fb0*/  F2FP.PACK_AB R91, R108, R91 ;  /* 0x0000005b6c5b723e */ /* 0x000fca00000000ff */
[----:B------:R0:W-:Y:S02]  /*1fc0*/  STG.E.128 [R120.64], R88 ;  /* 0x0000005878007986 */ /* 0x0001e4000c101d04 */
.L_x_11437:
[----:B------:R-:W-:Y:S05]  /*1fd0*/  BSYNC B0 ;  /* 0x0000000000007941 */ /* 0x000fea0003800000 */
.L_x_11436:
        /* <DEDUP_REMOVED lines=18> */
[----:B------:R-:W-:Y:S01]  /*2100*/  F2FP.PACK_AB R88, R89, R88 ;  /* 0x000000585958723e */ /* 0x000fe200000000ff */
[----:B------:R-:W-:Y:S02]  /*2110*/  FFMA.FTZ R90, R48, R121, R40 ;  /* 0x00000079305a7223 */ /* 0x000fe40000010028 */
[----:B------:R-:W-:Y:S01]  /*2120*/  FFMA.FTZ R121, R49, R106, R41 ;  /* 0x0000006a31797223 */ /* 0x000fe20000010029 */
[----:B------:R-:W-:Y:S01]  /*2130*/  F2FP.PACK_AB R89, R108, R91 ;  /* 0x0000005b6c59723e */ /* 0x000fe200000000ff */
[----:B------:R-:W-:-:S02]  /*2140*/  FADD.FTZ R106, R102, -R104 ;  /* 0x80000068666a7221 */ /* 0x000fc40000010000 */
[----:B------:R-:W-:Y:S01]  /*2150*/  FADD.FTZ R108, R103, -R104 ;  /* 0x80000068676c7221 */ /* 0x000fe20000010000 */
[----:B------:R-:W-:Y:S01]  /*2160*/  F2FP.PACK_AB R90, R121, R90 ;  /* 0x0000005a795a723e */ /* 0x000fe200000000ff */
[----:B------:R-:W-:Y:S01]  /*2170*/  HFMA2.MMA R121, -RZ, RZ, 0, 9.5367431640625e-07 ;  /* 0x00000010ff797435 */ /* 0x000fe200000001ff */
[C---:B------:R-:W-:Y:S02]  /*2180*/  FMUL.FTZ R91, R123.reuse, R106 ;  /* 0x0000006a7b5b7220 */ /* 0x040fe40000410000 */
[----:B------:R-:W-:Y:S02]  /*2190*/  FMUL.FTZ R108, R123, R108 ;  /* 0x0000006c7b6c7220 */ /* 0x000fe40000410000 */
[----:B------:R-:W-:Y:S02]  /*21a0*/  FFMA.FTZ R91, R50, R91, R42 ;  /* 0x0000005b325b7223 */ /* 0x000fe4000001002a */
[----:B------:R-:W-:-:S03]  /*21b0*/  FFMA.FTZ R108, R51, R108, R43 ;  /* 0x0000006c336c7223 */ /* 0x000fc6000001002b */
[C---:B------:R-:W-:Y:S01]  /*21c0*/  IMAD.WIDE.U32 R120, R0.reuse, R121, c[0x0][0x208] ;  /* 0x0000820000787625 */ /* 0x040fe200078e0079 */
[----:B------:R-:W-:Y:S02]  /*21d0*/  IADD3 R0, R0, 0x100, RZ ;  /* 0x0000010000007810 */ /* 0x000fe40007ffe0ff */
[----:B------:R-:W-:-:S05]  /*21e0*/  F2FP.PACK_AB R91, R108, R91 ;  /* 0x0000005b6c5b723e */ /* 0x000fca00000000ff */
[----:B------:R0:W-:Y:S02]  /*21f0*/  STG.E.128 [R120.64], R88 ;  /* 0x0000005878007986 */ /* 0x0001e4000c101d04 */
.L_x_11439:
[----:B------:R-:W-:Y:S05]  /*2200*/  BSYNC B0 ;  /* 0x0000000000007941 */ /* 0x000fea0003800000 */
.L_x_11438:
        /* <DEDUP_REMOVED lines=20> */
[----:B------:R-:W-:Y:S01]  /*2350*/  F2FP.PACK_AB R91, R110, R91 ;  /* 0x0000005b6e5b723e */ /* 0x000fe200000000ff */
[----:B------:R-:W-:Y:S01]  /*2360*/  FMUL.FTZ R104, R123, R88 ;  /* 0x000000587b687220 */ /* 0x000fe20000410000 */
[----:B------:R-:W-:Y:S01]  /*2370*/  MOV R123, 0x10 ;  /* 0x00000010007b7802 */ /* 0x000fe20000000f00 */
[----:B------:R-:W-:-:S02]  /*2380*/  FFMA.FTZ R88, R68, R89, R60 ;  /* 0x0000005944587223 */ /* 0x000fc4000001003c */
[----:B------:R-:W-:Y:S02]  /*2390*/  FFMA.FTZ R89, R70, R121, R62 ;  /* 0x0000007946597223 */ /* 0x000fe4000001003e */
[----:B------:R-:W-:Y:S02]  /*23a0*/  FFMA.FTZ R121, R69, R106, R61 ;  /* 0x0000006a45797223 */ /* 0x000fe4000001003d */
[----:B------:R-:W-:Y:S02]  /*23b0*/  FFMA.FTZ R125, R73, R112, R65 ;  /* 0x00000070497d7223 */ /* 0x000fe40000010041 */
[----:B------:R-:W-:Y:S01]  /*23c0*/  FFMA.FTZ R104, R71, R104, R63 ;  /* 0x0000006847687223 */ /* 0x000fe2000001003f */
[----:B------:R-:W-:Y:S01]  /*23d0*/  F2FP.PACK_AB R88, R121, R88 ;  /* 0x000000587958723e */ /* 0x000fe200000000ff */
[----:B------:R-:W-:Y:S01]  /*23e0*/  IMAD.WIDE.U32 R120, R0, R123, c[0x0][0x208] ;  /* 0x0000820000787625 */ /* 0x000fe200078e007b */
[----:B------:R-:W-:Y:S02]  /*23f0*/  F2FP.PACK_AB R90, R125, R108 ;  /* 0x0000006c7d5a723e */ /* 0x000fe400000000ff */
[----:B------:R-:W-:-:S05]  /*2400*/  F2FP.PACK_AB R89, R104, R89 ;  /* 0x000000596859723e */ /* 0x000fca00000000ff */
[----:B------:R0:W-:Y:S02]  /*2410*/  STG.E.128 [R120.64], R88 ;  /* 0x0000005878007986 */ /* 0x0001e4000c101d04 */
.L_x_11441:
[----:B------:R-:W-:Y:S05]  /*2420*/  BSYNC B0 ;  /* 0x0000000000007941 */ /* 0x000fea0003800000 */
.L_x_11440:
[----:B------:R-:W-:Y:S02]  /*2430*/  IADD3 R4, R4, c[0x0][0x160], RZ ;  /* 0x0000580004047a10 */ /* 0x000fe40007ffe0ff */
[----:B------:R-:W-:Y:S02]  /*2440*/  LOP3.LUT P4, RZ, R3, 0xff, RZ, 0xc0, !PT ;  /* 0x000000ff03ff7812 */ /* 0x000fe4000788c0ff */
[----:B------:R-:W-:Y:S02]  /*2450*/  ISETP.GE.AND P0, PT, R4, c[0x0][0x164], PT ;  /* 0x0000590004007a0c */ /* 0x000fe40003f06270 */
[----:B------:R-:W-:-:S11]  /*2460*/  SEL R3, RZ, 0x1, P4 ;  /* 0x00000001ff037807 */ /* 0x000fd60002000000 */
[----:B01---5:R-:W-:Y:S01]  /*2470*/  @P0 CALL.REL.NOINC `(.L_x_11442) ;  /* 0x0000001000000944 */ /* 0x023fe20003c00000 */
[----:B------:R-:W-:Y:S05]  /*2480*/  BRA `(.L_x_11443) ;  /* 0xffffe1e000007947 */ /* 0x000fea000383ffff */
.L_x_11442:
[----:B------:R-:W-:Y:S05]  /*2490*/  EXIT ;  /* 0x000000000000794d */ /* 0x000fea0003800000 */
.L_x_11434:
[----:B------:R-:W-:Y:S01]  /*24a0*/  HFMA2.MMA R106, -RZ, RZ, 0, 5.9604644775390625e-08 ;  /* 0x00000001ff6a7435 */ /* 0x000fe200000001ff */
[----:B------:R-:W-:Y:S02]  /*24b0*/  MOV R89, R88 ;  /* 0x0000005800597202 */ /* 0x000fe40000000f00 */
[----:B------:R-:W-:Y:S02]  /*24c0*/  MOV R104, 0x1f ;  /* 0x0000001f00687802 */ /* 0x000fe40000000f00 */
[----:B------:R-:W-:Y:S02]  /*24d0*/  MOV R125, 0xffffffff ;  /* 0xffffffff007d7802 */ /* 0x000fe40000000f00 */
[----:B------:R-:W-:Y:S02]  /*24e0*/  MOV R90, 0x2500 ;  /* 0x00002500005a7802 */ /* 0x000fe40000000f00 */
[----:B0----5:R-:W-:Y:S05]  /*24f0*/  CALL.REL.NOINC `($__internal_84_$__cuda_sm70_shflsync_bfly_p) ;  /* 0x000006b000007944 */ /* 0x021fea0003c00000 */
[----:B01----:R-:W-:Y:S01]  /*2500*/  MOV R89, R106 ;  /* 0x0000006a00597202 */ /* 0x003fe20000000f00 */
[----:B------:R-:W-:Y:S05]  /*2510*/  BRA `(.L_x_11444) ;  /* 0xffffef3000007947 */ /* 0x000fea000383ffff */
.L_x_11435:
[----:B------:R-:W-:Y:S01]  /*2520*/  HFMA2.MMA R106, -RZ, RZ, 0, 1.1920928955078125e-07 ;  /* 0x00000002ff6a7435 */ /* 0x000fe200000001ff */
[----:B------:R-:W-:Y:S02]  /*2530*/  MOV R104, 0x1f ;  /* 0x0000001f00687802 */ /* 0x000fe40000000f00 */
[----:B------:R-:W-:-:S02]  /*2540*/  MOV R125, 0xffffffff ;  /* 0xffffffff007d7802 */ /* 0x000fc40000000f00 */
[----:B------:R-:W-:Y:S02]  /*2550*/  MOV R90, 0x2570 ;  /* 0x00002570005a7802 */ /* 0x000fe40000000f00 */
[----:B01---5:R-:W-:Y:S05]  /*2560*/  CALL.REL.NOINC `($__internal_84_$__cuda_sm70_shflsync_bfly_p) ;  /* 0x0000064000007944 */ /* 0x023fea0003c00000 */
[----:B01----:R-:W-:Y:S01]  /*2570*/  FADD.FTZ R89, R89, R106 ;  /* 0x0000006a59597221 */ /* 0x003fe20000010000 */
[----:B------:R-:W-:Y:S01]  /*2580*/  HFMA2.MMA R106, -RZ, RZ, 0, 2.384185791015625e-07 ;  /* 0x00000004ff6a7435 */ /* 0x000fe200000001ff */
[----:B------:R-:W-:Y:S02]  /*2590*/  MOV R104, 0x1f ;  /* 0x0000001f00687802 */ /* 0x000fe40000000f00 */
[----:B------:R-:W-:Y:S02]  /*25a0*/  MOV R125, 0xffffffff ;  /* 0xffffffff007d7802 */ /* 0x000fe40000000f00 */
[----:B------:R-:W-:Y:S02]  /*25b0*/  MOV R90, 0x25d0 ;  /* 0x000025d0005a7802 */ /* 0x000fe40000000f00 */
[----:B------:R-:W-:Y:S05]  /*25c0*/  CALL.REL.NOINC `($__internal_84_$__cuda_sm70_shflsync_bfly_p) ;  /* 0x000005e000007944 */ /* 0x000fea0003c00000 */
[----:B01----:R-:W-:Y:S01]  /*25d0*/  FADD.FTZ R89, R89, R106 ;  /* 0x0000006a59597221 */ /* 0x003fe20000010000 */
[----:B------:R-:W-:Y:S01]  /*25e0*/  HFMA2.MMA R106, -RZ, RZ, 0, 4.76837158203125e-07 ;  /* 0x00000008ff6a7435 */ /* 0x000fe200000001ff */
[----:B------:R-:W-:Y:S02]  /*25f0*/  MOV R104, 0x1f ;  /* 0x0000001f00687802 */ /* 0x000fe40000000f00 */
[----:B------:R-:W-:-:S02]  /*2600*/  MOV R125, 0xffffffff ;  /* 0xffffffff007d7802 */ /* 0x000fc40000000f00 */
[----:B------:R-:W-:Y:S02]  /*2610*/  MOV R90, 0x2630 ;  /* 0x00002630005a7802 */ /* 0x000fe40000000f00 */
[----:B------:R-:W-:Y:S05]  /*2620*/  CALL.REL.NOINC `($__internal_84_$__cuda_sm70_shflsync_bfly_p) ;  /* 0x0000058000007944 */ /* 0x000fea0003c00000 */
[----:B01----:R-:W-:Y:S01]  /*2630*/  FADD.FTZ R89, R89, R106 ;  /* 0x0000006a59597221 */ /* 0x003fe20000010000 */
[----:B------:R-:W-:Y:S01]  /*2640*/  HFMA2.MMA R106, -RZ, RZ, 0, 9.5367431640625e-07 ;  /* 0x00000010ff6a7435 */ /* 0x000fe200000001ff */
[----:B------:R-:W-:Y:S02]  /*2650*/  MOV R104, 0x1f ;  /* 0x0000001f00687802 */ /* 0x000fe40000000f00 */
[----:B------:R-:W-:Y:S02]  /*2660*/  MOV R125, 0xffffffff ;  /* 0xffffffff007d7802 */ /* 0x000fe40000000f00 */
[----:B------:R-:W-:Y:S02]  /*2670*/  MOV R90, 0x2690 ;  /* 0x00002690005a7802 */ /* 0x000fe40000000f00 */
[----:B------:R-:W-:Y:S05]  /*2680*/  CALL.REL.NOINC `($__internal_84_$__cuda_sm70_shflsync_bfly_p) ;  /* 0x0000052000007944 */ /* 0x000fea0003c00000 */
        /* <DEDUP_REMOVED lines=55> */
[----:B------:R-:W-:Y:S05]  /*2a00*/  CALL.REL.NOINC `($__internal_84_$__cuda_sm70_shflsync_bfly_p) ;  /* 0x000001a000007944 */ /* 0x000fea0003c00000 */
[----:B01----:R-:W-:Y:S01]  /*2a10*/  FADD.FTZ R89, R89, R106 ;  /* 0x0000006a59597221 */ /* 0x003fe20000010000 */
[----:B------:R-:W-:Y:S01]  /*2a20*/  HFMA2.MMA R106, -RZ, RZ, 0, 1.1920928955078125e-07 ;  /* 0x00000002ff6a7435 */ /* 0x000fe200000001ff */
[----:B------:R-:W-:Y:S02]  /*2a30*/  MOV R104, 0x1f ;  /* 0x0000001f00687802 */ /* 0x000fe40000000f00 */
[----:B------:R-:W-:Y:S02]  /*2a40*/  MOV R125, 0xffffffff ;  /* 0xffffffff007d7802 */ /* 0x000fe40000000f00 */
[----:B------:R-:W-:Y:S02]  /*2a50*/  MOV R90, 0x2a70 ;  /* 0x00002a70005a7802 */ /* 0x000fe40000000f00 */
[----:B------:R-:W-:Y:S05]  /*2a60*/  CALL.REL.NOINC `($__internal_84_$__cuda_sm70_shflsync_bfly_p) ;  /* 0x0000014000007944 */ /* 0x000fea0003c00000 */
[----:B01----:R-:W-:Y:S01]  /*2a70*/  FADD.FTZ R89, R89, R106 ;  /* 0x0000006a59597221 */ /* 0x003fe20000010000 */
[----:B------:R-:W-:Y:S01]  /*2a80*/  HFMA2.MMA R106, -RZ, RZ, 0, 2.384185791015625e-07 ;  /* 0x00000004ff6a7435 */ /* 0x000fe200000001ff */
[----:B------:R-:W-:Y:S02]  /*2a90*/  MOV R104, 0x1f ;  /* 0x0000001f00687802 */ /* 0x000fe40000000f00 */
[----:B------:R-:W-:-:S02]  /*2aa0*/  MOV R125, 0xffffffff ;  /* 0xffffffff007d7802 */ /* 0x000fc40000000f00 */
[----:B------:R-:W-:Y:S02]  /*2ab0*/  MOV R90, 0x2ad0 ;  /* 0x00002ad0005a7802 */ /* 0x000fe40000000f00 */
[----:B------:R-:W-:Y:S05]  /*2ac0*/  CALL.REL.NOINC `($__internal_84_$__cuda_sm70_shflsync_bfly_p) ;  /* 0x000000e000007944 */ /* 0x000fea0003c00000 */
[----:B01----:R-:W-:Y:S01]  /*2ad0*/  FADD.FTZ R89, R89, R106 ;  /* 0x0000006a59597221 */ /* 0x003fe20000010000 */
[----:B------:R-:W-:Y:S01]  /*2ae0*/  HFMA2.MMA R106, -RZ, RZ, 0, 4.76837158203125e-07 ;  /* 0x00000008ff6a7435 */ /* 0x000fe200000001ff */
[----:B------:R-:W-:Y:S02]  /*2af0*/  MOV R104, 0x1f ;  /* 0x0000001f00687802 */ /* 0x000fe40000000f00 */
[----:B------:R-:W-:Y:S02]  /*2b00*/  MOV R125, 0xffffffff ;  /* 0xffffffff007d7802 */ /* 0x000fe40000000f00 */
[----:B------:R-:W-:Y:S02]  /*2b10*/  MOV R90, 0x2b30 ;  /* 0x00002b30005a7802 */ /* 0x000fe40000000f00 */
[----:B------:R-:W-:Y:S05]  /*2b20*/  CALL.REL.NOINC `($__internal_84_$__cuda_sm70_shflsync_bfly_p) ;  /* 0x0000008000007944 */ /* 0x000fea0003c00000 */
[----:B-1----:R-:W-:Y:S01]  /*2b30*/  FADD.FTZ R123, R89, R106 ;  /* 0x0000006a597b7221 */ /* 0x002fe20000010000 */
[----:B------:R-:W-:Y:S01]  /*2b40*/  HFMA2.MMA R106, -RZ, RZ, 0, 9.5367431640625e-07 ;  /* 0x00000010ff6a7435 */ /* 0x000fe200000001ff */
[----:B0-----:R-:W-:Y:S02]  /*2b50*/  MOV R104, 0x1f ;  /* 0x0000001f00687802 */ /* 0x001fe40000000f00 */
[----:B------:R-:W-:-:S02]  /*2b60*/  MOV R125, 0xffffffff ;  /* 0xffffffff007d7802 */ /* 0x000fc40000000f00 */
[----:B------:R-:W-:Y:S02]  /*2b70*/  MOV R89, R123 ;  /* 0x0000007b00597202 */ /* 0x000fe40000000f00 */
[----:B------:R-:W-:Y:S02]  /*2b80*/  MOV R90, 0x2ba0 ;  /* 0x00002ba0005a7802 */ /* 0x000fe40000000f00 */
[----:B------:R-:W-:Y:S05]  /*2b90*/  CALL.REL.NOINC `($__internal_84_$__cuda_sm70_shflsync_bfly_p) ;  /* 0x0000001000007944 */ /* 0x000fea0003c00000 */
[----:B01----:R-:W-:Y:S05]  /*2ba0*/  BRA `(.L_x_11445) ;  /* 0xffffecf000007947 */ /* 0x003fea000383ffff */
        .weak           $__internal_84_$__cuda_sm70_shflsync_bfly_p
        .type           $__internal_84_$__cuda_sm70_shflsync_bfly_p,@function
        .size           $__internal_84_$__cuda_sm70_shflsync_bfly_p,(.L_x_22172 - $__internal_84_$__cuda_sm70_shflsync_bfly_p)
$__internal_84_$__cuda_sm70_shflsync_bfly_p:
[----:B------:R-:W-:Y:S01]  /*2bb0*/  HFMA2.MMA R91, -RZ, RZ, 0, 0 ;  /* 0x00000000ff5b7435 */ /* 0x000fe200000001ff */
[----:B------:R-:W-:Y:S04]  /*2bc0*/  WARPSYNC R125 ;  /* 0x0000007d00007348 */ /* 0x000fe80003800000 */
[----:B------:R0:W1:Y:S01]  /*2bd0*/  SHFL.BFLY PT, R106, R89, R106, R104 ;  /* 0x0c00006a596a7389 */ /* 0x00006200000e0068 */
[----:B------:R-:W-:Y:S05]  /*2be0*/  RET.REL.NODEC R90 `(_ZN10layer_norm13ln_fwd_kernelINS_13Kernel_traitsIf6__halfS2_S2_fjLj6144ELj1ELj1ELj8ELj16ENS_18Kernel_traits_baseILj6144EfS2_S2_S2_fjLj256EEEEELb0ELb1ELb0ELb0EEEvNS_9FwdParamsE) ;  /* 0xffffd4105a007950 */ /* 0x000fea0003c3ffff */
.L_x_11446:
        /* <DEDUP_REMOVED lines=9> */
.L_x_22172:


//--------------------- .text._ZN10layer_norm13ln_fwd_kernelINS_13Kernel_traitsIf6__halfS2_S2_fjLj6144ELj1ELj1ELj8ELj16ENS_18Kernel_traits_baseILj6144EfS2_S2_S2_fjLj256EEEEELb0ELb1ELb0ELb1EEEvNS_9FwdParamsE --------------------------
	.section	.text._ZN10layer_norm13ln_fwd_kernelINS_13Kernel_traitsIf6__halfS2_S2_fjLj6144ELj1ELj1ELj8ELj16ENS_18Kernel_traits_baseILj6144EfS2_S2_S2_fjLj256EEEEELb0ELb1ELb0ELb1EEEvNS_9FwdParamsE,"ax",@progbits
	.sectioninfo	@"SHI_REGISTERS=128"
	.align	128
        .global         _ZN10layer_norm13ln_fwd_kernelINS_13Kernel_traitsIf6__halfS2_S2_fjLj6144ELj1ELj1ELj8ELj16ENS_18Kernel_traits_baseILj6144EfS2_S2_S2_fjLj256EEEEELb0ELb1ELb0ELb1EEEvNS_9FwdParamsE
        .type           _ZN10layer_norm13ln_fwd_kernelINS_13Kernel_traitsIf6__halfS2_S2_fjLj6144ELj1ELj1ELj8ELj16ENS_18Kernel_traits_baseILj6144EfS2_S2_S2_fjLj256EEEEELb0ELb1ELb0ELb1EEEvNS_9FwdParamsE,@function
        .size           _ZN10layer_norm13ln_fwd_kernelINS_13Kernel_traitsIf6__halfS2_S2_fjLj6144ELj1ELj1ELj8ELj16ENS_18Kernel_traits_baseILj6144EfS2_S2_S2_fjLj256EEEEELb0ELb1ELb0ELb1EEEvNS_9FwdParamsE,(.L_x_22173 - _ZN10layer_norm13ln_fwd_kernelINS_13Kernel_traitsIf6__halfS2_S2_fjLj6144ELj1ELj1ELj8ELj16ENS_18Kernel_traits_baseILj6144EfS2_S2_S2_fjLj256EEEEELb0ELb1ELb0ELb1EEEvNS_9FwdParamsE)
        .other          _ZN10layer_norm13ln_fwd_kernelINS_13Kernel_traitsIf6__halfS2_S2_fjLj6144ELj1ELj1ELj8ELj16ENS_18Kernel_traits_baseILj6144EfS2_S2_S2_fjLj256EEEEELb0ELb1ELb0ELb1EEEvNS_9FwdParamsE,@"STO_CUDA_ENTRY STV_DEFAULT"
_ZN10layer_norm13ln_fwd_kernelINS_13Kernel_traitsIf6__halfS2_S2_fjLj6144ELj1ELj1ELj8ELj16ENS_18Kernel_traits_baseILj6144EfS2_S2_S2_fjLj256EEEEELb0ELb1ELb0ELb1EEEvNS_9FwdParamsE:
.text._ZN10layer_norm13ln_fwd_kernelINS_13Kernel_traitsIf6__halfS2_S2_fjLj6144ELj1ELj1ELj8ELj16ENS_18Kernel_traits_baseILj6144EfS2_S2_S2_fjLj256EEEEELb0ELb1ELb0ELb1EEEvNS_9FwdParamsE:
        /* <DEDUP_REMOVED lines=50> */
.L_x_11450:
        /* <DEDUP_REMOVED lines=13> */
[----:B------:R-:W3:Y:S01]  /*03f0*/  @P0 LDG.E.U16 R2, [R2.64] ;  /* 0x0000000402020981 */ /* 0x000ee2000c1e1500 */
[----:B------:R-:W-:-:S05]  /*0400*/  @P1 IMAD.WIDE.U32 R84, R94, R119, c[0x0][0x180] ;  /* 0x000060005e541625 */ /* 0x000fca00078e0077 */
[----:B0-----:R-:W4:Y:S01]  /*0410*/  @P1 LDG.E.128 R4, [R84.64] ;  /* 0x0000000454041981 */ /* 0x001f22000c1e1d00 */
[----:B------:R-:W-:Y:S01]  /*0420*/  MOV R104, 0x3f800000 ;  /* 0x3f80000000687802 */ /* 0x000fe20000000f00 */
[----:B--2---:R-:W-:Y:S02]  /*0430*/  HADD2.F32 R87, -RZ, R80.H0_H0 ;  /* 0x20000050ff577230 */ /* 0x004fe40000004100 */
[----:B------:R-:W-:Y:S02]  /*0440*/  HADD2.F32 R91, -RZ, R81.H0_H0 ;  /* 0x20000051ff5b7230 */ /* 0x000fe40000004100 */
[----:B---3--:R-:W-:Y:S02]  /*0450*/  @P0 HADD2.F32 R104, -RZ, R2.H0_H0 ;  /* 0x20000002ff680230 */ /* 0x008fe40000004100 */
[----:B------:R-:W-:Y:S02]  /*0460*/  HADD2.F32 R93, -RZ, R82.H0_H0 ;  /* 0x20000052ff5d7230 */ /* 0x000fe40000004100 */
[----:B------:R-:W-:Y:S01]  /*0470*/  HADD2.F32 R89, -RZ, R80.H1_H1 ;  /* 0x30000050ff597230 */ /* 0x000fe20000004100 */
[----:B------:R-:W-:-:S02]  /*0480*/  FMUL.FTZ R87, R87, R104 ;  /* 0x0000006857577220 */ /* 0x000fc40000410000 */
[-C--:B------:R-:W-:Y:S01]  /*0490*/  FMUL.FTZ R91, R91, R104.reuse ;  /* 0x000000685b5b7220 */ /* 0x080fe20000410000 */
[----:B------:R-:W-:Y:S01]  /*04a0*/  HADD2.F32 R99, -RZ, R81.H1_H1 ;  /* 0x30000051ff637230 */ /* 0x000fe20000004100 */
[-C--:B------:R-:W-:Y:S01]  /*04b0*/  FMUL.FTZ R81, R93, R104.reuse ;  /* 0x000000685d517220 */ /* 0x080fe20000410000 */
[----:B----4-:R-:W-:Y:S01]  /*04c0*/  @P1 HADD2.F32 R0, -RZ, R4.H0_H0 ;  /* 0x20000004ff001230 */ /* 0x010fe20000004100 */
[----:B------:R-:W-:Y:S01]  /*04d0*/  FMUL.FTZ R92, R89, R104 ;  /* 0x00000068595c7220 */ /* 0x000fe20000410000 */
[----:B------:R-:W-:Y:S01]  /*04e0*/  @P1 HADD2.F32 R2, -RZ, R5.H0_H0 ;  /* 0x20000005ff021230 */ /* 0x000fe20000004100 */
[----:B-----5:R-:W-:Y:S01]  /*04f0*/  FMUL.FTZ R93, R28, R87 ;  /* 0x000000571c5d7220 */ /* 0x020fe20000410000 */
[----:B------:R-:W-:Y:S01]  /*0500*/  HADD2.F32 R101, -RZ, R82.H1_H1 ;  /* 0x30000052ff657230 */ /* 0x000fe20000004100 */
[----:B------:R-:W-:Y:S01]  /*0510*/  FMUL.FTZ R91, R30, R91 ;  /* 0x0000005b1e5b7220 */ /* 0x000fe20000410000 */
[--C-:B------:R-:W-:Y:S02]  /*0520*/  HADD2.F32 R103, -RZ, R83.reuse.H0_H0 ;  /* 0x20000053ff677230 */ /* 0x100fe40000004100 */
[----:B------:R-:W-:Y:S01]  /*0530*/  HADD2.F32 R105, -RZ, R83.H1_H1 ;  /* 0x30000053ff697230 */ /* 0x000fe20000004100 */
[----:B------:R-:W-:Y:S01]  /*0540*/  FMUL.FTZ R90, R24, R81 ;  /* 0x00000051185a7220 */ /* 0x000fe20000410000 */
[----:B------:R-:W-:Y:S01]  /*0550*/  @P1 HADD2.F32 R83, -RZ, R6.H0_H0 ;  /* 0x20000006ff531230 */ /* 0x000fe20000004100 */
[----:B------:R-:W-:Y:S01]  /*0560*/  FMUL.FTZ R92, R29, R92 ;  /* 0x0000005c1d5c7220 */ /* 0x000fe20000410000 */
[----:B------:R-:W-:Y:S01]  /*0570*/  @P1 HADD2.F32 R3, -RZ, R4.H1_H1 ;  /* 0x30000004ff031230 */ /* 0x000fe20000004100 */
[----:B------:R-:W-:-:S02]  /*0580*/  @P1 FADD.FTZ R93, R93, R0 ;  /* 0x000000005d5d1221 */ /* 0x000fc40000010000 */
[----:B------:R-:W-:Y:S02]  /*0590*/  @P1 FADD.FTZ R91, R91, R2 ;  /* 0x000000025b5b1221 */ /* 0x000fe40000010000 */
[-C--:B------:R-:W-:Y:S02]  /*05a0*/  FMUL.FTZ R103, R103, R104.reuse ;  /* 0x0000006867677220 */ /* 0x080fe40000410000 */
[-C--:B------:R-:W-:Y:S02]  /*05b0*/  FMUL.FTZ R88, R105, R104.reuse ;  /* 0x0000006869587220 */ /* 0x080fe40000410000 */
[-C--:B------:R-:W-:Y:S02]  /*05c0*/  FMUL.FTZ R0, R101, R104.reuse ;  /* 0x0000006865007220 */ /* 0x080fe40000410000 */
[----:B------:R-:W-:Y:S01]  /*05d0*/  FMUL.FTZ R2, R99, R104 ;  /* 0x0000006863027220 */ /* 0x000fe20000410000 */
[----:B------:R-:W-:Y:S01]  /*05e0*/  @P1 HADD2.F32 R81, -RZ, R5.H1_H1 ;  /* 0x30000005ff511230 */ /* 0x000fe20000004100 */
[----:B------:R-:W-:Y:S01]  /*05f0*/  @P1 FADD.FTZ R90, R90, R83 ;  /* 0x000000535a5a1221 */ /* 0x000fe20000010000 */
[----:B------:R-:W-:Y:S01]  /*0600*/  @P1 HADD2.F32 R80, -RZ, R6.H1_H1 ;  /* 0x30000006ff501230 */ /* 0x000fe20000004100 */
[----:B------:R-:W-:Y:S01]  /*0610*/  @P1 FADD.FTZ R92, R92, R3 ;  /* 0x000000035c5c1221 */ /* 0x000fe20000010000 */
[--C-:B------:R-:W-:Y:S01]  /*0620*/  @P1 HADD2.F32 R82, -RZ, R7.reuse.H0_H0 ;  /* 0x20000007ff521230 */ /* 0x100fe20000004100 */
[----:B------:R-:W-:Y:S01]  /*0630*/  FMUL.FTZ R89, R26, R103 ;  /* 0x000000671a597220 */ /* 0x000fe20000410000 */
[----:B------:R-:W-:Y:S01]  /*0640*/  @P1 HADD2.F32 R83, -RZ, R7.H1_H1 ;  /* 0x30000007ff531230 */ /* 0x000fe20000004100 */
[----:B------:R-:W-:-:S02]  /*0650*/  FMUL.FTZ R88, R27, R88 ;  /* 0x000000581b587220 */ /* 0x000fc40000410000 */
[----:B------:R-:W-:Y:S02]  /*0660*/  FMUL.FTZ R3, R25, R0 ;  /* 0x0000000019037220 */ /* 0x000fe40000410000 */
[----:B------:R-:W-:Y:S01]  /*0670*/  FMUL.FTZ R2, R31, R2 ;  /* 0x000000021f027220 */ /* 0x000fe20000410000 */
[----:B------:R-:W-:Y:S01]  /*0680*/  IADD3 R0, R94, 0x100, RZ ;  /* 0x000001005e007810 */ /* 0x000fe20007ffe0ff */
[----:B------:R-:W-:Y:S02]  /*0690*/  @P1 FADD.FTZ R89, R89, R82 ;  /* 0x0000005259591221 */ /* 0x000fe40000010000 */
[----:B------:R-:W-:Y:S02]  /*06a0*/  @P1 FADD.FTZ R88, R88, R83 ;  /* 0x0000005358581221 */ /* 0x000fe40000010000 */
[----:B------:R-:W-:Y:S02]  /*06b0*/  @P1 FADD.FTZ R3, R3, R80 ;  /* 0x0000005003031221 */ /* 0x000fe40000010000 */
[----:B------:R-:W-:Y:S01]  /*06c0*/  @P1 FADD.FTZ R2, R2, R81 ;  /* 0x0000005102021221 */ /* 0x000fe20000010000 */
[----:B------:R-:W-:Y:S01]  /*06d0*/  F2FP.PACK_AB R83, R88, R89 ;  /* 0x000000595853723e */ /* 0x000fe200000000ff */
[----:B------:R-:W-:Y:S01]  /*06e0*/  IMAD.WIDE.U32 R98, R94, R119, c[0x0][0x188] ;  /* 0x000062005e627625 */ /* 0x000fe200078e0077 */
[----:B------:R-:W-:-:S02]  /*06f0*/  F2FP.PACK_AB R82, R3, R90 ;  /* 0x0000005a0352723e */ /* 0x000fc400000000ff */
[----:B------:R-:W-:Y:S01]  /*0700*/  F2FP.PACK_AB R81, R2, R91 ;  /* 0x0000005b0251723e */ /* 0x000fe200000000ff */
[----:B------:R-:W-:Y:S01]  /*0710*/  IMAD.WIDE.U32 R84, R0, R119, c[0x0][0x170] ;  /* 0x00005c0000547625 */ /* 0x000fe200078e0077 */
[----:B------:R-:W-:-:S05]  /*0720*/  F2FP.PACK_AB R80, R92, R93 ;  /* 0x0000005d5c50723e */ /* 0x000fca00000000ff */
[----:B------:R0:W-:Y:S01]  /*0730*/  STG.E.128 [R98.64], R80 ;  /* 0x0000005062007986 */ /* 0x0001e2000c101d04 */
[----:B------:R-:W-:-:S03]  /*0740*/  @P1 IMAD.WIDE.U32 R100, R0, R119, c[0x0][0x180] ;  /* 0x0000600000641625 */ /* 0x000fc600078e0077 */
[----:B------:R-:W2:Y:S04]  /*0750*/  LDG.E.128 R84, [R84.64] ;  /* 0x0000000454547981 */ /* 0x000ea8000c1e1d00 */
[----:B------:R-:W3:Y:S01]  /*0760*/  @P1 LDG.E.128 R4, [R100.64] ;  /* 0x0000000464041981 */ /* 0x000ee2000c1e1d00 */
[--C-:B--2---:R-:W-:Y:S02]  /*0770*/  HADD2.F32 R105, -RZ, R84.reuse.H1_H1 ;  /* 0x30000054ff697230 */ /* 0x104fe40000004100 */
[----:B------:R-:W-:Y:S02]  /*0780*/  HADD2.F32 R103, -RZ, R84.H0_H0 ;  /* 0x20000054ff677230 */ /* 0x000fe40000004100 */
[----:B------:R-:W-:Y:S01]  /*0790*/  HADD2.F32 R107, -RZ, R85.H0_H0 ;  /* 0x20000055ff6b7230 */ /* 0x000fe20000004100 */
[-C--:B0-----:R-:W-:Y:S01]  /*07a0*/  FMUL.FTZ R80, R105, R104.reuse ;  /* 0x0000006869507220 */ /* 0x081fe20000410000 */
[----:B------:R-:W-:Y:S01]  /*07b0*/  HADD2.F32 R109, -RZ, R86.H0_H0 ;  /* 0x20000056ff6d7230 */ /* 0x000fe20000004100 */
[-C--:B------:R-:W-:Y:S01]  /*07c0*/  FMUL.FTZ R103, R103, R104.reuse ;  /* 0x0000006867677220 */ /* 0x080fe20000410000 */
[--C-:B------:R-:W-:Y:S01]  /*07d0*/  HADD2.F32 R115, -RZ, R87.reuse.H0_H0 ;  /* 0x20000057ff737230 */ /* 0x100fe20000004100 */
[-C--:B------:R-:W-:Y:S01]  /*07e0*/  FMUL.FTZ R107, R107, R104.reuse ;  /* 0x000000686b6b7220 */ /* 0x080fe20000410000 */
[--C-:B---3--:R-:W-:Y:S01]  /*07f0*/  @P1 HADD2.F32 R84, -RZ, R4.reuse.H1_H1 ;  /* 0x30000004ff541230 */ /* 0x108fe20000004100 */
[----:B------:R-:W-:Y:S01]  /*0800*/  FMUL.FTZ R109, R109, R104 ;  /* 0x000000686d6d7220 */ /* 0x000fe20000410000 */
[----:B------:R-:W-:Y:S01]  /*0810*/  HADD2.F32 R87, -RZ, R87.H1_H1 ;  /* 0x30000057ff577230 */ /* 0x000fe20000004100 */
[----:B------:R-:W-:Y:S01]  /*0820*/  FMUL.FTZ R105, R21, R80 ;  /* 0x0000005015697220 */ /* 0x000fe20000410000 */
[----:B------:R-:W-:Y:S01]  /*0830*/  @P1 HADD2.F32 R82, -RZ, R4.H0_H0 ;  /* 0x20000004ff521230 */ /* 0x000fe20000004100 */
[----:B------:R-:W-:Y:S01]  /*0840*/  FMUL.FTZ R103, R20, R103 ;  /* 0x0000006714677220 */ /* 0x000fe20000410000 */
[----:B------:R-:W-:-:S02]  /*0850*/  HADD2.F32 R111, -RZ, R85.H1_H1 ;  /* 0x30000055ff6f7230 */ /* 0x000fc40000004100 */
[----:B------:R-:W-:Y:S01]  /*0860*/  HADD2.F32 R113, -RZ, R86.H1_H1 ;  /* 0x30000056ff717230 */ /* 0x000fe20000004100 */
[----:B------:R-:W-:Y:S01]  /*0870*/  FMUL.FTZ R107, R22, R107 ;  /* 0x0000006b166b7220 */ /* 0x000fe20000410000 */
[----:B------:R-:W-:Y:S01]  /*0880*/  @P1 HADD2.F32 R86, -RZ, R5.H0_H0 ;  /* 0x20000005ff561230 */ /* 0x000fe20000004100 */
[----:B------:R-:W-:Y:S01]  /*0890*/  FMUL.FTZ R109, R16, R109 ;  /* 0x0000006d106d7220 */ /* 0x000fe20000410000 */
[----:B------:R-:W-:Y:S01]  /*08a0*/  @P1 HADD2.F32 R98, -RZ, R6.H0_H0 ;  /* 0x20000006ff621230 */ /* 0x000fe20000004100 */
[----:B------:R-:W-:Y:S02]  /*08b0*/  @P1 FADD.FTZ R105, R84, R105 ;  /* 0x0000006954691221 */ /* 0x000fe40000010000 */
[----:B------:R-:W-:Y:S02]  /*08c0*/  @P1 FADD.FTZ R103, R82, R103 ;  /* 0x0000006752671221 */ /* 0x000fe40000010000 */
[-C--:B------:R-:W-:Y:S02]  /*08d0*/  FMUL.FTZ R115, R115, R104.reuse ;  /* 0x0000006873737220 */ /* 0x080fe40000410000 */
[----:B------:R-:W-:-:S02]  /*08e0*/  FMUL.FTZ R84, R87, R104 ;  /* 0x0000006857547220 */ /* 0x000fc40000410000 */
[-C--:B------:R-:W-:Y:S02]  /*08f0*/  FMUL.FTZ R82, R113, R104.reuse ;  /* 0x0000006871527220 */ /* 0x080fe40000410000 */
[----:B------:R-:W-:Y:S01]  /*0900*/  FMUL.FTZ R80, R111, R104 ;  /* 0x000000686f507220 */ /* 0x000fe20000410000 */
[----:B------:R-:W-:Y:S01]  /*0910*/  @P1 HADD2.F32 R102, -RZ, R7.H1_H1 ;  /* 0x30000007ff661230 */ /* 0x000fe20000004100 */
[----:B------:R-:W-:Y:S01]  /*0920*/  @P1 FADD.FTZ R107, R86, R107 ;  /* 0x0000006b566b1221 */ /* 0x000fe20000010000 */
[----:B------:R-:W-:Y:S01]  /*0930*/  @P1 HADD2.F32 R86, -RZ, R5.H1_H1 ;  /* 0x30000005ff561230 */ /* 0x000fe20000004100 */
[----:B------:R-:W-:Y:S01]  /*0940*/  @P1 FADD.FTZ R109, R98, R109 ;  /* 0x0000006d626d1221 */ /* 0x000fe20000010000 */
[----:B------:R-:W-:Y:S01]  /*0950*/  @P1 HADD2.F32 R98, -RZ, R6.H1_H1 ;  /* 0x30000006ff621230 */ /* 0x000fe20000004100 */
[----:B------:R-:W-:Y:S01]  /*0960*/  FMUL.FTZ R111, R18, R115 ;  /* 0x00000073126f7220 */ /* 0x000fe20000410000 */
[----:B------:R-:W-:Y:S01]  /*0970*/  @P1 HADD2.F32 R100, -RZ, R7.H0_H0 ;  /* 0x20000007ff641230 */ /* 0x000fe20000004100 */
[----:B------:R-:W-:-:S02]  /*0980*/  FMUL.FTZ R113, R19, R84 ;  /* 0x0000005413717220 */ /* 0x000fc40000410000 */
[----:B------:R-:W-:Y:S02]  /*0990*/  FMUL.FTZ R115, R17, R82 ;  /* 0x0000005211737220 */ /* 0x000fe40000410000 */
[----:B------:R-:W-:Y:S02]  /*09a0*/  FMUL.FTZ R117, R23, R80 ;  /* 0x0000005017757220 */ /* 0x000fe40000410000 */
[----:B------:R-:W-:Y:S01]  /*09b0*/  @P1 FADD.FTZ R113, R102, R113 ;  /* 0x0000007166711221 */ /* 0x000fe20000010000 */
[----:B------:R-:W-:Y:S01]  /*09c0*/  IADD3 R102, R94, 0x200, RZ ;  /* 0x000002005e667810 */ /* 0x000fe20007ffe0ff */
        /* <DEDUP_REMOVED lines=9> */
[----:B------:R0:W-:Y:S04]  /*0a60*/  STG.E.128 [R98.64], R80 ;  /* 0x0000005062007986 */ /* 0x0001e8000c101d04 */
[----:B------:R-:W2:Y:S01]  /*0a70*/  LDG.E.128 R84, [R84.64] ;  /* 0x0000000454547981 */ /* 0x000ea2000c1e1d00 */
[----:B------:R-:W-:-:S05]  /*0a80*/  @P1 IMAD.WIDE.U32 R100, R102, R119, c[0x0][0x180] ;  /* 0x0000600066641625 */ /* 0x000fca00078e0077 */
[----:B------:R1:W3:Y:S01]  /*0a90*/  @P1 LDG.E.128 R4, [R100.64] ;  /* 0x0000000464041981 */ /* 0x0002e2000c1e1d00 */
[----:B------:R-:W-:-:S04]  /*0aa0*/  FADD.FTZ R121, RZ, R93 ;  /* 0x0000005dff797221 */ /* 0x000fc80000010000 */
[----:B------:R-:W-:-:S04]  /*0ab0*/  FADD.FTZ R106, R121, R92 ;  /* 0x0000005c796a7221 */ /* 0x000fc80000010000 */
[----:B------:R-:W-:-:S04]  /*0ac0*/  FADD.FTZ R121, R106, R91 ;  /* 0x0000005b6a797221 */ /* 0x000fc80000010000 */
[----:B------:R-:W-:-:S04]  /*0ad0*/  FADD.FTZ R121, R121, R2 ;  /* 0x0000000279797221 */ /* 0x000fc80000010000 */
[----:B------:R-:W-:-:S04]  /*0ae0*/  FADD.FTZ R106, R121, R90 ;  /* 0x0000005a796a7221 */ /* 0x000fc80000010000 */
[----:B------:R-:W-:-:S04]  /*0af0*/  FADD.FTZ R106, R106, R3 ;  /* 0x000000036a6a7221 */ /* 0x000fc80000010000 */
[----:B------:R-:W-:-:S04]  /*0b00*/  FADD.FTZ R121, R106, R89 ;  /* 0x000000596a797221 */ /* 0x000fc80000010000 */
[----:B0-----:R-:W-:-:S04]  /*0b10*/  FADD.FTZ R80, R121, R88 ;  /* 0x0000005879507221 */ /* 0x001fc80000010000 */
[----:B------:R-:W-:Y:S01]  /*0b20*/  FADD.FTZ R80, R80, R103 ;  /* 0x0000006750507221 */ /* 0x000fe20000010000 */
[--C-:B--2---:R-:W-:Y:S02]  /*0b30*/  HADD2.F32 R81, -RZ, R84.reuse.H0_H0 ;  /* 0x20000054ff517230 */ /* 0x104fe40000004100 */
[----:B------:R-:W-:Y:S01]  /*0b40*/  HADD2.F32 R83, -RZ, R84.H1_H1 ;  /* 0x30000054ff537230 */ /* 0x000fe20000004100 */
[----:B------:R-:W-:-:S04]  /*0b50*/  FADD.FTZ R84, R80, R105 ;  /* 0x0000006950547221 */ /* 0x000fc80000010000 */
[----:B------:R-:W-:Y:S01]  /*0b60*/  FADD.FTZ R84, R84, R107 ;  /* 0x0000006b54547221 */ /* 0x000fe20000010000 */
[----:B------:R-:W-:-:S03]  /*0b70*/  HADD2.F32 R99, -RZ, R85.H0_H0 ;  /* 0x20000055ff637230 */ /* 0x000fc60000004100 */
[----:B------:R-:W-:Y:S01]  /*0b80*/  FADD.FTZ R84, R84, R117 ;  /* 0x0000007554547221 */ /* 0x000fe20000010000 */
[----:B-1----:R-:W-:Y:S01]  /*0b90*/  HADD2.F32 R101, -RZ, R86.H0_H0 ;  /* 0x20000056ff657230 */ /* 0x002fe20000004100 */
[-C--:B------:R-:W-:Y:S02]  /*0ba0*/  FMUL.FTZ R81, R81, R104.reuse ;  /* 0x0000006851517220 */ /* 0x080fe40000410000 */
[-C--:B------:R-:W-:Y:S01]  /*0bb0*/  FMUL.FTZ R80, R83, R104.reuse ;  /* 0x0000006853507220 */ /* 0x080fe20000410000 */
[--C-:B------:R-:W-:Y:S01]  /*0bc0*/  HADD2.F32 R125, -RZ, R87.reuse.H0_H0 ;  /* 0x20000057ff7d7230 */ /* 0x100fe20000004100 */
[----:B------:R-:W-:Y:S01]  /*0bd0*/  FADD.FTZ R84, R84, R109 ;  /* 0x0000006d54547221 */ /* 0x000fe20000010000 */
[----:B------:R-:W-:Y:S01]  /*0be0*/  HADD2.F32 R82, -RZ, R87.H1_H1 ;  /* 0x30000057ff527230 */ /* 0x000fe20000004100 */
[----:B------:R-:W-:Y:S01]  /*0bf0*/  FMUL.FTZ R123, R99, R104 ;  /* 0x00000068637b7220 */ /* 0x000fe20000410000 */
[----:B---3--:R-:W-:Y:S01]  /*0c00*/  @P1 HADD2.F32 R100, -RZ, R4.H0_H0 ;  /* 0x20000004ff641230 */ /* 0x008fe20000004100 */
[----:B------:R-:W-:Y:S01]  /*0c10*/  FMUL.FTZ R99, R12, R81 ;  /* 0x000000510c637220 */ /* 0x000fe20000410000 */
[----:B------:R-:W-:Y:S01]  /*0c20*/  HADD2.F32 R85, -RZ, R85.H1_H1 ;  /* 0x30000055ff557230 */ /* 0x000fe20000004100 */
[----:B------:R-:W-:Y:S01]  /*0c30*/  FMUL.FTZ R87, R13, R80 ;  /* 0x000000500d577220 */ /* 0x000fe20000410000 */
[----:B------:R-:W-:Y:S01]  /*0c40*/  HADD2.F32 R121, -RZ, R86.H1_H1 ;  /* 0x30000056ff797230 */ /* 0x000fe20000004100 */
[----:B------:R-:W-:Y:S01]  /*0c50*/  FADD.FTZ R84, R84, R115 ;  /* 0x0000007354547221 */ /* 0x000fe20000010000 */
[----:B------:R-:W-:Y:S01]  /*0c60*/  @P1 HADD2.F32 R80, -RZ, R5.H0_H0 ;  /* 0x20000005ff501230 */ /* 0x000fe20000004100 */
[----:B------:R-:W-:-:S02]  /*0c70*/  FMUL.FTZ R101, R101, R104 ;  /* 0x0000006865657220 */ /* 0x000fc40000410000 */
[----:B------:R-:W-:Y:S02]  /*0c80*/  FMUL.FTZ R123, R14, R123 ;  /* 0x0000007b0e7b7220 */ /* 0x000fe40000410000 */
[-C--:B------:R-:W-:Y:S02]  /*0c90*/  FMUL.FTZ R125, R125, R104.reuse ;  /* 0x000000687d7d7220 */ /* 0x080fe40000410000 */
[-C--:B------:R-:W-:Y:S02]  /*0ca0*/  FMUL.FTZ R82, R82, R104.reuse ;  /* 0x0000006852527220 */ /* 0x080fe40000410000 */
[----:B------:R-:W-:Y:S01]  /*0cb0*/  @P1 FADD.FTZ R99, R100, R99 ;  /* 0x0000006364631221 */ /* 0x000fe20000010000 */
[----:B------:R-:W-:Y:S01]  /*0cc0*/  @P1 HADD2.F32 R100, -RZ, R6.H0_H0 ;  /* 0x20000006ff641230 */ /* 0x000fe20000004100 */
[-C--:B------:R-:W-:Y:S02]  /*0cd0*/  FMUL.FTZ R86, R85, R104.reuse ;  /* 0x0000006855567220 */ /* 0x080fe40000410000 */
[----:B------:R-:W-:-:S02]  /*0ce0*/  FMUL.FTZ R98, R121, R104 ;  /* 0x0000006879627220 */ /* 0x000fc40000410000 */
[----:B------:R-:W-:Y:S02]  /*0cf0*/  FADD.FTZ R84, R84, R111 ;  /* 0x0000006f54547221 */ /* 0x000fe40000010000 */
[----:B------:R-:W-:Y:S02]  /*0d00*/  FMUL.FTZ R101, R8, R101 ;  /* 0x0000006508657220 */ /* 0x000fe40000410000 */
[----:B------:R-:W-:Y:S01]  /*0d10*/  @P1 FADD.FTZ R123, R80, R123 ;  /* 0x0000007b507b1221 */ /* 0x000fe20000010000 */
[--C-:B------:R-:W-:Y:S01]  /*0d20*/  @P1 HADD2.F32 R80, -RZ, R7.reuse.H1_H1 ;  /* 0x30000007ff501230 */ /* 0x100fe20000004100 */
[----:B------:R-:W-:Y:S01]  /*0d30*/  FMUL.FTZ R121, R10, R125 ;  /* 0x0000007d0a797220 */ /* 0x000fe20000410000 */
[----:B------:R-:W-:Y:S01]  /*0d40*/  @P1 HADD2.F32 R106, -RZ, R4.H1_H1 ;  /* 0x30000004ff6a1230 */ /* 0x000fe20000004100 */
[----:B------:R-:W-:Y:S01]  /*0d50*/  FMUL.FTZ R125, R11, R82 ;  /* 0x000000520b7d7220 */ /* 0x000fe20000410000 */
[----:B------:R-:W-:Y:S01]  /*0d60*/  @P1 HADD2.F32 R104, -RZ, R7.H0_H0 ;  /* 0x20000007ff681230 */ /* 0x000fe20000004100 */
[----:B------:R-:W-:Y:S01]  /*0d70*/  FMUL.FTZ R98, R9, R98 ;  /* 0x0000006209627220 */ /* 0x000fe20000410000 */
[----:B------:R-:W-:Y:S01]  /*0d80*/  @P1 HADD2.F32 R81, -RZ, R5.H1_H1 ;  /* 0x30000005ff511230 */ /* 0x000fe20000004100 */
[----:B------:R-:W-:Y:S01]  /*0d90*/  FMUL.FTZ R86, R15, R86 ;  /* 0x000000560f567220 */ /* 0x000fe20000410000 */
[----:B------:R-:W-:Y:S01]  /*0da0*/  @P1 HADD2.F32 R83, -RZ, R6.H1_H1 ;  /* 0x30000006ff531230 */ /* 0x000fe20000004100 */
[----:B------:R-:W-:-:S02]  /*0db0*/  FADD.FTZ R84, R84, R113 ;  /* 0x0000007154547221 */ /* 0x000fc40000010000 */
[----:B------:R-:W-:Y:S02]  /*0dc0*/  @P1 FADD.FTZ R101, R100, R101 ;  /* 0x0000006564651221 */ /* 0x000fe40000010000 */
[----:B------:R-:W0:Y:S01]  /*0dd0*/  S2R R100, SR_TID.X ;  /* 0x0000000000647919 */ /* 0x000e220000002100 */
[----:B------:R-:W-:Y:S02]  /*0de0*/  @P1 FADD.FTZ R125, R80, R125 ;  /* 0x0000007d507d1221 */ /* 0x000fe40000010000 */
[----:B------:R-:W-:Y:S02]  /*0df0*/  @P1 FADD.FTZ R87, R106, R87 ;  /* 0x000000576a571221 */ /* 0x000fe40000010000 */
[----:B------:R-:W-:Y:S02]  /*0e00*/  @P1 FADD.FTZ R121, R104, R121 ;  /* 0x0000007968791221 */ /* 0x000fe40000010000 */
[----:B------:R-:W-:Y:S02]  /*0e10*/  @P1 FADD.FTZ R98, R83, R98 ;  /* 0x0000006253621221 */ /* 0x000fe40000010000 */
[----:B------:R-:W-:-:S02]  /*0e20*/  @P1 FADD.FTZ R86, R81, R86 ;  /* 0x0000005651561221 */ /* 0x000fc40000010000 */
[----:B------:R-:W-:Y:S01]  /*0e30*/  FADD.FTZ R80, R84, R99 ;  /* 0x0000006354507221 */ /* 0x000fe20000010000 */
[----:B------:R-:W-:Y:S01]  /*0e40*/  F2FP.PACK_AB R83, R125, R121 ;  /* 0x000000797d53723e */ /* 0x000fe200000000ff */
[----:B------:R-:W-:Y:S01]  /*0e50*/  IMAD.WIDE.U32 R84, R102, R119, c[0x0][0x188] ;  /* 0x0000620066547625 */ /* 0x000fe200078e0077 */
[----:B------:R-:W-:Y:S02]  /*0e60*/  F2FP.PACK_AB R82, R98, R101 ;  /* 0x000000656252723e */ /* 0x000fe400000000ff */
[----:B------:R-:W-:Y:S01]  /*0e70*/  F2FP.PACK_AB R81, R86, R123 ;  /* 0x0000007b5651723e */ /* 0x000fe200000000ff */
[----:B------:R-:W-:Y:S01]  /*0e80*/  FADD.FTZ R104, R80, R87 ;  /* 0x0000005750687221 */ /* 0x000fe20000010000 */
[----:B------:R-:W-:-:S03]  /*0e90*/  F2FP.PACK_AB R80, R87, R99 ;  /* 0x000000635750723e */ /* 0x000fc600000000ff */
[----:B------:R-:W-:Y:S02]  /*0ea0*/  FADD.FTZ R119, R104, R123 ;  /* 0x0000007b68777221 */ /* 0x000fe40000010000 */
[----:B------:R1:W-:Y:S02]  /*0eb0*/  STG.E.128 [R84.64], R80 ;  /* 0x0000005054007986 */ /* 0x0003e4000c101d04 */
        /* <DEDUP_REMOVED lines=12> */
.L_x_11451:
        /* <DEDUP_REMOVED lines=68> */
.L_x_11452:
        /* <DEDUP_REMOVED lines=116> */
[----:B------:R-:W-:Y:S01]  /*1b00*/  F2FP.PACK_AB R85, R82, R85 ;  /* 0x000000555255723e */ /* 0x000fe200000000ff */
[----:B------:R-:W-:Y:S01]  /*1b10*/  FFMA.FTZ R84, R52, R93, R76 ;  /* 0x0000005d34547223 */ /* 0x000fe2000001004c */
[----:B------:R-:W-:Y:S01]  /*1b20*/  @!P0 MOV R93, 0x4 ;  /* 0x00000004005d8802 */ /* 0x000fe20000000f00 */
[----:B------:R-:W-:Y:S01]  /*1b30*/  FMUL.FTZ R89, R2, R89 ;  /* 0x0000005902597220 */ /* 0x000fe20000410000 */
[----:B------:R-:W-:Y:S01]  /*1b40*/  F2FP.PACK_AB R91, R90, R83 ;  /* 0x000000535a5b723e */ /* 0x000fe200000000ff */
[----:B------:R-:W-:Y:S01]  /*1b50*/  FMUL.FTZ R82, R2, R105 ;  /* 0x0000006902527220 */ /* 0x000fe20000410000 */
[----:B------:R-:W-:Y:S01]  /*1b60*/  F2FP.PACK_AB R84, R3, R84 ;  /* 0x000000540354723e */ /* 0x000fe200000000ff */
[----:B------:R-:W-:Y:S01]  /*1b70*/  FFMA.FTZ R81, R48, R81, R72 ;  /* 0x0000005130517223 */ /* 0x000fe20000010048 */
[----:B------:R-:W-:Y:S01]  /*1b80*/  @!P0 MOV R83, 0x4 ;  /* 0x0000000400538802 */ /* 0x000fe20000000f00 */
[----:B------:R-:W-:-:S02]  /*1b90*/  FFMA.FTZ R92, R49, R92, R73 ;  /* 0x0000005c315c7223 */ /* 0x000fc40000010049 */
[C---:B------:R-:W-:Y:S02]  /*1ba0*/  FMUL.FTZ R107, R2.reuse, R107 ;  /* 0x0000006b026b7220 */ /* 0x040fe40000410000 */
[----:B------:R-:W-:Y:S01]  /*1bb0*/  FMUL.FTZ R90, R2, R117 ;  /* 0x00000075025a7220 */ /* 0x000fe20000410000 */
[----:B------:R-:W-:Y:S01]  /*1bc0*/  F2FP.PACK_AB R86, R92, R81 ;  /* 0x000000515c56723e */ /* 0x000fe200000000ff */
[----:B------:R-:W-:Y:S02]  /*1bd0*/  FMUL.FTZ R98, R2, R119 ;  /* 0x0000007702627220 */ /* 0x000fe40000410000 */
[----:B------:R-:W-:Y:S02]  /*1be0*/  FFMA.FTZ R87, R50, R89, R74 ;  /* 0x0000005932577223 */ /* 0x000fe4000001004a */
[----:B------:R-:W-:Y:S02]  /*1bf0*/  FFMA.FTZ R3, R45, R82, R69 ;  /* 0x000000522d037223 */ /* 0x000fe40000010045 */
[----:B------:R-:W-:-:S02]  /*1c00*/  FFMA.FTZ R89, R46, R107, R70 ;  /* 0x0000006b2e597223 */ /* 0x000fc40000010046 */
[----:B------:R-:W-:Y:S02]  /*1c10*/  FFMA.FTZ R82, R47, R90, R71 ;  /* 0x0000005a2f527223 */ /* 0x000fe40000010047 */
[----:B------:R-:W-:Y:S02]  /*1c20*/  FFMA.FTZ R98, R51, R98, R75 ;  /* 0x0000006233627223 */ /* 0x000fe4000001004b */
[----:B------:R-:W-:Y:S01]  /*1c30*/  FMUL.FTZ R92, R2, R115 ;  /* 0x00000073025c7220 */ /* 0x000fe20000410000 */
[----:B------:R-:W-:Y:S01]  /*1c40*/  F2FP.PACK_AB R89, R82, R89 ;  /* 0x000000595259723e */ /* 0x000fe200000000ff */
[----:B------:R-:W-:Y:S01]  /*1c50*/  FMUL.FTZ R103, R2, R103 ;  /* 0x0000006702677220 */ /* 0x000fe20000410000 */
[----:B------:R-:W-:Y:S01]  /*1c60*/  F2FP.PACK_AB R87, R98, R87 ;  /* 0x000000576257723e */ /* 0x000fe200000000ff */
[----:B------:R-:W-:Y:S02]  /*1c70*/  FMUL.FTZ R81, R2, R88 ;  /* 0x0000005802517220 */ /* 0x000fe40000410000 */
[----:B------:R-:W-:-:S02]  /*1c80*/  FFMA.FTZ R90, R41, R92, R65 ;  /* 0x0000005c295a7223 */ /* 0x000fc40000010041 */
[C---:B------:R-:W-:Y:S02]  /*1c90*/  FMUL.FTZ R99, R2.reuse, R99 ;  /* 0x0000006302637220 */ /* 0x040fe40000410000 */
[----:B------:R-:W-:Y:S02]  /*1ca0*/  FMUL.FTZ R82, R2, R109 ;  /* 0x0000006d02527220 */ /* 0x000fe40000410000 */
[----:B------:R-:W-:Y:S01]  /*1cb0*/  FFMA.FTZ R88, R44, R103, R68 ;  /* 0x000000672c587223 */ /* 0x000fe20000010044 */
[----:B------:R-:W-:Y:S01]  /*1cc0*/  HFMA2.MMA R103, -RZ, RZ, 0, 9.5367431640625e-07 ;  /* 0x00000010ff677435 */ /* 0x000fe200000001ff */
[C---:B------:R-:W-:Y:S02]  /*1cd0*/  FMUL.FTZ R123, R2.reuse, R123 ;  /* 0x0000007b027b7220 */ /* 0x040fe40000410000 */
[C---:B------:R-:W-:Y:S01]  /*1ce0*/  FMUL.FTZ R92, R2.reuse, R111 ;  /* 0x0000006f025c7220 */ /* 0x040fe20000410000 */
[----:B------:R-:W-:Y:S01]  /*1cf0*/  F2FP.PACK_AB R88, R3, R88 ;  /* 0x000000580358723e */ /* 0x000fe200000000ff */
        /* <DEDUP_REMOVED lines=15> */
[----:B------:R-:W-:-:S02]  /*1df0*/  FFMA.FTZ R81, R40, R81, R64 ;  /* 0x0000005128517223 */ /* 0x000fc40000010040 */
[----:B------:R-:W-:Y:S01]  /*1e00*/  @!P0 IMAD.WIDE R82, R96, R83, c[0x0][0x1a0] ;  /* 0x0000680060528625 */ /* 0x000fe200078e0253 */
[----:B------:R-:W-:Y:S02]  /*1e10*/  F2FP.PACK_AB R107, R100, R107 ;  /* 0x0000006b646b723e */ /* 0x000fe400000000ff */
[----:B------:R-:W-:Y:S01]  /*1e20*/  F2FP.PACK_AB R90, R90, R81 ;  /* 0x000000515a5a723e */ /* 0x000fe200000000ff */
[C---:B------:R-:W-:Y:S01]  /*1e30*/  @!P0 IMAD.WIDE R92, R96.reuse, R93, c[0x0][0x1a8] ;  /* 0x00006a00605c8625 */ /* 0x040fe200078e025d */
[----:B------:R0:W-:Y:S01]  /*1e40*/  @!P0 STG.E [R82.64], R80 ;  /* 0x0000005052008986 */ /* 0x0001e2000c101904 */
[----:B------:R-:W-:Y:S02]  /*1e50*/  IADD3 R96, R96, c[0x0][0x160], RZ ;  /* 0x0000580060607a10 */ /* 0x000fe40007ffe0ff */
[----:B------:R-:W-:Y:S01]  /*1e60*/  IMAD.WIDE.U32 R98, R94, R103, c[0x0][0x208] ;  /* 0x000082005e627625 */ /* 0x000fe200078e0067 */
[----:B------:R0:W-:Y:S01]  /*1e70*/  @!P0 STG.E [R92.64], R2 ;  /* 0x000000025c008986 */ /* 0x0001e2000c101904 */
[----:B------:R-:W-:-:S02]  /*1e80*/  ISETP.GE.AND P0, PT, R96, c[0x0][0x164], PT ;  /* 0x0000590060007a0c */ /* 0x000fc40003f06270 */
[-C--:B------:R-:W-:Y:S01]  /*1e90*/  IMAD.WIDE.U32 R100, R0, R103.reuse, c[0x0][0x208] ;  /* 0x0000820000647625 */ /* 0x080fe200078e0067 */
[----:B------:R0:W-:Y:S03]  /*1ea0*/  STG.E.128 [R98.64], R84 ;  /* 0x0000005462007986 */ /* 0x0001e6000c101d04 */
[----:B------:R-:W-:Y:S01]  /*1eb0*/  IMAD.WIDE.U32 R102, R102, R103, c[0x0][0x208] ;  /* 0x0000820066667625 */ /* 0x000fe200078e0067 */
[----:B------:R0:W-:Y:S04]  /*1ec0*/  STG.E.128 [R100.64], R88 ;  /* 0x0000005864007986 */ /* 0x0001e8000c101d04 */
[----:B------:R0:W-:Y:S02]  /*1ed0*/  STG.E.128 [R102.64], R104 ;  /* 0x0000006866007986 */ /* 0x0001e4000c101d04 */
[----:B0-----:R-:W-:Y:S01]  /*1ee0*/  @P0 CALL.REL.NOINC `(.L_x_11449) ;  /* 0x0000001000000944 */ /* 0x001fe20003c00000 */
[----:B------:R-:W-:Y:S05]  /*1ef0*/  BRA `(.L_x_11450) ;  /* 0xffffe42000007947 */ /* 0x000fea000383ffff */
.L_x_11449:
[----:B------:R-:W-:Y:S05]  /*1f00*/  EXIT ;  /* 0x000000000000794d */ /* 0x000fea0003800000 */
.L_x_11447:
[----:B-1----:R-:W-:Y:S01]  /*1f10*/  HFMA2.MMA R81, -RZ, RZ, 0, 1.847743988037109375e-06 ;  /* 0x0000001fff517435 */ /* 0x002fe200000001ff */
[----:B------:R-:W-:-:S02]  /*1f20*/  MOV R85, 0x1 ;  /* 0x0000000100557802 */ /* 0x000fc40000000f00 */
[----:B------:R-:W-:Y:S02]  /*1f30*/  MOV R84, 0xffffffff ;  /* 0xffffffff00547802 */ /* 0x000fe40000000f00 */
[----:B------:R-:W-:Y:S02]  /*1f40*/  MOV R82, 0x1f60 ;  /* 0x00001f6000527802 */ /* 0x000fe40000000f00 */
[----:B------:R-:W-:Y:S05]  /*1f50*/  CALL.REL.NOINC `($__internal_85_$__cuda_sm70_shflsync_bfly_p) ;  /* 0x0000069000007944 */ /* 0x000fea0003c00000 */
[----:B-1----:R-:W-:Y:S01]  /*1f60*/  MOV R80, R85 ;  /* 0x0000005500507202 */ /* 0x002fe20000000f00 */
[----:B0-----:R-:W-:Y:S05]  /*1f70*/  BRA `(.L_x_11451) ;  /* 0xfffff00000007947 */ /* 0x001fea000383ffff */
.L_x_11448:
[----:B------:R-:W-:Y:S01]  /*1f80*/  HFMA2.MMA R85, -RZ, RZ, 0, 1.1920928955078125e-07 ;  /* 0x00000002ff557435 */ /* 0x000fe200000001ff */
[----:B------:R-:W-:Y:S02]  /*1f90*/  MOV R81, 0x1f ;  /* 0x0000001f00517802 */ /* 0x000fe40000000f00 */
[----:B------:R-:W-:Y:S02]  /*1fa0*/  MOV R84, 0xffffffff ;  /* 0xffffffff00547802 */ /* 0x000fe40000000f00 */
[----:B------:R-:W-:Y:S02]  /*1fb0*/  MOV R82, 0x1fd0 ;  /* 0x00001fd000527802 */ /* 0x000fe40000000f00 */
[----:B------:R-:W-:Y:S05]  /*1fc0*/  CALL.REL.NOINC `($__internal_85_$__cuda_sm70_shflsync_bfly_p) ;  /* 0x0000062000007944 */ /* 0x000fea0003c00000 */
[----:B01----:R-:W-:Y:S01]  /*1fd0*/  FADD.FTZ R106, R106, R85 ;  /* 0x000000556a6a7221 */ /* 0x003fe20000010000 */
[----:B------:R-:W-:Y:S01]  /*1fe0*/  HFMA2.MMA R85, -RZ, RZ, 0, 2.384185791015625e-07 ;  /* 0x00000004ff557435 */ /* 0x000fe200000001ff */
[----:B------:R-:W-:-:S02]  /*1ff0*/  MOV R81, 0x1f ;  /* 0x0000001f00517802 */ /* 0x000fc40000000f00 */
[----:B------:R-:W-:Y:S02]  /*2000*/  MOV R84, 0xffffffff ;  /* 0xffffffff00547802 */ /* 0x000fe40000000f00 */
[----:B------:R-:W-:Y:S02]  /*2010*/  MOV R82, 0x2030 ;  /* 0x0000203000527802 */ /* 0x000fe40000000f00 */
[----:B------:R-:W-:Y:S05]  /*2020*/  CALL.REL.NOINC `($__internal_85_$__cuda_sm70_shflsync_bfly_p) ;  /* 0x000005c000007944 */ /* 0x000fea0003c00000 */
[----:B01----:R-:W-:Y:S01]  /*2030*/  FADD.FTZ R106, R106, R85 ;  /* 0x000000556a6a7221 */ /* 0x003fe20000010000 */
[----:B------:R-:W-:Y:S01]  /*2040*/  HFMA2.MMA R85, -RZ, RZ, 0, 4.76837158203125e-07 ;  /* 0x00000008ff557435 */ /* 0x000fe200000001ff */
[----:B------:R-:W-:Y:S02]  /*2050*/  MOV R81, 0x1f ;  /* 0x0000001f00517802 */ /* 0x000fe40000000f00 */
[----:B------:R-:W-:Y:S02]  /*2060*/  MOV R84, 0xffffffff ;  /* 0xffffffff00547802 */ /* 0x000fe40000000f00 */
[----:B------:R-:W-:Y:S02]  /*2070*/  MOV R82, 0x2090 ;  /* 0x0000209000527802 */ /* 0x000fe40000000f00 */
[----:B------:R-:W-:Y:S05]  /*2080*/  CALL.REL.NOINC `($__internal_85_$__cuda_sm70_shflsync_bfly_p) ;  /* 0x0000056000007944 */ /* 0x000fea0003c00000 */
[----:B01----:R-:W-:Y:S01]  /*2090*/  FADD.FTZ R106, R106, R85 ;  /* 0x000000556a6a7221 */ /* 0x003fe20000010000 */
[----:B------:R-:W-:Y:S01]  /*20a0*/  HFMA2.MMA R85, -RZ, RZ, 0, 9.5367431640625e-07 ;  /* 0x00000010ff557435 */ /* 0x000fe200000001ff */
[----:B------:R-:W-:-:S02]  /*20b0*/  MOV R81, 0x1f ;  /* 0x0000001f00517802 */ /* 0x000fc40000000f00 */
[----:B------:R-:W-:Y:S02]  /*20c0*/  MOV R84, 0xffffffff ;  /* 0xffffffff00547802 */ /* 0x000fe40000000f00 */
[----:B------:R-:W-:Y:S02]  /*20d0*/  MOV R82, 0x20f0 ;  /* 0x000020f000527802 */ /* 0x000fe40000000f00 */
[----:B------:R-:W-:Y:S05]  /*20e0*/  CALL.REL.NOINC `($__internal_85_$__cuda_sm70_shflsync_bfly_p) ;  /* 0x0000050000007944 */ /* 0x000fea0003c00000 */
        /* <DEDUP_REMOVED lines=54> */
[----:B------:R-:W-:Y:S05]  /*2450*/  CALL.REL.NOINC `($__internal_85_$__cuda_sm70_shflsync_bfly_p) ;  /* 0x0000019000007944 */ /* 0x000fea0003c00000 */
[----:B01----:R-:W-:Y:S01]  /*2460*/  FADD.FTZ R106, R106, R85 ;  /* 0x000000556a6a7221 */ /* 0x003fe20000010000 */
        /* <DEDUP_REMOVED lines=23> */
[----:B01----:R-:W-:Y:S05]  /*25e0*/  BRA `(.L_x_11452) ;  /* 0xffffedd000007947 */ /* 0x003fea000383ffff */
        .weak           $__internal_85_$__cuda_sm70_shflsync_bfly_p
        .type           $__internal_85_$__cuda_sm70_shflsync_bfly_p,@function
        .size           $__internal_85_$__cuda_sm70_shflsync_bfly_p,(.L_x_22173 - $__internal_85_$__cuda_sm70_shflsync_bfly_p)
$__internal_85_$__cuda_sm70_shflsync_bfly_p:
[----:B------:R-:W-:Y:S01]  /*25f0*/  HFMA2.MMA R83, -RZ, RZ, 0, 0 ;  /* 0x00000000ff537435 */ /* 0x000fe200000001ff */
[----:B------:R-:W-:Y:S04]  /*2600*/  WARPSYNC R84 ;  /* 0x0000005400007348 */ /* 0x000fe80003800000 */
[----:B------:R0:W1:Y:S01]  /*2610*/  SHFL.BFLY PT, R85, R106, R85, R81 ;  /* 0x0c0000556a557389 */ /* 0x00006200000e0051 */
[----:B------:R-:W-:Y:S05]  /*2620*/  RET.REL.NODEC R82 `(_ZN10layer_norm13ln_fwd_kernelINS_13Kernel_traitsIf6__halfS2_S2_fjLj6144ELj1ELj1ELj8ELj16ENS_18Kernel_traits_baseILj6144EfS2_S2_S2_fjLj256EEEEELb0ELb1ELb0ELb1EEEvNS_9FwdParamsE) ;  /* 0xffffd9d052007950 */ /* 0x000fea0003c3ffff */
.L_x_11453:
        /* <DEDUP_REMOVED lines=13> */
.L_x_22173:


//--------------------- .text._ZN10layer_norm13ln_fwd_kernelINS_13Kernel_traitsIf6__halfS2_S2_fjLj6144ELj1ELj1ELj8ELj16ENS_18Kernel_traits_baseILj6144EfS2_S2_S2_fjLj256EEEEELb0ELb1ELb1ELb0EEEvNS_9FwdParamsE --------------------------
	.section	.text._ZN10layer_norm13ln_fwd_kernelINS_13Kernel_traitsIf6__halfS2_S2_fjLj6144ELj1ELj1ELj8ELj16ENS_18Kernel_traits_baseILj6144EfS2_S2_S2_fjLj256EEEEELb0ELb1ELb1ELb0EEEvNS_9FwdParamsE,"ax",@progbits
	.sectioninfo	@"SHI_REGISTERS=128"
	.align	128
        .global         _ZN10layer_norm13ln_fwd_kernelINS_13Kernel_traitsIf6__halfS2_S2_fjLj6144ELj1ELj1ELj8ELj16ENS_18Kernel_traits_baseILj6144EfS2_S2_S2_fjLj256EEEEELb0ELb1ELb1ELb0EEEvNS_9FwdParamsE
        .type           _ZN10layer_norm13ln_fwd_kernelINS_13Kernel_traitsIf6__halfS2_S2_fjLj6144ELj1ELj1ELj8ELj16ENS_18Kernel_traits_baseILj6144EfS2_S2_S2_fjLj256EEEEELb0ELb1ELb1ELb0EEEvNS_9FwdParamsE,@function
        .size           _ZN10layer_norm13ln_fwd_kernelINS_13Kernel_traitsIf6__halfS2_S2_fjLj6144ELj1ELj1ELj8ELj16ENS_18Kernel_traits_baseILj6144EfS2_S2_S2_fjLj256EEEEELb0ELb1ELb1ELb0EEEvNS_9FwdParamsE,(.L_x_22174 - _ZN10layer_norm13ln_fwd_kernelINS_13Kernel_traitsIf6__halfS2_S2_fjLj6144ELj1ELj1ELj8ELj16ENS_18Kernel_traits_baseILj6144EfS2_S2_S2_fjLj256EEEEELb0ELb1ELb1ELb0EEEvNS_9FwdParamsE)
        .other          _ZN10layer_norm13ln_fwd_kernelINS_13Kernel_traitsIf6__halfS2_S2_fjLj6144ELj1ELj1ELj8ELj16ENS_18Kernel_traits_baseILj6144EfS2_S2_S2_fjLj256EEEEELb0ELb1ELb1ELb0EEEvNS_9FwdParamsE,@"STO_CUDA_ENTRY STV_DEFAULT"
_ZN10layer_norm13ln_fwd_kernelINS_13Kernel_traitsIf6__halfS2_S2_fjLj6144ELj1ELj1ELj8ELj16ENS_18Kernel_traits_baseILj6144EfS2_S2_S2_fjLj256EEEEELb0ELb1ELb1ELb0EEEvNS_9FwdParamsE:
.text._ZN10layer_norm13ln_fwd_kernelINS_13Kernel_traitsIf6__halfS2_S2_fjLj6144ELj1ELj1ELj8ELj16ENS_18Kernel_traits_baseILj6144EfS2_S2_S2_fjLj256EEEEELb0ELb1ELb1ELb0EEEvNS_9FwdParamsE:
        /* <DEDUP_REMOVED lines=33> */
.L_x_11455:
[----:B------:R-:W-:Y:S05]  /*0210*/  BSYNC B0 ;  /* 0x0000000000007941 */ /* 0x000fea0003800000 */
.L_x_11454:
        /* <DEDUP_REMOVED lines=21> */
.L_x_11457:
[----:B------:R-:W-:Y:S05]  /*0370*/  BSYNC B0 ;  /* 0x0000000000007941 */ /* 0x000fea0003800000 */
.L_x_11456:
        /* <DEDUP_REMOVED lines=20> */
.L_x_11459:
[----:B------:R-:W-:Y:S05]  /*04c0*/  BSYNC B0 ;  /* 0x0000000000007941 */ /* 0x000fea0003800000 */
.L_x_11458:
        /* <DEDUP_REMOVED lines=25> */
.L_x_11547:
        /* <DEDUP_REMOVED lines=33> */
[----:B-----5:R-:W-:Y:S01]  /*0870*/  HADD2.F32 R0, -RZ, R88.H0_H0 ;  /* 0x20000058ff007230 */ /* 0x020fe20000004100 */
[----:B------:R-:W-:Y:S05]  /*0880*/  BRA `(.L_x_11464) ;  /* 0x0000005000007947 */ /* 0x000fea0003800000 */
.L_x_11463:
[----:B--2--5:R-:W-:Y:S02]  /*0890*/  HADD2.F32 R0, -RZ, R84.H0_H0 ;  /* 0x20000054ff007230 */ /* 0x024fe40000004100 */
[----:B------:R-:W-:-:S03]  /*08a0*/  @P0 HADD2.F32 R5, -RZ, R88.H0_H0 ;  /* 0x20000058ff050230 */ /* 0x000fc60000004100 */
[----:B------:R-:W-:-:S04]  /*08b0*/  FMUL.FTZ R3, R0, c[0x0][0x1ec] ;  /* 0x00007b0000037a20 */ /* 0x000fc80000410000 */
[----:B------:R-:W-:-:S04]  /*08c0*/  FMUL.FTZ R0, R32, R3 ;  /* 0x0000000320007220 */ /* 0x000fc80000410000 */
[----:B------:R-:W-:Y:S02]  /*08d0*/  @P0 FADD.FTZ R0, R5, R0 ;  /* 0x0000000005000221 */ /* 0x000fe40000010000 */
.L_x_11464:
[----:B------:R-:W-:Y:S05]  /*08e0*/  BSYNC B1 ;  /* 0x0000000000017941 */ /* 0x000fea0003800000 */
.L_x_11462:
[----:B------:R-:W-:Y:S01]  /*08f0*/  BSSY B1, `(.L_x_11465) ;  /* 0x000000b000017945 */ /* 0x000fe20003800000 */
[----:B------:R-:W-:Y:S05]  /*0900*/  @P5 BRA `(.L_x_11466) ;  /* 0x0000004000005947 */ /* 0x000fea0003800000 */
[----:B------:R-:W-:Y:S01]  /*0910*/  MOV R3, RZ ;  /* 0x000000ff00037202 */ /* 0x000fe20000000f00 */
[----:B------:R-:W-:Y:S05]  /*0920*/  @!P0 BRA `(.L_x_11467) ;  /* 0x0000007000008947 */ /* 0x000fea0003800000 */
[----:B-----5:R-:W-:Y:S01]  /*0930*/  HADD2.F32 R3, -RZ, R88.H1_H1 ;  /* 0x30000058ff037230 */ /* 0x020fe20000004100 */
[----:B------:R-:W-:Y:S05]  /*0940*/  BRA `(.L_x_11467) ;  /* 0x0000005000007947 */ /* 0x000fea0003800000 */
.L_x_11466:
[----:B-----5:R-:W-:Y:S02]  /*0950*/  HADD2.F32 R2, -RZ, R84.H1_H1 ;  /* 0x30000054ff027230 */ /* 0x020fe40000004100 */
[----:B------:R-:W-:-:S03]  /*0960*/  @P0 HADD2.F32 R4, -RZ, R88.H1_H1 ;  /* 0x30000058ff040230 */ /* 0x000fc60000004100 */
[----:B------:R-:W-:-:S04]  /*0970*/  FMUL.FTZ R2, R2, c[0x0][0x1ec] ;  /* 0x00007b0002027a20 */ /* 0x000fc80000410000 */
[----:B------:R-:W-:-:S04]  /*0980*/  FMUL.FTZ R3, R33, R2 ;  /* 0x0000000221037220 */ /* 0x000fc80000410000 */
[----:B------:R-:W-:Y:S02]  /*0990*/  @P0 FADD.FTZ R3, R4, R3 ;  /* 0x0000000304030221 */ /* 0x000fe40000010000 */
.L_x_11467:
[----:B------:R-:W-:Y:S05]  /*09a0*/  BSYNC B1 ;  /* 0x0000000000017941 */ /* 0x000fea0003800000 */
.L_x_11465:
[----:B------:R-:W-:Y:S01]  /*09b0*/  BSSY B1, `(.L_x_11468) ;  /* 0x000000b000017945 */ /* 0x000fe20003800000 */
[----:B------:R-:W-:Y:S05]  /*09c0*/  @P5 BRA `(.L_x_11469) ;  /* 0x0000004000005947 */ /* 0x000fea0003800000 */
[----:B------:R-:W-:Y:S01]  /*09d0*/  HFMA2.MMA R2, -RZ, RZ, 0, 0 ;  /* 0x00000000ff027435 */ /* 0x000fe200000001ff */
[----:B------:R-:W-:Y:S05]  /*09e0*/  @!P0 BRA `(.L_x_11470) ;  /* 0x0000007000008947 */ /* 0x000fea0003800000 */
[----:B-----5:R-:W-:Y:S01]  /*09f0*/  HADD2.F32 R2, -RZ, R89.H0_H0 ;  /* 0x20000059ff027230 */ /* 0x020fe20000004100 */
[----:B------:R-:W-:Y:S05]  /*0a00*/  BRA `(.L_x_11470) ;  /* 0x0000005000007947 */ /* 0x000fea0003800000 */
.L_x_11469:
[----:B-----5:R-:W-:Y:S02]  /*0a10*/  HADD2.F32 R2, -RZ, R85.H0_H0 ;  /* 0x20000055ff027230 */ /* 0x020fe40000004100 */
[----:B------:R-:W-:-:S03]  /*0a20*/  @P0 HADD2.F32 R7, -RZ, R89.H0_H0 ;  /* 0x20000059ff070230 */ /* 0x000fc60000004100 */
[----:B------:R-:W-:-:S04]  /*0a30*/  FMUL.FTZ R5, R2, c[0x0][0x1ec] ;  /* 0x00007b0002057a20 */ /* 0x000fc80000410000 */
[----:B------:R-:W-:-:S04]  /*0a40*/  FMUL.FTZ R2, R34, R5 ;  /* 0x0000000522027220 */ /* 0x000fc80000410000 */
[----:B------:R-:W-:Y:S02]  /*0a50*/  @P0 FADD.FTZ R2, R7, R2 ;  /* 0x0000000207020221 */ /* 0x000fe40000010000 */
.L_x_11470:
[----:B------:R-:W-:Y:S05]  /*0a60*/  BSYNC B1 ;  /* 0x0000000000017941 */ /* 0x000fea0003800000 */
.L_x_11468:
[----:B------:R-:W-:Y:S01]  /*0a70*/  BSSY B1, `(.L_x_11471) ;  /* 0x000000b000017945 */ /* 0x000fe20003800000 */
[----:B------:R-:W-:Y:S05]  /*0a80*/  @P5 BRA `(.L_x_11472) ;  /* 0x0000004000005947 */ /* 0x000fea0003800000 */
[----:B------:R-:W-:Y:S01]  /*0a90*/  MOV R5, RZ ;  /* 0x000000ff00057202 */ /* 0x000fe20000000f00 */
[----:B------:R-:W-:Y:S05]  /*0aa0*/  @!P0 BRA `(.L_x_11473) ;  /* 0x0000007000008947 */ /* 0x000fea0003800000 */
[----:B-----5:R-:W-:Y:S01]  /*0ab0*/  HADD2.F32 R5, -RZ, R89.H1_H1 ;  /* 0x30000059ff057230 */ /* 0x020fe20000004100 */
[----:B------:R-:W-:Y:S05]  /*0ac0*/  BRA `(.L_x_11473) ;  /* 0x0000005000007947 */ /* 0x000fea0003800000 */
.L_x_11472:
[----:B-----5:R-:W-:Y:S02]  /*0ad0*/  HADD2.F32 R4, -RZ, R85.H1_H1 ;  /* 0x30000055ff047230 */ /* 0x020fe40000004100 */
[----:B------:R-:W-:-:S03]  /*0ae0*/  @P0 HADD2.F32 R6, -RZ, R89.H1_H1 ;  /* 0x30000059ff060230 */ /* 0x000fc60000004100 */
[----:B------:R-:W-:-:S04]  /*0af0*/  FMUL.FTZ R4, R4, c[0x0][0x1ec] ;  /* 0x00007b0004047a20 */ /* 0x000fc80000410000 */
[----:B------:R-:W-:-:S04]  /*0b00*/  FMUL.FTZ R5, R35, R4 ;  /* 0x0000000423057220 */ /* 0x000fc80000410000 */
[----:B------:R-:W-:Y:S02]  /*0b10*/  @P0 FADD.FTZ R5, R6, R5 ;  /* 0x0000000506050221 */ /* 0x000fe40000010000 */
.L_x_11473:
[----:B------:R-:W-:Y:S05]  /*0b20*/  BSYNC B1 ;  /* 0x0000000000017941 */ /* 0x000fea0003800000 */
.L_x_11471:
[----:B------:R-:W-:Y:S01]  /*0b30*/  BSSY B1, `(.L_x_11474) ;  /* 0x000000b000017945 */ /* 0x000fe20003800000 */
[----:B------:R-:W-:Y:S05]  /*0b40*/  @P5 BRA `(.L_x_11475) ;  /* 0x0000004000005947 */ /* 0x000fea0003800000 */
[----:B------:R-:W-:Y:S01]  /*0b50*/  HFMA2.MMA R4, -RZ, RZ, 0, 0 ;  /* 0x00000000ff047435 */ /* 0x000fe200000001ff */
[----:B------:R-:W-:Y:S05]  /*0b60*/  @!P0 BRA `(.L_x_11476) ;  /* 0x0000007000008947 */ /* 0x000fea0003800000 */
[----:B-----5:R-:W-:Y:S01]  /*0b70*/  HADD2.F32 R4, -RZ, R90.H0_H0 ;  /* 0x2000005aff047230 */ /* 0x020fe20000004100 */
[----:B------:R-:W-:Y:S05]  /*0b80*/  BRA `(.L_x_11476) ;  /* 0x0000005000007947 */ /* 0x000fea0003800000 */
.L_x_11475:
[----:B-----5:R-:W-:Y:S02]  /*0b90*/  HADD2.F32 R4, -RZ, R86.H0_H0 ;  /* 0x20000056ff047230 */ /* 0x020fe40000004100 */
[----:B------:R-:W-:-:S03]  /*0ba0*/  @P0 HADD2.F32 R9, -RZ, R90.H0_H0 ;  /* 0x2000005aff090230 */ /* 0x000fc60000004100 */
[----:B------:R-:W-:-:S04]  /*0bb0*/  FMUL.FTZ R7, R4, c[0x0][0x1ec] ;  /* 0x00007b0004077a20 */ /* 0x000fc80000410000 */
[----:B------:R-:W-:-:S04]  /*0bc0*/  FMUL.FTZ R4, R28, R7 ;  /* 0x000000071c047220 */ /* 0x000fc80000410000 */
[----:B------:R-:W-:Y:S02]  /*0bd0*/  @P0 FADD.FTZ R4, R9, R4 ;  /* 0x0000000409040221 */ /* 0x000fe40000010000 */
.L_x_11476:
[----:B------:R-:W-:Y:S05]  /*0be0*/  BSYNC B1 ;  /* 0x0000000000017941 */ /* 0x000fea0003800000 */
.L_x_11474:
[----:B------:R-:W-:Y:S01]  /*0bf0*/  BSSY B1, `(.L_x_11477) ;  /* 0x000000b000017945 */ /* 0x000fe20003800000 */
[----:B------:R-:W-:Y:S05]  /*0c00*/  @P5 BRA `(.L_x_11478) ;  /* 0x0000004000005947 */ /* 0x000fea0003800000 */
[----:B------:R-:W-:Y:S01]  /*0c10*/  MOV R7, RZ ;  /* 0x000000ff00077202 */ /* 0x000fe20000000f00 */
[----:B------:R-:W-:Y:S05]  /*0c20*/  @!P0 BRA `(.L_x_11479) ;  /* 0x0000007000008947 */ /* 0x000fea0003800000 */
[----:B-----5:R-:W-:Y:S01]  /*0c30*/  HADD2.F32 R7, -RZ, R90.H1_H1 ;  /* 0x3000005aff077230 */ /* 0x020fe20000004100 */
[----:B------:R-:W-:Y:S05]  /*0c40*/  BRA `(.L_x_11479) ;  /* 0x0000005000007947 */ /* 0x000fea0003800000 */
.L_x_11478:
[----:B-----5:R-:W-:Y:S02]  /*0c50*/  HADD2.F32 R6, -RZ, R86.H1_H1 ;  /* 0x30000056ff067230 */ /* 0x020fe40000004100 */
[----:B------:R-:W-:-:S03]  /*0c60*/  @P0 HADD2.F32 R92, -RZ, R90.H1_H1 ;  /* 0x3000005aff5c0230 */ /* 0x000fc60000004100 */
[----:B------:R-:W-:-:S04]  /*0c70*/  FMUL.FTZ R6, R6, c[0x0][0x1ec] ;  /* 0x00007b0006067a20 */ /* 0x000fc80000410000 */
[----:B------:R-:W-:-:S04]  /*0c80*/  FMUL.FTZ R7, R29, R6 ;  /* 0x000000061d077220 */ /* 0x000fc80000410000 */
[----:B------:R-:W-:Y:S02]  /*0c90*/  @P0 FADD.FTZ R7, R92, R7 ;  /* 0x000000075c070221 */ /* 0x000fe40000010000 */
.L_x_11479:
[----:B------:R-:W-:Y:S05]  /*0ca0*/  BSYNC B1 ;  /* 0x0000000000017941 */ /* 0x000fea0003800000 */
.L_x_11477:
[----:B------:R-:W-:Y:S01]  /*0cb0*/  BSSY B1, `(.L_x_11480) ;  /* 0x000000b000017945 */ /* 0x000fe20003800000 */
[----:B------:R-:W-:Y:S05]  /*0cc0*/  @P5 BRA `(.L_x_11481) ;  /* 0x0000004000005947 */ /* 0x000fea0003800000 */
[----:B------:R-:W-:Y:S01]  /*0cd0*/  HFMA2.MMA R6, -RZ, RZ, 0, 0 ;  /* 0x00000000ff067435 */ /* 0x000fe200000001ff */
[----:B------:R-:W-:Y:S05]  /*0ce0*/  @!P0 BRA `(.L_x_11482) ;  /* 0x0000007000008947 */ /* 0x000fea0003800000 */
[----:B-----5:R-:W-:Y:S01]  /*0cf0*/  HADD2.F32 R6, -RZ, R91.H0_H0 ;  /* 0x2000005bff067230 */ /* 0x020fe20000004100 */
[----:B------:R-:W-:Y:S05]  /*0d00*/  BRA `(.L_x_11482) ;  /* 0x0000005000007947 */ /* 0x000fea0003800000 */
.L_x_11481:
[----:B-----5:R-:W-:-:S05]  /*0d10*/  HADD2.F32 R6, -RZ, R87.H0_H0 ;  /* 0x20000057ff067230 */ /* 0x020fca0000004100 */
[----:B------:R-:W-:-:S04]  /*0d20*/  FMUL.FTZ R9, R6, c[0x0][0x1ec] ;  /* 0x00007b0006097a20 */ /* 0x000fc80000410000 */
[----:B------:R-:W-:Y:S01]  /*0d30*/  FMUL.FTZ R6, R30, R9 ;  /* 0x000000091e067220 */ /* 0x000fe20000410000 */
[----:B------:R-:W-:-:S05]  /*0d40*/  @P0 HADD2.F32 R9, -RZ, R91.H0_H0 ;  /* 0x2000005bff090230 */ /* 0x000fca0000004100 */
[----:B------:R-:W-:Y:S02]  /*0d50*/  @P0 FADD.FTZ R6, R9, R6 ;  /* 0x0000000609060221 */ /* 0x000fe40000010000 */
.L_x_11482:
[----:B------:R-:W-:Y:S05]  /*0d60*/  BSYNC B1 ;  /* 0x0000000000017941 */ /* 0x000fea0003800000 */
.L_x_11480:
[----:B------:R-:W-:Y:S01]  /*0d70*/  BSSY B1, `(.L_x_11483) ;  /* 0x000000b000017945 */ /* 0x000fe20003800000 */
[----:B------:R-:W-:Y:S05]  /*0d80*/  @P5 BRA `(.L_x_11484) ;  /* 0x0000004000005947 */ /* 0x000fea0003800000 */
[----:B------:R-:W-:Y:S01]  /*0d90*/  MOV R9, RZ ;  /* 0x000000ff00097202 */ /* 0x000fe20000000f00 */
[----:B------:R-:W-:Y:S05]  /*0da0*/  @!P0 BRA `(.L_x_11485) ;  /* 0x0000007000008947 */ /* 0x000fea0003800000 */
[----:B-----5:R-:W-:Y:S01]  /*0db0*/  HADD2.F32 R9, -RZ, R91.H1_H1 ;  /* 0x3000005bff097230 */ /* 0x020fe20000004100 */
[----:B------:R-:W-:Y:S05]  /*0dc0*/  BRA `(.L_x_11485) ;  /* 0x0000005000007947 */ /* 0x000fea0003800000 */
.L_x_11484:
[----:B-----5:R-:W-:-:S05]  /*0dd0*/  HADD2.F32 R9, -RZ, R87.H1_H1 ;  /* 0x30000057ff097230 */ /* 0x020fca0000004100 */
[----:B------:R-:W-:-:S04]  /*0de0*/  FMUL.FTZ R92, R9, c[0x0][0x1ec] ;  /* 0x00007b00095c7a20 */ /* 0x000fc80000410000 */
[----:B------:R-:W-:Y:S01]  /*0df0*/  FMUL.FTZ R9, R31, R92 ;  /* 0x0000005c1f097220 */ /* 0x000fe20000410000 */
[----:B------:R-:W-:-:S05]  /*0e00*/  @P0 HADD2.F32 R92, -RZ, R91.H1_H1 ;  /* 0x3000005bff5c0230 */ /* 0x000fca0000004100 */
[----:B------:R-:W-:Y:S02]  /*0e10*/  @P0 FADD.FTZ R9, R92, R9 ;  /* 0x000000095c090221 */ /* 0x000fe40000010000 */
.L_x_11485:
[----:B------:R-:W-:Y:S05]  /*0e20*/  BSYNC B1 ;  /* 0x0000000000017941 */ /* 0x000fea0003800000 */
.L_x_11483:
        /* <DEDUP_REMOVED lines=9> */
.L_x_11461:
[----:B---3--:R-:W-:Y:S05]  /*0ec0*/  BSYNC B0 ;  /* 0x0000000000007941 */ /* 0x008fea0003800000 */
.L_x_11460:
        /* <DEDUP_REMOVED lines=17> */
.L_x_11489:
[----:B0----5:R-:W-:Y:S02]  /*0fe0*/  HADD2.F32 R8, -RZ, R84.H0_H0 ;  /* 0x20000054ff087230 */ /* 0x021fe40000004100 */
[----:B------:R-:W-:-:S03]  /*0ff0*/  @P0 HADD2.F32 R93, -RZ, R88.H0_H0 ;  /* 0x20000058ff5d0230 */ /* 0x000fc60000004100 */
[----:B------:R-:W-:-:S04]  /*1000*/  FMUL.FTZ R11, R8, c[0x0][0x1ec] ;  /* 0x00007b00080b7a20 */ /* 0x000fc80000410000 */
[----:B------:R-:W-:-:S04]  /*1010*/  FMUL.FTZ R8, R56, R11 ;  /* 0x0000000b38087220 */ /* 0x000fc80000410000 */
[----:B------:R-:W-:Y:S02]  /*1020*/  @P0 FADD.FTZ R8, R93, R8 ;  /* 0x000000085d080221 */ /* 0x000fe40000010000 */
.L_x_11490:
[----:B------:R-:W-:Y:S05]  /*1030*/  BSYNC B1 ;  /* 0x0000000000017941 */ /* 0x000fea0003800000 */
.L_x_11488:
[----:B------:R-:W-:Y:S01]  /*1040*/  BSSY B1, `(.L_x_11491) ;  /* 0x000000b000017945 */ /* 0x000fe20003800000 */
[----:B------:R-:W-:Y:S05]  /*1050*/  @P5 BRA `(.L_x_11492) ;  /* 0x0000004000005947 */ /* 0x000fea0003800000 */
[----:B------:R-:W-:Y:S01]  /*1060*/  MOV R11, RZ ;  /* 0x000000ff000b7202 */ /* 0x000fe20000000f00 */
[----:B------:R-:W-:Y:S05]  /*1070*/  @!P0 BRA `(.L_x_11493) ;  /* 0x0000007000008947 */ /* 0x000fea0003800000 */
[----:B-----5:R-:W-:Y:S01]  /*1080*/  HADD2.F32 R11, -RZ, R88.H1_H1 ;  /* 0x30000058ff0b7230 */ /* 0x020fe20000004100 */
[----:B------:R-:W-:Y:S05]  /*1090*/  BRA `(.L_x_11493) ;  /* 0x0000005000007947 */ /* 0x000fea0003800000 */
.L_x_11492:
[----:B-----5:R-:W-:Y:S02]  /*10a0*/  HADD2.F32 R10, -RZ, R84.H1_H1 ;  /* 0x30000054ff0a7230 */ /* 0x020fe40000004100 */
[----:B------:R-:W-:-:S03]  /*10b0*/  @P0 HADD2.F32 R92, -RZ, R88.H1_H1 ;  /* 0x30000058ff5c0230 */ /* 0x000fc60000004100 */
[----:B------:R-:W-:-:S04]  /*10c0*/  FMUL.FTZ R10, R10, c[0x0][0x1ec] ;  /* 0x00007b000a0a7a20 */ /* 0x000fc80000410000 */
[----:B------:R-:W-:-:S04]  /*10d0*/  FMUL.FTZ R11, R57, R10 ;  /* 0x0000000a390b7220 */ /* 0x000fc80000410000 */
[----:B------:R-:W-:Y:S02]  /*10e0*/  @P0 FADD.FTZ R11, R92, R11 ;  /* 0x0000000b5c0b0221 */ /* 0x000fe40000010000 */
.L_x_11493:
[----:B------:R-:W-:Y:S05]  /*10f0*/  BSYNC B1 ;  /* 0x0000000000017941 */ /* 0x000fea0003800000 */
.L_x_11491:
[----:B------:R-:W-:Y:S01]  /*1100*/  BSSY B1, `(.L_x_11494) ;  /* 0x000000b000017945 */ /* 0x000fe20003800000 */
[----:B------:R-:W-:Y:S05]  /*1110*/  @P5 BRA `(.L_x_11495) ;  /* 0x0000004000005947 */ /* 0x000fea0003800000 */
[----:B------:R-:W-:Y:S01]  /*1120*/  HFMA2.MMA R10, -RZ, RZ, 0, 0 ;  /* 0x00000000ff0a7435 */ /* 0x000fe200000001ff */
[----:B------:R-:W-:Y:S05]  /*1130*/  @!P0 BRA `(.L_x_11496) ;  /* 0x0000007000008947 */ /* 0x000fea0003800000 */
[----:B-----5:R-:W-:Y:S01]  /*1140*/  HADD2.F32 R10, -RZ, R89.H0_H0 ;  /* 0x20000059ff0a7230 */ /* 0x020fe20000004100 */
[----:B------:R-:W-:Y:S05]  /*1150*/  BRA `(.L_x_11496) ;  /* 0x0000005000007947 */ /* 0x000fea0003800000 */
.L_x_11495:
[----:B-----5:R-:W-:Y:S02]  /*1160*/  HADD2.F32 R10, -RZ, R85.H0_H0 ;  /* 0x20000055ff0a7230 */ /* 0x020fe40000004100 */
[----:B------:R-:W-:-:S03]  /*1170*/  @P0 HADD2.F32 R95, -RZ, R89.H0_H0 ;  /* 0x20000059ff5f0230 */ /* 0x000fc60000004100 */
[----:B------:R-:W-:-:S04]  /*1180*/  FMUL.FTZ R93, R10, c[0x0][0x1ec] ;  /* 0x00007b000a5d7a20 */ /* 0x000fc80000410000 */
[----:B------:R-:W-:-:S04]  /*1190*/  FMUL.FTZ R10, R58, R93 ;  /* 0x0000005d3a0a7220 */ /* 0x000fc80000410000 */
[----:B------:R-:W-:Y:S02]  /*11a0*/  @P0 FADD.FTZ R10, R95, R10 ;  /* 0x0000000a5f0a0221 */ /* 0x000fe40000010000 */
.L_x_11496:
[----:B------:R-:W-:Y:S05]  /*11b0*/  BSYNC B1 ;  /* 0x0000000000017941 */ /* 0x000fea0003800000 */
.L_x_11494:
[----:B------:R-:W-:Y:S01]  /*11c0*/  BSSY B1, `(.L_x_11497) ;  /* 0x000000b000017945 */ /* 0x000fe20003800000 */
[----:B------:R-:W-:Y:S05]  /*11d0*/  @P5 BRA `(.L_x_11498) ;  /* 0x0000004000005947 */ /* 0x000fea0003800000 */
[----:B------:R-:W-:Y:S01]  /*11e0*/  MOV R97, RZ ;  /* 0x000000ff00617202 */ /* 0x000fe20000000f00 */
[----:B------:R-:W-:Y:S05]  /*11f0*/  @!P0 BRA `(.L_x_11499) ;  /* 0x0000007000008947 */ /* 0x000fea0003800000 */
[----:B-----5:R-:W-:Y:S01]  /*1200*/  HADD2.F32 R97, -RZ, R89.H1_H1 ;  /* 0x30000059ff617230 */ /* 0x020fe20000004100 */
[----:B------:R-:W-:Y:S05]  /*1210*/  BRA `(.L_x_11499) ;  /* 0x0000005000007947 */ /* 0x000fea0003800000 */
.L_x_11498:
[----:B-----5:R-:W-:Y:S02]  /*1220*/  HADD2.F32 R92, -RZ, R85.H1_H1 ;  /* 0x30000055ff5c7230 */ /* 0x020fe40000004100 */
[----:B------:R-:W-:-:S03]  /*1230*/  @P0 HADD2.F32 R94, -RZ, R89.H1_H1 ;  /* 0x30000059ff5e0230 */ /* 0x000fc60000004100 */
[----:B------:R-:W-:-:S04]  /*1240*/  FMUL.FTZ R92, R92, c[0x0][0x1ec] ;  /* 0x00007b005c5c7a20 */ /* 0x000fc80000410000 */
[----:B------:R-:W-:-:S04]  /*1250*/  FMUL.FTZ R97, R59, R92 ;  /* 0x0000005c3b617220 */ /* 0x000fc80000410000 */
[----:B------:R-:W-:Y:S02]  /*1260*/  @P0 FADD.FTZ R97, R94, R97 ;  /* 0x000000615e610221 */ /* 0x000fe40000010000 */
.L_x_11499:
[----:B------:R-:W-:Y:S05]  /*1270*/  BSYNC B1 ;  /* 0x0000000000017941 */ /* 0x000fea0003800000 */
.L_x_11497:
[----:B------:R-:W-:Y:S01]  /*1280*/  BSSY B1, `(.L_x_11500) ;  /* 0x000000b000017945 */ /* 0x000fe20003800000 */
[----:B------:R-:W-:Y:S05]  /*1290*/  @P5 BRA `(.L_x_11501) ;  /* 0x0000004000005947 */ /* 0x000fea0003800000 */
[----:B------:R-:W-:Y:S01]  /*12a0*/  HFMA2.MMA R96, -RZ, RZ, 0, 0 ;  /* 0x00000000ff607435 */ /* 0x000fe200000001ff */
[----:B------:R-:W-:Y:S05]  /*12b0*/  @!P0 BRA `(.L_x_11502) ;  /* 0x0000007000008947 */ /* 0x000fea0003800000 */
[----:B-----5:R-:W-:Y:S01]  /*12c0*/  HADD2.F32 R96, -RZ, R90.H0_H0 ;  /* 0x2000005aff607230 */ /* 0x020fe20000004100 */
[----:B------:R-:W-:Y:S05]  /*12d0*/  BRA `(.L_x_11502) ;  /* 0x0000005000007947 */ /* 0x000fea0003800000 */
.L_x_11501:
[----:B-----5:R-:W-:Y:S02]  /*12e0*/  HADD2.F32 R92, -RZ, R86.H0_H0 ;  /* 0x20000056ff5c7230 */ /* 0x020fe40000004100 */
[----:B------:R-:W-:-:S03]  /*12f0*/  @P0 HADD2.F32 R95, -RZ, R90.H0_H0 ;  /* 0x2000005aff5f0230 */ /* 0x000fc60000004100 */
[----:B------:R-:W-:-:S04]  /*1300*/  FMUL.FTZ R93, R92, c[0x0][0x1ec] ;  /* 0x00007b005c5d7a20 */ /* 0x000fc80000410000 */
[----:B------:R-:W-:-:S04]  /*1310*/  FMUL.FTZ R96, R52, R93 ;  /* 0x0000005d34607220 */ /* 0x000fc80000410000 */
[----:B------:R-:W-:Y:S02]  /*1320*/  @P0 FADD.FTZ R96, R95, R96 ;  /* 0x000000605f600221 */ /* 0x000fe40000010000 */
.L_x_11502:
[----:B------:R-:W-:Y:S05]  /*1330*/  BSYNC B1 ;  /* 0x0000000000017941 */ /* 0x000fea0003800000 */
.L_x_11500:
[----:B------:R-:W-:Y:S01]  /*1340*/  BSSY B1, `(.L_x_11503) ;  /* 0x000000b000017945 */ /* 0x000fe20003800000 */
[----:B------:R-:W-:Y:S05]  /*1350*/  @P5 BRA `(.L_x_11504) ;  /* 0x0000004000005947 */ /* 0x000fea0003800000 */
[----:B------:R-:W-:Y:S01]  /*1360*/  MOV R99, RZ ;  /* 0x000000ff00637202 */ /* 0x000fe20000000f00 */
[----:B------:R-:W-:Y:S05]  /*1370*/  @!P0 BRA `(.L_x_11505) ;  /* 0x0000007000008947 */ /* 0x000fea0003800000 */
[----:B-----5:R-:W-:Y:S01]  /*1380*/  HADD2.F32 R99, -RZ, R90.H1_H1 ;  /* 0x3000005aff637230 */ /* 0x020fe20000004100 */
[----:B------:R-:W-:Y:S05]  /*1390*/  BRA `(.L_x_11505) ;  /* 0x0000005000007947 */ /* 0x000fea0003800000 */
.L_x_11504:
[----:B-----5:R-:W-:Y:S02]  /*13a0*/  HADD2.F32 R92, -RZ, R86.H1_H1 ;  /* 0x30000056ff5c7230 */ /* 0x020fe40000004100 */
[----:B------:R-:W-:-:S03]  /*13b0*/  @P0 HADD2.F32 R94, -RZ, R90.H1_H1 ;  /* 0x3000005aff5e0230 */ /* 0x000fc60000004100 */
[----:B------:R-:W-:-:S04]  /*13c0*/  FMUL.FTZ R92, R92, c[0x0][0x1ec] ;  /* 0x00007b005c5c7a20 */ /* 0x000fc80000410000 */
[----:B------:R-:W-:-:S04]  /*13d0*/  FMUL.FTZ R99, R53, R92 ;  /* 0x0000005c35637220 */ /* 0x000fc80000410000 */
[----:B------:R-:W-:Y:S02]  /*13e0*/  @P0 FADD.FTZ R99, R94, R99 ;  /* 0x000000635e630221 */ /* 0x000fe40000010000 */
.L_x_11505:
[----:B------:R-:W-:Y:S05]  /*13f0*/  BSYNC B1 ;  /* 0x0000000000017941 */ /* 0x000fea0003800000 */
.L_x_11503:
[----:B------:R-:W-:Y:S01]  /*1400*/  BSSY B1, `(.L_x_11506) ;  /* 0x000000b000017945 */ /* 0x000fe20003800000 */
[----:B------:R-:W-:Y:S05]  /*1410*/  @P5 BRA `(.L_x_11507) ;  /* 0x0000004000005947 */ /* 0x000fea0003800000 */
[----:B------:R-:W-:Y:S01]  /*1420*/  HFMA2.MMA R98, -RZ, RZ, 0, 0 ;  /* 0x00000000ff627435 */ /* 0x000fe200000001ff */
[----:B------:R-:W-:Y:S05]  /*1430*/  @!P0 BRA `(.L_x_11508) ;  /* 0x0000007000008947 */ /* 0x000fea0003800000 */
[----:B-----5:R-:W-:Y:S01]  /*1440*/  HADD2.F32 R98, -RZ, R91.H0_H0 ;  /* 0x2000005bff627230 */ /* 0x020fe20000004100 */
[----:B------:R-:W-:Y:S05]  /*1450*/  BRA `(.L_x_11508) ;  /* 0x0000005000007947 */ /* 0x000fea0003800000 */
.L_x_11507:
[----:B-----5:R-:W-:-:S05]  /*1460*/  HADD2.F32 R92, -RZ, R87.H0_H0 ;  /* 0x20000057ff5c7230 */ /* 0x020fca0000004100 */
[----:B------:R-:W-:-:S04]  /*1470*/  FMUL.FTZ R93, R92, c[0x0][0x1ec] ;  /* 0x00007b005c5d7a20 */ /* 0x000fc80000410000 */
[----:B------:R-:W-:Y:S01]  /*1480*/  FMUL.FTZ R98, R54, R93 ;  /* 0x0000005d36627220 */ /* 0x000fe20000410000 */
[----:B------:R-:W-:-:S05]  /*1490*/  @P0 HADD2.F32 R93, -RZ, R91.H0_H0 ;  /* 0x2000005bff5d0230 */ /* 0x000fca0000004100 */
[----:B------:R-:W-:Y:S02]  /*14a0*/  @P0 FADD.FTZ R98, R93, R98 ;  /* 0x000000625d620221 */ /* 0x000fe40000010000 */
.L_x_11508:
[----:B------:R-:W-:Y:S05]  /*14b0*/  BSYNC B1 ;  /* 0x0000000000017941 */ /* 0x000fea0003800000 */
.L_x_11506:
[----:B------:R-:W-:Y:S01]  /*14c0*/  BSSY B1, `(.L_x_11509) ;  /* 0x000000b000017945 */ /* 0x000fe20003800000 */
[----:B------:R-:W-:Y:S05]  /*14d0*/  @P5 BRA `(.L_x_11510) ;  /* 0x0000004000005947 */ /* 0x000fea0003800000 */
[----:B------:R-:W-:Y:S01]  /*14e0*/  MOV R101, RZ ;  /* 0x000000ff00657202 */ /* 0x000fe20000000f00 */
[----:B------:R-:W-:Y:S05]  /*14f0*/  @!P0 BRA `(.L_x_11511) ;  /* 0x0000007000008947 */ /* 0x000fea0003800000 */
[----:B-----5:R-:W-:Y:S01]  /*1500*/  HADD2.F32 R101, -RZ, R91.H1_H1 ;  /* 0x3000005bff657230 */ /* 0x020fe20000004100 */
[----:B------:R-:W-:Y:S05]  /*1510*/  BRA `(.L_x_11511) ;  /* 0x0000005000007947 */ /* 0x000fea0003800000 */
.L_x_11510:
[----:B-----5:R-:W-:-:S05]  /*1520*/  HADD2.F32 R92, -RZ, R87.H1_H1 ;  /* 0x30000057ff5c7230 */ /* 0x020fca0000004100 */
[----:B------:R-:W-:-:S04]  /*1530*/  FMUL.FTZ R92, R92, c[0x0][0x1ec] ;  /* 0x00007b005c5c7a20 */ /* 0x000fc80000410000 */
[----:B------:R-:W-:Y:S01]  /*1540*/  FMUL.FTZ R101, R55, R92 ;  /* 0x0000005c37657220 */ /* 0x000fe20000410000 */
[----:B------:R-:W-:-:S05]  /*1550*/  @P0 HADD2.F32 R92, -RZ, R91.H1_H1 ;  /* 0x3000005bff5c0230 */ /* 0x000fca0000004100 */
[----:B------:R-:W-:Y:S02]  /*1560*/  @P0 FADD.FTZ R101, R92, R101 ;  /* 0x000000655c650221 */ /* 0x000fe40000010000 */
.L_x_11511:
[----:B------:R-:W-:Y:S05]  /*1570*/  BSYNC B1 ;  /* 0x0000000000017941 */ /* 0x000fea0003800000 */
.L_x_11509:
        /* <DEDUP_REMOVED lines=9> */
.L_x_11487:
[----:B------:R-:W-:Y:S05]  /*1610*/  BSYNC B0 ;  /* 0x0000000000007941 */ /* 0x000fea0003800000 */
.L_x_11486:
        /* <DEDUP_REMOVED lines=17> */
.L_x_11515:
[----:B0----5:R-:W-:Y:S02]  /*1730*/  HADD2.F32 R92, -RZ, R84.H0_H0 ;  /* 0x20000054ff5c7230 */ /* 0x021fe40000004100 */
[----:B------:R-:W-:-:S03]  /*1740*/  @P0 HADD2.F32 R95, -RZ, R88.H0_H0 ;  /* 0x20000058ff5f0230 */ /* 0x000fc60000004100 */
[----:B------:R-:W-:-:S04]  /*1750*/  FMUL.FTZ R93, R92, c[0x0][0x1ec] ;  /* 0x00007b005c5d7a20 */ /* 0x000fc80000410000 */
[----:B------:R-:W-:-:S04]  /*1760*/  FMUL.FTZ R100, R80, R93 ;  /* 0x0000005d50647220 */ /* 0x000fc80000410000 */
[----:B------:R-:W-:Y:S02]  /*1770*/  @P0 FADD.FTZ R100, R95, R100 ;  /* 0x000000645f640221 */ /* 0x000fe40000010000 */
.L_x_11516:
[----:B------:R-:W-:Y:S05]  /*1780*/  BSYNC B1 ;  /* 0x0000000000017941 */ /* 0x000fea0003800000 */
.L_x_11514:
[----:B------:R-:W-:Y:S01]  /*1790*/  BSSY B1, `(.L_x_11517) ;  /* 0x000000b000017945 */ /* 0x000fe20003800000 */
[----:B------:R-:W-:Y:S05]  /*17a0*/  @P4 BRA `(.L_x_11518) ;  /* 0x0000004000004947 */ /* 0x000fea0003800000 */
[----:B------:R-:W-:Y:S01]  /*17b0*/  MOV R103, RZ ;  /* 0x000000ff00677202 */ /* 0x000fe20000000f00 */
[----:B------:R-:W-:Y:S05]  /*17c0*/  @!P0 BRA `(.L_x_11519) ;  /* 0x0000007000008947 */ /* 0x000fea0003800000 */
[----:B-----5:R-:W-:Y:S01]  /*17d0*/  HADD2.F32 R103, -RZ, R88.H1_H1 ;  /* 0x30000058ff677230 */ /* 0x020fe20000004100 */
[----:B------:R-:W-:Y:S05]  /*17e0*/  BRA `(.L_x_11519) ;  /* 0x0000005000007947 */ /* 0x000fea0003800000 */
.L_x_11518:
[----:B-----5:R-:W-:Y:S02]  /*17f0*/  HADD2.F32 R92, -RZ, R84.H1_H1 ;  /* 0x30000054ff5c7230 */ /* 0x020fe40000004100 */
[----:B------:R-:W-:-:S03]  /*1800*/  @P0 HADD2.F32 R94, -RZ, R88.H1_H1 ;  /* 0x30000058ff5e0230 */ /* 0x000fc60000004100 */
[----:B------:R-:W-:-:S04]  /*1810*/  FMUL.FTZ R92, R92, c[0x0][0x1ec] ;  /* 0x00007b005c5c7a20 */ /* 0x000fc80000410000 */
[----:B------:R-:W-:-:S04]  /*1820*/  FMUL.FTZ R103, R81, R92 ;  /* 0x0000005c51677220 */ /* 0x000fc80000410000 */
[----:B------:R-:W-:Y:S02]  /*1830*/  @P0 FADD.FTZ R103, R94, R103 ;  /* 0x000000675e670221 */ /* 0x000fe40000010000 */
.L_x_11519:
[----:B------:R-:W-:Y:S05]  /*1840*/  BSYNC B1 ;  /* 0x0000000000017941 */ /* 0x000fea0003800000 */
.L_x_11517:
[----:B------:R-:W-:Y:S01]  /*1850*/  BSSY B1, `(.L_x_11520) ;  /* 0x000000b000017945 */ /* 0x000fe20003800000 */
[----:B------:R-:W-:Y:S05]  /*1860*/  @P4 BRA `(.L_x_11521) ;  /* 0x0000004000004947 */ /* 0x000fea0003800000 */
[----:B------:R-:W-:Y:S01]  /*1870*/  HFMA2.MMA R102, -RZ, RZ, 0, 0 ;  /* 0x00000000ff667435 */ /* 0x000fe200000001ff */
[----:B------:R-:W-:Y:S05]  /*1880*/  @!P0 BRA `(.L_x_11522) ;  /* 0x0000007000008947 */ /* 0x000fea0003800000 */
[----:B-----5:R-:W-:Y:S01]  /*1890*/  HADD2.F32 R102, -RZ, R89.H0_H0 ;  /* 0x20000059ff667230 */ /* 0x020fe20000004100 */
[----:B------:R-:W-:Y:S05]  /*18a0*/  BRA `(.L_x_11522) ;  /* 0x0000005000007947 */ /* 0x000fea0003800000 */
.L_x_11521:
[----:B-----5:R-:W-:Y:S02]  /*18b0*/  HADD2.F32 R92, -RZ, R85.H0_H0 ;  /* 0x20000055ff5c7230 */ /* 0x020fe40000004100 */
[----:B------:R-:W-:-:S03]  /*18c0*/  @P0 HADD2.F32 R95, -RZ, R89.H0_H0 ;  /* 0x20000059ff5f0230 */ /* 0x000fc60000004100 */
[----:B------:R-:W-:-:S04]  /*18d0*/  FMUL.FTZ R93, R92, c[0x0][0x1ec] ;  /* 0x00007b005c5d7a20 */ /* 0x000fc80000410000 */
[----:B------:R-:W-:-:S04]  /*18e0*/  FMUL.FTZ R102, R82, R93 ;  /* 0x0000005d52667220 */ /* 0x000fc80000410000 */
[----:B------:R-:W-:Y:S02]  /*18f0*/  @P0 FADD.FTZ R102, R95, R102 ;  /* 0x000000665f660221 */ /* 0x000fe40000010000 */
.L_x_11522:
[----:B------:R-:W-:Y:S05]  /*1900*/  BSYNC B1 ;  /* 0x0000000000017941 */ /* 0x000fea0003800000 */
.L_x_11520:
[----:B------:R-:W-:Y:S01]  /*1910*/  BSSY B1, `(.L_x_11523) ;  /* 0x000000b000017945 */ /* 0x000fe20003800000 */
[----:B------:R-:W-:Y:S05]  /*1920*/  @P4 BRA `(.L_x_11524) ;  /* 0x0000004000004947 */ /* 0x000fea0003800000 */
[----:B------:R-:W-:Y:S01]  /*1930*/  MOV R105, RZ ;  /* 0x000000ff00697202 */ /* 0x000fe20000000f00 */
[----:B------:R-:W-:Y:S05]  /*1940*/  @!P0 BRA `(.L_x_11525) ;  /* 0x0000007000008947 */ /* 0x000fea0003800000 */
[----:B-----5:R-:W-:Y:S01]  /*1950*/  HADD2.F32 R105, -RZ, R89.H1_H1 ;  /* 0x30000059ff697230 */ /* 0x020fe20000004100 */
[----:B------:R-:W-:Y:S05]  /*1960*/  BRA `(.L_x_11525) ;  /* 0x0000005000007947 */ /* 0x000fea0003800000 */
.L_x_11524:
[----:B-----5:R-:W-:Y:S02]  /*1970*/  HADD2.F32 R92, -RZ, R85.H1_H1 ;  /* 0x30000055ff5c7230 */ /* 0x020fe40000004100 */
[----:B------:R-:W-:-:S03]  /*1980*/  @P0 HADD2.F32 R94, -RZ, R89.H1_H1 ;  /* 0x30000059ff5e0230 */ /* 0x000fc60000004100 */
[----:B------:R-:W-:-:S04]  /*1990*/  FMUL.FTZ R92, R92, c[0x0][0x1ec] ;  /* 0x00007b005c5c7a20 */ /* 0x000fc80000410000 */
[----:B------:R-:W-:-:S04]  /*19a0*/  FMUL.FTZ R105, R83, R92 ;  /* 0x0000005c53697220 */ /* 0x000fc80000410000 */
[----:B------:R-:W-:Y:S02]  /*19b0*/  @P0 FADD.FTZ R105, R94, R105 ;  /* 0x000000695e690221 */ /* 0x000fe40000010000 */
.L_x_11525:
[----:B------:R-:W-:Y:S05]  /*19c0*/  BSYNC B1 ;  /* 0x0000000000017941 */ /* 0x000fea0003800000 */
.L_x_11523:
[----:B------:R-:W-:Y:S01]  /*19d0*/  BSSY B1, `(.L_x_11526) ;  /* 0x000000b000017945 */ /* 0x000fe20003800000 */
[----:B------:R-:W-:Y:S05]  /*19e0*/  @P4 BRA `(.L_x_11527) ;  /* 0x0000004000004947 */ /* 0x000fea0003800000 */
[----:B------:R-:W-:Y:S01]  /*19f0*/  HFMA2.MMA R104, -RZ, RZ, 0, 0 ;  /* 0x00000000ff687435 */ /* 0x000fe200000001ff */
[----:B------:R-:W-:Y:S05]  /*1a00*/  @!P0 BRA `(.L_x_11528) ;  /* 0x0000007000008947 */ /* 0x000fea0003800000 */
[----:B-----5:R-:W-:Y:S01]  /*1a10*/  HADD2.F32 R104, -RZ, R90.H0_H0 ;  /* 0x2000005aff687230 */ /* 0x020fe20000004100 */
[----:B------:R-:W-:Y:S05]  /*1a20*/  BRA `(.L_x_11528) ;  /* 0x0000005000007947 */ /* 0x000fea0003800000 */
.L_x_11527:
[----:B-----5:R-:W-:Y:S02]  /*1a30*/  HADD2.F32 R92, -RZ, R86.H0_H0 ;  /* 0x20000056ff5c7230 */ /* 0x020fe40000004100 */
[----:B------:R-:W-:-:S03]  /*1a40*/  @P0 HADD2.F32 R95, -RZ, R90.H0_H0 ;  /* 0x2000005aff5f0230 */ /* 0x000fc60000004100 */
[----:B------:R-:W-:-:S04]  /*1a50*/  FMUL.FTZ R93, R92, c[0x0][0x1ec] ;  /* 0x00007b005c5d7a20 */ /* 0x000fc80000410000 */
[----:B------:R-:W-:-:S04]  /*1a60*/  FMUL.FTZ R104, R76, R93 ;  /* 0x0000005d4c687220 */ /* 0x000fc80000410000 */
[----:B------:R-:W-:Y:S02]  /*1a70*/  @P0 FADD.FTZ R104, R95, R104 ;  /* 0x000000685f680221 */ /* 0x000fe40000010000 */
.L_x_11528:
[----:B------:R-:W-:Y:S05]  /*1a80*/  BSYNC B1 ;  /* 0x0000000000017941 */ /* 0x000fea0003800000 */
.L_x_11526:
[----:B------:R-:W-:Y:S01]  /*1a90*/  BSSY B1, `(.L_x_11529) ;  /* 0x000000b000017945 */ /* 0x000fe20003800000 */
[----:B------:R-:W-:Y:S05]  /*1aa0*/  @P4 BRA `(.L_x_11530) ;  /* 0x0000004000004947 */ /* 0x000fea0003800000 */
[----:B------:R-:W-:Y:S01]  /*1ab0*/  MOV R107, RZ ;  /* 0x000000ff006b7202 */ /* 0x000fe20000000f00 */
[----:B------:R-:W-:Y:S05]  /*1ac0*/  @!P0 BRA `(.L_x_11531) ;  /* 0x0000007000008947 */ /* 0x000fea0003800000 */
[----:B-----5:R-:W-:Y:S01]  /*1ad0*/  HADD2.F32 R107, -RZ, R90.H1_H1 ;  /* 0x3000005aff6b7230 */ /* 0x020fe20000004100 */
[----:B------:R-:W-:Y:S05]  /*1ae0*/  BRA `(.L_x_11531) ;  /* 0x0000005000007947 */ /* 0x000fea0003800000 */
.L_x_11530:
[----:B-----5:R-:W-:Y:S02]  /*1af0*/  HADD2.F32 R92, -RZ, R86.H1_H1 ;  /* 0x30000056ff5c7230 */ /* 0x020fe40000004100 */
[----:B------:R-:W-:-:S03]  /*1b00*/  @P0 HADD2.F32 R94, -RZ, R90.H1_H1 ;  /* 0x3000005aff5e0230 */ /* 0x000fc60000004100 */
[----:B------:R-:W-:-:S04]  /*1b10*/  FMUL.FTZ R92, R92, c[0x0][0x1ec] ;  /* 0x00007b005c5c7a20 */ /* 0x000fc80000410000 */
[----:B------:R-:W-:-:S04]  /*1b20*/  FMUL.FTZ R107, R77, R92 ;  /* 0x0000005c4d6b7220 */ /* 0x000fc80000410000 */
[----:B------:R-:W-:Y:S02]  /*1b30*/  @P0 FADD.FTZ R107, R94, R107 ;  /* 0x0000006b5e6b0221 */ /* 0x000fe40000010000 */
.L_x_11531:
[----:B------:R-:W-:Y:S05]  /*1b40*/  BSYNC B1 ;  /* 0x0000000000017941 */ /* 0x000fea0003800000 */
.L_x_11529:
[----:B------:R-:W-:Y:S01]  /*1b50*/  BSSY B1, `(.L_x_11532) ;  /* 0x000000b000017945 */ /* 0x000fe20003800000 */
[----:B------:R-:W-:Y:S05]  /*1b60*/  @P4 BRA `(.L_x_11533) ;  /* 0x0000004000004947 */ /* 0x000fea0003800000 */
[----:B------:R-:W-:Y:S01]  /*1b70*/  HFMA2.MMA R109, -RZ, RZ, 0, 0 ;  /* 0x00000000ff6d7435 */ /* 0x000fe200000001ff */
[----:B------:R-:W-:Y:S05]  /*1b80*/  @!P0 BRA `(.L_x_11534) ;  /* 0x0000007000008947 */ /* 0x000fea0003800000 */
[----:B-----5:R-:W-:Y:S01]  /*1b90*/  HADD2.F32 R109, -RZ, R91.H0_H0 ;  /* 0x2000005bff6d7230 */ /* 0x020fe20000004100 */
[----:B------:R-:W-:Y:S05]  /*1ba0*/  BRA `(.L_x_11534) ;  /* 0x0000005000007947 */ /* 0x000fea0003800000 */
.L_x_11533:
[----:B-----5:R-:W-:-:S05]  /*1bb0*/  HADD2.F32 R92, -RZ, R87.H0_H0 ;  /* 0x20000057ff5c7230 */ /* 0x020fca0000004100 */
[----:B------:R-:W-:Y:S01]  /*1bc0*/  FMUL.FTZ R109, R92, c[0x0][0x1ec] ;  /* 0x00007b005c6d7a20 */ /* 0x000fe20000410000 */
[----:B------:R-:W-:-:S03]  /*1bd0*/  @P0 HADD2.F32 R92, -RZ, R91.H0_H0 ;  /* 0x2000005bff5c0230 */ /* 0x000fc60000004100 */
[----:B------:R-:W-:-:S04]  /*1be0*/  FMUL.FTZ R109, R78, R109 ;  /* 0x0000006d4e6d7220 */ /* 0x000fc80000410000 */
[----:B------:R-:W-:Y:S02]  /*1bf0*/  @P0 FADD.FTZ R109, R92, R109 ;  /* 0x0000006d5c6d0221 */ /* 0x000fe40000010000 */
.L_x_11534:
[----:B------:R-:W-:Y:S05]  /*1c00*/  BSYNC B1 ;  /* 0x0000000000017941 */ /* 0x000fea0003800000 */
.L_x_11532:
[----:B------:R-:W-:Y:S01]  /*1c10*/  BSSY B1, `(.L_x_11535) ;  /* 0x000000b000017945 */ /* 0x000fe20003800000 */
[----:B------:R-:W-:Y:S05]  /*1c20*/  @P4 BRA `(.L_x_11536) ;  /* 0x0000004000004947 */ /* 0x000fea0003800000 */
[----:B------:R-:W-:Y:S01]  /*1c30*/  MOV R111, RZ ;  /* 0x000000ff006f7202 */ /* 0x000fe20000000f00 */
[----:B------:R-:W-:Y:S05]  /*1c40*/  @!P0 BRA `(.L_x_11537) ;  /* 0x0000007000008947 */ /* 0x000fea0003800000 */
[----:B-----5:R-:W-:Y:S01]  /*1c50*/  HADD2.F32 R111, -RZ, R91.H1_H1 ;  /* 0x3000005bff6f7230 */ /* 0x020fe20000004100 */
[----:B------:R-:W-:Y:S05]  /*1c60*/  BRA `(.L_x_11537) ;  /* 0x0000005000007947 */ /* 0x000fea0003800000 */
.L_x_11536:
[----:B-----5:R-:W-:Y:S02]  /*1c70*/  HADD2.F32 R92, -RZ, R87.H1_H1 ;  /* 0x30000057ff5c7230 */ /* 0x020fe40000004100 */
[----:B------:R-:W-:-:S03]  /*1c80*/  @P0 HADD2.F32 R94, -RZ, R91.H1_H1 ;  /* 0x3000005bff5e0230 */ /* 0x000fc60000004100 */
[----:B------:R-:W-:-:S04]  /*1c90*/  FMUL.FTZ R92, R92, c[0x0][0x1ec] ;  /* 0x00007b005c5c7a20 */ /* 0x000fc80000410000 */
[----:B------:R-:W-:-:S04]  /*1ca0*/  FMUL.FTZ R111, R79, R92 ;  /* 0x0000005c4f6f7220 */ /* 0x000fc80000410000 */
[----:B------:R-:W-:Y:S02]  /*1cb0*/  @P0 FADD.FTZ R111, R94, R111 ;  /* 0x0000006f5e6f0221 */ /* 0x000fe40000010000 */
.L_x_11537:
[----:B------:R-:W-:Y:S05]  /*1cc0*/  BSYNC B1 ;  /* 0x0000000000017941 */ /* 0x000fea0003800000 */
.L_x_11535:
[----:B------:R-:W-:Y:S01]  /*1cd0*/  HFMA2.MMA R121, -RZ, RZ, 0, 9.5367431640625e-07 ;  /* 0x00000010ff797435 */ /* 0x000fe200000001ff */
[----:B------:R-:W-:Y:S02]  /*1ce0*/  F2FP.PACK_AB R95, R111, R109 ;  /* 0x0000006d6f5f723e */ /* 0x000fe400000000ff */
[----:B------:R-:W-:Y:S02]  /*1cf0*/  F2FP.PACK_AB R94, R107, R104 ;  /* 0x000000686b5e723e */ /* 0x000fe400000000ff */
[----:B------:R-:W-:Y:S02]  /*1d00*/  F2FP.PACK_AB R93, R105, R102 ;  /* 0x00000066695d723e */ /* 0x000fe400000000ff */
[----:B------:R-:W-:-:S03]  /*1d10*/  F2FP.PACK_AB R92, R103, R100 ;  /* 0x00000064675c723e */ /* 0x000fc600000000ff */
[----:B------:R-:W-:-:S05]  /*1d20*/  IMAD.WIDE.U32 R120, R120, R121, c[0x0][0x188] ;  /* 0x0000620078787625 */ /* 0x000fca00078e0079 */
[----:B------:R0:W-:Y:S02]  /*1d30*/  STG.E.128 [R120.64], R92 ;  /* 0x0000005c78007986 */ /* 0x0001e4000c101d04 */
.L_x_11513:
[----:B------:R-:W-:Y:S05]  /*1d40*/  BSYNC B0 ;  /* 0x0000000000007941 */ /* 0x000fea0003800000 */
.L_x_11512:
        /* <DEDUP_REMOVED lines=33> */
.L_x_11548:
        /* <DEDUP_REMOVED lines=69> */
.L_x_11549:
        /* <DEDUP_REMOVED lines=124> */
.L_x_11543:
[----:B------:R-:W-:Y:S05]  /*2b70*/  BSYNC B1 ;  /* 0x0000000000017941 */ /* 0x000fea0003800000 */
.L_x_11542:
        /* <DEDUP_REMOVED lines=34> */
.L_x_11545:
[----:B------:R-:W-:Y:S05]  /*2da0*/  BSYNC B1 ;  /* 0x0000000000017941 */ /* 0x000fea0003800000 */
.L_x_11544:
        /* <DEDUP_REMOVED lines=19> */
[----:B------:R-:W-:Y:S01]  /*2ee0*/  F2FP.PACK_AB R95, R116, R125 ;  /* 0x0000007d745f723e */ /* 0x000fe200000000ff */
[----:B------:R-:W-:-:S02]  /*2ef0*/  FFMA.FTZ R93, R70, R121, R62 ;  /* 0x00000079465d7223 */ /* 0x000fc4000001003e */
[----:B------:R-:W-:Y:S02]  /*2f00*/  FFMA.FTZ R116, R71, R94, R63 ;  /* 0x0000005e47747223 */ /* 0x000fe4000001003f */
[----:B------:R-:W-:Y:S02]  /*2f10*/  FFMA.FTZ R117, R68, R117, R60 ;  /* 0x0000007544757223 */ /* 0x000fe4000001003c */
[----:B------:R-:W-:Y:S01]  /*2f20*/  FFMA.FTZ R92, R69, R92, R61 ;  /* 0x0000005c455c7223 */ /* 0x000fe2000001003d */
[----:B------:R-:W-:Y:S01]  /*2f30*/  F2FP.PACK_AB R93, R116, R93 ;  /* 0x0000005d745d723e */ /* 0x000fe200000000ff */
[----:B------:R-:W-:Y:S01]  /*2f40*/  HFMA2.MMA R116, -RZ, RZ, 0, 9.5367431640625e-07 ;  /* 0x00000010ff747435 */ /* 0x000fe200000001ff */
[----:B------:R-:W-:Y:S02]  /*2f50*/  FFMA.FTZ R119, R72, R119, R64 ;  /* 0x0000007748777223 */ /* 0x000fe40000010040 */
[----:B------:R-:W-:Y:S01]  /*2f60*/  FFMA.FTZ R118, R73, R118, R65 ;  /* 0x0000007649767223 */ /* 0x000fe20000010041 */
[----:B------:R-:W-:-:S04]  /*2f70*/  F2FP.PACK_AB R92, R92, R117 ;  /* 0x000000755c5c723e */ /* 0x000fc800000000ff */
[----:B------:R-:W-:Y:S02]  /*2f80*/  F2FP.PACK_AB R94, R118, R119 ;  /* 0x00000077765e723e */ /* 0x000fe400000000ff */
[----:B------:R-:W-:-:S05]  /*2f90*/  IMAD.WIDE.U32 R116, R115, R116, c[0x0][0x208] ;  /* 0x0000820073747625 */ /* 0x000fca00078e0074 */
[----:B------:R0:W-:Y:S02]  /*2fa0*/  STG.E.128 [R116.64], R92 ;  /* 0x0000005c74007986 */ /* 0x0001e4000c101d04 */
.L_x_11541:
[----:B-1----:R-:W-:Y:S05]  /*2fb0*/  BSYNC B0 ;  /* 0x0000000000007941 */ /* 0x002fea0003800000 */
.L_x_11540:
[----:B------:R-:W-:Y:S02]  /*2fc0*/  IADD3 R113, R113, c[0x0][0x160], RZ ;  /* 0x0000580071717a10 */ /* 0x000fe40007ffe0ff */
[----:B------:R-:W-:Y:S02]  /*2fd0*/  LOP3.LUT P4, RZ, R108, 0xff, RZ, 0xc0, !PT ;  /* 0x000000ff6cff7812 */ /* 0x000fe4000788c0ff */
[----:B------:R-:W-:Y:S02]  /*2fe0*/  ISETP.GE.AND P0, PT, R113, c[0x0][0x164], PT ;  /* 0x0000590071007a0c */ /* 0x000fe40003f06270 */
[----:B------:R-:W-:-:S11]  /*2ff0*/  SEL R108, RZ, 0x1, P4 ;  /* 0x00000001ff6c7807 */ /* 0x000fd60002000000 */
[----:B0-----:R-:W-:Y:S01]  /*3000*/  @P0 CALL.REL.NOINC `(.L_x_11546) ;  /* 0x0000001000000944 */ /* 0x001fe20003c00000 */
[----:B------:R-:W-:Y:S05]  /*3010*/  BRA `(.L_x_11547) ;  /* 0xffffd64000007947 */ /* 0x000fea000383ffff */
.L_x_11546:
[----:B------:R-:W-:Y:S05]  /*3020*/  EXIT ;  /* 0x000000000000794d */ /* 0x000fea0003800000 */
.L_x_11538:
[----:B------:R-:W-:Y:S01]  /*3030*/  HFMA2.MMA R119, -RZ, RZ, 0, 1.847743988037109375e-06 ;  /* 0x0000001fff777435 */ /* 0x000fe200000001ff */
[----:B------:R-:W-:Y:S02]  /*3040*/  MOV R121, 0x1 ;  /* 0x0000000100797802 */ /* 0x000fe40000000f00 */
[----:B------:R-:W-:Y:S02]  /*3050*/  MOV R120, 0xffffffff ;  /* 0xffffffff00787802 */ /* 0x000fe40000000f00 */
[----:B------:R-:W-:Y:S02]  /*3060*/  MOV R94, 0x3080 ;  /* 0x00003080005e7802 */ /* 0x000fe40000000f00 */
[----:B-1---5:R-:W-:Y:S05]  /*3070*/  CALL.REL.NOINC `($__internal_86_$__cuda_sm70_shflsync_bfly_p) ;  /* 0x000006a000007944 */ /* 0x022fea0003c00000 */
[----:B01----:R-:W-:Y:S05]  /*3080*/  BRA `(.L_x_11548) ;  /* 0xffffeed000007947 */ /* 0x003fea000383ffff */
.L_x_11539:
[----:B------:R-:W-:Y:S01]  /*3090*/  HFMA2.MMA R121, -RZ, RZ, 0, 1.1920928955078125e-07 ;  /* 0x00000002ff797435 */ /* 0x000fe200000001ff */
[----:B------:R-:W-:Y:S02]  /*30a0*/  MOV R119, 0x1f ;  /* 0x0000001f00777802 */ /* 0x000fe40000000f00 */
[----:B------:R-:W-:Y:S02]  /*30b0*/  MOV R120, 0xffffffff ;  /* 0xffffffff00787802 */ /* 0x000fe40000000f00 */
[----:B------:R-:W-:-:S02]  /*30c0*/  MOV R94, 0x30e0 ;  /* 0x000030e0005e7802 */ /* 0x000fc40000000f00 */
[----:B-1---5:R-:W-:Y:S05]  /*30d0*/  CALL.REL.NOINC `($__internal_86_$__cuda_sm70_shflsync_bfly_p) ;  /* 0x0000064000007944 */ /* 0x022fea0003c00000 */
[----:B0-----:R-:W-:Y:S01]  /*30e0*/  HFMA2.MMA R121, -RZ, RZ, 0, 2.384185791015625e-07 ;  /* 0x00000004ff797435 */ /* 0x001fe200000001ff */
[----:B-1----:R-:W-:Y:S01]  /*30f0*/  FADD.FTZ R93, R93, R120 ;  /* 0x000000785d5d7221 */ /* 0x002fe20000010000 */
[----:B------:R-:W-:-:S02]  /*3100*/  MOV R119, 0x1f ;  /* 0x0000001f00777802 */ /* 0x000fc40000000f00 */
[----:B------:R-:W-:Y:S02]  /*3110*/  MOV R120, 0xffffffff ;  /* 0xffffffff00787802 */ /* 0x000fe40000000f00 */
[----:B------:R-:W-:Y:S02]  /*3120*/  MOV R94, 0x3140 ;  /* 0x00003140005e7802 */ /* 0x000fe40000000f00 */
[----:B------:R-:W-:Y:S05]  /*3130*/  CALL.REL.NOINC `($__internal_86_$__cuda_sm70_shflsync_bfly_p) ;  /* 0x000005e000007944 */ /* 0x000fea0003c00000 */
[----:B0-----:R-:W-:Y:S01]  /*3140*/  HFMA2.MMA R121, -RZ, RZ, 0, 4.76837158203125e-07 ;  /* 0x00000008ff797435 */ /* 0x001fe200000001ff */
[----:B-1----:R-:W-:Y:S01]  /*3150*/  FADD.FTZ R93, R93, R120 ;  /* 0x000000785d5d7221 */ /* 0x002fe20000010000 */
[----:B------:R-:W-:Y:S02]  /*3160*/  MOV R119, 0x1f ;  /* 0x0000001f00777802 */ /* 0x000fe40000000f00 */
[----:B------:R-:W-:Y:S02]  /*3170*/  MOV R120, 0xffffffff ;  /* 0xffffffff00787802 */ /* 0x000fe40000000f00 */
[----:B------:R-:W-:Y:S02]  /*3180*/  MOV R94, 0x31a0 ;  /* 0x000031a0005e7802 */ /* 0x000fe40000000f00 */
[----:B------:R-:W-:Y:S05]  /*3190*/  CALL.REL.NOINC `($__internal_86_$__cuda_sm70_shflsync_bfly_p) ;  /* 0x0000058000007944 */ /* 0x000fea0003c00000 */
[----:B0-----:R-:W-:Y:S01]  /*31a0*/  HFMA2.MMA R121, -RZ, RZ, 0, 9.5367431640625e-07 ;  /* 0x00000010ff797435 */ /* 0x001fe200000001ff */
[----:B-1----:R-:W-:Y:S01]  /*31b0*/  FADD.FTZ R93, R93, R120 ;  /* 0x000000785d5d7221 */ /* 0x002fe20000010000 */
[----:B------:R-:W-:-:S02]  /*31c0*/  MOV R119, 0x1f ;  /* 0x0000001f00777802 */ /* 0x000fc40000000f00 */
[----:B------:R-:W-:Y:S02]  /*31d0*/  MOV R120, 0xffffffff ;  /* 0xffffffff00787802 */ /* 0x000fe40000000f00 */
[----:B------:R-:W-:Y:S02]  /*31e0*/  MOV R94, 0x3200 ;  /* 0x00003200005e7802 */ /* 0x000fe40000000f00 */
[----:B------:R-:W-:Y:S05]  /*31f0*/  CALL.REL.NOINC `($__internal_86_$__cuda_sm70_shflsync_bfly_p) ;  /* 0x0000052000007944 */ /* 0x000fea0003c00000 */
        /* <DEDUP_REMOVED lines=55> */
[----:B------:R-:W-:Y:S05]  /*3570*/  CALL.REL.NOINC `($__internal_86_$__cuda_sm70_shflsync_bfly_p) ;  /* 0x000001a000007944 */ /* 0x000fea0003c00000 */
[----:B0-----:R-:W-:Y:S01]  /*3580*/  HFMA2.MMA R121, -RZ, RZ, 0, 1.1920928955078125e-07 ;  /* 0x00000002ff797435 */ /* 0x001fe200000001ff */
[----:B-1----:R-:W-:Y:S01]  /*3590*/  FADD.FTZ R93, R93, R120 ;  /* 0x000000785d5d7221 */ /* 0x002fe20000010000 */
[----:B------:R-:W-:Y:S02]  /*35a0*/  MOV R119, 0x1f ;  /* 0x0000001f00777802 */ /* 0x000fe40000000f00 */
[----:B------:R-:W-:Y:S02]  /*35b0*/  MOV R120, 0xffffffff ;  /* 0xffffffff00787802 */ /* 0x000fe40000000f00 */
[----:B------:R-:W-:Y:S02]  /*35c0*/  MOV R94, 0x35e0 ;  /* 0x000035e0005e7802 */ /* 0x000fe40000000f00 */
[----:B------:R-:W-:Y:S05]  /*35d0*/  CALL.REL.NOINC `($__internal_86_$__cuda_sm70_shflsync_bfly_p) ;  /* 0x0000014000007944 */ /* 0x000fea0003c00000 */
[----:B0-----:R-:W-:Y:S01]  /*35e0*/  HFMA2.MMA R121, -RZ, RZ, 0, 2.384185791015625e-07 ;  /* 0x00000004ff797435 */ /* 0x001fe200000001ff */
[----:B-1----:R-:W-:Y:S01]  /*35f0*/  FADD.FTZ R93, R93, R120 ;  /* 0x000000785d5d7221 */ /* 0x002fe20000010000 */
[----:B------:R-:W-:Y:S02]  /*3600*/  MOV R119, 0x1f ;  /* 0x0000001f00777802 */ /* 0x000fe40000000f00 */
[----:B------:R-:W-:-:S02]  /*3610*/  MOV R120, 0xffffffff ;  /* 0xffffffff00787802 */ /* 0x000fc40000000f00 */
        /* <DEDUP_REMOVED lines=8> */
[----:B-1----:R-:W-:Y:S01]  /*36a0*/  FADD.FTZ R117, R93, R120 ;  /* 0x000000785d757221 */ /* 0x002fe20000010000 */
[----:B0-----:R-:W-:Y:S01]  /*36b0*/  HFMA2.MMA R121, -RZ, RZ, 0, 9.5367431640625e-07 ;  /* 0x00000010ff797435 */ /* 0x001fe200000001ff */
[----:B------:R-:W-:Y:S02]  /*36c0*/  MOV R119, 0x1f ;  /* 0x0000001f00777802 */ /* 0x000fe40000000f00 */
[----:B------:R-:W-:-:S02]  /*36d0*/  MOV R120, 0xffffffff ;  /* 0xffffffff00787802 */ /* 0x000fc40000000f00 */
[----:B------:R-:W-:Y:S02]  /*36e0*/  MOV R93, R117 ;  /* 0x00000075005d7202 */ /* 0x000fe40000000f00 */
[----:B------:R-:W-:Y:S02]  /*36f0*/  MOV R94, 0x3710 ;  /* 0x00003710005e7802 */ /* 0x000fe40000000f00 */
[----:B------:R-:W-:Y:S05]  /*3700*/  CALL.REL.NOINC `($__internal_86_$__cuda_sm70_shflsync_bfly_p) ;  /* 0x0000001000007944 */ /* 0x000fea0003c00000 */
[----:B01----:R-:W-:Y:S05]  /*3710*/  BRA `(.L_x_11549) ;  /* 0xffffec9000007947 */ /* 0x003fea000383ffff */
        .weak           $__internal_86_$__cuda_sm70_shflsync_bfly_p
        .type           $__internal_86_$__cuda_sm70_shflsync_bfly_p,@function
        .size           $__internal_86_$__cuda_sm70_shflsync_bfly_p,(.L_x_22174 - $__internal_86_$__cuda_sm70_shflsync_bfly_p)
$__internal_86_$__cuda_sm70_shflsync_bfly_p:
[----:B------:R-:W-:Y:S01]  /*3720*/  HFMA2.MMA R95, -RZ, RZ, 0, 0 ;  /* 0x00000000ff5f7435 */ /* 0x000fe200000001ff */
[----:B------:R-:W-:Y:S04]  /*3730*/  WARPSYNC R120 ;  /* 0x0000007800007348 */ /* 0x000fe80003800000 */
[----:B------:R0:W1:Y:S01]  /*3740*/  SHFL.BFLY PT, R120, R93, R121, R119 ;  /* 0x0c0000795d787389 */ /* 0x00006200000e0077 */
[----:B------:R-:W-:Y:S05]  /*3750*/  RET.REL.NODEC R94 `(_ZN10layer_norm13ln_fwd_kernelINS_13Kernel_traitsIf6__halfS2_S2_fjLj6144ELj1ELj1ELj8ELj16ENS_18Kernel_traits_baseILj6144EfS2_S2_S2_fjLj256EEEEELb0ELb1ELb1ELb0EEEvNS_9FwdParamsE) ;  /* 0xffffc8a05e007950 */ /* 0x000fea0003c3ffff */
.L_x_11550:
        /* <DEDUP_REMOVED lines=10> */
.L_x_22174:


//--------------------- .text._ZN10layer_norm13ln_fwd_kernelINS_13Kernel_traitsIf6__halfS2_S2_fjLj6144ELj1ELj1ELj8ELj16ENS_18Kernel_traits_baseILj6144EfS2_S2_S2_fjLj256EEEEELb0ELb1ELb1ELb1EEEvNS_9FwdParamsE --------------------------
	.section	.text._ZN10layer_norm13ln_fwd_kernelINS_13Kernel_traitsIf6__halfS2_S2_fjLj6144ELj1ELj1ELj8ELj16ENS_18Kernel_traits_baseILj6144EfS2_S2_S2_fjLj256EEEEELb0ELb1ELb1ELb1EEEvNS_9FwdParamsE,"ax",@progbits
	.sectioninfo	@"SHI_REGISTERS=128"
	.align	128
        .global         _ZN10layer_norm13ln_fwd_kernelINS_13Kernel_traitsIf6__halfS2_S2_fjLj6144ELj1ELj1ELj8ELj16ENS_18Kernel_traits_baseILj6144EfS2_S2_S2_fjLj256EEEEELb0ELb1ELb1ELb1EEEvNS_9FwdParamsE
        .type           _ZN10layer_norm13ln_fwd_kernelINS_13Kernel_traitsIf6__halfS2_S2_fjLj6144ELj1ELj1ELj8ELj16ENS_18Kernel_traits_baseILj6144EfS2_S2_S2_fjLj256EEEEELb0ELb1ELb1ELb1EEEvNS_9FwdParamsE,@function
        .size           _ZN10layer_norm13ln_fwd_kernelINS_13Kernel_traitsIf6__halfS2_S2_fjLj6144ELj1ELj1ELj8ELj16ENS_18Kernel_traits_baseILj6144EfS2_S2_S2_fjLj256EEEEELb0ELb1ELb1ELb1EEEvNS_9FwdParamsE,(.L_x_22175 - _ZN10layer_norm13ln_fwd_kernelINS_13Kernel_traitsIf6__halfS2_S2_fjLj6144ELj1ELj1ELj8ELj16ENS_18Kernel_traits_baseILj6144EfS2_S2_S2_fjLj256EEEEELb0ELb1ELb1ELb1EEEvNS_9FwdParamsE)
        .other          _ZN10layer_norm13ln_fwd_kernelINS_13Kernel_traitsIf6__halfS2_S2_fjLj6144ELj1ELj1ELj8ELj16ENS_18Kernel_traits_baseILj6144EfS2_S2_S2_fjLj256EEEEELb0ELb1ELb1ELb1EEEvNS_9FwdParamsE,@"STO_CUDA_ENTRY STV_DEFAULT"
_ZN10layer_norm13ln_fwd_kernelINS_13Kernel_traitsIf6__halfS2_S2_fjLj6144ELj1ELj1ELj8ELj16ENS_18Kernel_traits_baseILj6144EfS2_S2_S2_fjLj256EEEEELb0ELb1ELb1ELb1EEEvNS_9FwdParamsE:
.text._ZN10layer_norm13ln_fwd_kernelINS_13Kernel_traitsIf6__halfS2_S2_fjLj6144ELj1ELj1ELj8ELj16ENS_18Kernel_traits_baseILj6144EfS2_S2_S2_fjLj256EEEEELb0ELb1ELb1ELb1EEEvNS_9FwdParamsE:
        /* <DEDUP_REMOVED lines=50> */
.L_x_11628:
        /* <DEDUP_REMOVED lines=32> */
.L_x_11552:
[----:B0----5:R-:W-:-:S05]  /*0520*/  HADD2.F32 R0, -RZ, R88.H0_H0 ;  /* 0x20000058ff007230 */ /* 0x021fca0000004100 */
[----:B------:R-:W-:Y:S01]  /*0530*/  FMUL.FTZ R9, R0, c[0x0][0x1ec] ;  /* 0x00007b0000097a20 */ /* 0x000fe20000410000 */
[----:B------:R-:W-:-:S03]  /*0540*/  @P0 HADD2.F32 R0, -RZ, R84.H0_H0 ;  /* 0x20000054ff000230 */ /* 0x000fc60000004100 */
[----:B------:R-:W-:-:S04]  /*0550*/  FMUL.FTZ R9, R60, R9 ;  /* 0x000000093c097220 */ /* 0x000fc80000410000 */
[----:B------:R-:W-:Y:S02]  /*0560*/  @P0 FADD.FTZ R9, R9, R0 ;  /* 0x0000000009090221 */ /* 0x000fe40000010000 */
.L_x_11553:
[----:B------:R-:W-:Y:S05]  /*0570*/  BSYNC B0 ;  /* 0x0000000000007941 */ /* 0x000fea0003800000 */
.L_x_11551:
[----:B------:R-:W-:Y:S01]  /*0580*/  BSSY B0, `(.L_x_11554) ;  /* 0x000000b000007945 */ /* 0x000fe20003800000 */
[----:B------:R-:W-:Y:S05]  /*0590*/  @P2 BRA `(.L_x_11555) ;  /* 0x0000004000002947 */ /* 0x000fea0003800000 */
[----:B------:R-:W-:Y:S01]  /*05a0*/  MOV R6, RZ ;  /* 0x000000ff00067202 */ /* 0x000fe20000000f00 */
[----:B------:R-:W-:Y:S05]  /*05b0*/  @!P0 BRA `(.L_x_11556) ;  /* 0x0000007000008947 */ /* 0x000fea0003800000 */
[----:B-----5:R-:W-:Y:S01]  /*05c0*/  HADD2.F32 R6, -RZ, R84.H1_H1 ;  /* 0x30000054ff067230 */ /* 0x020fe20000004100 */
[----:B------:R-:W-:Y:S05]  /*05d0*/  BRA `(.L_x_11556) ;  /* 0x0000005000007947 */ /* 0x000fea0003800000 */
.L_x_11555:
[----:B-----5:R-:W-:Y:S02]  /*05e0*/  HADD2.F32 R0, -RZ, R88.H1_H1 ;  /* 0x30000058ff007230 */ /* 0x020fe40000004100 */
[----:B------:R-:W-:-:S03]  /*05f0*/  @P0 HADD2.F32 R3, -RZ, R84.H1_H1 ;  /* 0x30000054ff030230 */ /* 0x000fc60000004100 */
[----:B------:R-:W-:-:S04]  /*0600*/  FMUL.FTZ R0, R0, c[0x0][0x1ec] ;  /* 0x00007b0000007a20 */ /* 0x000fc80000410000 */
[----:B------:R-:W-:-:S04]  /*0610*/  FMUL.FTZ R6, R61, R0 ;  /* 0x000000003d067220 */ /* 0x000fc80000410000 */
[----:B------:R-:W-:Y:S02]  /*0620*/  @P0 FADD.FTZ R6, R6, R3 ;  /* 0x0000000306060221 */ /* 0x000fe40000010000 */
.L_x_11556:
[----:B------:R-:W-:Y:S05]  /*0630*/  BSYNC B0 ;  /* 0x0000000000007941 */ /* 0x000fea0003800000 */
.L_x_11554:
[----:B------:R-:W-:Y:S01]  /*0640*/  BSSY B0, `(.L_x_11557) ;  /* 0x000000b000007945 */ /* 0x000fe20003800000 */
[----:B------:R-:W-:Y:S05]  /*0650*/  @P2 BRA `(.L_x_11558) ;  /* 0x0000004000002947 */ /* 0x000fea0003800000 */
[----:B------:R-:W-:Y:S01]  /*0660*/  HFMA2.MMA R7, -RZ, RZ, 0, 0 ;  /* 0x00000000ff077435 */ /* 0x000fe200000001ff */
[----:B------:R-:W-:Y:S05]  /*0670*/  @!P0 BRA `(.L_x_11559) ;  /* 0x0000007000008947 */ /* 0x000fea0003800000 */
[----:B-----5:R-:W-:Y:S01]  /*0680*/  HADD2.F32 R7, -RZ, R85.H0_H0 ;  /* 0x20000055ff077230 */ /* 0x020fe20000004100 */
[----:B------:R-:W-:Y:S05]  /*0690*/  BRA `(.L_x_11559) ;  /* 0x0000005000007947 */ /* 0x000fea0003800000 */
.L_x_11558:
[----:B-----5:R-:W-:-:S05]  /*06a0*/  HADD2.F32 R0, -RZ, R89.H0_H0 ;  /* 0x20000059ff007230 */ /* 0x020fca0000004100 */
[----:B------:R-:W-:Y:S01]  /*06b0*/  FMUL.FTZ R7, R0, c[0x0][0x1ec] ;  /* 0x00007b0000077a20 */ /* 0x000fe20000410000 */
[----:B------:R-:W-:-:S03]  /*06c0*/  @P0 HADD2.F32 R0, -RZ, R85.H0_H0 ;  /* 0x20000055ff000230 */ /* 0x000fc60000004100 */
[----:B------:R-:W-:-:S04]  /*06d0*/  FMUL.FTZ R7, R62, R7 ;  /* 0x000000073e077220 */ /* 0x000fc80000410000 */
[----:B------:R-:W-:Y:S02]  /*06e0*/  @P0 FADD.FTZ R7, R7, R0 ;  /* 0x0000000007070221 */ /* 0x000fe40000010000 */
.L_x_11559:
[----:B------:R-:W-:Y:S05]  /*06f0*/  BSYNC B0 ;  /* 0x0000000000007941 */ /* 0x000fea0003800000 */
.L_x_11557:
[----:B------:R-:W-:Y:S01]  /*0700*/  BSSY B0, `(.L_x_11560) ;  /* 0x000000b000007945 */ /* 0x000fe20003800000 */
[----:B------:R-:W-:Y:S05]  /*0710*/  @P2 BRA `(.L_x_11561) ;  /* 0x0000004000002947 */ /* 0x000fea0003800000 */
[----:B------:R-:W-:Y:S01]  /*0720*/  MOV R4, RZ ;  /* 0x000000ff00047202 */ /* 0x000fe20000000f00 */
[----:B------:R-:W-:Y:S05]  /*0730*/  @!P0 BRA `(.L_x_11562) ;  /* 0x0000007000008947 */ /* 0x000fea0003800000 */
[----:B-----5:R-:W-:Y:S01]  /*0740*/  HADD2.F32 R4, -RZ, R85.H1_H1 ;  /* 0x30000055ff047230 */ /* 0x020fe20000004100 */
[----:B------:R-:W-:Y:S05]  /*0750*/  BRA `(.L_x_11562) ;  /* 0x0000005000007947 */ /* 0x000fea0003800000 */
.L_x_11561:
[----:B-----5:R-:W-:Y:S02]  /*0760*/  HADD2.F32 R0, -RZ, R89.H1_H1 ;  /* 0x30000059ff007230 */ /* 0x020fe40000004100 */
[----:B------:R-:W-:-:S03]  /*0770*/  @P0 HADD2.F32 R3, -RZ, R85.H1_H1 ;  /* 0x30000055ff030230 */ /* 0x000fc60000004100 */
[----:B------:R-:W-:-:S04]  /*0780*/  FMUL.FTZ R0, R0, c[0x0][0x1ec] ;  /* 0x00007b0000007a20 */ /* 0x000fc80000410000 */
[----:B------:R-:W-:-:S04]  /*0790*/  FMUL.FTZ R4, R63, R0 ;  /* 0x000000003f047220 */ /* 0x000fc80000410000 */
[----:B------:R-:W-:Y:S02]  /*07a0*/  @P0 FADD.FTZ R4, R4, R3 ;  /* 0x0000000304040221 */ /* 0x000fe40000010000 */
.L_x_11562:
[----:B------:R-:W-:Y:S05]  /*07b0*/  BSYNC B0 ;  /* 0x0000000000007941 */ /* 0x000fea0003800000 */
.L_x_11560:
[----:B------:R-:W-:Y:S01]  /*07c0*/  BSSY B0, `(.L_x_11563) ;  /* 0x000000b000007945 */ /* 0x000fe20003800000 */
[----:B------:R-:W-:Y:S05]  /*07d0*/  @P2 BRA `(.L_x_11564) ;  /* 0x0000004000002947 */ /* 0x000fea0003800000 */
[----:B------:R-:W-:Y:S01]  /*07e0*/  HFMA2.MMA R5, -RZ, RZ, 0, 0 ;  /* 0x00000000ff057435 */ /* 0x000fe200000001ff */
[----:B------:R-:W-:Y:S05]  /*07f0*/  @!P0 BRA `(.L_x_11565) ;  /* 0x0000007000008947 */ /* 0x000fea0003800000 */
[----:B-----5:R-:W-:Y:S01]  /*0800*/  HADD2.F32 R5, -RZ, R86.H0_H0 ;  /* 0x20000056ff057230 */ /* 0x020fe20000004100 */
[----:B------:R-:W-:Y:S05]  /*0810*/  BRA `(.L_x_11565) ;  /* 0x0000005000007947 */ /* 0x000fea0003800000 */
.L_x_11564:
[----:B-----5:R-:W-:-:S05]  /*0820*/  HADD2.F32 R0, -RZ, R90.H0_H0 ;  /* 0x2000005aff007230 */ /* 0x020fca0000004100 */
[----:B------:R-:W-:Y:S01]  /*0830*/  FMUL.FTZ R5, R0, c[0x0][0x1ec] ;  /* 0x00007b0000057a20 */ /* 0x000fe20000410000 */
[----:B------:R-:W-:-:S03]  /*0840*/  @P0 HADD2.F32 R0, -RZ, R86.H0_H0 ;  /* 0x20000056ff000230 */ /* 0x000fc60000004100 */
[----:B------:R-:W-:-:S04]  /*0850*/  FMUL.FTZ R5, R64, R5 ;  /* 0x0000000540057220 */ /* 0x000fc80000410000 */
[----:B------:R-:W-:Y:S02]  /*0860*/  @P0 FADD.FTZ R5, R5, R0 ;  /* 0x0000000005050221 */ /* 0x000fe40000010000 */
.L_x_11565:
[----:B------:R-:W-:Y:S05]  /*0870*/  BSYNC B0 ;  /* 0x0000000000007941 */ /* 0x000fea0003800000 */
.L_x_11563:
[----:B------:R-:W-:Y:S01]  /*0880*/  BSSY B0, `(.L_x_11566) ;  /* 0x000000b000007945 */ /* 0x000fe20003800000 */
[----:B------:R-:W-:Y:S05]  /*0890*/  @P2 BRA `(.L_x_11567) ;  /* 0x0000004000002947 */ /* 0x000fea0003800000 */
[----:B------:R-:W-:Y:S01]  /*08a0*/  MOV R2, RZ ;  /* 0x000000ff00027202 */ /* 0x000fe20000000f00 */
[----:B------:R-:W-:Y:S05]  /*08b0*/  @!P0 BRA `(.L_x_11568) ;  /* 0x0000007000008947 */ /* 0x000fea0003800000 */
[----:B-----5:R-:W-:Y:S01]  /*08c0*/  HADD2.F32 R2, -RZ, R86.H1_H1 ;  /* 0x30000056ff027230 */ /* 0x020fe20000004100 */
[----:B------:R-:W-:Y:S05]  /*08d0*/  BRA `(.L_x_11568) ;  /* 0x0000005000007947 */ /* 0x000fea0003800000 */
.L_x_11567:
[----:B-----5:R-:W-:Y:S02]  /*08e0*/  HADD2.F32 R0, -RZ, R90.H1_H1 ;  /* 0x3000005aff007230 */ /* 0x020fe40000004100 */
[----:B------:R-:W-:-:S03]  /*08f0*/  @P0 HADD2.F32 R3, -RZ, R86.H1_H1 ;  /* 0x30000056ff030230 */ /* 0x000fc60000004100 */
[----:B------:R-:W-:-:S04]  /*0900*/  FMUL.FTZ R0, R0, c[0x0][0x1ec] ;  /* 0x00007b0000007a20 */ /* 0x000fc80000410000 */
[----:B------:R-:W-:-:S04]  /*0910*/  FMUL.FTZ R2, R65, R0 ;  /* 0x0000000041027220 */ /* 0x000fc80000410000 */
[----:B------:R-:W-:Y:S02]  /*0920*/  @P0 FADD.FTZ R2, R2, R3 ;  /* 0x0000000302020221 */ /* 0x000fe40000010000 */
.L_x_11568:
[----:B------:R-:W-:Y:S05]  /*0930*/  BSYNC B0 ;  /* 0x0000000000007941 */ /* 0x000fea0003800000 */
.L_x_11566:
[----:B------:R-:W-:Y:S01]  /*0940*/  BSSY B0, `(.L_x_11569) ;  /* 0x000000b000007945 */ /* 0x000fe20003800000 */
[----:B------:R-:W-:Y:S05]  /*0950*/  @P2 BRA `(.L_x_11570) ;  /* 0x0000004000002947 */ /* 0x000fea0003800000 */
[----:B------:R-:W-:Y:S01]  /*0960*/  HFMA2.MMA R3, -RZ, RZ, 0, 0 ;  /* 0x00000000ff037435 */ /* 0x000fe200000001ff */
[----:B------:R-:W-:Y:S05]  /*0970*/  @!P0 BRA `(.L_x_11571) ;  /* 0x0000007000008947 */ /* 0x000fea0003800000 */
[----:B-----5:R-:W-:Y:S01]  /*0980*/  HADD2.F32 R3, -RZ, R87.H0_H0 ;  /* 0x20000057ff037230 */ /* 0x020fe20000004100 */
[----:B------:R-:W-:Y:S05]  /*0990*/  BRA `(.L_x_11571) ;  /* 0x0000005000007947 */ /* 0x000fea0003800000 */
.L_x_11570:
[----:B-----5:R-:W-:-:S05]  /*09a0*/  HADD2.F32 R0, -RZ, R91.H0_H0 ;  /* 0x2000005bff007230 */ /* 0x020fca0000004100 */
[----:B------:R-:W-:Y:S01]  /*09b0*/  FMUL.FTZ R3, R0, c[0x0][0x1ec] ;  /* 0x00007b0000037a20 */ /* 0x000fe20000410000 */
[----:B------:R-:W-:-:S03]  /*09c0*/  @P0 HADD2.F32 R0, -RZ, R87.H0_H0 ;  /* 0x20000057ff000230 */ /* 0x000fc60000004100 */
[----:B------:R-:W-:-:S04]  /*09d0*/  FMUL.FTZ R3, R66, R3 ;  /* 0x0000000342037220 */ /* 0x000fc80000410000 */
[----:B------:R-:W-:Y:S02]  /*09e0*/  @P0 FADD.FTZ R3, R3, R0 ;  /* 0x0000000003030221 */ /* 0x000fe40000010000 */
.L_x_11571:
[----:B------:R-:W-:Y:S05]  /*09f0*/  BSYNC B0 ;  /* 0x0000000000007941 */ /* 0x000fea0003800000 */
.L_x_11569:
[----:B------:R-:W-:Y:S01]  /*0a00*/  BSSY B0, `(.L_x_11572) ;  /* 0x000000b000007945 */ /* 0x000fe20003800000 */
[----:B------:R-:W-:Y:S05]  /*0a10*/  @P2 BRA `(.L_x_11573) ;  /* 0x0000004000002947 */ /* 0x000fea0003800000 */
[----:B------:R-:W-:Y:S01]  /*0a20*/  MOV R0, RZ ;  /* 0x000000ff00007202 */ /* 0x000fe20000000f00 */
[----:B------:R-:W-:Y:S05]  /*0a30*/  @!P0 BRA `(.L_x_11574) ;  /* 0x0000007000008947 */ /* 0x000fea0003800000 */
[----:B-----5:R-:W-:Y:S01]  /*0a40*/  HADD2.F32 R0, -RZ, R87.H1_H1 ;  /* 0x30000057ff007230 */ /* 0x020fe20000004100 */
[----:B------:R-:W-:Y:S05]  /*0a50*/  BRA `(.L_x_11574) ;  /* 0x0000005000007947 */ /* 0x000fea0003800000 */
.L_x_11573:
[----:B-----5:R-:W-:Y:S02]  /*0a60*/  HADD2.F32 R0, -RZ, R91.H1_H1 ;  /* 0x3000005bff007230 */ /* 0x020fe40000004100 */
[----:B------:R-:W-:-:S03]  /*0a70*/  @P0 HADD2.F32 R93, -RZ, R87.H1_H1 ;  /* 0x30000057ff5d0230 */ /* 0x000fc60000004100 */
[----:B------:R-:W-:-:S04]  /*0a80*/  FMUL.FTZ R0, R0, c[0x0][0x1ec] ;  /* 0x00007b0000007a20 */ /* 0x000fc80000410000 */
[----:B------:R-:W-:-:S04]  /*0a90*/  FMUL.FTZ R0, R67, R0 ;  /* 0x0000000043007220 */ /* 0x000fc80000410000 */
[----:B------:R-:W-:Y:S02]  /*0aa0*/  @P0 FADD.FTZ R0, R0, R93 ;  /* 0x0000005d00000221 */ /* 0x000fe40000010000 */
.L_x_11574:
[----:B------:R-:W-:Y:S05]  /*0ab0*/  BSYNC B0 ;  /* 0x0000000000007941 */ /* 0x000fea0003800000 */
.L_x_11572:
        /* <DEDUP_REMOVED lines=17> */
[----:B-----5:R-:W-:Y:S01]  /*0bd0*/  HADD2.F32 R107, -RZ, R84.H0_H0 ;  /* 0x20000054ff6b7230 */ /* 0x020fe20000004100 */
[----:B------:R-:W-:Y:S05]  /*0be0*/  BRA `(.L_x_11577) ;  /* 0x0000005000007947 */ /* 0x000fea0003800000 */
.L_x_11576:
[----:B0----5:R-:W-:-:S05]  /*0bf0*/  HADD2.F32 R92, -RZ, R88.H0_H0 ;  /* 0x20000058ff5c7230 */ /* 0x021fca0000004100 */
[----:B------:R-:W-:Y:S01]  /*0c00*/  FMUL.FTZ R107, R92, c[0x0][0x1ec] ;  /* 0x00007b005c6b7a20 */ /* 0x000fe20000410000 */
[----:B------:R-:W-:-:S03]  /*0c10*/  @P0 HADD2.F32 R92, -RZ, R84.H0_H0 ;  /* 0x20000054ff5c0230 */ /* 0x000fc60000004100 */
[----:B------:R-:W-:-:S04]  /*0c20*/  FMUL.FTZ R107, R68, R107 ;  /* 0x0000006b446b7220 */ /* 0x000fc80000410000 */
[----:B------:R-:W-:Y:S02]  /*0c30*/  @P0 FADD.FTZ R107, R92, R107 ;  /* 0x0000006b5c6b0221 */ /* 0x000fe40000010000 */
.L_x_11577:
[----:B------:R-:W-:Y:S05]  /*0c40*/  BSYNC B0 ;  /* 0x0000000000007941 */ /* 0x000fea0003800000 */
.L_x_11575:
[----:B------:R-:W-:Y:S01]  /*0c50*/  BSSY B0, `(.L_x_11578) ;  /* 0x000000b000007945 */ /* 0x000fe20003800000 */
[----:B------:R-:W-:Y:S05]  /*0c60*/  @P2 BRA `(.L_x_11579) ;  /* 0x0000004000002947 */ /* 0x000fea0003800000 */
[----:B------:R-:W-:Y:S01]  /*0c70*/  MOV R106, RZ ;  /* 0x000000ff006a7202 */ /* 0x000fe20000000f00 */
[----:B------:R-:W-:Y:S05]  /*0c80*/  @!P0 BRA `(.L_x_11580) ;  /* 0x0000007000008947 */ /* 0x000fea0003800000 */
[----:B-----5:R-:W-:Y:S01]  /*0c90*/  HADD2.F32 R106, -RZ, R84.H1_H1 ;  /* 0x30000054ff6a7230 */ /* 0x020fe20000004100 */
[----:B------:R-:W-:Y:S05]  /*0ca0*/  BRA `(.L_x_11580) ;  /* 0x0000005000007947 */ /* 0x000fea0003800000 */
.L_x_11579:
[----:B0----5:R-:W-:Y:S02]  /*0cb0*/  HADD2.F32 R92, -RZ, R88.H1_H1 ;  /* 0x30000058ff5c7230 */ /* 0x021fe40000004100 */
[----:B------:R-:W-:-:S03]  /*0cc0*/  @P0 HADD2.F32 R93, -RZ, R84.H1_H1 ;  /* 0x30000054ff5d0230 */ /* 0x000fc60000004100 */
[----:B------:R-:W-:-:S04]  /*0cd0*/  FMUL.FTZ R92, R92, c[0x0][0x1ec] ;  /* 0x00007b005c5c7a20 */ /* 0x000fc80000410000 */
[----:B------:R-:W-:-:S04]  /*0ce0*/  FMUL.FTZ R106, R69, R92 ;  /* 0x0000005c456a7220 */ /* 0x000fc80000410000 */
[----:B------:R-:W-:Y:S02]  /*0cf0*/  @P0 FADD.FTZ R106, R93, R106 ;  /* 0x0000006a5d6a0221 */ /* 0x000fe40000010000 */
.L_x_11580:
[----:B------:R-:W-:Y:S05]  /*0d00*/  BSYNC B0 ;  /* 0x0000000000007941 */ /* 0x000fea0003800000 */
.L_x_11578:
[----:B------:R-:W-:Y:S01]  /*0d10*/  BSSY B0, `(.L_x_11581) ;  /* 0x000000b000007945 */ /* 0x000fe20003800000 */
[----:B------:R-:W-:Y:S05]  /*0d20*/  @P2 BRA `(.L_x_11582) ;  /* 0x0000004000002947 */ /* 0x000fea0003800000 */
[----:B0-----:R-:W-:Y:S01]  /*0d30*/  HFMA2.MMA R103, -RZ, RZ, 0, 0 ;  /* 0x00000000ff677435 */ /* 0x001fe200000001ff */
[----:B------:R-:W-:Y:S05]  /*0d40*/  @!P0 BRA `(.L_x_11583) ;  /* 0x0000007000008947 */ /* 0x000fea0003800000 */
[----:B-----5:R-:W-:Y:S01]  /*0d50*/  HADD2.F32 R103, -RZ, R85.H0_H0 ;  /* 0x20000055ff677230 */ /* 0x020fe20000004100 */
[----:B------:R-:W-:Y:S05]  /*0d60*/  BRA `(.L_x_11583) ;  /* 0x0000005000007947 */ /* 0x000fea0003800000 */
.L_x_11582:
[----:B0----5:R-:W-:-:S05]  /*0d70*/  HADD2.F32 R92, -RZ, R89.H0_H0 ;  /* 0x20000059ff5c7230 */ /* 0x021fca0000004100 */
[----:B------:R-:W-:Y:S01]  /*0d80*/  FMUL.FTZ R103, R92, c[0x0][0x1ec] ;  /* 0x00007b005c677a20 */ /* 0x000fe20000410000 */
[----:B------:R-:W-:-:S03]  /*0d90*/  @P0 HADD2.F32 R92, -RZ, R85.H0_H0 ;  /* 0x20000055ff5c0230 */ /* 0x000fc60000004100 */
[----:B------:R-:W-:-:S04]  /*0da0*/  FMUL.FTZ R103, R70, R103 ;  /* 0x0000006746677220 */ /* 0x000fc80000410000 */
[----:B------:R-:W-:Y:S02]  /*0db0*/  @P0 FADD.FTZ R103, R92, R103 ;  /* 0x000000675c670221 */ /* 0x000fe40000010000 */
.L_x_11583:
[----:B------:R-:W-:Y:S05]  /*0dc0*/  BSYNC B0 ;  /* 0x0000000000007941 */ /* 0x000fea0003800000 */
.L_x_11581:
[----:B------:R-:W-:Y:S01]  /*0dd0*/  BSSY B0, `(.L_x_11584) ;  /* 0x000000b000007945 */ /* 0x000fe20003800000 */
[----:B------:R-:W-:Y:S05]  /*0de0*/  @P2 BRA `(.L_x_11585) ;  /* 0x0000004000002947 */ /* 0x000fea0003800000 */
[----:B------:R-:W-:Y:S01]  /*0df0*/  MOV R102, RZ ;  /* 0x000000ff00667202 */ /* 0x000fe20000000f00 */
[----:B------:R-:W-:Y:S05]  /*0e00*/  @!P0 BRA `(.L_x_11586) ;  /* 0x0000007000008947 */ /* 0x000fea0003800000 */
[----:B-----5:R-:W-:Y:S01]  /*0e10*/  HADD2.F32 R102, -RZ, R85.H1_H1 ;  /* 0x30000055ff667230 */ /* 0x020fe20000004100 */
[----:B------:R-:W-:Y:S05]  /*0e20*/  BRA `(.L_x_11586) ;  /* 0x0000005000007947 */ /* 0x000fea0003800000 */
.L_x_11585:
[----:B-----5:R-:W-:Y:S02]  /*0e30*/  HADD2.F32 R92, -RZ, R89.H1_H1 ;  /* 0x30000059ff5c7230 */ /* 0x020fe40000004100 */
[----:B------:R-:W-:-:S03]  /*0e40*/  @P0 HADD2.F32 R93, -RZ, R85.H1_H1 ;  /* 0x30000055ff5d0230 */ /* 0x000fc60000004100 */
[----:B------:R-:W-:-:S04]  /*0e50*/  FMUL.FTZ R92, R92, c[0x0][0x1ec] ;  /* 0x00007b005c5c7a20 */ /* 0x000fc80000410000 */
[----:B------:R-:W-:-:S04]  /*0e60*/  FMUL.FTZ R102, R71, R92 ;  /* 0x0000005c47667220 */ /* 0x000fc80000410000 */
[----:B------:R-:W-:Y:S02]  /*0e70*/  @P0 FADD.FTZ R102, R93, R102 ;  /* 0x000000665d660221 */ /* 0x000fe40000010000 */
.L_x_11586:
[----:B------:R-:W-:Y:S05]  /*0e80*/  BSYNC B0 ;  /* 0x0000000000007941 */ /* 0x000fea0003800000 */
.L_x_11584:
[----:B------:R-:W-:Y:S01]  /*0e90*/  BSSY B0, `(.L_x_11587) ;  /* 0x000000b000007945 */ /* 0x000fe20003800000 */
[----:B------:R-:W-:Y:S05]  /*0ea0*/  @P2 BRA `(.L_x_11588) ;  /* 0x0000004000002947 */ /* 0x000fea0003800000 */
[----:B------:R-:W-:Y:S01]  /*0eb0*/  HFMA2.MMA R101, -RZ, RZ, 0, 0 ;  /* 0x00000000ff657435 */ /* 0x000fe200000001ff */
[----:B------:R-:W-:Y:S05]  /*0ec0*/  @!P0 BRA `(.L_x_11589) ;  /* 0x0000007000008947 */ /* 0x000fea0003800000 */
[----:B-----5:R-:W-:Y:S01]  /*0ed0*/  HADD2.F32 R101, -RZ, R86.H0_H0 ;  /* 0x20000056ff657230 */ /* 0x020fe20000004100 */
[----:B------:R-:W-:Y:S05]  /*0ee0*/  BRA `(.L_x_11589) ;  /* 0x0000005000007947 */ /* 0x000fea0003800000 */
.L_x_11588:
[----:B-----5:R-:W-:-:S05]  /*0ef0*/  HADD2.F32 R92, -RZ, R90.H0_H0 ;  /* 0x2000005aff5c7230 */ /* 0x020fca0000004100 */
[----:B------:R-:W-:Y:S01]  /*0f00*/  FMUL.FTZ R101, R92, c[0x0][0x1ec] ;  /* 0x00007b005c657a20 */ /* 0x000fe20000410000 */
[----:B------:R-:W-:-:S03]  /*0f10*/  @P0 HADD2.F32 R92, -RZ, R86.H0_H0 ;  /* 0x20000056ff5c0230 */ /* 0x000fc60000004100 */
[----:B------:R-:W-:-:S04]  /*0f20*/  FMUL.FTZ R101, R72, R101 ;  /* 0x0000006548657220 */ /* 0x000fc80000410000 */
[----:B------:R-:W-:Y:S02]  /*0f30*/  @P0 FADD.FTZ R101, R92, R101 ;  /* 0x000000655c650221 */ /* 0x000fe40000010000 */
.L_x_11589:
[----:B------:R-:W-:Y:S05]  /*0f40*/  BSYNC B0 ;  /* 0x0000000000007941 */ /* 0x000fea0003800000 */
.L_x_11587:
[----:B------:R-:W-:Y:S01]  /*0f50*/  BSSY B0, `(.L_x_11590) ;  /* 0x000000b000007945 */ /* 0x000fe20003800000 */
[----:B------:R-:W-:Y:S05]  /*0f60*/  @P2 BRA `(.L_x_11591) ;  /* 0x0000004000002947 */ /* 0x000fea0003800000 */
[----:B------:R-:W-:Y:S01]  /*0f70*/  MOV R100, RZ ;  /* 0x000000ff00647202 */ /* 0x000fe20000000f00 */
[----:B------:R-:W-:Y:S05]  /*0f80*/  @!P0 BRA `(.L_x_11592) ;  /* 0x0000007000008947 */ /* 0x000fea0003800000 */
[----:B-----5:R-:W-:Y:S01]  /*0f90*/  HADD2.F32 R100, -RZ, R86.H1_H1 ;  /* 0x30000056ff647230 */ /* 0x020fe20000004100 */
[----:B------:R-:W-:Y:S05]  /*0fa0*/  BRA `(.L_x_11592) ;  /* 0x0000005000007947 */ /* 0x000fea0003800000 */
.L_x_11591:
[----:B-----5:R-:W-:Y:S02]  /*0fb0*/  HADD2.F32 R92, -RZ, R90.H1_H1 ;  /* 0x3000005aff5c7230 */ /* 0x020fe40000004100 */
[----:B------:R-:W-:-:S03]  /*0fc0*/  @P0 HADD2.F32 R93, -RZ, R86.H1_H1 ;  /* 0x30000056ff5d0230 */ /* 0x000fc60000004100 */
[----:B------:R-:W-:-:S04]  /*0fd0*/  FMUL.FTZ R92, R92, c[0x0][0x1ec] ;  /* 0x00007b005c5c7a20 */ /* 0x000fc80000410000 */
[----:B------:R-:W-:-:S04]  /*0fe0*/  FMUL.FTZ R100, R73, R92 ;  /* 0x0000005c49647220 */ /* 0x000fc80000410000 */
[----:B------:R-:W-:Y:S02]  /*0ff0*/  @P0 FADD.FTZ R100, R93, R100 ;  /* 0x000000645d640221 */ /* 0x000fe40000010000 */
.L_x_11592:
[----:B------:R-:W-:Y:S05]  /*1000*/  BSYNC B0 ;  /* 0x0000000000007941 */ /* 0x000fea0003800000 */
.L_x_11590:
[----:B------:R-:W-:Y:S01]  /*1010*/  BSSY B0, `(.L_x_11593) ;  /* 0x000000b000007945 */ /* 0x000fe20003800000 */
[----:B------:R-:W-:Y:S05]  /*1020*/  @P2 BRA `(.L_x_11594) ;  /* 0x0000004000002947 */ /* 0x000fea0003800000 */
[----:B------:R-:W-:Y:S01]  /*1030*/  HFMA2.MMA R99, -RZ, RZ, 0, 0 ;  /* 0x00000000ff637435 */ /* 0x000fe200000001ff */
[----:B------:R-:W-:Y:S05]  /*1040*/  @!P0 BRA `(.L_x_11595) ;  /* 0x0000007000008947 */ /* 0x000fea0003800000 */
[----:B-----5:R-:W-:Y:S01]  /*1050*/  HADD2.F32 R99, -RZ, R87.H0_H0 ;  /* 0x20000057ff637230 */ /* 0x020fe20000004100 */
[----:B------:R-:W-:Y:S05]  /*1060*/  BRA `(.L_x_11595) ;  /* 0x0000005000007947 */ /* 0x000fea0003800000 */
.L_x_11594:
[----:B-----5:R-:W-:-:S05]  /*1070*/  HADD2.F32 R92, -RZ, R91.H0_H0 ;  /* 0x2000005bff5c7230 */ /* 0x020fca0000004100 */
[----:B------:R-:W-:Y:S01]  /*1080*/  FMUL.FTZ R99, R92, c[0x0][0x1ec] ;  /* 0x00007b005c637a20 */ /* 0x000fe20000410000 */
[----:B------:R-:W-:-:S03]  /*1090*/  @P0 HADD2.F32 R92, -RZ, R87.H0_H0 ;  /* 0x20000057ff5c0230 */ /* 0x000fc60000004100 */
[----:B------:R-:W-:-:S04]  /*10a0*/  FMUL.FTZ R99, R74, R99 ;  /* 0x000000634a637220 */ /* 0x000fc80000410000 */
[----:B------:R-:W-:Y:S02]  /*10b0*/  @P0 FADD.FTZ R99, R92, R99 ;  /* 0x000000635c630221 */ /* 0x000fe40000010000 */
.L_x_11595:
[----:B------:R-:W-:Y:S05]  /*10c0*/  BSYNC B0 ;  /* 0x0000000000007941 */ /* 0x000fea0003800000 */
.L_x_11593:
[----:B------:R-:W-:Y:S01]  /*10d0*/  BSSY B0, `(.L_x_11596) ;  /* 0x000000b000007945 */ /* 0x000fe20003800000 */
[----:B------:R-:W-:Y:S05]  /*10e0*/  @P2 BRA `(.L_x_11597) ;  /* 0x0000004000002947 */ /* 0x000fea0003800000 */
[----:B------:R-:W-:Y:S01]  /*10f0*/  MOV R98, RZ ;  /* 0x000000ff00627202 */ /* 0x000fe20000000f00 */
[----:B------:R-:W-:Y:S05]  /*1100*/  @!P0 BRA `(.L_x_11598) ;  /* 0x0000007000008947 */ /* 0x000fea0003800000 */
[----:B-----5:R-:W-:Y:S01]  /*1110*/  HADD2.F32 R98, -RZ, R87.H1_H1 ;  /* 0x30000057ff627230 */ /* 0x020fe20000004100 */
[----:B------:R-:W-:Y:S05]  /*1120*/  BRA `(.L_x_11598) ;  /* 0x0000005000007947 */ /* 0x000fea0003800000 */
.L_x_11597:
[----:B-----5:R-:W-:Y:S02]  /*1130*/  HADD2.F32 R92, -RZ, R91.H1_H1 ;  /* 0x3000005bff5c7230 */ /* 0x020fe40000004100 */
[----:B------:R-:W-:-:S03]  /*1140*/  @P0 HADD2.F32 R93, -RZ, R87.H1_H1 ;  /* 0x30000057ff5d0230 */ /* 0x000fc60000004100 */
[----:B------:R-:W-:-:S04]  /*1150*/  FMUL.FTZ R92, R92, c[0x0][0x1ec] ;  /* 0x00007b005c5c7a20 */ /* 0x000fc80000410000 */
[----:B------:R-:W-:-:S04]  /*1160*/  FMUL.FTZ R98, R75, R92 ;  /* 0x0000005c4b627220 */ /* 0x000fc80000410000 */
[----:B------:R-:W-:Y:S02]  /*1170*/  @P0 FADD.FTZ R98, R93, R98 ;  /* 0x000000625d620221 */ /* 0x000fe40000010000 */
.L_x_11598:
[----:B------:R-:W-:Y:S05]  /*1180*/  BSYNC B0 ;  /* 0x0000000000007941 */ /* 0x000fea0003800000 */
.L_x_11596:
[----:B------:R-:W-:Y:S01]  /*1190*/  IADD3 R125, R105, 0x200, RZ ;  /* 0x00000200697d7810 */ /* 0x000fe20007ffe0ff */
[-C--:B------:R-:W-:Y:S01]  /*11a0*/  IMAD.WIDE.U32 R110, R111, R112.reuse, c[0x0][0x188] ;  /* 0x000062006f6e7625 */ /* 0x080fe200078e0070 */
[----:B------:R-:W-:Y:S02]  /*11b0*/  @P1 IADD3 R109, R104, 0x200, RZ ;  /* 0x00000200686d1810 */ /* 0x000fe40007ffe0ff */
[----:B------:R-:W-:Y:S01]  /*11c0*/  F2FP.PACK_AB R95, R98, R99 ;  /* 0x00000063625f723e */ /* 0x000fe200000000ff */
[-C--:B------:R-:W-:Y:S01]  /*11d0*/  @P0 IMAD.WIDE.U32 R104, R125, R112.reuse, c[0x0][0x180] ;  /* 0x000060007d680625 */ /* 0x080fe200078e0070 */
        /* <DEDUP_REMOVED lines=13> */
.L_x_11600:
[----:B0----5:R-:W-:-:S05]  /*12b0*/  HADD2.F32 R92, -RZ, R88.H0_H0 ;  /* 0x20000058ff5c7230 */ /* 0x021fca0000004100 */
[----:B------:R-:W-:Y:S01]  /*12c0*/  FMUL.FTZ R109, R92, c[0x0][0x1ec] ;  /* 0x00007b005c6d7a20 */ /* 0x000fe20000410000 */
[----:B------:R-:W-:-:S03]  /*12d0*/  @P0 HADD2.F32 R92, -RZ, R84.H0_H0 ;  /* 0x20000054ff5c0230 */ /* 0x000fc60000004100 */
[----:B------:R-:W-:-:S04]  /*12e0*/  FMUL.FTZ R109, R76, R109 ;  /* 0x0000006d4c6d7220 */ /* 0x000fc80000410000 */
[----:B------:R-:W-:Y:S02]  /*12f0*/  @P0 FADD.FTZ R109, R92, R109 ;  /* 0x0000006d5c6d0221 */ /* 0x000fe40000010000 */
.L_x_11601:
[----:B------:R-:W-:Y:S05]  /*1300*/  BSYNC B0 ;  /* 0x0000000000007941 */ /* 0x000fea0003800000 */
.L_x_11599:
[----:B------:R-:W-:Y:S01]  /*1310*/  BSSY B0, `(.L_x_11602) ;  /* 0x000000b000007945 */ /* 0x000fe20003800000 */
[----:B------:R-:W-:Y:S05]  /*1320*/  @P2 BRA `(.L_x_11603) ;  /* 0x0000004000002947 */ /* 0x000fea0003800000 */
[----:B------:R-:W-:Y:S01]  /*1330*/  MOV R111, RZ ;  /* 0x000000ff006f7202 */ /* 0x000fe20000000f00 */
[----:B------:R-:W-:Y:S05]  /*1340*/  @!P0 BRA `(.L_x_11604) ;  /* 0x0000007000008947 */ /* 0x000fea0003800000 */
[----:B-----5:R-:W-:Y:S01]  /*1350*/  HADD2.F32 R111, -RZ, R84.H1_H1 ;  /* 0x30000054ff6f7230 */ /* 0x020fe20000004100 */
[----:B------:R-:W-:Y:S05]  /*1360*/  BRA `(.L_x_11604) ;  /* 0x0000005000007947 */ /* 0x000fea0003800000 */
.L_x_11603:
[----:B-----5:R-:W-:Y:S02]  /*1370*/  HADD2.F32 R92, -RZ, R88.H1_H1 ;  /* 0x30000058ff5c7230 */ /* 0x020fe40000004100 */
[----:B------:R-:W-:-:S03]  /*1380*/  @P0 HADD2.F32 R94, -RZ, R84.H1_H1 ;  /* 0x30000054ff5e0230 */ /* 0x000fc60000004100 */
[----:B------:R-:W-:-:S04]  /*1390*/  FMUL.FTZ R92, R92, c[0x0][0x1ec] ;  /* 0x00007b005c5c7a20 */ /* 0x000fc80000410000 */
[----:B------:R-:W-:-:S04]  /*13a0*/  FMUL.FTZ R111, R77, R92 ;  /* 0x0000005c4d6f7220 */ /* 0x000fc80000410000 */
[----:B------:R-:W-:Y:S02]  /*13b0*/  @P0 FADD.FTZ R111, R94, R111 ;  /* 0x0000006f5e6f0221 */ /* 0x000fe40000010000 */
.L_x_11604:
[----:B------:R-:W-:Y:S05]  /*13c0*/  BSYNC B0 ;  /* 0x0000000000007941 */ /* 0x000fea0003800000 */
.L_x_11602:
[----:B------:R-:W-:Y:S01]  /*13d0*/  BSSY B0, `(.L_x_11605) ;  /* 0x000000b000007945 */ /* 0x000fe20003800000 */
[----:B------:R-:W-:Y:S05]  /*13e0*/  @P2 BRA `(.L_x_11606) ;  /* 0x0000004000002947 */ /* 0x000fea0003800000 */
[----:B------:R-:W-:Y:S01]  /*13f0*/  HFMA2.MMA R113, -RZ, RZ, 0, 0 ;  /* 0x00000000ff717435 */ /* 0x000fe200000001ff */
[----:B------:R-:W-:Y:S05]  /*1400*/  @!P0 BRA `(.L_x_11607) ;  /* 0x0000007000008947 */ /* 0x000fea0003800000 */
[----:B-----5:R-:W-:Y:S01]  /*1410*/  HADD2.F32 R113, -RZ, R85.H0_H0 ;  /* 0x20000055ff717230 */ /* 0x020fe20000004100 */
[----:B------:R-:W-:Y:S05]  /*1420*/  BRA `(.L_x_11607) ;  /* 0x0000005000007947 */ /* 0x000fea0003800000 */
.L_x_11606:
[----:B-----5:R-:W-:-:S05]  /*1430*/  HADD2.F32 R92, -RZ, R89.H0_H0 ;  /* 0x20000059ff5c7230 */ /* 0x020fca0000004100 */
[----:B------:R-:W-:Y:S01]  /*1440*/  FMUL.FTZ R113, R92, c[0x0][0x1ec] ;  /* 0x00007b005c717a20 */ /* 0x000fe20000410000 */
[----:B------:R-:W-:-:S03]  /*1450*/  @P0 HADD2.F32 R92, -RZ, R85.H0_H0 ;  /* 0x20000055ff5c0230 */ /* 0x000fc60000004100 */
[----:B------:R-:W-:-:S04]  /*1460*/  FMUL.FTZ R113, R78, R113 ;  /* 0x000000714e717220 */ /* 0x000fc80000410000 */
[----:B------:R-:W-:Y:S02]  /*1470*/  @P0 FADD.FTZ R113, R92, R113 ;  /* 0x000000715c710221 */ /* 0x000fe40000010000 */
.L_x_11607:
[----:B------:R-:W-:Y:S05]  /*1480*/  BSYNC B0 ;  /* 0x0000000000007941 */ /* 0x000fea0003800000 */
.L_x_11605:
[----:B------:R-:W-:Y:S01]  /*1490*/  BSSY B0, `(.L_x_11608) ;  /* 0x000000b000007945 */ /* 0x000fe20003800000 */
[----:B------:R-:W-:Y:S05]  /*14a0*/  @P2 BRA `(.L_x_11609) ;  /* 0x0000004000002947 */ /* 0x000fea0003800000 */
[----:B------:R-:W-:Y:S01]  /*14b0*/  MOV R115, RZ ;  /* 0x000000ff00737202 */ /* 0x000fe20000000f00 */
[----:B------:R-:W-:Y:S05]  /*14c0*/  @!P0 BRA `(.L_x_11610) ;  /* 0x0000007000008947 */ /* 0x000fea0003800000 */
[----:B-----5:R-:W-:Y:S01]  /*14d0*/  HADD2.F32 R115, -RZ, R85.H1_H1 ;  /* 0x30000055ff737230 */ /* 0x020fe20000004100 */
[----:B------:R-:W-:Y:S05]  /*14e0*/  BRA `(.L_x_11610) ;  /* 0x0000005000007947 */ /* 0x000fea0003800000 */
.L_x_11609:
[----:B-----5:R-:W-:Y:S02]  /*14f0*/  HADD2.F32 R92, -RZ, R89.H1_H1 ;  /* 0x30000059ff5c7230 */ /* 0x020fe40000004100 */
[----:B------:R-:W-:-:S03]  /*1500*/  @P0 HADD2.F32 R94, -RZ, R85.H1_H1 ;  /* 0x30000055ff5e0230 */ /* 0x000fc60000004100 */
[----:B------:R-:W-:-:S04]  /*1510*/  FMUL.FTZ R92, R92, c[0x0][0x1ec] ;  /* 0x00007b005c5c7a20 */ /* 0x000fc80000410000 */
[----:B------:R-:W-:-:S04]  /*1520*/  FMUL.FTZ R115, R79, R92 ;  /* 0x0000005c4f737220 */ /* 0x000fc80000410000 */
[----:B------:R-:W-:Y:S02]  /*1530*/  @P0 FADD.FTZ R115, R94, R115 ;  /* 0x000000735e730221 */ /* 0x000fe40000010000 */
.L_x_11610:
[----:B------:R-:W-:Y:S05]  /*1540*/  BSYNC B0 ;  /* 0x0000000000007941 */ /* 0x000fea0003800000 */
.L_x_11608:
[----:B------:R-:W-:Y:S01]  /*1550*/  BSSY B0, `(.L_x_11611) ;  /* 0x000000b000007945 */ /* 0x000fe20003800000 */
[----:B------:R-:W-:Y:S05]  /*1560*/  @P2 BRA `(.L_x_11612) ;  /* 0x0000004000002947 */ /* 0x000fea0003800000 */
[----:B------:R-:W-:Y:S01]  /*1570*/  HFMA2.MMA R117, -RZ, RZ, 0, 0 ;  /* 0x00000000ff757435 */ /* 0x000fe200000001ff */
[----:B------:R-:W-:Y:S05]  /*1580*/  @!P0 BRA `(.L_x_11613) ;  /* 0x0000007000008947 */ /* 0x000fea0003800000 */
[----:B-----5:R-:W-:Y:S01]  /*1590*/  HADD2.F32 R117, -RZ, R86.H0_H0 ;  /* 0x20000056ff757230 */ /* 0x020fe20000004100 */
[----:B------:R-:W-:Y:S05]  /*15a0*/  BRA `(.L_x_11613) ;  /* 0x0000005000007947 */ /* 0x000fea0003800000 */
.L_x_11612:
[----:B-----5:R-:W-:-:S05]  /*15b0*/  HADD2.F32 R92, -RZ, R90.H0_H0 ;  /* 0x2000005aff5c7230 */ /* 0x020fca0000004100 */
[----:B------:R-:W-:Y:S01]  /*15c0*/  FMUL.FTZ R117, R92, c[0x0][0x1ec] ;  /* 0x00007b005c757a20 */ /* 0x000fe20000410000 */
[----:B------:R-:W-:-:S03]  /*15d0*/  @P0 HADD2.F32 R92, -RZ, R86.H0_H0 ;  /* 0x20000056ff5c0230 */ /* 0x000fc60000004100 */
[----:B------:R-:W-:-:S04]  /*15e0*/  FMUL.FTZ R117, R80, R117 ;  /* 0x0000007550757220 */ /* 0x000fc80000410000 */
[----:B------:R-:W-:Y:S02]  /*15f0*/  @P0 FADD.FTZ R117, R92, R117 ;  /* 0x000000755c750221 */ /* 0x000fe40000010000 */
.L_x_11613:
[----:B------:R-:W-:Y:S05]  /*1600*/  BSYNC B0 ;  /* 0x0000000000007941 */ /* 0x000fea0003800000 */
.L_x_11611:
[----:B------:R-:W-:Y:S01]  /*1610*/  BSSY B0, `(.L_x_11614) ;  /* 0x000000b000007945 */ /* 0x000fe20003800000 */
[----:B------:R-:W-:Y:S05]  /*1620*/  @P2 BRA `(.L_x_11615) ;  /* 0x0000004000002947 */ /* 0x000fea0003800000 */
[----:B------:R-:W-:Y:S01]  /*1630*/  MOV R119, RZ ;  /* 0x000000ff00777202 */ /* 0x000fe20000000f00 */
[----:B------:R-:W-:Y:S05]  /*1640*/  @!P0 BRA `(.L_x_11616) ;  /* 0x0000007000008947 */ /* 0x000fea0003800000 */
[----:B-----5:R-:W-:Y:S01]  /*1650*/  HADD2.F32 R119, -RZ, R86.H1_H1 ;  /* 0x30000056ff777230 */ /* 0x020fe20000004100 */
[----:B------:R-:W-:Y:S05]  /*1660*/  BRA `(.L_x_11616) ;  /* 0x0000005000007947 */ /* 0x000fea0003800000 */
.L_x_11615:
[----:B-----5:R-:W-:Y:S02]  /*1670*/  HADD2.F32 R92, -RZ, R90.H1_H1 ;  /* 0x3000005aff5c7230 */ /* 0x020fe40000004100 */
[----:B------:R-:W-:-:S03]  /*1680*/  @P0 HADD2.F32 R94, -RZ, R86.H1_H1 ;  /* 0x30000056ff5e0230 */ /* 0x000fc60000004100 */
[----:B------:R-:W-:-:S04]  /*1690*/  FMUL.FTZ R92, R92, c[0x0][0x1ec] ;  /* 0x00007b005c5c7a20 */ /* 0x000fc80000410000 */
[----:B------:R-:W-:-:S04]  /*16a0*/  FMUL.FTZ R119, R81, R92 ;  /* 0x0000005c51777220 */ /* 0x000fc80000410000 */
[----:B------:R-:W-:Y:S02]  /*16b0*/  @P0 FADD.FTZ R119, R94, R119 ;  /* 0x000000775e770221 */ /* 0x000fe40000010000 */
.L_x_11616:
[----:B------:R-:W-:Y:S05]  /*16c0*/  BSYNC B0 ;  /* 0x0000000000007941 */ /* 0x000fea0003800000 */
.L_x_11614:
[----:B------:R-:W-:Y:S01]  /*16d0*/  BSSY B0, `(.L_x_11617) ;  /* 0x000000b000007945 */ /* 0x000fe20003800000 */
[----:B------:R-:W-:Y:S05]  /*16e0*/  @P2 BRA `(.L_x_11618) ;  /* 0x0000004000002947 */ /* 0x000fea0003800000 */
[----:B------:R-:W-:Y:S01]  /*16f0*/  HFMA2.MMA R121, -RZ, RZ, 0, 0 ;  /* 0x00000000ff797435 */ /* 0x000fe200000001ff */
[----:B------:R-:W-:Y:S05]  /*1700*/  @!P0 BRA `(.L_x_11619) ;  /* 0x0000007000008947 */ /* 0x000fea0003800000 */
[----:B-----5:R-:W-:Y:S01]  /*1710*/  HADD2.F32 R121, -RZ, R87.H0_H0 ;  /* 0x20000057ff797230 */ /* 0x020fe20000004100 */
[----:B------:R-:W-:Y:S05]  /*1720*/  BRA `(.L_x_11619) ;  /* 0x0000005000007947 */ /* 0x000fea0003800000 */
.L_x_11618:
[----:B-----5:R-:W-:-:S05]  /*1730*/  HADD2.F32 R92, -RZ, R91.H0_H0 ;  /* 0x2000005bff5c7230 */ /* 0x020fca0000004100 */
[----:B------:R-:W-:Y:S01]  /*1740*/  FMUL.FTZ R121, R92, c[0x0][0x1ec] ;  /* 0x00007b005c797a20 */ /* 0x000fe20000410000 */
[----:B------:R-:W-:-:S03]  /*1750*/  @P0 HADD2.F32 R92, -RZ, R87.H0_H0 ;  /* 0x20000057ff5c0230 */ /* 0x000fc60000004100 */
[----:B------:R-:W-:-:S04]  /*1760*/  FMUL.FTZ R121, R82, R121 ;  /* 0x0000007952797220 */ /* 0x000fc80000410000 */
[----:B------:R-:W-:Y:S02]  /*1770*/  @P0 FADD.FTZ R121, R92, R121 ;  /* 0x000000795c790221 */ /* 0x000fe40000010000 */
.L_x_11619:
[----:B------:R-:W-:Y:S05]  /*1780*/  BSYNC B0 ;  /* 0x0000000000007941 */ /* 0x000fea0003800000 */
.L_x_11617:
[----:B------:R-:W-:Y:S01]  /*1790*/  BSSY B0, `(.L_x_11620) ;  /* 0x000000b000007945 */ /* 0x000fe20003800000 */
[----:B------:R-:W-:Y:S05]  /*17a0*/  @P2 BRA `(.L_x_11621) ;  /* 0x0000004000002947 */ /* 0x000fea0003800000 */
[----:B------:R-:W-:Y:S01]  /*17b0*/  MOV R123, RZ ;  /* 0x000000ff007b7202 */ /* 0x000fe20000000f00 */
[----:B------:R-:W-:Y:S05]  /*17c0*/  @!P0 BRA `(.L_x_11622) ;  /* 0x0000007000008947 */ /* 0x000fea0003800000 */
[----:B-----5:R-:W-:Y:S01]  /*17d0*/  HADD2.F32 R123, -RZ, R87.H1_H1 ;  /* 0x30000057ff7b7230 */ /* 0x020fe20000004100 */
[----:B------:R-:W-:Y:S05]  /*17e0*/  BRA `(.L_x_11622) ;  /* 0x0000005000007947 */ /* 0x000fea0003800000 */
.L_x_11621:
[----:B-----5:R-:W-:Y:S02]  /*17f0*/  HADD2.F32 R92, -RZ, R91.H1_H1 ;  /* 0x3000005bff5c7230 */ /* 0x020fe40000004100 */
[----:B------:R-:W-:-:S03]  /*1800*/  @P0 HADD2.F32 R94, -RZ, R87.H1_H1 ;  /* 0x30000057ff5e0230 */ /* 0x000fc60000004100 */
[----:B------:R-:W-:-:S04]  /*1810*/  FMUL.FTZ R92, R92, c[0x0][0x1ec] ;  /* 0x00007b005c5c7a20 */ /* 0x000fc80000410000 */
[----:B------:R-:W-:-:S04]  /*1820*/  FMUL.FTZ R123, R83, R92 ;  /* 0x0000005c537b7220 */ /* 0x000fc80000410000 */
[----:B------:R-:W-:Y:S02]  /*1830*/  @P0 FADD.FTZ R123, R94, R123 ;  /* 0x0000007b5e7b0221 */ /* 0x000fe40000010000 */
.L_x_11622:
[----:B------:R-:W-:Y:S05]  /*1840*/  BSYNC B0 ;  /* 0x0000000000007941 */ /* 0x000fea0003800000 */
.L_x_11620:
[----:B------:R-:W-:Y:S01]  /*1850*/  IMAD.WIDE.U32 R104, R125, R112, c[0x0][0x188] ;  /* 0x000062007d687625 */ /* 0x000fe200078e0070 */
[----:B------:R-:W-:Y:S02]  /*1860*/  F2FP.PACK_AB R95, R123, R121 ;  /* 0x000000797b5f723e */ /* 0x000fe400000000ff */
[----:B------:R-:W-:Y:S01]  /*1870*/  F2FP.PACK_AB R94, R119, R117 ;  /* 0x00000075775e723e */ /* 0x000fe200000000ff */
[----:B------:R-:W-:Y:S01]  /*1880*/  FADD.FTZ R125, RZ, R9 ;  /* 0x00000009ff7d7221 */ /* 0x000fe20000010000 */
[----:B------:R-:W-:Y:S02]  /*1890*/  F2FP.PACK_AB R93, R115, R113 ;  /* 0x00000071735d723e */ /* 0x000fe400000000ff */
[----:B------:R-:W-:Y:S01]  /*18a0*/  F2FP.PACK_AB R92, R111, R109 ;  /* 0x0000006d6f5c723e */ /* 0x000fe200000000ff */
        /* <DEDUP_REMOVED lines=32> */
.L_x_11629:
        /* <DEDUP_REMOVED lines=68> */
.L_x_11630:
        /* <DEDUP_REMOVED lines=158> */
[----:B------:R-:W-:Y:S01]  /*28d0*/  FFMA.FTZ R3, R49, R100, R25 ;  /* 0x0000006431037223 */ /* 0x000fe20000010019 */
[----:B------:R-:W-:Y:S01]  /*28e0*/  F2FP.PACK_AB R7, R0, R7 ;  /* 0x000000070007723e */ /* 0x000fe200000000ff */
[----:B------:R-:W-:Y:S01]  /*28f0*/  FFMA.FTZ R101, R54, R107, R30 ;  /* 0x0000006b36657223 */ /* 0x000fe2000001001e */
[----:B------:R-:W-:Y:S01]  /*2900*/  MOV R107, 0x10 ;  /* 0x00000010006b7802 */ /* 0x000fe20000000f00 */
[----:B------:R-:W-:Y:S01]  /*2910*/  FFMA.FTZ R9, R44, R9, R20 ;  /* 0x000000092c097223 */ /* 0x000fe20000010014 */
[----:B------:R-:W-:Y:S01]  /*2920*/  IADD3 R8, R105, 0x100, RZ ;  /* 0x0000010069087810 */ /* 0x000fe20007ffe0ff */
[----:B------:R-:W-:Y:S01]  /*2930*/  FFMA.FTZ R106, R45, R106, R21 ;  /* 0x0000006a2d6a7223 */ /* 0x000fe20000010015 */
[----:B------:R-:W-:Y:S01]  /*2940*/  F2FP.PACK_AB R94, R3, R94 ;  /* 0x0000005e035e723e */ /* 0x000fe200000000ff */
[----:B------:R-:W-:-:S02]  /*2950*/  FFMA.FTZ R93, R46, R93, R22 ;  /* 0x0000005d2e5d7223 */ /* 0x000fc40000010016 */
[----:B------:R-:W-:Y:S02]  /*2960*/  FFMA.FTZ R102, R47, R102, R23 ;  /* 0x000000662f667223 */ /* 0x000fe40000010017 */
[----:B------:R-:W-:Y:S02]  /*2970*/  FFMA.FTZ R99, R52, R99, R28 ;  /* 0x0000006334637223 */ /* 0x000fe4000001001c */
[----:B------:R-:W-:Y:S01]  /*2980*/  FFMA.FTZ R100, R53, R120, R29 ;  /* 0x0000007835647223 */ /* 0x000fe2000001001d */
[----:B------:R-:W-:Y:S01]  /*2990*/  F2FP.PACK_AB R93, R102, R93 ;  /* 0x0000005d665d723e */ /* 0x000fe200000000ff */
[----:B------:R-:W-:Y:S02]  /*29a0*/  FFMA.FTZ R117, R56, R117, R32 ;  /* 0x0000007538757223 */ /* 0x000fe40000010020 */
[----:B------:R-:W-:Y:S01]  /*29b0*/  FFMA.FTZ R0, R57, R92, R33 ;  /* 0x0000005c39007223 */ /* 0x000fe20000010021 */
[----:B------:R-:W-:Y:S01]  /*29c0*/  F2FP.PACK_AB R92, R106, R9 ;  /* 0x000000096a5c723e */ /* 0x000fe200000000ff */
[----:B------:R-:W-:Y:S01]  /*29d0*/  FFMA.FTZ R124, R55, R124, R31 ;  /* 0x0000007c377c7223 */ /* 0x000fe2000001001f */
[----:B------:R-:W-:Y:S01]  /*29e0*/  F2FP.PACK_AB R100, R100, R99 ;  /* 0x000000636464723e */ /* 0x000fe200000000ff */
[----:B------:R-:W-:Y:S01]  /*29f0*/  IMAD.WIDE.U32 R2, R105, R107, c[0x0][0x208] ;  /* 0x0000820069027625 */ /* 0x000fe200078e006b */
[----:B------:R-:W-:-:S02]  /*2a00*/  F2FP.PACK_AB R102, R0, R117 ;  /* 0x000000750066723e */ /* 0x000fc400000000ff */
[----:B------:R-:W-:Y:S01]  /*2a10*/  F2FP.PACK_AB R101, R124, R101 ;  /* 0x000000657c65723e */ /* 0x000fe200000000ff */
[-C--:B------:R-:W-:Y:S01]  /*2a20*/  IMAD.WIDE.U32 R8, R8, R107.reuse, c[0x0][0x208] ;  /* 0x0000820008087625 */ /* 0x080fe200078e006b */
[----:B------:R0:W-:Y:S03]  /*2a30*/  STG.E.128 [R2.64], R4 ;  /* 0x0000000402007986 */ /* 0x0001e6000c101d04 */
[----:B------:R-:W-:Y:S01]  /*2a40*/  IMAD.WIDE.U32 R98, R98, R107, c[0x0][0x208] ;  /* 0x0000820062627625 */ /* 0x000fe200078e006b */
[----:B------:R0:W-:Y:S04]  /*2a50*/  STG.E.128 [R8.64], R92 ;  /* 0x0000005c08007986 */ /* 0x0001e8000c101d04 */
[----:B------:R0:W-:Y:S02]  /*2a60*/  STG.E.128 [R98.64], R100 ;  /* 0x0000006462007986 */ /* 0x0001e4000c101d04 */
.L_x_11626:
[----:B-1----:R-:W-:Y:S05]  /*2a70*/  BSYNC B0 ;  /* 0x0000000000007941 */ /* 0x002fea0003800000 */
.L_x_11625:
[----:B------:R-:W-:Y:S02]  /*2a80*/  IADD3 R97, R97, c[0x0][0x160], RZ ;  /* 0x0000580061617a10 */ /* 0x000fe40007ffe0ff */
[----:B------:R-:W-:-:S02]  /*2a90*/  LOP3.LUT P1, RZ, R11, 0xff, RZ, 0xc0, !PT ;  /* 0x000000ff0bff7812 */ /* 0x000fc4000782c0ff */
[----:B------:R-:W-:Y:S02]  /*2aa0*/  ISETP.GE.AND P0, PT, R97, c[0x0][0x164], PT ;  /* 0x0000590061007a0c */ /* 0x000fe40003f06270 */
[----:B------:R-:W-:-:S11]  /*2ab0*/  SEL R11, RZ, 0x1, P1 ;  /* 0x00000001ff0b7807 */ /* 0x000fd60000800000 */
[----:B0----5:R-:W-:Y:S01]  /*2ac0*/  @P0 CALL.REL.NOINC `(.L_x_11627) ;  /* 0x0000001000000944 */ /* 0x021fe20003c00000 */
[----:B------:R-:W-:Y:S05]  /*2ad0*/  BRA `(.L_x_11628) ;  /* 0xffffd84000007947 */ /* 0x000fea000383ffff */
.L_x_11627:
[----:B------:R-:W-:Y:S05]  /*2ae0*/  EXIT ;  /* 0x000000000000794d */ /* 0x000fea0003800000 */
.L_x_11623:
[----:B------:R-:W-:Y:S01]  /*2af0*/  HFMA2.MMA R110, -RZ, RZ, 0, 5.9604644775390625e-08 ;  /* 0x00000001ff6e7435 */ /* 0x000fe200000001ff */
[----:B------:R-:W-:Y:S02]  /*2b00*/  MOV R108, 0x1f ;  /* 0x0000001f006c7802 */ /* 0x000fe40000000f00 */
[----:B------:R-:W-:Y:S02]  /*2b10*/  MOV R105, 0xffffffff ;  /* 0xffffffff00697802 */ /* 0x000fe40000000f00 */
[----:B------:R-:W-:Y:S02]  /*2b20*/  MOV R94, 0x2b40 ;  /* 0x00002b40005e7802 */ /* 0x000fe40000000f00 */
[----:B-----5:R-:W-:Y:S05]  /*2b30*/  CALL.REL.NOINC `($__internal_87_$__cuda_sm70_shflsync_bfly_p) ;  /* 0x0000068000007944 */ /* 0x020fea0003c00000 */
[----:B01----:R-:W-:Y:S05]  /*2b40*/  BRA `(.L_x_11629) ;  /* 0xffffef6000007947 */ /* 0x003fea000383ffff */
.L_x_11624:
[----:B------:R-:W-:Y:S01]  /*2b50*/  HFMA2.MMA R110, -RZ, RZ, 0, 1.1920928955078125e-07 ;  /* 0x00000002ff6e7435 */ /* 0x000fe200000001ff */
[----:B------:R-:W-:Y:S02]  /*2b60*/  MOV R108, 0x1f ;  /* 0x0000001f006c7802 */ /* 0x000fe40000000f00 */
[----:B------:R-:W-:Y:S02]  /*2b70*/  MOV R105, 0xffffffff ;  /* 0xffffffff00697802 */ /* 0x000fe40000000f00 */
[----:B------:R-:W-:-:S02]  /*2b80*/  MOV R94, 0x2ba0 ;  /* 0x00002ba0005e7802 */ /* 0x000fc40000000f00 */
[----:B-----5:R-:W-:Y:S05]  /*2b90*/  CALL.REL.NOINC `($__internal_87_$__cuda_sm70_shflsync_bfly_p) ;  /* 0x0000062000007944 */ /* 0x020fea0003c00000 */
[----:B0-----:R-:W-:Y:S01]  /*2ba0*/  HFMA2.MMA R110, -RZ, RZ, 0, 2.384185791015625e-07 ;  /* 0x00000004ff6e7435 */ /* 0x001fe200000001ff */
[----:B-1----:R-:W-:Y:S01]  /*2bb0*/  FADD.FTZ R112, R112, R105 ;  /* 0x0000006970707221 */ /* 0x002fe20000010000 */
[----:B------:R-:W-:-:S02]  /*2bc0*/  MOV R108, 0x1f ;  /* 0x0000001f006c7802 */ /* 0x000fc40000000f00 */
[----:B------:R-:W-:Y:S02]  /*2bd0*/  MOV R105, 0xffffffff ;  /* 0xffffffff00697802 */ /* 0x000fe40000000f00 */
[----:B------:R-:W-:Y:S02]  /*2be0*/  MOV R94, 0x2c00 ;  /* 0x00002c00005e7802 */ /* 0x000fe40000000f00 */
[----:B------:R-:W-:Y:S05]  /*2bf0*/  CALL.REL.NOINC `($__internal_87_$__cuda_sm70_shflsync_bfly_p) ;  /* 0x000005c000007944 */ /* 0x000fea0003c00000 */
[----:B0-----:R-:W-:Y:S01]  /*2c00*/  HFMA2.MMA R110, -RZ, RZ, 0, 4.76837158203125e-07 ;  /* 0x00000008ff6e7435 */ /* 0x001fe200000001ff */
[----:B-1----:R-:W-:Y:S01]  /*2c10*/  FADD.FTZ R112, R112, R105 ;  /* 0x0000006970707221 */ /* 0x002fe20000010000 */
[----:B------:R-:W-:Y:S02]  /*2c20*/  MOV R108, 0x1f ;  /* 0x0000001f006c7802 */ /* 0x000fe40000000f00 */
[----:B------:R-:W-:Y:S02]  /*2c30*/  MOV R105, 0xffffffff ;  /* 0xffffffff00697802 */ /* 0x000fe40000000f00 */
[----:B------:R-:W-:Y:S02]  /*2c40*/  MOV R94, 0x2c60 ;  /* 0x00002c60005e7802 */ /* 0x000fe40000000f00 */
[----:B------:R-:W-:Y:S05]  /*2c50*/  CALL.REL.NOINC `($__internal_87_$__cuda_sm70_shflsync_bfly_p) ;  /* 0x0000056000007944 */ /* 0x000fea0003c00000 */
[----:B0-----:R-:W-:Y:S01]  /*2c60*/  HFMA2.MMA R110, -RZ, RZ, 0, 9.5367431640625e-07 ;  /* 0x00000010ff6e7435 */ /* 0x001fe200000001ff */
[----:B-1----:R-:W-:Y:S01]  /*2c70*/  FADD.FTZ R112, R112, R105 ;  /* 0x0000006970707221 */ /* 0x002fe20000010000 */
[----:B------:R-:W-:-:S02]  /*2c80*/  MOV R108, 0x1f ;  /* 0x0000001f006c7802 */ /* 0x000fc40000000f00 */
[----:B------:R-:W-:Y:S02]  /*2c90*/  MOV R105, 0xffffffff ;  /* 0xffffffff00697802 */ /* 0x000fe40000000f00 */
[----:B------:R-:W-:Y:S02]  /*2ca0*/  MOV R94, 0x2cc0 ;  /* 0x00002cc0005e7802 */ /* 0x000fe40000000f00 */
[----:B------:R-:W-:Y:S05]  /*2cb0*/  CALL.REL.NOINC `($__internal_87_$__cuda_sm70_shflsync_bfly_p) ;  /* 0x0000050000007944 */ /* 0x000fea0003c00000 */
        /* <DEDUP_REMOVED lines=54> */
[----:B------:R-:W-:Y:S05]  /*3020*/  CALL.REL.NOINC `($__internal_87_$__cuda_sm70_shflsync_bfly_p) ;  /* 0x0000019000007944 */ /* 0x000fea0003c00000 */
[----:B0-----:R-:W-:Y:S01]  /*3030*/  HFMA2.MMA R110, -RZ, RZ, 0, 1.1920928955078125e-07 ;  /* 0x00000002ff6e7435 */ /* 0x001fe200000001ff */
[----:B-1----:R-:W-:Y:S01]  /*3040*/  FADD.FTZ R112, R112, R105 ;  /* 0x0000006970707221 */ /* 0x002fe20000010000 */
[----:B------:R-:W-:Y:S02]  /*3050*/  MOV R108, 0x1f ;  /* 0x0000001f006c7802 */ /* 0x000fe40000000f00 */
[----:B------:R-:W-:Y:S02]  /*3060*/  MOV R105, 0xffffffff ;  /* 0xffffffff00697802 */ /* 0x000fe40000000f00 */
[----:B------:R-:W-:Y:S02]  /*3070*/  MOV R94, 0x3090 ;  /* 0x00003090005e7802 */ /* 0x000fe40000000f00 */
[----:B------:R-:W-:Y:S05]  /*3080*/  CALL.REL.NOINC `($__internal_87_$__cuda_sm70_shflsync_bfly_p) ;  /* 0x0000013000007944 */ /* 0x000fea0003c00000 */
[----:B0-----:R-:W-:Y:S01]  /*3090*/  HFMA2.MMA R110, -RZ, RZ, 0, 2.384185791015625e-07 ;  /* 0x00000004ff6e7435 */ /* 0x001fe200000001ff */
[----:B-1----:R-:W-:Y:S01]  /*30a0*/  FADD.FTZ R112, R112, R105 ;  /* 0x0000006970707221 */ /* 0x002fe20000010000 */
[----:B------:R-:W-:Y:S02]  /*30b0*/  MOV R108, 0x1f ;  /* 0x0000001f006c7802 */ /* 0x000fe40000000f00 */
[----:B------:R-:W-:-:S02]  /*30c0*/  MOV R105, 0xffffffff ;  /* 0xffffffff00697802 */ /* 0x000fc40000000f00 */
        /* <DEDUP_REMOVED lines=10> */
[----:B------:R-:W-:Y:S02]  /*3170*/  MOV R108, 0x1f ;  /* 0x0000001f006c7802 */ /* 0x000fe40000000f00 */
[----:B------:R-:W-:-:S02]  /*3180*/  MOV R105, 0xffffffff ;  /* 0xffffffff00697802 */ /* 0x000fc40000000f00 */
[----:B------:R-:W-:Y:S02]  /*3190*/  MOV R94, 0x31b0 ;  /* 0x000031b0005e7802 */ /* 0x000fe40000000f00 */
[----:B------:R-:W-:Y:S05]  /*31a0*/  CALL.REL.NOINC `($__internal_87_$__cuda_sm70_shflsync_bfly_p) ;  /* 0x0000001000007944 */ /* 0x000fea0003c00000 */
[----:B01----:R-:W-:Y:S05]  /*31b0*/  BRA `(.L_x_11630) ;  /* 0xffffed3000007947 */ /* 0x003fea000383ffff */
        .weak           $__internal_87_$__cuda_sm70_shflsync_bfly_p
        .type           $__internal_87_$__cuda_sm70_shflsync_bfly_p,@function
        .size           $__internal_87_$__cuda_sm70_shflsync_bfly_p,(.L_x_22175 - $__internal_87_$__cuda_sm70_shflsync_bfly_p)
$__internal_87_$__cuda_sm70_shflsync_bfly_p:
[----:B------:R-:W-:Y:S01]  /*31c0*/  HFMA2.MMA R95, -RZ, RZ, 0, 0 ;  /* 0x00000000ff5f7435 */ /* 0x000fe200000001ff */
[----:B------:R-:W-:Y:S04]  /*31d0*/  WARPSYNC R105 ;  /* 0x0000006900007348 */ /* 0x000fe80003800000 */
[----:B------:R0:W1:Y:S01]  /*31e0*/  SHFL.BFLY PT, R105, R112, R110, R108 ;  /* 0x0c00006e70697389 */ /* 0x00006200000e006c */
[----:B------:R-:W-:Y:S05]  /*31f0*/  RET.REL.NODEC R94 `(_ZN10layer_norm13ln_fwd_kernelINS_13Kernel_traitsIf6__halfS2_S2_fjLj6144ELj1ELj1ELj8ELj16ENS_18Kernel_traits_baseILj6144EfS2_S2_S2_fjLj256EEEEELb0ELb1ELb1ELb1EEEvNS_9FwdParamsE) ;  /* 0xffffce005e007950 */ /* 0x000fea0003c3ffff */
.L_x_11631:
        /* <DEDUP_REMOVED lines=16> */
.L_x_22175:


//--------------------- .text._ZN10layer_norm13ln_fwd_kernelINS_13Kernel_traitsIf6__halfS2_S2_fjLj6144ELj1ELj1ELj8ELj16ENS_18Kernel_traits_baseILj6144EfS2_S2_S2_fjLj256EEEEELb1ELb0ELb0ELb0EEEvNS_9FwdParamsE --------------------------
	.section	.text._ZN10layer_norm13ln_fwd_kernelINS_13Kernel_traitsIf6__halfS2_S2_fjLj6144ELj1ELj1ELj8ELj16ENS_18Kernel_traits_baseILj6144EfS2_S2_S2_fjLj256EEEEELb1ELb0ELb0ELb0EEEvNS_9FwdParamsE,"ax",@progbits
	.sectioninfo	@"SHI_REGISTERS=120"
	.align	128
        .global         _ZN10layer_norm13ln_fwd_kernelINS_13Kernel_traitsIf6__halfS2_S2_fjLj6144ELj1ELj1ELj8ELj16ENS_18Kernel_traits_baseILj6144EfS2_S2_S2_fjLj256EEEEELb1ELb0ELb0ELb0EEEvNS_9FwdParamsE
        .type           _ZN10layer_norm13ln_fwd_kernelINS_13Kernel_traitsIf6__halfS2_S2_fjLj6144ELj1ELj1ELj8ELj16ENS_18Kernel_traits_baseILj6144EfS2_S2_S2_fjLj256EEEEELb1ELb0ELb0ELb0EEEvNS_9FwdParamsE,@function
        .size           _ZN10layer_norm13ln_fwd_kernelINS_13Kernel_traitsIf6__halfS2_S2_fjLj6144ELj1ELj1ELj8ELj16ENS_18Kernel_traits_baseILj6144EfS2_S2_S2_fjLj256EEEEELb1ELb0ELb0ELb0EEEvNS_9FwdParamsE,(.L_x_22176 - _ZN10layer_norm13ln_fwd_kernelINS_13Kernel_traitsIf6__halfS2_S2_fjLj6144ELj1ELj1ELj8ELj16ENS_18Kernel_traits_baseILj6144EfS2_S2_S2_fjLj256EEEEELb1ELb0ELb0ELb0EEEvNS_9FwdParamsE)
        .other          _ZN10layer_norm13ln_fwd_kernelINS_13Kernel_traitsIf6__halfS2_S2_fjLj6144ELj1ELj1ELj8ELj16ENS_18Kernel_traits_baseILj6144EfS2_S2_S2_fjLj256EEEEELb1ELb0ELb0ELb0EEEvNS_9FwdParamsE,@"STO_CUDA_ENTRY STV_DEFAULT"
_ZN10layer_norm13ln_fwd_kernelINS_13Kernel_traitsIf6__halfS2_S2_fjLj6144ELj1ELj1ELj8ELj16ENS_18Kernel_traits_baseILj6144EfS2_S2_S2_fjLj256EEEEELb1ELb0ELb0ELb0EEEvNS_9FwdParamsE:
.text._ZN10layer_norm13ln_fwd_kernelINS_13Kernel_traitsIf6__halfS2_S2_fjLj6144ELj1ELj1ELj8ELj16ENS_18Kernel_traits_baseILj6144EfS2_S2_S2_fjLj256EEEEELb1ELb0ELb0ELb0EEEvNS_9FwdParamsE:
        /* <DEDUP_REMOVED lines=102> */
.L_x_11633:
[----:B------:R-:W-:Y:S05]  /*0660*/  BSYNC B0 ;  /* 0x0000000000007941 */ /* 0x000fea0003800000 */
.L_x_11632:
        /* <DEDUP_REMOVED lines=17> */
.L_x_11635:
[----:B------:R-:W-:Y:S05]  /*0780*/  BSYNC B0 ;  /* 0x0000000000007941 */ /* 0x000fea0003800000 */
.L_x_11634:
        /* <DEDUP_REMOVED lines=16> */
.L_x_11637:
[----:B------:R-:W-:Y:S05]  /*0890*/  BSYNC B0 ;  /* 0x0000000000007941 */ /* 0x000fea0003800000 */
.L_x_11636:
        /* <DEDUP_REMOVED lines=19> */
[----:B------:R-:W-:-:S03]  /*09d0*/  IMAD.HI.U32 R7, R20, -0x326172a9, RZ ;  /* 0xcd9e8d5714077827 */ /* 0x000fc600078e00ff */
[----:B------:R-:W-:Y:S02]  /*09e0*/  IMNMX R8, R8, 0x20, PT ;  /* 0x0000002008087817 */ /* 0x000fe40003800200 */
[----:B------:R-:W-:Y:S02]  /*09f0*/  IMNMX R12, RZ, R12, !PT ;  /* 0x0000000cff0c7217 */ /* 0x000fe40007800200 */
[----:B------:R-:W-:Y:S02]  /*0a00*/  IADD3 R8, R8, R11, RZ ;  /* 0x0000000b08087210 */ /* 0x000fe40007ffe0ff */
[----:B------:R-:W-:Y:S02]  /*0a10*/  IMNMX R12, R12, 0x20, PT ;  /* 0x000000200c0c7817 */ /* 0x000fe40003800200 */
[----:B------:R-:W-:Y:S01]  /*0a20*/  LOP3.LUT R7, R7, UR25, R18, 0x96, !PT ;  /* 0x0000001907077c12 */ /* 0x000fe2000f8e9612 */
[----:B------:R-:W-:Y:S01]  /*0a30*/  IMAD.SHL.U32 R9, R8, 0x8, RZ ;  /* 0x0000000808097824 */ /* 0x000fe200078e00ff */
[----:B------:R-:W-:Y:S01]  /*0a40*/  IADD3 R15, R11, R12, RZ ;  /* 0x0000000c0b0f7210 */ /* 0x000fe20007ffe0ff */
[----:B------:R-:W-:-:S02]  /*0a50*/  IMAD R12, R20, -0x326172a9, RZ ;  /* 0xcd9e8d57140c7824 */ /* 0x000fc400078e02ff */
[----:B------:R0:W1:Y:S01]  /*0a60*/  I2F.U32 R8, R9 ;  /* 0x0000000900087306 */ /* 0x0000620000201000 */
[----:B------:R-:W-:Y:S02]  /*0a70*/  IMAD.MOV.U32 R11, RZ, RZ, RZ ;  /* 0x000000ffff0b7224 */ /* 0x000fe400078e00ff */
[----:B------:R-:W-:Y:S01]  /*0a80*/  IMAD.SHL.U32 R15, R15, 0x8, RZ ;  /* 0x000000080f0f7824 */ /* 0x000fe200078e00ff */
[----:B0-----:R-:W-:Y:S01]  /*0a90*/  LOP3.LUT R9, R13, UR26, R14, 0x96, !PT ;  /* 0x0000001a0d097c12 */ /* 0x001fe2000f8e960e */
[----:B------:R-:W-:Y:S02]  /*0aa0*/  IMAD.MOV.U32 R13, RZ, RZ, 0x1 ;  /* 0x00000001ff0d7424 */ /* 0x000fe400078e00ff */
[----:B------:R-:W-:Y:S01]  /*0ab0*/  IMAD R14, R17, -0x2daee0ad, RZ ;  /* 0xd2511f53110e7824 */ /* 0x000fe200078e02ff */
[----:B-1----:R-:W0:Y:S06]  /*0ac0*/  MUFU.RCP R8, R8 ;  /* 0x0000000800087308 */ /* 0x002e2c0000001000 */
.L_x_11821:
        /* <DEDUP_REMOVED lines=36> */
.L_x_11641:
[----:B-1----:R-:W-:Y:S02]  /*0d10*/  IMAD.MOV.U32 R79, RZ, RZ, R12 ;  /* 0x000000ffff4f7224 */ /* 0x002fe400078e000c */
.L_x_11642:
[----:B------:R-:W-:Y:S05]  /*0d20*/  BSYNC B1 ;  /* 0x0000000000017941 */ /* 0x000fea0003800000 */
.L_x_11640:
        /* <DEDUP_REMOVED lines=16> */
.L_x_11646:
[----:B------:R-:W-:Y:S05]  /*0e30*/  BSYNC B2 ;  /* 0x0000000000027941 */ /* 0x000fea0003800000 */
.L_x_11645:
        /* <DEDUP_REMOVED lines=44> */
.L_x_11644:
[----:B------:R-:W-:Y:S05]  /*1100*/  BSYNC B1 ;  /* 0x0000000000017941 */ /* 0x000fea0003800000 */
.L_x_11643:
[----:B------:R-:W1:Y:S01]  /*1110*/  I2F.U32 R79, R79 ;  /* 0x0000004f004f7306 */ /* 0x000e620000201000 */
[----:B-----5:R-:W-:Y:S01]  /*1120*/  HADD2.F32 R85, -RZ, R72.H0_H0 ;  /* 0x20000048ff557230 */ /* 0x020fe20000004100 */
[----:B------:R-:W-:Y:S01]  /*1130*/  IMAD.MOV.U32 R96, RZ, RZ, 0x2f800000 ;  /* 0x2f800000ff607424 */ /* 0x000fe200078e00ff */
[----:B------:R-:W-:Y:S01]  /*1140*/  ISETP.NE.AND P1, PT, R80, 0x1, PT ;  /* 0x000000015000780c */ /* 0x000fe20003f25270 */
[----:B------:R-:W-:Y:S01]  /*1150*/  @P0 HADD2.F32 R87, -RZ, R20.H0_H0 ;  /* 0x20000014ff570230 */ /* 0x000fe20000004100 */
[----:B------:R-:W-:Y:S01]  /*1160*/  BSSY B1, `(.L_x_11647) ;  /* 0x0000013000017945 */ /* 0x000fe20003800000 */
        /* <DEDUP_REMOVED lines=17> */
.L_x_11648:
[----:B------:R-:W-:Y:S02]  /*1280*/  IMAD.MOV.U32 R10, RZ, RZ, R12 ;  /* 0x000000ffff0a7224 */ /* 0x000fe400078e000c */
.L_x_11649:
[----:B------:R-:W-:Y:S05]  /*1290*/  BSYNC B1 ;  /* 0x0000000000017941 */ /* 0x000fea0003800000 */
.L_x_11647:
        /* <DEDUP_REMOVED lines=16> */
.L_x_11653:
[----:B------:R-:W-:Y:S05]  /*13a0*/  BSYNC B2 ;  /* 0x0000000000027941 */ /* 0x000fea0003800000 */
.L_x_11652:
        /* <DEDUP_REMOVED lines=44> */
.L_x_11651:
[----:B------:R-:W-:Y:S05]  /*1670*/  BSYNC B1 ;  /* 0x0000000000017941 */ /* 0x000fea0003800000 */
.L_x_11650:
[----:B------:R-:W1:Y:S01]  /*1680*/  I2F.U32 R79, R10 ;  /* 0x0000000a004f7306 */ /* 0x000e620000201000 */
[----:B------:R-:W-:Y:S01]  /*1690*/  HADD2.F32 R87, -RZ, R72.H1_H1 ;  /* 0x30000048ff577230 */ /* 0x000fe20000004100 */
[----:B------:R-:W-:Y:S01]  /*16a0*/  ISETP.NE.AND P1, PT, R85, 0x1, PT ;  /* 0x000000015500780c */ /* 0x000fe20003f25270 */
[----:B------:R-:W-:Y:S01]  /*16b0*/  @P0 HADD2.F32 R72, -RZ, R20.H1_H1 ;  /* 0x30000014ff480230 */ /* 0x000fe20000004100 */
[----:B------:R-:W-:Y:S02]  /*16c0*/  BSSY B1, `(.L_x_11654) ;  /* 0x0000013000017945 */ /* 0x000fe40003800000 */
        /* <DEDUP_REMOVED lines=17> */
.L_x_11655:
[----:B------:R-:W-:Y:S02]  /*17e0*/  MOV R10, R12 ;  /* 0x0000000c000a7202 */ /* 0x000fe40000000f00 */
.L_x_11656:
[----:B------:R-:W-:Y:S05]  /*17f0*/  BSYNC B1 ;  /* 0x0000000000017941 */ /* 0x000fea0003800000 */
.L_x_11654:
        /* <DEDUP_REMOVED lines=16> */
.L_x_11660:
[----:B------:R-:W-:Y:S05]  /*1900*/  BSYNC B2 ;  /* 0x0000000000027941 */ /* 0x000fea0003800000 */
.L_x_11659:
        /* <DEDUP_REMOVED lines=44> */
.L_x_11658:
[----:B------:R-:W-:Y:S05]  /*1bd0*/  BSYNC B1 ;  /* 0x0000000000017941 */ /* 0x000fea0003800000 */
.L_x_11657:
[----:B------:R-:W1:Y:S01]  /*1be0*/  I2F.U32 R85, R10 ;  /* 0x0000000a00557306 */ /* 0x000e620000201000 */
[----:B------:R-:W-:Y:S01]  /*1bf0*/  HADD2.F32 R93, -RZ, R73.H0_H0 ;  /* 0x20000049ff5d7230 */ /* 0x000fe20000004100 */
[C---:B------:R-:W-:Y:S01]  /*1c00*/  ISETP.NE.AND P2, PT, R87.reuse, 0x1, PT ;  /* 0x000000015700780c */ /* 0x040fe20003f45270 */
[----:B------:R-:W-:Y:S01]  /*1c10*/  BSSY B1, `(.L_x_11661) ;  /* 0x0000013000017945 */ /* 0x000fe20003800000 */
[----:B------:R-:W-:Y:S02]  /*1c20*/  IADD3 R72, R87, 0x1, RZ ;  /* 0x0000000157487810 */ /* 0x000fe40007ffe0ff */
[----:B------:R-:W-:-:S04]  /*1c30*/  FMUL.FTZ R93, R93, R92 ;  /* 0x0000005c5d5d7220 */ /* 0x000fc80000410000 */
[----:B------:R-:W-:Y:S02]  /*1c40*/  FMUL.FTZ R93, R93, c[0x0][0x1e8] ;  /* 0x00007a005d5d7a20 */ /* 0x000fe40000410000 */
[----:B-1----:R-:W-:-:S05]  /*1c50*/  FFMA.FTZ R85, R85, R96, 1.1641532182693481445e-10 ;  /* 0x2f00000055557423 */ /* 0x002fca0000010060 */
        /* <DEDUP_REMOVED lines=13> */
.L_x_11662:
[----:B------:R-:W-:Y:S02]  /*1d30*/  IMAD.MOV.U32 R10, RZ, RZ, R12 ;  /* 0x000000ffff0a7224 */ /* 0x000fe400078e000c */
.L_x_11663:
[----:B------:R-:W-:Y:S05]  /*1d40*/  BSYNC B1 ;  /* 0x0000000000017941 */ /* 0x000fea0003800000 */
.L_x_11661:
        /* <DEDUP_REMOVED lines=16> */
.L_x_11667:
[----:B------:R-:W-:Y:S05]  /*1e50*/  BSYNC B2 ;  /* 0x0000000000027941 */ /* 0x000fea0003800000 */
.L_x_11666:
        /* <DEDUP_REMOVED lines=44> */
.L_x_11665:
[----:B------:R-:W-:Y:S05]  /*2120*/  BSYNC B1 ;  /* 0x0000000000017941 */ /* 0x000fea0003800000 */
.L_x_11664:
        /* <DEDUP_REMOVED lines=21> */
.L_x_11669:
[----:B------:R-:W-:Y:S02]  /*2280*/  MOV R10, R12 ;  /* 0x0000000c000a7202 */ /* 0x000fe40000000f00 */
.L_x_11670:
[----:B------:R-:W-:Y:S05]  /*2290*/  BSYNC B1 ;  /* 0x0000000000017941 */ /* 0x000fea0003800000 */
.L_x_11668:
        /* <DEDUP_REMOVED lines=16> */
.L_x_11674:
[----:B------:R-:W-:Y:S05]  /*23a0*/  BSYNC B2 ;  /* 0x0000000000027941 */ /* 0x000fea0003800000 */
.L_x_11673:
        /* <DEDUP_REMOVED lines=44> */
.L_x_11672:
[----:B------:R-:W-:Y:S05]  /*2670*/  BSYNC B1 ;  /* 0x0000000000017941 */ /* 0x000fea0003800000 */
.L_x_11671:
[----:B------:R-:W1:Y:S01]  /*2680*/  I2F.U32 R85, R10 ;  /* 0x0000000a00557306 */ /* 0x000e620000201000 */
[----:B------:R-:W-:Y:S01]  /*2690*/  HADD2.F32 R93, -RZ, R74.H0_H0 ;  /* 0x2000004aff5d7230 */ /* 0x000fe20000004100 */
[C---:B------:R-:W-:Y:S01]  /*26a0*/  ISETP.NE.AND P4, PT, R73.reuse, 0x1, PT ;  /* 0x000000014900780c */ /* 0x040fe20003f85270 */
[----:B------:R-:W-:Y:S01]  /*26b0*/  @P0 HADD2.F32 R72, -RZ, R22.H0_H0 ;  /* 0x20000016ff480230 */ /* 0x000fe20000004100 */
[----:B------:R-:W-:Y:S01]  /*26c0*/  BSSY B1, `(.L_x_11675) ;  /* 0x0000012000017945 */ /* 0x000fe20003800000 */
        /* <DEDUP_REMOVED lines=16> */
.L_x_11676:
[----:B------:R-:W-:Y:S02]  /*27d0*/  IMAD.MOV.U32 R10, RZ, RZ, R12 ;  /* 0x000000ffff0a7224 */ /* 0x000fe400078e000c */
.L_x_11677:
[----:B------:R-:W-:Y:S05]  /*27e0*/  BSYNC B1 ;  /* 0x0000000000017941 */ /* 0x000fea0003800000 */
.L_x_11675:
        /* <DEDUP_REMOVED lines=16> */
.L_x_11681:
[----:B------:R-:W-:Y:S05]  /*28f0*/  BSYNC B2 ;  /* 0x0000000000027941 */ /* 0x000fea0003800000 */
.L_x_11680:
        /* <DEDUP_REMOVED lines=44> */
.L_x_11679:
[----:B------:R-:W-:Y:S05]  /*2bc0*/  BSYNC B1 ;  /* 0x0000000000017941 */ /* 0x000fea0003800000 */
.L_x_11678:
        /* <DEDUP_REMOVED lines=21> */
.L_x_11683:
[----:B------:R-:W-:Y:S02]  /*2d20*/  MOV R74, R12 ;  /* 0x0000000c004a7202 */ /* 0x000fe40000000f00 */
.L_x_11684:
[----:B------:R-:W-:Y:S05]  /*2d30*/  BSYNC B1 ;  /* 0x0000000000017941 */ /* 0x000fea0003800000 */
.L_x_11682:
        /* <DEDUP_REMOVED lines=16> */
.L_x_11688:
[----:B------:R-:W-:Y:S05]  /*2e40*/  BSYNC B2 ;  /* 0x0000000000027941 */ /* 0x000fea0003800000 */
.L_x_11687:
        /* <DEDUP_REMOVED lines=44> */
.L_x_11686:
[----:B------:R-:W-:Y:S05]  /*3110*/  BSYNC B1 ;  /* 0x0000000000017941 */ /* 0x000fea0003800000 */
.L_x_11685:
        /* <DEDUP_REMOVED lines=21> */
.L_x_11690:
[----:B------:R-:W-:Y:S02]  /*3270*/  IMAD.MOV.U32 R74, RZ, RZ, R12 ;  /* 0x000000ffff4a7224 */ /* 0x000fe400078e000c */
.L_x_11691:
[----:B------:R-:W-:Y:S05]  /*3280*/  BSYNC B1 ;  /* 0x0000000000017941 */ /* 0x000fea0003800000 */
.L_x_11689:
        /* <DEDUP_REMOVED lines=18> */
.L_x_11695:
[----:B------:R-:W-:Y:S05]  /*33b0*/  BSYNC B2 ;  /* 0x0000000000027941 */ /* 0x000fea0003800000 */
.L_x_11694:
        /* <DEDUP_REMOVED lines=44> */
.L_x_11693:
[----:B------:R-:W-:Y:S05]  /*3680*/  BSYNC B1 ;  /* 0x0000000000017941 */ /* 0x000fea0003800000 */
.L_x_11692:
[----:B------:R-:W1:Y:S01]  /*3690*/  I2F.U32 R73, R74 ;  /* 0x0000004a00497306 */ /* 0x000e620000201000 */
[----:B------:R-:W-:Y:S01]  /*36a0*/  HADD2.F32 R75, -RZ, R75.H1_H1 ;  /* 0x3000004bff4b7230 */ /* 0x000fe20000004100 */
[----:B------:R-:W-:Y:S02]  /*36b0*/  SEL R111, RZ, 0x10000, P5 ;  /* 0x00010000ff6f7807 */ /* 0x000fe40002800000 */
        /* <DEDUP_REMOVED lines=8> */
[----:B------:R-:W-:Y:S01]  /*3740*/  SEL R98, RZ, 0x100, P4 ;  /* 0x00000100ff627807 */ /* 0x000fe20002000000 */
[----:B------:R-:W-:Y:S01]  /*3750*/  @P0 HADD2.F32 R94, -RZ, R23.H1_H1 ;  /* 0x30000017ff5e0230 */ /* 0x000fe20000004100 */
[----:B------:R-:W-:Y:S01]  /*3760*/  SEL R117, RZ, 0x1, P3 ;  /* 0x00000001ff757807 */ /* 0x000fe20001800000 */
[----:B-1----:R-:W-:Y:S01]  /*3770*/  FFMA.FTZ R73, R73, R96, 1.1641532182693481445e-10 ;  /* 0x2f00000049497423 */ /* 0x002fe20000010060 */
        /* <DEDUP_REMOVED lines=18> */
[----:B------:R-:W-:Y:S02]  /*38a0*/  LEA.HI.X R109, R17, c[0x0][0x194], RZ, 0x3, P1 ;  /* 0x00006500116d7a11 */ /* 0x000fe400008f1cff */
[----:B------:R-:W-:Y:S01]  /*38b0*/  LOP3.LUT R113, R113, R117, R115, 0xfe, !PT ;  /* 0x0000007571717212 */ /* 0x000fe200078efe73 */
[----:B------:R1:W-:Y:S01]  /*38c0*/  STG.E.128 [R110.64], R72 ;  /* 0x000000486e007986 */ /* 0x0003e2000c101d06 */
[----:B------:R-:W-:-:S03]  /*38d0*/  IADD3 R94, R17, 0x100, RZ ;  /* 0x00000100115e7810 */ /* 0x000fc60007ffe0ff */
[----:B------:R1:W-:Y:S04]  /*38e0*/  STG.E.64 [R108.64], R112 ;  /* 0x000000706c007986 */ /* 0x0003e8000c101b06 */
.L_x_11639:
[----:B------:R-:W-:Y:S05]  /*38f0*/  BSYNC B0 ;  /* 0x0000000000007941 */ /* 0x000fea0003800000 */
.L_x_11638:
        /* <DEDUP_REMOVED lines=23> */
.L_x_11699:
[----:B-1----:R-:W-:Y:S02]  /*3a70*/  MOV R81, R12 ;  /* 0x0000000c00517202 */ /* 0x002fe40000000f00 */
.L_x_11700:
[----:B------:R-:W-:Y:S05]  /*3a80*/  BSYNC B1 ;  /* 0x0000000000017941 */ /* 0x000fea0003800000 */
.L_x_11698:
        /* <DEDUP_REMOVED lines=16> */
.L_x_11704:
[----:B------:R-:W-:Y:S05]  /*3b90*/  BSYNC B2 ;  /* 0x0000000000027941 */ /* 0x000fea0003800000 */
.L_x_11703:
        /* <DEDUP_REMOVED lines=44> */
.L_x_11702:
[----:B------:R-:W-:Y:S05]  /*3e60*/  BSYNC B1 ;  /* 0x0000000000017941 */ /* 0x000fea0003800000 */
.L_x_11701:
[----:B------:R-:W1:Y:S01]  /*3e70*/  I2F.U32 R81, R81 ;  /* 0x0000005100517306 */ /* 0x000e620000201000 */
[----:B-----5:R-:W-:Y:S01]  /*3e80*/  HADD2.F32 R89, -RZ, R72.H0_H0 ;  /* 0x20000048ff597230 */ /* 0x020fe20000004100 */
[----:B------:R-:W-:Y:S01]  /*3e90*/  IMAD.MOV.U32 R96, RZ, RZ, 0x2f800000 ;  /* 0x2f800000ff607424 */ /* 0x000fe200078e00ff */
[C---:B------:R-:W-:Y:S01]  /*3ea0*/  ISETP.NE.AND P1, PT, R82.reuse, 0x1, PT ;  /* 0x000000015200780c */ /* 0x040fe20003f25270 */
[----:B------:R-:W-:Y:S01]  /*3eb0*/  @P0 HADD2.F32 R95, -RZ, R20.H0_H0 ;  /* 0x20000014ff5f0230 */ /* 0x000fe20000004100 */
[----:B------:R-:W-:Y:S01]  /*3ec0*/  BSSY B1, `(.L_x_11705) ;  /* 0x0000013000017945 */ /* 0x000fe20003800000 */
[----:B------:R-:W-:Y:S01]  /*3ed0*/  FMUL.FTZ R89, R89, R92 ;  /* 0x0000005c59597220 */ /* 0x000fe20000410000 */
[----:B------:R-:W-:-:S03]  /*3ee0*/  IADD3 R86, R82, 0x1, RZ ;  /* 0x0000000152567810 */ /* 0x000fc60007ffe0ff */
        /* <DEDUP_REMOVED lines=15> */
.L_x_11706:
[----:B------:R-:W-:Y:S02]  /*3fe0*/  IMAD.MOV.U32 R10, RZ, RZ, R12 ;  /* 0x000000ffff0a7224 */ /* 0x000fe400078e000c */
.L_x_11707:
[----:B------:R-:W-:Y:S05]  /*3ff0*/  BSYNC B1 ;  /* 0x0000000000017941 */ /* 0x000fea0003800000 */
.L_x_11705:
        /* <DEDUP_REMOVED lines=16> */
.L_x_11711:
[----:B------:R-:W-:Y:S05]  /*4100*/  BSYNC B2 ;  /* 0x0000000000027941 */ /* 0x000fea0003800000 */
.L_x_11710:
        /* <DEDUP_REMOVED lines=44> */
.L_x_11709:
[----:B------:R-:W-:Y:S05]  /*43d0*/  BSYNC B1 ;  /* 0x0000000000017941 */ /* 0x000fea0003800000 */
.L_x_11708:
[----:B------:R-:W1:Y:S01]  /*43e0*/  I2F.U32 R81, R10 ;  /* 0x0000000a00517306 */ /* 0x000e620000201000 */
[----:B------:R-:W-:Y:S01]  /*43f0*/  HADD2.F32 R89, -RZ, R72.H1_H1 ;  /* 0x30000048ff597230 */ /* 0x000fe20000004100 */
[C---:B------:R-:W-:Y:S01]  /*4400*/  ISETP.NE.AND P1, PT, R86.reuse, 0x1, PT ;  /* 0x000000015600780c */ /* 0x040fe20003f25270 */
[----:B------:R-:W-:Y:S01]  /*4410*/  @P0 HADD2.F32 R82, -RZ, R20.H1_H1 ;  /* 0x30000014ff520230 */ /* 0x000fe20000004100 */
[----:B------:R-:W-:Y:S01]  /*4420*/  BSSY B1, `(.L_x_11712) ;  /* 0x0000013000017945 */ /* 0x000fe20003800000 */
[----:B------:R-:W-:Y:S01]  /*4430*/  IADD3 R72, R86, 0x1, RZ ;  /* 0x0000000156487810 */ /* 0x000fe20007ffe0ff */
[----:B------:R-:W-:-:S04]  /*4440*/  FMUL.FTZ R89, R89, R92 ;  /* 0x0000005c59597220 */ /* 0x000fc80000410000 */
[----:B------:R-:W-:Y:S02]  /*4450*/  FMUL.FTZ R89, R89, c[0x0][0x1e8] ;  /* 0x00007a0059597a20 */ /* 0x000fe40000410000 */
        /* <DEDUP_REMOVED lines=14> */
.L_x_11713:
[----:B------:R-:W-:Y:S02]  /*4540*/  MOV R10, R12 ;  /* 0x0000000c000a7202 */ /* 0x000fe40000000f00 */
.L_x_11714:
[----:B------:R-:W-:Y:S05]  /*4550*/  BSYNC B1 ;  /* 0x0000000000017941 */ /* 0x000fea0003800000 */
.L_x_11712:
        /* <DEDUP_REMOVED lines=16> */
.L_x_11718:
[----:B------:R-:W-:Y:S05]  /*4660*/  BSYNC B2 ;  /* 0x0000000000027941 */ /* 0x000fea0003800000 */
.L_x_11717:
        /* <DEDUP_REMOVED lines=44> */
.L_x_11716:
[----:B------:R-:W-:Y:S05]  /*4930*/  BSYNC B1 ;  /* 0x0000000000017941 */ /* 0x000fea0003800000 */
.L_x_11715:
        /* <DEDUP_REMOVED lines=21> */
.L_x_11720:
[----:B------:R-:W-:Y:S02]  /*4a90*/  IMAD.MOV.U32 R10, RZ, RZ, R12 ;  /* 0x000000ffff0a7224 */ /* 0x000fe400078e000c */
.L_x_11721:
[----:B------:R-:W-:Y:S05]  /*4aa0*/  BSYNC B1 ;  /* 0x0000000000017941 */ /* 0x000fea0003800000 */
.L_x_11719:
        /* <DEDUP_REMOVED lines=16> */
.L_x_11725:
[----:B------:R-:W-:Y:S05]  /*4bb0*/  BSYNC B2 ;  /* 0x0000000000027941 */ /* 0x000fea0003800000 */
.L_x_11724:
        /* <DEDUP_REMOVED lines=44> */
.L_x_11723:
[----:B------:R-:W-:Y:S05]  /*4e80*/  BSYNC B1 ;  /* 0x0000000000017941 */ /* 0x000fea0003800000 */
.L_x_11722:
        /* <DEDUP_REMOVED lines=21> */
.L_x_11727:
[----:B------:R-:W-:Y:S02]  /*4fe0*/  IMAD.MOV.U32 R10, RZ, RZ, R12 ;  /* 0x000000ffff0a7224 */ /* 0x000fe400078e000c */
.L_x_11728:
[----:B------:R-:W-:Y:S05]  /*4ff0*/  BSYNC B1 ;  /* 0x0000000000017941 */ /* 0x000fea0003800000 */
.L_x_11726:
        /* <DEDUP_REMOVED lines=16> */
.L_x_11732:
[----:B------:R-:W-:Y:S05]  /*5100*/  BSYNC B2 ;  /* 0x0000000000027941 */ /* 0x000fea0003800000 */
.L_x_11731:
        /* <DEDUP_REMOVED lines=44> */
.L_x_11730:
[----:B------:R-:W-:Y:S05]  /*53d0*/  BSYNC B1 ;  /* 0x0000000000017941 */ /* 0x000fea0003800000 */
.L_x_11729:
[----:B------:R-:W1:Y:S01]  /*53e0*/  I2F.U32 R73, R10 ;  /* 0x0000000a00497306 */ /* 0x000e620000201000 */
[----:B------:R-:W-:Y:S01]  /*53f0*/  HADD2.F32 R95, -RZ, R74.H0_H0 ;  /* 0x2000004aff5f7230 */ /* 0x000fe20000004100 */
[----:B------:R-:W-:Y:S01]  /*5400*/  ISETP.NE.AND P4, PT, R72, 0x1, PT ;  /* 0x000000014800780c */ /* 0x000fe20003f85270 */
[----:B------:R-:W-:Y:S01]  /*5410*/  @P0 HADD2.F32 R97, -RZ, R22.H0_H0 ;  /* 0x20000016ff610230 */ /* 0x000fe20000004100 */
        /* <DEDUP_REMOVED lines=17> */
.L_x_11734:
[----:B------:R-:W-:Y:S02]  /*5530*/  MOV R10, R12 ;  /* 0x0000000c000a7202 */ /* 0x000fe40000000f00 */
.L_x_11735:
[----:B------:R-:W-:Y:S05]  /*5540*/  BSYNC B1 ;  /* 0x0000000000017941 */ /* 0x000fea0003800000 */
.L_x_11733:
        /* <DEDUP_REMOVED lines=16> */
.L_x_11739:
[----:B------:R-:W-:Y:S05]  /*5650*/  BSYNC B2 ;  /* 0x0000000000027941 */ /* 0x000fea0003800000 */
.L_x_11738:
        /* <DEDUP_REMOVED lines=44> */
.L_x_11737:
[----:B------:R-:W-:Y:S05]  /*5920*/  BSYNC B1 ;  /* 0x0000000000017941 */ /* 0x000fea0003800000 */
.L_x_11736:
        /* <DEDUP_REMOVED lines=21> */
.L_x_11741:
[----:B------:R-:W-:Y:S02]  /*5a80*/  IMAD.MOV.U32 R74, RZ, RZ, R12 ;  /* 0x000000ffff4a7224 */ /* 0x000fe400078e000c */
.L_x_11742:
[----:B------:R-:W-:Y:S05]  /*5a90*/  BSYNC B1 ;  /* 0x0000000000017941 */ /* 0x000fea0003800000 */
.L_x_11740:
        /* <DEDUP_REMOVED lines=16> */
.L_x_11746:
[----:B------:R-:W-:Y:S05]  /*5ba0*/  BSYNC B2 ;  /* 0x0000000000027941 */ /* 0x000fea0003800000 */
.L_x_11745:
        /* <DEDUP_REMOVED lines=44> */
.L_x_11744:
[----:B------:R-:W-:Y:S05]  /*5e70*/  BSYNC B1 ;  /* 0x0000000000017941 */ /* 0x000fea0003800000 */
.L_x_11743:
        /* <DEDUP_REMOVED lines=21> */
.L_x_11748:
[----:B------:R-:W-:Y:S02]  /*5fd0*/  IMAD.MOV.U32 R74, RZ, RZ, R12 ;  /* 0x000000ffff4a7224 */ /* 0x000fe400078e000c */
.L_x_11749:
[----:B------:R-:W-:Y:S05]  /*5fe0*/  BSYNC B1 ;  /* 0x0000000000017941 */ /* 0x000fea0003800000 */
.L_x_11747:
        /* <DEDUP_REMOVED lines=18> */
.L_x_11753:
[----:B------:R-:W-:Y:S05]  /*6110*/  BSYNC B2 ;  /* 0x0000000000027941 */ /* 0x000fea0003800000 */
.L_x_11752:
        /* <DEDUP_REMOVED lines=44> */
.L_x_11751:
[----:B------:R-:W-:Y:S05]  /*63e0*/  BSYNC B1 ;  /* 0x0000000000017941 */ /* 0x000fea0003800000 */
.L_x_11750:
        /* <DEDUP_REMOVED lines=13> */
[----:B-1----:R-:W-:Y:S01]  /*64c0*/  FFMA.FTZ R73, R73, R96, 1.1641532182693481445e-10 ;  /* 0x2f00000049497423 */ /* 0x002fe20000010060 */
[----:B------:R-:W-:Y:S01]  /*64d0*/  @P0 HADD2.F32 R96, -RZ, R23.H1_H1 ;  /* 0x30000017ff600230 */ /* 0x000fe20000004100 */
        /* <DEDUP_REMOVED lines=23> */
.L_x_11697:
[----:B------:R-:W-:Y:S05]  /*6650*/  BSYNC B0 ;  /* 0x0000000000007941 */ /* 0x000fea0003800000 */
.L_x_11696:
[----:B------:R-:W-:Y:S01]  /*6660*/  ISETP.NE.AND P0, PT, R77, RZ, PT ;  /* 0x000000ff4d00720c */ /* 0x000fe20003f05270 */
[----:B------:R-:W-:-:S12]  /*6670*/  BSSY B0, `(.L_x_11754) ;  /* 0x00002d3000007945 */ /* 0x000fd80003800000 */
[----:B------:R-:W-:Y:S05]  /*6680*/  @!P0 BRA `(.L_x_11755) ;  /* 0x00002d1000008947 */ /* 0x000fea0003800000 */
[----:B------:R-:W-:Y:S01]  /*6690*/  ISETP.NE.U32.AND P0, PT, RZ, c[0x0][0x180], PT ;  /* 0x00006000ff007a0c */ /* 0x000fe20003f05070 */
[----:B-1----:R-:W-:-:S03]  /*66a0*/  HFMA2.MMA R73, -RZ, RZ, 0, 9.5367431640625e-07 ;  /* 0x00000010ff497435 */ /* 0x002fc600000001ff */
        /* <DEDUP_REMOVED lines=18> */
.L_x_11757:
[----:B-1----:R-:W-:Y:S02]  /*67d0*/  IMAD.MOV.U32 R83, RZ, RZ, R12 ;  /* 0x000000ffff537224 */ /* 0x002fe400078e000c */
.L_x_11758:
[----:B------:R-:W-:Y:S05]  /*67e0*/  BSYNC B1 ;  /* 0x0000000000017941 */ /* 0x000fea0003800000 */
.L_x_11756:
        /* <DEDUP_REMOVED lines=16> */
.L_x_11762:
[----:B------:R-:W-:Y:S05]  /*68f0*/  BSYNC B2 ;  /* 0x0000000000027941 */ /* 0x000fea0003800000 */
.L_x_11761:
        /* <DEDUP_REMOVED lines=44> */
.L_x_11760:
[----:B------:R-:W-:Y:S05]  /*6bc0*/  BSYNC B1 ;  /* 0x0000000000017941 */ /* 0x000fea0003800000 */
.L_x_11759:
        /* <DEDUP_REMOVED lines=23> */
.L_x_11764:
[----:B------:R-:W-:Y:S02]  /*6d40*/  MOV R10, R12 ;  /* 0x0000000c000a7202 */ /* 0x000fe40000000f00 */
.L_x_11765:
[----:B------:R-:W-:Y:S05]  /*6d50*/  BSYNC B1 ;  /* 0x0000000000017941 */ /* 0x000fea0003800000 */
.L_x_11763:
        /* <DEDUP_REMOVED lines=16> */
.L_x_11769:
[----:B------:R-:W-:Y:S05]  /*6e60*/  BSYNC B2 ;  /* 0x0000000000027941 */ /* 0x000fea0003800000 */
.L_x_11768:
        /* <DEDUP_REMOVED lines=44> */
.L_x_11767:
[----:B------:R-:W-:Y:S05]  /*7130*/  BSYNC B1 ;  /* 0x0000000000017941 */ /* 0x000fea0003800000 */
.L_x_11766:
        /* <DEDUP_REMOVED lines=22> */
.L_x_11771:
[----:B------:R-:W-:Y:S02]  /*72a0*/  IMAD.MOV.U32 R10, RZ, RZ, R12 ;  /* 0x000000ffff0a7224 */ /* 0x000fe400078e000c */
.L_x_11772:
[----:B------:R-:W-:Y:S05]  /*72b0*/  BSYNC B1 ;  /* 0x0000000000017941 */ /* 0x000fea0003800000 */
.L_x_11770:
        /* <DEDUP_REMOVED lines=16> */
.L_x_11776:
[----:B------:R-:W-:Y:S05]  /*73c0*/  BSYNC B2 ;  /* 0x0000000000027941 */ /* 0x000fea0003800000 */
.L_x_11775:
        /* <DEDUP_REMOVED lines=44> */
.L_x_11774:
[----:B------:R-:W-:Y:S05]  /*7690*/  BSYNC B1 ;  /* 0x0000000000017941 */ /* 0x000fea0003800000 */
.L_x_11773:
        /* <DEDUP_REMOVED lines=21> */
.L_x_11778:
[----:B------:R-:W-:Y:S02]  /*77f0*/  IMAD.MOV.U32 R10, RZ, RZ, R12 ;  /* 0x000000ffff0a7224 */ /* 0x000fe400078e000c */
.L_x_11779:
[----:B------:R-:W-:Y:S05]  /*7800*/  BSYNC B1 ;  /* 0x0000000000017941 */ /* 0x000fea0003800000 */
.L_x_11777:
        /* <DEDUP_REMOVED lines=16> */
.L_x_11783:
[----:B------:R-:W-:Y:S05]  /*7910*/  BSYNC B2 ;  /* 0x0000000000027941 */ /* 0x000fea0003800000 */
.L_x_11782:
        /* <DEDUP_REMOVED lines=44> */
.L_x_11781:
[----:B------:R-:W-:Y:S05]  /*7be0*/  BSYNC B1 ;  /* 0x0000000000017941 */ /* 0x000fea0003800000 */
.L_x_11780:
        /* <DEDUP_REMOVED lines=21> */
.L_x_11785:
[----:B------:R-:W-:Y:S02]  /*7d40*/  MOV R10, R12 ;  /* 0x0000000c000a7202 */ /* 0x000fe40000000f00 */
.L_x_11786:
[----:B------:R-:W-:Y:S05]  /*7d50*/  BSYNC B1 ;  /* 0x0000000000017941 */ /* 0x000fea0003800000 */
.L_x_11784:
        /* <DEDUP_REMOVED lines=16> */
.L_x_11790:
[----:B------:R-:W-:Y:S05]  /*7e60*/  BSYNC B2 ;  /* 0x0000000000027941 */ /* 0x000fea0003800000 */
.L_x_11789:
        /* <DEDUP_REMOVED lines=44> */
.L_x_11788:
[----:B------:R-:W-:Y:S05]  /*8130*/  BSYNC B1 ;  /* 0x0000000000017941 */ /* 0x000fea0003800000 */
.L_x_11787:
        /* <DEDUP_REMOVED lines=21> */
.L_x_11792:
[----:B------:R-:W-:Y:S02]  /*8290*/  IMAD.MOV.U32 R10, RZ, RZ, R12 ;  /* 0x000000ffff0a7224 */ /* 0x000fe400078e000c */
.L_x_11793:
[----:B------:R-:W-:Y:S05]  /*82a0*/  BSYNC B1 ;  /* 0x0000000000017941 */ /* 0x000fea0003800000 */
.L_x_11791:
        /* <DEDUP_REMOVED lines=16> */
.L_x_11797:
[----:B------:R-:W-:Y:S05]  /*83b0*/  BSYNC B2 ;  /* 0x0000000000027941 */ /* 0x000fea0003800000 */
.L_x_11796:
        /* <DEDUP_REMOVED lines=44> */
.L_x_11795:
[----:B------:R-:W-:Y:S05]  /*8680*/  BSYNC B1 ;  /* 0x0000000000017941 */ /* 0x000fea0003800000 */
.L_x_11794:
        /* <DEDUP_REMOVED lines=21> */
.L_x_11799:
[----:B------:R-:W-:Y:S02]  /*87e0*/  IMAD.MOV.U32 R74, RZ, RZ, R12 ;  /* 0x000000ffff4a7224 */ /* 0x000fe400078e000c */
.L_x_11800:
[----:B------:R-:W-:Y:S05]  /*87f0*/  BSYNC B1 ;  /* 0x0000000000017941 */ /* 0x000fea0003800000 */
.L_x_11798:
        /* <DEDUP_REMOVED lines=16> */
.L_x_11804:
[----:B------:R-:W-:Y:S05]  /*8900*/  BSYNC B2 ;  /* 0x0000000000027941 */ /* 0x000fea0003800000 */
.L_x_11803:
        /* <DEDUP_REMOVED lines=44> */
.L_x_11802:
[----:B------:R-:W-:Y:S05]  /*8bd0*/  BSYNC B1 ;  /* 0x0000000000017941 */ /* 0x000fea0003800000 */
.L_x_11801:
        /* <DEDUP_REMOVED lines=21> */
.L_x_11806:
[----:B------:R-:W-:Y:S02]  /*8d30*/  MOV R74, R12 ;  /* 0x0000000c004a7202 */ /* 0x000fe40000000f00 */
.L_x_11807:
[----:B------:R-:W-:Y:S05]  /*8d40*/  BSYNC B1 ;  /* 0x0000000000017941 */ /* 0x000fea0003800000 */
.L_x_11805:
        /* <DEDUP_REMOVED lines=18> */
.L_x_11811:
[----:B------:R-:W-:Y:S05]  /*8e70*/  BSYNC B2 ;  /* 0x0000000000027941 */ /* 0x000fea0003800000 */
.L_x_11810:
        /* <DEDUP_REMOVED lines=44> */
.L_x_11809:
[----:B------:R-:W-:Y:S05]  /*9140*/  BSYNC B1 ;  /* 0x0000000000017941 */ /* 0x000fea0003800000 */
.L_x_11808:
[----:B------:R-:W1:Y:S01]  /*9150*/  I2F.U32 R73, R74 ;  /* 0x0000004a00497306 */ /* 0x000e620000201000 */
[----:B------:R-:W-:Y:S01]  /*9160*/  HADD2.F32 R75, -RZ, R75.H1_H1 ;  /* 0x3000004bff4b7230 */ /* 0x000fe20000004100 */
[----:B------:R-:W-:Y:S02]  /*9170*/  SEL R111, RZ, 0x10000, P5 ;  /* 0x00010000ff6f7807 */ /* 0x000fe40002800000 */
[----:B------:R-:W-:Y:S02]  /*9180*/  ISETP.NE.AND P5, PT, R100, RZ, PT ;  /* 0x000000ff6400720c */ /* 0x000fe40003fa5270 */
[----:B------:R-:W-:Y:S01]  /*9190*/  FMUL.FTZ R75, R75, R92 ;  /* 0x0000005c4b4b7220 */ /* 0x000fe20000410000 */
[----:B------:R-:W-:Y:S01]  /*91a0*/  SEL R72, RZ, 0x1, P2 ;  /* 0x00000001ff487807 */ /* 0x000fe20001000000 */
[----:B------:R-:W-:Y:S01]  /*91b0*/  @P0 HADD2.F32 R92, -RZ, R23.H1_H1 ;  /* 0x30000017ff5c0230 */ /* 0x000fe20000004100 */
[----:B------:R-:W-:Y:S01]  /*91c0*/  SEL R114, RZ, 0x1, P1 ;  /* 0x00000001ff727807 */ /* 0x000fe20000800000 */
[----:B------:R-:W-:Y:S01]  /*91d0*/  FMUL.FTZ R75, R75, c[0x0][0x1e8] ;  /* 0x00007a004b4b7a20 */ /* 0x000fe20000410000 */
        /* <DEDUP_REMOVED lines=26> */
[----:B------:R1:W-:Y:S04]  /*9380*/  STG.E.128 [R110.64], R72 ;  /* 0x000000486e007986 */ /* 0x0003e8000c101d06 */
[----:B------:R1:W-:Y:S02]  /*9390*/  STG.E.64 [R108.64], R112 ;  /* 0x000000706c007986 */ /* 0x0003e4000c101b06 */
.L_x_11755:
[----:B------:R-:W-:Y:S05]  /*93a0*/  BSYNC B0 ;  /* 0x0000000000007941 */ /* 0x000fea0003800000 */
.L_x_11754:
        /* <DEDUP_REMOVED lines=34> */
.L_x_11822:
        /* <DEDUP_REMOVED lines=70> */
.L_x_11823:
        /* <DEDUP_REMOVED lines=106> */
[----:B------:R-:W-:-:S02]  /*a0d0*/  FFMA.FTZ R109, R57, R100, R65 ;  /* 0x00000064396d7223 */ /* 0x000fc40000010041 */
[----:B------:R-:W-:Y:S01]  /*a0e0*/  FFMA.FTZ R113, R58, R113, R66 ;  /* 0x000000713a717223 */ /* 0x000fe20000010042 */
[----:B------:R-:W-:Y:S01]  /*a0f0*/  F2FP.PACK_AB R73, R96, R75 ;  /* 0x0000004b6049723e */ /* 0x000fe200000000ff */
[----:B------:R-:W-:Y:S01]  /*a100*/  FFMA.FTZ R104, R59, R104, R67 ;  /* 0x000000683b687223 */ /* 0x000fe20000010043 */
[----:B------:R-:W-:Y:S01]  /*a110*/  F2FP.PACK_AB R74, R109, R74 ;  /* 0x0000004a6d4a723e */ /* 0x000fe200000000ff */
[----:B------:R-:W-:-:S03]  /*a120*/  IMAD.MOV.U32 R108, RZ, RZ, 0x10 ;  /* 0x00000010ff6c7424 */ /* 0x000fc600078e00ff */
[----:B------:R-:W-:Y:S01]  /*a130*/  F2FP.PACK_AB R75, R104, R113 ;  /* 0x00000071684b723e */ /* 0x000fe200000000ff */
[C---:B------:R-:W-:Y:S01]  /*a140*/  IMAD.WIDE.U32 R108, R17.reuse, R108, c[0x0][0x208] ;  /* 0x00008200116c7625 */ /* 0x040fe200078e006c */
[----:B------:R-:W-:-:S04]  /*a150*/  IADD3 R17, R17, 0x100, RZ ;  /* 0x0000010011117810 */ /* 0x000fc80007ffe0ff */
[----:B------:R0:W-:Y:S03]  /*a160*/  STG.E.128 [R108.64], R72 ;  /* 0x000000486c007986 */ /* 0x0001e6000c101d06 */
.L_x_11815:
[----:B------:R-:W-:Y:S05]  /*a170*/  BSYNC B0 ;  /* 0x0000000000007941 */ /* 0x000fea0003800000 */
.L_x_11814:
        /* <DEDUP_REMOVED lines=35> */
.L_x_11817:
[----:B------:R-:W-:Y:S05]  /*a3b0*/  BSYNC B0 ;  /* 0x0000000000007941 */ /* 0x000fea0003800000 */
.L_x_11816:
        /* <DEDUP_REMOVED lines=29> */
[----:B------:R-:W-:Y:S01]  /*a590*/  IMAD.MOV.U32 R108, RZ, RZ, 0x10 ;  /* 0x00000010ff6c7424 */ /* 0x000fe200078e00ff */
[----:B------:R-:W-:-:S02]  /*a5a0*/  F2FP.PACK_AB R74, R111, R92 ;  /* 0x0000005c6f4a723e */ /* 0x000fc400000000ff */
[----:B------:R-:W-:Y:S01]  /*a5b0*/  F2FP.PACK_AB R73, R96, R73 ;  /* 0x000000496049723e */ /* 0x000fe200000000ff */
[----:B------:R-:W-:-:S05]  /*a5c0*/  IMAD.WIDE.U32 R108, R17, R108, c[0x0][0x208] ;  /* 0x00008200116c7625 */ /* 0x000fca00078e006c */
[----:B------:R0:W-:Y:S02]  /*a5d0*/  STG.E.128 [R108.64], R72 ;  /* 0x000000486c007986 */ /* 0x0001e4000c101d06 */
.L_x_11819:
[----:B------:R-:W-:Y:S05]  /*a5e0*/  BSYNC B0 ;  /* 0x0000000000007941 */ /* 0x000fea0003800000 */
.L_x_11818:
[----:B------:R-:W-:Y:S02]  /*a5f0*/  IADD3 R6, R6, c[0x0][0x160], RZ ;  /* 0x0000580006067a10 */ /* 0x000fe40007ffe0ff */
[----:B------:R-:W-:Y:S02]  /*a600*/  LOP3.LUT P1, RZ, R13, 0xff, RZ, 0xc0, !PT ;  /* 0x000000ff0dff7812 */ /* 0x000fe4000782c0ff */
[----:B------:R-:W-:Y:S02]  /*a610*/  ISETP.GE.AND P0, PT, R6, c[0x0][0x164], PT ;  /* 0x0000590006007a0c */ /* 0x000fe40003f06270 */
[----:B------:R-:W-:-:S11]  /*a620*/  SEL R13, RZ, 0x1, P1 ;  /* 0x00000001ff0d7807 */ /* 0x000fd60000800000 */
[----:B01---5:R-:W-:Y:S01]  /*a630*/  @P0 CALL.REL.NOINC `(.L_x_11820) ;  /* 0x0000001000000944 */ /* 0x023fe20003c00000 */
[----:B------:R-:W-:Y:S05]  /*a640*/  BRA `(.L_x_11821) ;  /* 0xffff648000007947 */ /* 0x000fea000383ffff */
.L_x_11820:
[----:B------:R-:W-:Y:S05]  /*a650*/  EXIT ;  /* 0x000000000000794d */ /* 0x000fea0003800000 */
.L_x_11812:
[----:B------:R-:W-:Y:S01]  /*a660*/  IMAD.MOV.U32 R96, RZ, RZ, 0x1 ;  /* 0x00000001ff607424 */ /* 0x000fe200078e00ff */
[----:B------:R-:W-:Y:S01]  /*a670*/  MOV R94, 0x1f ;  /* 0x0000001f005e7802 */ /* 0x000fe20000000f00 */
[----:B------:R-:W-:Y:S01]  /*a680*/  IMAD.MOV.U32 R111, RZ, RZ, -0x1 ;  /* 0xffffffffff6f7424 */ /* 0x000fe200078e00ff */
[----:B------:R-:W-:Y:S02]  /*a690*/  MOV R74, 0xa6b0 ;  /* 0x0000a6b0004a7802 */ /* 0x000fe40000000f00 */
[----:B0----5:R-:W-:Y:S05]  /*a6a0*/  CALL.REL.NOINC `($__internal_88_$__cuda_sm70_shflsync_bfly_p) ;  /* 0x000006c000007944 */ /* 0x021fea0003c00000 */
[----:B-1----:R-:W-:Y:S01]  /*a6b0*/  IMAD.MOV.U32 R72, RZ, RZ, R96 ;  /* 0x000000ffff487224 */ /* 0x002fe200078e0060 */
[----:B0-----:R-:W-:Y:S05]  /*a6c0*/  BRA `(.L_x_11822) ;  /* 0xffffef0000007947 */ /* 0x001fea000383ffff */
.L_x_11813:
[----:B------:R-:W-:Y:S01]  /*a6d0*/  HFMA2.MMA R96, -RZ, RZ, 0, 1.1920928955078125e-07 ;  /* 0x00000002ff607435 */ /* 0x000fe200000001ff */
[----:B------:R-:W-:Y:S01]  /*a6e0*/  IMAD.MOV.U32 R94, RZ, RZ, 0x1f ;  /* 0x0000001fff5e7424 */ /* 0x000fe200078e00ff */
[----:B------:R-:W-:Y:S01]  /*a6f0*/  MOV R74, 0xa720 ;  /* 0x0000a720004a7802 */ /* 0x000fe20000000f00 */
[----:B------:R-:W-:-:S03]  /*a700*/  IMAD.MOV.U32 R111, RZ, RZ, -0x1 ;  /* 0xffffffffff6f7424 */ /* 0x000fc600078e00ff */
[----:B0----5:R-:W-:Y:S05]  /*a710*/  CALL.REL.NOINC `($__internal_88_$__cuda_sm70_shflsync_bfly_p) ;  /* 0x0000065000007944 */ /* 0x021fea0003c00000 */
[----:B01----:R-:W-:Y:S01]  /*a720*/  FADD.FTZ R73, R73, R96 ;  /* 0x0000006049497221 */ /* 0x003fe20000010000 */
[----:B------:R-:W-:Y:S01]  /*a730*/  MOV R96, 0x4 ;  /* 0x0000000400607802 */ /* 0x000fe20000000f00 */
[----:B------:R-:W-:Y:S01]  /*a740*/  IMAD.MOV.U32 R94, RZ, RZ, 0x1f ;  /* 0x0000001fff5e7424 */ /* 0x000fe200078e00ff */
[----:B------:R-:W-:Y:S01]  /*a750*/  MOV R74, 0xa780 ;  /* 0x0000a780004a7802 */ /* 0x000fe20000000f00 */
[----:B------:R-:W-:-:S02]  /*a760*/  IMAD.MOV.U32 R111, RZ, RZ, -0x1 ;  /* 0xffffffffff6f7424 */ /* 0x000fc400078e00ff */
[----:B------:R-:W-:Y:S05]  /*a770*/  CALL.REL.NOINC `($__internal_88_$__cuda_sm70_shflsync_bfly_p) ;  /* 0x000005f000007944 */ /* 0x000fea0003c00000 */
[----:B01----:R-:W-:Y:S01]  /*a780*/  FADD.FTZ R73, R73, R96 ;  /* 0x0000006049497221 */ /* 0x003fe20000010000 */
[----:B------:R-:W-:Y:S01]  /*a790*/  HFMA2.MMA R96, -RZ, RZ, 0, 4.76837158203125e-07 ;  /* 0x00000008ff607435 */ /* 0x000fe200000001ff */
[----:B------:R-:W-:Y:S01]  /*a7a0*/  IMAD.MOV.U32 R94, RZ, RZ, 0x1f ;  /* 0x0000001fff5e7424 */ /* 0x000fe200078e00ff */
[----:B------:R-:W-:Y:S01]  /*a7b0*/  MOV R74, 0xa7e0 ;  /* 0x0000a7e0004a7802 */ /* 0x000fe20000000f00 */
[----:B------:R-:W-:-:S03]  /*a7c0*/  IMAD.MOV.U32 R111, RZ, RZ, -0x1 ;  /* 0xffffffffff6f7424 */ /* 0x000fc600078e00ff */
[----:B------:R-:W-:Y:S05]  /*a7d0*/  CALL.REL.NOINC `($__internal_88_$__cuda_sm70_shflsync_bfly_p) ;  /* 0x0000059000007944 */ /* 0x000fea0003c00000 */
[----:B01----:R-:W-:Y:S01]  /*a7e0*/  FADD.FTZ R73, R73, R96 ;  /* 0x0000006049497221 */ /* 0x003fe20000010000 */
[----:B------:R-:W-:Y:S01]  /*a7f0*/  MOV R96, 0x10 ;  /* 0x0000001000607802 */ /* 0x000fe20000000f00 */
[----:B------:R-:W-:Y:S01]  /*a800*/  IMAD.MOV.U32 R94, RZ, RZ, 0x1f ;  /* 0x0000001fff5e7424 */ /* 0x000fe200078e00ff */
[----:B------:R-:W-:Y:S01]  /*a810*/  MOV R74, 0xa840 ;  /* 0x0000a840004a7802 */ /* 0x000fe20000000f00 */
[----:B------:R-:W-:-:S02]  /*a820*/  IMAD.MOV.U32 R111, RZ, RZ, -0x1 ;  /* 0xffffffffff6f7424 */ /* 0x000fc400078e00ff */
[----:B------:R-:W-:Y:S05]  /*a830*/  CALL.REL.NOINC `($__internal_88_$__cuda_sm70_shflsync_bfly_p) ;  /* 0x0000053000007944 */ /* 0x000fea0003c00000 */
        /* <DEDUP_REMOVED lines=56> */
[----:B------:R-:W-:Y:S05]  /*abc0*/  CALL.REL.NOINC `($__internal_88_$__cuda_sm70_shflsync_bfly_p) ;  /* 0x000001a000007944 */ /* 0x000fea0003c00000 */
[----:B01----:R-:W-:Y:S01]  /*abd0*/  FADD.FTZ R73, R73, R96 ;  /* 0x0000006049497221 */ /* 0x003fe20000010000 */
[----:B------:R-:W-:Y:S01]  /*abe0*/  MOV R96, 0x2 ;  /* 0x0000000200607802 */ /* 0x000fe20000000f00 */
[----:B------:R-:W-:Y:S01]  /*abf0*/  IMAD.MOV.U32 R94, RZ, RZ, 0x1f ;  /* 0x0000001fff5e7424 */ /* 0x000fe200078e00ff */
[----:B------:R-:W-:Y:S01]  /*ac00*/  MOV R74, 0xac30 ;  /* 0x0000ac30004a7802 */ /* 0x000fe20000000f00 */
[----:B------:R-:W-:Y:S02]  /*ac10*/  IMAD.MOV.U32 R111, RZ, RZ, -0x1 ;  /* 0xffffffffff6f7424 */ /* 0x000fe400078e00ff */
[----:B------:R-:W-:Y:S05]  /*ac20*/  CALL.REL.NOINC `($__internal_88_$__cuda_sm70_shflsync_bfly_p) ;  /* 0x0000014000007944 */ /* 0x000fea0003c00000 */
[----:B01----:R-:W-:Y:S01]  /*ac30*/  FADD.FTZ R73, R73, R96 ;  /* 0x0000006049497221 */ /* 0x003fe20000010000 */
[----:B------:R-:W-:Y:S01]  /*ac40*/  HFMA2.MMA R96, -RZ, RZ, 0, 2.384185791015625e-07 ;  /* 0x00000004ff607435 */ /* 0x000fe200000001ff */
        /* <DEDUP_REMOVED lines=10> */
[----:B-1----:R-:W-:Y:S01]  /*acf0*/  FADD.FTZ R109, R73, R96 ;  /* 0x00000060496d7221 */ /* 0x002fe20000010000 */
[----:B------:R-:W-:Y:S01]  /*ad00*/  HFMA2.MMA R96, -RZ, RZ, 0, 9.5367431640625e-07 ;  /* 0x00000010ff607435 */ /* 0x000fe200000001ff */
[----:B0-----:R-:W-:Y:S01]  /*ad10*/  IMAD.MOV.U32 R94, RZ, RZ, 0x1f ;  /* 0x0000001fff5e7424 */ /* 0x001fe200078e00ff */
[----:B------:R-:W-:Y:S01]  /*ad20*/  MOV R74, 0xad60 ;  /* 0x0000ad60004a7802 */ /* 0x000fe20000000f00 */
[----:B------:R-:W-:Y:S01]  /*ad30*/  IMAD.MOV.U32 R111, RZ, RZ, -0x1 ;  /* 0xffffffffff6f7424 */ /* 0x000fe200078e00ff */
[----:B------:R-:W-:-:S02]  /*ad40*/  MOV R73, R109 ;  /* 0x0000006d00497202 */ /* 0x000fc40000000f00 */
[----:B------:R-:W-:Y:S05]  /*ad50*/  CALL.REL.NOINC `($__internal_88_$__cuda_sm70_shflsync_bfly_p) ;  /* 0x0000001000007944 */ /* 0x000fea0003c00000 */
[----:B01----:R-:W-:Y:S05]  /*ad60*/  BRA `(.L_x_11823) ;  /* 0xffffecc000007947 */ /* 0x003fea000383ffff */
        .weak           $__internal_88_$__cuda_sm70_shflsync_bfly_p
        .type           $__internal_88_$__cuda_sm70_shflsync_bfly_p,@function
        .size           $__internal_88_$__cuda_sm70_shflsync_bfly_p,(.L_x_22176 - $__internal_88_$__cuda_sm70_shflsync_bfly_p)
$__internal_88_$__cuda_sm70_shflsync_bfly_p:
[----:B------:R-:W-:Y:S01]  /*ad70*/  IMAD.MOV.U32 R75, RZ, RZ, 0x0 ;  /* 0x00000000ff4b7424 */ /* 0x000fe200078e00ff */
[----:B------:R-:W-:Y:S04]  /*ad80*/  WARPSYNC R111 ;  /* 0x0000006f00007348 */ /* 0x000fe80003800000 */
[----:B------:R0:W1:Y:S01]  /*ad90*/  SHFL.BFLY PT, R96, R73, R96, R94 ;  /* 0x0c00006049607389 */ /* 0x00006200000e005e */
[----:B------:R-:W-:Y:S05]  /*ada0*/  RET.REL.NODEC R74 `(_ZN10layer_norm13ln_fwd_kernelINS_13Kernel_traitsIf6__halfS2_S2_fjLj6144ELj1ELj1ELj8ELj16ENS_18Kernel_traits_baseILj6144EfS2_S2_S2_fjLj256EEEEELb1ELb0ELb0ELb0EEEvNS_9FwdParamsE) ;  /* 0xffff52504a007950 */ /* 0x000fea0003c3ffff */
.L_x_11824:
        /* <DEDUP_REMOVED lines=13> */
.L_x_22176:


//--------------------- .text._ZN10layer_norm13ln_fwd_kernelINS_13Kernel_traitsIf6__halfS2_S2_fjLj6144ELj1ELj1ELj8ELj16ENS_18Kernel_traits_baseILj6144EfS2_S2_S2_fjLj256EEEEELb1ELb0ELb0ELb1EEEvNS_9FwdParamsE --------------------------
	.section	.text._ZN10layer_norm13ln_fwd_kernelINS_13Kernel_traitsIf6__halfS2_S2_fjLj6144ELj1ELj1ELj8ELj16ENS_18Kernel_traits_baseILj6144EfS2_S2_S2_fjLj256EEEEELb1ELb0ELb0ELb1EEEvNS_9FwdParamsE,"ax",@progbits
	.sectioninfo	@"SHI_REGISTERS=125"
	.align	128
        .global         _ZN10layer_norm13ln_fwd_kernelINS_13Kernel_traitsIf6__halfS2_S2_fjLj6144ELj1ELj1ELj8ELj16ENS_18Kernel_traits_baseILj6144EfS2_S2_S2_fjLj256EEEEELb1ELb0ELb0ELb1EEEvNS_9FwdParamsE
        .type           _ZN10layer_norm13ln_fwd_kernelINS_13Kernel_traitsIf6__halfS2_S2_fjLj6144ELj1ELj1ELj8ELj16ENS_18Kernel_traits_baseILj6144EfS2_S2_S2_fjLj256EEEEELb1ELb0ELb0ELb1EEEvNS_9FwdParamsE,@function
        .size           _ZN10layer_norm13ln_fwd_kernelINS_13Kernel_traitsIf6__halfS2_S2_fjLj6144ELj1ELj1ELj8ELj16ENS_18Kernel_traits_baseILj6144EfS2_S2_S2_fjLj256EEEEELb1ELb0ELb0ELb1EEEvNS_9FwdParamsE,(.L_x_22177 - _ZN10layer_norm13ln_fwd_kernelINS_13Kernel_traitsIf6__halfS2_S2_fjLj6144ELj1ELj1ELj8ELj16ENS_18Kernel_traits_baseILj6144EfS2_S2_S2_fjLj256EEEEELb1ELb0ELb0ELb1EEEvNS_9FwdParamsE)
        .other          _ZN10layer_norm13ln_fwd_kernelINS_13Kernel_traitsIf6__halfS2_S2_fjLj6144ELj1ELj1ELj8ELj16ENS_18Kernel_traits_baseILj6144EfS2_S2_S2_fjLj256EEEEELb1ELb0ELb0ELb1EEEvNS_9FwdParamsE,@"STO_CUDA_ENTRY STV_DEFAULT"
_ZN10layer_norm13ln_fwd_kernelINS_13Kernel_traitsIf6__halfS2_S2_fjLj6144ELj1ELj1ELj8ELj16ENS_18Kernel_traits_baseILj6144EfS2_S2_S2_fjLj256EEEEELb1ELb0ELb0ELb1EEEvNS_9FwdParamsE:
.text._ZN10layer_norm13ln_fwd_kernelINS_13Kernel_traitsIf6__halfS2_S2_fjLj6144ELj1ELj1ELj8ELj16ENS_18Kernel_traits_baseILj6144EfS2_S2_S2_fjLj256EEEEELb1ELb0ELb0ELb1EEEvNS_9FwdParamsE:
[----:B------:R-:W-:Y:S02]  /*0000*/  IMAD.MOV.U32 R1, RZ, RZ, c[0x0][0x28] ;  /* 0x00000a00ff017624 */ /* 0x000fe400078e00ff */
[----:B------:R-:W-:Y:S02]  /*0010*/  ULDC.U8 UR4, c[0x0][0x244] ;  /* 0x0000910000047ab9 */ /* 0x000fe40000000000 */
[----:B------:R-:W-:Y:S01]  /*0020*/  ISETP.NE.AND P0, PT, RZ, UR4, PT ;  /* 0x00000004ff007c0c */ /* 0x000fe2000bf05270 */
[----:B------:R-:W-:Y:S02]  /*0030*/  ULDC.64 UR4, c[0x0][0x230] ;  /* 0x00008c0000047ab9 */ /* 0x000fe40000000a00 */
[----:B------:R-:W-:Y:S01]  /*0040*/  IMAD.U32 R2, RZ, RZ, UR4 ;  /* 0x00000004ff027e24 */ /* 0x000fe2000f8e00ff */
[----:B------:R-:W-:Y:S01]  /*0050*/  MOV R3, UR5 ;  /* 0x0000000500037c02 */ /* 0x000fe20008000f00 */
[----:B------:R-:W-:Y:S01]  /*0060*/  ULDC.64 UR6, c[0x0][0x118] ;  /* 0x0000460000067ab9 */ /* 0x000fe20000000a00 */
[----:B------:R-:W-:Y:S02]  /*0070*/  IMAD.MOV.U32 R6, RZ, RZ, c[0x0][0x238] ;  /* 0x00008e00ff067624 */ /* 0x000fe400078e00ff */
[----:B------:R-:W-:-:S05]  /*0080*/  IMAD.MOV.U32 R7, RZ, RZ, c[0x0][0x23c] ;  /* 0x00008f00ff077624 */ /* 0x000fca00078e00ff */
        /* <DEDUP_REMOVED lines=83> */
[----:B------:R-:W-:Y:S02]  /*05c0*/  ISETP.GE.AND P1, PT, R2, c[0x0][0x164], PT ;  /* 0x0000590002007a0c */ /* 0x000fe40003f26270 */
[----:B------:R-:W-:Y:S02]  /*05d0*/  IADD3.X R5, RZ, c[0x0][0x1b4], RZ, P2, !PT ;  /* 0x00006d00ff057a10 */ /* 0x000fe400017fe4ff */
        /* <DEDUP_REMOVED lines=29> */
.L_x_11996:
[----:B------:R-:W-:Y:S01]  /*07b0*/  ISETP.NE.U32.AND P1, PT, RZ, c[0x0][0x1c0], PT ;  /* 0x00007000ff007a0c */ /* 0x000fe20003f25070 */
[----:B0-----:R-:W-:Y:S01]  /*07c0*/  IMAD R8, R2, c[0x0][0x168], RZ ;  /* 0x00005a0002087a24 */ /* 0x001fe200078e02ff */
[----:B------:R-:W-:Y:S01]  /*07d0*/  ISETP.NE.U32.AND P0, PT, RZ, c[0x0][0x180], PT ;  /* 0x00006000ff007a0c */ /* 0x000fe20003f05070 */
[----:B------:R-:W-:Y:S01]  /*07e0*/  IMAD.MOV.U32 R15, RZ, RZ, 0x10 ;  /* 0x00000010ff0f7424 */ /* 0x000fe200078e00ff */
[----:B------:R-:W-:Y:S02]  /*07f0*/  ISETP.NE.AND.EX P1, PT, RZ, c[0x0][0x1c4], PT, P1 ;  /* 0x00007100ff007a0c */ /* 0x000fe40003f25310 */
[----:B------:R-:W-:Y:S02]  /*0800*/  SHF.R.S32.HI R9, RZ, 0x1f, R8 ;  /* 0x0000001fff097819 */ /* 0x000fe40000011408 */
[----:B------:R-:W-:-:S02]  /*0810*/  ISETP.NE.AND.EX P0, PT, RZ, c[0x0][0x184], PT, P0 ;  /* 0x00006100ff007a0c */ /* 0x000fc40003f05300 */
        /* <DEDUP_REMOVED lines=24> */
.L_x_11826:
[----:B0-----:R-:W-:Y:S02]  /*09a0*/  MOV R10, R102 ;  /* 0x00000066000a7202 */ /* 0x001fe40000000f00 */
.L_x_11827:
[----:B------:R-:W-:Y:S05]  /*09b0*/  BSYNC B0 ;  /* 0x0000000000007941 */ /* 0x000fea0003800000 */
.L_x_11825:
        /* <DEDUP_REMOVED lines=16> */
.L_x_11831:
[----:B------:R-:W-:Y:S05]  /*0ac0*/  BSYNC B1 ;  /* 0x0000000000017941 */ /* 0x000fea0003800000 */
.L_x_11830:
        /* <DEDUP_REMOVED lines=42> */
.L_x_11829:
[----:B------:R-:W-:Y:S05]  /*0d70*/  BSYNC B0 ;  /* 0x0000000000007941 */ /* 0x000fea0003800000 */
.L_x_11828:
[----:B------:R-:W0:Y:S01]  /*0d80*/  I2F.U32 R9, R10 ;  /* 0x0000000a00097306 */ /* 0x000e220000201000 */
[----:B-----5:R-:W-:Y:S01]  /*0d90*/  HADD2.F32 R11, -RZ, R72.H0_H0 ;  /* 0x20000048ff0b7230 */ /* 0x020fe20000004100 */
[----:B------:R-:W-:Y:S01]  /*0da0*/  IMAD.MOV.U32 R16, RZ, RZ, 0x2f800000 ;  /* 0x2f800000ff107424 */ /* 0x000fe200078e00ff */
[----:B------:R-:W-:Y:S01]  /*0db0*/  ISETP.NE.AND P1, PT, R17, 0x1, PT ;  /* 0x000000011100780c */ /* 0x000fe20003f25270 */
[----:B------:R-:W-:Y:S01]  /*0dc0*/  @P0 HADD2.F32 R12, -RZ, R20.H0_H0 ;  /* 0x20000014ff0c0230 */ /* 0x000fe20000004100 */
[----:B------:R-:W-:Y:S01]  /*0dd0*/  BSSY B0, `(.L_x_11832) ;  /* 0x0000013000007945 */ /* 0x000fe20003800000 */
        /* <DEDUP_REMOVED lines=17> */
.L_x_11833:
[----:B------:R-:W-:Y:S02]  /*0ef0*/  MOV R11, R102 ;  /* 0x00000066000b7202 */ /* 0x000fe40000000f00 */
.L_x_11834:
[----:B------:R-:W-:Y:S05]  /*0f00*/  BSYNC B0 ;  /* 0x0000000000007941 */ /* 0x000fea0003800000 */
.L_x_11832:
        /* <DEDUP_REMOVED lines=16> */
.L_x_11838:
[----:B------:R-:W-:Y:S05]  /*1010*/  BSYNC B1 ;  /* 0x0000000000017941 */ /* 0x000fea0003800000 */
.L_x_11837:
        /* <DEDUP_REMOVED lines=42> */
.L_x_11836:
[----:B------:R-:W-:Y:S05]  /*12c0*/  BSYNC B0 ;  /* 0x0000000000007941 */ /* 0x000fea0003800000 */
.L_x_11835:
        /* <DEDUP_REMOVED lines=22> */
.L_x_11840:
[----:B------:R-:W-:Y:S02]  /*1430*/  IMAD.MOV.U32 R12, RZ, RZ, R102 ;  /* 0x000000ffff0c7224 */ /* 0x000fe400078e0066 */
.L_x_11841:
[----:B------:R-:W-:Y:S05]  /*1440*/  BSYNC B0 ;  /* 0x0000000000007941 */ /* 0x000fea0003800000 */
.L_x_11839:
        /* <DEDUP_REMOVED lines=16> */
.L_x_11845:
[----:B------:R-:W-:Y:S05]  /*1550*/  BSYNC B1 ;  /* 0x0000000000017941 */ /* 0x000fea0003800000 */
.L_x_11844:
        /* <DEDUP_REMOVED lines=42> */
.L_x_11843:
[----:B------:R-:W-:Y:S05]  /*1800*/  BSYNC B0 ;  /* 0x0000000000007941 */ /* 0x000fea0003800000 */
.L_x_11842:
        /* <DEDUP_REMOVED lines=21> */
.L_x_11847:
[----:B------:R-:W-:Y:S02]  /*1960*/  IMAD.MOV.U32 R13, RZ, RZ, R102 ;  /* 0x000000ffff0d7224 */ /* 0x000fe400078e0066 */
.L_x_11848:
[----:B------:R-:W-:Y:S05]  /*1970*/  BSYNC B0 ;  /* 0x0000000000007941 */ /* 0x000fea0003800000 */
.L_x_11846:
        /* <DEDUP_REMOVED lines=16> */
.L_x_11852:
[----:B------:R-:W-:Y:S05]  /*1a80*/  BSYNC B1 ;  /* 0x0000000000017941 */ /* 0x000fea0003800000 */
.L_x_11851:
        /* <DEDUP_REMOVED lines=42> */
.L_x_11850:
[----:B------:R-:W-:Y:S05]  /*1d30*/  BSYNC B0 ;  /* 0x0000000000007941 */ /* 0x000fea0003800000 */
.L_x_11849:
        /* <DEDUP_REMOVED lines=21> */
.L_x_11854:
[----:B------:R-:W-:Y:S02]  /*1e90*/  MOV R17, R102 ;  /* 0x0000006600117202 */ /* 0x000fe40000000f00 */
.L_x_11855:
[----:B------:R-:W-:Y:S05]  /*1ea0*/  BSYNC B0 ;  /* 0x0000000000007941 */ /* 0x000fea0003800000 */
.L_x_11853:
        /* <DEDUP_REMOVED lines=16> */
.L_x_11859:
[----:B------:R-:W-:Y:S05]  /*1fb0*/  BSYNC B1 ;  /* 0x0000000000017941 */ /* 0x000fea0003800000 */
.L_x_11858:
        /* <DEDUP_REMOVED lines=42> */
.L_x_11857:
[----:B------:R-:W-:Y:S05]  /*2260*/  BSYNC B0 ;  /* 0x0000000000007941 */ /* 0x000fea0003800000 */
.L_x_11856:
        /* <DEDUP_REMOVED lines=21> */
.L_x_11861:
[----:B------:R-:W-:Y:S02]  /*23c0*/  IMAD.MOV.U32 R17, RZ, RZ, R102 ;  /* 0x000000ffff117224 */ /* 0x000fe400078e0066 */
.L_x_11862:
[----:B------:R-:W-:Y:S05]  /*23d0*/  BSYNC B0 ;  /* 0x0000000000007941 */ /* 0x000fea0003800000 */
.L_x_11860:
        /* <DEDUP_REMOVED lines=16> */
.L_x_11866:
[----:B------:R-:W-:Y:S05]  /*24e0*/  BSYNC B1 ;  /* 0x0000000000017941 */ /* 0x000fea0003800000 */
.L_x_11865:
        /* <DEDUP_REMOVED lines=42> */
.L_x_11864:
[----:B------:R-:W-:Y:S05]  /*2790*/  BSYNC B0 ;  /* 0x0000000000007941 */ /* 0x000fea0003800000 */
.L_x_11863:
        /* <DEDUP_REMOVED lines=21> */
.L_x_11868:
[----:B------:R-:W-:Y:S02]  /*28f0*/  IMAD.MOV.U32 R19, RZ, RZ, R102 ;  /* 0x000000ffff137224 */ /* 0x000fe400078e0066 */
.L_x_11869:
[----:B------:R-:W-:Y:S05]  /*2900*/  BSYNC B0 ;  /* 0x0000000000007941 */ /* 0x000fea0003800000 */
.L_x_11867:
        /* <DEDUP_REMOVED lines=16> */
.L_x_11873:
[----:B------:R-:W-:Y:S05]  /*2a10*/  BSYNC B1 ;  /* 0x0000000000017941 */ /* 0x000fea0003800000 */
.L_x_11872:
        /* <DEDUP_REMOVED lines=42> */
.L_x_11871:
[----:B------:R-:W-:Y:S05]  /*2cc0*/  BSYNC B0 ;  /* 0x0000000000007941 */ /* 0x000fea0003800000 */
.L_x_11870:
        /* <DEDUP_REMOVED lines=21> */
.L_x_11875:
[----:B------:R-:W-:Y:S02]  /*2e20*/  MOV R19, R102 ;  /* 0x0000006600137202 */ /* 0x000fe40000000f00 */
.L_x_11876:
[----:B------:R-:W-:Y:S05]  /*2e30*/  BSYNC B0 ;  /* 0x0000000000007941 */ /* 0x000fea0003800000 */
.L_x_11874:
        /* <DEDUP_REMOVED lines=18> */
.L_x_11880:
[----:B------:R-:W-:Y:S05]  /*2f60*/  BSYNC B1 ;  /* 0x0000000000017941 */ /* 0x000fea0003800000 */
.L_x_11879:
        /* <DEDUP_REMOVED lines=42> */
.L_x_11878:
[----:B------:R-:W-:Y:S05]  /*3210*/  BSYNC B0 ;  /* 0x0000000000007941 */ /* 0x000fea0003800000 */
.L_x_11877:
        /* <DEDUP_REMOVED lines=13> */
[----:B------:R-:W-:Y:S01]  /*32f0*/  IADD3 R100, R8, 0x100, RZ ;  /* 0x0000010008647810 */ /* 0x000fe20007ffe0ff */
[----:B0-----:R-:W-:Y:S01]  /*3300*/  FFMA.FTZ R72, R19, R16, 1.1641532182693481445e-10 ;  /* 0x2f00000013487423 */ /* 0x001fe20000010010 */
[----:B------:R-:W-:Y:S01]  /*3310*/  SEL R19, RZ, 0x100, P4 ;  /* 0x00000100ff137807 */ /* 0x000fe20002000000 */
[----:B------:R-:W-:Y:S02]  /*3320*/  FMUL.FTZ R78, R78, c[0x0][0x1e8] ;  /* 0x00007a004e4e7a20 */ /* 0x000fe40000410000 */
[----:B------:R-:W-:Y:S01]  /*3330*/  @P0 IMAD.WIDE.U32 R88, R100, R15, c[0x0][0x180] ;  /* 0x0000600064580625 */ /* 0x000fe200078e000f */
[----:B------:R-:W-:-:S03]  /*3340*/  FSETP.GTU.FTZ.AND P1, PT, R72, c[0x0][0x1e4], PT ;  /* 0x0000790048007a0b */ /* 0x000fc60003f3c000 */
[----:B------:R-:W-:Y:S01]  /*3350*/  IMAD.WIDE.U32 R72, R73, 0x10000, RZ ;  /* 0x0001000049487825 */ /* 0x000fe200078e00ff */
[----:B------:R-:W-:Y:S02]  /*3360*/  SEL R85, RZ, 0x1000000, P1 ;  /* 0x01000000ff557807 */ /* 0x000fe40000800000 */
[----:B------:R-:W-:Y:S02]  /*3370*/  FSEL R80, R78, RZ, !P1 ;  /* 0x000000ff4e507208 */ /* 0x000fe40004800000 */
[----:B------:R-:W-:Y:S02]  /*3380*/  LOP3.LUT R82, R74, R76, R72, 0xfe, !PT ;  /* 0x0000004c4a527212 */ /* 0x000fe400078efe48 */
[----:B------:R-:W-:Y:S01]  /*3390*/  LOP3.LUT R76, R19, R85, R84, 0xfe, !PT ;  /* 0x00000055134c7212 */ /* 0x000fe200078efe54 */
[----:B------:R-:W-:Y:S01]  /*33a0*/  @P0 FADD.FTZ R80, R80, R79 ;  /* 0x0000004f50500221 */ /* 0x000fe20000010000 */
[----:B------:R-:W-:Y:S01]  /*33b0*/  SEL R19, RZ, 0x1, P3 ;  /* 0x00000001ff137807 */ /* 0x000fe20001800000 */
[----:B------:R-:W-:Y:S01]  /*33c0*/  IMAD.WIDE.U32 R84, R8, R15, c[0x0][0x188] ;  /* 0x0000620008547625 */ /* 0x000fe200078e000f */
[----:B------:R-:W-:-:S02]  /*33d0*/  LOP3.LUT R82, R82, R83, RZ, 0xfc, !PT ;  /* 0x0000005352527212 */ /* 0x000fc400078efcff */
[----:B------:R-:W-:Y:S01]  /*33e0*/  LOP3.LUT R83, R77, R76, R19, 0xfe, !PT ;  /* 0x0000004c4d537212 */ /* 0x000fe200078efe13 */
[----:B------:R-:W-:Y:S01]  /*33f0*/  IMAD.MOV.U32 R19, RZ, RZ, 0x8 ;  /* 0x00000008ff137424 */ /* 0x000fe200078e00ff */
[----:B------:R-:W-:Y:S02]  /*3400*/  F2FP.PACK_AB R78, R18, R13 ;  /* 0x0000000d124e723e */ /* 0x000fe400000000ff */
[----:B------:R-:W-:Y:S01]  /*3410*/  F2FP.PACK_AB R77, R12, R11 ;  /* 0x0000000b0c4d723e */ /* 0x000fe200000000ff */
[----:B------:R-:W-:Y:S01]  /*3420*/  IMAD.WIDE.U32 R86, R8, R19, c[0x0][0x190] ;  /* 0x0000640008567625 */ /* 0x000fe200078e0013 */
        /* <DEDUP_REMOVED lines=20> */
.L_x_11882:
[----:B0-----:R-:W-:Y:S02]  /*3570*/  MOV R76, R102 ;  /* 0x00000066004c7202 */ /* 0x001fe40000000f00 */
.L_x_11883:
[----:B------:R-:W-:Y:S05]  /*3580*/  BSYNC B0 ;  /* 0x0000000000007941 */ /* 0x000fea0003800000 */
.L_x_11881:
        /* <DEDUP_REMOVED lines=16> */
.L_x_11887:
[----:B------:R-:W-:Y:S05]  /*3690*/  BSYNC B1 ;  /* 0x0000000000017941 */ /* 0x000fea0003800000 */
.L_x_11886:
        /* <DEDUP_REMOVED lines=42> */
.L_x_11885:
[----:B------:R-:W-:Y:S05]  /*3940*/  BSYNC B0 ;  /* 0x0000000000007941 */ /* 0x000fea0003800000 */
.L_x_11884:
[----:B------:R-:W0:Y:S01]  /*3950*/  I2F.U32 R77, R76 ;  /* 0x0000004c004d7306 */ /* 0x000e220000201000 */
[----:B-----5:R-:W-:Y:S01]  /*3960*/  HADD2.F32 R79, -RZ, R72.H0_H0 ;  /* 0x20000048ff4f7230 */ /* 0x020fe20000004100 */
        /* <DEDUP_REMOVED lines=20> */
.L_x_11889:
[----:B------:R-:W-:Y:S02]  /*3ab0*/  IMAD.MOV.U32 R76, RZ, RZ, R102 ;  /* 0x000000ffff4c7224 */ /* 0x000fe400078e0066 */
.L_x_11890:
[----:B------:R-:W-:Y:S05]  /*3ac0*/  BSYNC B0 ;  /* 0x0000000000007941 */ /* 0x000fea0003800000 */
.L_x_11888:
        /* <DEDUP_REMOVED lines=16> */
.L_x_11894:
[----:B------:R-:W-:Y:S05]  /*3bd0*/  BSYNC B1 ;  /* 0x0000000000017941 */ /* 0x000fea0003800000 */
.L_x_11893:
        /* <DEDUP_REMOVED lines=42> */
.L_x_11892:
[----:B------:R-:W-:Y:S05]  /*3e80*/  BSYNC B0 ;  /* 0x0000000000007941 */ /* 0x000fea0003800000 */
.L_x_11891:
        /* <DEDUP_REMOVED lines=8> */
[----:B------:R-:W-:Y:S01]  /*3f10*/  FSETP.GTU.FTZ.AND P2, PT, R79, c[0x0][0x1e4], PT ;  /* 0x000079004f007a0b */ /* 0x000fe20003f5c000 */
[----:B------:R-:W-:-:S03]  /*3f20*/  @P0 HADD2.F32 R79, -RZ, R20.H1_H1 ;  /* 0x30000014ff4f0230 */ /* 0x000fc60000004100 */
        /* <DEDUP_REMOVED lines=12> */
.L_x_11896:
[----:B------:R-:W-:Y:S02]  /*3ff0*/  IMAD.MOV.U32 R72, RZ, RZ, R102 ;  /* 0x000000ffff487224 */ /* 0x000fe400078e0066 */
.L_x_11897:
[----:B------:R-:W-:Y:S05]  /*4000*/  BSYNC B0 ;  /* 0x0000000000007941 */ /* 0x000fea0003800000 */
.L_x_11895:
        /* <DEDUP_REMOVED lines=16> */
.L_x_11901:
[----:B------:R-:W-:Y:S05]  /*4110*/  BSYNC B1 ;  /* 0x0000000000017941 */ /* 0x000fea0003800000 */
.L_x_11900:
        /* <DEDUP_REMOVED lines=42> */
.L_x_11899:
[----:B------:R-:W-:Y:S05]  /*43c0*/  BSYNC B0 ;  /* 0x0000000000007941 */ /* 0x000fea0003800000 */
.L_x_11898:
        /* <DEDUP_REMOVED lines=21> */
.L_x_11903:
[----:B------:R-:W-:Y:S02]  /*4520*/  MOV R72, R102 ;  /* 0x0000006600487202 */ /* 0x000fe40000000f00 */
.L_x_11904:
[----:B------:R-:W-:Y:S05]  /*4530*/  BSYNC B0 ;  /* 0x0000000000007941 */ /* 0x000fea0003800000 */
.L_x_11902:
        /* <DEDUP_REMOVED lines=16> */
.L_x_11908:
[----:B------:R-:W-:Y:S05]  /*4640*/  BSYNC B1 ;  /* 0x0000000000017941 */ /* 0x000fea0003800000 */
.L_x_11907:
        /* <DEDUP_REMOVED lines=42> */
.L_x_11906:
[----:B------:R-:W-:Y:S05]  /*48f0*/  BSYNC B0 ;  /* 0x0000000000007941 */ /* 0x000fea0003800000 */
.L_x_11905:
        /* <DEDUP_REMOVED lines=21> */
.L_x_11910:
[----:B------:R-:W-:Y:S02]  /*4a50*/  IMAD.MOV.U32 R72, RZ, RZ, R102 ;  /* 0x000000ffff487224 */ /* 0x000fe400078e0066 */
.L_x_11911:
[----:B------:R-:W-:Y:S05]  /*4a60*/  BSYNC B0 ;  /* 0x0000000000007941 */ /* 0x000fea0003800000 */
.L_x_11909:
        /* <DEDUP_REMOVED lines=16> */
.L_x_11915:
[----:B------:R-:W-:Y:S05]  /*4b70*/  BSYNC B1 ;  /* 0x0000000000017941 */ /* 0x000fea0003800000 */
.L_x_11914:
        /* <DEDUP_REMOVED lines=42> */
.L_x_11913:
[----:B------:R-:W-:Y:S05]  /*4e20*/  BSYNC B0 ;  /* 0x0000000000007941 */ /* 0x000fea0003800000 */
.L_x_11912:
        /* <DEDUP_REMOVED lines=21> */
.L_x_11917:
[----:B------:R-:W-:Y:S02]  /*4f80*/  IMAD.MOV.U32 R72, RZ, RZ, R102 ;  /* 0x000000ffff487224 */ /* 0x000fe400078e0066 */
.L_x_11918:
[----:B------:R-:W-:Y:S05]  /*4f90*/  BSYNC B0 ;  /* 0x0000000000007941 */ /* 0x000fea0003800000 */
.L_x_11916:
        /* <DEDUP_REMOVED lines=16> */
.L_x_11922:
[----:B------:R-:W-:Y:S05]  /*50a0*/  BSYNC B1 ;  /* 0x0000000000017941 */ /* 0x000fea0003800000 */
.L_x_11921:
        /* <DEDUP_REMOVED lines=42> */
.L_x_11920:
[----:B------:R-:W-:Y:S05]  /*5350*/  BSYNC B0 ;  /* 0x0000000000007941 */ /* 0x000fea0003800000 */
.L_x_11919:
        /* <DEDUP_REMOVED lines=21> */
.L_x_11924:
[----:B------:R-:W-:Y:S02]  /*54b0*/  MOV R74, R102 ;  /* 0x00000066004a7202 */ /* 0x000fe40000000f00 */
.L_x_11925:
[----:B------:R-:W-:Y:S05]  /*54c0*/  BSYNC B0 ;  /* 0x0000000000007941 */ /* 0x000fea0003800000 */
.L_x_11923:
        /* <DEDUP_REMOVED lines=16> */
.L_x_11929:
[----:B------:R-:W-:Y:S05]  /*55d0*/  BSYNC B1 ;  /* 0x0000000000017941 */ /* 0x000fea0003800000 */
.L_x_11928:
        /* <DEDUP_REMOVED lines=42> */
.L_x_11927:
[----:B------:R-:W-:Y:S05]  /*5880*/  BSYNC B0 ;  /* 0x0000000000007941 */ /* 0x000fea0003800000 */
.L_x_11926:
        /* <DEDUP_REMOVED lines=21> */
.L_x_11931:
[----:B------:R-:W-:Y:S02]  /*59e0*/  IMAD.MOV.U32 R96, RZ, RZ, R102 ;  /* 0x000000ffff607224 */ /* 0x000fe400078e0066 */
.L_x_11932:
[----:B------:R-:W-:Y:S05]  /*59f0*/  BSYNC B0 ;  /* 0x0000000000007941 */ /* 0x000fea0003800000 */
.L_x_11930:
        /* <DEDUP_REMOVED lines=18> */
.L_x_11936:
[----:B------:R-:W-:Y:S05]  /*5b20*/  BSYNC B1 ;  /* 0x0000000000017941 */ /* 0x000fea0003800000 */
.L_x_11935:
        /* <DEDUP_REMOVED lines=42> */
.L_x_11934:
[----:B------:R-:W-:Y:S05]  /*5dd0*/  BSYNC B0 ;  /* 0x0000000000007941 */ /* 0x000fea0003800000 */
.L_x_11933:
        /* <DEDUP_REMOVED lines=26> */
[----:B------:R-:W-:-:S02]  /*5f80*/  IADD3 R90, R8, 0x200, RZ ;  /* 0x00000200085a7810 */ /* 0x000fc40007ffe0ff */
[----:B------:R-:W-:Y:S02]  /*5f90*/  LOP3.LUT R89, R77, R76, R89, 0xfe, !PT ;  /* 0x0000004c4d597212 */ /* 0x000fe400078efe59 */
[----:B------:R-:W-:Y:S01]  /*5fa0*/  LOP3.LUT R96, R96, R97, RZ, 0xfc, !PT ;  /* 0x0000006160607212 */ /* 0x000fe200078efcff */
[----:B------:R-:W-:Y:S01]  /*5fb0*/  @P0 IMAD.WIDE.U32 R98, R15, R90, c[0x0][0x180] ;  /* 0x000060000f620625 */ /* 0x000fe200078e005a */
[----:B------:R-:W-:Y:S02]  /*5fc0*/  F2FP.PACK_AB R78, R86, R85 ;  /* 0x00000055564e723e */ /* 0x000fe400000000ff */
[----:B------:R-:W-:Y:S02]  /*5fd0*/  F2FP.PACK_AB R77, R84, R83 ;  /* 0x00000053544d723e */ /* 0x000fe400000000ff */
        /* <DEDUP_REMOVED lines=20> */
.L_x_11938:
[----:B0-----:R-:W-:Y:S02]  /*6120*/  IMAD.MOV.U32 R89, RZ, RZ, R102 ;  /* 0x000000ffff597224 */ /* 0x001fe400078e0066 */
.L_x_11939:
[----:B------:R-:W-:Y:S05]  /*6130*/  BSYNC B0 ;  /* 0x0000000000007941 */ /* 0x000fea0003800000 */
.L_x_11937:
        /* <DEDUP_REMOVED lines=16> */
.L_x_11943:
[----:B------:R-:W-:Y:S05]  /*6240*/  BSYNC B1 ;  /* 0x0000000000017941 */ /* 0x000fea0003800000 */
.L_x_11942:
[----:B------:R-:W-:Y:S01]  /*6250*/  IMAD.HI.U32 R76, R3, -0x326172a9, RZ ;  /* 0xcd9e8d57034c7827 */ /* 0x000fe200078e00ff */
[----:B------:R-:W-:-:S03]  /*6260*/  LOP3.LUT R77, R77, UR5, R6, 0x96, !PT ;  /* 0x000000054d4d7c12 */ /* 0x000fc6000f8e9606 */
[----:B------:R-:W-:Y:S01]  /*6270*/  IMAD R79, R3, -0x326172a9, RZ ;  /* 0xcd9e8d57034f7824 */ /* 0x000fe200078e02ff */
[----:B------:R-:W-:Y:S01]  /*6280*/  LOP3.LUT R76, R76, UR4, R5, 0x96, !PT ;  /* 0x000000044c4c7c12 */ /* 0x000fe2000f8e9605 */
[----:B------:R-:W-:-:S04]  /*6290*/  IMAD.WIDE.U32 R92, R77, -0x326172a9, RZ ;  /* 0xcd9e8d574d5c7825 */ /* 0x000fc800078e00ff */
[----:B------:R-:W-:Y:S02]  /*62a0*/  IMAD R77, R4, -0x2daee0ad, RZ ;  /* 0xd2511f53044d7824 */ /* 0x000fe400078e02ff */
        /* <DEDUP_REMOVED lines=36> */
.L_x_11941:
[----:B------:R-:W-:Y:S05]  /*64f0*/  BSYNC B0 ;  /* 0x0000000000007941 */ /* 0x000fea0003800000 */
.L_x_11940:
[----:B------:R-:W0:Y:S01]  /*6500*/  I2F.U32 R77, R89 ;  /* 0x00000059004d7306 */ /* 0x000e220000201000 */
        /* <DEDUP_REMOVED lines=21> */
.L_x_11945:
[----:B------:R-:W-:Y:S02]  /*6660*/  IMAD.MOV.U32 R77, RZ, RZ, R102 ;  /* 0x000000ffff4d7224 */ /* 0x000fe400078e0066 */
.L_x_11946:
[----:B------:R-:W-:Y:S05]  /*6670*/  BSYNC B0 ;  /* 0x0000000000007941 */ /* 0x000fea0003800000 */
.L_x_11944:
        /* <DEDUP_REMOVED lines=16> */
.L_x_11950:
[----:B------:R-:W-:Y:S05]  /*6780*/  BSYNC B1 ;  /* 0x0000000000017941 */ /* 0x000fea0003800000 */
.L_x_11949:
        /* <DEDUP_REMOVED lines=42> */
.L_x_11948:
[----:B------:R-:W-:Y:S05]  /*6a30*/  BSYNC B0 ;  /* 0x0000000000007941 */ /* 0x000fea0003800000 */
.L_x_11947:
        /* <DEDUP_REMOVED lines=22> */
.L_x_11952:
[----:B------:R-:W-:Y:S02]  /*6ba0*/  IMAD.MOV.U32 R72, RZ, RZ, R102 ;  /* 0x000000ffff487224 */ /* 0x000fe400078e0066 */
.L_x_11953:
[----:B------:R-:W-:Y:S05]  /*6bb0*/  BSYNC B0 ;  /* 0x0000000000007941 */ /* 0x000fea0003800000 */
.L_x_11951:
        /* <DEDUP_REMOVED lines=16> */
.L_x_11957:
[----:B------:R-:W-:Y:S05]  /*6cc0*/  BSYNC B1 ;  /* 0x0000000000017941 */ /* 0x000fea0003800000 */
.L_x_11956:
        /* <DEDUP_REMOVED lines=42> */
.L_x_11955:
[----:B------:R-:W-:Y:S05]  /*6f70*/  BSYNC B0 ;  /* 0x0000000000007941 */ /* 0x000fea0003800000 */
.L_x_11954:
        /* <DEDUP_REMOVED lines=21> */
.L_x_11959:
[----:B------:R-:W-:Y:S02]  /*70d0*/  IMAD.MOV.U32 R72, RZ, RZ, R102 ;  /* 0x000000ffff487224 */ /* 0x000fe400078e0066 */
.L_x_11960:
[----:B------:R-:W-:Y:S05]  /*70e0*/  BSYNC B0 ;  /* 0x0000000000007941 */ /* 0x000fea0003800000 */
.L_x_11958:
        /* <DEDUP_REMOVED lines=16> */
.L_x_11964:
[----:B------:R-:W-:Y:S05]  /*71f0*/  BSYNC B1 ;  /* 0x0000000000017941 */ /* 0x000fea0003800000 */
.L_x_11963:
        /* <DEDUP_REMOVED lines=42> */
.L_x_11962:
[----:B------:R-:W-:Y:S05]  /*74a0*/  BSYNC B0 ;  /* 0x0000000000007941 */ /* 0x000fea0003800000 */
.L_x_11961:
        /* <DEDUP_REMOVED lines=21> */
.L_x_11966:
[----:B------:R-:W-:Y:S02]  /*7600*/  IMAD.MOV.U32 R97, RZ, RZ, R102 ;  /* 0x000000ffff617224 */ /* 0x000fe400078e0066 */
.L_x_11967:
[----:B------:R-:W-:Y:S05]  /*7610*/  BSYNC B0 ;  /* 0x0000000000007941 */ /* 0x000fea0003800000 */
.L_x_11965:
        /* <DEDUP_REMOVED lines=16> */
.L_x_11971:
[----:B------:R-:W-:Y:S05]  /*7720*/  BSYNC B1 ;  /* 0x0000000000017941 */ /* 0x000fea0003800000 */
.L_x_11970:
        /* <DEDUP_REMOVED lines=42> */
.L_x_11969:
[----:B------:R-:W-:Y:S05]  /*79d0*/  BSYNC B0 ;  /* 0x0000000000007941 */ /* 0x000fea0003800000 */
.L_x_11968:
        /* <DEDUP_REMOVED lines=21> */
.L_x_11973:
[----:B------:R-:W-:Y:S02]  /*7b30*/  IMAD.MOV.U32 R97, RZ, RZ, R102 ;  /* 0x000000ffff617224 */ /* 0x000fe400078e0066 */
.L_x_11974:
[----:B------:R-:W-:Y:S05]  /*7b40*/  BSYNC B0 ;  /* 0x0000000000007941 */ /* 0x000fea0003800000 */
.L_x_11972:
        /* <DEDUP_REMOVED lines=16> */
.L_x_11978:
[----:B------:R-:W-:Y:S05]  /*7c50*/  BSYNC B1 ;  /* 0x0000000000017941 */ /* 0x000fea0003800000 */
.L_x_11977:
        /* <DEDUP_REMOVED lines=43> */
.L_x_11976:
[----:B------:R-:W-:Y:S05]  /*7f10*/  BSYNC B0 ;  /* 0x0000000000007941 */ /* 0x000fea0003800000 */
.L_x_11975:
        /* <DEDUP_REMOVED lines=21> */
.L_x_11980:
[----:B------:R-:W-:Y:S02]  /*8070*/  MOV R74, R102 ;  /* 0x00000066004a7202 */ /* 0x000fe40000000f00 */
.L_x_11981:
[----:B------:R-:W-:Y:S05]  /*8080*/  BSYNC B0 ;  /* 0x0000000000007941 */ /* 0x000fea0003800000 */
.L_x_11979:
        /* <DEDUP_REMOVED lines=16> */
.L_x_11985:
[----:B------:R-:W-:Y:S05]  /*8190*/  BSYNC B1 ;  /* 0x0000000000017941 */ /* 0x000fea0003800000 */
.L_x_11984:
        /* <DEDUP_REMOVED lines=43> */
.L_x_11983:
[----:B------:R-:W-:Y:S05]  /*8450*/  BSYNC B0 ;  /* 0x0000000000007941 */ /* 0x000fea0003800000 */
.L_x_11982:
        /* <DEDUP_REMOVED lines=21> */
.L_x_11987:
[----:B------:R-:W-:Y:S02]  /*85b0*/  IMAD.MOV.U32 R74, RZ, RZ, R102 ;  /* 0x000000ffff4a7224 */ /* 0x000fe400078e0066 */
.L_x_11988:
[----:B------:R-:W-:Y:S05]  /*85c0*/  BSYNC B0 ;  /* 0x0000000000007941 */ /* 0x000fea0003800000 */
.L_x_11986:
        /* <DEDUP_REMOVED lines=18> */
.L_x_11992:
[----:B------:R-:W-:Y:S05]  /*86f0*/  BSYNC B1 ;  /* 0x0000000000017941 */ /* 0x000fea0003800000 */
.L_x_11991:
        /* <DEDUP_REMOVED lines=44> */
.L_x_11990:
[----:B------:R-:W-:Y:S05]  /*89c0*/  BSYNC B0 ;  /* 0x0000000000007941 */ /* 0x000fea0003800000 */
.L_x_11989:
[----:B------:R-:W-:Y:S01]  /*89d0*/  FADD.FTZ R73, RZ, R9 ;  /* 0x00000009ff497221 */ /* 0x000fe20000010000 */
[----:B------:R-:W-:Y:S01]  /*89e0*/  HADD2.F32 R75, -RZ, R75.H1_H1 ;  /* 0x3000004bff4b7230 */ /* 0x000fe20000004100 */
[----:B------:R-:W-:Y:S01]  /*89f0*/  ISETP.NE.AND P6, PT, R99, RZ, PT ;  /* 0x000000ff6300720c */ /* 0x000fe20003fc5270 */
[----:B------:R-:W-:Y:S01]  /*8a00*/  @P0 HADD2.F32 R106, -RZ, R23.H1_H1 ;  /* 0x30000017ff6a0230 */ /* 0x000fe20000004100 */
[----:B------:R-:W-:Y:S01]  /*8a10*/  FADD.FTZ R72, R73, R10 ;  /* 0x0000000a49487221 */ /* 0x000fe20000010000 */
[----:B------:R-:W-:Y:S01]  /*8a20*/  SEL R99, RZ, 0x10000, P5 ;  /* 0x00010000ff637807 */ /* 0x000fe20002800000 */
[----:B------:R-:W-:Y:S01]  /*8a30*/  FMUL.FTZ R75, R75, R14 ;  /* 0x0000000e4b4b7220 */ /* 0x000fe20000410000 */
[----:B------:R-:W-:Y:S01]  /*8a40*/  ISETP.NE.AND P5, PT, R100, RZ, PT ;  /* 0x000000ff6400720c */ /* 0x000fe20003fa5270 */
[----:B------:R-:W-:Y:S01]  /*8a50*/  FADD.FTZ R73, R72, R11 ;  /* 0x0000000b48497221 */ /* 0x000fe20000010000 */
[----:B------:R-:W-:Y:S01]  /*8a60*/  SEL R100, RZ, 0x1, P1 ;  /* 0x00000001ff647807 */ /* 0x000fe20000800000 */
[----:B------:R-:W-:Y:S01]  /*8a70*/  FMUL.FTZ R75, R75, c[0x0][0x1e8] ;  /* 0x00007a004b4b7a20 */ /* 0x000fe20000410000 */
[----:B------:R-:W-:Y:S01]  /*8a80*/  SEL R78, RZ, 0x1, P5 ;  /* 0x00000001ff4e7807 */ /* 0x000fe20002800000 */
[----:B------:R-:W-:Y:S01]  /*8a90*/  FADD.FTZ R72, R73, R12 ;  /* 0x0000000c49487221 */ /* 0x000fe20000010000 */
[----:B------:R-:W-:Y:S01]  /*8aa0*/  SEL R103, RZ, 0x1, P6 ;  /* 0x00000001ff677807 */ /* 0x000fe20003000000 */
[----:B------:R-:W0:Y:S01]  /*8ab0*/  I2F.U32 R73, R74 ;  /* 0x0000004a00497306 */ /* 0x000e220000201000 */
[----:B------:R-:W-:Y:S01]  /*8ac0*/  IMAD.WIDE.U32 R100, R100, 0x10000, RZ ;  /* 0x0001000064647825 */ /* 0x000fe200078e00ff */
[----:B------:R-:W-:-:S03]  /*8ad0*/  LOP3.LUT P1, RZ, R7, 0xff, RZ, 0xc0, !PT ;  /* 0x000000ff07ff7812 */ /* 0x000fc6000782c0ff */
[----:B------:R-:W-:-:S04]  /*8ae0*/  FADD.FTZ R79, R72, R13 ;  /* 0x0000000d484f7221 */ /* 0x000fc80000010000 */
[----:B------:R-:W-:-:S04]  /*8af0*/  FADD.FTZ R72, R79, R18 ;  /* 0x000000124f487221 */ /* 0x000fc80000010000 */
[----:B------:R-:W-:Y:S02]  /*8b00*/  FADD.FTZ R79, R72, R17 ;  /* 0x00000011484f7221 */ /* 0x000fe40000010000 */
[----:B0-----:R-:W-:Y:S01]  /*8b10*/  FFMA.FTZ R73, R73, R16, 1.1641532182693481445e-10 ;  /* 0x2f00000049497423 */ /* 0x001fe20000010010 */
[----:B------:R-:W-:Y:S01]  /*8b20*/  SEL R16, RZ, 0x100, P4 ;  /* 0x00000100ff107807 */ /* 0x000fe20002000000 */
[----:B------:R-:W-:-:S04]  /*8b30*/  FADD.FTZ R72, R79, R80 ;  /* 0x000000504f487221 */ /* 0x000fc80000010000 */
[----:B------:R-:W-:Y:S01]  /*8b40*/  FADD.FTZ R79, R72, R81 ;  /* 0x00000051484f7221 */ /* 0x000fe20000010000 */
[----:B------:R-:W-:Y:S02]  /*8b50*/  SEL R72, RZ, 0x1, P2 ;  /* 0x00000001ff487807 */ /* 0x000fe40001000000 */
[----:B------:R-:W-:Y:S01]  /*8b60*/  FSETP.GTU.FTZ.AND P2, PT, R73, c[0x0][0x1e4], PT ;  /* 0x0000790049007a0b */ /* 0x000fe20003f5c000 */
[----:B------:R-:W-:Y:S02]  /*8b70*/  FADD.FTZ R14, R79, R82 ;  /* 0x000000524f0e7221 */ /* 0x000fe40000010000 */
[----:B------:R-:W-:Y:S01]  /*8b80*/  IMAD.WIDE.U32 R78, R78, 0x100, RZ ;  /* 0x000001004e4e7825 */ /* 0x000fe200078e00ff */
[----:B------:R-:W-:-:S03]  /*8b90*/  SEL R74, RZ, 0x1000000, P2 ;  /* 0x01000000ff4a7807 */ /* 0x000fc60001000000 */
[----:B------:R-:W-:-:S04]  /*8ba0*/  FADD.FTZ R73, R14, R83 ;  /* 0x000000530e497221 */ /* 0x000fc80000010000 */
[----:B------:R-:W-:Y:S02]  /*8bb0*/  FADD.FTZ R14, R73, R84 ;  /* 0x00000054490e7221 */ /* 0x000fe40000010000 */
[----:B------:R-:W-:-:S04]  /*8bc0*/  IMAD.WIDE.U32 R72, R72, 0x1000000, RZ ;  /* 0x0100000048487825 */ /* 0x000fc800078e00ff */
[----:B------:R-:W-:Y:S01]  /*8bd0*/  FADD.FTZ R95, R14, R85 ;  /* 0x000000550e5f7221 */ /* 0x000fe20000010000 */
[----:B------:R-:W-:Y:S02]  /*8be0*/  LOP3.LUT R78, R78, R72, R100, 0xfe, !PT ;  /* 0x000000484e4e7212 */ /* 0x000fe400078efe64 */
[----:B------:R-:W-:Y:S01]  /*8bf0*/  LOP3.LUT R72, R16, R74, R99, 0xfe, !PT ;  /* 0x0000004a10487212 */ /* 0x000fe200078efe63 */
[----:B------:R-:W-:Y:S01]  /*8c00*/  FADD.FTZ R14, R95, R86 ;  /* 0x000000565f0e7221 */ /* 0x000fe20000010000 */
[----:B------:R-:W-:Y:S02]  /*8c10*/  FSEL R95, R75, RZ, !P2 ;  /* 0x000000ff4b5f7208 */ /* 0x000fe40005000000 */
[----:B------:R-:W-:Y:S01]  /*8c20*/  SEL R99, RZ, 0x1, P3 ;  /* 0x00000001ff637807 */ /* 0x000fe20001800000 */
[----:B------:R-:W-:Y:S01]  /*8c30*/  FADD.FTZ R75, R14, R87 ;  /* 0x000000570e4b7221 */ /* 0x000fe20000010000 */
[----:B------:R-:W-:Y:S01]  /*8c40*/  F2FP.PACK_AB R74, R98, R91 ;  /* 0x0000005b624a723e */ /* 0x000fe200000000ff */
[----:B------:R-:W-:Y:S01]  /*8c50*/  @P0 FADD.FTZ R95, R106, R95 ;  /* 0x0000005f6a5f0221 */ /* 0x000fe20000010000 */
[----:B------:R-:W-:Y:S01]  /*8c60*/  LOP3.LUT R99, R73, R72, R99, 0xfe, !PT ;  /* 0x0000004849637212 */ /* 0x000fe200078efe63 */
[----:B------:R-:W-:Y:S01]  /*8c70*/  FADD.FTZ R75, R75, R88 ;  /* 0x000000584b4b7221 */ /* 0x000fe20000010000 */
[----:B------:R-:W-:Y:S01]  /*8c80*/  F2FP.PACK_AB R73, R96, R77 ;  /* 0x0000004d6049723e */ /* 0x000fe200000000ff */
[----:B------:R-:W-:Y:S01]  /*8c90*/  IMAD.WIDE.U32 R14, R90, R15, c[0x0][0x188] ;  /* 0x000062005a0e7625 */ /* 0x000fe200078e000f */
[----:B------:R-:W-:-:S02]  /*8ca0*/  F2FP.PACK_AB R72, R89, R76 ;  /* 0x0000004c5948723e */ /* 0x000fc400000000ff */
[----:B------:R-:W-:Y:S01]  /*8cb0*/  LOP3.LUT R79, R79, R99, R101, 0xfe, !PT ;  /* 0x000000634f4f7212 */ /* 0x000fe200078efe65 */
[----:B------:R-:W-:Y:S01]  /*8cc0*/  FADD.FTZ R16, R75, R76 ;  /* 0x0000004c4b107221 */ /* 0x000fe20000010000 */
[----:B------:R-:W-:Y:S01]  /*8cd0*/  F2FP.PACK_AB R75, R95, R97 ;  /* 0x000000615f4b723e */ /* 0x000fe200000000ff */
[----:B------:R-:W-:Y:S01]  /*8ce0*/  IMAD.WIDE.U32 R100, R90, R19, c[0x0][0x190] ;  /* 0x000064005a647625 */ /* 0x000fe200078e0013 */
[----:B------:R-:W-:Y:S02]  /*8cf0*/  LOP3.LUT R78, R78, R103, RZ, 0xfc, !PT ;  /* 0x000000674e4e7212 */ /* 0x000fe400078efcff */
[----:B------:R-:W-:Y:S01]  /*8d00*/  LOP3.LUT P0, RZ, R0, 0x1f, RZ, 0xc0, !PT ;  /* 0x0000001f00ff7812 */ /* 0x000fe2000780c0ff */
[----:B------:R-:W-:Y:S01]  /*8d10*/  FADD.FTZ R16, R16, R89 ;  /* 0x0000005910107221 */ /* 0x000fe20000010000 */
        /* <DEDUP_REMOVED lines=13> */
.L_x_11997:
        /* <DEDUP_REMOVED lines=68> */
.L_x_11998:
        /* <DEDUP_REMOVED lines=9> */
[----:B------:R-:W-:Y:S01]  /*92c0*/  LOP3.LUT P0, RZ, R19, 0x1f, R0, 0xf8, !PT ;  /* 0x0000001f13ff7812 */ /* 0x000fe2000780f800 */
[----:B0-----:R-:W-:Y:S01]  /*92d0*/  @!P1 IMAD.IADD R75, R16, 0x1, R73 ;  /* 0x00000001104b9824 */ /* 0x001fe200078e0249 */
[----:B------:R-:W-:Y:S01]  /*92e0*/  HFMA2.MMA R16, -RZ, RZ, 0, 0 ;  /* 0x00000000ff107435 */ /* 0x000fe200000001ff */
[----:B------:R-:W-:Y:S01]  /*92f0*/  CS2R R72, SRZ ;  /* 0x0000000000487805 */ /* 0x000fe2000001ff00 */
[----:B------:R-:W-:-:S04]  /*9300*/  MOV R19, c[0x0][0x1e0] ;  /* 0x0000780000137a02 */ /* 0x000fc80000000f00 */
[----:B------:R-:W-:-:S04]  /*9310*/  @!P1 IMAD.MOV.U32 R16, RZ, RZ, 0x300 ;  /* 0x00000300ff109424 */ /* 0x000fc800078e00ff */
        /* <DEDUP_REMOVED lines=10> */
[----:B0-----:R-:W-:-:S03]  /*93c0*/  IMAD.IADD R105, R78, 0x1, R103 ;  /* 0x000000014e697824 */ /* 0x001fc600078e0267 */
[----:B------:R-:W0:Y:S03]  /*93d0*/  SHFL.DOWN PT, R74, R73, 0x4, 0x1f ;  /* 0x08801f00494a7f89 */ /* 0x000e2600000e0000 */
[----:B------:R-:W-:Y:S01]  /*93e0*/  I2F R103, R103 ;  /* 0x0000006700677306 */ /* 0x000fe20000201400 */
[----:B------:R-:W-:Y:S01]  /*93f0*/  SHFL.DOWN PT, R78, R105, 0x1, 0x1f ;  /* 0x08201f00694e7f89 */ /* 0x000fe200000e0000 */
[C---:B-1----:R-:W-:Y:S02]  /*9400*/  FMUL.FTZ R14, R99.reuse, R106 ;  /* 0x0000006a630e7220 */ /* 0x042fe40000410000 */
[----:B------:R-:W-:Y:S02]  /*9410*/  FADD.FTZ R99, -R99, R72 ;  /* 0x0000004863637221 */ /* 0x000fe40000010100 */
[----:B------:R-:W-:Y:S02]  /*9420*/  FFMA.FTZ R14, R101, R72, R14 ;  /* 0x00000048650e7223 */ /* 0x000fe4000001000e */
[----:B------:R-:W-:-:S02]  /*9430*/  FMUL.FTZ R99, R99, R99 ;  /* 0x0000006363637220 */ /* 0x000fc40000410000 */
[----:B--2---:R-:W-:Y:S02]  /*9440*/  FMUL.FTZ R75, R15, R14 ;  /* 0x0000000e0f4b7220 */ /* 0x004fe40000410000 */
[----:B------:R-:W1:Y:S01]  /*9450*/  I2F R14, R105 ;  /* 0x00000069000e7306 */ /* 0x000e620000201400 */
[----:B------:R-:W-:Y:S02]  /*9460*/  FMUL.FTZ R99, R99, R101 ;  /* 0x0000006563637220 */ /* 0x000fe40000410000 */
[----:B------:R-:W2:Y:S01]  /*9470*/  SHFL.DOWN PT, R16, R75, 0x2, 0x1f ;  /* 0x08401f004b107f89 */ /* 0x000ea200000e0000 */
[----:B0-----:R-:W-:Y:S02]  /*9480*/  FADD.FTZ R74, R74, R73 ;  /* 0x000000494a4a7221 */ /* 0x001fe40000010000 */
[----:B------:R-:W-:-:S04]  /*9490*/  FMUL.FTZ R99, R99, R106 ;  /* 0x0000006a63637220 */ /* 0x000fc80000410000 */
[----:B------:R-:W-:-:S05]  /*94a0*/  FFMA.FTZ R74, R15, R99, R74 ;  /* 0x000000630f4a7223 */ /* 0x000fca000001004a */
[----:B------:R-:W0:Y:S01]  /*94b0*/  SHFL.DOWN PT, R15, R74, 0x2, 0x1f ;  /* 0x08401f004a0f7f89 */ /* 0x000e2200000e0000 */
[----:B-1----:R-:W1:Y:S01]  /*94c0*/  MUFU.RCP R72, R14 ;  /* 0x0000000e00487308 */ /* 0x002e620000001000 */
[----:B--2---:R-:W-:Y:S02]  /*94d0*/  FMUL.FTZ R73, R16, R103 ;  /* 0x0000006710497220 */ /* 0x004fe40000410000 */
[----:B------:R-:W-:Y:S02]  /*94e0*/  FADD.FTZ R16, R75, -R16 ;  /* 0x800000104b107221 */ /* 0x000fe40000010000 */
[----:B------:R-:W-:Y:S01]  /*94f0*/  FFMA.FTZ R79, R100, R75, R73 ;  /* 0x0000004b644f7223 */ /* 0x000fe20000010049 */
[----:B------:R-:W-:Y:S01]  /*9500*/  IADD3 R75, R105, R78, RZ ;  /* 0x0000004e694b7210 */ /* 0x000fe20007ffe0ff */
[----:B------:R-:W-:Y:S01]  /*9510*/  FMUL.FTZ R73, R16, R16 ;  /* 0x0000001010497220 */ /* 0x000fe20000410000 */
[----:B------:R-:W-:Y:S01]  /*9520*/  I2F R78, R78 ;  /* 0x0000004e004e7306 */ /* 0x000fe20000201400 */
[----:B-1----:R-:W-:-:S02]  /*9530*/  FMUL.FTZ R79, R72, R79 ;  /* 0x0000004f484f7220 */ /* 0x002fc40000410000 */
[----:B------:R-:W-:Y:S02]  /*9540*/  FMUL.FTZ R73, R100, R73 ;  /* 0x0000004964497220 */ /* 0x000fe40000410000 */
[----:B0-----:R-:W-:Y:S01]  /*9550*/  FADD.FTZ R15, R74, R15 ;  /* 0x0000000f4a0f7221 */ /* 0x001fe20000010000 */
        /* <DEDUP_REMOVED lines=14> */
[----:B------:R-:W0:Y:S03]  /*9640*/  SHFL.IDX PT, R79, R16, RZ, 0x1f ;  /* 0x00001fff104f7589 */ /* 0x000e2600000e0000 */
[----:B------:R-:W-:Y:S02]  /*9650*/  FFMA.FTZ R99, R73, R99, R72 ;  /* 0x0000006349637223 */ /* 0x000fe40000010048 */
[----:B------:R-:W-:-:S03]  /*9660*/  @!P0 IMAD.MOV.U32 R73, RZ, RZ, 0x4 ;  /* 0x00000004ff498424 */ /* 0x000fc600078e00ff */
[----:B------:R-:W1:Y:S01]  /*9670*/  SHFL.IDX PT, R74, R99, RZ, 0x1f ;  /* 0x00001fff634a7589 */ /* 0x000e6200000e0000 */
[----:B------:R-:W-:-:S04]  /*9680*/  @!P0 IMAD.WIDE R72, R2, R73, c[0x0][0x1a0] ;  /* 0x0000680002488625 */ /* 0x000fc800078e0249 */
[C---:B0-----:R-:W-:Y:S01]  /*9690*/  FMUL.FTZ R14, R79.reuse, R79 ;  /* 0x0000004f4f0e7220 */ /* 0x041fe20000410000 */
[----:B------:R0:W-:Y:S04]  /*96a0*/  @!P0 STG.E [R72.64], R79 ;  /* 0x0000004f48008986 */ /* 0x0001e8000c101906 */
[----:B------:R-:W-:Y:S01]  /*96b0*/  FSEL R15, R14, RZ, P1 ;  /* 0x000000ff0e0f7208 */ /* 0x000fe20000800000 */
[----:B-1----:R-:W-:Y:S01]  /*96c0*/  FFMA.FTZ R14, R74, R19, c[0x0][0x228] ;  /* 0x00008a004a0e7623 */ /* 0x002fe20000010013 */
[----:B------:R-:W-:Y:S01]  /*96d0*/  FSEL R74, R79, RZ, !P1 ;  /* 0x000000ff4f4a7208 */ /* 0x000fe20004800000 */
[----:B------:R-:W-:Y:S02]  /*96e0*/  @!P0 IMAD.MOV.U32 R19, RZ, RZ, 0x4 ;  /* 0x00000004ff138424 */ /* 0x000fe400078e00ff */
[----:B------:R-:W-:-:S02]  /*96f0*/  FADD.FTZ R16, R14, R15 ;  /* 0x0000000f0e107221 */ /* 0x000fc40000010000 */
[C---:B------:R-:W-:Y:S02]  /*9700*/  FADD.FTZ R78, -R74.reuse, R9 ;  /* 0x000000094a4e7221 */ /* 0x040fe40000010100 */
[----:B------:R-:W1:Y:S01]  /*9710*/  MUFU.RSQ R9, R16 ;  /* 0x0000001000097308 */ /* 0x000e620000001400 */
[C---:B------:R-:W-:Y:S02]  /*9720*/  FADD.FTZ R106, -R74.reuse, R13 ;  /* 0x0000000d4a6a7221 */ /* 0x040fe40000010100 */
[----:B------:R-:W-:Y:S02]  /*9730*/  FADD.FTZ R18, -R74, R18 ;  /* 0x000000124a127221 */ /* 0x000fe40000010100 */
[C---:B------:R-:W-:Y:S01]  /*9740*/  @!P0 IMAD.WIDE R14, R2.reuse, R19, c[0x0][0x1a8] ;  /* 0x00006a00020e8625 */ /* 0x040fe200078e0213 */
[----:B------:R-:W-:-:S03]  /*9750*/  IADD3 R2, R2, c[0x0][0x160], RZ ;  /* 0x0000580002027a10 */ /* 0x000fc60007ffe0ff */
[C---:B0-----:R-:W-:Y:S02]  /*9760*/  FADD.FTZ R72, -R74.reuse, R81 ;  /* 0x000000514a487221 */ /* 0x041fe40000010100 */
[C---:B------:R-:W-:Y:S02]  /*9770*/  FADD.FTZ R10, -R74.reuse, R10 ;  /* 0x0000000a4a0a7221 */ /* 0x040fe40000010100 */
[C---:B------:R-:W-:Y:S02]  /*9780*/  FADD.FTZ R100, -R74.reuse, R11 ;  /* 0x0000000b4a647221 */ /* 0x040fe40000010100 */
        /* <DEDUP_REMOVED lines=48> */
[----:B------:R-:W-:Y:S01]  /*9a90*/  F2FP.PACK_AB R14, R9, R14 ;  /* 0x0000000e090e723e */ /* 0x000fe200000000ff */
[----:B------:R-:W-:Y:S02]  /*9aa0*/  FFMA.FTZ R11, R44, R11, R68 ;  /* 0x0000000b2c0b7223 */ /* 0x000fe40000010044 */
[----:B------:R-:W-:Y:S01]  /*9ab0*/  FFMA.FTZ R10, R45, R10, R69 ;  /* 0x0000000a2d0a7223 */ /* 0x000fe20000010045 */
[----:B------:R-:W-:Y:S01]  /*9ac0*/  F2FP.PACK_AB R13, R12, R13 ;  /* 0x0000000d0c0d723e */ /* 0x000fe200000000ff */
[----:B------:R-:W-:Y:S01]  /*9ad0*/  FFMA.FTZ R9, R37, R82, R61 ;  /* 0x0000005225097223 */ /* 0x000fe2000001003d */
[----:B------:R-:W-:Y:S01]  /*9ae0*/  HFMA2.MMA R82, -RZ, RZ, 0, 9.5367431640625e-07 ;  /* 0x00000010ff527435 */ /* 0x000fe200000001ff */
[----:B------:R-:W-:Y:S01]  /*9af0*/  FFMA.FTZ R15, R42, R19, R66 ;  /* 0x000000132a0f7223 */ /* 0x000fe20000010042 */
[----:B------:R-:W-:Y:S01]  /*9b00*/  F2FP.PACK_AB R12, R10, R11 ;  /* 0x0000000b0a0c723e */ /* 0x000fe200000000ff */
[----:B------:R-:W-:-:S02]  /*9b10*/  FFMA.FTZ R80, R43, R80, R67 ;  /* 0x000000502b507223 */ /* 0x000fc40000010043 */
[----:B------:R-:W-:Y:S02]  /*9b20*/  FFMA.FTZ R16, R36, R77, R60 ;  /* 0x0000004d24107223 */ /* 0x000fe4000001003c */
[----:B------:R-:W-:Y:S01]  /*9b30*/  FFMA.FTZ R10, R24, R85, R48 ;  /* 0x00000055180a7223 */ /* 0x000fe20000010030 */
[----:B------:R-:W-:Y:S01]  /*9b40*/  F2FP.PACK_AB R15, R80, R15 ;  /* 0x0000000f500f723e */ /* 0x000fe200000000ff */
[----:B------:R-:W-:Y:S01]  /*9b50*/  FFMA.FTZ R77, R25, R98, R49 ;  /* 0x00000062194d7223 */ /* 0x000fe20000010031 */
[----:B------:R-:W-:Y:S01]  /*9b60*/  F2FP.PACK_AB R16, R9, R16 ;  /* 0x000000100910723e */ /* 0x000fe200000000ff */
[----:B------:R-:W-:Y:S01]  /*9b70*/  FFMA.FTZ R18, R32, R81, R56 ;  /* 0x0000005120127223 */ /* 0x000fe20000010038 */
[----:B------:R-:W-:Y:S01]  /*9b80*/  IADD3 R81, R8, 0x100, RZ ;  /* 0x0000010008517810 */ /* 0x000fe20007ffe0ff */
[----:B------:R-:W-:Y:S01]  /*9b90*/  FFMA.FTZ R19, R34, R83, R58 ;  /* 0x0000005322137223 */ /* 0x000fe2000001003a */
[----:B------:R-:W-:Y:S01]  /*9ba0*/  F2FP.PACK_AB R10, R77, R10 ;  /* 0x0000000a4d0a723e */ /* 0x000fe200000000ff */
[----:B------:R-:W-:Y:S01]  /*9bb0*/  FFMA.FTZ R88, R35, R88, R59 ;  /* 0x0000005823587223 */ /* 0x000fe2000001003b */
[----:B------:R-:W-:Y:S01]  /*9bc0*/  LEA.HI.X R77, R8, c[0x0][0x20c], RZ, 0x4, P0 ;  /* 0x00008300084d7a11 */ /* 0x000fe200000f24ff */
[----:B------:R-:W-:Y:S01]  /*9bd0*/  FFMA.FTZ R17, R38, R79, R62 ;  /* 0x0000004f26117223 */ /* 0x000fe2000001003e */
[----:B------:R-:W-:Y:S01]  /*9be0*/  ISETP.GE.AND P0, PT, R2, c[0x0][0x164], PT ;  /* 0x0000590002007a0c */ /* 0x000fe20003f06270 */
[----:B------:R-:W-:Y:S01]  /*9bf0*/  FFMA.FTZ R84, R39, R84, R63 ;  /* 0x0000005427547223 */ /* 0x000fe2000001003f */
[----:B------:R-:W-:Y:S01]  /*9c00*/  F2FP.PACK_AB R19, R88, R19 ;  /* 0x000000135813723e */ /* 0x000fe200000000ff */
[----:B------:R-:W-:Y:S01]  /*9c10*/  FFMA.FTZ R11, R33, R86, R57 ;  /* 0x00000056210b7223 */ /* 0x000fe20000010039 */
[----:B------:R0:W-:Y:S01]  /*9c20*/  STG.E.128 [R76.64], R12 ;  /* 0x0000000c4c007986 */ /* 0x0001e2000c101d06 */
[----:B------:R-:W-:Y:S01]  /*9c30*/  FFMA.FTZ R87, R26, R87, R50 ;  /* 0x000000571a577223 */ /* 0x000fe20000010032 */
[----:B------:R-:W-:Y:S01]  /*9c40*/  F2FP.PACK_AB R17, R84, R17 ;  /* 0x000000115411723e */ /* 0x000fe200000000ff */
[----:B------:R-:W-:Y:S01]  /*9c50*/  FFMA.FTZ R122, R27, R122, R51 ;  /* 0x0000007a1b7a7223 */ /* 0x000fe20000010033 */
[----:B------:R-:W-:Y:S01]  /*9c60*/  F2FP.PACK_AB R18, R11, R18 ;  /* 0x000000120b12723e */ /* 0x000fe200000000ff */
[----:B------:R-:W-:-:S02]  /*9c70*/  FFMA.FTZ R9, R30, R75, R54 ;  /* 0x0000004b1e097223 */ /* 0x000fc40000010036 */
[----:B------:R-:W-:Y:S01]  /*9c80*/  FFMA.FTZ R80, R31, R74, R55 ;  /* 0x0000004a1f507223 */ /* 0x000fe20000010037 */
[----:B------:R-:W-:Y:S01]  /*9c90*/  LEA R74, P1, R90, c[0x0][0x208], 0x4 ;  /* 0x000082005a4a7a11 */ /* 0x000fe200078220ff */
[----:B------:R-:W-:Y:S01]  /*9ca0*/  FFMA.FTZ R78, R28, R73, R52 ;  /* 0x000000491c4e7223 */ /* 0x000fe20000010034 */
[----:B------:R-:W-:Y:S01]  /*9cb0*/  F2FP.PACK_AB R11, R122, R87 ;  /* 0x000000577a0b723e */ /* 0x000fe200000000ff */
[----:B------:R-:W-:Y:S01]  /*9cc0*/  FFMA.FTZ R79, R29, R72, R53 ;  /* 0x000000481d4f7223 */ /* 0x000fe20000010035 */
[----:B------:R-:W-:Y:S01]  /*9cd0*/  F2FP.PACK_AB R9, R80, R9 ;  /* 0x000000095009723e */ /* 0x000fe200000000ff */
[----:B------:R-:W-:Y:S01]  /*9ce0*/  IMAD.WIDE.U32 R72, R81, R82, c[0x0][0x208] ;  /* 0x0000820051487625 */ /* 0x000fe200078e0052 */
[----:B------:R-:W-:Y:S02]  /*9cf0*/  LEA.HI.X R75, R90, c[0x0][0x20c], RZ, 0x4, P1 ;  /* 0x000083005a4b7a11 */ /* 0x000fe400008f24ff */
[----:B------:R-:W-:Y:S02]  /*9d00*/  F2FP.PACK_AB R8, R79, R78 ;  /* 0x0000004e4f08723e */ /* 0x000fe400000000ff */
[----:B------:R0:W-:Y:S01]  /*9d10*/  STG.E.128 [R72.64], R16 ;  /* 0x0000001048007986 */ /* 0x0001e2000c101d06 */
[----:B------:R-:W-:-:S03]  /*9d20*/  LOP3.LUT P1, RZ, R7, 0xff, RZ, 0xc0, !PT ;  /* 0x000000ff07ff7812 */ /* 0x000fc6000782c0ff */
[----:B------:R0:W-:Y:S01]  /*9d30*/  STG.E.128 [R74.64], R8 ;  /* 0x000000084a007986 */ /* 0x0001e2000c101d06 */
[----:B------:R-:W-:Y:S01]  /*9d40*/  SEL R7, RZ, 0x1, P1 ;  /* 0x00000001ff077807 */ /* 0x000fe20000800000 */
[----:B0-----:R-:W-:Y:S01]  /*9d50*/  @P0 CALL.REL.NOINC `(.L_x_11995) ;  /* 0x0000001000000944 */ /* 0x001fe20003c00000 */
[----:B------:R-:W-:Y:S05]  /*9d60*/  BRA `(.L_x_11996) ;  /* 0xffff6a4000007947 */ /* 0x000fea000383ffff */
.L_x_11995:
[----:B------:R-:W-:Y:S05]  /*9d70*/  EXIT ;  /* 0x000000000000794d */ /* 0x000fea0003800000 */
.L_x_11993:
[----:B-1----:R-:W-:Y:S01]  /*9d80*/  IMAD.MOV.U32 R78, RZ, RZ, 0x1 ;  /* 0x00000001ff4e7424 */ /* 0x002fe200078e00ff */
[----:B------:R-:W-:Y:S01]  /*9d90*/  MOV R15, 0x1f ;  /* 0x0000001f000f7802 */ /* 0x000fe20000000f00 */
[----:B------:R-:W-:Y:S01]  /*9da0*/  IMAD.MOV.U32 R74, RZ, RZ, -0x1 ;  /* 0xffffffffff4a7424 */ /* 0x000fe200078e00ff */
[----:B------:R-:W-:Y:S02]  /*9db0*/  MOV R72, 0x9dd0 ;  /* 0x00009dd000487802 */ /* 0x000fe40000000f00 */
[----:B------:R-:W-:Y:S05]  /*9dc0*/  CALL.REL.NOINC `($__internal_89_$__cuda_sm70_shflsync_bfly_p) ;  /* 0x0000069000007944 */ /* 0x000fea0003c00000 */
[----:B-1----:R-:W-:Y:S01]  /*9dd0*/  MOV R14, R78 ;  /* 0x0000004e000e7202 */ /* 0x002fe20000000f00 */
[----:B0-----:R-:W-:Y:S05]  /*9de0*/  BRA `(.L_x_11997) ;  /* 0xfffff00000007947 */ /* 0x001fea000383ffff */
.L_x_11994:
[----:B------:R-:W-:Y:S01]  /*9df0*/  HFMA2.MMA R15, -RZ, RZ, 0, 1.847743988037109375e-06 ;  /* 0x0000001fff0f7435 */ /* 0x000fe200000001ff */
[----:B------:R-:W-:Y:S01]  /*9e00*/  IMAD.MOV.U32 R78, RZ, RZ, 0x2 ;  /* 0x00000002ff4e7424 */ /* 0x000fe200078e00ff */
[----:B------:R-:W-:Y:S01]  /*9e10*/  MOV R72, 0x9e40 ;  /* 0x00009e4000487802 */ /* 0x000fe20000000f00 */
[----:B------:R-:W-:-:S03]  /*9e20*/  IMAD.MOV.U32 R74, RZ, RZ, -0x1 ;  /* 0xffffffffff4a7424 */ /* 0x000fc600078e00ff */
[----:B------:R-:W-:Y:S05]  /*9e30*/  CALL.REL.NOINC `($__internal_89_$__cuda_sm70_shflsync_bfly_p) ;  /* 0x0000062000007944 */ /* 0x000fea0003c00000 */
[----:B01----:R-:W-:Y:S01]  /*9e40*/  FADD.FTZ R75, R75, R78 ;  /* 0x0000004e4b4b7221 */ /* 0x003fe20000010000 */
[----:B------:R-:W-:Y:S01]  /*9e50*/  MOV R78, 0x4 ;  /* 0x00000004004e7802 */ /* 0x000fe20000000f00 */
[----:B------:R-:W-:Y:S01]  /*9e60*/  IMAD.MOV.U32 R15, RZ, RZ, 0x1f ;  /* 0x0000001fff0f7424 */ /* 0x000fe200078e00ff */
[----:B------:R-:W-:-:S02]  /*9e70*/  MOV R74, 0xffffffff ;  /* 0xffffffff004a7802 */ /* 0x000fc40000000f00 */
[----:B------:R-:W-:Y:S02]  /*9e80*/  MOV R72, 0x9ea0 ;  /* 0x00009ea000487802 */ /* 0x000fe40000000f00 */
[----:B------:R-:W-:Y:S05]  /*9e90*/  CALL.REL.NOINC `($__internal_89_$__cuda_sm70_shflsync_bfly_p) ;  /* 0x000005c000007944 */ /* 0x000fea0003c00000 */
[----:B0-----:R-:W-:Y:S01]  /*9ea0*/  HFMA2.MMA R15, -RZ, RZ, 0, 1.847743988037109375e-06 ;  /* 0x0000001fff0f7435 */ /* 0x001fe200000001ff */
[----:B-1----:R-:W-:Y:S01]  /*9eb0*/  FADD.FTZ R75, R75, R78 ;  /* 0x0000004e4b4b7221 */ /* 0x002fe20000010000 */
[----:B------:R-:W-:Y:S01]  /*9ec0*/  MOV R72, 0x9f00 ;  /* 0x00009f0000487802 */ /* 0x000fe20000000f00 */
[----:B------:R-:W-:Y:S02]  /*9ed0*/  IMAD.MOV.U32 R78, RZ, RZ, 0x8 ;  /* 0x00000008ff4e7424 */ /* 0x000fe400078e00ff */
[----:B------:R-:W-:Y:S02]  /*9ee0*/  IMAD.MOV.U32 R74, RZ, RZ, -0x1 ;  /* 0xffffffffff4a7424 */ /* 0x000fe400078e00ff */
[----:B------:R-:W-:Y:S05]  /*9ef0*/  CALL.REL.NOINC `($__internal_89_$__cuda_sm70_shflsync_bfly_p) ;  /* 0x0000056000007944 */ /* 0x000fea0003c00000 */
[----:B01----:R-:W-:Y:S01]  /*9f00*/  FADD.FTZ R75, R75, R78 ;  /* 0x0000004e4b4b7221 */ /* 0x003fe20000010000 */
[----:B------:R-:W-:Y:S01]  /*9f10*/  MOV R78, 0x10 ;  /* 0x00000010004e7802 */ /* 0x000fe20000000f00 */
[----:B------:R-:W-:Y:S01]  /*9f20*/  IMAD.MOV.U32 R15, RZ, RZ, 0x1f ;  /* 0x0000001fff0f7424 */ /* 0x000fe200078e00ff */
[----:B------:R-:W-:Y:S02]  /*9f30*/  MOV R74, 0xffffffff ;  /* 0xffffffff004a7802 */ /* 0x000fe40000000f00 */
[----:B------:R-:W-:-:S02]  /*9f40*/  MOV R72, 0x9f60 ;  /* 0x00009f6000487802 */ /* 0x000fc40000000f00 */
[----:B------:R-:W-:Y:S05]  /*9f50*/  CALL.REL.NOINC `($__internal_89_$__cuda_sm70_shflsync_bfly_p) ;  /* 0x0000050000007944 */ /* 0x000fea0003c00000 */
        /* <DEDUP_REMOVED lines=54> */
[----:B------:R-:W-:Y:S05]  /*a2c0*/  CALL.REL.NOINC `($__internal_89_$__cuda_sm70_shflsync_bfly_p) ;  /* 0x0000019000007944 */ /* 0x000fea0003c00000 */
[----:B01----:R-:W-:Y:S01]  /*a2d0*/  FADD.FTZ R75, R75, R78 ;  /* 0x0000004e4b4b7221 */ /* 0x003fe20000010000 */
[----:B------:R-:W-:Y:S01]  /*a2e0*/  MOV R78, 0x2 ;  /* 0x00000002004e7802 */ /* 0x000fe20000000f00 */
[----:B------:R-:W-:Y:S01]  /*a2f0*/  IMAD.MOV.U32 R15, RZ, RZ, 0x1f ;  /* 0x0000001fff0f7424 */ /* 0x000fe200078e00ff */
[----:B------:R-:W-:Y:S02]  /*a300*/  MOV R74, 0xffffffff ;  /* 0xffffffff004a7802 */ /* 0x000fe40000000f00 */
[----:B------:R-:W-:Y:S02]  /*a310*/  MOV R72, 0xa330 ;  /* 0x0000a33000487802 */ /* 0x000fe40000000f00 */
[----:B------:R-:W-:Y:S05]  /*a320*/  CALL.REL.NOINC `($__internal_89_$__cuda_sm70_shflsync_bfly_p) ;  /* 0x0000013000007944 */ /* 0x000fea0003c00000 */
[----:B0-----:R-:W-:Y:S01]  /*a330*/  HFMA2.MMA R15, -RZ, RZ, 0, 1.847743988037109375e-06 ;  /* 0x0000001fff0f7435 */ /* 0x001fe200000001ff */
[----:B-1----:R-:W-:Y:S01]  /*a340*/  FADD.FTZ R75, R75, R78 ;  /* 0x0000004e4b4b7221 */ /* 0x002fe20000010000 */
[----:B------:R-:W-:Y:S01]  /*a350*/  MOV R72, 0xa390 ;  /* 0x0000a39000487802 */ /* 0x000fe20000000f00 */
[----:B------:R-:W-:-:S02]  /*a360*/  IMAD.MOV.U32 R78, RZ, RZ, 0x4 ;  /* 0x00000004ff4e7424 */ /* 0x000fc400078e00ff */
[----:B------:R-:W-:Y:S02]  /*a370*/  IMAD.MOV.U32 R74, RZ, RZ, -0x1 ;  /* 0xffffffffff4a7424 */ /* 0x000fe400078e00ff */
        /* <DEDUP_REMOVED lines=10> */
[----:B------:R-:W-:Y:S02]  /*a420*/  IMAD.MOV.U32 R78, RZ, RZ, 0x10 ;  /* 0x00000010ff4e7424 */ /* 0x000fe400078e00ff */
[----:B------:R-:W-:-:S02]  /*a430*/  IMAD.MOV.U32 R74, RZ, RZ, -0x1 ;  /* 0xffffffffff4a7424 */ /* 0x000fc400078e00ff */
[----:B------:R-:W-:Y:S05]  /*a440*/  CALL.REL.NOINC `($__internal_89_$__cuda_sm70_shflsync_bfly_p) ;  /* 0x0000001000007944 */ /* 0x000fea0003c00000 */
[----:B01----:R-:W-:Y:S05]  /*a450*/  BRA `(.L_x_11998) ;  /* 0xffffedd000007947 */ /* 0x003fea000383ffff */
        .weak           $__internal_89_$__cuda_sm70_shflsync_bfly_p
        .type           $__internal_89_$__cuda_sm70_shflsync_bfly_p,@function
        .size           $__internal_89_$__cuda_sm70_shflsync_bfly_p,(.L_x_22177 - $__internal_89_$__cuda_sm70_shflsync_bfly_p)
$__internal_89_$__cuda_sm70_shflsync_bfly_p:
[----:B------:R-:W-:Y:S01]  /*a460*/  MOV R73, 0x0 ;  /* 0x0000000000497802 */ /* 0x000fe20000000f00 */
[----:B------:R-:W-:Y:S04]  /*a470*/  WARPSYNC R74 ;  /* 0x0000004a00007348 */ /* 0x000fe80003800000 */
[----:B------:R0:W1:Y:S01]  /*a480*/  SHFL.BFLY PT, R78, R75, R78, R15 ;  /* 0x0c00004e4b4e7389 */ /* 0x00006200000e000f */
[----:B------:R-:W-:Y:S05]  /*a490*/  RET.REL.NODEC R72 `(_ZN10layer_norm13ln_fwd_kernelINS_13Kernel_traitsIf6__halfS2_S2_fjLj6144ELj1ELj1ELj8ELj16ENS_18Kernel_traits_baseILj6144EfS2_S2_S2_fjLj256EEEEELb1ELb0ELb0ELb1EEEvNS_9FwdParamsE) ;  /* 0xffff5b6048007950 */ /* 0x000fea0003c3ffff */
.L_x_11999:
        /* <DEDUP_REMOVED lines=14> */
.L_x_22177:


//--------------------- .text._ZN10layer_norm13ln_fwd_kernelINS_13Kernel_traitsIf6__halfS2_S2_fjLj6144ELj1ELj1ELj8ELj16ENS_18Kernel_traits_baseILj6144EfS2_S2_S2_fjLj256EEEEELb1ELb0ELb1ELb0EEEvNS_9FwdParamsE --------------------------
	.section	.text._ZN10layer_norm13ln_fwd_kernelINS_13Kernel_traitsIf6__halfS2_S2_fjLj6144ELj1ELj1ELj8ELj16ENS_18Kernel_traits_baseILj6144EfS2_S2_S2_fjLj256EEEEELb1ELb0ELb1ELb0EEEvNS_9FwdParamsE,"ax",@progbits
	.sectioninfo	@"SHI_REGISTERS=123"
	.align	128
        .global         _ZN10layer_norm13ln_fwd_kernelINS_13Kernel_traitsIf6__halfS2_S2_fjLj6144ELj1ELj1ELj8ELj16ENS_18Kernel_traits_baseILj6144EfS2_S2_S2_fjLj256EEEEELb1ELb0ELb1ELb0EEEvNS_9FwdParamsE
        .type           _ZN10layer_norm13ln_fwd_kernelINS_13Kernel_traitsIf6__halfS2_S2_fjLj6144ELj1ELj1ELj8ELj16ENS_18Kernel_traits_baseILj6144EfS2_S2_S2_fjLj256EEEEELb1ELb0ELb1ELb0EEEvNS_9FwdParamsE,@function
        .size           _ZN10layer_norm13ln_fwd_kernelINS_13Kernel_traitsIf6__halfS2_S2_fjLj6144ELj1ELj1ELj8ELj16ENS_18Kernel_traits_baseILj6144EfS2_S2_S2_fjLj256EEEEELb1ELb0ELb1ELb0EEEvNS_9FwdParamsE,(.L_x_22178 - _ZN10layer_norm13ln_fwd_kernelINS_13Kernel_traitsIf6__halfS2_S2_fjLj6144ELj1ELj1ELj8ELj16ENS_18Kernel_traits_baseILj6144EfS2_S2_S2_fjLj256EEEEELb1ELb0ELb1ELb0EEEvNS_9FwdParamsE)
        .other          _ZN10layer_norm13ln_fwd_kernelINS_13Kernel_traitsIf6__halfS2_S2_fjLj6144ELj1ELj1ELj8ELj16ENS_18Kernel_traits_baseILj6144EfS2_S2_S2_fjLj256EEEEELb1ELb0ELb1ELb0EEEvNS_9FwdParamsE,@"STO_CUDA_ENTRY STV_DEFAULT"
_ZN10layer_norm13ln_fwd_kernelINS_13Kernel_traitsIf6__halfS2_S2_fjLj6144ELj1ELj1ELj8ELj16ENS_18Kernel_traits_baseILj6144EfS2_S2_S2_fjLj256EEEEELb1ELb0ELb1ELb0EEEvNS_9FwdParamsE:
.text._ZN10layer_norm13ln_fwd_kernelINS_13Kernel_traitsIf6__halfS2_S2_fjLj6144ELj1ELj1ELj8ELj16ENS_18Kernel_traits_baseILj6144EfS2_S2_S2_fjLj256EEEEELb1ELb0ELb1ELb0EEEvNS_9FwdParamsE:
        /* <DEDUP_REMOVED lines=9> */
[----:B------:R-:W2:Y:S01]  /*0090*/  @P0 LDG.E.64 R2, [R2.64] ;  /* 0x0000000602020981 */ /* 0x000ea2000c1e1b00 */
[----:B------:R-:W-:-:S05]  /*00a0*/  @P0 MOV R10, R0 ;  /* 0x00000000000a0202 */ /* 0x000fca0000000f00 */
        /* <DEDUP_REMOVED lines=59> */
[----:B------:R-:W-:Y:S02]  /*0460*/  LOP3.LUT R7, R9, 0xff, RZ, 0xc0, !PT ;  /* 0x000000ff09077812 */ /* 0x000fe400078ec0ff */
[----:B------:R-:W-:Y:S01]  /*0470*/  LEA.HI R14, R3, c[0x0][0x168], RZ, 0x3 ;  /* 0x00005a00030e7a11 */ /* 0x000fe200078f18ff */
[----:B------:R-:W-:Y:S01]  /*0480*/  IMAD.WIDE.U32 R10, R10, -0x2daee0ad, RZ ;  /* 0xd2511f530a0a7825 */ /* 0x000fe200078e00ff */
[----:B------:R-:W-:Y:S02]  /*0490*/  LOP3.LUT R3, R7, 0xff, RZ, 0x3c, !PT ;  /* 0x000000ff07037812 */ /* 0x000fe400078e3cff */
[----:B------:R-:W-:-:S02]  /*04a0*/  LOP3.LUT R12, R5, UR20, R2, 0x96, !PT ;  /* 0x00000014050c7c12 */ /* 0x000fc4000f8e9602 */
[----:B------:R-:W-:Y:S02]  /*04b0*/  LEA.HI.SX32 R8, R14, R3, 0x1d ;  /* 0x000000030e087211 */ /* 0x000fe400078feaff */
[----:B------:R-:W-:Y:S01]  /*04c0*/  LOP3.LUT R64, R11, UR22, R4, 0x96, !PT ;  /* 0x000000160b407c12 */ /* 0x000fe2000f8e9604 */
[----:B------:R-:W-:Y:S01]  /*04d0*/  IMAD.WIDE.U32 R12, R12, -0x326172a9, RZ ;  /* 0xcd9e8d570c0c7825 */ /* 0x000fe200078e00ff */
[C---:B------:R-:W-:Y:S02]  /*04e0*/  LOP3.LUT P0, RZ, R8.reuse, 0xffffff00, RZ, 0xc0, !PT ;  /* 0xffffff0008ff7812 */ /* 0x040fe4000780c0ff */
[----:B------:R-:W-:Y:S01]  /*04f0*/  ISETP.GE.U32.AND P4, PT, R8, 0x200, PT ;  /* 0x000002000800780c */ /* 0x000fe20003f86070 */
[----:B------:R-:W-:Y:S01]  /*0500*/  IMAD.HI.U32 R65, R64, -0x326172a9, RZ ;  /* 0xcd9e8d5740417827 */ /* 0x000fe200078e00ff */
[----:B------:R-:W-:Y:S02]  /*0510*/  LOP3.LUT R6, R13, UR21, R6, 0x96, !PT ;  /* 0x000000150d067c12 */ /* 0x000fe4000f8e9606 */
[----:B------:R-:W-:-:S02]  /*0520*/  ISETP.GE.U32.AND P1, PT, R8, 0x300, PT ;  /* 0x000003000800780c */ /* 0x000fc40003f26070 */
[----:B------:R-:W-:Y:S01]  /*0530*/  P2R R106, PR, RZ, 0x10 ;  /* 0x00000010ff6a7803 */ /* 0x000fe20000000000 */
[----:B------:R-:W-:-:S04]  /*0540*/  IMAD.HI.U32 R15, R6, -0x2daee0ad, RZ ;  /* 0xd2511f53060f7827 */ /* 0x000fc800078e00ff */
        /* <DEDUP_REMOVED lines=16> */
.L_x_12001:
[----:B------:R-:W-:Y:S05]  /*0650*/  BSYNC B0 ;  /* 0x0000000000007941 */ /* 0x000fea0003800000 */
.L_x_12000:
        /* <DEDUP_REMOVED lines=17> */
.L_x_12003:
[----:B------:R-:W-:Y:S05]  /*0770*/  BSYNC B0 ;  /* 0x0000000000007941 */ /* 0x000fea0003800000 */
.L_x_12002:
        /* <DEDUP_REMOVED lines=16> */
.L_x_12005:
[----:B------:R-:W-:Y:S05]  /*0880*/  BSYNC B0 ;  /* 0x0000000000007941 */ /* 0x000fea0003800000 */
.L_x_12004:
[----:B------:R-:W-:Y:S02]  /*0890*/  ISETP.GE.AND P2, PT, R104, c[0x0][0x164], PT ;  /* 0x0000590068007a0c */ /* 0x000fe40003f46270 */
[----:B------:R-:W-:Y:S02]  /*08a0*/  LOP3.LUT R65, R65, UR23, R12, 0x96, !PT ;  /* 0x0000001741417c12 */ /* 0x000fe4000f8e960c */
[----:B------:R-:W-:-:S09]  /*08b0*/  LOP3.LUT R15, R15, UR24, R10, 0x96, !PT ;  /* 0x000000180f0f7c12 */ /* 0x000fd2000f8e960a */
[----:B------:R-:W-:Y:S05]  /*08c0*/  @P2 EXIT ;  /* 0x000000000000294d */ /* 0x000fea0003800000 */
[----:B------:R-:W-:Y:S01]  /*08d0*/  SHF.R.S32.HI R14, RZ, 0x3, R14 ;  /* 0x00000003ff0e7819 */ /* 0x000fe2000001140e */
[----:B------:R-:W-:Y:S01]  /*08e0*/  IMAD.HI.U32 R7, R15, -0x326172a9, RZ ;  /* 0xcd9e8d570f077827 */ /* 0x000fe200078e00ff */
[----:B0-----:R-:W-:Y:S01]  /*08f0*/  LOP3.LUT R3, R9, 0xe0, RZ, 0xc0, !PT ;  /* 0x000000e009037812 */ /* 0x001fe200078ec0ff */
[----:B------:R-:W-:Y:S01]  /*0900*/  ULDC.U8 UR8, c[0x0][0x1f0] ;  /* 0x00007c0000087ab9 */ /* 0x000fe20000000000 */
[----:B------:R-:W-:Y:S01]  /*0910*/  LOP3.LUT R2, R14, 0xff, RZ, 0xc0, !PT ;  /* 0x000000ff0e027812 */ /* 0x000fe200078ec0ff */
[----:B------:R-:W-:Y:S01]  /*0920*/  IMAD R13, R6, -0x2daee0ad, RZ ;  /* 0xd2511f53060d7824 */ /* 0x000fe200078e02ff */
[----:B------:R-:W-:Y:S01]  /*0930*/  SHF.R.U32.HI R14, RZ, 0x3, R14 ;  /* 0x00000003ff0e7819 */ /* 0x000fe2000001160e */
[----:B------:R-:W-:Y:S01]  /*0940*/  IMAD R6, R15, -0x326172a9, RZ ;  /* 0xcd9e8d570f067824 */ /* 0x000fe200078e02ff */
[----:B------:R-:W-:Y:S02]  /*0950*/  IADD3 R3, R2, -R3, RZ ;  /* 0x8000000302037210 */ /* 0x000fe40007ffe0ff */
[----:B------:R-:W-:-:S02]  /*0960*/  LOP3.LUT R14, R14, 0x1fffffe0, RZ, 0xc0, !PT ;  /* 0x1fffffe00e0e7812 */ /* 0x000fc400078ec0ff */
[----:B------:R-:W-:Y:S02]  /*0970*/  IMNMX R3, RZ, R3, !PT ;  /* 0x00000003ff037217 */ /* 0x000fe40007800200 */
[----:B------:R-:W-:Y:S02]  /*0980*/  SHF.L.U32 R4, R9, 0x5, RZ ;  /* 0x0000000509047819 */ /* 0x000fe400000006ff */
[----:B------:R-:W-:Y:S02]  /*0990*/  IMNMX R3, R3, 0x20, PT ;  /* 0x0000002003037817 */ /* 0x000fe40003800200 */
[----:B------:R-:W-:Y:S01]  /*09a0*/  LOP3.LUT R5, R4, 0x3e0, RZ, 0xc0, !PT ;  /* 0x000003e004057812 */ /* 0x000fe200078ec0ff */
[----:B------:R-:W-:Y:S02]  /*09b0*/  IMAD R4, R64, -0x326172a9, RZ ;  /* 0xcd9e8d5740047824 */ /* 0x000fe400078e02ff */
[----:B------:R-:W-:Y:S02]  /*09c0*/  IMAD.IADD R3, R3, 0x1, R14 ;  /* 0x0000000103037824 */ /* 0x000fe400078e020e */
[----:B------:R-:W-:Y:S01]  /*09d0*/  IMAD.IADD R5, R2, 0x1, -R5 ;  /* 0x0000000102057824 */ /* 0x000fe200078e0a05 */
[----:B------:R-:W-:Y:S01]  /*09e0*/  LOP3.LUT R7, R7, UR25, R4, 0x96, !PT ;  /* 0x0000001907077c12 */ /* 0x000fe2000f8e9604 */
[----:B------:R-:W-:-:S02]  /*09f0*/  IMAD.SHL.U32 R3, R3, 0x8, RZ ;  /* 0x0000000803037824 */ /* 0x000fc400078e00ff */
[C---:B------:R-:W-:Y:S01]  /*0a00*/  IMAD.HI.U32 R2, R65.reuse, -0x2daee0ad, RZ ;  /* 0xd2511f5341027827 */ /* 0x040fe200078e00ff */
[----:B------:R-:W-:Y:S01]  /*0a10*/  IMNMX R5, RZ, R5, !PT ;  /* 0x00000005ff057217 */ /* 0x000fe20007800200 */
[----:B------:R0:W1:Y:S02]  /*0a20*/  I2F.U32 R96, R3 ;  /* 0x0000000300607306 */ /* 0x0000640000201000 */
[----:B------:R-:W-:Y:S01]  /*0a30*/  IMAD R4, R65, -0x2daee0ad, RZ ;  /* 0xd2511f5341047824 */ /* 0x000fe200078e02ff */
[----:B------:R-:W-:Y:S02]  /*0a40*/  IMNMX R11, R5, 0x20, PT ;  /* 0x00000020050b7817 */ /* 0x000fe40003800200 */
[----:B------:R-:W-:Y:S01]  /*0a50*/  LOP3.LUT R5, R2, UR26, R13, 0x96, !PT ;  /* 0x0000001a02057c12 */ /* 0x000fe2000f8e960d */
[----:B------:R-:W-:Y:S02]  /*0a60*/  IMAD.MOV.U32 R2, RZ, RZ, RZ ;  /* 0x000000ffff027224 */ /* 0x000fe400078e00ff */
[----:B------:R-:W-:Y:S01]  /*0a70*/  IMAD.IADD R11, R14, 0x1, R11 ;  /* 0x000000010e0b7824 */ /* 0x000fe200078e020b */
[----:B0-----:R-:W-:-:S02]  /*0a80*/  LOP3.LUT R3, R0, 0x3, RZ, 0xc0, !PT ;  /* 0x0000000300037812 */ /* 0x001fc400078ec0ff */
[----:B------:R-:W-:Y:S01]  /*0a90*/  MOV R0, 0x1 ;  /* 0x0000000100007802 */ /* 0x000fe20000000f00 */
[----:B------:R-:W-:Y:S01]  /*0aa0*/  IMAD.SHL.U32 R94, R11, 0x8, RZ ;  /* 0x000000080b5e7824 */ /* 0x000fe200078e00ff */
[----:B-1----:R-:W0:Y:S06]  /*0ab0*/  MUFU.RCP R96, R96 ;  /* 0x0000006000607308 */ /* 0x002e2c0000001000 */
.L_x_12265:
[----:B------:R-:W-:-:S10]  /*0ac0*/  HFMA2.MMA R73, -RZ, RZ, 0, 2.384185791015625e-07 ;  /* 0x00000004ff497435 */ /* 0x000fd400000001ff */
        /* <DEDUP_REMOVED lines=33> */
[----:B------:R-:W-:Y:S01]  /*0ce0*/  MOV R14, R3 ;  /* 0x00000003000e7202 */ /* 0x000fe20000000f00 */
[----:B-----5:R-:W-:Y:S01]  /*0cf0*/  HADD2.F32 R10, -RZ, R68.H0_H0 ;  /* 0x20000044ff0a7230 */ /* 0x020fe20000004100 */
[----:B------:R-:W-:Y:S05]  /*0d00*/  BRA `(.L_x_12010) ;  /* 0x0000055000007947 */ /* 0x000fea0003800000 */
.L_x_12009:
        /* <DEDUP_REMOVED lines=12> */
.L_x_12012:
[----:B------:R-:W-:Y:S02]  /*0dd0*/  IMAD.MOV.U32 R13, RZ, RZ, R6 ;  /* 0x000000ffff0d7224 */ /* 0x000fe400078e0006 */
.L_x_12013:
[----:B------:R-:W-:Y:S05]  /*0de0*/  BSYNC B2 ;  /* 0x0000000000027941 */ /* 0x000fea0003800000 */
.L_x_12011:
        /* <DEDUP_REMOVED lines=16> */
.L_x_12017:
[----:B------:R-:W-:Y:S05]  /*0ef0*/  BSYNC B3 ;  /* 0x0000000000037941 */ /* 0x000fea0003800000 */
.L_x_12016:
        /* <DEDUP_REMOVED lines=42> */
.L_x_12015:
[----:B------:R-:W-:Y:S05]  /*11a0*/  BSYNC B2 ;  /* 0x0000000000027941 */ /* 0x000fea0003800000 */
.L_x_12014:
[----:B------:R-:W1:Y:S01]  /*11b0*/  I2F.U32 R3, R13 ;  /* 0x0000000d00037306 */ /* 0x000e620000201000 */
[----:B------:R-:W-:Y:S01]  /*11c0*/  HFMA2.MMA R72, -RZ, RZ, 0.1171875, 0 ;  /* 0x2f800000ff487435 */ /* 0x000fe200000001ff */
[----:B-----5:R-:W-:-:S05]  /*11d0*/  HADD2.F32 R10, -RZ, R64.H0_H0 ;  /* 0x20000040ff0a7230 */ /* 0x020fca0000004100 */
[----:B------:R-:W-:-:S04]  /*11e0*/  FMUL.FTZ R10, R10, c[0x0][0x1ec] ;  /* 0x00007b000a0a7a20 */ /* 0x000fc80000410000 */
[----:B------:R-:W-:Y:S02]  /*11f0*/  FMUL.FTZ R10, R10, c[0x0][0x1e8] ;  /* 0x00007a000a0a7a20 */ /* 0x000fe40000410000 */
[----:B-1----:R-:W-:-:S05]  /*1200*/  FFMA.FTZ R3, R3, R72, 1.1641532182693481445e-10 ;  /* 0x2f00000003037423 */ /* 0x002fca0000010048 */
[----:B------:R-:W-:Y:S01]  /*1210*/  FSETP.GTU.FTZ.AND P5, PT, R3, c[0x0][0x1e4], PT ;  /* 0x0000790003007a0b */ /* 0x000fe20003fbc000 */
[----:B------:R-:W-:-:S03]  /*1220*/  @P3 HADD2.F32 R3, -RZ, R68.H0_H0 ;  /* 0x20000044ff033230 */ /* 0x000fc60000004100 */
[----:B------:R-:W-:Y:S02]  /*1230*/  FSEL R10, R10, RZ, !P5 ;  /* 0x000000ff0a0a7208 */ /* 0x000fe40006800000 */
[----:B------:R-:W-:-:S03]  /*1240*/  SEL R11, RZ, 0x1, P5 ;  /* 0x00000001ff0b7807 */ /* 0x000fc60002800000 */
[----:B------:R-:W-:Y:S02]  /*1250*/  @P3 FADD.FTZ R10, R3, R10 ;  /* 0x0000000a030a3221 */ /* 0x000fe40000010000 */
.L_x_12010:
[----:B------:R-:W-:Y:S05]  /*1260*/  BSYNC B1 ;  /* 0x0000000000017941 */ /* 0x000fea0003800000 */
.L_x_12008:
        /* <DEDUP_REMOVED lines=8> */
.L_x_12019:
        /* <DEDUP_REMOVED lines=12> */
.L_x_12022:
[----:B------:R-:W-:Y:S02]  /*13b0*/  IMAD.MOV.U32 R3, RZ, RZ, R6 ;  /* 0x000000ffff037224 */ /* 0x000fe400078e0006 */
.L_x_12023:
[----:B------:R-:W-:Y:S05]  /*13c0*/  BSYNC B2 ;  /* 0x0000000000027941 */ /* 0x000fea0003800000 */
.L_x_12021:
        /* <DEDUP_REMOVED lines=16> */
.L_x_12027:
[----:B------:R-:W-:Y:S05]  /*14d0*/  BSYNC B3 ;  /* 0x0000000000037941 */ /* 0x000fea0003800000 */
.L_x_12026:
        /* <DEDUP_REMOVED lines=42> */
.L_x_12025:
[----:B------:R-:W-:Y:S05]  /*1780*/  BSYNC B2 ;  /* 0x0000000000027941 */ /* 0x000fea0003800000 */
.L_x_12024:
[----:B------:R-:W1:Y:S01]  /*1790*/  I2F.U32 R3, R3 ;  /* 0x0000000300037306 */ /* 0x000e620000201000 */
[----:B------:R-:W-:Y:S01]  /*17a0*/  HFMA2.MMA R12, -RZ, RZ, 0.1171875, 0 ;  /* 0x2f800000ff0c7435 */ /* 0x000fe200000001ff */
[----:B-----5:R-:W-:Y:S02]  /*17b0*/  HADD2.F32 R13, -RZ, R64.H1_H1 ;  /* 0x30000040ff0d7230 */ /* 0x020fe40000004100 */
[----:B------:R-:W-:-:S03]  /*17c0*/  @P3 HADD2.F32 R14, -RZ, R68.H1_H1 ;  /* 0x30000044ff0e3230 */ /* 0x000fc60000004100 */
[----:B------:R-:W-:-:S04]  /*17d0*/  FMUL.FTZ R13, R13, c[0x0][0x1ec] ;  /* 0x00007b000d0d7a20 */ /* 0x000fc80000410000 */
[----:B------:R-:W-:Y:S02]  /*17e0*/  FMUL.FTZ R13, R13, c[0x0][0x1e8] ;  /* 0x00007a000d0d7a20 */ /* 0x000fe40000410000 */
[----:B-1----:R-:W-:-:S05]  /*17f0*/  FFMA.FTZ R12, R3, R12, 1.1641532182693481445e-10 ;  /* 0x2f000000030c7423 */ /* 0x002fca000001000c */
[----:B------:R-:W-:-:S04]  /*1800*/  FSETP.GTU.FTZ.AND P5, PT, R12, c[0x0][0x1e4], PT ;  /* 0x000079000c007a0b */ /* 0x000fc80003fbc000 */
[----:B------:R-:W-:Y:S02]  /*1810*/  FSEL R13, R13, RZ, !P5 ;  /* 0x000000ff0d0d7208 */ /* 0x000fe40006800000 */
[----:B------:R-:W-:-:S03]  /*1820*/  SEL R12, RZ, 0x1, P5 ;  /* 0x00000001ff0c7807 */ /* 0x000fc60002800000 */
[----:B------:R-:W-:Y:S02]  /*1830*/  @P3 FADD.FTZ R13, R14, R13 ;  /* 0x0000000d0e0d3221 */ /* 0x000fe40000010000 */
.L_x_12020:
[----:B------:R-:W-:Y:S05]  /*1840*/  BSYNC B1 ;  /* 0x0000000000017941 */ /* 0x000fea0003800000 */
.L_x_12018:
        /* <DEDUP_REMOVED lines=8> */
.L_x_12029:
        /* <DEDUP_REMOVED lines=12> */
.L_x_12032:
[----:B------:R-:W-:Y:S02]  /*1990*/  IMAD.MOV.U32 R3, RZ, RZ, R6 ;  /* 0x000000ffff037224 */ /* 0x000fe400078e0006 */
.L_x_12033:
[----:B------:R-:W-:Y:S05]  /*19a0*/  BSYNC B2 ;  /* 0x0000000000027941 */ /* 0x000fea0003800000 */
.L_x_12031:
        /* <DEDUP_REMOVED lines=16> */
.L_x_12037:
[----:B------:R-:W-:Y:S05]  /*1ab0*/  BSYNC B3 ;  /* 0x0000000000037941 */ /* 0x000fea0003800000 */
.L_x_12036:
        /* <DEDUP_REMOVED lines=42> */
.L_x_12035:
[----:B------:R-:W-:Y:S05]  /*1d60*/  BSYNC B2 ;  /* 0x0000000000027941 */ /* 0x000fea0003800000 */
.L_x_12034:
[----:B------:R-:W1:Y:S01]  /*1d70*/  I2F.U32 R3, R3 ;  /* 0x0000000300037306 */ /* 0x000e620000201000 */
[----:B------:R-:W-:Y:S01]  /*1d80*/  HFMA2.MMA R14, -RZ, RZ, 0.1171875, 0 ;  /* 0x2f800000ff0e7435 */ /* 0x000fe200000001ff */
[----:B-----5:R-:W-:Y:S02]  /*1d90*/  HADD2.F32 R15, -RZ, R65.H0_H0 ;  /* 0x20000041ff0f7230 */ /* 0x020fe40000004100 */
[----:B------:R-:W-:-:S03]  /*1da0*/  @P3 HADD2.F32 R75, -RZ, R69.H0_H0 ;  /* 0x20000045ff4b3230 */ /* 0x000fc60000004100 */
[----:B------:R-:W-:-:S04]  /*1db0*/  FMUL.FTZ R15, R15, c[0x0][0x1ec] ;  /* 0x00007b000f0f7a20 */ /* 0x000fc80000410000 */
[----:B------:R-:W-:Y:S02]  /*1dc0*/  FMUL.FTZ R15, R15, c[0x0][0x1e8] ;  /* 0x00007a000f0f7a20 */ /* 0x000fe40000410000 */
[----:B-1----:R-:W-:-:S05]  /*1dd0*/  FFMA.FTZ R14, R3, R14, 1.1641532182693481445e-10 ;  /* 0x2f000000030e7423 */ /* 0x002fca000001000e */
[----:B------:R-:W-:-:S04]  /*1de0*/  FSETP.GTU.FTZ.AND P5, PT, R14, c[0x0][0x1e4], PT ;  /* 0x000079000e007a0b */ /* 0x000fc80003fbc000 */
[----:B------:R-:W-:Y:S02]  /*1df0*/  FSEL R14, R15, RZ, !P5 ;  /* 0x000000ff0f0e7208 */ /* 0x000fe40006800000 */
[----:B------:R-:W-:-:S03]  /*1e00*/  SEL R15, RZ, 0x1, P5 ;  /* 0x00000001ff0f7807 */ /* 0x000fc60002800000 */
[----:B------:R-:W-:Y:S02]  /*1e10*/  @P3 FADD.FTZ R14, R75, R14 ;  /* 0x0000000e4b0e3221 */ /* 0x000fe40000010000 */
.L_x_12030:
[----:B------:R-:W-:Y:S05]  /*1e20*/  BSYNC B1 ;  /* 0x0000000000017941 */ /* 0x000fea0003800000 */
.L_x_12028:
        /* <DEDUP_REMOVED lines=8> */
.L_x_12039:
        /* <DEDUP_REMOVED lines=12> */
.L_x_12042:
[----:B------:R-:W-:Y:S02]  /*1f70*/  IMAD.MOV.U32 R3, RZ, RZ, R6 ;  /* 0x000000ffff037224 */ /* 0x000fe400078e0006 */
.L_x_12043:
[----:B------:R-:W-:Y:S05]  /*1f80*/  BSYNC B2 ;  /* 0x0000000000027941 */ /* 0x000fea0003800000 */
.L_x_12041:
        /* <DEDUP_REMOVED lines=16> */
.L_x_12047:
[----:B------:R-:W-:Y:S05]  /*2090*/  BSYNC B3 ;  /* 0x0000000000037941 */ /* 0x000fea0003800000 */
.L_x_12046:
        /* <DEDUP_REMOVED lines=42> */
.L_x_12045:
[----:B------:R-:W-:Y:S05]  /*2340*/  BSYNC B2 ;  /* 0x0000000000027941 */ /* 0x000fea0003800000 */
.L_x_12044:
        /* <DEDUP_REMOVED lines=11> */
.L_x_12040:
[----:B------:R-:W-:Y:S05]  /*2400*/  BSYNC B1 ;  /* 0x0000000000017941 */ /* 0x000fea0003800000 */
.L_x_12038:
        /* <DEDUP_REMOVED lines=8> */
.L_x_12049:
        /* <DEDUP_REMOVED lines=12> */
.L_x_12052:
[----:B------:R-:W-:Y:S02]  /*2550*/  IMAD.MOV.U32 R3, RZ, RZ, R6 ;  /* 0x000000ffff037224 */ /* 0x000fe400078e0006 */
.L_x_12053:
[----:B------:R-:W-:Y:S05]  /*2560*/  BSYNC B2 ;  /* 0x0000000000027941 */ /* 0x000fea0003800000 */
.L_x_12051:
        /* <DEDUP_REMOVED lines=16> */
.L_x_12057:
[----:B------:R-:W-:Y:S05]  /*2670*/  BSYNC B3 ;  /* 0x0000000000037941 */ /* 0x000fea0003800000 */
.L_x_12056:
        /* <DEDUP_REMOVED lines=42> */
.L_x_12055:
[----:B------:R-:W-:Y:S05]  /*2920*/  BSYNC B2 ;  /* 0x0000000000027941 */ /* 0x000fea0003800000 */
.L_x_12054:
        /* <DEDUP_REMOVED lines=11> */
.L_x_12050:
[----:B------:R-:W-:Y:S05]  /*29e0*/  BSYNC B1 ;  /* 0x0000000000017941 */ /* 0x000fea0003800000 */
.L_x_12048:
        /* <DEDUP_REMOVED lines=8> */
.L_x_12059:
        /* <DEDUP_REMOVED lines=12> */
.L_x_12062:
[----:B------:R-:W-:Y:S02]  /*2b30*/  IMAD.MOV.U32 R3, RZ, RZ, R6 ;  /* 0x000000ffff037224 */ /* 0x000fe400078e0006 */
.L_x_12063:
[----:B------:R-:W-:Y:S05]  /*2b40*/  BSYNC B2 ;  /* 0x0000000000027941 */ /* 0x000fea0003800000 */
.L_x_12061:
        /* <DEDUP_REMOVED lines=16> */
.L_x_12067:
[----:B------:R-:W-:Y:S05]  /*2c50*/  BSYNC B3 ;  /* 0x0000000000037941 */ /* 0x000fea0003800000 */
.L_x_12066:
        /* <DEDUP_REMOVED lines=42> */
.L_x_12065:
[----:B------:R-:W-:Y:S05]  /*2f00*/  BSYNC B2 ;  /* 0x0000000000027941 */ /* 0x000fea0003800000 */
.L_x_12064:
        /* <DEDUP_REMOVED lines=11> */
.L_x_12060:
[----:B------:R-:W-:Y:S05]  /*2fc0*/  BSYNC B1 ;  /* 0x0000000000017941 */ /* 0x000fea0003800000 */
.L_x_12058:
        /* <DEDUP_REMOVED lines=8> */
.L_x_12069:
        /* <DEDUP_REMOVED lines=12> */
.L_x_12072:
[----:B------:R-:W-:Y:S02]  /*3110*/  IMAD.MOV.U32 R3, RZ, RZ, R6 ;  /* 0x000000ffff037224 */ /* 0x000fe400078e0006 */
.L_x_12073:
[----:B------:R-:W-:Y:S05]  /*3120*/  BSYNC B2 ;  /* 0x0000000000027941 */ /* 0x000fea0003800000 */
.L_x_12071:
        /* <DEDUP_REMOVED lines=16> */
.L_x_12077:
[----:B------:R-:W-:Y:S05]  /*3230*/  BSYNC B3 ;  /* 0x0000000000037941 */ /* 0x000fea0003800000 */
.L_x_12076:
        /* <DEDUP_REMOVED lines=42> */
.L_x_12075:
[----:B------:R-:W-:Y:S05]  /*34e0*/  BSYNC B2 ;  /* 0x0000000000027941 */ /* 0x000fea0003800000 */
.L_x_12074:
        /* <DEDUP_REMOVED lines=11> */
.L_x_12070:
[----:B------:R-:W-:Y:S05]  /*35a0*/  BSYNC B1 ;  /* 0x0000000000017941 */ /* 0x000fea0003800000 */
.L_x_12068:
        /* <DEDUP_REMOVED lines=8> */
.L_x_12079:
        /* <DEDUP_REMOVED lines=12> */
.L_x_12082:
[----:B------:R-:W-:Y:S02]  /*36f0*/  IMAD.MOV.U32 R84, RZ, RZ, R6 ;  /* 0x000000ffff547224 */ /* 0x000fe400078e0006 */
.L_x_12083:
[----:B------:R-:W-:Y:S05]  /*3700*/  BSYNC B2 ;  /* 0x0000000000027941 */ /* 0x000fea0003800000 */
.L_x_12081:
        /* <DEDUP_REMOVED lines=16> */
.L_x_12087:
[----:B------:R-:W-:Y:S05]  /*3810*/  BSYNC B3 ;  /* 0x0000000000037941 */ /* 0x000fea0003800000 */
.L_x_12086:
        /* <DEDUP_REMOVED lines=42> */
.L_x_12085:
[----:B------:R-:W-:Y:S05]  /*3ac0*/  BSYNC B2 ;  /* 0x0000000000027941 */ /* 0x000fea0003800000 */
.L_x_12084:
        /* <DEDUP_REMOVED lines=12> */
.L_x_12080:
[----:B------:R-:W-:Y:S05]  /*3b90*/  BSYNC B1 ;  /* 0x0000000000017941 */ /* 0x000fea0003800000 */
.L_x_12078:
[----:B------:R-:W-:Y:S01]  /*3ba0*/  IMAD.MOV.U32 R115, RZ, RZ, 0x10 ;  /* 0x00000010ff737424 */ /* 0x000fe200078e00ff */
[----:B------:R-:W-:Y:S01]  /*3bb0*/  F2FP.PACK_AB R75, R85, R82 ;  /* 0x00000052554b723e */ /* 0x000fe200000000ff */
[----:B------:R-:W-:Y:S01]  /*3bc0*/  BSSY B1, `(.L_x_12088) ;  /* 0x000001b000017945 */ /* 0x000fe20003800000 */
[----:B------:R-:W-:Y:S01]  /*3bd0*/  F2FP.PACK_AB R74, R81, R78 ;  /* 0x0000004e514a723e */ /* 0x000fe200000000ff */
[----:B------:R-:W-:Y:S01]  /*3be0*/  IMAD.WIDE.U32 R114, R112, R115, c[0x0][0x188] ;  /* 0x0000620070727625 */ /* 0x000fe200078e0073 */
[----:B------:R-:W-:Y:S02]  /*3bf0*/  F2FP.PACK_AB R73, R77, R14 ;  /* 0x0000000e4d49723e */ /* 0x000fe400000000ff */
[----:B------:R-:W-:-:S05]  /*3c00*/  F2FP.PACK_AB R72, R13, R10 ;  /* 0x0000000a0d48723e */ /* 0x000fca00000000ff */
        /* <DEDUP_REMOVED lines=22> */
.L_x_12089:
[----:B------:R-:W-:Y:S05]  /*3d70*/  BSYNC B1 ;  /* 0x0000000000017941 */ /* 0x000fea0003800000 */
.L_x_12088:
[----:B------:R-:W-:Y:S02]  /*3d80*/  IADD3 R112, R112, 0x100, RZ ;  /* 0x0000010070707810 */ /* 0x000fe40007ffe0ff */
[----:B------:R-:W-:Y:S02]  /*3d90*/  IADD3 R110, R110, 0x100, RZ ;  /* 0x000001006e6e7810 */ /* 0x000fe40007ffe0ff */
.L_x_12007:
[----:B---3--:R-:W-:Y:S05]  /*3da0*/  BSYNC B0 ;  /* 0x0000000000007941 */ /* 0x008fea0003800000 */
.L_x_12006:
[----:B------:R-:W-:Y:S01]  /*3db0*/  ISETP.NE.AND P3, PT, R106, RZ, PT ;  /* 0x000000ff6a00720c */ /* 0x000fe20003f65270 */
[----:B------:R-:W-:-:S12]  /*3dc0*/  BSSY B0, `(.L_x_12090) ;  /* 0x000031d000007945 */ /* 0x000fd80003800000 */
        /* <DEDUP_REMOVED lines=12> */
[----:B-1----:R-:W-:Y:S01]  /*3e90*/  HFMA2.MMA R86, -RZ, RZ, 0, 0 ;  /* 0x00000000ff567435 */ /* 0x002fe200000001ff */
[----:B------:R-:W-:Y:S01]  /*3ea0*/  IMAD.MOV.U32 R72, RZ, RZ, R3 ;  /* 0x000000ffff487224 */ /* 0x000fe200078e0003 */
[----:B------:R-:W-:Y:S05]  /*3eb0*/  @!P3 BRA `(.L_x_12094) ;  /* 0x000005900000b947 */ /* 0x000fea0003800000 */
[----:B------:R-:W-:Y:S01]  /*3ec0*/  IMAD.MOV.U32 R72, RZ, RZ, R3 ;  /* 0x000000ffff487224 */ /* 0x000fe200078e0003 */
[----:B-----5:R-:W-:Y:S01]  /*3ed0*/  HADD2.F32 R86, -RZ, R68.H0_H0 ;  /* 0x20000044ff567230 */ /* 0x020fe20000004100 */
[----:B------:R-:W-:Y:S05]  /*3ee0*/  BRA `(.L_x_12094) ;  /* 0x0000056000007947 */ /* 0x000fea0003800000 */
.L_x_12093:
        /* <DEDUP_REMOVED lines=12> */
.L_x_12096:
[----:B------:R-:W-:Y:S02]  /*3fb0*/  MOV R11, R6 ;  /* 0x00000006000b7202 */ /* 0x000fe40000000f00 */
.L_x_12097:
[----:B------:R-:W-:Y:S05]  /*3fc0*/  BSYNC B2 ;  /* 0x0000000000027941 */ /* 0x000fea0003800000 */
.L_x_12095:
        /* <DEDUP_REMOVED lines=16> */
.L_x_12101:
[----:B------:R-:W-:Y:S05]  /*40d0*/  BSYNC B3 ;  /* 0x0000000000037941 */ /* 0x000fea0003800000 */
.L_x_12100:
        /* <DEDUP_REMOVED lines=42> */
.L_x_12099:
[----:B------:R-:W-:Y:S05]  /*4380*/  BSYNC B2 ;  /* 0x0000000000027941 */ /* 0x000fea0003800000 */
.L_x_12098:
[----:B------:R-:W1:Y:S01]  /*4390*/  I2F.U32 R3, R11 ;  /* 0x0000000b00037306 */ /* 0x000e620000201000 */
[----:B-----5:R-:W-:Y:S01]  /*43a0*/  HADD2.F32 R73, -RZ, R64.H0_H0 ;  /* 0x20000040ff497230 */ /* 0x020fe20000004100 */
[----:B------:R-:W-:Y:S01]  /*43b0*/  IMAD.MOV.U32 R74, RZ, RZ, 0x2f800000 ;  /* 0x2f800000ff4a7424 */ /* 0x000fe200078e00ff */
[----:B------:R-:W-:-:S03]  /*43c0*/  @P3 HADD2.F32 R75, -RZ, R68.H0_H0 ;  /* 0x20000044ff4b3230 */ /* 0x000fc60000004100 */
        /* <DEDUP_REMOVED lines=8> */
.L_x_12094:
[----:B------:R-:W-:Y:S05]  /*4450*/  BSYNC B1 ;  /* 0x0000000000017941 */ /* 0x000fea0003800000 */
.L_x_12092:
        /* <DEDUP_REMOVED lines=8> */
.L_x_12103:
        /* <DEDUP_REMOVED lines=12> */
.L_x_12106:
[----:B------:R-:W-:Y:S02]  /*45a0*/  MOV R3, R6 ;  /* 0x0000000600037202 */ /* 0x000fe40000000f00 */
.L_x_12107:
[----:B------:R-:W-:Y:S05]  /*45b0*/  BSYNC B2 ;  /* 0x0000000000027941 */ /* 0x000fea0003800000 */
.L_x_12105:
        /* <DEDUP_REMOVED lines=16> */
.L_x_12111:
[----:B------:R-:W-:Y:S05]  /*46c0*/  BSYNC B3 ;  /* 0x0000000000037941 */ /* 0x000fea0003800000 */
.L_x_12110:
        /* <DEDUP_REMOVED lines=42> */
.L_x_12109:
[----:B------:R-:W-:Y:S05]  /*4970*/  BSYNC B2 ;  /* 0x0000000000027941 */ /* 0x000fea0003800000 */
.L_x_12108:
[----:B------:R-:W1:Y:S01]  /*4980*/  I2F.U32 R3, R3 ;  /* 0x0000000300037306 */ /* 0x000e620000201000 */
[----:B-----5:R-:W-:Y:S01]  /*4990*/  HADD2.F32 R72, -RZ, R64.H1_H1 ;  /* 0x30000040ff487230 */ /* 0x020fe20000004100 */
[----:B------:R-:W-:Y:S01]  /*49a0*/  IMAD.MOV.U32 R12, RZ, RZ, 0x2f800000 ;  /* 0x2f800000ff0c7424 */ /* 0x000fe200078e00ff */
        /* <DEDUP_REMOVED lines=8> */
.L_x_12104:
[----:B------:R-:W-:Y:S05]  /*4a30*/  BSYNC B1 ;  /* 0x0000000000017941 */ /* 0x000fea0003800000 */
.L_x_12102:
        /* <DEDUP_REMOVED lines=8> */
.L_x_12113:
        /* <DEDUP_REMOVED lines=12> */
.L_x_12116:
[----:B------:R-:W-:Y:S02]  /*4b80*/  MOV R3, R6 ;  /* 0x0000000600037202 */ /* 0x000fe40000000f00 */
.L_x_12117:
[----:B------:R-:W-:Y:S05]  /*4b90*/  BSYNC B2 ;  /* 0x0000000000027941 */ /* 0x000fea0003800000 */
.L_x_12115:
        /* <DEDUP_REMOVED lines=16> */
.L_x_12121:
[----:B------:R-:W-:Y:S05]  /*4ca0*/  BSYNC B3 ;  /* 0x0000000000037941 */ /* 0x000fea0003800000 */
.L_x_12120:
        /* <DEDUP_REMOVED lines=42> */
.L_x_12119:
[----:B------:R-:W-:Y:S05]  /*4f50*/  BSYNC B2 ;  /* 0x0000000000027941 */ /* 0x000fea0003800000 */
.L_x_12118:
        /* <DEDUP_REMOVED lines=11> */
.L_x_12114:
[----:B------:R-:W-:Y:S05]  /*5010*/  BSYNC B1 ;  /* 0x0000000000017941 */ /* 0x000fea0003800000 */
.L_x_12112:
        /* <DEDUP_REMOVED lines=8> */
.L_x_12123:
        /* <DEDUP_REMOVED lines=12> */
.L_x_12126:
[----:B------:R-:W-:Y:S02]  /*5160*/  MOV R3, R6 ;  /* 0x0000000600037202 */ /* 0x000fe40000000f00 */
.L_x_12127:
[----:B------:R-:W-:Y:S05]  /*5170*/  BSYNC B2 ;  /* 0x0000000000027941 */ /* 0x000fea0003800000 */
.L_x_12125:
        /* <DEDUP_REMOVED lines=16> */
.L_x_12131:
[----:B------:R-:W-:Y:S05]  /*5280*/  BSYNC B3 ;  /* 0x0000000000037941 */ /* 0x000fea0003800000 */
.L_x_12130:
        /* <DEDUP_REMOVED lines=42> */
.L_x_12129:
[----:B------:R-:W-:Y:S05]  /*5530*/  BSYNC B2 ;  /* 0x0000000000027941 */ /* 0x000fea0003800000 */
.L_x_12128:
[----:B------:R-:W1:Y:S01]  /*5540*/  I2F.U32 R3, R3 ;  /* 0x0000000300037306 */ /* 0x000e620000201000 */
[----:B-----5:R-:W-:Y:S01]  /*5550*/  HADD2.F32 R74, -RZ, R65.H1_H1 ;  /* 0x30000041ff4a7230 */ /* 0x020fe20000004100 */
[----:B------:R-:W-:-:S04]  /*5560*/  IMAD.MOV.U32 R72, RZ, RZ, 0x2f800000 ;  /* 0x2f800000ff487424 */ /* 0x000fc800078e00ff */
[----:B------:R-:W-:-:S04]  /*5570*/  FMUL.FTZ R74, R74, c[0x0][0x1ec] ;  /* 0x00007b004a4a7a20 */ /* 0x000fc80000410000 */
[----:B------:R-:W-:Y:S02]  /*5580*/  FMUL.FTZ R74, R74, c[0x0][0x1e8] ;  /* 0x00007a004a4a7a20 */ /* 0x000fe40000410000 */
[----:B-1----:R-:W-:-:S05]  /*5590*/  FFMA.FTZ R72, R3, R72, 1.1641532182693481445e-10 ;  /* 0x2f00000003487423 */ /* 0x002fca0000010048 */
[----:B------:R-:W-:Y:S01]  /*55a0*/  FSETP.GTU.FTZ.AND P5, PT, R72, c[0x0][0x1e4], PT ;  /* 0x0000790048007a0b */ /* 0x000fe20003fbc000 */
[----:B------:R-:W-:-:S03]  /*55b0*/  @P3 HADD2.F32 R72, -RZ, R69.H1_H1 ;  /* 0x30000045ff483230 */ /* 0x000fc60000004100 */
[----:B------:R-:W-:Y:S02]  /*55c0*/  FSEL R89, R74, RZ, !P5 ;  /* 0x000000ff4a597208 */ /* 0x000fe40006800000 */
[----:B------:R-:W-:-:S03]  /*55d0*/  SEL R76, RZ, 0x1, P5 ;  /* 0x00000001ff4c7807 */ /* 0x000fc60002800000 */
[----:B------:R-:W-:Y:S02]  /*55e0*/  @P3 FADD.FTZ R89, R72, R89 ;  /* 0x0000005948593221 */ /* 0x000fe40000010000 */
.L_x_12124:
[----:B------:R-:W-:Y:S05]  /*55f0*/  BSYNC B1 ;  /* 0x0000000000017941 */ /* 0x000fea0003800000 */
.L_x_12122:
        /* <DEDUP_REMOVED lines=8> */
.L_x_12133:
        /* <DEDUP_REMOVED lines=12> */
.L_x_12136:
[----:B------:R-:W-:Y:S02]  /*5740*/  MOV R3, R6 ;  /* 0x0000000600037202 */ /* 0x000fe40000000f00 */
.L_x_12137:
[----:B------:R-:W-:Y:S05]  /*5750*/  BSYNC B2 ;  /* 0x0000000000027941 */ /* 0x000fea0003800000 */
.L_x_12135:
        /* <DEDUP_REMOVED lines=16> */
.L_x_12141:
[----:B------:R-:W-:Y:S05]  /*5860*/  BSYNC B3 ;  /* 0x0000000000037941 */ /* 0x000fea0003800000 */
.L_x_12140:
        /* <DEDUP_REMOVED lines=42> */
.L_x_12139:
[----:B------:R-:W-:Y:S05]  /*5b10*/  BSYNC B2 ;  /* 0x0000000000027941 */ /* 0x000fea0003800000 */
.L_x_12138:
[----:B------:R-:W1:Y:S01]  /*5b20*/  I2F.U32 R3, R3 ;  /* 0x0000000300037306 */ /* 0x000e620000201000 */
[----:B-----5:R-:W-:Y:S01]  /*5b30*/  HADD2.F32 R75, -RZ, R66.H0_H0 ;  /* 0x20000042ff4b7230 */ /* 0x020fe20000004100 */
[----:B------:R-:W-:-:S04]  /*5b40*/  IMAD.MOV.U32 R74, RZ, RZ, 0x2f800000 ;  /* 0x2f800000ff4a7424 */ /* 0x000fc800078e00ff */
        /* <DEDUP_REMOVED lines=8> */
.L_x_12134:
[----:B------:R-:W-:Y:S05]  /*5bd0*/  BSYNC B1 ;  /* 0x0000000000017941 */ /* 0x000fea0003800000 */
.L_x_12132:
        /* <DEDUP_REMOVED lines=8> */
.L_x_12143:
        /* <DEDUP_REMOVED lines=12> */
.L_x_12146:
[----:B------:R-:W-:Y:S02]  /*5d20*/  MOV R3, R6 ;  /* 0x0000000600037202 */ /* 0x000fe40000000f00 */
.L_x_12147:
[----:B------:R-:W-:Y:S05]  /*5d30*/  BSYNC B2 ;  /* 0x0000000000027941 */ /* 0x000fea0003800000 */
.L_x_12145:
        /* <DEDUP_REMOVED lines=16> */
.L_x_12151:
[----:B------:R-:W-:Y:S05]  /*5e40*/  BSYNC B3 ;  /* 0x0000000000037941 */ /* 0x000fea0003800000 */
.L_x_12150:
        /* <DEDUP_REMOVED lines=42> */
.L_x_12149:
[----:B------:R-:W-:Y:S05]  /*60f0*/  BSYNC B2 ;  /* 0x0000000000027941 */ /* 0x000fea0003800000 */
.L_x_12148:
        /* <DEDUP_REMOVED lines=11> */
.L_x_12144:
[----:B------:R-:W-:Y:S05]  /*61b0*/  BSYNC B1 ;  /* 0x0000000000017941 */ /* 0x000fea0003800000 */
.L_x_12142:
        /* <DEDUP_REMOVED lines=8> */
.L_x_12153:
        /* <DEDUP_REMOVED lines=12> */
.L_x_12156:
[----:B------:R-:W-:Y:S02]  /*6300*/  MOV R3, R6 ;  /* 0x0000000600037202 */ /* 0x000fe40000000f00 */
.L_x_12157:
[----:B------:R-:W-:Y:S05]  /*6310*/  BSYNC B2 ;  /* 0x0000000000027941 */ /* 0x000fea0003800000 */
.L_x_12155:
        /* <DEDUP_REMOVED lines=16> */
.L_x_12161:
[----:B------:R-:W-:Y:S05]  /*6420*/  BSYNC B3 ;  /* 0x0000000000037941 */ /* 0x000fea0003800000 */
.L_x_12160:
        /* <DEDUP_REMOVED lines=42> */
.L_x_12159:
[----:B------:R-:W-:Y:S05]  /*66d0*/  BSYNC B2 ;  /* 0x0000000000027941 */ /* 0x000fea0003800000 */
.L_x_12158:
        /* <DEDUP_REMOVED lines=11> */
.L_x_12154:
[----:B------:R-:W-:Y:S05]  /*6790*/  BSYNC B1 ;  /* 0x0000000000017941 */ /* 0x000fea0003800000 */
.L_x_12152:
        /* <DEDUP_REMOVED lines=8> */
.L_x_12163:
        /* <DEDUP_REMOVED lines=12> */
.L_x_12166:
[----:B------:R-:W-:Y:S02]  /*68e0*/  MOV R84, R6 ;  /* 0x0000000600547202 */ /* 0x000fe40000000f00 */
.L_x_12167:
[----:B------:R-:W-:Y:S05]  /*68f0*/  BSYNC B2 ;  /* 0x0000000000027941 */ /* 0x000fea0003800000 */
.L_x_12165:
        /* <DEDUP_REMOVED lines=16> */
.L_x_12171:
[----:B------:R-:W-:Y:S05]  /*6a00*/  BSYNC B3 ;  /* 0x0000000000037941 */ /* 0x000fea0003800000 */
.L_x_12170:
        /* <DEDUP_REMOVED lines=42> */
.L_x_12169:
[----:B------:R-:W-:Y:S05]  /*6cb0*/  BSYNC B2 ;  /* 0x0000000000027941 */ /* 0x000fea0003800000 */
.L_x_12168:
        /* <DEDUP_REMOVED lines=12> */
.L_x_12164:
[----:B------:R-:W-:Y:S05]  /*6d80*/  BSYNC B1 ;  /* 0x0000000000017941 */ /* 0x000fea0003800000 */
.L_x_12162:
        /* <DEDUP_REMOVED lines=29> */
.L_x_12173:
[----:B------:R-:W-:Y:S05]  /*6f60*/  BSYNC B1 ;  /* 0x0000000000017941 */ /* 0x000fea0003800000 */
.L_x_12172:
[----:B------:R-:W-:Y:S02]  /*6f70*/  IADD3 R112, R112, 0x100, RZ ;  /* 0x0000010070707810 */ /* 0x000fe40007ffe0ff */
[----:B------:R-:W-:Y:S02]  /*6f80*/  IADD3 R110, R110, 0x100, RZ ;  /* 0x000001006e6e7810 */ /* 0x000fe40007ffe0ff */
.L_x_12091:
[----:B------:R-:W-:Y:S05]  /*6f90*/  BSYNC B0 ;  /* 0x0000000000007941 */ /* 0x000fea0003800000 */
.L_x_12090:
[----:B------:R-:W-:Y:S01]  /*6fa0*/  BSSY B0, `(.L_x_12174) ;  /* 0x0000319000007945 */ /* 0x000fe20003800000 */
        /* <DEDUP_REMOVED lines=16> */
[----:B-----5:R-:W-:Y:S01]  /*70b0*/  HADD2.F32 R95, -RZ, R68.H0_H0 ;  /* 0x20000044ff5f7230 */ /* 0x020fe20000004100 */
[----:B------:R-:W-:Y:S05]  /*70c0*/  BRA `(.L_x_12178) ;  /* 0x0000056000007947 */ /* 0x000fea0003800000 */
.L_x_12177:
[C---:B-1----:R-:W-:Y:S01]  /*70d0*/  ISETP.NE.AND P5, PT, R3.reuse, 0x1, PT ;  /* 0x000000010300780c */ /* 0x042fe20003fa5270 */
        /* <DEDUP_REMOVED lines=11> */
.L_x_12180:
[----:B------:R-:W-:Y:S02]  /*7190*/  IMAD.MOV.U32 R11, RZ, RZ, R6 ;  /* 0x000000ffff0b7224 */ /* 0x000fe400078e0006 */
.L_x_12181:
[----:B------:R-:W-:Y:S05]  /*71a0*/  BSYNC B2 ;  /* 0x0000000000027941 */ /* 0x000fea0003800000 */
.L_x_12179:
        /* <DEDUP_REMOVED lines=16> */
.L_x_12185:
[----:B------:R-:W-:Y:S05]  /*72b0*/  BSYNC B3 ;  /* 0x0000000000037941 */ /* 0x000fea0003800000 */
.L_x_12184:
        /* <DEDUP_REMOVED lines=42> */
.L_x_12183:
[----:B------:R-:W-:Y:S05]  /*7560*/  BSYNC B2 ;  /* 0x0000000000027941 */ /* 0x000fea0003800000 */
.L_x_12182:
[----:B------:R-:W1:Y:S01]  /*7570*/  I2F.U32 R3, R11 ;  /* 0x0000000b00037306 */ /* 0x000e620000201000 */
[----:B-----5:R-:W-:Y:S01]  /*7580*/  HADD2.F32 R73, -RZ, R64.H0_H0 ;  /* 0x20000040ff497230 */ /* 0x020fe20000004100 */
[----:B------:R-:W-:-:S04]  /*7590*/  IMAD.MOV.U32 R74, RZ, RZ, 0x2f800000 ;  /* 0x2f800000ff4a7424 */ /* 0x000fc800078e00ff */
[----:B------:R-:W-:-:S04]  /*75a0*/  FMUL.FTZ R73, R73, c[0x0][0x1ec] ;  /* 0x00007b0049497a20 */ /* 0x000fc80000410000 */
[----:B------:R-:W-:Y:S02]  /*75b0*/  FMUL.FTZ R73, R73, c[0x0][0x1e8] ;  /* 0x00007a0049497a20 */ /* 0x000fe40000410000 */
[----:B-1----:R-:W-:Y:S01]  /*75c0*/  FFMA.FTZ R3, R3, R74, 1.1641532182693481445e-10 ;  /* 0x2f00000003037423 */ /* 0x002fe2000001004a */
[----:B------:R-:W-:-:S04]  /*75d0*/  @P3 HADD2.F32 R74, -RZ, R68.H0_H0 ;  /* 0x20000044ff4a3230 */ /* 0x000fc80000004100 */
[----:B------:R-:W-:-:S04]  /*75e0*/  FSETP.GTU.FTZ.AND P5, PT, R3, c[0x0][0x1e4], PT ;  /* 0x0000790003007a0b */ /* 0x000fc80003fbc000 */
[----:B------:R-:W-:Y:S02]  /*75f0*/  FSEL R95, R73, RZ, !P5 ;  /* 0x000000ff495f7208 */ /* 0x000fe40006800000 */
[----:B------:R-:W-:-:S03]  /*7600*/  SEL R3, RZ, 0x1, P5 ;  /* 0x00000001ff037807 */ /* 0x000fc60002800000 */
[----:B------:R-:W-:Y:S01]  /*7610*/  @P3 FADD.FTZ R95, R74, R95 ;  /* 0x0000005f4a5f3221 */ /* 0x000fe20000010000 */
[----:B------:R-:W-:Y:S02]  /*7620*/  PRMT R11, R3, 0x7610, R11 ;  /* 0x00007610030b7816 */ /* 0x000fe4000000000b */
.L_x_12178:
[----:B------:R-:W-:Y:S05]  /*7630*/  BSYNC B1 ;  /* 0x0000000000017941 */ /* 0x000fea0003800000 */
.L_x_12176:
        /* <DEDUP_REMOVED lines=8> */
.L_x_12187:
        /* <DEDUP_REMOVED lines=12> */
.L_x_12190:
[----:B------:R-:W-:Y:S02]  /*7780*/  IMAD.MOV.U32 R3, RZ, RZ, R6 ;  /* 0x000000ffff037224 */ /* 0x000fe400078e0006 */
.L_x_12191:
[----:B------:R-:W-:Y:S05]  /*7790*/  BSYNC B2 ;  /* 0x0000000000027941 */ /* 0x000fea0003800000 */
.L_x_12189:
        /* <DEDUP_REMOVED lines=16> */
.L_x_12195:
[----:B------:R-:W-:Y:S05]  /*78a0*/  BSYNC B3 ;  /* 0x0000000000037941 */ /* 0x000fea0003800000 */
.L_x_12194:
        /* <DEDUP_REMOVED lines=42> */
.L_x_12193:
[----:B------:R-:W-:Y:S05]  /*7b50*/  BSYNC B2 ;  /* 0x0000000000027941 */ /* 0x000fea0003800000 */
.L_x_12192:
        /* <DEDUP_REMOVED lines=11> */
.L_x_12188:
[----:B------:R-:W-:Y:S05]  /*7c10*/  BSYNC B1 ;  /* 0x0000000000017941 */ /* 0x000fea0003800000 */
.L_x_12186:
        /* <DEDUP_REMOVED lines=8> */
.L_x_12197:
        /* <DEDUP_REMOVED lines=12> */
.L_x_12200:
[----:B------:R-:W-:Y:S02]  /*7d60*/  IMAD.MOV.U32 R3, RZ, RZ, R6 ;  /* 0x000000ffff037224 */ /* 0x000fe400078e0006 */
.L_x_12201:
[----:B------:R-:W-:Y:S05]  /*7d70*/  BSYNC B2 ;  /* 0x0000000000027941 */ /* 0x000fea0003800000 */
.L_x_12199:
        /* <DEDUP_REMOVED lines=16> */
.L_x_12205:
[----:B------:R-:W-:Y:S05]  /*7e80*/  BSYNC B3 ;  /* 0x0000000000037941 */ /* 0x000fea0003800000 */
.L_x_12204:
        /* <DEDUP_REMOVED lines=42> */
.L_x_12203:
[----:B------:R-:W-:Y:S05]  /*8130*/  BSYNC B2 ;  /* 0x0000000000027941 */ /* 0x000fea0003800000 */
.L_x_12202:
        /* <DEDUP_REMOVED lines=10> */
[----:B------:R-:W-:Y:S02]  /*81e0*/  @P3 FADD.FTZ R99, R74, R99 ;  /* 0x000000634a633221 */ /* 0x000fe40000010000 */
.L_x_12198:
[----:B------:R-:W-:Y:S05]  /*81f0*/  BSYNC B1 ;  /* 0x0000000000017941 */ /* 0x000fea0003800000 */
.L_x_12196:
        /* <DEDUP_REMOVED lines=8> */
.L_x_12207:
        /* <DEDUP_REMOVED lines=12> */
.L_x_12210:
[----:B------:R-:W-:Y:S02]  /*8340*/  IMAD.MOV.U32 R3, RZ, RZ, R6 ;  /* 0x000000ffff037224 */ /* 0x000fe400078e0006 */
.L_x_12211:
[----:B------:R-:W-:Y:S05]  /*8350*/  BSYNC B2 ;  /* 0x0000000000027941 */ /* 0x000fea0003800000 */
.L_x_12209:
        /* <DEDUP_REMOVED lines=16> */
.L_x_12215:
[----:B------:R-:W-:Y:S05]  /*8460*/  BSYNC B3 ;  /* 0x0000000000037941 */ /* 0x000fea0003800000 */
.L_x_12214:
        /* <DEDUP_REMOVED lines=42> */
.L_x_12213:
[----:B------:R-:W-:Y:S05]  /*8710*/  BSYNC B2 ;  /* 0x0000000000027941 */ /* 0x000fea0003800000 */
.L_x_12212:
        /* <DEDUP_REMOVED lines=11> */
.L_x_12208:
[----:B------:R-:W-:Y:S05]  /*87d0*/  BSYNC B1 ;  /* 0x0000000000017941 */ /* 0x000fea0003800000 */
.L_x_12206:
        /* <DEDUP_REMOVED lines=8> */
.L_x_12217:
        /* <DEDUP_REMOVED lines=12> */
.L_x_12220:
[----:B------:R-:W-:Y:S02]  /*8920*/  IMAD.MOV.U32 R3, RZ, RZ, R6 ;  /* 0x000000ffff037224 */ /* 0x000fe400078e0006 */
.L_x_12221:
[----:B------:R-:W-:Y:S05]  /*8930*/  BSYNC B2 ;  /* 0x0000000000027941 */ /* 0x000fea0003800000 */
.L_x_12219:
        /* <DEDUP_REMOVED lines=16> */
.L_x_12225:
[----:B------:R-:W-:Y:S05]  /*8a40*/  BSYNC B3 ;  /* 0x0000000000037941 */ /* 0x000fea0003800000 */
.L_x_12224:
        /* <DEDUP_REMOVED lines=42> */
.L_x_12223:
[----:B------:R-:W-:Y:S05]  /*8cf0*/  BSYNC B2 ;  /* 0x0000000000027941 */ /* 0x000fea0003800000 */
.L_x_12222:
        /* <DEDUP_REMOVED lines=11> */
.L_x_12218:
[----:B------:R-:W-:Y:S05]  /*8db0*/  BSYNC B1 ;  /* 0x0000000000017941 */ /* 0x000fea0003800000 */
.L_x_12216:
        /* <DEDUP_REMOVED lines=8> */
.L_x_12227:
        /* <DEDUP_REMOVED lines=12> */
.L_x_12230:
[----:B------:R-:W-:Y:S02]  /*8f00*/  IMAD.MOV.U32 R3, RZ, RZ, R6 ;  /* 0x000000ffff037224 */ /* 0x000fe400078e0006 */
.L_x_12231:
[----:B------:R-:W-:Y:S05]  /*8f10*/  BSYNC B2 ;  /* 0x0000000000027941 */ /* 0x000fea0003800000 */
.L_x_12229:
        /* <DEDUP_REMOVED lines=16> */
.L_x_12235:
[----:B------:R-:W-:Y:S05]  /*9020*/  BSYNC B3 ;  /* 0x0000000000037941 */ /* 0x000fea0003800000 */
.L_x_12234:
        /* <DEDUP_REMOVED lines=42> */
.L_x_12233:
[----:B------:R-:W-:Y:S05]  /*92d0*/  BSYNC B2 ;  /* 0x0000000000027941 */ /* 0x000fea0003800000 */
.L_x_12232:
        /* <DEDUP_REMOVED lines=11> */
.L_x_12228:
[----:B------:R-:W-:Y:S05]  /*9390*/  BSYNC B1 ;  /* 0x0000000000017941 */ /* 0x000fea0003800000 */
.L_x_12226:
        /* <DEDUP_REMOVED lines=8> */
.L_x_12237:
        /* <DEDUP_REMOVED lines=12> */
.L_x_12240:
[----:B------:R-:W-:Y:S02]  /*94e0*/  IMAD.MOV.U32 R3, RZ, RZ, R6 ;  /* 0x000000ffff037224 */ /* 0x000fe400078e0006 */
.L_x_12241:
[----:B------:R-:W-:Y:S05]  /*94f0*/  BSYNC B2 ;  /* 0x0000000000027941 */ /* 0x000fea0003800000 */
.L_x_12239:
        /* <DEDUP_REMOVED lines=16> */
.L_x_12245:
[----:B------:R-:W-:Y:S05]  /*9600*/  BSYNC B3 ;  /* 0x0000000000037941 */ /* 0x000fea0003800000 */
.L_x_12244:
        /* <DEDUP_REMOVED lines=42> */
.L_x_12243:
[----:B------:R-:W-:Y:S05]  /*98b0*/  BSYNC B2 ;  /* 0x0000000000027941 */ /* 0x000fea0003800000 */
.L_x_12242:
        /* <DEDUP_REMOVED lines=11> */
.L_x_12238:
[----:B------:R-:W-:Y:S05]  /*9970*/  BSYNC B1 ;  /* 0x0000000000017941 */ /* 0x000fea0003800000 */
.L_x_12236:
        /* <DEDUP_REMOVED lines=8> */
.L_x_12247:
        /* <DEDUP_REMOVED lines=12> */
.L_x_12250:
[----:B------:R-:W-:Y:S02]  /*9ac0*/  IMAD.MOV.U32 R84, RZ, RZ, R6 ;  /* 0x000000ffff547224 */ /* 0x000fe400078e0006 */
.L_x_12251:
[----:B------:R-:W-:Y:S05]  /*9ad0*/  BSYNC B2 ;  /* 0x0000000000027941 */ /* 0x000fea0003800000 */
.L_x_12249:
        /* <DEDUP_REMOVED lines=16> */
.L_x_12255:
[----:B------:R-:W-:Y:S05]  /*9be0*/  BSYNC B3 ;  /* 0x0000000000037941 */ /* 0x000fea0003800000 */
.L_x_12254:
        /* <DEDUP_REMOVED lines=42> */
.L_x_12253:
[----:B------:R-:W-:Y:S05]  /*9e90*/  BSYNC B2 ;  /* 0x0000000000027941 */ /* 0x000fea0003800000 */
.L_x_12252:
        /* <DEDUP_REMOVED lines=12> */
.L_x_12248:
[----:B------:R-:W-:Y:S05]  /*9f60*/  BSYNC B1 ;  /* 0x0000000000017941 */ /* 0x000fea0003800000 */
.L_x_12246:
        /* <DEDUP_REMOVED lines=28> */
.L_x_12175:
[----:B------:R-:W-:Y:S05]  /*a130*/  BSYNC B0 ;  /* 0x0000000000007941 */ /* 0x000fea0003800000 */
.L_x_12174:
        /* <DEDUP_REMOVED lines=33> */
.L_x_12266:
        /* <DEDUP_REMOVED lines=69> */
.L_x_12267:
        /* <DEDUP_REMOVED lines=17> */
[----:B------:R-:W0:Y:S07]  /*a8b0*/  SHFL.DOWN PT, R116, R115, 0x4, 0x1f ;  /* 0x08801f0073747f89 */ /* 0x000e2e00000e0000 */
[----:B------:R-:W-:Y:S01]  /*a8c0*/  @!P3 LEA R74, P4, R104, c[0x0][0x1a0], 0x2 ;  /* 0x00006800684aba11 */ /* 0x000fe200078810ff */
[----:B------:R-:W-:Y:S01]  /*a8d0*/  @!P2 LDS.64 R72, [R114.X8] ;  /* 0x000000007248a984 */ /* 0x000fe20000008a00 */
[----:B------:R-:W-:-:S02]  /*a8e0*/  ISETP.NE.AND P2, PT, RZ, UR8, PT ;  /* 0x00000008ff007c0c */ /* 0x000fc4000bf45270 */
[----:B0-----:R-:W-:Y:S02]  /*a8f0*/  IADD3 R113, R116, R115, RZ ;  /* 0x0000007374717210 */ /* 0x001fe40007ffe0ff */
        /* <DEDUP_REMOVED lines=13> */
[----:B--2---:R-:W-:Y:S02]  /*a9d0*/  FADD.FTZ R113, R114, R73 ;  /* 0x0000004972717221 */ /* 0x004fe40000010000 */
        /* <DEDUP_REMOVED lines=12> */
[----:B------:R-:W-:Y:S02]  /*aaa0*/  FMUL.FTZ R116, R75, R116 ;  /* 0x000000744b747220 */ /* 0x000fe40000410000 */
[----:B-1----:R-:W-:Y:S02]  /*aab0*/  FMUL.FTZ R72, R113, R72 ;  /* 0x0000004871487220 */ /* 0x002fe40000410000 */
[----:B--2---:R-:W-:Y:S02]  /*aac0*/  IMAD.IADD R118, R115, 0x1, R112 ;  /* 0x0000000173767824 */ /* 0x004fe400078e0270 */
[----:B------:R-:W-:Y:S01]  /*aad0*/  FMUL.FTZ R116, R116, R110 ;  /* 0x0000006e74747220 */ /* 0x000fe20000410000 */
[----:B------:R-:W0:Y:S01]  /*aae0*/  SHFL.DOWN PT, R75, R72, 0x1, 0x1f ;  /* 0x08201f00484b7f89 */ /* 0x000e2200000e0000 */
[----:B---3--:R-:W-:Y:S01]  /*aaf0*/  FADD.FTZ R110, R114, R117 ;  /* 0x00000075726e7221 */ /* 0x008fe20000010000 */
        /* <DEDUP_REMOVED lines=15> */
[----:B------:R0:W1:Y:S04]  /*abf0*/  SHFL.IDX PT, R115, R75, RZ, 0x1f ;  /* 0x00001fff4b737589 */ /* 0x00006800000e0000 */
        /* <DEDUP_REMOVED lines=54> */
.L_x_12261:
[----:B------:R-:W-:Y:S05]  /*af60*/  BSYNC B1 ;  /* 0x0000000000017941 */ /* 0x000fea0003800000 */
.L_x_12260:
        /* <DEDUP_REMOVED lines=35> */
.L_x_12263:
[----:B------:R-:W-:Y:S05]  /*b1a0*/  BSYNC B1 ;  /* 0x0000000000017941 */ /* 0x000fea0003800000 */
.L_x_12262:
[----:B------:R-:W-:Y:S05]  /*b1b0*/  @!P1 BRA `(.L_x_12259) ;  /* 0x000001f000009947 */ /* 0x000fea0003800000 */
[--C-:B0-----:R-:W-:Y:S02]  /*b1c0*/  FADD.FTZ R72, R95, -R112.reuse ;  /* 0x800000705f487221 */ /* 0x101fe40000010000 */
[--C-:B------:R-:W-:Y:S02]  /*b1d0*/  FADD.FTZ R110, R99, -R112.reuse ;  /* 0x80000070636e7221 */ /* 0x100fe40000010000 */
[--C-:B------:R-:W-:Y:S02]  /*b1e0*/  FADD.FTZ R120, R107, -R112.reuse ;  /* 0x800000706b787221 */ /* 0x100fe40000010000 */
[C---:B------:R-:W-:Y:S02]  /*b1f0*/  FMUL.FTZ R73, R113.reuse, R72 ;  /* 0x0000004871497220 */ /* 0x040fe40000410000 */
[----:B------:R-:W-:Y:S02]  /*b200*/  FMUL.FTZ R75, R113, R110 ;  /* 0x0000006e714b7220 */ /* 0x000fe40000410000 */
[----:B------:R-:W-:-:S02]  /*b210*/  FADD.FTZ R116, R103, -R112 ;  /* 0x8000007067747221 */ /* 0x000fc40000010000 */
[----:B------:R-:W-:Y:S02]  /*b220*/  FMUL.FTZ R115, R113, R120 ;  /* 0x0000007871737220 */ /* 0x000fe40000410000 */
[--C-:B------:R-:W-:Y:S02]  /*b230*/  FADD.FTZ R74, R97, -R112.reuse ;  /* 0x80000070614a7221 */ /* 0x100fe40000010000 */
[--C-:B------:R-:W-:Y:S02]  /*b240*/  FADD.FTZ R114, R101, -R112.reuse ;  /* 0x8000007065727221 */ /* 0x100fe40000010000 */
[--C-:B------:R-:W-:Y:S02]  /*b250*/  FADD.FTZ R118, R105, -R112.reuse ;  /* 0x8000007069767221 */ /* 0x100fe40000010000 */
[----:B------:R-:W-:Y:S02]  /*b260*/  FADD.FTZ R112, R109, -R112 ;  /* 0x800000706d707221 */ /* 0x000fe40000010000 */
[----:B------:R-:W-:-:S02]  /*b270*/  FFMA.FTZ R110, R56, R73, R48 ;  /* 0x00000049386e7223 */ /* 0x000fc40000010030 */
[----:B------:R-:W-:Y:S02]  /*b280*/  FFMA.FTZ R73, R58, R75, R50 ;  /* 0x0000004b3a497223 */ /* 0x000fe40000010032 */
[C---:B------:R-:W-:Y:S02]  /*b290*/  FMUL.FTZ R111, R113.reuse, R116 ;  /* 0x00000074716f7220 */ /* 0x040fe40000410000 */
[----:B------:R-:W-:Y:S01]  /*b2a0*/  FFMA.FTZ R75, R62, R115, R54 ;  /* 0x000000733e4b7223 */ /* 0x000fe20000010036 */
[----:B------:R-:W-:Y:S01]  /*b2b0*/  HFMA2.MMA R115, -RZ, RZ, 0, 9.5367431640625e-07 ;  /* 0x00000010ff737435 */ /* 0x000fe200000001ff */
        /* <DEDUP_REMOVED lines=15> */
.L_x_12259:
[----:B0-----:R-:W-:Y:S05]  /*b3b0*/  BSYNC B0 ;  /* 0x0000000000007941 */ /* 0x001fea0003800000 */
.L_x_12258:
[----:B------:R-:W-:Y:S02]  /*b3c0*/  IADD3 R104, R104, c[0x0][0x160], RZ ;  /* 0x0000580068687a10 */ /* 0x000fe40007ffe0ff */
[----:B------:R-:W-:Y:S02]  /*b3d0*/  LOP3.LUT P3, RZ, R0, 0xff, RZ, 0xc0, !PT ;  /* 0x000000ff00ff7812 */ /* 0x000fe4000786c0ff */
[----:B------:R-:W-:Y:S02]  /*b3e0*/  ISETP.GE.AND P2, PT, R104, c[0x0][0x164], PT ;  /* 0x0000590068007a0c */ /* 0x000fe40003f46270 */
[----:B------:R-:W-:-:S11]  /*b3f0*/  SEL R0, RZ, 0x1, P3 ;  /* 0x00000001ff007807 */ /* 0x000fd60001800000 */
[----:B------:R-:W-:Y:S01]  /*b400*/  @P2 CALL.REL.NOINC `(.L_x_12264) ;  /* 0x0000001000002944 */ /* 0x000fe20003c00000 */
[----:B------:R-:W-:Y:S05]  /*b410*/  BRA `(.L_x_12265) ;  /* 0xffff56a000007947 */ /* 0x000fea000383ffff */
.L_x_12264:
[----:B------:R-:W-:Y:S05]  /*b420*/  EXIT ;  /* 0x000000000000794d */ /* 0x000fea0003800000 */
.L_x_12256:
[----:B------:R-:W-:Y:S01]  /*b430*/  IMAD.MOV.U32 R73, RZ, RZ, R72 ;  /* 0x000000ffff497224 */ /* 0x000fe200078e0048 */
[----:B------:R-:W-:Y:S01]  /*b440*/  MOV R114, 0x1 ;  /* 0x0000000100727802 */ /* 0x000fe20000000f00 */
[----:B------:R-:W-:Y:S01]  /*b450*/  IMAD.MOV.U32 R112, RZ, RZ, 0x1f ;  /* 0x0000001fff707424 */ /* 0x000fe200078e00ff */
[----:B------:R-:W-:Y:S02]  /*b460*/  MOV R115, 0xffffffff ;  /* 0xffffffff00737802 */ /* 0x000fe40000000f00 */
[----:B------:R-:W-:Y:S02]  /*b470*/  MOV R74, 0xb490 ;  /* 0x0000b490004a7802 */ /* 0x000fe40000000f00 */
[----:B0----5:R-:W-:Y:S05]  /*b480*/  CALL.REL.NOINC `($__internal_90_$__cuda_sm70_shflsync_bfly_p) ;  /* 0x000006b000007944 */ /* 0x021fea0003c00000 */
[----:B01----:R-:W-:Y:S01]  /*b490*/  IMAD.MOV.U32 R73, RZ, RZ, R114 ;  /* 0x000000ffff497224 */ /* 0x003fe200078e0072 */
[----:B------:R-:W-:Y:S05]  /*b4a0*/  BRA `(.L_x_12266) ;  /* 0xffffeea000007947 */ /* 0x000fea000383ffff */
.L_x_12257:
[----:B------:R-:W-:Y:S01]  /*b4b0*/  HFMA2.MMA R114, -RZ, RZ, 0, 1.1920928955078125e-07 ;  /* 0x00000002ff727435 */ /* 0x000fe200000001ff */
[----:B------:R-:W-:Y:S01]  /*b4c0*/  IMAD.MOV.U32 R112, RZ, RZ, 0x1f ;  /* 0x0000001fff707424 */ /* 0x000fe200078e00ff */
[----:B------:R-:W-:Y:S02]  /*b4d0*/  MOV R115, 0xffffffff ;  /* 0xffffffff00737802 */ /* 0x000fe40000000f00 */
[----:B------:R-:W-:-:S02]  /*b4e0*/  MOV R74, 0xb500 ;  /* 0x0000b500004a7802 */ /* 0x000fc40000000f00 */
[----:B01---5:R-:W-:Y:S05]  /*b4f0*/  CALL.REL.NOINC `($__internal_90_$__cuda_sm70_shflsync_bfly_p) ;  /* 0x0000064000007944 */ /* 0x023fea0003c00000 */
[----:B0-----:R-:W-:Y:S01]  /*b500*/  HFMA2.MMA R112, -RZ, RZ, 0, 1.847743988037109375e-06 ;  /* 0x0000001fff707435 */ /* 0x001fe200000001ff */
[----:B-1----:R-:W-:Y:S01]  /*b510*/  FADD.FTZ R73, R73, R114 ;  /* 0x0000007249497221 */ /* 0x002fe20000010000 */
[----:B------:R-:W-:Y:S01]  /*b520*/  MOV R74, 0xb560 ;  /* 0x0000b560004a7802 */ /* 0x000fe20000000f00 */
[----:B------:R-:W-:-:S02]  /*b530*/  IMAD.MOV.U32 R114, RZ, RZ, 0x4 ;  /* 0x00000004ff727424 */ /* 0x000fc400078e00ff */
[----:B------:R-:W-:Y:S02]  /*b540*/  IMAD.MOV.U32 R115, RZ, RZ, -0x1 ;  /* 0xffffffffff737424 */ /* 0x000fe400078e00ff */
[----:B------:R-:W-:Y:S05]  /*b550*/  CALL.REL.NOINC `($__internal_90_$__cuda_sm70_shflsync_bfly_p) ;  /* 0x000005e000007944 */ /* 0x000fea0003c00000 */
[----:B01----:R-:W-:Y:S01]  /*b560*/  FADD.FTZ R73, R73, R114 ;  /* 0x0000007249497221 */ /* 0x003fe20000010000 */
[----:B------:R-:W-:Y:S01]  /*b570*/  MOV R114, 0x8 ;  /* 0x0000000800727802 */ /* 0x000fe20000000f00 */
[----:B------:R-:W-:Y:S01]  /*b580*/  IMAD.MOV.U32 R112, RZ, RZ, 0x1f ;  /* 0x0000001fff707424 */ /* 0x000fe200078e00ff */
[----:B------:R-:W-:Y:S02]  /*b590*/  MOV R115, 0xffffffff ;  /* 0xffffffff00737802 */ /* 0x000fe40000000f00 */
[----:B------:R-:W-:Y:S02]  /*b5a0*/  MOV R74, 0xb5c0 ;  /* 0x0000b5c0004a7802 */ /* 0x000fe40000000f00 */
[----:B------:R-:W-:Y:S05]  /*b5b0*/  CALL.REL.NOINC `($__internal_90_$__cuda_sm70_shflsync_bfly_p) ;  /* 0x0000058000007944 */ /* 0x000fea0003c00000 */
[----:B0-----:R-:W-:Y:S01]  /*b5c0*/  HFMA2.MMA R112, -RZ, RZ, 0, 1.847743988037109375e-06 ;  /* 0x0000001fff707435 */ /* 0x001fe200000001ff */
[----:B-1----:R-:W-:Y:S01]  /*b5d0*/  FADD.FTZ R73, R73, R114 ;  /* 0x0000007249497221 */ /* 0x002fe20000010000 */
[----:B------:R-:W-:Y:S01]  /*b5e0*/  MOV R74, 0xb620 ;  /* 0x0000b620004a7802 */ /* 0x000fe20000000f00 */
[----:B------:R-:W-:Y:S02]  /*b5f0*/  IMAD.MOV.U32 R114, RZ, RZ, 0x10 ;  /* 0x00000010ff727424 */ /* 0x000fe400078e00ff */
[----:B------:R-:W-:-:S02]  /*b600*/  IMAD.MOV.U32 R115, RZ, RZ, -0x1 ;  /* 0xffffffffff737424 */ /* 0x000fc400078e00ff */
[----:B------:R-:W-:Y:S05]  /*b610*/  CALL.REL.NOINC `($__internal_90_$__cuda_sm70_shflsync_bfly_p) ;  /* 0x0000052000007944 */ /* 0x000fea0003c00000 */
        /* <DEDUP_REMOVED lines=55> */
[----:B------:R-:W-:Y:S05]  /*b990*/  CALL.REL.NOINC `($__internal_90_$__cuda_sm70_shflsync_bfly_p) ;  /* 0x000001a000007944 */ /* 0x000fea0003c00000 */
[----:B0-----:R-:W-:Y:S01]  /*b9a0*/  HFMA2.MMA R112, -RZ, RZ, 0, 1.847743988037109375e-06 ;  /* 0x0000001fff707435 */ /* 0x001fe200000001ff */
[----:B-1----:R-:W-:Y:S01]  /*b9b0*/  FADD.FTZ R73, R73, R114 ;  /* 0x0000007249497221 */ /* 0x002fe20000010000 */
[----:B------:R-:W-:Y:S01]  /*b9c0*/  MOV R74, 0xba00 ;  /* 0x0000ba00004a7802 */ /* 0x000fe20000000f00 */
[----:B------:R-:W-:Y:S02]  /*b9d0*/  IMAD.MOV.U32 R114, RZ, RZ, 0x2 ;  /* 0x00000002ff727424 */ /* 0x000fe400078e00ff */
[----:B------:R-:W-:Y:S02]  /*b9e0*/  IMAD.MOV.U32 R115, RZ, RZ, -0x1 ;  /* 0xffffffffff737424 */ /* 0x000fe400078e00ff */
[----:B------:R-:W-:Y:S05]  /*b9f0*/  CALL.REL.NOINC `($__internal_90_$__cuda_sm70_shflsync_bfly_p) ;  /* 0x0000014000007944 */ /* 0x000fea0003c00000 */
[----:B01----:R-:W-:Y:S01]  /*ba00*/  FADD.FTZ R73, R73, R114 ;  /* 0x0000007249497221 */ /* 0x003fe20000010000 */
[----:B------:R-:W-:Y:S01]  /*ba10*/  MOV R114, 0x4 ;  /* 0x0000000400727802 */ /* 0x000fe20000000f00 */
[----:B------:R-:W-:Y:S01]  /*ba20*/  IMAD.MOV.U32 R112, RZ, RZ, 0x1f ;  /* 0x0000001fff707424 */ /* 0x000fe200078e00ff */
[----:B------:R-:W-:-:S02]  /*ba30*/  MOV R115, 0xffffffff ;  /* 0xffffffff00737802 */ /* 0x000fc40000000f00 */
[----:B------:R-:W-:Y:S02]  /*ba40*/  MOV R74, 0xba60 ;  /* 0x0000ba60004a7802 */ /* 0x000fe40000000f00 */
[----:B------:R-:W-:Y:S05]  /*ba50*/  CALL.REL.NOINC `($__internal_90_$__cuda_sm70_shflsync_bfly_p) ;  /* 0x000000e000007944 */ /* 0x000fea0003c00000 */
[----:B0-----:R-:W-:Y:S01]  /*ba60*/  HFMA2.MMA R112, -RZ, RZ, 0, 1.847743988037109375e-06 ;  /* 0x0000001fff707435 */ /* 0x001fe200000001ff */
[----:B-1----:R-:W-:Y:S01]  /*ba70*/  FADD.FTZ R73, R73, R114 ;  /* 0x0000007249497221 */ /* 0x002fe20000010000 */
[----:B------:R-:W-:Y:S01]  /*ba80*/  MOV R74, 0xbac0 ;  /* 0x0000bac0004a7802 */ /* 0x000fe20000000f00 */
[----:B------:R-:W-:Y:S02]  /*ba90*/  IMAD.MOV.U32 R114, RZ, RZ, 0x8 ;  /* 0x00000008ff727424 */ /* 0x000fe400078e00ff */
[----:B------:R-:W-:Y:S02]  /*baa0*/  IMAD.MOV.U32 R115, RZ, RZ, -0x1 ;  /* 0xffffffffff737424 */ /* 0x000fe400078e00ff */
[----:B------:R-:W-:Y:S05]  /*bab0*/  CALL.REL.NOINC `($__internal_90_$__cuda_sm70_shflsync_bfly_p) ;  /* 0x0000008000007944 */ /* 0x000fea0003c00000 */
[----:B-1----:R-:W-:Y:S01]  /*bac0*/  FADD.FTZ R113, R73, R114 ;  /* 0x0000007249717221 */ /* 0x002fe20000010000 */
[----:B------:R-:W-:Y:S01]  /*bad0*/  MOV R114, 0x10 ;  /* 0x0000001000727802 */ /* 0x000fe20000000f00 */
[----:B0-----:R-:W-:Y:S01]  /*bae0*/  IMAD.MOV.U32 R112, RZ, RZ, 0x1f ;  /* 0x0000001fff707424 */ /* 0x001fe200078e00ff */
[----:B------:R-:W-:Y:S01]  /*baf0*/  MOV R115, 0xffffffff ;  /* 0xffffffff00737802 */ /* 0x000fe20000000f00 */
[----:B------:R-:W-:Y:S01]  /*bb00*/  IMAD.MOV.U32 R73, RZ, RZ, R113 ;  /* 0x000000ffff497224 */ /* 0x000fe200078e0071 */
[----:B------:R-:W-:-:S02]  /*bb10*/  MOV R74, 0xbb30 ;  /* 0x0000bb30004a7802 */ /* 0x000fc40000000f00 */
[----:B------:R-:W-:Y:S05]  /*bb20*/  CALL.REL.NOINC `($__internal_90_$__cuda_sm70_shflsync_bfly_p) ;  /* 0x0000001000007944 */ /* 0x000fea0003c00000 */
[----:B01----:R-:W-:Y:S05]  /*bb30*/  BRA `(.L_x_12267) ;  /* 0xffffec6000007947 */ /* 0x003fea000383ffff */
        .weak           $__internal_90_$__cuda_sm70_shflsync_bfly_p
        .type           $__internal_90_$__cuda_sm70_shflsync_bfly_p,@function
        .size           $__internal_90_$__cuda_sm70_shflsync_bfly_p,(.L_x_22178 - $__internal_90_$__cuda_sm70_shflsync_bfly_p)
$__internal_90_$__cuda_sm70_shflsync_bfly_p:
[----:B------:R-:W-:Y:S01]  /*bb40*/  HFMA2.MMA R75, -RZ, RZ, 0, 0 ;  /* 0x00000000ff4b7435 */ /* 0x000fe200000001ff */
[----:B------:R-:W-:Y:S04]  /*bb50*/  WARPSYNC R115 ;  /* 0x0000007300007348 */ /* 0x000fe80003800000 */
[----:B------:R0:W1:Y:S01]  /*bb60*/  SHFL.BFLY PT, R114, R73, R114, R112 ;  /* 0x0c00007249727389 */ /* 0x00006200000e0070 */
[----:B------:R-:W-:Y:S05]  /*bb70*/  RET.REL.NODEC R74 `(_ZN10layer_norm13ln_fwd_kernelINS_13Kernel_traitsIf6__halfS2_S2_fjLj6144ELj1ELj1ELj8ELj16ENS_18Kernel_traits_baseILj6144EfS2_S2_S2_fjLj256EEEEELb1ELb0ELb1ELb0EEEvNS_9FwdParamsE) ;  /* 0xffff44804a007950 */ /* 0x000fea0003c3ffff */
.L_x_12268:
        /* <DEDUP_REMOVED lines=16> */
.L_x_22178:


//--------------------- .text._ZN10layer_norm13ln_fwd_kernelINS_13Kernel_traitsIf6__halfS2_S2_fjLj6144ELj1ELj1ELj8ELj16ENS_18Kernel_traits_baseILj6144EfS2_S2_S2_fjLj256EEEEELb1ELb0ELb1ELb1EEEvNS_9FwdParamsE --------------------------
	.section	.text._ZN10layer_norm13ln_fwd_kernelINS_13Kernel_traitsIf6__halfS2_S2_fjLj6144ELj1ELj1ELj8ELj16ENS_18Kernel_traits_baseILj6144EfS2_S2_S2_fjLj256EEEEELb1ELb0ELb1ELb1EEEvNS_9FwdParamsE,"ax",@progbits
	.sectioninfo	@"SHI_REGISTERS=128"
	.align	128
        .global         _ZN10layer_norm13ln_fwd_kernelINS_13Kernel_traitsIf6__halfS2_S2_fjLj6144ELj1ELj1ELj8ELj16ENS_18Kernel_traits_baseILj6144EfS2_S2_S2_fjLj256EEEEELb1ELb0ELb1ELb1EEEvNS_9FwdParamsE
        .type           _ZN10layer_norm13ln_fwd_kernelINS_13Kernel_traitsIf6__halfS2_S2_fjLj6144ELj1ELj1ELj8ELj16ENS_18Kernel_traits_baseILj6144EfS2_S2_S2_fjLj256EEEEELb1ELb0ELb1ELb1EEEvNS_9FwdParamsE,@function
        .size           _ZN10layer_norm13ln_fwd_kernelINS_13Kernel_traitsIf6__halfS2_S2_fjLj6144ELj1ELj1ELj8ELj16ENS_18Kernel_traits_baseILj6144EfS2_S2_S2_fjLj256EEEEELb1ELb0ELb1ELb1EEEvNS_9FwdParamsE,(.L_x_22179 - _ZN10layer_norm13ln_fwd_kernelINS_13Kernel_traitsIf6__halfS2_S2_fjLj6144ELj1ELj1ELj8ELj16ENS_18Kernel_traits_baseILj6144EfS2_S2_S2_fjLj256EEEEELb1ELb0ELb1ELb1EEEvNS_9FwdParamsE)
        .other          _ZN10layer_norm13ln_fwd_kernelINS_13Kernel_traitsIf6__halfS2_S2_fjLj6144ELj1ELj1ELj8ELj16ENS_18Kernel_traits_baseILj6144EfS2_S2_S2_fjLj256EEEEELb1ELb0ELb1ELb1EEEvNS_9FwdParamsE,@"STO_CUDA_ENTRY STV_DEFAULT"
_ZN10layer_norm13ln_fwd_kernelINS_13Kernel_traitsIf6__halfS2_S2_fjLj6144ELj1ELj1ELj8ELj16ENS_18Kernel_traits_baseILj6144EfS2_S2_S2_fjLj256EEEEELb1ELb0ELb1ELb1EEEvNS_9FwdParamsE:
.text._ZN10layer_norm13ln_fwd_kernelINS_13Kernel_traitsIf6__halfS2_S2_fjLj6144ELj1ELj1ELj8ELj16ENS_18Kernel_traits_baseILj6144EfS2_S2_S2_fjLj256EEEEELb1ELb0ELb1ELb1EEEvNS_9FwdParamsE:
        /* <DEDUP_REMOVED lines=65> */
[----:B------:R-:W-:Y:S01]  /*0410*/  UIADD3 UR23, UR4, -0xe443238, URZ ;  /* 0xf1bbcdc804177890 */ /* 0x000fe2000fffe03f */
        /* <DEDUP_REMOVED lines=57> */
.L_x_12520:
        /* <DEDUP_REMOVED lines=29> */
[----:B0-----:R-:W-:Y:S02]  /*0980*/  IMAD.MOV.U32 R83, RZ, RZ, RZ ;  /* 0x000000ffff537224 */ /* 0x001fe400078e00ff */
[----:B------:R-:W-:Y:S01]  /*0990*/  IMAD.MOV.U32 R72, RZ, RZ, R88 ;  /* 0x000000ffff487224 */ /* 0x000fe200078e0058 */
[----:B------:R-:W-:Y:S05]  /*09a0*/  @!P0 BRA `(.L_x_12271) ;  /* 0x000005b000008947 */ /* 0x000fea0003800000 */
[----:B------:R-:W-:Y:S01]  /*09b0*/  MOV R72, R88 ;  /* 0x0000005800487202 */ /* 0x000fe20000000f00 */
[----:B-----5:R-:W-:Y:S01]  /*09c0*/  HADD2.F32 R83, -RZ, R64.H0_H0 ;  /* 0x20000040ff537230 */ /* 0x020fe20000004100 */
[----:B------:R-:W-:Y:S05]  /*09d0*/  BRA `(.L_x_12271) ;  /* 0x0000058000007947 */ /* 0x000fea0003800000 */
.L_x_12270:
        /* <DEDUP_REMOVED lines=12> */
.L_x_12273:
[----:B------:R-:W-:Y:S02]  /*0aa0*/  IMAD.MOV.U32 R8, RZ, RZ, R12 ;  /* 0x000000ffff087224 */ /* 0x000fe400078e000c */
.L_x_12274:
[----:B------:R-:W-:Y:S05]  /*0ab0*/  BSYNC B1 ;  /* 0x0000000000017941 */ /* 0x000fea0003800000 */
.L_x_12272:
        /* <DEDUP_REMOVED lines=16> */
.L_x_12278:
[----:B------:R-:W-:Y:S05]  /*0bc0*/  BSYNC B2 ;  /* 0x0000000000027941 */ /* 0x000fea0003800000 */
.L_x_12277:
        /* <DEDUP_REMOVED lines=44> */
.L_x_12276:
[----:B------:R-:W-:Y:S05]  /*0e90*/  BSYNC B1 ;  /* 0x0000000000017941 */ /* 0x000fea0003800000 */
.L_x_12275:
        /* <DEDUP_REMOVED lines=12> */
.L_x_12271:
[----:B------:R-:W-:Y:S05]  /*0f60*/  BSYNC B0 ;  /* 0x0000000000007941 */ /* 0x000fea0003800000 */
.L_x_12269:
        /* <DEDUP_REMOVED lines=8> */
.L_x_12280:
        /* <DEDUP_REMOVED lines=12> */
.L_x_12283:
[----:B------:R-:W-:Y:S02]  /*10b0*/  MOV R7, R12 ;  /* 0x0000000c00077202 */ /* 0x000fe40000000f00 */
.L_x_12284:
[----:B------:R-:W-:Y:S05]  /*10c0*/  BSYNC B1 ;  /* 0x0000000000017941 */ /* 0x000fea0003800000 */
.L_x_12282:
        /* <DEDUP_REMOVED lines=16> */
.L_x_12288:
[----:B------:R-:W-:Y:S05]  /*11d0*/  BSYNC B2 ;  /* 0x0000000000027941 */ /* 0x000fea0003800000 */
.L_x_12287:
        /* <DEDUP_REMOVED lines=44> */
.L_x_12286:
[----:B------:R-:W-:Y:S05]  /*14a0*/  BSYNC B1 ;  /* 0x0000000000017941 */ /* 0x000fea0003800000 */
.L_x_12285:
        /* <DEDUP_REMOVED lines=12> */
.L_x_12281:
[----:B------:R-:W-:Y:S05]  /*1570*/  BSYNC B0 ;  /* 0x0000000000007941 */ /* 0x000fea0003800000 */
.L_x_12279:
        /* <DEDUP_REMOVED lines=8> */
.L_x_12290:
        /* <DEDUP_REMOVED lines=12> */
.L_x_12293:
[----:B------:R-:W-:Y:S02]  /*16c0*/  IMAD.MOV.U32 R6, RZ, RZ, R12 ;  /* 0x000000ffff067224 */ /* 0x000fe400078e000c */
.L_x_12294:
[----:B------:R-:W-:Y:S05]  /*16d0*/  BSYNC B1 ;  /* 0x0000000000017941 */ /* 0x000fea0003800000 */
.L_x_12292:
        /* <DEDUP_REMOVED lines=16> */
.L_x_12298:
[----:B------:R-:W-:Y:S05]  /*17e0*/  BSYNC B2 ;  /* 0x0000000000027941 */ /* 0x000fea0003800000 */
.L_x_12297:
        /* <DEDUP_REMOVED lines=44> */
.L_x_12296:
[----:B------:R-:W-:Y:S05]  /*1ab0*/  BSYNC B1 ;  /* 0x0000000000017941 */ /* 0x000fea0003800000 */
.L_x_12295:
        /* <DEDUP_REMOVED lines=12> */
.L_x_12291:
[----:B------:R-:W-:Y:S05]  /*1b80*/  BSYNC B0 ;  /* 0x0000000000007941 */ /* 0x000fea0003800000 */
.L_x_12289:
        /* <DEDUP_REMOVED lines=8> */
.L_x_12300:
        /* <DEDUP_REMOVED lines=12> */
.L_x_12303:
[----:B------:R-:W-:Y:S02]  /*1cd0*/  IMAD.MOV.U32 R5, RZ, RZ, R12 ;  /* 0x000000ffff057224 */ /* 0x000fe400078e000c */
.L_x_12304:
[----:B------:R-:W-:Y:S05]  /*1ce0*/  BSYNC B1 ;  /* 0x0000000000017941 */ /* 0x000fea0003800000 */
.L_x_12302:
        /* <DEDUP_REMOVED lines=16> */
.L_x_12308:
[----:B------:R-:W-:Y:S05]  /*1df0*/  BSYNC B2 ;  /* 0x0000000000027941 */ /* 0x000fea0003800000 */
.L_x_12307:
        /* <DEDUP_REMOVED lines=44> */
.L_x_12306:
[----:B------:R-:W-:Y:S05]  /*20c0*/  BSYNC B1 ;  /* 0x0000000000017941 */ /* 0x000fea0003800000 */
.L_x_12305:
        /* <DEDUP_REMOVED lines=12> */
.L_x_12301:
[----:B------:R-:W-:Y:S05]  /*2190*/  BSYNC B0 ;  /* 0x0000000000007941 */ /* 0x000fea0003800000 */
.L_x_12299:
        /* <DEDUP_REMOVED lines=8> */
.L_x_12310:
        /* <DEDUP_REMOVED lines=12> */
.L_x_12313:
[----:B------:R-:W-:Y:S02]  /*22e0*/  MOV R4, R12 ;  /* 0x0000000c00047202 */ /* 0x000fe40000000f00 */
.L_x_12314:
[----:B------:R-:W-:Y:S05]  /*22f0*/  BSYNC B1 ;  /* 0x0000000000017941 */ /* 0x000fea0003800000 */
.L_x_12312:
        /* <DEDUP_REMOVED lines=16> */
.L_x_12318:
[----:B------:R-:W-:Y:S05]  /*2400*/  BSYNC B2 ;  /* 0x0000000000027941 */ /* 0x000fea0003800000 */
.L_x_12317:
        /* <DEDUP_REMOVED lines=44> */
.L_x_12316:
[----:B------:R-:W-:Y:S05]  /*26d0*/  BSYNC B1 ;  /* 0x0000000000017941 */ /* 0x000fea0003800000 */
.L_x_12315:
        /* <DEDUP_REMOVED lines=12> */
.L_x_12311:
[----:B------:R-:W-:Y:S05]  /*27a0*/  BSYNC B0 ;  /* 0x0000000000007941 */ /* 0x000fea0003800000 */
.L_x_12309:
        /* <DEDUP_REMOVED lines=8> */
.L_x_12320:
        /* <DEDUP_REMOVED lines=12> */
.L_x_12323:
[----:B------:R-:W-:Y:S02]  /*28f0*/  IMAD.MOV.U32 R3, RZ, RZ, R12 ;  /* 0x000000ffff037224 */ /* 0x000fe400078e000c */
.L_x_12324:
[----:B------:R-:W-:Y:S05]  /*2900*/  BSYNC B1 ;  /* 0x0000000000017941 */ /* 0x000fea0003800000 */
.L_x_12322:
        /* <DEDUP_REMOVED lines=16> */
.L_x_12328:
[----:B------:R-:W-:Y:S05]  /*2a10*/  BSYNC B2 ;  /* 0x0000000000027941 */ /* 0x000fea0003800000 */
.L_x_12327:
        /* <DEDUP_REMOVED lines=40> */
[----:B------:R-:W-:Y:S02]  /*2ca0*/  MOV R12, R84 ;  /* 0x00000054000c7202 */ /* 0x000fe40000000f00 */
[----:B------:R-:W-:Y:S01]  /*2cb0*/  LOP3.LUT R85, R85, UR25, R76, 0x96, !PT ;  /* 0x0000001955557c12 */ /* 0x000fe2000f8e964c */
[----:B------:R-:W-:Y:S01]  /*2cc0*/  IMAD.MOV.U32 R84, RZ, RZ, R74 ;  /* 0x000000ffff547224 */ /* 0x000fe200078e004a */
[----:B------:R-:W-:Y:S02]  /*2cd0*/  LOP3.LUT R15, R75, UR26, R72, 0x96, !PT ;  /* 0x0000001a4b0f7c12 */ /* 0x000fe4000f8e9648 */
.L_x_12326:
[----:B------:R-:W-:Y:S05]  /*2ce0*/  BSYNC B1 ;  /* 0x0000000000017941 */ /* 0x000fea0003800000 */
.L_x_12325:
        /* <DEDUP_REMOVED lines=12> */
.L_x_12321:
[----:B------:R-:W-:Y:S05]  /*2db0*/  BSYNC B0 ;  /* 0x0000000000007941 */ /* 0x000fea0003800000 */
.L_x_12319:
        /* <DEDUP_REMOVED lines=8> */
.L_x_12330:
        /* <DEDUP_REMOVED lines=12> */
.L_x_12333:
[----:B------:R-:W-:Y:S02]  /*2f00*/  IMAD.MOV.U32 R2, RZ, RZ, R12 ;  /* 0x000000ffff027224 */ /* 0x000fe400078e000c */
.L_x_12334:
[----:B------:R-:W-:Y:S05]  /*2f10*/  BSYNC B1 ;  /* 0x0000000000017941 */ /* 0x000fea0003800000 */
.L_x_12332:
        /* <DEDUP_REMOVED lines=16> */
.L_x_12338:
[----:B------:R-:W-:Y:S05]  /*3020*/  BSYNC B2 ;  /* 0x0000000000027941 */ /* 0x000fea0003800000 */
.L_x_12337:
        /* <DEDUP_REMOVED lines=44> */
.L_x_12336:
[----:B------:R-:W-:Y:S05]  /*32f0*/  BSYNC B1 ;  /* 0x0000000000017941 */ /* 0x000fea0003800000 */
.L_x_12335:
        /* <DEDUP_REMOVED lines=12> */
.L_x_12331:
[----:B------:R-:W-:Y:S05]  /*33c0*/  BSYNC B0 ;  /* 0x0000000000007941 */ /* 0x000fea0003800000 */
.L_x_12329:
        /* <DEDUP_REMOVED lines=8> */
.L_x_12340:
        /* <DEDUP_REMOVED lines=12> */
.L_x_12343:
[----:B------:R-:W-:Y:S02]  /*3510*/  MOV R0, R12 ;  /* 0x0000000c00007202 */ /* 0x000fe40000000f00 */
.L_x_12344:
[----:B------:R-:W-:Y:S05]  /*3520*/  BSYNC B1 ;  /* 0x0000000000017941 */ /* 0x000fea0003800000 */
.L_x_12342:
        /* <DEDUP_REMOVED lines=16> */
.L_x_12348:
[----:B------:R-:W-:Y:S05]  /*3630*/  BSYNC B2 ;  /* 0x0000000000027941 */ /* 0x000fea0003800000 */
.L_x_12347:
        /* <DEDUP_REMOVED lines=44> */
.L_x_12346:
[----:B------:R-:W-:Y:S05]  /*3900*/  BSYNC B1 ;  /* 0x0000000000017941 */ /* 0x000fea0003800000 */
.L_x_12345:
        /* <DEDUP_REMOVED lines=12> */
.L_x_12341:
[----:B------:R-:W-:Y:S05]  /*39d0*/  BSYNC B0 ;  /* 0x0000000000007941 */ /* 0x000fea0003800000 */
.L_x_12339:
[----:B------:R-:W-:Y:S01]  /*39e0*/  IMAD.MOV.U32 R123, RZ, RZ, 0x10 ;  /* 0x00000010ff7b7424 */ /* 0x000fe200078e00ff */
[----:B------:R-:W-:Y:S01]  /*39f0*/  F2FP.PACK_AB R75, R76, R77 ;  /* 0x0000004d4c4b723e */ /* 0x000fe200000000ff */
[----:B------:R-:W-:Y:S01]  /*3a00*/  BSSY B0, `(.L_x_12349) ;  /* 0x000001f000007945 */ /* 0x000fe20003800000 */
[----:B------:R-:W-:Y:S01]  /*3a10*/  F2FP.PACK_AB R74, R78, R79 ;  /* 0x0000004f4e4a723e */ /* 0x000fe200000000ff */
[----:B------:R-:W-:Y:S01]  /*3a20*/  IMAD.WIDE.U32 R100, R98, R123, c[0x0][0x188] ;  /* 0x0000620062647625 */ /* 0x000fe200078e007b */
        /* <DEDUP_REMOVED lines=28> */
.L_x_12350:
[----:B------:R-:W-:Y:S05]  /*3bf0*/  BSYNC B0 ;  /* 0x0000000000007941 */ /* 0x000fea0003800000 */
.L_x_12349:
[----:B-----5:R1:W5:Y:S04]  /*3c00*/  @P1 LDG.E.128 R68, [R94.64] ;  /* 0x000000065e441981 */ /* 0x020368000c1e1d00 */
[----:B------:R1:W5:Y:S01]  /*3c10*/  @P0 LDG.E.128 R64, [R92.64] ;  /* 0x000000065c400981 */ /* 0x000362000c1e1d00 */
[----:B------:R-:W-:Y:S01]  /*3c20*/  BSSY B0, `(.L_x_12351) ;  /* 0x0000060000007945 */ /* 0x000fe20003800000 */
[----:B------:R-:W-:Y:S05]  /*3c30*/  @P2 BRA `(.L_x_12352) ;  /* 0x0000006000002947 */ /* 0x000fea0003800000 */
[----:B------:R-:W-:Y:S01]  /*3c40*/  IMAD.MOV.U32 R105, RZ, RZ, RZ ;  /* 0x000000ffff697224 */ /* 0x000fe200078e00ff */
[----:B0-----:R-:W-:Y:S01]  /*3c50*/  MOV R72, R91 ;  /* 0x0000005b00487202 */ /* 0x001fe20000000f00 */
[----:B------:R-:W-:Y:S05]  /*3c60*/  @!P0 BRA `(.L_x_12353) ;  /* 0x000005b000008947 */ /* 0x000fea0003800000 */
[----:B------:R-:W-:Y:S01]  /*3c70*/  IMAD.MOV.U32 R72, RZ, RZ, R91 ;  /* 0x000000ffff487224 */ /* 0x000fe200078e005b */
[----:B-----5:R-:W-:Y:S01]  /*3c80*/  HADD2.F32 R105, -RZ, R64.H0_H0 ;  /* 0x20000040ff697230 */ /* 0x020fe20000004100 */
[----:B------:R-:W-:Y:S05]  /*3c90*/  BRA `(.L_x_12353) ;  /* 0x0000058000007947 */ /* 0x000fea0003800000 */
.L_x_12352:
        /* <DEDUP_REMOVED lines=12> */
.L_x_12355:
[----:B------:R-:W-:Y:S02]  /*3d60*/  IMAD.MOV.U32 R8, RZ, RZ, R12 ;  /* 0x000000ffff087224 */ /* 0x000fe400078e000c */
.L_x_12356:
[----:B------:R-:W-:Y:S05]  /*3d70*/  BSYNC B1 ;  /* 0x0000000000017941 */ /* 0x000fea0003800000 */
.L_x_12354:
        /* <DEDUP_REMOVED lines=16> */
.L_x_12360:
[----:B------:R-:W-:Y:S05]  /*3e80*/  BSYNC B2 ;  /* 0x0000000000027941 */ /* 0x000fea0003800000 */
.L_x_12359:
        /* <DEDUP_REMOVED lines=44> */
.L_x_12358:
[----:B------:R-:W-:Y:S05]  /*4150*/  BSYNC B1 ;  /* 0x0000000000017941 */ /* 0x000fea0003800000 */
.L_x_12357:
[----:B------:R-:W0:Y:S01]  /*4160*/  I2F.U32 R8, R8 ;  /* 0x0000000800087306 */ /* 0x000e220000201000 */
[----:B------:R-:W-:Y:S01]  /*4170*/  HFMA2.MMA R73, -RZ, RZ, 0.1171875, 0 ;  /* 0x2f800000ff497435 */ /* 0x000fe200000001ff */
[----:B-----5:R-:W-:Y:S02]  /*4180*/  HADD2.F32 R74, -RZ, R68.H0_H0 ;  /* 0x20000044ff4a7230 */ /* 0x020fe40000004100 */
[----:B-1----:R-:W-:-:S03]  /*4190*/  @P0 HADD2.F32 R92, -RZ, R64.H0_H0 ;  /* 0x20000040ff5c0230 */ /* 0x002fc60000004100 */
        /* <DEDUP_REMOVED lines=8> */
.L_x_12353:
[----:B------:R-:W-:Y:S05]  /*4220*/  BSYNC B0 ;  /* 0x0000000000007941 */ /* 0x000fea0003800000 */
.L_x_12351:
        /* <DEDUP_REMOVED lines=8> */
.L_x_12362:
        /* <DEDUP_REMOVED lines=12> */
.L_x_12365:
[----:B------:R-:W-:Y:S02]  /*4370*/  IMAD.MOV.U32 R7, RZ, RZ, R12 ;  /* 0x000000ffff077224 */ /* 0x000fe400078e000c */
.L_x_12366:
[----:B------:R-:W-:Y:S05]  /*4380*/  BSYNC B1 ;  /* 0x0000000000017941 */ /* 0x000fea0003800000 */
.L_x_12364:
        /* <DEDUP_REMOVED lines=16> */
.L_x_12370:
[----:B------:R-:W-:Y:S05]  /*4490*/  BSYNC B2 ;  /* 0x0000000000027941 */ /* 0x000fea0003800000 */
.L_x_12369:
        /* <DEDUP_REMOVED lines=44> */
.L_x_12368:
[----:B------:R-:W-:Y:S05]  /*4760*/  BSYNC B1 ;  /* 0x0000000000017941 */ /* 0x000fea0003800000 */
.L_x_12367:
        /* <DEDUP_REMOVED lines=12> */
.L_x_12363:
[----:B------:R-:W-:Y:S05]  /*4830*/  BSYNC B0 ;  /* 0x0000000000007941 */ /* 0x000fea0003800000 */
.L_x_12361:
        /* <DEDUP_REMOVED lines=8> */
.L_x_12372:
        /* <DEDUP_REMOVED lines=12> */
.L_x_12375:
[----:B------:R-:W-:Y:S02]  /*4980*/  MOV R6, R12 ;  /* 0x0000000c00067202 */ /* 0x000fe40000000f00 */
.L_x_12376:
[----:B------:R-:W-:Y:S05]  /*4990*/  BSYNC B1 ;  /* 0x0000000000017941 */ /* 0x000fea0003800000 */
.L_x_12374:
        /* <DEDUP_REMOVED lines=16> */
.L_x_12380:
[----:B------:R-:W-:Y:S05]  /*4aa0*/  BSYNC B2 ;  /* 0x0000000000027941 */ /* 0x000fea0003800000 */
.L_x_12379:
        /* <DEDUP_REMOVED lines=44> */
.L_x_12378:
[----:B------:R-:W-:Y:S05]  /*4d70*/  BSYNC B1 ;  /* 0x0000000000017941 */ /* 0x000fea0003800000 */
.L_x_12377:
[----:B------:R-:W0:Y:S01]  /*4d80*/  I2F.U32 R6, R6 ;  /* 0x0000000600067306 */ /* 0x000e220000201000 */
[----:B-----5:R-:W-:Y:S01]  /*4d90*/  HADD2.F32 R74, -RZ, R69.H0_H0 ;  /* 0x20000045ff4a7230 */ /* 0x020fe20000004100 */
[----:B------:R-:W-:Y:S01]  /*4da0*/  IMAD.MOV.U32 R73, RZ, RZ, 0x2f800000 ;  /* 0x2f800000ff497424 */ /* 0x000fe200078e00ff */
        /* <DEDUP_REMOVED lines=9> */
.L_x_12373:
[----:B------:R-:W-:Y:S05]  /*4e40*/  BSYNC B0 ;  /* 0x0000000000007941 */ /* 0x000fea0003800000 */
.L_x_12371:
        /* <DEDUP_REMOVED lines=8> */
.L_x_12382:
        /* <DEDUP_REMOVED lines=12> */
.L_x_12385:
[----:B------:R-:W-:Y:S02]  /*4f90*/  IMAD.MOV.U32 R5, RZ, RZ, R12 ;  /* 0x000000ffff057224 */ /* 0x000fe400078e000c */
.L_x_12386:
[----:B------:R-:W-:Y:S05]  /*4fa0*/  BSYNC B1 ;  /* 0x0000000000017941 */ /* 0x000fea0003800000 */
.L_x_12384:
        /* <DEDUP_REMOVED lines=16> */
.L_x_12390:
[----:B------:R-:W-:Y:S05]  /*50b0*/  BSYNC B2 ;  /* 0x0000000000027941 */ /* 0x000fea0003800000 */
.L_x_12389:
        /* <DEDUP_REMOVED lines=44> */
.L_x_12388:
[----:B------:R-:W-:Y:S05]  /*5380*/  BSYNC B1 ;  /* 0x0000000000017941 */ /* 0x000fea0003800000 */
.L_x_12387:
[----:B------:R-:W0:Y:S01]  /*5390*/  I2F.U32 R5, R5 ;  /* 0x0000000500057306 */ /* 0x000e220000201000 */
[----:B------:R-:W-:Y:S01]  /*53a0*/  HFMA2.MMA R72, -RZ, RZ, 0.1171875, 0 ;  /* 0x2f800000ff487435 */ /* 0x000fe200000001ff */
[----:B-----5:R-:W-:Y:S02]  /*53b0*/  HADD2.F32 R74, -RZ, R69.H1_H1 ;  /* 0x30000045ff4a7230 */ /* 0x020fe40000004100 */
        /* <DEDUP_REMOVED lines=9> */
.L_x_12383:
[----:B------:R-:W-:Y:S05]  /*5450*/  BSYNC B0 ;  /* 0x0000000000007941 */ /* 0x000fea0003800000 */
.L_x_12381:
        /* <DEDUP_REMOVED lines=8> */
.L_x_12392:
        /* <DEDUP_REMOVED lines=12> */
.L_x_12395:
[----:B------:R-:W-:Y:S02]  /*55a0*/  IMAD.MOV.U32 R4, RZ, RZ, R12 ;  /* 0x000000ffff047224 */ /* 0x000fe400078e000c */
.L_x_12396:
[----:B------:R-:W-:Y:S05]  /*55b0*/  BSYNC B1 ;  /* 0x0000000000017941 */ /* 0x000fea0003800000 */
.L_x_12394:
        /* <DEDUP_REMOVED lines=16> */
.L_x_12400:
[----:B------:R-:W-:Y:S05]  /*56c0*/  BSYNC B2 ;  /* 0x0000000000027941 */ /* 0x000fea0003800000 */
.L_x_12399:
        /* <DEDUP_REMOVED lines=44> */
.L_x_12398:
[----:B------:R-:W-:Y:S05]  /*5990*/  BSYNC B1 ;  /* 0x0000000000017941 */ /* 0x000fea0003800000 */
.L_x_12397:
        /* <DEDUP_REMOVED lines=12> */
.L_x_12393:
[----:B------:R-:W-:Y:S05]  /*5a60*/  BSYNC B0 ;  /* 0x0000000000007941 */ /* 0x000fea0003800000 */
.L_x_12391:
        /* <DEDUP_REMOVED lines=8> */
.L_x_12402:
        /* <DEDUP_REMOVED lines=12> */
.L_x_12405:
[----:B------:R-:W-:Y:S02]  /*5bb0*/  MOV R3, R12 ;  /* 0x0000000c00037202 */ /* 0x000fe40000000f00 */
.L_x_12406:
[----:B------:R-:W-:Y:S05]  /*5bc0*/  BSYNC B1 ;  /* 0x0000000000017941 */ /* 0x000fea0003800000 */
.L_x_12404:
        /* <DEDUP_REMOVED lines=16> */
.L_x_12410:
[----:B------:R-:W-:Y:S05]  /*5cd0*/  BSYNC B2 ;  /* 0x0000000000027941 */ /* 0x000fea0003800000 */
.L_x_12409:
        /* <DEDUP_REMOVED lines=44> */
.L_x_12408:
[----:B------:R-:W-:Y:S05]  /*5fa0*/  BSYNC B1 ;  /* 0x0000000000017941 */ /* 0x000fea0003800000 */
.L_x_12407:
        /* <DEDUP_REMOVED lines=12> */
.L_x_12403:
[----:B------:R-:W-:Y:S05]  /*6070*/  BSYNC B0 ;  /* 0x0000000000007941 */ /* 0x000fea0003800000 */
.L_x_12401:
        /* <DEDUP_REMOVED lines=8> */
.L_x_12412:
        /* <DEDUP_REMOVED lines=12> */
.L_x_12415:
[----:B------:R-:W-:Y:S02]  /*61c0*/  IMAD.MOV.U32 R2, RZ, RZ, R12 ;  /* 0x000000ffff027224 */ /* 0x000fe400078e000c */
.L_x_12416:
[----:B------:R-:W-:Y:S05]  /*61d0*/  BSYNC B1 ;  /* 0x0000000000017941 */ /* 0x000fea0003800000 */
.L_x_12414:
        /* <DEDUP_REMOVED lines=16> */
.L_x_12420:
[----:B------:R-:W-:Y:S05]  /*62e0*/  BSYNC B2 ;  /* 0x0000000000027941 */ /* 0x000fea0003800000 */
.L_x_12419:
        /* <DEDUP_REMOVED lines=44> */
.L_x_12418:
[----:B------:R-:W-:Y:S05]  /*65b0*/  BSYNC B1 ;  /* 0x0000000000017941 */ /* 0x000fea0003800000 */
.L_x_12417:
        /* <DEDUP_REMOVED lines=12> */
.L_x_12413:
[----:B------:R-:W-:Y:S05]  /*6680*/  BSYNC B0 ;  /* 0x0000000000007941 */ /* 0x000fea0003800000 */
.L_x_12411:
        /* <DEDUP_REMOVED lines=8> */
.L_x_12422:
        /* <DEDUP_REMOVED lines=12> */
.L_x_12425:
[----:B------:R-:W-:Y:S02]  /*67d0*/  IMAD.MOV.U32 R0, RZ, RZ, R12 ;  /* 0x000000ffff007224 */ /* 0x000fe400078e000c */
.L_x_12426:
[----:B------:R-:W-:Y:S05]  /*67e0*/  BSYNC B1 ;  /* 0x0000000000017941 */ /* 0x000fea0003800000 */
.L_x_12424:
        /* <DEDUP_REMOVED lines=16> */
.L_x_12430:
[----:B------:R-:W-:Y:S05]  /*68f0*/  BSYNC B2 ;  /* 0x0000000000027941 */ /* 0x000fea0003800000 */
.L_x_12429:
        /* <DEDUP_REMOVED lines=44> */
.L_x_12428:
[----:B------:R-:W-:Y:S05]  /*6bc0*/  BSYNC B1 ;  /* 0x0000000000017941 */ /* 0x000fea0003800000 */
.L_x_12427:
        /* <DEDUP_REMOVED lines=12> */
.L_x_12423:
[----:B------:R-:W-:Y:S05]  /*6c90*/  BSYNC B0 ;  /* 0x0000000000007941 */ /* 0x000fea0003800000 */
.L_x_12421:
        /* <DEDUP_REMOVED lines=32> */
.L_x_12432:
[----:B------:R-:W-:Y:S05]  /*6ea0*/  BSYNC B0 ;  /* 0x0000000000007941 */ /* 0x000fea0003800000 */
.L_x_12431:
[----:B-----5:R1:W5:Y:S04]  /*6eb0*/  @P1 LDG.E.128 R68, [R106.64] ;  /* 0x000000066a441981 */ /* 0x020368000c1e1d00 */
[----:B------:R1:W5:Y:S01]  /*6ec0*/  @P0 LDG.E.128 R64, [R92.64] ;  /* 0x000000065c400981 */ /* 0x000362000c1e1d00 */
[----:B------:R-:W-:Y:S01]  /*6ed0*/  BSSY B0, `(.L_x_12433) ;  /* 0x0000060000007945 */ /* 0x000fe20003800000 */
[----:B------:R-:W-:Y:S05]  /*6ee0*/  @P2 BRA `(.L_x_12434) ;  /* 0x0000006000002947 */ /* 0x000fea0003800000 */
[----:B-1----:R-:W-:Y:S01]  /*6ef0*/  IMAD.MOV.U32 R107, RZ, RZ, RZ ;  /* 0x000000ffff6b7224 */ /* 0x002fe200078e00ff */
[----:B0-----:R-:W-:Y:S01]  /*6f00*/  MOV R72, R100 ;  /* 0x0000006400487202 */ /* 0x001fe20000000f00 */
[----:B------:R-:W-:Y:S05]  /*6f10*/  @!P0 BRA `(.L_x_12435) ;  /* 0x000005b000008947 */ /* 0x000fea0003800000 */
[----:B------:R-:W-:Y:S01]  /*6f20*/  IMAD.MOV.U32 R72, RZ, RZ, R100 ;  /* 0x000000ffff487224 */ /* 0x000fe200078e0064 */
[----:B-----5:R-:W-:Y:S01]  /*6f30*/  HADD2.F32 R107, -RZ, R64.H0_H0 ;  /* 0x20000040ff6b7230 */ /* 0x020fe20000004100 */
[----:B------:R-:W-:Y:S05]  /*6f40*/  BRA `(.L_x_12435) ;  /* 0x0000058000007947 */ /* 0x000fea0003800000 */
.L_x_12434:
        /* <DEDUP_REMOVED lines=12> */
.L_x_12437:
[----:B------:R-:W-:Y:S02]  /*7010*/  IMAD.MOV.U32 R8, RZ, RZ, R12 ;  /* 0x000000ffff087224 */ /* 0x000fe400078e000c */
.L_x_12438:
[----:B------:R-:W-:Y:S05]  /*7020*/  BSYNC B1 ;  /* 0x0000000000017941 */ /* 0x000fea0003800000 */
.L_x_12436:
        /* <DEDUP_REMOVED lines=16> */
.L_x_12442:
[----:B------:R-:W-:Y:S05]  /*7130*/  BSYNC B2 ;  /* 0x0000000000027941 */ /* 0x000fea0003800000 */
.L_x_12441:
        /* <DEDUP_REMOVED lines=44> */
.L_x_12440:
[----:B------:R-:W-:Y:S05]  /*7400*/  BSYNC B1 ;  /* 0x0000000000017941 */ /* 0x000fea0003800000 */
.L_x_12439:
        /* <DEDUP_REMOVED lines=8> */
[----:B-1----:R-:W-:Y:S02]  /*7490*/  FSEL R107, R74, RZ, !P3 ;  /* 0x000000ff4a6b7208 */ /* 0x002fe40005800000 */
[----:B------:R-:W-:-:S03]  /*74a0*/  SEL R73, RZ, 0x1, P3 ;  /* 0x00000001ff497807 */ /* 0x000fc60001800000 */
[----:B------:R-:W-:Y:S01]  /*74b0*/  @P0 FADD.FTZ R107, R88, R107 ;  /* 0x0000006b586b0221 */ /* 0x000fe20000010000 */
[----:B------:R-:W-:Y:S02]  /*74c0*/  PRMT R8, R73, 0x7610, R8 ;  /* 0x0000761049087816 */ /* 0x000fe40000000008 */
.L_x_12435:
[----:B------:R-:W-:Y:S05]  /*74d0*/  BSYNC B0 ;  /* 0x0000000000007941 */ /* 0x000fea0003800000 */
.L_x_12433:
        /* <DEDUP_REMOVED lines=8> */
.L_x_12444:
        /* <DEDUP_REMOVED lines=12> */
.L_x_12447:
[----:B------:R-:W-:Y:S02]  /*7620*/  IMAD.MOV.U32 R7, RZ, RZ, R12 ;  /* 0x000000ffff077224 */ /* 0x000fe400078e000c */
.L_x_12448:
[----:B------:R-:W-:Y:S05]  /*7630*/  BSYNC B1 ;  /* 0x0000000000017941 */ /* 0x000fea0003800000 */
.L_x_12446:
        /* <DEDUP_REMOVED lines=16> */
.L_x_12452:
[----:B------:R-:W-:Y:S05]  /*7740*/  BSYNC B2 ;  /* 0x0000000000027941 */ /* 0x000fea0003800000 */
.L_x_12451:
        /* <DEDUP_REMOVED lines=44> */
.L_x_12450:
[----:B------:R-:W-:Y:S05]  /*7a10*/  BSYNC B1 ;  /* 0x0000000000017941 */ /* 0x000fea0003800000 */
.L_x_12449:
        /* <DEDUP_REMOVED lines=12> */
.L_x_12445:
[----:B------:R-:W-:Y:S05]  /*7ae0*/  BSYNC B0 ;  /* 0x0000000000007941 */ /* 0x000fea0003800000 */
.L_x_12443:
        /* <DEDUP_REMOVED lines=8> */
.L_x_12454:
        /* <DEDUP_REMOVED lines=12> */
.L_x_12457:
[----:B------:R-:W-:Y:S02]  /*7c30*/  MOV R6, R12 ;  /* 0x0000000c00067202 */ /* 0x000fe40000000f00 */
.L_x_12458:
[----:B------:R-:W-:Y:S05]  /*7c40*/  BSYNC B1 ;  /* 0x0000000000017941 */ /* 0x000fea0003800000 */
.L_x_12456:
        /* <DEDUP_REMOVED lines=16> */
.L_x_12462:
[----:B------:R-:W-:Y:S05]  /*7d50*/  BSYNC B2 ;  /* 0x0000000000027941 */ /* 0x000fea0003800000 */
.L_x_12461:
        /* <DEDUP_REMOVED lines=42> */
[----:B------:R-:W-:Y:S01]  /*8000*/  HFMA2.MMA R72, -RZ, RZ, 0, 0 ;  /* 0x00000000ff487435 */ /* 0x000fe200000001ff */
[----:B------:R-:W-:-:S05]  /*8010*/  LOP3.LUT R15, R73, UR26, R74, 0x96, !PT ;  /* 0x0000001a490f7c12 */ /* 0x000fca000f8e964a */
.L_x_12460:
[----:B------:R-:W-:Y:S05]  /*8020*/  BSYNC B1 ;  /* 0x0000000000017941 */ /* 0x000fea0003800000 */
.L_x_12459:
        /* <DEDUP_REMOVED lines=12> */
.L_x_12455:
[----:B------:R-:W-:Y:S05]  /*80f0*/  BSYNC B0 ;  /* 0x0000000000007941 */ /* 0x000fea0003800000 */
.L_x_12453:
        /* <DEDUP_REMOVED lines=8> */
.L_x_12464:
        /* <DEDUP_REMOVED lines=12> */
.L_x_12467:
[----:B------:R-:W-:Y:S02]  /*8240*/  MOV R5, R12 ;  /* 0x0000000c00057202 */ /* 0x000fe40000000f00 */
.L_x_12468:
[----:B------:R-:W-:Y:S05]  /*8250*/  BSYNC B1 ;  /* 0x0000000000017941 */ /* 0x000fea0003800000 */
.L_x_12466:
        /* <DEDUP_REMOVED lines=16> */
.L_x_12472:
[----:B------:R-:W-:Y:S05]  /*8360*/  BSYNC B2 ;  /* 0x0000000000027941 */ /* 0x000fea0003800000 */
.L_x_12471:
        /* <DEDUP_REMOVED lines=43> */
[----:B------:R-:W-:-:S06]  /*8620*/  HFMA2.MMA R73, -RZ, RZ, 0, 0 ;  /* 0x00000000ff497435 */ /* 0x000fcc00000001ff */
.L_x_12470:
[----:B------:R-:W-:Y:S05]  /*8630*/  BSYNC B1 ;  /* 0x0000000000017941 */ /* 0x000fea0003800000 */
.L_x_12469:
        /* <DEDUP_REMOVED lines=12> */
.L_x_12465:
[----:B------:R-:W-:Y:S05]  /*8700*/  BSYNC B0 ;  /* 0x0000000000007941 */ /* 0x000fea0003800000 */
.L_x_12463:
        /* <DEDUP_REMOVED lines=8> */
.L_x_12474:
        /* <DEDUP_REMOVED lines=12> */
.L_x_12477:
[----:B------:R-:W-:Y:S02]  /*8850*/  MOV R4, R12 ;  /* 0x0000000c00047202 */ /* 0x000fe40000000f00 */
.L_x_12478:
[----:B------:R-:W-:Y:S05]  /*8860*/  BSYNC B1 ;  /* 0x0000000000017941 */ /* 0x000fea0003800000 */
.L_x_12476:
        /* <DEDUP_REMOVED lines=16> */
.L_x_12482:
[----:B------:R-:W-:Y:S05]  /*8970*/  BSYNC B2 ;  /* 0x0000000000027941 */ /* 0x000fea0003800000 */
.L_x_12481:
        /* <DEDUP_REMOVED lines=44> */
.L_x_12480:
[----:B------:R-:W-:Y:S05]  /*8c40*/  BSYNC B1 ;  /* 0x0000000000017941 */ /* 0x000fea0003800000 */
.L_x_12479:
        /* <DEDUP_REMOVED lines=12> */
.L_x_12475:
[----:B------:R-:W-:Y:S05]  /*8d10*/  BSYNC B0 ;  /* 0x0000000000007941 */ /* 0x000fea0003800000 */
.L_x_12473:
        /* <DEDUP_REMOVED lines=8> */
.L_x_12484:
        /* <DEDUP_REMOVED lines=12> */
.L_x_12487:
[----:B------:R-:W-:Y:S02]  /*8e60*/  MOV R3, R12 ;  /* 0x0000000c00037202 */ /* 0x000fe40000000f00 */
.L_x_12488:
[----:B------:R-:W-:Y:S05]  /*8e70*/  BSYNC B1 ;  /* 0x0000000000017941 */ /* 0x000fea0003800000 */
.L_x_12486:
        /* <DEDUP_REMOVED lines=16> */
.L_x_12492:
[----:B------:R-:W-:Y:S05]  /*8f80*/  BSYNC B2 ;  /* 0x0000000000027941 */ /* 0x000fea0003800000 */
.L_x_12491:
        /* <DEDUP_REMOVED lines=44> */
.L_x_12490:
[----:B------:R-:W-:Y:S05]  /*9250*/  BSYNC B1 ;  /* 0x0000000000017941 */ /* 0x000fea0003800000 */
.L_x_12489:
        /* <DEDUP_REMOVED lines=12> */
.L_x_12485:
[----:B------:R-:W-:Y:S05]  /*9320*/  BSYNC B0 ;  /* 0x0000000000007941 */ /* 0x000fea0003800000 */
.L_x_12483:
        /* <DEDUP_REMOVED lines=8> */
.L_x_12494:
        /* <DEDUP_REMOVED lines=12> */
.L_x_12497:
[----:B------:R-:W-:Y:S02]  /*9470*/  MOV R2, R12 ;  /* 0x0000000c00027202 */ /* 0x000fe40000000f00 */
.L_x_12498:
[----:B------:R-:W-:Y:S05]  /*9480*/  BSYNC B1 ;  /* 0x0000000000017941 */ /* 0x000fea0003800000 */
.L_x_12496:
        /* <DEDUP_REMOVED lines=16> */
.L_x_12502:
[----:B------:R-:W-:Y:S05]  /*9590*/  BSYNC B2 ;  /* 0x0000000000027941 */ /* 0x000fea0003800000 */
.L_x_12501:
        /* <DEDUP_REMOVED lines=44> */
.L_x_12500:
[----:B------:R-:W-:Y:S05]  /*9860*/  BSYNC B1 ;  /* 0x0000000000017941 */ /* 0x000fea0003800000 */
.L_x_12499:
        /* <DEDUP_REMOVED lines=12> */
.L_x_12495:
[----:B------:R-:W-:Y:S05]  /*9930*/  BSYNC B0 ;  /* 0x0000000000007941 */ /* 0x000fea0003800000 */
.L_x_12493:
        /* <DEDUP_REMOVED lines=8> */
.L_x_12504:
        /* <DEDUP_REMOVED lines=12> */
.L_x_12507:
[----:B------:R-:W-:Y:S02]  /*9a80*/  MOV R0, R12 ;  /* 0x0000000c00007202 */ /* 0x000fe40000000f00 */
.L_x_12508:
[----:B------:R-:W-:Y:S05]  /*9a90*/  BSYNC B1 ;  /* 0x0000000000017941 */ /* 0x000fea0003800000 */
.L_x_12506:
        /* <DEDUP_REMOVED lines=16> */
.L_x_12512:
[----:B------:R-:W-:Y:S05]  /*9ba0*/  BSYNC B2 ;  /* 0x0000000000027941 */ /* 0x000fea0003800000 */
.L_x_12511:
        /* <DEDUP_REMOVED lines=44> */
.L_x_12510:
[----:B------:R-:W-:Y:S05]  /*9e70*/  BSYNC B1 ;  /* 0x0000000000017941 */ /* 0x000fea0003800000 */
.L_x_12509:
        /* <DEDUP_REMOVED lines=12> */
.L_x_12505:
[----:B------:R-:W-:Y:S05]  /*9f40*/  BSYNC B0 ;  /* 0x0000000000007941 */ /* 0x000fea0003800000 */
.L_x_12503:
        /* <DEDUP_REMOVED lines=55> */
.L_x_12514:
[----:B------:R-:W-:Y:S05]  /*a2c0*/  BSYNC B0 ;  /* 0x0000000000007941 */ /* 0x000fea0003800000 */
.L_x_12513:
[----:B------:R-:W-:Y:S01]  /*a2d0*/  @!P2 IADD3 R98, R98, 0x8, RZ ;  /* 0x000000086262a810 */ /* 0x000fe20007ffe0ff */
[----:B------:R-:W-:Y:S01]  /*a2e0*/  FADD.FTZ R96, R100, R121 ;  /* 0x0000007964607221 */ /* 0x000fe20000010000 */
[----:B------:R-:W-:Y:S05]  /*a2f0*/  BRA.DIV ~URZ, `(.L_x_12515) ;  /* 0x000010327f007947 */ /* 0x000fea000b800000 */
[----:B0-----:R0:W1:Y:S02]  /*a300*/  SHFL.BFLY PT, R72, R96, 0x1, 0x1f ;  /* 0x0c201f0060487f89 */ /* 0x00106400000e0000 */
.L_x_12521:
        /* <DEDUP_REMOVED lines=68> */
.L_x_12522:
        /* <DEDUP_REMOVED lines=18> */
[----:B------:R-:W-:-:S02]  /*a870*/  LOP3.LUT P0, RZ, R74, 0x1f, R87, 0xf8, !PT ;  /* 0x0000001f4aff7812 */ /* 0x000fc4000780f857 */
[----:B0-----:R-:W-:Y:S02]  /*a880*/  IADD3 R125, R96, R93, RZ ;  /* 0x0000005d607d7210 */ /* 0x001fe40007ffe0ff */
[----:B------:R-:W-:Y:S03]  /*a890*/  I2F R96, R96 ;  /* 0x0000006000607306 */ /* 0x000fe60000201400 */
[----:B------:R-:W0:Y:S06]  /*a8a0*/  SHFL.DOWN PT, R92, R125, 0x2, 0x1f ;  /* 0x08401f007d5c7f89 */ /* 0x000e2c00000e0000 */
[----:B------:R-:W-:Y:S01]  /*a8b0*/  @!P0 LEA R74, P3, R86, c[0x0][0x1a8], 0x2 ;  /* 0x00006a00564a8a11 */ /* 0x000fe200078610ff */
        /* <DEDUP_REMOVED lines=94> */
[C---:B------:R-:W-:Y:S02]  /*aea0*/  FMUL.FTZ R78, R93.reuse, R76 ;  /* 0x0000004c5d4e7220 */ /* 0x040fe40000410000 */
[----:B------:R-:W-:Y:S01]  /*aeb0*/  FMUL.FTZ R99, R93, R90 ;  /* 0x0000005a5d637220 */ /* 0x000fe20000410000 */
[----:B------:R-:W-:Y:S01]  /*aec0*/  LEA.HI.SX32 R90, R95, R79, 0x1d ;  /* 0x0000004f5f5a7211 */ /* 0x000fe200078feaff */
[C---:B------:R-:W-:Y:S02]  /*aed0*/  FMUL.FTZ R96, R93.reuse, R96 ;  /* 0x000000605d607220 */ /* 0x040fe40000410000 */
[C---:B------:R-:W-:Y:S02]  /*aee0*/  FMUL.FTZ R97, R93.reuse, R118 ;  /* 0x000000765d617220 */ /* 0x040fe40000410000 */
[C---:B------:R-:W-:Y:S02]  /*aef0*/  FMUL.FTZ R116, R93.reuse, R116 ;  /* 0x000000745d747220 */ /* 0x040fe40000410000 */
[----:B------:R-:W-:-:S02]  /*af00*/  FMUL.FTZ R76, R93, R72 ;  /* 0x000000485d4c7220 */ /* 0x000fc40000410000 */
[----:B------:R-:W-:Y:S02]  /*af10*/  FFMA.FTZ R72, R36, R73, R60 ;  /* 0x0000004924487223 */ /* 0x000fe4000001003c */
[----:B------:R-:W-:Y:S02]  /*af20*/  FFMA.FTZ R73, R38, R75, R62 ;  /* 0x0000004b26497223 */ /* 0x000fe4000001003e */
[C---:B------:R-:W-:Y:S02]  /*af30*/  FMUL.FTZ R77, R93.reuse, R108 ;  /* 0x0000006c5d4d7220 */ /* 0x040fe40000410000 */
[C---:B------:R-:W-:Y:S02]  /*af40*/  FMUL.FTZ R102, R93.reuse, R102 ;  /* 0x000000665d667220 */ /* 0x040fe40000410000 */
[C---:B------:R-:W-:Y:S02]  /*af50*/  FMUL.FTZ R81, R93.reuse, R104 ;  /* 0x000000685d517220 */ /* 0x040fe40000410000 */
[----:B------:R-:W-:-:S02]  /*af60*/  FMUL.FTZ R98, R93, R98 ;  /* 0x000000625d627220 */ /* 0x000fc40000410000 */
[C---:B------:R-:W-:Y:S02]  /*af70*/  FMUL.FTZ R83, R93.reuse, R106 ;  /* 0x0000006a5d537220 */ /* 0x040fe40000410000 */
[C---:B------:R-:W-:Y:S02]  /*af80*/  FMUL.FTZ R100, R93.reuse, R100 ;  /* 0x000000645d647220 */ /* 0x040fe40000410000 */
[C---:B------:R-:W-:Y:S01]  /*af90*/  FMUL.FTZ R105, R93.reuse, R94 ;  /* 0x0000005e5d697220 */ /* 0x040fe20000410000 */
[----:B------:R-:W-:Y:S01]  /*afa0*/  IADD3 R94, R90, 0x200, RZ ;  /* 0x000002005a5e7810 */ /* 0x000fe20007ffe0ff */
        /* <DEDUP_REMOVED lines=22> */
[----:B------:R-:W-:Y:S01]  /*b110*/  HFMA2.MMA R95, -RZ, RZ, 0, 9.5367431640625e-07 ;  /* 0x00000010ff5f7435 */ /* 0x000fe200000001ff */
[----:B------:R-:W-:-:S02]  /*b120*/  FFMA.FTZ R77, R30, R81, R54 ;  /* 0x000000511e4d7223 */ /* 0x000fc40000010036 */
        /* <DEDUP_REMOVED lines=14> */
[----:B------:R-:W-:-:S02]  /*b210*/  FFMA.FTZ R122, R23, R122, R47 ;  /* 0x0000007a177a7223 */ /* 0x000fc4000001002f */
[----:B------:R-:W-:Y:S02]  /*b220*/  FFMA.FTZ R89, R21, R114, R45 ;  /* 0x0000007215597223 */ /* 0x000fe4000001002d */
[----:B------:R-:W-:Y:S01]  /*b230*/  IMAD.WIDE.U32 R90, R90, R95, c[0x0][0x208] ;  /* 0x000082005a5a7625 */ /* 0x000fe200078e005f */
[----:B------:R-:W-:Y:S02]  /*b240*/  F2FP.PACK_AB R81, R122, R81 ;  /* 0x000000517a51723e */ /* 0x000fe400000000ff */
[----:B------:R-:W-:Y:S01]  /*b250*/  F2FP.PACK_AB R80, R89, R80 ;  /* 0x000000505950723e */ /* 0x000fe200000000ff */
[-C--:B------:R-:W-:Y:S01]  /*b260*/  IMAD.WIDE.U32 R92, R92, R95.reuse, c[0x0][0x208] ;  /* 0x000082005c5c7625 */ /* 0x080fe200078e005f */
[----:B------:R0:W-:Y:S03]  /*b270*/  STG.E.128 [R90.64], R72 ;  /* 0x000000485a007986 */ /* 0x0001e6000c101d06 */
[----:B------:R-:W-:Y:S01]  /*b280*/  IMAD.WIDE.U32 R94, R94, R95, c[0x0][0x208] ;  /* 0x000082005e5e7625 */ /* 0x000fe200078e005f */
[----:B------:R0:W-:Y:S04]  /*b290*/  STG.E.128 [R92.64], R76 ;  /* 0x0000004c5c007986 */ /* 0x0001e8000c101d06 */
[----:B------:R0:W-:Y:S02]  /*b2a0*/  STG.E.128 [R94.64], R80 ;  /* 0x000000505e007986 */ /* 0x0001e4000c101d06 */
.L_x_12518:
[----:B-1----:R-:W-:Y:S05]  /*b2b0*/  BSYNC B0 ;  /* 0x0000000000007941 */ /* 0x002fea0003800000 */
.L_x_12517:
[----:B------:R-:W-:Y:S02]  /*b2c0*/  IADD3 R86, R86, c[0x0][0x160], RZ ;  /* 0x0000580056567a10 */ /* 0x000fe40007ffe0ff */
[----:B------:R-:W-:-:S02]  /*b2d0*/  LOP3.LUT P1, RZ, R9, 0xff, RZ, 0xc0, !PT ;  /* 0x000000ff09ff7812 */ /* 0x000fc4000782c0ff */
[----:B------:R-:W-:Y:S02]  /*b2e0*/  ISETP.GE.AND P0, PT, R86, c[0x0][0x164], PT ;  /* 0x0000590056007a0c */ /* 0x000fe40003f06270 */
[----:B------:R-:W-:-:S11]  /*b2f0*/  SEL R9, RZ, 0x1, P1 ;  /* 0x00000001ff097807 */ /* 0x000fd60000800000 */
[----:B0----5:R-:W-:Y:S01]  /*b300*/  @P0 CALL.REL.NOINC `(.L_x_12519) ;  /* 0x0000001000000944 */ /* 0x021fe20003c00000 */
[----:B------:R-:W-:Y:S05]  /*b310*/  BRA `(.L_x_12520) ;  /* 0xffff549000007947 */ /* 0x000fea000383ffff */
.L_x_12519:
[----:B------:R-:W-:Y:S05]  /*b320*/  EXIT ;  /* 0x000000000000794d */ /* 0x000fea0003800000 */
.L_x_12515:
[----:B0-----:R-:W-:Y:S01]  /*b330*/  IMAD.MOV.U32 R93, RZ, RZ, 0x1 ;  /* 0x00000001ff5d7424 */ /* 0x001fe200078e00ff */
[----:B------:R-:W-:Y:S01]  /*b340*/  MOV R73, 0x1f ;  /* 0x0000001f00497802 */ /* 0x000fe20000000f00 */
[----:B------:R-:W-:Y:S01]  /*b350*/  IMAD.MOV.U32 R92, RZ, RZ, -0x1 ;  /* 0xffffffffff5c7424 */ /* 0x000fe200078e00ff */
[----:B------:R-:W-:Y:S02]  /*b360*/  MOV R74, 0xb380 ;  /* 0x0000b380004a7802 */ /* 0x000fe40000000f00 */
[----:B-----5:R-:W-:Y:S05]  /*b370*/  CALL.REL.NOINC `($__internal_91_$__cuda_sm70_shflsync_bfly_p) ;  /* 0x0000069000007944 */ /* 0x020fea0003c00000 */
[----:B-1----:R-:W-:Y:S01]  /*b380*/  MOV R72, R93 ;  /* 0x0000005d00487202 */ /* 0x002fe20000000f00 */
[----:B0-----:R-:W-:Y:S05]  /*b390*/  BRA `(.L_x_12521) ;  /* 0xffffef7000007947 */ /* 0x001fea000383ffff */
.L_x_12516:
[----:B------:R-:W-:Y:S01]  /*b3a0*/  HFMA2.MMA R73, -RZ, RZ, 0, 1.847743988037109375e-06 ;  /* 0x0000001fff497435 */ /* 0x000fe200000001ff */
[----:B------:R-:W-:Y:S01]  /*b3b0*/  IMAD.MOV.U32 R93, RZ, RZ, 0x2 ;  /* 0x00000002ff5d7424 */ /* 0x000fe200078e00ff */
[----:B------:R-:W-:Y:S01]  /*b3c0*/  MOV R74, 0xb3f0 ;  /* 0x0000b3f0004a7802 */ /* 0x000fe20000000f00 */
[----:B------:R-:W-:-:S03]  /*b3d0*/  IMAD.MOV.U32 R92, RZ, RZ, -0x1 ;  /* 0xffffffffff5c7424 */ /* 0x000fc600078e00ff */
[----:B-----5:R-:W-:Y:S05]  /*b3e0*/  CALL.REL.NOINC `($__internal_91_$__cuda_sm70_shflsync_bfly_p) ;  /* 0x0000062000007944 */ /* 0x020fea0003c00000 */
[----:B01----:R-:W-:Y:S01]  /*b3f0*/  FADD.FTZ R96, R96, R93 ;  /* 0x0000005d60607221 */ /* 0x003fe20000010000 */
[----:B------:R-:W-:Y:S01]  /*b400*/  MOV R93, 0x4 ;  /* 0x00000004005d7802 */ /* 0x000fe20000000f00 */
[----:B------:R-:W-:Y:S01]  /*b410*/  IMAD.MOV.U32 R73, RZ, RZ, 0x1f ;  /* 0x0000001fff497424 */ /* 0x000fe200078e00ff */
[----:B------:R-:W-:-:S02]  /*b420*/  MOV R92, 0xffffffff ;  /* 0xffffffff005c7802 */ /* 0x000fc40000000f00 */
[----:B------:R-:W-:Y:S02]  /*b430*/  MOV R74, 0xb450 ;  /* 0x0000b450004a7802 */ /* 0x000fe40000000f00 */
[----:B------:R-:W-:Y:S05]  /*b440*/  CALL.REL.NOINC `($__internal_91_$__cuda_sm70_shflsync_bfly_p) ;  /* 0x000005c000007944 */ /* 0x000fea0003c00000 */
[----:B0-----:R-:W-:Y:S01]  /*b450*/  HFMA2.MMA R73, -RZ, RZ, 0, 1.847743988037109375e-06 ;  /* 0x0000001fff497435 */ /* 0x001fe200000001ff */
[----:B-1----:R-:W-:Y:S01]  /*b460*/  FADD.FTZ R96, R96, R93 ;  /* 0x0000005d60607221 */ /* 0x002fe20000010000 */
[----:B------:R-:W-:Y:S01]  /*b470*/  MOV R74, 0xb4b0 ;  /* 0x0000b4b0004a7802 */ /* 0x000fe20000000f00 */
[----:B------:R-:W-:Y:S02]  /*b480*/  IMAD.MOV.U32 R93, RZ, RZ, 0x8 ;  /* 0x00000008ff5d7424 */ /* 0x000fe400078e00ff */
[----:B------:R-:W-:Y:S02]  /*b490*/  IMAD.MOV.U32 R92, RZ, RZ, -0x1 ;  /* 0xffffffffff5c7424 */ /* 0x000fe400078e00ff */
[----:B------:R-:W-:Y:S05]  /*b4a0*/  CALL.REL.NOINC `($__internal_91_$__cuda_sm70_shflsync_bfly_p) ;  /* 0x0000056000007944 */ /* 0x000fea0003c00000 */
[----:B01----:R-:W-:Y:S01]  /*b4b0*/  FADD.FTZ R96, R96, R93 ;  /* 0x0000005d60607221 */ /* 0x003fe20000010000 */
[----:B------:R-:W-:Y:S01]  /*b4c0*/  MOV R93, 0x10 ;  /* 0x00000010005d7802 */ /* 0x000fe20000000f00 */
[----:B------:R-:W-:Y:S01]  /*b4d0*/  IMAD.MOV.U32 R73, RZ, RZ, 0x1f ;  /* 0x0000001fff497424 */ /* 0x000fe200078e00ff */
[----:B------:R-:W-:Y:S02]  /*b4e0*/  MOV R92, 0xffffffff ;  /* 0xffffffff005c7802 */ /* 0x000fe40000000f00 */
[----:B------:R-:W-:-:S02]  /*b4f0*/  MOV R74, 0xb510 ;  /* 0x0000b510004a7802 */ /* 0x000fc40000000f00 */
[----:B------:R-:W-:Y:S05]  /*b500*/  CALL.REL.NOINC `($__internal_91_$__cuda_sm70_shflsync_bfly_p) ;  /* 0x0000050000007944 */ /* 0x000fea0003c00000 */
        /* <DEDUP_REMOVED lines=54> */
[----:B------:R-:W-:Y:S05]  /*b870*/  CALL.REL.NOINC `($__internal_91_$__cuda_sm70_shflsync_bfly_p) ;  /* 0x0000019000007944 */ /* 0x000fea0003c00000 */
[----:B01----:R-:W-:Y:S01]  /*b880*/  FADD.FTZ R96, R96, R93 ;  /* 0x0000005d60607221 */ /* 0x003fe20000010000 */
[----:B------:R-:W-:Y:S01]  /*b890*/  MOV R93, 0x2 ;  /* 0x00000002005d7802 */ /* 0x000fe20000000f00 */
[----:B------:R-:W-:Y:S01]  /*b8a0*/  IMAD.MOV.U32 R73, RZ, RZ, 0x1f ;  /* 0x0000001fff497424 */ /* 0x000fe200078e00ff */
[----:B------:R-:W-:Y:S02]  /*b8b0*/  MOV R92, 0xffffffff ;  /* 0xffffffff005c7802 */ /* 0x000fe40000000f00 */
[----:B------:R-:W-:Y:S02]  /*b8c0*/  MOV R74, 0xb8e0 ;  /* 0x0000b8e0004a7802 */ /* 0x000fe40000000f00 */
[----:B------:R-:W-:Y:S05]  /*b8d0*/  CALL.REL.NOINC `($__internal_91_$__cuda_sm70_shflsync_bfly_p) ;  /* 0x0000013000007944 */ /* 0x000fea0003c00000 */
[----:B0-----:R-:W-:Y:S01]  /*b8e0*/  HFMA2.MMA R73, -RZ, RZ, 0, 1.847743988037109375e-06 ;  /* 0x0000001fff497435 */ /* 0x001fe200000001ff */
[----:B-1----:R-:W-:Y:S01]  /*b8f0*/  FADD.FTZ R96, R96, R93 ;  /* 0x0000005d60607221 */ /* 0x002fe20000010000 */
[----:B------:R-:W-:Y:S01]  /*b900*/  MOV R74, 0xb940 ;  /* 0x0000b940004a7802 */ /* 0x000fe20000000f00 */
[----:B------:R-:W-:-:S02]  /*b910*/  IMAD.MOV.U32 R93, RZ, RZ, 0x4 ;  /* 0x00000004ff5d7424 */ /* 0x000fc400078e00ff */
[----:B------:R-:W-:Y:S02]  /*b920*/  IMAD.MOV.U32 R92, RZ, RZ, -0x1 ;  /* 0xffffffffff5c7424 */ /* 0x000fe400078e00ff */
        /* <DEDUP_REMOVED lines=10> */
[----:B------:R-:W-:Y:S02]  /*b9d0*/  IMAD.MOV.U32 R93, RZ, RZ, 0x10 ;  /* 0x00000010ff5d7424 */ /* 0x000fe400078e00ff */
[----:B------:R-:W-:-:S02]  /*b9e0*/  IMAD.MOV.U32 R92, RZ, RZ, -0x1 ;  /* 0xffffffffff5c7424 */ /* 0x000fc400078e00ff */
[----:B------:R-:W-:Y:S05]  /*b9f0*/  CALL.REL.NOINC `($__internal_91_$__cuda_sm70_shflsync_bfly_p) ;  /* 0x0000001000007944 */ /* 0x000fea0003c00000 */
[----:B01----:R-:W-:Y:S05]  /*ba00*/  BRA `(.L_x_12522) ;  /* 0xffffed4000007947 */ /* 0x003fea000383ffff */
        .weak           $__internal_91_$__cuda_sm70_shflsync_bfly_p
        .type           $__internal_91_$__cuda_sm70_shflsync_bfly_p,@function
        .size           $__internal_91_$__cuda_sm70_shflsync_bfly_p,(.L_x_22179 - $__internal_91_$__cuda_sm70_shflsync_bfly_p)
$__internal_91_$__cuda_sm70_shflsync_bfly_p:
[----:B------:R-:W-:Y:S01]  /*ba10*/  MOV R75, 0x0 ;  /* 0x00000000004b7802 */ /* 0x000fe20000000f00 */
[----:B------:R-:W-:Y:S04]  /*ba20*/  WARPSYNC R92 ;  /* 0x0000005c00007348 */ /* 0x000fe80003800000 */
[----:B------:R0:W1:Y:S01]  /*ba30*/  SHFL.BFLY PT, R93, R96, R93, R73 ;  /* 0x0c00005d605d7389 */ /* 0x00006200000e0049 */
[----:B------:R-:W-:Y:S05]  /*ba40*/  RET.REL.NODEC R74 `(_ZN10layer_norm13ln_fwd_kernelINS_13Kernel_traitsIf6__halfS2_S2_fjLj6144ELj1ELj1ELj8ELj16ENS_18Kernel_traits_baseILj6144EfS2_S2_S2_fjLj256EEEEELb1ELb0ELb1ELb1EEEvNS_9FwdParamsE) ;  /* 0xffff45b04a007950 */ /* 0x000fea0003c3ffff */
.L_x_12523:
        /* <DEDUP_REMOVED lines=11> */
.L_x_22179:


//--------------------- .text._ZN10layer_norm13ln_fwd_kernelINS_13Kernel_traitsIf6__halfS2_S2_fjLj6144ELj1ELj1ELj8ELj16ENS_18Kernel_traits_baseILj6144EfS2_S2_S2_fjLj256EEEEELb1ELb1ELb0ELb0EEEvNS_9FwdParamsE --------------------------
	.section	.text._ZN10layer_norm13ln_fwd_kernelINS_13Kernel_traitsIf6__halfS2_S2_fjLj6144ELj1ELj1ELj8ELj16ENS_18Kernel_traits_baseILj6144EfS2_S2_S2_fjLj256EEEEELb1ELb1ELb0ELb0EEEvNS_9FwdParamsE,"ax",@progbits
	.sectioninfo	@"SHI_REGISTERS=135"
	.align	128
        .global         _ZN10layer_norm13ln_fwd_kernelINS_13Kernel_traitsIf6__halfS2_S2_fjLj6144ELj1ELj1ELj8ELj16ENS_18Kernel_traits_baseILj6144EfS2_S2_S2_fjLj256EEEEELb1ELb1ELb0ELb0EEEvNS_9FwdParamsE
        .type           _ZN10layer_norm13ln_fwd_kernelINS_13Kernel_traitsIf6__halfS2_S2_fjLj6144ELj1ELj1ELj8ELj16ENS_18Kernel_traits_baseILj6144EfS2_S2_S2_fjLj256EEEEELb1ELb1ELb0ELb0EEEvNS_9FwdParamsE,@function
        .size           _ZN10layer_norm13ln_fwd_kernelINS_13Kernel_traitsIf6__halfS2_S2_fjLj6144ELj1ELj1ELj8ELj16ENS_18Kernel_traits_baseILj6144EfS2_S2_S2_fjLj256EEEEELb1ELb1ELb0ELb0EEEvNS_9FwdParamsE,(.L_x_22180 - _ZN10layer_norm13ln_fwd_kernelINS_13Kernel_traitsIf6__halfS2_S2_fjLj6144ELj1ELj1ELj8ELj16ENS_18Kernel_traits_baseILj6144EfS2_S2_S2_fjLj256EEEEELb1ELb1ELb0ELb0EEEvNS_9FwdParamsE)
        .other          _ZN10layer_norm13ln_fwd_kernelINS_13Kernel_traitsIf6__halfS2_S2_fjLj6144ELj1ELj1ELj8ELj16ENS_18Kernel_traits_baseILj6144EfS2_S2_S2_fjLj256EEEEELb1ELb1ELb0ELb0EEEvNS_9FwdParamsE,@"STO_CUDA_ENTRY STV_DEFAULT"
_ZN10layer_norm13ln_fwd_kernelINS_13Kernel_traitsIf6__halfS2_S2_fjLj6144ELj1ELj1ELj8ELj16ENS_18Kernel_traits_baseILj6144EfS2_S2_S2_fjLj256EEEEELb1ELb1ELb0ELb0EEEvNS_9FwdParamsE:
.text._ZN10layer_norm13ln_fwd_kernelINS_13Kernel_traitsIf6__halfS2_S2_fjLj6144ELj1ELj1ELj8ELj16ENS_18Kernel_traits_baseILj6144EfS2_S2_S2_fjLj256EEEEELb1ELb1ELb0ELb0EEEvNS_9FwdParamsE:
        /* <DEDUP_REMOVED lines=108> */
.L_x_12525:
[----:B------:R-:W-:Y:S05]  /*06c0*/  BSYNC B0 ;  /* 0x0000000000007941 */ /* 0x000fea0003800000 */
.L_x_12524:
        /* <DEDUP_REMOVED lines=21> */
.L_x_12527:
[----:B------:R-:W-:Y:S05]  /*0820*/  BSYNC B0 ;  /* 0x0000000000007941 */ /* 0x000fea0003800000 */
.L_x_12526:
        /* <DEDUP_REMOVED lines=20> */
.L_x_12529:
[----:B------:R-:W-:Y:S05]  /*0970*/  BSYNC B0 ;  /* 0x0000000000007941 */ /* 0x000fea0003800000 */
.L_x_12528:
[----:B------:R-:W-:Y:S02]  /*0980*/  ISETP.GE.AND P0, PT, R82, c[0x0][0x164], PT ;  /* 0x0000590052007a0c */ /* 0x000fe40003f06270 */
[----:B------:R-:W-:-:S02]  /*0990*/  LOP3.LUT R91, R91, UR23, R88, 0x96, !PT ;  /* 0x000000175b5b7c12 */ /* 0x000fc4000f8e9658 */
[----:B------:R-:W-:-:S09]  /*09a0*/  LOP3.LUT R86, R83, UR24, R86, 0x96, !PT ;  /* 0x0000001853567c12 */ /* 0x000fd2000f8e9656 */
[----:B------:R-:W-:Y:S05]  /*09b0*/  @P0 EXIT ;  /* 0x000000000000094d */ /* 0x000fea0003800000 */
[----:B------:R-:W-:Y:S01]  /*09c0*/  SHF.R.S32.HI R90, RZ, 0x3, R90 ;  /* 0x00000003ff5a7819 */ /* 0x000fe2000001145a */
[----:B------:R-:W-:Y:S01]  /*09d0*/  IMAD R83, R93, -0x326172a9, RZ ;  /* 0xcd9e8d575d537824 */ /* 0x000fe200078e02ff */
[----:B0-----:R-:W-:Y:S01]  /*09e0*/  LOP3.LUT R77, R0, 0xe0, RZ, 0xc0, !PT ;  /* 0x000000e0004d7812 */ /* 0x001fe200078ec0ff */
[----:B------:R-:W-:Y:S01]  /*09f0*/  IMAD.HI.U32 R110, R86, -0x326172a9, RZ ;  /* 0xcd9e8d57566e7827 */ /* 0x000fe200078e00ff */
[----:B------:R-:W-:Y:S01]  /*0a00*/  LOP3.LUT R76, R90, 0xff, RZ, 0xc0, !PT ;  /* 0x000000ff5a4c7812 */ /* 0x000fe200078ec0ff */
[----:B------:R-:W-:Y:S01]  /*0a10*/  ULDC.U8 UR8, c[0x0][0x1f0] ;  /* 0x00007c0000087ab9 */ /* 0x000fe20000000000 */
[----:B------:R-:W-:Y:S01]  /*0a20*/  SHF.R.U32.HI R90, RZ, 0x3, R90 ;  /* 0x00000003ff5a7819 */ /* 0x000fe2000001165a */
[----:B------:R-:W-:Y:S01]  /*0a30*/  IMAD R85, R92, -0x2daee0ad, RZ ;  /* 0xd2511f535c557824 */ /* 0x000fe200078e02ff */
[----:B------:R-:W-:Y:S01]  /*0a40*/  SHF.L.U32 R78, R0, 0x5, RZ ;  /* 0x00000005004e7819 */ /* 0x000fe200000006ff */
[----:B------:R-:W-:Y:S01]  /*0a50*/  IMAD.IADD R77, R76, 0x1, -R77 ;  /* 0x000000014c4d7824 */ /* 0x000fe200078e0a4d */
[----:B------:R-:W-:Y:S01]  /*0a60*/  LOP3.LUT R90, R90, 0x1fffffe0, RZ, 0xc0, !PT ;  /* 0x1fffffe05a5a7812 */ /* 0x000fe200078ec0ff */
[----:B------:R-:W-:Y:S01]  /*0a70*/  IMAD.HI.U32 R120, R91, -0x2daee0ad, RZ ;  /* 0xd2511f535b787827 */ /* 0x000fe200078e00ff */
[----:B------:R-:W-:-:S02]  /*0a80*/  LOP3.LUT R79, R78, 0x3e0, RZ, 0xc0, !PT ;  /* 0x000003e04e4f7812 */ /* 0x000fc400078ec0ff */
[----:B------:R-:W-:Y:S01]  /*0a90*/  IMNMX R77, RZ, R77, !PT ;  /* 0x0000004dff4d7217 */ /* 0x000fe20007800200 */
[----:B------:R-:W-:Y:S01]  /*0aa0*/  IMAD R118, R86, -0x326172a9, RZ ;  /* 0xcd9e8d5756767824 */ /* 0x000fe200078e02ff */
[----:B------:R-:W-:Y:S01]  /*0ab0*/  LOP3.LUT R110, R110, UR25, R83, 0x96, !PT ;  /* 0x000000196e6e7c12 */ /* 0x000fe2000f8e9653 */
[----:B------:R-:W-:Y:S01]  /*0ac0*/  IMAD.IADD R79, R76, 0x1, -R79 ;  /* 0x000000014c4f7824 */ /* 0x000fe200078e0a4f */
[----:B------:R-:W-:Y:S01]  /*0ad0*/  IMNMX R77, R77, 0x20, PT ;  /* 0x000000204d4d7817 */ /* 0x000fe20003800200 */
[----:B------:R-:W-:Y:S01]  /*0ae0*/  IMAD R122, R91, -0x2daee0ad, RZ ;  /* 0xd2511f535b7a7824 */ /* 0x000fe200078e02ff */
[----:B------:R-:W-:Y:S01]  /*0af0*/  LOP3.LUT R120, R120, UR26, R85, 0x96, !PT ;  /* 0x0000001a78787c12 */ /* 0x000fe2000f8e9655 */
[----:B------:R-:W-:Y:S01]  /*0b00*/  IMAD.MOV.U32 R85, RZ, RZ, 0x1 ;  /* 0x00000001ff557424 */ /* 0x000fe200078e00ff */
[----:B------:R-:W-:Y:S01]  /*0b10*/  IMNMX R79, RZ, R79, !PT ;  /* 0x0000004fff4f7217 */ /* 0x000fe20007800200 */
[----:B------:R-:W-:Y:S01]  /*0b20*/  IMAD.IADD R77, R77, 0x1, R90 ;  /* 0x000000014d4d7824 */ /* 0x000fe200078e025a */
[----:B------:R-:W-:-:S02]  /*0b30*/  LOP3.LUT R121, R121, 0x3, RZ, 0xc0, !PT ;  /* 0x0000000379797812 */ /* 0x000fc400078ec0ff */
[----:B------:R-:W-:Y:S01]  /*0b40*/  IMNMX R79, R79, 0x20, PT ;  /* 0x000000204f4f7817 */ /* 0x000fe20003800200 */
[----:B------:R-:W-:Y:S01]  /*0b50*/  IMAD.SHL.U32 R77, R77, 0x8, RZ ;  /* 0x000000084d4d7824 */ /* 0x000fe200078e00ff */
[----:B------:R-:W-:-:S03]  /*0b60*/  MOV R84, RZ ;  /* 0x000000ff00547202 */ /* 0x000fc60000000f00 */
[----:B------:R-:W-:Y:S02]  /*0b70*/  IMAD.IADD R79, R90, 0x1, R79 ;  /* 0x000000015a4f7824 */ /* 0x000fe400078e024f */
[----:B------:R-:W0:Y:S02]  /*0b80*/  I2F.U32 R77, R77 ;  /* 0x0000004d004d7306 */ /* 0x000e240000201000 */
[----:B------:R-:W-:-:S06]  /*0b90*/  IMAD.SHL.U32 R86, R79, 0x8, RZ ;  /* 0x000000084f567824 */ /* 0x000fcc00078e00ff */
[----:B0-----:R0:W1:Y:S02]  /*0ba0*/  MUFU.RCP R83, R77 ;  /* 0x0000004d00537308 */ /* 0x0010640000001000 */
.L_x_12713:
[----:B------:R-:W-:Y:S02]  /*0bb0*/  ISETP.NE.U32.AND P0, PT, RZ, c[0x0][0x1c0], PT ;  /* 0x00007000ff007a0c */ /* 0x000fe40003f05070 */
[----:B------:R-:W-:Y:S02]  /*0bc0*/  ISETP.NE.AND P1, PT, R126, RZ, PT ;  /* 0x000000ff7e00720c */ /* 0x000fe40003f25270 */
[----:B------:R-:W-:-:S13]  /*0bd0*/  ISETP.NE.AND.EX P0, PT, RZ, c[0x0][0x1c4], PT, P0 ;  /* 0x00007100ff007a0c */ /* 0x000fda0003f05300 */
[----:B0-----:R-:W-:-:S04]  /*0be0*/  @P0 IMAD.MOV.U32 R77, RZ, RZ, 0x2 ;  /* 0x00000002ff4d0424 */ /* 0x001fc800078e00ff */
[----:B------:R-:W-:-:S06]  /*0bf0*/  @P0 IMAD.WIDE R76, R82, R77, c[0x0][0x1c0] ;  /* 0x00007000524c0625 */ /* 0x000fcc00078e024d */
[----:B------:R-:W2:Y:S01]  /*0c00*/  @P0 LDG.E.U16 R76, [R76.64] ;  /* 0x000000064c4c0981 */ /* 0x000ea2000c1e1500 */
[----:B------:R-:W-:Y:S01]  /*0c10*/  IMAD R78, R82, c[0x0][0x168], RZ ;  /* 0x00005a00524e7a24 */ /* 0x000fe200078e02ff */
[----:B------:R-:W-:Y:S01]  /*0c20*/  HFMA2.MMA R105, -RZ, RZ, 1.875, 0 ;  /* 0x3f800000ff697435 */ /* 0x000fe200000001ff */
[----:B------:R-:W-:Y:S03]  /*0c30*/  BSSY B0, `(.L_x_12530) ;  /* 0x00002d2000007945 */ /* 0x000fe60003800000 */
[----:B------:R-:W-:-:S04]  /*0c40*/  SHF.R.S32.HI R79, RZ, 0x1f, R78 ;  /* 0x0000001fff4f7819 */ /* 0x000fc8000001144e */
[----:B------:R-:W-:Y:S02]  /*0c50*/  LEA.HI R79, R79, R78, RZ, 0x3 ;  /* 0x0000004e4f4f7211 */ /* 0x000fe400078f18ff */
[----:B------:R-:W-:-:S04]  /*0c60*/  LOP3.LUT R78, R0, 0xff, RZ, 0xc0, !PT ;  /* 0x000000ff004e7812 */ /* 0x000fc800078ec0ff */
        /* <DEDUP_REMOVED lines=24> */
.L_x_12533:
[----:B0-----:R-:W-:Y:S02]  /*0df0*/  MOV R116, R118 ;  /* 0x0000007600747202 */ /* 0x001fe40000000f00 */
.L_x_12534:
[----:B------:R-:W-:Y:S05]  /*0e00*/  BSYNC B1 ;  /* 0x0000000000017941 */ /* 0x000fea0003800000 */
.L_x_12532:
        /* <DEDUP_REMOVED lines=16> */
.L_x_12538:
[----:B------:R-:W-:Y:S05]  /*0f10*/  BSYNC B2 ;  /* 0x0000000000027941 */ /* 0x000fea0003800000 */
.L_x_12537:
        /* <DEDUP_REMOVED lines=42> */
.L_x_12536:
[----:B------:R-:W-:Y:S05]  /*11c0*/  BSYNC B1 ;  /* 0x0000000000017941 */ /* 0x000fea0003800000 */
.L_x_12535:
        /* <DEDUP_REMOVED lines=24> */
.L_x_12540:
[----:B------:R-:W-:Y:S02]  /*1350*/  MOV R125, R118 ;  /* 0x00000076007d7202 */ /* 0x000fe40000000f00 */
.L_x_12541:
[----:B------:R-:W-:Y:S05]  /*1360*/  BSYNC B1 ;  /* 0x0000000000017941 */ /* 0x000fea0003800000 */
.L_x_12539:
        /* <DEDUP_REMOVED lines=16> */
.L_x_12545:
[----:B------:R-:W-:Y:S05]  /*1470*/  BSYNC B2 ;  /* 0x0000000000027941 */ /* 0x000fea0003800000 */
.L_x_12544:
        /* <DEDUP_REMOVED lines=42> */
.L_x_12543:
[----:B------:R-:W-:Y:S05]  /*1720*/  BSYNC B1 ;  /* 0x0000000000017941 */ /* 0x000fea0003800000 */
.L_x_12542:
        /* <DEDUP_REMOVED lines=23> */
.L_x_12547:
[----:B------:R-:W-:Y:S02]  /*18a0*/  IMAD.MOV.U32 R76, RZ, RZ, R118 ;  /* 0x000000ffff4c7224 */ /* 0x000fe400078e0076 */
.L_x_12548:
[----:B------:R-:W-:Y:S05]  /*18b0*/  BSYNC B1 ;  /* 0x0000000000017941 */ /* 0x000fea0003800000 */
.L_x_12546:
        /* <DEDUP_REMOVED lines=16> */
.L_x_12552:
[----:B------:R-:W-:Y:S05]  /*19c0*/  BSYNC B2 ;  /* 0x0000000000027941 */ /* 0x000fea0003800000 */
.L_x_12551:
        /* <DEDUP_REMOVED lines=42> */
.L_x_12550:
[----:B------:R-:W-:Y:S05]  /*1c70*/  BSYNC B1 ;  /* 0x0000000000017941 */ /* 0x000fea0003800000 */
.L_x_12549:
        /* <DEDUP_REMOVED lines=22> */
.L_x_12554:
[----:B------:R-:W-:Y:S02]  /*1de0*/  IMAD.MOV.U32 R76, RZ, RZ, R118 ;  /* 0x000000ffff4c7224 */ /* 0x000fe400078e0076 */
.L_x_12555:
[----:B------:R-:W-:Y:S05]  /*1df0*/  BSYNC B1 ;  /* 0x0000000000017941 */ /* 0x000fea0003800000 */
.L_x_12553:
        /* <DEDUP_REMOVED lines=16> */
.L_x_12559:
[----:B------:R-:W-:Y:S05]  /*1f00*/  BSYNC B2 ;  /* 0x0000000000027941 */ /* 0x000fea0003800000 */
.L_x_12558:
        /* <DEDUP_REMOVED lines=42> */
.L_x_12557:
[----:B------:R-:W-:Y:S05]  /*21b0*/  BSYNC B1 ;  /* 0x0000000000017941 */ /* 0x000fea0003800000 */
.L_x_12556:
        /* <DEDUP_REMOVED lines=22> */
.L_x_12561:
[----:B------:R-:W-:Y:S02]  /*2320*/  MOV R129, R118 ;  /* 0x0000007600817202 */ /* 0x000fe40000000f00 */
.L_x_12562:
[----:B------:R-:W-:Y:S05]  /*2330*/  BSYNC B1 ;  /* 0x0000000000017941 */ /* 0x000fea0003800000 */
.L_x_12560:
        /* <DEDUP_REMOVED lines=16> */
.L_x_12566:
[----:B------:R-:W-:Y:S05]  /*2440*/  BSYNC B2 ;  /* 0x0000000000027941 */ /* 0x000fea0003800000 */
.L_x_12565:
        /* <DEDUP_REMOVED lines=42> */
.L_x_12564:
[----:B------:R-:W-:Y:S05]  /*26f0*/  BSYNC B1 ;  /* 0x0000000000017941 */ /* 0x000fea0003800000 */
.L_x_12563:
        /* <DEDUP_REMOVED lines=8> */
[----:B------:R-:W-:Y:S01]  /*2780*/  FSEL R111, R76, RZ, !P3 ;  /* 0x000000ff4c6f7208 */ /* 0x000fe20005800000 */
[----:B------:R-:W-:-:S04]  /*2790*/  @P0 HADD2.F32 R76, -RZ, R114.H0_H0 ;  /* 0x20000072ff4c0230 */ /* 0x000fc80000004100 */
        /* <DEDUP_REMOVED lines=12> */
.L_x_12568:
[----:B------:R-:W-:Y:S02]  /*2860*/  IMAD.MOV.U32 R129, RZ, RZ, R118 ;  /* 0x000000ffff817224 */ /* 0x000fe400078e0076 */
.L_x_12569:
[----:B------:R-:W-:Y:S05]  /*2870*/  BSYNC B1 ;  /* 0x0000000000017941 */ /* 0x000fea0003800000 */
.L_x_12567:
        /* <DEDUP_REMOVED lines=16> */
.L_x_12573:
[----:B------:R-:W-:Y:S05]  /*2980*/  BSYNC B2 ;  /* 0x0000000000027941 */ /* 0x000fea0003800000 */
.L_x_12572:
        /* <DEDUP_REMOVED lines=42> */
.L_x_12571:
[----:B------:R-:W-:Y:S05]  /*2c30*/  BSYNC B1 ;  /* 0x0000000000017941 */ /* 0x000fea0003800000 */
.L_x_12570:
        /* <DEDUP_REMOVED lines=22> */
.L_x_12575:
[----:B------:R-:W-:Y:S02]  /*2da0*/  IMAD.MOV.U32 R78, RZ, RZ, R118 ;  /* 0x000000ffff4e7224 */ /* 0x000fe400078e0076 */
.L_x_12576:
[----:B------:R-:W-:Y:S05]  /*2db0*/  BSYNC B1 ;  /* 0x0000000000017941 */ /* 0x000fea0003800000 */
.L_x_12574:
        /* <DEDUP_REMOVED lines=16> */
.L_x_12580:
[----:B------:R-:W-:Y:S05]  /*2ec0*/  BSYNC B2 ;  /* 0x0000000000027941 */ /* 0x000fea0003800000 */
.L_x_12579:
        /* <DEDUP_REMOVED lines=41> */
[----:B------:R-:W-:Y:S02]  /*3160*/  LOP3.LUT R120, R123, UR26, R120, 0x96, !PT ;  /* 0x0000001a7b787c12 */ /* 0x000fe4000f8e9678 */
.L_x_12578:
[----:B------:R-:W-:Y:S05]  /*3170*/  BSYNC B1 ;  /* 0x0000000000017941 */ /* 0x000fea0003800000 */
.L_x_12577:
        /* <DEDUP_REMOVED lines=22> */
.L_x_12582:
[----:B------:R-:W-:Y:S02]  /*32e0*/  MOV R78, R118 ;  /* 0x00000076004e7202 */ /* 0x000fe40000000f00 */
.L_x_12583:
[----:B------:R-:W-:Y:S05]  /*32f0*/  BSYNC B1 ;  /* 0x0000000000017941 */ /* 0x000fea0003800000 */
.L_x_12581:
        /* <DEDUP_REMOVED lines=18> */
.L_x_12587:
[----:B------:R-:W-:Y:S05]  /*3420*/  BSYNC B2 ;  /* 0x0000000000027941 */ /* 0x000fea0003800000 */
.L_x_12586:
        /* <DEDUP_REMOVED lines=42> */
.L_x_12585:
[----:B------:R-:W-:Y:S05]  /*36d0*/  BSYNC B1 ;  /* 0x0000000000017941 */ /* 0x000fea0003800000 */
.L_x_12584:
[----:B------:R0:W2:Y:S01]  /*36e0*/  I2F.U32 R77, R78 ;  /* 0x0000004e004d7306 */ /* 0x0000a20000201000 */
[----:B------:R-:W-:Y:S01]  /*36f0*/  HADD2.F32 R76, -RZ, R79.H1_H1 ;  /* 0x3000004fff4c7230 */ /* 0x000fe20000004100 */
[----:B------:R-:W-:Y:S02]  /*3700*/  SEL R132, RZ, 0x10000, P5 ;  /* 0x00010000ff847807 */ /* 0x000fe40002800000 */
[----:B------:R-:W-:Y:S02]  /*3710*/  SEL R123, RZ, 0x100, P4 ;  /* 0x00000100ff7b7807 */ /* 0x000fe40002000000 */
[----:B------:R-:W-:Y:S01]  /*3720*/  FMUL.FTZ R76, R76, R105 ;  /* 0x000000694c4c7220 */ /* 0x000fe20000410000 */
[----:B------:R-:W-:Y:S02]  /*3730*/  ISETP.NE.AND P5, PT, R125, RZ, PT ;  /* 0x000000ff7d00720c */ /* 0x000fe40003fa5270 */
[----:B0-----:R-:W-:Y:S01]  /*3740*/  F2FP.PACK_AB R78, R116, R111 ;  /* 0x0000006f744e723e */ /* 0x001fe200000000ff */
[----:B------:R-:W-:-:S02]  /*3750*/  FMUL.FTZ R76, R76, c[0x0][0x1e8] ;  /* 0x00007a004c4c7a20 */ /* 0x000fc40000410000 */
[----:B--2---:R-:W-:-:S05]  /*3760*/  FFMA.FTZ R77, R77, R108, 1.1641532182693481445e-10 ;  /* 0x2f0000004d4d7423 */ /* 0x004fca000001006c */
[----:B------:R-:W-:Y:S01]  /*3770*/  FSETP.GTU.FTZ.AND P6, PT, R77, c[0x0][0x1e4], PT ;  /* 0x000079004d007a0b */ /* 0x000fe20003fdc000 */
[----:B------:R-:W-:-:S03]  /*3780*/  @P0 HADD2.F32 R77, -RZ, R115.H1_H1 ;  /* 0x30000073ff4d0230 */ /* 0x000fc60000004100 */
[----:B------:R-:W-:Y:S02]  /*3790*/  FSEL R76, R76, RZ, !P6 ;  /* 0x000000ff4c4c7208 */ /* 0x000fe40007000000 */
[----:B------:R-:W-:-:S03]  /*37a0*/  SEL R119, RZ, 0x1000000, P6 ;  /* 0x01000000ff777807 */ /* 0x000fc60003000000 */
[----:B------:R-:W-:Y:S01]  /*37b0*/  FMUL.FTZ R108, R55, R76 ;  /* 0x0000004c376c7220 */ /* 0x000fe20000410000 */
[----:B------:R-:W-:Y:S02]  /*37c0*/  LOP3.LUT R123, R123, R119, R132, 0xfe, !PT ;  /* 0x000000777b7b7212 */ /* 0x000fe400078efe84 */
[----:B------:R-:W-:Y:S01]  /*37d0*/  SEL R119, RZ, 0x1, P3 ;  /* 0x00000001ff777807 */ /* 0x000fe20001800000 */
[----:B------:R-:W-:Y:S01]  /*37e0*/  @P0 FADD.FTZ R108, R77, R108 ;  /* 0x0000006c4d6c0221 */ /* 0x000fe20000010000 */
[----:B------:R-:W-:Y:S02]  /*37f0*/  LEA R130, P0, R87, c[0x0][0x188], 0x4 ;  /* 0x0000620057827a11 */ /* 0x000fe400078020ff */
[----:B------:R-:W-:Y:S02]  /*3800*/  F2FP.PACK_AB R77, R109, R106 ;  /* 0x0000006a6d4d723e */ /* 0x000fe400000000ff */
[----:B------:R-:W-:Y:S02]  /*3810*/  LEA.HI.X R131, R87, c[0x0][0x18c], RZ, 0x4, P0 ;  /* 0x0000630057837a11 */ /* 0x000fe400000f24ff */
[----:B------:R-:W-:-:S02]  /*3820*/  ISETP.NE.AND P0, PT, R124, RZ, PT ;  /* 0x000000ff7c00720c */ /* 0x000fc40003f05270 */
[----:B------:R-:W-:Y:S02]  /*3830*/  SEL R124, RZ, 0x1, P2 ;  /* 0x00000001ff7c7807 */ /* 0x000fe40001000000 */
[----:B------:R-:W-:Y:S02]  /*3840*/  F2FP.PACK_AB R76, R107, R104 ;  /* 0x000000686b4c723e */ /* 0x000fe400000000ff */
[----:B------:R-:W-:Y:S01]  /*3850*/  F2FP.PACK_AB R79, R108, R117 ;  /* 0x000000756c4f723e */ /* 0x000fe200000000ff */
        /* <DEDUP_REMOVED lines=15> */
.L_x_12531:
[----:B------:R-:W-:Y:S05]  /*3950*/  BSYNC B0 ;  /* 0x0000000000007941 */ /* 0x000fea0003800000 */
.L_x_12530:
        /* <DEDUP_REMOVED lines=23> */
.L_x_12591:
[----:B0-----:R-:W-:Y:S02]  /*3ad0*/  MOV R124, R118 ;  /* 0x00000076007c7202 */ /* 0x001fe40000000f00 */
.L_x_12592:
[----:B------:R-:W-:Y:S05]  /*3ae0*/  BSYNC B1 ;  /* 0x0000000000017941 */ /* 0x000fea0003800000 */
.L_x_12590:
        /* <DEDUP_REMOVED lines=16> */
.L_x_12596:
[----:B------:R-:W-:Y:S05]  /*3bf0*/  BSYNC B2 ;  /* 0x0000000000027941 */ /* 0x000fea0003800000 */
.L_x_12595:
        /* <DEDUP_REMOVED lines=43> */
.L_x_12594:
[----:B------:R-:W-:Y:S05]  /*3eb0*/  BSYNC B1 ;  /* 0x0000000000017941 */ /* 0x000fea0003800000 */
.L_x_12593:
[----:B------:R-:W0:Y:S01]  /*3ec0*/  I2F.U32 R88, R124 ;  /* 0x0000007c00587306 */ /* 0x000e220000201000 */
[----:B------:R-:W-:Y:S01]  /*3ed0*/  HFMA2.MMA R103, -RZ, RZ, 0.1171875, 0 ;  /* 0x2f800000ff677435 */ /* 0x000fe200000001ff */
[----:B-----5:R-:W-:Y:S01]  /*3ee0*/  HADD2.F32 R90, -RZ, R76.H0_H0 ;  /* 0x2000004cff5a7230 */ /* 0x020fe20000004100 */
        /* <DEDUP_REMOVED lines=21> */
.L_x_12598:
[----:B------:R-:W-:Y:S02]  /*4040*/  IMAD.MOV.U32 R125, RZ, RZ, R118 ;  /* 0x000000ffff7d7224 */ /* 0x000fe400078e0076 */
.L_x_12599:
[----:B------:R-:W-:Y:S05]  /*4050*/  BSYNC B1 ;  /* 0x0000000000017941 */ /* 0x000fea0003800000 */
.L_x_12597:
        /* <DEDUP_REMOVED lines=16> */
.L_x_12603:
[----:B------:R-:W-:Y:S05]  /*4160*/  BSYNC B2 ;  /* 0x0000000000027941 */ /* 0x000fea0003800000 */
.L_x_12602:
        /* <DEDUP_REMOVED lines=43> */
.L_x_12601:
[----:B------:R-:W-:Y:S05]  /*4420*/  BSYNC B1 ;  /* 0x0000000000017941 */ /* 0x000fea0003800000 */
.L_x_12600:
        /* <DEDUP_REMOVED lines=23> */
.L_x_12605:
[----:B------:R-:W-:Y:S02]  /*45a0*/  IMAD.MOV.U32 R76, RZ, RZ, R118 ;  /* 0x000000ffff4c7224 */ /* 0x000fe400078e0076 */
.L_x_12606:
[----:B------:R-:W-:Y:S05]  /*45b0*/  BSYNC B1 ;  /* 0x0000000000017941 */ /* 0x000fea0003800000 */
.L_x_12604:
        /* <DEDUP_REMOVED lines=16> */
.L_x_12610:
[----:B------:R-:W-:Y:S05]  /*46c0*/  BSYNC B2 ;  /* 0x0000000000027941 */ /* 0x000fea0003800000 */
.L_x_12609:
        /* <DEDUP_REMOVED lines=41> */
[----:B------:R-:W-:Y:S01]  /*4960*/  HFMA2.MMA R100, -RZ, RZ, 0, 0 ;  /* 0x00000000ff647435 */ /* 0x000fe200000001ff */
[----:B------:R-:W-:-:S05]  /*4970*/  LOP3.LUT R120, R123, UR26, R120, 0x96, !PT ;  /* 0x0000001a7b787c12 */ /* 0x000fca000f8e9678 */
.L_x_12608:
[----:B------:R-:W-:Y:S05]  /*4980*/  BSYNC B1 ;  /* 0x0000000000017941 */ /* 0x000fea0003800000 */
.L_x_12607:
        /* <DEDUP_REMOVED lines=8> */
[----:B------:R-:W-:Y:S02]  /*4a10*/  FSEL R93, R92, RZ, !P1 ;  /* 0x000000ff5c5d7208 */ /* 0x000fe40004800000 */
[----:B------:R-:W-:-:S03]  /*4a20*/  IADD3 R92, R100, 0x1, RZ ;  /* 0x00000001645c7810 */ /* 0x000fc60007ffe0ff */
        /* <DEDUP_REMOVED lines=12> */
.L_x_12612:
[----:B------:R-:W-:Y:S02]  /*4af0*/  IMAD.MOV.U32 R76, RZ, RZ, R118 ;  /* 0x000000ffff4c7224 */ /* 0x000fe400078e0076 */
.L_x_12613:
[----:B------:R-:W-:Y:S05]  /*4b00*/  BSYNC B1 ;  /* 0x0000000000017941 */ /* 0x000fea0003800000 */
.L_x_12611:
        /* <DEDUP_REMOVED lines=16> */
.L_x_12617:
[----:B------:R-:W-:Y:S05]  /*4c10*/  BSYNC B2 ;  /* 0x0000000000027941 */ /* 0x000fea0003800000 */
.L_x_12616:
        /* <DEDUP_REMOVED lines=43> */
.L_x_12615:
[----:B------:R-:W-:Y:S05]  /*4ed0*/  BSYNC B1 ;  /* 0x0000000000017941 */ /* 0x000fea0003800000 */
.L_x_12614:
        /* <DEDUP_REMOVED lines=9> */
[----:B------:R-:W-:-:S05]  /*4f70*/  FSEL R100, R100, RZ, !P2 ;  /* 0x000000ff64647208 */ /* 0x000fca0005000000 */
[----:B------:R-:W-:Y:S01]  /*4f80*/  FMUL.FTZ R93, R35, R100 ;  /* 0x00000064235d7220 */ /* 0x000fe20000410000 */
[----:B------:R-:W-:-:S05]  /*4f90*/  @P0 HADD2.F32 R100, -RZ, R113.H1_H1 ;  /* 0x30000071ff640230 */ /* 0x000fca0000004100 */
        /* <DEDUP_REMOVED lines=10> */
.L_x_12619:
[----:B------:R-:W-:Y:S02]  /*5040*/  IMAD.MOV.U32 R129, RZ, RZ, R118 ;  /* 0x000000ffff817224 */ /* 0x000fe400078e0076 */
.L_x_12620:
[----:B------:R-:W-:Y:S05]  /*5050*/  BSYNC B1 ;  /* 0x0000000000017941 */ /* 0x000fea0003800000 */
.L_x_12618:
        /* <DEDUP_REMOVED lines=16> */
.L_x_12624:
[----:B------:R-:W-:Y:S05]  /*5160*/  BSYNC B2 ;  /* 0x0000000000027941 */ /* 0x000fea0003800000 */
.L_x_12623:
        /* <DEDUP_REMOVED lines=40> */
[----:B------:R-:W-:-:S03]  /*53f0*/  LOP3.LUT R110, R101, UR25, R76, 0x96, !PT ;  /* 0x00000019656e7c12 */ /* 0x000fc6000f8e964c */
[----:B------:R-:W-:Y:S01]  /*5400*/  IMAD.MOV.U32 R118, RZ, RZ, R100 ;  /* 0x000000ffff767224 */ /* 0x000fe200078e0064 */
[----:B------:R-:W-:Y:S02]  /*5410*/  LOP3.LUT R120, R123, UR26, R120, 0x96, !PT ;  /* 0x0000001a7b787c12 */ /* 0x000fe4000f8e9678 */
.L_x_12622:
[----:B------:R-:W-:Y:S05]  /*5420*/  BSYNC B1 ;  /* 0x0000000000017941 */ /* 0x000fea0003800000 */
.L_x_12621:
[----:B------:R-:W0:Y:S01]  /*5430*/  I2F.U32 R76, R129 ;  /* 0x00000081004c7306 */ /* 0x000e220000201000 */
[----:B------:R-:W-:Y:S01]  /*5440*/  HADD2.F32 R92, -RZ, R78.H0_H0 ;  /* 0x2000004eff5c7230 */ /* 0x000fe20000004100 */
        /* <DEDUP_REMOVED lines=20> */
.L_x_12626:
[----:B------:R-:W-:Y:S02]  /*5590*/  IMAD.MOV.U32 R129, RZ, RZ, R118 ;  /* 0x000000ffff817224 */ /* 0x000fe400078e0076 */
.L_x_12627:
[----:B------:R-:W-:Y:S05]  /*55a0*/  BSYNC B1 ;  /* 0x0000000000017941 */ /* 0x000fea0003800000 */
.L_x_12625:
        /* <DEDUP_REMOVED lines=16> */
.L_x_12631:
[----:B------:R-:W-:Y:S05]  /*56b0*/  BSYNC B2 ;  /* 0x0000000000027941 */ /* 0x000fea0003800000 */
.L_x_12630:
        /* <DEDUP_REMOVED lines=43> */
.L_x_12629:
[----:B------:R-:W-:Y:S05]  /*5970*/  BSYNC B1 ;  /* 0x0000000000017941 */ /* 0x000fea0003800000 */
.L_x_12628:
        /* <DEDUP_REMOVED lines=22> */
.L_x_12633:
[----:B------:R-:W-:Y:S02]  /*5ae0*/  IMAD.MOV.U32 R78, RZ, RZ, R118 ;  /* 0x000000ffff4e7224 */ /* 0x000fe400078e0076 */
.L_x_12634:
[----:B------:R-:W-:Y:S05]  /*5af0*/  BSYNC B1 ;  /* 0x0000000000017941 */ /* 0x000fea0003800000 */
.L_x_12632:
        /* <DEDUP_REMOVED lines=16> */
.L_x_12638:
[----:B------:R-:W-:Y:S05]  /*5c00*/  BSYNC B2 ;  /* 0x0000000000027941 */ /* 0x000fea0003800000 */
.L_x_12637:
        /* <DEDUP_REMOVED lines=40> */
[----:B------:R-:W-:-:S04]  /*5e90*/  IMAD.WIDE.U32 R122, R123, -0x326172a9, RZ ;  /* 0xcd9e8d577b7a7825 */ /* 0x000fc800078e00ff */
[----:B------:R-:W-:Y:S01]  /*5ea0*/  IMAD.MOV.U32 R118, RZ, RZ, R122 ;  /* 0x000000ffff767224 */ /* 0x000fe200078e007a */
[----:B------:R-:W-:Y:S02]  /*5eb0*/  LOP3.LUT R110, R123, UR25, R76, 0x96, !PT ;  /* 0x000000197b6e7c12 */ /* 0x000fe4000f8e964c */
[----:B------:R-:W-:Y:S02]  /*5ec0*/  MOV R122, R130 ;  /* 0x00000082007a7202 */ /* 0x000fe40000000f00 */
.L_x_12636:
[----:B------:R-:W-:Y:S05]  /*5ed0*/  BSYNC B1 ;  /* 0x0000000000017941 */ /* 0x000fea0003800000 */
.L_x_12635:
        /* <DEDUP_REMOVED lines=22> */
.L_x_12640:
[----:B------:R-:W-:Y:S02]  /*6040*/  IMAD.MOV.U32 R78, RZ, RZ, R118 ;  /* 0x000000ffff4e7224 */ /* 0x000fe400078e0076 */
.L_x_12641:
[----:B------:R-:W-:Y:S05]  /*6050*/  BSYNC B1 ;  /* 0x0000000000017941 */ /* 0x000fea0003800000 */
.L_x_12639:
        /* <DEDUP_REMOVED lines=18> */
.L_x_12645:
[----:B------:R-:W-:Y:S05]  /*6180*/  BSYNC B2 ;  /* 0x0000000000027941 */ /* 0x000fea0003800000 */
.L_x_12644:
        /* <DEDUP_REMOVED lines=39> */
[----:B------:R-:W-:Y:S02]  /*6400*/  LOP3.LUT R120, R131, UR26, R122, 0x96, !PT ;  /* 0x0000001a83787c12 */ /* 0x000fe4000f8e967a */
[----:B------:R-:W-:Y:S01]  /*6410*/  MOV R122, R130 ;  /* 0x00000082007a7202 */ /* 0x000fe20000000f00 */
[----:B------:R-:W-:-:S04]  /*6420*/  IMAD.WIDE.U32 R130, R110, -0x326172a9, RZ ;  /* 0xcd9e8d576e827825 */ /* 0x000fc800078e00ff */
[----:B------:R-:W-:Y:S01]  /*6430*/  IMAD.MOV.U32 R118, RZ, RZ, R130 ;  /* 0x000000ffff767224 */ /* 0x000fe200078e0082 */
[----:B------:R-:W-:Y:S02]  /*6440*/  LOP3.LUT R110, R131, UR25, R76, 0x96, !PT ;  /* 0x00000019836e7c12 */ /* 0x000fe4000f8e964c */
.L_x_12643:
[----:B------:R-:W-:Y:S05]  /*6450*/  BSYNC B1 ;  /* 0x0000000000017941 */ /* 0x000fea0003800000 */
.L_x_12642:
[----:B------:R0:W2:Y:S01]  /*6460*/  I2F.U32 R76, R78 ;  /* 0x0000004e004c7306 */ /* 0x0000a20000201000 */
[----:B------:R-:W-:Y:S01]  /*6470*/  HADD2.F32 R130, -RZ, R79.H1_H1 ;  /* 0x3000004fff827230 */ /* 0x000fe20000004100 */
[----:B------:R-:W-:Y:S02]  /*6480*/  SEL R123, RZ, 0x100, P4 ;  /* 0x00000100ff7b7807 */ /* 0x000fe40002000000 */
[----:B------:R-:W-:Y:S02]  /*6490*/  SEL R129, RZ, 0x1, P3 ;  /* 0x00000001ff817807 */ /* 0x000fe40001800000 */
[----:B------:R-:W-:Y:S01]  /*64a0*/  FMUL.FTZ R130, R130, R105 ;  /* 0x0000006982827220 */ /* 0x000fe20000410000 */
[----:B------:R-:W-:Y:S02]  /*64b0*/  F2FP.PACK_AB R77, R93, R90 ;  /* 0x0000005a5d4d723e */ /* 0x000fe400000000ff */
[----:B0-----:R-:W-:Y:S01]  /*64c0*/  F2FP.PACK_AB R78, R101, R92 ;  /* 0x0000005c654e723e */ /* 0x001fe200000000ff */
[----:B------:R-:W-:-:S02]  /*64d0*/  FMUL.FTZ R130, R130, c[0x0][0x1e8] ;  /* 0x00007a0082827a20 */ /* 0x000fc40000410000 */
[----:B--2---:R-:W-:-:S05]  /*64e0*/  FFMA.FTZ R76, R76, R103, 1.1641532182693481445e-10 ;  /* 0x2f0000004c4c7423 */ /* 0x004fca0000010067 */
[----:B------:R-:W-:Y:S01]  /*64f0*/  FSETP.GTU.FTZ.AND P6, PT, R76, c[0x0][0x1e4], PT ;  /* 0x000079004c007a0b */ /* 0x000fe20003fdc000 */
[----:B------:R-:W-:-:S03]  /*6500*/  @P0 HADD2.F32 R76, -RZ, R115.H1_H1 ;  /* 0x30000073ff4c0230 */ /* 0x000fc60000004100 */
[----:B------:R-:W-:-:S05]  /*6510*/  FSEL R130, R130, RZ, !P6 ;  /* 0x000000ff82827208 */ /* 0x000fca0007000000 */
[----:B------:R-:W-:-:S04]  /*6520*/  FMUL.FTZ R103, R31, R130 ;  /* 0x000000821f677220 */ /* 0x000fc80000410000 */
[----:B------:R-:W-:Y:S01]  /*6530*/  @P0 FADD.FTZ R103, R76, R103 ;  /* 0x000000674c670221 */ /* 0x000fe20000010000 */
[----:B------:R-:W-:Y:S02]  /*6540*/  LEA R130, P0, R119, c[0x0][0x188], 0x4 ;  /* 0x0000620077827a11 */ /* 0x000fe400078020ff */
[----:B------:R-:W-:Y:S02]  /*6550*/  F2FP.PACK_AB R76, R91, R88 ;  /* 0x000000585b4c723e */ /* 0x000fe400000000ff */
[----:B------:R-:W-:Y:S02]  /*6560*/  LEA.HI.X R131, R119, c[0x0][0x18c], RZ, 0x4, P0 ;  /* 0x0000630077837a11 */ /* 0x000fe400000f24ff */
[----:B------:R-:W-:Y:S02]  /*6570*/  ISETP.NE.AND P0, PT, R124, RZ, PT ;  /* 0x000000ff7c00720c */ /* 0x000fe40003f05270 */
[----:B------:R-:W-:Y:S02]  /*6580*/  SEL R124, RZ, 0x10000, P5 ;  /* 0x00010000ff7c7807 */ /* 0x000fe40002800000 */
[----:B------:R-:W-:-:S02]  /*6590*/  ISETP.NE.AND P5, PT, R125, RZ, PT ;  /* 0x000000ff7d00720c */ /* 0x000fc40003fa5270 */
[----:B------:R-:W-:Y:S02]  /*65a0*/  SEL R125, RZ, 0x1000000, P6 ;  /* 0x01000000ff7d7807 */ /* 0x000fe40003000000 */
[----:B------:R-:W-:Y:S02]  /*65b0*/  F2FP.PACK_AB R79, R103, R100 ;  /* 0x00000064674f723e */ /* 0x000fe400000000ff */
        /* <DEDUP_REMOVED lines=17> */
.L_x_12589:
[----:B------:R-:W-:Y:S05]  /*66d0*/  BSYNC B0 ;  /* 0x0000000000007941 */ /* 0x000fea0003800000 */
.L_x_12588:
        /* <DEDUP_REMOVED lines=23> */
.L_x_12649:
[----:B0-----:R-:W-:Y:S02]  /*6850*/  IMAD.MOV.U32 R124, RZ, RZ, R118 ;  /* 0x000000ffff7c7224 */ /* 0x001fe400078e0076 */
.L_x_12650:
[----:B------:R-:W-:Y:S05]  /*6860*/  BSYNC B1 ;  /* 0x0000000000017941 */ /* 0x000fea0003800000 */
.L_x_12648:
        /* <DEDUP_REMOVED lines=16> */
.L_x_12654:
[----:B------:R-:W-:Y:S05]  /*6970*/  BSYNC B2 ;  /* 0x0000000000027941 */ /* 0x000fea0003800000 */
.L_x_12653:
        /* <DEDUP_REMOVED lines=43> */
.L_x_12652:
[----:B------:R-:W-:Y:S05]  /*6c30*/  BSYNC B1 ;  /* 0x0000000000017941 */ /* 0x000fea0003800000 */
.L_x_12651:
        /* <DEDUP_REMOVED lines=10> */
[----:B------:R-:W-:Y:S01]  /*6ce0*/  FSEL R89, R94, RZ, !P1 ;  /* 0x000000ff5e597208 */ /* 0x000fe20004800000 */
[----:B------:R-:W-:Y:S01]  /*6cf0*/  @P0 HADD2.F32 R94, -RZ, R112.H0_H0 ;  /* 0x20000070ff5e0230 */ /* 0x000fe20000004100 */
        /* <DEDUP_REMOVED lines=12> */
.L_x_12656:
[----:B------:R-:W-:Y:S02]  /*6dc0*/  IMAD.MOV.U32 R125, RZ, RZ, R118 ;  /* 0x000000ffff7d7224 */ /* 0x000fe400078e0076 */
.L_x_12657:
[----:B------:R-:W-:Y:S05]  /*6dd0*/  BSYNC B1 ;  /* 0x0000000000017941 */ /* 0x000fea0003800000 */
.L_x_12655:
        /* <DEDUP_REMOVED lines=16> */
.L_x_12661:
[----:B------:R-:W-:Y:S05]  /*6ee0*/  BSYNC B2 ;  /* 0x0000000000027941 */ /* 0x000fea0003800000 */
.L_x_12660:
        /* <DEDUP_REMOVED lines=39> */
[----:B------:R-:W-:Y:S02]  /*7160*/  LOP3.LUT R110, R97, UR25, R94, 0x96, !PT ;  /* 0x00000019616e7c12 */ /* 0x000fe4000f8e965e */
[----:B------:R-:W-:Y:S01]  /*7170*/  MOV R118, R96 ;  /* 0x0000006000767202 */ /* 0x000fe20000000f00 */
[----:B------:R-:W-:Y:S01]  /*7180*/  IMAD.MOV.U32 R97, RZ, RZ, RZ ;  /* 0x000000ffff617224 */ /* 0x000fe200078e00ff */
[----:B------:R-:W-:Y:S02]  /*7190*/  LOP3.LUT R120, R123, UR26, R120, 0x96, !PT ;  /* 0x0000001a7b787c12 */ /* 0x000fe4000f8e9678 */
.L_x_12659:
[----:B------:R-:W-:Y:S05]  /*71a0*/  BSYNC B1 ;  /* 0x0000000000017941 */ /* 0x000fea0003800000 */
.L_x_12658:
[----:B------:R-:W0:Y:S01]  /*71b0*/  I2F.U32 R95, R125 ;  /* 0x0000007d005f7306 */ /* 0x000e220000201000 */
[----:B------:R-:W-:Y:S01]  /*71c0*/  HADD2.F32 R76, -RZ, R76.H1_H1 ;  /* 0x3000004cff4c7230 */ /* 0x000fe20000004100 */
[----:B------:R-:W-:Y:S01]  /*71d0*/  BSSY B1, `(.L_x_12662) ;  /* 0x0000016000017945 */ /* 0x000fe20003800000 */
[----:B------:R-:W-:-:S03]  /*71e0*/  IADD3 R98, R97, 0x1, RZ ;  /* 0x0000000161627810 */ /* 0x000fc60007ffe0ff */
[----:B------:R-:W-:-:S04]  /*71f0*/  FMUL.FTZ R76, R76, R105 ;  /* 0x000000694c4c7220 */ /* 0x000fc80000410000 */
[----:B------:R-:W-:Y:S02]  /*7200*/  FMUL.FTZ R76, R76, c[0x0][0x1e8] ;  /* 0x00007a004c4c7a20 */ /* 0x000fe40000410000 */
[----:B0-----:R-:W-:-:S05]  /*7210*/  FFMA.FTZ R95, R95, R102, 1.1641532182693481445e-10 ;  /* 0x2f0000005f5f7423 */ /* 0x001fca0000010066 */
[----:B------:R-:W-:Y:S01]  /*7220*/  FSETP.GTU.FTZ.AND P1, PT, R95, c[0x0][0x1e4], PT ;  /* 0x000079005f007a0b */ /* 0x000fe20003f3c000 */
[----:B------:R-:W-:-:S03]  /*7230*/  @P0 HADD2.F32 R95, -RZ, R112.H1_H1 ;  /* 0x30000070ff5f0230 */ /* 0x000fc60000004100 */
        /* <DEDUP_REMOVED lines=14> */
.L_x_12663:
[----:B------:R-:W-:Y:S02]  /*7320*/  IMAD.MOV.U32 R76, RZ, RZ, R118 ;  /* 0x000000ffff4c7224 */ /* 0x000fe400078e0076 */
.L_x_12664:
[----:B------:R-:W-:Y:S05]  /*7330*/  BSYNC B1 ;  /* 0x0000000000017941 */ /* 0x000fea0003800000 */
.L_x_12662:
        /* <DEDUP_REMOVED lines=16> */
.L_x_12668:
[----:B------:R-:W-:Y:S05]  /*7440*/  BSYNC B2 ;  /* 0x0000000000027941 */ /* 0x000fea0003800000 */
.L_x_12667:
        /* <DEDUP_REMOVED lines=43> */
.L_x_12666:
[----:B------:R-:W-:Y:S05]  /*7700*/  BSYNC B1 ;  /* 0x0000000000017941 */ /* 0x000fea0003800000 */
.L_x_12665:
        /* <DEDUP_REMOVED lines=22> */
.L_x_12670:
[----:B------:R-:W-:Y:S02]  /*7870*/  IMAD.MOV.U32 R76, RZ, RZ, R118 ;  /* 0x000000ffff4c7224 */ /* 0x000fe400078e0076 */
.L_x_12671:
[----:B------:R-:W-:Y:S05]  /*7880*/  BSYNC B1 ;  /* 0x0000000000017941 */ /* 0x000fea0003800000 */
.L_x_12669:
        /* <DEDUP_REMOVED lines=16> */
.L_x_12675:
[----:B------:R-:W-:Y:S05]  /*7990*/  BSYNC B2 ;  /* 0x0000000000027941 */ /* 0x000fea0003800000 */
.L_x_12674:
        /* <DEDUP_REMOVED lines=43> */
.L_x_12673:
[----:B------:R-:W-:Y:S05]  /*7c50*/  BSYNC B1 ;  /* 0x0000000000017941 */ /* 0x000fea0003800000 */
.L_x_12672:
        /* <DEDUP_REMOVED lines=22> */
.L_x_12677:
[----:B------:R-:W-:Y:S02]  /*7dc0*/  IMAD.MOV.U32 R129, RZ, RZ, R118 ;  /* 0x000000ffff817224 */ /* 0x000fe400078e0076 */
.L_x_12678:
[----:B------:R-:W-:Y:S05]  /*7dd0*/  BSYNC B1 ;  /* 0x0000000000017941 */ /* 0x000fea0003800000 */
.L_x_12676:
        /* <DEDUP_REMOVED lines=16> */
.L_x_12682:
[----:B------:R-:W-:Y:S05]  /*7ee0*/  BSYNC B2 ;  /* 0x0000000000027941 */ /* 0x000fea0003800000 */
.L_x_12681:
        /* <DEDUP_REMOVED lines=43> */
.L_x_12680:
[----:B------:R-:W-:Y:S05]  /*81a0*/  BSYNC B1 ;  /* 0x0000000000017941 */ /* 0x000fea0003800000 */
.L_x_12679:
        /* <DEDUP_REMOVED lines=22> */
.L_x_12684:
[----:B------:R-:W-:Y:S02]  /*8310*/  IMAD.MOV.U32 R129, RZ, RZ, R118 ;  /* 0x000000ffff817224 */ /* 0x000fe400078e0076 */
.L_x_12685:
[----:B------:R-:W-:Y:S05]  /*8320*/  BSYNC B1 ;  /* 0x0000000000017941 */ /* 0x000fea0003800000 */
.L_x_12683:
        /* <DEDUP_REMOVED lines=16> */
.L_x_12689:
[----:B------:R-:W-:Y:S05]  /*8430*/  BSYNC B2 ;  /* 0x0000000000027941 */ /* 0x000fea0003800000 */
.L_x_12688:
        /* <DEDUP_REMOVED lines=43> */
.L_x_12687:
[----:B------:R-:W-:Y:S05]  /*86f0*/  BSYNC B1 ;  /* 0x0000000000017941 */ /* 0x000fea0003800000 */
.L_x_12686:
        /* <DEDUP_REMOVED lines=22> */
.L_x_12691:
[----:B------:R-:W-:Y:S02]  /*8860*/  IMAD.MOV.U32 R78, RZ, RZ, R118 ;  /* 0x000000ffff4e7224 */ /* 0x000fe400078e0076 */
.L_x_12692:
[----:B------:R-:W-:Y:S05]  /*8870*/  BSYNC B1 ;  /* 0x0000000000017941 */ /* 0x000fea0003800000 */
.L_x_12690:
        /* <DEDUP_REMOVED lines=16> */
.L_x_12696:
[----:B------:R-:W-:Y:S05]  /*8980*/  BSYNC B2 ;  /* 0x0000000000027941 */ /* 0x000fea0003800000 */
.L_x_12695:
        /* <DEDUP_REMOVED lines=44> */
.L_x_12694:
[----:B------:R-:W-:Y:S05]  /*8c50*/  BSYNC B1 ;  /* 0x0000000000017941 */ /* 0x000fea0003800000 */
.L_x_12693:
        /* <DEDUP_REMOVED lines=22> */
.L_x_12698:
[----:B------:R-:W-:Y:S02]  /*8dc0*/  MOV R78, R118 ;  /* 0x00000076004e7202 */ /* 0x000fe40000000f00 */
.L_x_12699:
[----:B------:R-:W-:Y:S05]  /*8dd0*/  BSYNC B1 ;  /* 0x0000000000017941 */ /* 0x000fea0003800000 */
.L_x_12697:
        /* <DEDUP_REMOVED lines=18> */
.L_x_12703:
[----:B------:R-:W-:Y:S05]  /*8f00*/  BSYNC B2 ;  /* 0x0000000000027941 */ /* 0x000fea0003800000 */
.L_x_12702:
        /* <DEDUP_REMOVED lines=44> */
.L_x_12701:
[----:B------:R-:W-:Y:S05]  /*91d0*/  BSYNC B1 ;  /* 0x0000000000017941 */ /* 0x000fea0003800000 */
.L_x_12700:
        /* <DEDUP_REMOVED lines=17> */
[C---:B------:R-:W-:Y:S02]  /*92f0*/  LEA R130, P0, R119.reuse, c[0x0][0x188], 0x4 ;  /* 0x0000620077827a11 */ /* 0x040fe400078020ff */
        /* <DEDUP_REMOVED lines=20> */
.L_x_12647:
[----:B------:R-:W-:Y:S05]  /*9440*/  BSYNC B0 ;  /* 0x0000000000007941 */ /* 0x000fea0003800000 */
.L_x_12646:
        /* <DEDUP_REMOVED lines=34> */
.L_x_12714:
        /* <DEDUP_REMOVED lines=70> */
.L_x_12715:
        /* <DEDUP_REMOVED lines=70> */
[----:B------:R-:W-:Y:S02]  /*9f30*/  FFMA.FTZ R125, R77, R125, R76 ;  /* 0x0000007d4d7d7223 */ /* 0x000fe4000001004c */
[----:B------:R-:W-:-:S04]  /*9f40*/  IMAD.MOV.U32 R76, RZ, RZ, c[0x0][0x1e0] ;  /* 0x00007800ff4c7624 */ /* 0x000fc800078e00ff */
[----:B------:R-:W1:Y:S01]  /*9f50*/  SHFL.IDX PT, R125, R125, RZ, 0x1f ;  /* 0x00001fff7d7d7589 */ /* 0x000e6200000e0000 */
[C---:B0-----:R-:W-:Y:S01]  /*9f60*/  FMUL.FTZ R77, R129.reuse, R129 ;  /* 0x00000081814d7220 */ /* 0x041fe20000410000 */
[----:B------:R-:W-:-:S04]  /*9f70*/  FSEL R132, R129, RZ, !P1 ;  /* 0x000000ff81847208 */ /* 0x000fc80004800000 */
[----:B------:R-:W-:Y:S01]  /*9f80*/  FSEL R77, R77, RZ, P1 ;  /* 0x000000ff4d4d7208 */ /* 0x000fe20000800000 */
[----:B-1----:R-:W-:-:S04]  /*9f90*/  FFMA.FTZ R76, R125, R76, c[0x0][0x228] ;  /* 0x00008a007d4c7623 */ /* 0x002fc8000001004c */
        /* <DEDUP_REMOVED lines=24> */
[----:B------:R-:W-:-:S04]  /*a120*/  FADD.FTZ R78, R111, -R132 ;  /* 0x800000846f4e7221 */ /* 0x000fc80000010000 */
[----:B------:R-:W-:-:S04]  /*a130*/  FMUL.FTZ R79, R131, R78 ;  /* 0x0000004e834f7220 */ /* 0x000fc80000410000 */
[----:B------:R-:W-:Y:S02]  /*a140*/  FFMA.FTZ R78, R60, R79, R68 ;  /* 0x0000004f3c4e7223 */ /* 0x000fe40000010044 */
[----:B------:R-:W-:Y:S02]  /*a150*/  FFMA.FTZ R79, R61, R124, R69 ;  /* 0x0000007c3d4f7223 */ /* 0x000fe40000010045 */
[----:B------:R-:W-:-:S03]  /*a160*/  FMUL.FTZ R124, R131, R105 ;  /* 0x00000069837c7220 */ /* 0x000fc60000410000 */
[----:B------:R-:W-:Y:S01]  /*a170*/  F2FP.PACK_AB R78, R79, R78 ;  /* 0x0000004e4f4e723e */ /* 0x000fe200000000ff */
[----:B------:R-:W-:Y:S02]  /*a180*/  FADD.FTZ R79, R117, -R132 ;  /* 0x80000084754f7221 */ /* 0x000fe40000010000 */
[----:B------:R-:W-:Y:S02]  /*a190*/  FFMA.FTZ R124, R63, R124, R71 ;  /* 0x0000007c3f7c7223 */ /* 0x000fe40000010047 */
[----:B------:R-:W-:-:S04]  /*a1a0*/  FMUL.FTZ R79, R131, R79 ;  /* 0x0000004f834f7220 */ /* 0x000fc80000410000 */
[----:B------:R-:W-:-:S05]  /*a1b0*/  FFMA.FTZ R79, R62, R79, R70 ;  /* 0x0000004f3e4f7223 */ /* 0x000fca0000010046 */
[----:B------:R-:W-:Y:S01]  /*a1c0*/  F2FP.PACK_AB R79, R124, R79 ;  /* 0x0000004f7c4f723e */ /* 0x000fe200000000ff */
[----:B------:R-:W-:-:S04]  /*a1d0*/  IMAD.MOV.U32 R124, RZ, RZ, 0x10 ;  /* 0x00000010ff7c7424 */ /* 0x000fc800078e00ff */
[C---:B------:R-:W-:Y:S01]  /*a1e0*/  IMAD.WIDE.U32 R124, R87.reuse, R124, c[0x0][0x208] ;  /* 0x00008200577c7625 */ /* 0x040fe200078e007c */
[----:B------:R-:W-:-:S04]  /*a1f0*/  IADD3 R87, R87, 0x100, RZ ;  /* 0x0000010057577810 */ /* 0x000fc80007ffe0ff */
[----:B------:R0:W-:Y:S03]  /*a200*/  STG.E.128 [R124.64], R76 ;  /* 0x0000004c7c007986 */ /* 0x0001e6000c101d06 */
.L_x_12707:
[----:B------:R-:W-:Y:S05]  /*a210*/  BSYNC B0 ;  /* 0x0000000000007941 */ /* 0x000fea0003800000 */
.L_x_12706:
        /* <DEDUP_REMOVED lines=31> */
[----:B------:R-:W-:-:S10]  /*a410*/  HFMA2.MMA R124, -RZ, RZ, 0, 9.5367431640625e-07 ;  /* 0x00000010ff7c7435 */ /* 0x000fd400000001ff */
[C---:B------:R-:W-:Y:S01]  /*a420*/  IMAD.WIDE.U32 R124, R87.reuse, R124, c[0x0][0x208] ;  /* 0x00008200577c7625 */ /* 0x040fe200078e007c */
[----:B------:R-:W-:-:S04]  /*a430*/  IADD3 R87, R87, 0x100, RZ ;  /* 0x0000010057577810 */ /* 0x000fc80007ffe0ff */
[----:B------:R0:W-:Y:S03]  /*a440*/  STG.E.128 [R124.64], R76 ;  /* 0x0000004c7c007986 */ /* 0x0001e6000c101d06 */
.L_x_12709:
[----:B------:R-:W-:Y:S05]  /*a450*/  BSYNC B0 ;  /* 0x0000000000007941 */ /* 0x000fea0003800000 */
.L_x_12708:
        /* <DEDUP_REMOVED lines=20> */
[----:B------:R-:W-:Y:S01]  /*a5a0*/  F2FP.PACK_AB R79, R76, R79 ;  /* 0x0000004f4c4f723e */ /* 0x000fe200000000ff */
[----:B------:R-:W-:-:S02]  /*a5b0*/  FFMA.FTZ R76, R16, R77, R24 ;  /* 0x0000004d104c7223 */ /* 0x000fc40000010018 */
[----:B------:R-:W-:Y:S02]  /*a5c0*/  FFMA.FTZ R77, R18, R105, R26 ;  /* 0x00000069124d7223 */ /* 0x000fe4000001001a */
[C---:B------:R-:W-:Y:S02]  /*a5d0*/  FMUL.FTZ R78, R131.reuse, R78 ;  /* 0x0000004e834e7220 */ /* 0x040fe40000410000 */
[----:B------:R-:W-:Y:S01]  /*a5e0*/  FMUL.FTZ R130, R131, R123 ;  /* 0x0000007b83827220 */ /* 0x000fe20000410000 */
[----:B------:R-:W-:Y:S01]  /*a5f0*/  F2FP.PACK_AB R77, R124, R77 ;  /* 0x0000004d7c4d723e */ /* 0x000fe200000000ff */
[----:B------:R-:W-:Y:S02]  /*a600*/  FFMA.FTZ R119, R12, R119, R20 ;  /* 0x000000770c777223 */ /* 0x000fe40000010014 */
[----:B------:R-:W-:Y:S02]  /*a610*/  FFMA.FTZ R130, R13, R130, R21 ;  /* 0x000000820d827223 */ /* 0x000fe40000010015 */
[----:B------:R-:W-:-:S02]  /*a620*/  FFMA.FTZ R105, R17, R78, R25 ;  /* 0x0000004e11697223 */ /* 0x000fc40000010019 */
[----:B------:R-:W-:Y:S01]  /*a630*/  IMAD.MOV.U32 R124, RZ, RZ, 0x10 ;  /* 0x00000010ff7c7424 */ /* 0x000fe200078e00ff */
[----:B------:R-:W-:Y:S02]  /*a640*/  F2FP.PACK_AB R78, R130, R119 ;  /* 0x00000077824e723e */ /* 0x000fe400000000ff */
[----:B------:R-:W-:Y:S01]  /*a650*/  F2FP.PACK_AB R76, R105, R76 ;  /* 0x0000004c694c723e */ /* 0x000fe200000000ff */
[----:B------:R-:W-:-:S05]  /*a660*/  IMAD.WIDE.U32 R124, R87, R124, c[0x0][0x208] ;  /* 0x00008200577c7625 */ /* 0x000fca00078e007c */
[----:B------:R0:W-:Y:S02]  /*a670*/  STG.E.128 [R124.64], R76 ;  /* 0x0000004c7c007986 */ /* 0x0001e4000c101d06 */
.L_x_12711:
[----:B------:R-:W-:Y:S05]  /*a680*/  BSYNC B0 ;  /* 0x0000000000007941 */ /* 0x000fea0003800000 */
.L_x_12710:
[----:B------:R-:W-:Y:S02]  /*a690*/  IADD3 R82, R82, c[0x0][0x160], RZ ;  /* 0x0000580052527a10 */ /* 0x000fe40007ffe0ff */
[----:B------:R-:W-:Y:S02]  /*a6a0*/  LOP3.LUT P1, RZ, R85, 0xff, RZ, 0xc0, !PT ;  /* 0x000000ff55ff7812 */ /* 0x000fe4000782c0ff */
[----:B------:R-:W-:Y:S02]  /*a6b0*/  ISETP.GE.AND P0, PT, R82, c[0x0][0x164], PT ;  /* 0x0000590052007a0c */ /* 0x000fe40003f06270 */
[----:B------:R-:W-:-:S11]  /*a6c0*/  SEL R85, RZ, 0x1, P1 ;  /* 0x00000001ff557807 */ /* 0x000fd60000800000 */
[----:B01---5:R-:W-:Y:S01]  /*a6d0*/  @P0 CALL.REL.NOINC `(.L_x_12712) ;  /* 0x0000001000000944 */ /* 0x023fe20003c00000 */
[----:B------:R-:W-:Y:S05]  /*a6e0*/  BRA `(.L_x_12713) ;  /* 0xffff64c000007947 */ /* 0x000fea000383ffff */
.L_x_12712:
[----:B------:R-:W-:Y:S05]  /*a6f0*/  EXIT ;  /* 0x000000000000794d */ /* 0x000fea0003800000 */
.L_x_12704:
[----:B------:R-:W-:Y:S01]  /*a700*/  IMAD.MOV.U32 R132, RZ, RZ, 0x1 ;  /* 0x00000001ff847424 */ /* 0x000fe200078e00ff */
[----:B------:R-:W-:Y:S01]  /*a710*/  MOV R105, 0x1f ;  /* 0x0000001f00697802 */ /* 0x000fe20000000f00 */
[----:B------:R-:W-:Y:S01]  /*a720*/  IMAD.MOV.U32 R130, RZ, RZ, -0x1 ;  /* 0xffffffffff827424 */ /* 0x000fe200078e00ff */
[----:B------:R-:W-:Y:S02]  /*a730*/  MOV R124, 0xa750 ;  /* 0x0000a750007c7802 */ /* 0x000fe40000000f00 */
[----:B-1---5:R-:W-:Y:S05]  /*a740*/  CALL.REL.NOINC `($__internal_92_$__cuda_sm70_shflsync_bfly_p) ;  /* 0x000006c000007944 */ /* 0x022fea0003c00000 */
[----:B-1----:R-:W-:Y:S01]  /*a750*/  IMAD.MOV.U32 R76, RZ, RZ, R132 ;  /* 0x000000ffff4c7224 */ /* 0x002fe200078e0084 */
[----:B0-----:R-:W-:Y:S05]  /*a760*/  BRA `(.L_x_12714) ;  /* 0xffffef0000007947 */ /* 0x001fea000383ffff */
.L_x_12705:
[----:B------:R-:W-:Y:S01]  /*a770*/  HFMA2.MMA R132, -RZ, RZ, 0, 1.1920928955078125e-07 ;  /* 0x00000002ff847435 */ /* 0x000fe200000001ff */
[----:B------:R-:W-:Y:S01]  /*a780*/  IMAD.MOV.U32 R105, RZ, RZ, 0x1f ;  /* 0x0000001fff697424 */ /* 0x000fe200078e00ff */
[----:B------:R-:W-:Y:S01]  /*a790*/  MOV R124, 0xa7c0 ;  /* 0x0000a7c0007c7802 */ /* 0x000fe20000000f00 */
[----:B------:R-:W-:-:S03]  /*a7a0*/  IMAD.MOV.U32 R130, RZ, RZ, -0x1 ;  /* 0xffffffffff827424 */ /* 0x000fc600078e00ff */
[----:B-1---5:R-:W-:Y:S05]  /*a7b0*/  CALL.REL.NOINC `($__internal_92_$__cuda_sm70_shflsync_bfly_p) ;  /* 0x0000065000007944 */ /* 0x022fea0003c00000 */
[----:B01----:R-:W-:Y:S01]  /*a7c0*/  FADD.FTZ R77, R77, R132 ;  /* 0x000000844d4d7221 */ /* 0x003fe20000010000 */
[----:B------:R-:W-:Y:S01]  /*a7d0*/  MOV R132, 0x4 ;  /* 0x0000000400847802 */ /* 0x000fe20000000f00 */
[----:B------:R-:W-:Y:S01]  /*a7e0*/  IMAD.MOV.U32 R105, RZ, RZ, 0x1f ;  /* 0x0000001fff697424 */ /* 0x000fe200078e00ff */
[----:B------:R-:W-:Y:S01]  /*a7f0*/  MOV R124, 0xa820 ;  /* 0x0000a820007c7802 */ /* 0x000fe20000000f00 */
[----:B------:R-:W-:-:S02]  /*a800*/  IMAD.MOV.U32 R130, RZ, RZ, -0x1 ;  /* 0xffffffffff827424 */ /* 0x000fc400078e00ff */
[----:B------:R-:W-:Y:S05]  /*a810*/  CALL.REL.NOINC `($__internal_92_$__cuda_sm70_shflsync_bfly_p) ;  /* 0x000005f000007944 */ /* 0x000fea0003c00000 */
[----:B01----:R-:W-:Y:S01]  /*a820*/  FADD.FTZ R77, R77, R132 ;  /* 0x000000844d4d7221 */ /* 0x003fe20000010000 */
[----:B------:R-:W-:Y:S01]  /*a830*/  HFMA2.MMA R132, -RZ, RZ, 0, 4.76837158203125e-07 ;  /* 0x00000008ff847435 */ /* 0x000fe200000001ff */
[----:B------:R-:W-:Y:S01]  /*a840*/  IMAD.MOV.U32 R105, RZ, RZ, 0x1f ;  /* 0x0000001fff697424 */ /* 0x000fe200078e00ff */
[----:B------:R-:W-:Y:S01]  /*a850*/  MOV R124, 0xa880 ;  /* 0x0000a880007c7802 */ /* 0x000fe20000000f00 */
[----:B------:R-:W-:-:S03]  /*a860*/  IMAD.MOV.U32 R130, RZ, RZ, -0x1 ;  /* 0xffffffffff827424 */ /* 0x000fc600078e00ff */
[----:B------:R-:W-:Y:S05]  /*a870*/  CALL.REL.NOINC `($__internal_92_$__cuda_sm70_shflsync_bfly_p) ;  /* 0x0000059000007944 */ /* 0x000fea0003c00000 */
[----:B01----:R-:W-:Y:S01]  /*a880*/  FADD.FTZ R77, R77, R132 ;  /* 0x000000844d4d7221 */ /* 0x003fe20000010000 */
[----:B------:R-:W-:Y:S01]  /*a890*/  MOV R132, 0x10 ;  /* 0x0000001000847802 */ /* 0x000fe20000000f00 */
[----:B------:R-:W-:Y:S01]  /*a8a0*/  IMAD.MOV.U32 R105, RZ, RZ, 0x1f ;  /* 0x0000001fff697424 */ /* 0x000fe200078e00ff */
[----:B------:R-:W-:Y:S01]  /*a8b0*/  MOV R124, 0xa8e0 ;  /* 0x0000a8e0007c7802 */ /* 0x000fe20000000f00 */
[----:B------:R-:W-:-:S02]  /*a8c0*/  IMAD.MOV.U32 R130, RZ, RZ, -0x1 ;  /* 0xffffffffff827424 */ /* 0x000fc400078e00ff */
[----:B------:R-:W-:Y:S05]  /*a8d0*/  CALL.REL.NOINC `($__internal_92_$__cuda_sm70_shflsync_bfly_p) ;  /* 0x0000053000007944 */ /* 0x000fea0003c00000 */
[----:B-1----:R-:W-:Y:S01]  /*a8e0*/  FADD.FTZ R76, R77, R132 ;  /* 0x000000844d4c7221 */ /* 0x002fe20000010000 */
[----:B------:R-:W-:Y:S01]  /*a8f0*/  ISETP.NE.AND P0, PT, R126, RZ, PT ;  /* 0x000000ff7e00720c */ /* 0x000fe20003f05270 */
[----:B------:R-:W-:Y:S01]  /*a900*/  HFMA2.MMA R132, -RZ, RZ, 0, 5.9604644775390625e-08 ;  /* 0x00000001ff847435 */ /* 0x000fe200000001ff */
[----:B0-----:R-:W-:-:S02]  /*a910*/  IMAD.MOV.U32 R105, RZ, RZ, 0x1f ;  /* 0x0000001fff697424 */ /* 0x001fc400078e00ff */
[----:B------:R-:W-:Y:S02]  /*a920*/  FMUL.FTZ R76, R83, R76 ;  /* 0x0000004c534c7220 */ /* 0x000fe40000410000 */
[----:B------:R-:W-:Y:S02]  /*a930*/  IMAD.MOV.U32 R130, RZ, RZ, -0x1 ;  /* 0xffffffffff827424 */ /* 0x000fe400078e00ff */
        /* <DEDUP_REMOVED lines=50> */
[----:B------:R-:W-:Y:S05]  /*ac60*/  CALL.REL.NOINC `($__internal_92_$__cuda_sm70_shflsync_bfly_p) ;  /* 0x000001a000007944 */ /* 0x000fea0003c00000 */
[----:B01----:R-:W-:Y:S01]  /*ac70*/  FADD.FTZ R77, R77, R132 ;  /* 0x000000844d4d7221 */ /* 0x003fe20000010000 */
[----:B------:R-:W-:Y:S01]  /*ac80*/  MOV R132, 0x2 ;  /* 0x0000000200847802 */ /* 0x000fe20000000f00 */
[----:B------:R-:W-:Y:S01]  /*ac90*/  IMAD.MOV.U32 R105, RZ, RZ, 0x1f ;  /* 0x0000001fff697424 */ /* 0x000fe200078e00ff */
[----:B------:R-:W-:Y:S01]  /*aca0*/  MOV R124, 0xacd0 ;  /* 0x0000acd0007c7802 */ /* 0x000fe20000000f00 */
[----:B------:R-:W-:Y:S02]  /*acb0*/  IMAD.MOV.U32 R130, RZ, RZ, -0x1 ;  /* 0xffffffffff827424 */ /* 0x000fe400078e00ff */
[----:B------:R-:W-:Y:S05]  /*acc0*/  CALL.REL.NOINC `($__internal_92_$__cuda_sm70_shflsync_bfly_p) ;  /* 0x0000014000007944 */ /* 0x000fea0003c00000 */
[----:B01----:R-:W-:Y:S01]  /*acd0*/  FADD.FTZ R77, R77, R132 ;  /* 0x000000844d4d7221 */ /* 0x003fe20000010000 */
[----:B------:R-:W-:Y:S01]  /*ace0*/  HFMA2.MMA R132, -RZ, RZ, 0, 2.384185791015625e-07 ;  /* 0x00000004ff847435 */ /* 0x000fe200000001ff */
        /* <DEDUP_REMOVED lines=11> */
[----:B------:R-:W-:Y:S01]  /*ada0*/  HFMA2.MMA R132, -RZ, RZ, 0, 9.5367431640625e-07 ;  /* 0x00000010ff847435 */ /* 0x000fe200000001ff */
[----:B0-----:R-:W-:Y:S01]  /*adb0*/  IMAD.MOV.U32 R105, RZ, RZ, 0x1f ;  /* 0x0000001fff697424 */ /* 0x001fe200078e00ff */
[----:B------:R-:W-:Y:S01]  /*adc0*/  MOV R124, 0xae00 ;  /* 0x0000ae00007c7802 */ /* 0x000fe20000000f00 */
[----:B------:R-:W-:Y:S01]  /*add0*/  IMAD.MOV.U32 R130, RZ, RZ, -0x1 ;  /* 0xffffffffff827424 */ /* 0x000fe200078e00ff */
[----:B------:R-:W-:-:S02]  /*ade0*/  MOV R77, R79 ;  /* 0x0000004f004d7202 */ /* 0x000fc40000000f00 */
[----:B------:R-:W-:Y:S05]  /*adf0*/  CALL.REL.NOINC `($__internal_92_$__cuda_sm70_shflsync_bfly_p) ;  /* 0x0000001000007944 */ /* 0x000fea0003c00000 */
[----:B01----:R-:W-:Y:S05]  /*ae00*/  BRA `(.L_x_12715) ;  /* 0xffffecc000007947 */ /* 0x003fea000383ffff */
        .weak           $__internal_92_$__cuda_sm70_shflsync_bfly_p
        .type           $__internal_92_$__cuda_sm70_shflsync_bfly_p,@function
        .size           $__internal_92_$__cuda_sm70_shflsync_bfly_p,(.L_x_22180 - $__internal_92_$__cuda_sm70_shflsync_bfly_p)
$__internal_92_$__cuda_sm70_shflsync_bfly_p:
[----:B------:R-:W-:Y:S01]  /*ae10*/  IMAD.MOV.U32 R125, RZ, RZ, 0x0 ;  /* 0x00000000ff7d7424 */ /* 0x000fe200078e00ff */
[----:B------:R-:W-:Y:S04]  /*ae20*/  WARPSYNC R130 ;  /* 0x0000008200007348 */ /* 0x000fe80003800000 */
[----:B------:R0:W1:Y:S01]  /*ae30*/  SHFL.BFLY PT, R132, R77, R132, R105 ;  /* 0x0c0000844d847389 */ /* 0x00006200000e0069 */
[----:B------:R-:W-:Y:S05]  /*ae40*/  RET.REL.NODEC R124 `(_ZN10layer_norm13ln_fwd_kernelINS_13Kernel_traitsIf6__halfS2_S2_fjLj6144ELj1ELj1ELj8ELj16ENS_18Kernel_traits_baseILj6144EfS2_S2_S2_fjLj256EEEEELb1ELb1ELb0ELb0EEEvNS_9FwdParamsE) ;  /* 0xffff51b07c007950 */ /* 0x000fea0003c3ffff */
.L_x_12716:
        /* <DEDUP_REMOVED lines=11> */
.L_x_22180:


//--------------------- .text._ZN10layer_norm13ln_fwd_kernelINS_13Kernel_traitsIf6__halfS2_S2_fjLj6144ELj1ELj1ELj8ELj16ENS_18Kernel_traits_baseILj6144EfS2_S2_S2_fjLj256EEEEELb1ELb1ELb0ELb1EEEvNS_9FwdParamsE --------------------------
	.section	.text._ZN10layer_norm13ln_fwd_kernelINS_13Kernel_traitsIf6__halfS2_S2_fjLj6144ELj1ELj1ELj8ELj16ENS_18Kernel_traits_baseILj6144EfS2_S2_S2_fjLj256EEEEELb1ELb1ELb0ELb1EEEvNS_9FwdParamsE,"ax",@progbits
	.sectioninfo	@"SHI_REGISTERS=143"
	.align	128
        .global         _ZN10layer_norm13ln_fwd_kernelINS_13Kernel_traitsIf6__halfS2_S2_fjLj6144ELj1ELj1ELj8ELj16ENS_18Kernel_traits_baseILj6144EfS2_S2_S2_fjLj256EEEEELb1ELb1ELb0ELb1EEEvNS_9FwdParamsE
        .type           _ZN10layer_norm13ln_fwd_kernelINS_13Kernel_traitsIf6__halfS2_S2_fjLj6144ELj1ELj1ELj8ELj16ENS_18Kernel_traits_baseILj6144EfS2_S2_S2_fjLj256EEEEELb1ELb1ELb0ELb1EEEvNS_9FwdParamsE,@function
        .size           _ZN10layer_norm13ln_fwd_kernelINS_13Kernel_traitsIf6__halfS2_S2_fjLj6144ELj1ELj1ELj8ELj16ENS_18Kernel_traits_baseILj6144EfS2_S2_S2_fjLj256EEEEELb1ELb1ELb0ELb1EEEvNS_9FwdParamsE,(.L_x_22181 - _ZN10layer_norm13ln_fwd_kernelINS_13Kernel_traitsIf6__halfS2_S2_fjLj6144ELj1ELj1ELj8ELj16ENS_18Kernel_traits_baseILj6144EfS2_S2_S2_fjLj256EEEEELb1ELb1ELb0ELb1EEEvNS_9FwdParamsE)
        .other          _ZN10layer_norm13ln_fwd_kernelINS_13Kernel_traitsIf6__halfS2_S2_fjLj6144ELj1ELj1ELj8ELj16ENS_18Kernel_traits_baseILj6144EfS2_S2_S2_fjLj256EEEEELb1ELb1ELb0ELb1EEEvNS_9FwdParamsE,@"STO_CUDA_ENTRY STV_DEFAULT"
_ZN10layer_norm13ln_fwd_kernelINS_13Kernel_traitsIf6__halfS2_S2_fjLj6144ELj1ELj1ELj8ELj16ENS_18Kernel_traits_baseILj6144EfS2_S2_S2_fjLj256EEEEELb1ELb1ELb0ELb1EEEvNS_9FwdParamsE:
.text._ZN10layer_norm13ln_fwd_kernelINS_13Kernel_traitsIf6__halfS2_S2_fjLj6144ELj1ELj1ELj8ELj16ENS_18Kernel_traits_baseILj6144EfS2_S2_S2_fjLj256EEEEELb1ELb1ELb0ELb1EEEvNS_9FwdParamsE:
        /* <DEDUP_REMOVED lines=133> */
.L_x_12888:
        /* <DEDUP_REMOVED lines=19> */
[----:B------:R-:W-:Y:S01]  /*0980*/  IADD3 R98, R103, 0x1, RZ ;  /* 0x0000000167627810 */ /* 0x000fe20007ffe0ff */
[----:B--2---:R-:W-:-:S08]  /*0990*/  @P1 HADD2.F32 R108, -RZ, R92.H0_H0 ;  /* 0x2000005cff6c1230 */ /* 0x004fd00000004100 */
        /* <DEDUP_REMOVED lines=9> */
.L_x_12718:
[----:B0-----:R-:W-:Y:S02]  /*0a30*/  IMAD.MOV.U32 R92, RZ, RZ, R4 ;  /* 0x000000ffff5c7224 */ /* 0x001fe400078e0004 */
.L_x_12719:
[----:B------:R-:W-:Y:S05]  /*0a40*/  BSYNC B0 ;  /* 0x0000000000007941 */ /* 0x000fea0003800000 */
.L_x_12717:
        /* <DEDUP_REMOVED lines=16> */
.L_x_12723:
[----:B------:R-:W-:Y:S05]  /*0b50*/  BSYNC B1 ;  /* 0x0000000000017941 */ /* 0x000fea0003800000 */
.L_x_12722:
        /* <DEDUP_REMOVED lines=44> */
.L_x_12721:
[----:B------:R-:W-:Y:S05]  /*0e20*/  BSYNC B0 ;  /* 0x0000000000007941 */ /* 0x000fea0003800000 */
.L_x_12720:
[----:B------:R-:W0:Y:S01]  /*0e30*/  I2F.U32 R93, R92 ;  /* 0x0000005c005d7306 */ /* 0x000e220000201000 */
[----:B-----5:R-:W-:Y:S01]  /*0e40*/  HADD2.F32 R95, -RZ, R88.H0_H0 ;  /* 0x20000058ff5f7230 */ /* 0x020fe20000004100 */
[----:B------:R-:W-:Y:S01]  /*0e50*/  IMAD.MOV.U32 R106, RZ, RZ, 0x2f800000 ;  /* 0x2f800000ff6a7424 */ /* 0x000fe200078e00ff */
[----:B------:R-:W-:Y:S01]  /*0e60*/  @P0 HADD2.F32 R94, -RZ, R84.H0_H0 ;  /* 0x20000054ff5e0230 */ /* 0x000fe20000004100 */
        /* <DEDUP_REMOVED lines=20> */
.L_x_12725:
[----:B------:R-:W-:Y:S02]  /*0fb0*/  MOV R93, R4 ;  /* 0x00000004005d7202 */ /* 0x000fe40000000f00 */
.L_x_12726:
[----:B------:R-:W-:Y:S05]  /*0fc0*/  BSYNC B0 ;  /* 0x0000000000007941 */ /* 0x000fea0003800000 */
.L_x_12724:
        /* <DEDUP_REMOVED lines=16> */
.L_x_12730:
[----:B------:R-:W-:Y:S05]  /*10d0*/  BSYNC B1 ;  /* 0x0000000000017941 */ /* 0x000fea0003800000 */
.L_x_12729:
        /* <DEDUP_REMOVED lines=44> */
.L_x_12728:
[----:B------:R-:W-:Y:S05]  /*13a0*/  BSYNC B0 ;  /* 0x0000000000007941 */ /* 0x000fea0003800000 */
.L_x_12727:
        /* <DEDUP_REMOVED lines=23> */
.L_x_12732:
[----:B------:R-:W-:Y:S02]  /*1520*/  IMAD.MOV.U32 R88, RZ, RZ, R4 ;  /* 0x000000ffff587224 */ /* 0x000fe400078e0004 */
.L_x_12733:
[----:B------:R-:W-:Y:S05]  /*1530*/  BSYNC B0 ;  /* 0x0000000000007941 */ /* 0x000fea0003800000 */
.L_x_12731:
        /* <DEDUP_REMOVED lines=16> */
.L_x_12737:
[----:B------:R-:W-:Y:S05]  /*1640*/  BSYNC B1 ;  /* 0x0000000000017941 */ /* 0x000fea0003800000 */
.L_x_12736:
        /* <DEDUP_REMOVED lines=44> */
.L_x_12735:
[----:B------:R-:W-:Y:S05]  /*1910*/  BSYNC B0 ;  /* 0x0000000000007941 */ /* 0x000fea0003800000 */
.L_x_12734:
[----:B------:R-:W0:Y:S01]  /*1920*/  I2F.U32 R95, R88 ;  /* 0x00000058005f7306 */ /* 0x000e220000201000 */
[----:B------:R-:W-:Y:S01]  /*1930*/  HADD2.F32 R99, -RZ, R89.H0_H0 ;  /* 0x20000059ff637230 */ /* 0x000fe20000004100 */
[----:B------:R-:W-:Y:S01]  /*1940*/  ISETP.NE.AND P2, PT, R94, 0x1, PT ;  /* 0x000000015e00780c */ /* 0x000fe20003f45270 */
[----:B------:R-:W-:Y:S03]  /*1950*/  BSSY B0, `(.L_x_12738) ;  /* 0x0000014000007945 */ /* 0x000fe60003800000 */
[----:B------:R-:W-:-:S04]  /*1960*/  FMUL.FTZ R99, R99, R108 ;  /* 0x0000006c63637220 */ /* 0x000fc80000410000 */
[----:B------:R-:W-:Y:S02]  /*1970*/  FMUL.FTZ R99, R99, c[0x0][0x1e8] ;  /* 0x00007a0063637a20 */ /* 0x000fe40000410000 */
[----:B0-----:R-:W-:-:S05]  /*1980*/  FFMA.FTZ R95, R95, R106, 1.1641532182693481445e-10 ;  /* 0x2f0000005f5f7423 */ /* 0x001fca000001006a */
[----:B------:R-:W-:Y:S01]  /*1990*/  FSETP.GTU.FTZ.AND P1, PT, R95, c[0x0][0x1e4], PT ;  /* 0x000079005f007a0b */ /* 0x000fe20003f3c000 */
[----:B------:R-:W-:-:S03]  /*19a0*/  @P0 HADD2.F32 R95, -RZ, R85.H0_H0 ;  /* 0x20000055ff5f0230 */ /* 0x000fc60000004100 */
        /* <DEDUP_REMOVED lines=13> */
.L_x_12739:
[----:B------:R-:W-:Y:S02]  /*1a80*/  IMAD.MOV.U32 R88, RZ, RZ, R4 ;  /* 0x000000ffff587224 */ /* 0x000fe400078e0004 */
.L_x_12740:
[----:B------:R-:W-:Y:S05]  /*1a90*/  BSYNC B0 ;  /* 0x0000000000007941 */ /* 0x000fea0003800000 */
.L_x_12738:
        /* <DEDUP_REMOVED lines=16> */
.L_x_12744:
[----:B------:R-:W-:Y:S05]  /*1ba0*/  BSYNC B1 ;  /* 0x0000000000017941 */ /* 0x000fea0003800000 */
.L_x_12743:
        /* <DEDUP_REMOVED lines=44> */
.L_x_12742:
[----:B------:R-:W-:Y:S05]  /*1e70*/  BSYNC B0 ;  /* 0x0000000000007941 */ /* 0x000fea0003800000 */
.L_x_12741:
        /* <DEDUP_REMOVED lines=22> */
.L_x_12746:
[----:B------:R-:W-:Y:S02]  /*1fe0*/  MOV R104, R4 ;  /* 0x0000000400687202 */ /* 0x000fe40000000f00 */
.L_x_12747:
[----:B------:R-:W-:Y:S05]  /*1ff0*/  BSYNC B0 ;  /* 0x0000000000007941 */ /* 0x000fea0003800000 */
.L_x_12745:
        /* <DEDUP_REMOVED lines=16> */
.L_x_12751:
[----:B------:R-:W-:Y:S05]  /*2100*/  BSYNC B1 ;  /* 0x0000000000017941 */ /* 0x000fea0003800000 */
.L_x_12750:
        /* <DEDUP_REMOVED lines=44> */
.L_x_12749:
[----:B------:R-:W-:Y:S05]  /*23d0*/  BSYNC B0 ;  /* 0x0000000000007941 */ /* 0x000fea0003800000 */
.L_x_12748:
        /* <DEDUP_REMOVED lines=22> */
.L_x_12753:
[----:B------:R-:W-:Y:S02]  /*2540*/  IMAD.MOV.U32 R105, RZ, RZ, R4 ;  /* 0x000000ffff697224 */ /* 0x000fe400078e0004 */
.L_x_12754:
[----:B------:R-:W-:Y:S05]  /*2550*/  BSYNC B0 ;  /* 0x0000000000007941 */ /* 0x000fea0003800000 */
.L_x_12752:
        /* <DEDUP_REMOVED lines=16> */
.L_x_12758:
[----:B------:R-:W-:Y:S05]  /*2660*/  BSYNC B1 ;  /* 0x0000000000017941 */ /* 0x000fea0003800000 */
.L_x_12757:
        /* <DEDUP_REMOVED lines=44> */
.L_x_12756:
[----:B------:R-:W-:Y:S05]  /*2930*/  BSYNC B0 ;  /* 0x0000000000007941 */ /* 0x000fea0003800000 */
.L_x_12755:
        /* <DEDUP_REMOVED lines=22> */
.L_x_12760:
[----:B------:R-:W-:Y:S02]  /*2aa0*/  IMAD.MOV.U32 R90, RZ, RZ, R4 ;  /* 0x000000ffff5a7224 */ /* 0x000fe400078e0004 */
.L_x_12761:
[----:B------:R-:W-:Y:S05]  /*2ab0*/  BSYNC B0 ;  /* 0x0000000000007941 */ /* 0x000fea0003800000 */
.L_x_12759:
        /* <DEDUP_REMOVED lines=16> */
.L_x_12765:
[----:B------:R-:W-:Y:S05]  /*2bc0*/  BSYNC B1 ;  /* 0x0000000000017941 */ /* 0x000fea0003800000 */
.L_x_12764:
        /* <DEDUP_REMOVED lines=44> */
.L_x_12763:
[----:B------:R-:W-:Y:S05]  /*2e90*/  BSYNC B0 ;  /* 0x0000000000007941 */ /* 0x000fea0003800000 */
.L_x_12762:
        /* <DEDUP_REMOVED lines=22> */
.L_x_12767:
[----:B------:R-:W-:Y:S02]  /*3000*/  MOV R90, R4 ;  /* 0x00000004005a7202 */ /* 0x000fe40000000f00 */
.L_x_12768:
[----:B------:R-:W-:Y:S05]  /*3010*/  BSYNC B0 ;  /* 0x0000000000007941 */ /* 0x000fea0003800000 */
.L_x_12766:
        /* <DEDUP_REMOVED lines=18> */
.L_x_12772:
[----:B------:R-:W-:Y:S05]  /*3140*/  BSYNC B1 ;  /* 0x0000000000017941 */ /* 0x000fea0003800000 */
.L_x_12771:
        /* <DEDUP_REMOVED lines=44> */
.L_x_12770:
[----:B------:R-:W-:Y:S05]  /*3410*/  BSYNC B0 ;  /* 0x0000000000007941 */ /* 0x000fea0003800000 */
.L_x_12769:
[----:B------:R-:W0:Y:S01]  /*3420*/  I2F.U32 R89, R90 ;  /* 0x0000005a00597306 */ /* 0x000e220000201000 */
[----:B------:R-:W-:Y:S01]  /*3430*/  HADD2.F32 R91, -RZ, R91.H1_H1 ;  /* 0x3000005bff5b7230 */ /* 0x000fe20000004100 */
[----:B------:R-:W-:Y:S01]  /*3440*/  SEL R95, RZ, 0x100, P4 ;  /* 0x00000100ff5f7807 */ /* 0x000fe20002000000 */
[----:B------:R-:W-:Y:S01]  /*3450*/  @P0 HADD2.F32 R94, -RZ, R87.H1_H1 ;  /* 0x30000057ff5e0230 */ /* 0x000fe20000004100 */
[----:B------:R-:W-:Y:S01]  /*3460*/  ISETP.NE.AND P6, PT, R92, RZ, PT ;  /* 0x000000ff5c00720c */ /* 0x000fe20003fc5270 */
[----:B------:R-:W-:Y:S01]  /*3470*/  IMAD.MOV.U32 R107, RZ, RZ, 0x8 ;  /* 0x00000008ff6b7424 */ /* 0x000fe200078e00ff */
[----:B------:R-:W-:Y:S01]  /*3480*/  SEL R92, RZ, 0x10000, P5 ;  /* 0x00010000ff5c7807 */ /* 0x000fe20002800000 */
[----:B------:R-:W-:Y:S01]  /*3490*/  FMUL.FTZ R91, R91, R108 ;  /* 0x0000006c5b5b7220 */ /* 0x000fe20000410000 */
[----:B------:R-:W-:Y:S01]  /*34a0*/  ISETP.NE.AND P5, PT, R93, RZ, PT ;  /* 0x000000ff5d00720c */ /* 0x000fe20003fa5270 */
[----:B------:R-:W-:Y:S01]  /*34b0*/  IMAD.WIDE.U32 R118, R96, R109, c[0x0][0x188] ;  /* 0x0000620060767625 */ /* 0x000fe200078e006d */
[----:B------:R-:W-:-:S02]  /*34c0*/  SEL R88, RZ, 0x1, P2 ;  /* 0x00000001ff587807 */ /* 0x000fc40001000000 */
[----:B------:R-:W-:Y:S01]  /*34d0*/  SEL R112, RZ, 0x1, P5 ;  /* 0x00000001ff707807 */ /* 0x000fe20002800000 */
[----:B------:R-:W-:Y:S01]  /*34e0*/  FMUL.FTZ R91, R91, c[0x0][0x1e8] ;  /* 0x00007a005b5b7a20 */ /* 0x000fe20000410000 */
[----:B------:R-:W-:Y:S01]  /*34f0*/  SEL R93, RZ, 0x1, P3 ;  /* 0x00000001ff5d7807 */ /* 0x000fe20001800000 */
[C---:B------:R-:W-:Y:S01]  /*3500*/  IMAD.WIDE.U32 R116, R96.reuse, R107, c[0x0][0x190] ;  /* 0x0000640060747625 */ /* 0x040fe200078e006b */
[----:B------:R-:W-:-:S03]  /*3510*/  IADD3 R110, R96, 0x100, RZ ;  /* 0x00000100606e7810 */ /* 0x000fc60007ffe0ff */
[----:B0-----:R-:W-:Y:S02]  /*3520*/  FFMA.FTZ R89, R89, R106, 1.1641532182693481445e-10 ;  /* 0x2f00000059597423 */ /* 0x001fe4000001006a */
[----:B------:R-:W-:-:S03]  /*3530*/  IMAD.WIDE.U32 R112, R112, 0x100, RZ ;  /* 0x0000010070707825 */ /* 0x000fc600078e00ff */
[----:B------:R-:W-:Y:S01]  /*3540*/  FSETP.GTU.FTZ.AND P4, PT, R89, c[0x0][0x1e4], PT ;  /* 0x0000790059007a0b */ /* 0x000fe20003f9c000 */
[----:B------:R-:W-:-:S03]  /*3550*/  @P0 IMAD.WIDE.U32 R114, R110, R109, c[0x0][0x180] ;  /* 0x000060006e720625 */ /* 0x000fc600078e006d */
[----:B------:R-:W-:-:S04]  /*3560*/  SEL R89, RZ, 0x1000000, P4 ;  /* 0x01000000ff597807 */ /* 0x000fc80002000000 */
[----:B------:R-:W-:Y:S02]  /*3570*/  LOP3.LUT R95, R95, R89, R92, 0xfe, !PT ;  /* 0x000000595f5f7212 */ /* 0x000fe400078efe5c */
[----:B------:R-:W-:Y:S02]  /*3580*/  SEL R89, RZ, 0x1, P1 ;  /* 0x00000001ff597807 */ /* 0x000fe40000800000 */
[----:B------:R-:W-:Y:S01]  /*3590*/  FSEL R92, R91, RZ, !P4 ;  /* 0x000000ff5b5c7208 */ /* 0x000fe20006000000 */
[----:B------:R-:W-:-:S04]  /*35a0*/  IMAD.WIDE.U32 R90, R88, 0x1000000, RZ ;  /* 0x01000000585a7825 */ /* 0x000fc800078e00ff */
[----:B------:R-:W-:Y:S01]  /*35b0*/  IMAD.WIDE.U32 R88, R89, 0x10000, RZ ;  /* 0x0001000059587825 */ /* 0x000fe200078e00ff */
[----:B------:R-:W-:Y:S02]  /*35c0*/  LOP3.LUT R91, R91, R95, R93, 0xfe, !PT ;  /* 0x0000005f5b5b7212 */ /* 0x000fe400078efe5d */
[----:B------:R-:W-:Y:S01]  /*35d0*/  F2FP.PACK_AB R93, R101, R98 ;  /* 0x00000062655d723e */ /* 0x000fe200000000ff */
[----:B------:R-:W-:Y:S01]  /*35e0*/  FMUL.FTZ R105, R31, R92 ;  /* 0x0000005c1f697220 */ /* 0x000fe20000410000 */
[----:B------:R-:W-:Y:S02]  /*35f0*/  LOP3.LUT R113, R113, R91, R89, 0xfe, !PT ;  /* 0x0000005b71717212 */ /* 0x000fe400078efe59 */
[----:B------:R-:W-:Y:S01]  /*3600*/  LOP3.LUT R90, R112, R90, R88, 0xfe, !PT ;  /* 0x0000005a705a7212 */ /* 0x000fe200078efe58 */
[----:B------:R-:W-:Y:S01]  /*3610*/  @P0 FADD.FTZ R105, R105, R94 ;  /* 0x0000005e69690221 */ /* 0x000fe20000010000 */
[----:B------:R-:W-:Y:S02]  /*3620*/  SEL R89, RZ, 0x1, P6 ;  /* 0x00000001ff597807 */ /* 0x000fe40003000000 */
[----:B------:R-:W-:-:S02]  /*3630*/  F2FP.PACK_AB R94, R104, R99 ;  /* 0x00000063685e723e */ /* 0x000fc400000000ff */
[----:B------:R-:W-:Y:S02]  /*3640*/  F2FP.PACK_AB R92, R100, R97 ;  /* 0x00000061645c723e */ /* 0x000fe400000000ff */
[----:B------:R-:W-:Y:S02]  /*3650*/  F2FP.PACK_AB R95, R105, R102 ;  /* 0x00000066695f723e */ /* 0x000fe400000000ff */
        /* <DEDUP_REMOVED lines=16> */
[----:B------:R-:W-:Y:S01]  /*3760*/  MOV R103, R8 ;  /* 0x0000000800677202 */ /* 0x000fe20000000f00 */
[----:B------:R-:W-:Y:S05]  /*3770*/  BRA `(.L_x_12775) ;  /* 0x0000001000007947 */ /* 0x000fea0003800000 */
.L_x_12774:
[----:B0-----:R-:W-:Y:S02]  /*3780*/  IMAD.MOV.U32 R103, RZ, RZ, R4 ;  /* 0x000000ffff677224 */ /* 0x001fe400078e0004 */
.L_x_12775:
[----:B------:R-:W-:Y:S05]  /*3790*/  BSYNC B0 ;  /* 0x0000000000007941 */ /* 0x000fea0003800000 */
.L_x_12773:
        /* <DEDUP_REMOVED lines=16> */
.L_x_12779:
[----:B------:R-:W-:Y:S05]  /*38a0*/  BSYNC B1 ;  /* 0x0000000000017941 */ /* 0x000fea0003800000 */
.L_x_12778:
        /* <DEDUP_REMOVED lines=44> */
.L_x_12777:
[----:B------:R-:W-:Y:S05]  /*3b70*/  BSYNC B0 ;  /* 0x0000000000007941 */ /* 0x000fea0003800000 */
.L_x_12776:
[----:B------:R-:W0:Y:S01]  /*3b80*/  I2F.U32 R93, R103 ;  /* 0x00000067005d7306 */ /* 0x000e220000201000 */
[----:B-----5:R-:W-:Y:S01]  /*3b90*/  HADD2.F32 R95, -RZ, R88.H0_H0 ;  /* 0x20000058ff5f7230 */ /* 0x020fe20000004100 */
[----:B------:R-:W-:Y:S01]  /*3ba0*/  BSSY B0, `(.L_x_12780) ;  /* 0x0000016000007945 */ /* 0x000fe20003800000 */
[----:B------:R-:W-:-:S03]  /*3bb0*/  IADD3 R94, R120, 0x1, RZ ;  /* 0x00000001785e7810 */ /* 0x000fc60007ffe0ff */
        /* <DEDUP_REMOVED lines=19> */
.L_x_12781:
[----:B------:R-:W-:Y:S02]  /*3cf0*/  IMAD.MOV.U32 R93, RZ, RZ, R4 ;  /* 0x000000ffff5d7224 */ /* 0x000fe400078e0004 */
.L_x_12782:
[----:B------:R-:W-:Y:S05]  /*3d00*/  BSYNC B0 ;  /* 0x0000000000007941 */ /* 0x000fea0003800000 */
.L_x_12780:
        /* <DEDUP_REMOVED lines=16> */
.L_x_12786:
[----:B------:R-:W-:Y:S05]  /*3e10*/  BSYNC B1 ;  /* 0x0000000000017941 */ /* 0x000fea0003800000 */
.L_x_12785:
        /* <DEDUP_REMOVED lines=44> */
.L_x_12784:
[----:B------:R-:W-:Y:S05]  /*40e0*/  BSYNC B0 ;  /* 0x0000000000007941 */ /* 0x000fea0003800000 */
.L_x_12783:
        /* <DEDUP_REMOVED lines=23> */
.L_x_12788:
[----:B------:R-:W-:Y:S02]  /*4260*/  IMAD.MOV.U32 R88, RZ, RZ, R4 ;  /* 0x000000ffff587224 */ /* 0x000fe400078e0004 */
.L_x_12789:
[----:B------:R-:W-:Y:S05]  /*4270*/  BSYNC B0 ;  /* 0x0000000000007941 */ /* 0x000fea0003800000 */
.L_x_12787:
        /* <DEDUP_REMOVED lines=16> */
.L_x_12793:
[----:B------:R-:W-:Y:S05]  /*4380*/  BSYNC B1 ;  /* 0x0000000000017941 */ /* 0x000fea0003800000 */
.L_x_12792:
        /* <DEDUP_REMOVED lines=44> */
.L_x_12791:
[----:B------:R-:W-:Y:S05]  /*4650*/  BSYNC B0 ;  /* 0x0000000000007941 */ /* 0x000fea0003800000 */
.L_x_12790:
        /* <DEDUP_REMOVED lines=22> */
.L_x_12795:
[----:B------:R-:W-:Y:S02]  /*47c0*/  IMAD.MOV.U32 R88, RZ, RZ, R4 ;  /* 0x000000ffff587224 */ /* 0x000fe400078e0004 */
.L_x_12796:
[----:B------:R-:W-:Y:S05]  /*47d0*/  BSYNC B0 ;  /* 0x0000000000007941 */ /* 0x000fea0003800000 */
.L_x_12794:
        /* <DEDUP_REMOVED lines=16> */
.L_x_12800:
[----:B------:R-:W-:Y:S05]  /*48e0*/  BSYNC B1 ;  /* 0x0000000000017941 */ /* 0x000fea0003800000 */
.L_x_12799:
        /* <DEDUP_REMOVED lines=44> */
.L_x_12798:
[----:B------:R-:W-:Y:S05]  /*4bb0*/  BSYNC B0 ;  /* 0x0000000000007941 */ /* 0x000fea0003800000 */
.L_x_12797:
        /* <DEDUP_REMOVED lines=22> */
.L_x_12802:
[----:B------:R-:W-:Y:S02]  /*4d20*/  IMAD.MOV.U32 R94, RZ, RZ, R4 ;  /* 0x000000ffff5e7224 */ /* 0x000fe400078e0004 */
.L_x_12803:
[----:B------:R-:W-:Y:S05]  /*4d30*/  BSYNC B0 ;  /* 0x0000000000007941 */ /* 0x000fea0003800000 */
.L_x_12801:
        /* <DEDUP_REMOVED lines=16> */
.L_x_12807:
[----:B------:R-:W-:Y:S05]  /*4e40*/  BSYNC B1 ;  /* 0x0000000000017941 */ /* 0x000fea0003800000 */
.L_x_12806:
        /* <DEDUP_REMOVED lines=44> */
.L_x_12805:
[----:B------:R-:W-:Y:S05]  /*5110*/  BSYNC B0 ;  /* 0x0000000000007941 */ /* 0x000fea0003800000 */
.L_x_12804:
        /* <DEDUP_REMOVED lines=22> */
.L_x_12809:
[----:B------:R-:W-:Y:S02]  /*5280*/  IMAD.MOV.U32 R94, RZ, RZ, R4 ;  /* 0x000000ffff5e7224 */ /* 0x000fe400078e0004 */
.L_x_12810:
[----:B------:R-:W-:Y:S05]  /*5290*/  BSYNC B0 ;  /* 0x0000000000007941 */ /* 0x000fea0003800000 */
.L_x_12808:
        /* <DEDUP_REMOVED lines=16> */
.L_x_12814:
[----:B------:R-:W-:Y:S05]  /*53a0*/  BSYNC B1 ;  /* 0x0000000000017941 */ /* 0x000fea0003800000 */
.L_x_12813:
        /* <DEDUP_REMOVED lines=44> */
.L_x_12812:
[----:B------:R-:W-:Y:S05]  /*5670*/  BSYNC B0 ;  /* 0x0000000000007941 */ /* 0x000fea0003800000 */
.L_x_12811:
        /* <DEDUP_REMOVED lines=22> */
.L_x_12816:
[----:B------:R-:W-:Y:S02]  /*57e0*/  IMAD.MOV.U32 R90, RZ, RZ, R4 ;  /* 0x000000ffff5a7224 */ /* 0x000fe400078e0004 */
.L_x_12817:
[----:B------:R-:W-:Y:S05]  /*57f0*/  BSYNC B0 ;  /* 0x0000000000007941 */ /* 0x000fea0003800000 */
.L_x_12815:
        /* <DEDUP_REMOVED lines=16> */
.L_x_12821:
[----:B------:R-:W-:Y:S05]  /*5900*/  BSYNC B1 ;  /* 0x0000000000017941 */ /* 0x000fea0003800000 */
.L_x_12820:
        /* <DEDUP_REMOVED lines=44> */
.L_x_12819:
[----:B------:R-:W-:Y:S05]  /*5bd0*/  BSYNC B0 ;  /* 0x0000000000007941 */ /* 0x000fea0003800000 */
.L_x_12818:
        /* <DEDUP_REMOVED lines=22> */
.L_x_12823:
[----:B------:R-:W-:Y:S02]  /*5d40*/  IMAD.MOV.U32 R90, RZ, RZ, R4 ;  /* 0x000000ffff5a7224 */ /* 0x000fe400078e0004 */
.L_x_12824:
[----:B------:R-:W-:Y:S05]  /*5d50*/  BSYNC B0 ;  /* 0x0000000000007941 */ /* 0x000fea0003800000 */
.L_x_12822:
        /* <DEDUP_REMOVED lines=18> */
.L_x_12828:
[----:B------:R-:W-:Y:S05]  /*5e80*/  BSYNC B1 ;  /* 0x0000000000017941 */ /* 0x000fea0003800000 */
.L_x_12827:
        /* <DEDUP_REMOVED lines=44> */
.L_x_12826:
[----:B------:R-:W-:Y:S05]  /*6150*/  BSYNC B0 ;  /* 0x0000000000007941 */ /* 0x000fea0003800000 */
.L_x_12825:
[----:B------:R0:W1:Y:S01]  /*6160*/  I2F.U32 R89, R90 ;  /* 0x0000005a00597306 */ /* 0x0000620000201000 */
[----:B------:R-:W-:Y:S01]  /*6170*/  HADD2.F32 R91, -RZ, R91.H1_H1 ;  /* 0x3000005bff5b7230 */ /* 0x000fe20000004100 */
[----:B------:R-:W-:Y:S01]  /*6180*/  ISETP.NE.AND P6, PT, R103, RZ, PT ;  /* 0x000000ff6700720c */ /* 0x000fe20003fc5270 */
[----:B------:R-:W-:Y:S01]  /*6190*/  @P0 HADD2.F32 R114, -RZ, R87.H1_H1 ;  /* 0x30000057ff720230 */ /* 0x000fe20000004100 */
[----:B------:R-:W-:Y:S01]  /*61a0*/  SEL R103, RZ, 0x10000, P5 ;  /* 0x00010000ff677807 */ /* 0x000fe20002800000 */
[----:B------:R-:W-:Y:S01]  /*61b0*/  IMAD.WIDE.U32 R126, R110, R109, c[0x0][0x188] ;  /* 0x000062006e7e7625 */ /* 0x000fe200078e006d */
        /* <DEDUP_REMOVED lines=8> */
[----:B0-----:R-:W-:-:S03]  /*6240*/  F2FP.PACK_AB R90, R117, R111 ;  /* 0x0000006f755a723e */ /* 0x001fc600000000ff */
[----:B-1----:R-:W-:Y:S02]  /*6250*/  FFMA.FTZ R89, R89, R106, 1.1641532182693481445e-10 ;  /* 0x2f00000059597423 */ /* 0x002fe4000001006a */
[----:B------:R-:W-:-:S03]  /*6260*/  IMAD.WIDE.U32 R122, R122, 0x10000, RZ ;  /* 0x000100007a7a7825 */ /* 0x000fc600078e00ff */
[----:B------:R-:W-:Y:S01]  /*6270*/  FSETP.GTU.FTZ.AND P4, PT, R89, c[0x0][0x1e4], PT ;  /* 0x0000790059007a0b */ /* 0x000fe20003f9c000 */
[----:B------:R-:W-:Y:S01]  /*6280*/  IMAD.WIDE.U32 R120, R120, 0x100, RZ ;  /* 0x0000010078787825 */ /* 0x000fe200078e00ff */
[----:B------:R-:W-:Y:S02]  /*6290*/  F2FP.PACK_AB R89, R113, R93 ;  /* 0x0000005d7159723e */ /* 0x000fe400000000ff */
[----:B------:R-:W-:Y:S02]  /*62a0*/  FSEL R88, R91, RZ, !P4 ;  /* 0x000000ff5b587208 */ /* 0x000fe40006000000 */
[----:B------:R-:W-:-:S03]  /*62b0*/  LOP3.LUT R124, R120, R124, R122, 0xfe, !PT ;  /* 0x0000007c787c7212 */ /* 0x000fc600078efe7a */
[----:B------:R-:W-:Y:S01]  /*62c0*/  FMUL.FTZ R119, R23, R88 ;  /* 0x0000005817777220 */ /* 0x000fe20000410000 */
[----:B------:R-:W-:-:S03]  /*62d0*/  F2FP.PACK_AB R88, R95, R92 ;  /* 0x0000005c5f58723e */ /* 0x000fc600000000ff */
[----:B------:R-:W-:Y:S01]  /*62e0*/  @P0 FADD.FTZ R119, R114, R119 ;  /* 0x0000007772770221 */ /* 0x000fe20000010000 */
[----:B------:R-:W-:-:S04]  /*62f0*/  SEL R114, RZ, 0x1000000, P4 ;  /* 0x01000000ff727807 */ /* 0x000fc80002000000 */
[----:B------:R-:W-:Y:S02]  /*6300*/  F2FP.PACK_AB R91, R119, R115 ;  /* 0x00000073775b723e */ /* 0x000fe400000000ff */
[----:B------:R-:W-:Y:S02]  /*6310*/  LOP3.LUT R112, R112, R114, R103, 0xfe, !PT ;  /* 0x0000007270707212 */ /* 0x000fe400078efe67 */
[----:B------:R-:W-:Y:S01]  /*6320*/  SEL R103, RZ, 0x1, P3 ;  /* 0x00000001ff677807 */ /* 0x000fe20001800000 */
[----:B------:R0:W-:Y:S03]  /*6330*/  STG.E.128 [R126.64], R88 ;  /* 0x000000587e007986 */ /* 0x0001e6000c101d06 */
[----:B------:R-:W-:-:S04]  /*6340*/  LOP3.LUT R103, R125, R112, R103, 0xfe, !PT ;  /* 0x000000707d677212 */ /* 0x000fc800078efe67 */
        /* <DEDUP_REMOVED lines=22> */
.L_x_12830:
[----:B0-----:R-:W-:Y:S02]  /*64b0*/  IMAD.MOV.U32 R103, RZ, RZ, R4 ;  /* 0x000000ffff677224 */ /* 0x001fe400078e0004 */
.L_x_12831:
[----:B------:R-:W-:Y:S05]  /*64c0*/  BSYNC B0 ;  /* 0x0000000000007941 */ /* 0x000fea0003800000 */
.L_x_12829:
        /* <DEDUP_REMOVED lines=16> */
.L_x_12835:
[----:B------:R-:W-:Y:S05]  /*65d0*/  BSYNC B1 ;  /* 0x0000000000017941 */ /* 0x000fea0003800000 */
.L_x_12834:
        /* <DEDUP_REMOVED lines=44> */
.L_x_12833:
[----:B------:R-:W-:Y:S05]  /*68a0*/  BSYNC B0 ;  /* 0x0000000000007941 */ /* 0x000fea0003800000 */
.L_x_12832:
        /* <DEDUP_REMOVED lines=23> */
.L_x_12837:
[----:B------:R-:W-:Y:S02]  /*6a20*/  IMAD.MOV.U32 R94, RZ, RZ, R4 ;  /* 0x000000ffff5e7224 */ /* 0x000fe400078e0004 */
.L_x_12838:
[----:B------:R-:W-:Y:S05]  /*6a30*/  BSYNC B0 ;  /* 0x0000000000007941 */ /* 0x000fea0003800000 */
.L_x_12836:
        /* <DEDUP_REMOVED lines=16> */
.L_x_12842:
[----:B------:R-:W-:Y:S05]  /*6b40*/  BSYNC B1 ;  /* 0x0000000000017941 */ /* 0x000fea0003800000 */
.L_x_12841:
        /* <DEDUP_REMOVED lines=44> */
.L_x_12840:
[----:B------:R-:W-:Y:S05]  /*6e10*/  BSYNC B0 ;  /* 0x0000000000007941 */ /* 0x000fea0003800000 */
.L_x_12839:
[----:B------:R0:W1:Y:S01]  /*6e20*/  I2F.U32 R103, R94 ;  /* 0x0000005e00677306 */ /* 0x0000620000201000 */
[----:B------:R-:W-:Y:S01]  /*6e30*/  HADD2.F32 R123, -RZ, R88.H1_H1 ;  /* 0x30000058ff7b7230 */ /* 0x000fe20000004100 */
        /* <DEDUP_REMOVED lines=21> */
.L_x_12844:
[----:B------:R-:W-:Y:S02]  /*6f90*/  IMAD.MOV.U32 R88, RZ, RZ, R4 ;  /* 0x000000ffff587224 */ /* 0x000fe400078e0004 */
.L_x_12845:
[----:B------:R-:W-:Y:S05]  /*6fa0*/  BSYNC B0 ;  /* 0x0000000000007941 */ /* 0x000fea0003800000 */
.L_x_12843:
        /* <DEDUP_REMOVED lines=16> */
.L_x_12849:
[----:B------:R-:W-:Y:S05]  /*70b0*/  BSYNC B1 ;  /* 0x0000000000017941 */ /* 0x000fea0003800000 */
.L_x_12848:
        /* <DEDUP_REMOVED lines=44> */
.L_x_12847:
[----:B------:R-:W-:Y:S05]  /*7380*/  BSYNC B0 ;  /* 0x0000000000007941 */ /* 0x000fea0003800000 */
.L_x_12846:
        /* <DEDUP_REMOVED lines=22> */
.L_x_12851:
[----:B------:R-:W-:Y:S02]  /*74f0*/  IMAD.MOV.U32 R88, RZ, RZ, R4 ;  /* 0x000000ffff587224 */ /* 0x000fe400078e0004 */
.L_x_12852:
[----:B------:R-:W-:Y:S05]  /*7500*/  BSYNC B0 ;  /* 0x0000000000007941 */ /* 0x000fea0003800000 */
.L_x_12850:
        /* <DEDUP_REMOVED lines=16> */
.L_x_12856:
[----:B------:R-:W-:Y:S05]  /*7610*/  BSYNC B1 ;  /* 0x0000000000017941 */ /* 0x000fea0003800000 */
.L_x_12855:
        /* <DEDUP_REMOVED lines=44> */
.L_x_12854:
[----:B------:R-:W-:Y:S05]  /*78e0*/  BSYNC B0 ;  /* 0x0000000000007941 */ /* 0x000fea0003800000 */
.L_x_12853:
[----:B------:R0:W1:Y:S01]  /*78f0*/  I2F.U32 R103, R88 ;  /* 0x0000005800677306 */ /* 0x0000620000201000 */
[----:B------:R-:W-:Y:S01]  /*7900*/  HADD2.F32 R89, -RZ, R89.H1_H1 ;  /* 0x30000059ff597230 */ /* 0x000fe20000004100 */
[C---:B------:R-:W-:Y:S01]  /*7910*/  ISETP.NE.AND P3, PT, R114.reuse, 0x1, PT ;  /* 0x000000017200780c */ /* 0x040fe20003f65270 */
[----:B------:R-:W-:Y:S03]  /*7920*/  BSSY B0, `(.L_x_12857) ;  /* 0x0000014000007945 */ /* 0x000fe60003800000 */
[----:B------:R-:W-:Y:S01]  /*7930*/  FMUL.FTZ R89, R89, R108 ;  /* 0x0000006c59597220 */ /* 0x000fe20000410000 */
[----:B0-----:R-:W-:-:S03]  /*7940*/  IADD3 R88, R114, 0x1, RZ ;  /* 0x0000000172587810 */ /* 0x001fc60007ffe0ff */
[----:B------:R-:W-:Y:S02]  /*7950*/  FMUL.FTZ R89, R89, c[0x0][0x1e8] ;  /* 0x00007a0059597a20 */ /* 0x000fe40000410000 */
[----:B-1----:R-:W-:-:S05]  /*7960*/  FFMA.FTZ R103, R103, R106, 1.1641532182693481445e-10 ;  /* 0x2f00000067677423 */ /* 0x002fca000001006a */
[----:B------:R-:W-:-:S04]  /*7970*/  FSETP.GTU.FTZ.AND P2, PT, R103, c[0x0][0x1e4], PT ;  /* 0x0000790067007a0b */ /* 0x000fc80003f5c000 */
        /* <DEDUP_REMOVED lines=13> */
.L_x_12858:
[----:B------:R-:W-:Y:S02]  /*7a50*/  IMAD.MOV.U32 R103, RZ, RZ, R4 ;  /* 0x000000ffff677224 */ /* 0x000fe400078e0004 */
.L_x_12859:
[----:B------:R-:W-:Y:S05]  /*7a60*/  BSYNC B0 ;  /* 0x0000000000007941 */ /* 0x000fea0003800000 */
.L_x_12857:
        /* <DEDUP_REMOVED lines=16> */
.L_x_12863:
[----:B------:R-:W-:Y:S05]  /*7b70*/  BSYNC B1 ;  /* 0x0000000000017941 */ /* 0x000fea0003800000 */
.L_x_12862:
        /* <DEDUP_REMOVED lines=44> */
.L_x_12861:
[----:B------:R-:W-:Y:S05]  /*7e40*/  BSYNC B0 ;  /* 0x0000000000007941 */ /* 0x000fea0003800000 */
.L_x_12860:
        /* <DEDUP_REMOVED lines=22> */
.L_x_12865:
[----:B------:R-:W-:Y:S02]  /*7fb0*/  IMAD.MOV.U32 R103, RZ, RZ, R4 ;  /* 0x000000ffff677224 */ /* 0x000fe400078e0004 */
.L_x_12866:
[----:B------:R-:W-:Y:S05]  /*7fc0*/  BSYNC B0 ;  /* 0x0000000000007941 */ /* 0x000fea0003800000 */
.L_x_12864:
        /* <DEDUP_REMOVED lines=16> */
.L_x_12870:
[----:B------:R-:W-:Y:S05]  /*80d0*/  BSYNC B1 ;  /* 0x0000000000017941 */ /* 0x000fea0003800000 */
.L_x_12869:
        /* <DEDUP_REMOVED lines=44> */
.L_x_12868:
[----:B------:R-:W-:Y:S05]  /*83a0*/  BSYNC B0 ;  /* 0x0000000000007941 */ /* 0x000fea0003800000 */
.L_x_12867:
        /* <DEDUP_REMOVED lines=22> */
.L_x_12872:
[----:B------:R-:W-:Y:S02]  /*8510*/  IMAD.MOV.U32 R90, RZ, RZ, R4 ;  /* 0x000000ffff5a7224 */ /* 0x000fe400078e0004 */
.L_x_12873:
[----:B------:R-:W-:Y:S05]  /*8520*/  BSYNC B0 ;  /* 0x0000000000007941 */ /* 0x000fea0003800000 */
.L_x_12871:
        /* <DEDUP_REMOVED lines=16> */
.L_x_12877:
[----:B------:R-:W-:Y:S05]  /*8630*/  BSYNC B1 ;  /* 0x0000000000017941 */ /* 0x000fea0003800000 */
.L_x_12876:
        /* <DEDUP_REMOVED lines=44> */
.L_x_12875:
[----:B------:R-:W-:Y:S05]  /*8900*/  BSYNC B0 ;  /* 0x0000000000007941 */ /* 0x000fea0003800000 */
.L_x_12874:
        /* <DEDUP_REMOVED lines=22> */
.L_x_12879:
[----:B------:R-:W-:Y:S02]  /*8a70*/  IMAD.MOV.U32 R90, RZ, RZ, R4 ;  /* 0x000000ffff5a7224 */ /* 0x000fe400078e0004 */
.L_x_12880:
[----:B------:R-:W-:Y:S05]  /*8a80*/  BSYNC B0 ;  /* 0x0000000000007941 */ /* 0x000fea0003800000 */
.L_x_12878:
        /* <DEDUP_REMOVED lines=18> */
.L_x_12884:
[----:B------:R-:W-:Y:S05]  /*8bb0*/  BSYNC B1 ;  /* 0x0000000000017941 */ /* 0x000fea0003800000 */
.L_x_12883:
        /* <DEDUP_REMOVED lines=43> */
.L_x_12882:
[----:B------:R-:W-:Y:S05]  /*8e70*/  BSYNC B0 ;  /* 0x0000000000007941 */ /* 0x000fea0003800000 */
.L_x_12881:
[----:B------:R0:W1:Y:S01]  /*8e80*/  I2F.U32 R89, R90 ;  /* 0x0000005a00597306 */ /* 0x0000620000201000 */
[----:B------:R-:W-:Y:S01]  /*8e90*/  HADD2.F32 R91, -RZ, R91.H1_H1 ;  /* 0x3000005bff5b7230 */ /* 0x000fe20000004100 */
[----:B------:R-:W-:Y:S02]  /*8ea0*/  SEL R127, RZ, 0x10000, P5 ;  /* 0x00010000ff7f7807 */ /* 0x000fe40002800000 */
[----:B------:R-:W-:Y:S02]  /*8eb0*/  ISETP.NE.AND P5, PT, R118, RZ, PT ;  /* 0x000000ff7600720c */ /* 0x000fe40003fa5270 */
[----:B------:R-:W-:Y:S01]  /*8ec0*/  FMUL.FTZ R91, R91, R108 ;  /* 0x0000006c5b5b7220 */ /* 0x000fe20000410000 */
[----:B------:R-:W-:Y:S01]  /*8ed0*/  SEL R118, RZ, 0x100, P4 ;  /* 0x00000100ff767807 */ /* 0x000fe20002000000 */
[----:B------:R-:W-:Y:S01]  /*8ee0*/  IMAD.WIDE.U32 R108, R110, R109, c[0x0][0x188] ;  /* 0x000062006e6c7625 */ /* 0x000fe200078e006d */
[----:B------:R-:W-:-:S02]  /*8ef0*/  SEL R126, RZ, 0x1, P2 ;  /* 0x00000001ff7e7807 */ /* 0x000fc40001000000 */
[----:B------:R-:W-:Y:S01]  /*8f00*/  SEL R129, RZ, 0x1, P3 ;  /* 0x00000001ff817807 */ /* 0x000fe20001800000 */
[----:B------:R-:W-:Y:S01]  /*8f10*/  FMUL.FTZ R91, R91, c[0x0][0x1e8] ;  /* 0x00007a005b5b7a20 */ /* 0x000fe20000410000 */
[----:B0-----:R-:W-:Y:S02]  /*8f20*/  F2FP.PACK_AB R90, R116, R94 ;  /* 0x0000005e745a723e */ /* 0x001fe400000000ff */
[----:B------:R-:W-:Y:S01]  /*8f30*/  F2FP.PACK_AB R88, R125, R121 ;  /* 0x000000797d58723e */ /* 0x000fe200000000ff */
[----:B-1----:R-:W-:-:S05]  /*8f40*/  FFMA.FTZ R89, R89, R106, 1.1641532182693481445e-10 ;  /* 0x2f00000059597423 */ /* 0x002fca000001006a */
[----:B------:R-:W-:Y:S01]  /*8f50*/  FSETP.GTU.FTZ.AND P6, PT, R89, c[0x0][0x1e4], PT ;  /* 0x0000790059007a0b */ /* 0x000fe20003fdc000 */
[----:B------:R-:W-:-:S03]  /*8f60*/  @P0 HADD2.F32 R89, -RZ, R87.H1_H1 ;  /* 0x30000057ff590230 */ /* 0x000fc60000004100 */
[----:B------:R-:W-:-:S05]  /*8f70*/  FSEL R106, R91, RZ, !P6 ;  /* 0x000000ff5b6a7208 */ /* 0x000fca0007000000 */
[----:B------:R-:W-:-:S04]  /*8f80*/  FMUL.FTZ R106, R15, R106 ;  /* 0x0000006a0f6a7220 */ /* 0x000fc80000410000 */
[----:B------:R-:W-:Y:S01]  /*8f90*/  @P0 FADD.FTZ R106, R89, R106 ;  /* 0x0000006a596a0221 */ /* 0x000fe20000010000 */
[----:B------:R-:W-:Y:S02]  /*8fa0*/  ISETP.NE.AND P0, PT, R120, RZ, PT ;  /* 0x000000ff7800720c */ /* 0x000fe40003f05270 */
[----:B------:R-:W-:Y:S02]  /*8fb0*/  SEL R120, RZ, 0x1000000, P6 ;  /* 0x01000000ff787807 */ /* 0x000fe40003000000 */
[----:B------:R-:W-:Y:S02]  /*8fc0*/  F2FP.PACK_AB R89, R112, R123 ;  /* 0x0000007b7059723e */ /* 0x000fe400000000ff */
[----:B------:R-:W-:Y:S01]  /*8fd0*/  LOP3.LUT R118, R118, R120, R127, 0xfe, !PT ;  /* 0x0000007876767212 */ /* 0x000fe200078efe7f */
[----:B------:R-:W-:Y:S01]  /*8fe0*/  IMAD.WIDE.U32 R126, R126, 0x1000000, RZ ;  /* 0x010000007e7e7825 */ /* 0x000fe200078e00ff */
[----:B------:R-:W-:Y:S02]  /*8ff0*/  F2FP.PACK_AB R91, R106, R114 ;  /* 0x000000726a5b723e */ /* 0x000fe400000000ff */
        /* <DEDUP_REMOVED lines=44> */
.L_x_12889:
        /* <DEDUP_REMOVED lines=68> */
.L_x_12890:
        /* <DEDUP_REMOVED lines=106> */
[----:B------:R-:W-:Y:S01]  /*9da0*/  F2FP.PACK_AB R91, R90, R91 ;  /* 0x0000005b5a5b723e */ /* 0x000fe200000000ff */
        /* <DEDUP_REMOVED lines=20> */
[----:B------:R-:W-:Y:S01]  /*9ef0*/  F2FP.PACK_AB R90, R93, R90 ;  /* 0x0000005a5d5a723e */ /* 0x000fe200000000ff */
        /* <DEDUP_REMOVED lines=17> */
[----:B------:R-:W-:Y:S01]  /*a010*/  F2FP.PACK_AB R88, R107, R88 ;  /* 0x000000586b58723e */ /* 0x000fe200000000ff */
        /* <DEDUP_REMOVED lines=17> */
[----:B------:R-:W-:Y:S01]  /*a130*/  IMAD.MOV.U32 R107, RZ, RZ, 0x10 ;  /* 0x00000010ff6b7424 */ /* 0x000fe200078e00ff */
[----:B------:R-:W-:Y:S01]  /*a140*/  F2FP.PACK_AB R95, R134, R95 ;  /* 0x0000005f865f723e */ /* 0x000fe200000000ff */
[----:B------:R-:W-:Y:S01]  /*a150*/  FFMA.FTZ R97, R42, R105, R66 ;  /* 0x000000692a617223 */ /* 0x000fe20000010042 */
[----:B------:R-:W-:Y:S01]  /*a160*/  F2FP.PACK_AB R93, R126, R93 ;  /* 0x0000005d7e5d723e */ /* 0x000fe200000000ff */
[----:B------:R-:W-:Y:S01]  /*a170*/  FFMA.FTZ R112, R43, R112, R67 ;  /* 0x000000702b707223 */ /* 0x000fe20000010043 */
[----:B------:R-:W-:Y:S01]  /*a180*/  LEA.HI.X R105, R110, c[0x0][0x20c], RZ, 0x4, P1 ;  /* 0x000083006e697a11 */ /* 0x000fe200008f24ff */
[----:B------:R-:W-:Y:S01]  /*a190*/  FFMA.FTZ R102, R40, R101, R64 ;  /* 0x0000006528667223 */ /* 0x000fe20000010040 */
[----:B------:R-:W-:Y:S01]  /*a1a0*/  LEA.HI.X R101, R96, c[0x0][0x20c], RZ, 0x4, P0 ;  /* 0x0000830060657a11 */ /* 0x000fe200000f24ff */
[----:B------:R-:W-:Y:S01]  /*a1b0*/  FFMA.FTZ R109, R41, R138, R65 ;  /* 0x0000008a296d7223 */ /* 0x000fe20000010041 */
[----:B------:R-:W-:Y:S01]  /*a1c0*/  F2FP.PACK_AB R97, R112, R97 ;  /* 0x000000617061723e */ /* 0x000fe200000000ff */
[----:B------:R-:W-:Y:S01]  /*a1d0*/  IMAD.WIDE.U32 R106, R106, R107, c[0x0][0x208] ;  /* 0x000082006a6a7625 */ /* 0x000fe200078e006b */
[----:B------:R-:W-:Y:S01]  /*a1e0*/  ISETP.GE.AND P0, PT, R11, c[0x0][0x164], PT ;  /* 0x000059000b007a0c */ /* 0x000fe20003f06270 */
[----:B------:R0:W-:Y:S01]  /*a1f0*/  STG.E.128 [R100.64], R88 ;  /* 0x0000005864007986 */ /* 0x0001e2000c101d06 */
[----:B------:R-:W-:-:S02]  /*a200*/  F2FP.PACK_AB R96, R109, R102 ;  /* 0x000000666d60723e */ /* 0x000fc400000000ff */
[----:B------:R-:W-:Y:S01]  /*a210*/  LOP3.LUT P1, RZ, R0, 0xff, RZ, 0xc0, !PT ;  /* 0x000000ff00ff7812 */ /* 0x000fe2000782c0ff */
[----:B------:R0:W-:Y:S03]  /*a220*/  STG.E.128 [R106.64], R92 ;  /* 0x0000005c6a007986 */ /* 0x0001e6000c101d06 */
[----:B------:R-:W-:Y:S01]  /*a230*/  SEL R0, RZ, 0x1, P1 ;  /* 0x00000001ff007807 */ /* 0x000fe20000800000 */
[----:B------:R0:W-:Y:S04]  /*a240*/  STG.E.128 [R104.64], R96 ;  /* 0x0000006068007986 */ /* 0x0001e8000c101d06 */
[----:B0-----:R-:W-:Y:S01]  /*a250*/  @P0 CALL.REL.NOINC `(.L_x_12887) ;  /* 0x0000001000000944 */ /* 0x001fe20003c00000 */
[----:B------:R-:W-:Y:S05]  /*a260*/  BRA `(.L_x_12888) ;  /* 0xffff65e000007947 */ /* 0x000fea000383ffff */
.L_x_12887:
[----:B------:R-:W-:Y:S05]  /*a270*/  EXIT ;  /* 0x000000000000794d */ /* 0x000fea0003800000 */
.L_x_12885:
[----:B------:R-:W-:Y:S01]  /*a280*/  HFMA2.MMA R118, -RZ, RZ, 0, 1.847743988037109375e-06 ;  /* 0x0000001fff767435 */ /* 0x000fe200000001ff */
[----:B------:R-:W-:Y:S01]  /*a290*/  MOV R109, R88 ;  /* 0x00000058006d7202 */ /* 0x000fe20000000f00 */
[----:B------:R-:W-:Y:S01]  /*a2a0*/  IMAD.MOV.U32 R120, RZ, RZ, 0x1 ;  /* 0x00000001ff787424 */ /* 0x000fe200078e00ff */
[----:B------:R-:W-:Y:S01]  /*a2b0*/  MOV R90, 0xa2e0 ;  /* 0x0000a2e0005a7802 */ /* 0x000fe20000000f00 */
[----:B------:R-:W-:-:S02]  /*a2c0*/  IMAD.MOV.U32 R108, RZ, RZ, -0x1 ;  /* 0xffffffffff6c7424 */ /* 0x000fc400078e00ff */
[----:B------:R-:W-:Y:S05]  /*a2d0*/  CALL.REL.NOINC `($__internal_93_$__cuda_sm70_shflsync_bfly_p) ;  /* 0x0000069000007944 */ /* 0x000fea0003c00000 */
[----:B01----:R-:W-:Y:S05]  /*a2e0*/  BRA `(.L_x_12889) ;  /* 0xffffefd000007947 */ /* 0x003fea000383ffff */
.L_x_12886:
[----:B------:R-:W-:Y:S01]  /*a2f0*/  MOV R120, 0x2 ;  /* 0x0000000200787802 */ /* 0x000fe20000000f00 */
[----:B------:R-:W-:Y:S01]  /*a300*/  IMAD.MOV.U32 R118, RZ, RZ, 0x1f ;  /* 0x0000001fff767424 */ /* 0x000fe200078e00ff */
[----:B------:R-:W-:-:S02]  /*a310*/  MOV R108, 0xffffffff ;  /* 0xffffffff006c7802 */ /* 0x000fc40000000f00 */
[----:B------:R-:W-:Y:S02]  /*a320*/  MOV R90, 0xa340 ;  /* 0x0000a340005a7802 */ /* 0x000fe40000000f00 */
[----:B0-----:R-:W-:Y:S05]  /*a330*/  CALL.REL.NOINC `($__internal_93_$__cuda_sm70_shflsync_bfly_p) ;  /* 0x0000063000007944 */ /* 0x001fea0003c00000 */
[----:B0-----:R-:W-:Y:S01]  /*a340*/  HFMA2.MMA R118, -RZ, RZ, 0, 1.847743988037109375e-06 ;  /* 0x0000001fff767435 */ /* 0x001fe200000001ff */
[----:B-1----:R-:W-:Y:S01]  /*a350*/  FADD.FTZ R109, R109, R108 ;  /* 0x0000006c6d6d7221 */ /* 0x002fe20000010000 */
[----:B------:R-:W-:Y:S01]  /*a360*/  MOV R90, 0xa3a0 ;  /* 0x0000a3a0005a7802 */ /* 0x000fe20000000f00 */
[----:B------:R-:W-:Y:S02]  /*a370*/  IMAD.MOV.U32 R120, RZ, RZ, 0x4 ;  /* 0x00000004ff787424 */ /* 0x000fe400078e00ff */
[----:B------:R-:W-:Y:S02]  /*a380*/  IMAD.MOV.U32 R108, RZ, RZ, -0x1 ;  /* 0xffffffffff6c7424 */ /* 0x000fe400078e00ff */
[----:B------:R-:W-:Y:S05]  /*a390*/  CALL.REL.NOINC `($__internal_93_$__cuda_sm70_shflsync_bfly_p) ;  /* 0x000005d000007944 */ /* 0x000fea0003c00000 */
[----:B01----:R-:W-:Y:S01]  /*a3a0*/  FADD.FTZ R109, R109, R108 ;  /* 0x0000006c6d6d7221 */ /* 0x003fe20000010000 */
[----:B------:R-:W-:Y:S01]  /*a3b0*/  MOV R120, 0x8 ;  /* 0x0000000800787802 */ /* 0x000fe20000000f00 */
[----:B------:R-:W-:Y:S01]  /*a3c0*/  IMAD.MOV.U32 R118, RZ, RZ, 0x1f ;  /* 0x0000001fff767424 */ /* 0x000fe200078e00ff */
[----:B------:R-:W-:Y:S02]  /*a3d0*/  MOV R108, 0xffffffff ;  /* 0xffffffff006c7802 */ /* 0x000fe40000000f00 */
[----:B------:R-:W-:-:S02]  /*a3e0*/  MOV R90, 0xa400 ;  /* 0x0000a400005a7802 */ /* 0x000fc40000000f00 */
[----:B------:R-:W-:Y:S05]  /*a3f0*/  CALL.REL.NOINC `($__internal_93_$__cuda_sm70_shflsync_bfly_p) ;  /* 0x0000057000007944 */ /* 0x000fea0003c00000 */
[----:B0-----:R-:W-:Y:S01]  /*a400*/  HFMA2.MMA R118, -RZ, RZ, 0, 1.847743988037109375e-06 ;  /* 0x0000001fff767435 */ /* 0x001fe200000001ff */
[----:B-1----:R-:W-:Y:S01]  /*a410*/  FADD.FTZ R109, R109, R108 ;  /* 0x0000006c6d6d7221 */ /* 0x002fe20000010000 */
[----:B------:R-:W-:Y:S01]  /*a420*/  MOV R90, 0xa460 ;  /* 0x0000a460005a7802 */ /* 0x000fe20000000f00 */
[----:B------:R-:W-:-:S02]  /*a430*/  IMAD.MOV.U32 R120, RZ, RZ, 0x10 ;  /* 0x00000010ff787424 */ /* 0x000fc400078e00ff */
[----:B------:R-:W-:Y:S02]  /*a440*/  IMAD.MOV.U32 R108, RZ, RZ, -0x1 ;  /* 0xffffffffff6c7424 */ /* 0x000fe400078e00ff */
[----:B------:R-:W-:Y:S05]  /*a450*/  CALL.REL.NOINC `($__internal_93_$__cuda_sm70_shflsync_bfly_p) ;  /* 0x0000051000007944 */ /* 0x000fea0003c00000 */
        /* <DEDUP_REMOVED lines=54> */
[----:B------:R-:W-:Y:S05]  /*a7c0*/  CALL.REL.NOINC `($__internal_93_$__cuda_sm70_shflsync_bfly_p) ;  /* 0x000001a000007944 */ /* 0x000fea0003c00000 */
        /* <DEDUP_REMOVED lines=18> */
[----:B01----:R-:W-:Y:S01]  /*a8f0*/  FADD.FTZ R109, R109, R108 ;  /* 0x0000006c6d6d7221 */ /* 0x003fe20000010000 */
[----:B------:R-:W-:Y:S01]  /*a900*/  MOV R120, 0x10 ;  /* 0x0000001000787802 */ /* 0x000fe20000000f00 */
[----:B------:R-:W-:Y:S01]  /*a910*/  IMAD.MOV.U32 R118, RZ, RZ, 0x1f ;  /* 0x0000001fff767424 */ /* 0x000fe200078e00ff */
[----:B------:R-:W-:Y:S02]  /*a920*/  MOV R108, 0xffffffff ;  /* 0xffffffff006c7802 */ /* 0x000fe40000000f00 */
[----:B------:R-:W-:Y:S02]  /*a930*/  MOV R90, 0xa950 ;  /* 0x0000a950005a7802 */ /* 0x000fe40000000f00 */
[----:B------:R-:W-:Y:S05]  /*a940*/  CALL.REL.NOINC `($__internal_93_$__cuda_sm70_shflsync_bfly_p) ;  /* 0x0000002000007944 */ /* 0x000fea0003c00000 */
[----:B01----:R-:W-:Y:S01]  /*a950*/  IMAD.MOV.U32 R120, RZ, RZ, R108 ;  /* 0x000000ffff787224 */ /* 0x003fe200078e006c */
[----:B------:R-:W-:Y:S05]  /*a960*/  BRA `(.L_x_12890) ;  /* 0xffffed9000007947 */ /* 0x000fea000383ffff */
        .weak           $__internal_93_$__cuda_sm70_shflsync_bfly_p
        .type           $__internal_93_$__cuda_sm70_shflsync_bfly_p,@function
        .size           $__internal_93_$__cuda_sm70_shflsync_bfly_p,(.L_x_22181 - $__internal_93_$__cuda_sm70_shflsync_bfly_p)
$__internal_93_$__cuda_sm70_shflsync_bfly_p:
[----:B------:R-:W-:Y:S01]  /*a970*/  HFMA2.MMA R91, -RZ, RZ, 0, 0 ;  /* 0x00000000ff5b7435 */ /* 0x000fe200000001ff */
[----:B------:R-:W-:Y:S04]  /*a980*/  WARPSYNC R108 ;  /* 0x0000006c00007348 */ /* 0x000fe80003800000 */
[----:B------:R0:W1:Y:S01]  /*a990*/  SHFL.BFLY PT, R108, R109, R120, R118 ;  /* 0x0c0000786d6c7389 */ /* 0x00006200000e0076 */
[----:B------:R-:W-:Y:S05]  /*a9a0*/  RET.REL.NODEC R90 `(_ZN10layer_norm13ln_fwd_kernelINS_13Kernel_traitsIf6__halfS2_S2_fjLj6144ELj1ELj1ELj8ELj16ENS_18Kernel_traits_baseILj6144EfS2_S2_S2_fjLj256EEEEELb1ELb1ELb0ELb1EEEvNS_9FwdParamsE) ;  /* 0xffff56505a007950 */ /* 0x000fea0003c3ffff */
.L_x_12891:
        /* <DEDUP_REMOVED lines=13> */
.L_x_22181:


//--------------------- .text._ZN10layer_norm13ln_fwd_kernelINS_13Kernel_traitsIf6__halfS2_S2_fjLj6144ELj1ELj1ELj8ELj16ENS_18Kernel_traits_baseILj6144EfS2_S2_S2_fjLj256EEEEELb1ELb1ELb1ELb0EEEvNS_9FwdParamsE --------------------------
	.section	.text._ZN10layer_norm13ln_fwd_kernelINS_13Kernel_traitsIf6__halfS2_S2_fjLj6144ELj1ELj1ELj8ELj16ENS_18Kernel_traits_baseILj6144EfS2_S2_S2_fjLj256EEEEELb1ELb1ELb1ELb0EEEvNS_9FwdParamsE,"ax",@progbits
	.sectioninfo	@"SHI_REGISTERS=168"
	.align	128
        .global         _ZN10layer_norm13ln_fwd_kernelINS_13Kernel_traitsIf6__halfS2_S2_fjLj6144ELj1ELj1ELj8ELj16ENS_18Kernel_traits_baseILj6144EfS2_S2_S2_fjLj256EEEEELb1ELb1ELb1ELb0EEEvNS_9FwdParamsE
        .type           _ZN10layer_norm13ln_fwd_kernelINS_13Kernel_traitsIf6__halfS2_S2_fjLj6144ELj1ELj1ELj8ELj16ENS_18Kernel_traits_baseILj6144EfS2_S2_S2_fjLj256EEEEELb1ELb1ELb1ELb0EEEvNS_9FwdParamsE,@function
        .size           _ZN10layer_norm13ln_fwd_kernelINS_13Kernel_traitsIf6__halfS2_S2_fjLj6144ELj1ELj1ELj8ELj16ENS_18Kernel_traits_baseILj6144EfS2_S2_S2_fjLj256EEEEELb1ELb1ELb1ELb0EEEvNS_9FwdParamsE,(.L_x_22182 - _ZN10layer_norm13ln_fwd_kernelINS_13Kernel_traitsIf6__halfS2_S2_fjLj6144ELj1ELj1ELj8ELj16ENS_18Kernel_traits_baseILj6144EfS2_S2_S2_fjLj256EEEEELb1ELb1ELb1ELb0EEEvNS_9FwdParamsE)
        .other          _ZN10layer_norm13ln_fwd_kernelINS_13Kernel_traitsIf6__halfS2_S2_fjLj6144ELj1ELj1ELj8ELj16ENS_18Kernel_traits_baseILj6144EfS2_S2_S2_fjLj256EEEEELb1ELb1ELb1ELb0EEEvNS_9FwdParamsE,@"STO_CUDA_ENTRY STV_DEFAULT"
_ZN10layer_norm13ln_fwd_kernelINS_13Kernel_traitsIf6__halfS2_S2_fjLj6144ELj1ELj1ELj8ELj16ENS_18Kernel_traits_baseILj6144EfS2_S2_S2_fjLj256EEEEELb1ELb1ELb1ELb0EEEvNS_9FwdParamsE:
.text._ZN10layer_norm13ln_fwd_kernelINS_13Kernel_traitsIf6__halfS2_S2_fjLj6144ELj1ELj1ELj8ELj16ENS_18Kernel_traits_baseILj6144EfS2_S2_S2_fjLj256EEEEELb1ELb1ELb1ELb0EEEvNS_9FwdParamsE:
[----:B------:R-:W-:Y:S02]  /*0000*/  IMAD.MOV.U32 R1, RZ, RZ, c[0x0][0x28] ;  /* 0x00000a00ff017624 */ /* 0x000fe400078e00ff */
[----:B------:R-:W-:Y:S01]  /*0010*/  ULDC.U8 UR4, c[0x0][0x244] ;  /* 0x0000910000047ab9 */ /* 0x000fe20000000000 */
[----:B------:R-:W-:Y:S01]  /*0020*/  MOV R86, c[0x0][0x23c] ;  /* 0x00008f0000567a02 */ /* 0x000fe20000000f00 */
[----:B------:R-:W-:Y:S01]  /*0030*/  IMAD.MOV.U32 R155, RZ, RZ, c[0x0][0x238] ;  /* 0x00008e00ff9b7624 */ /* 0x000fe200078e00ff */
[----:B------:R-:W-:Y:S01]  /*0040*/  ISETP.NE.AND P0, PT, RZ, UR4, PT ;  /* 0x00000004ff007c0c */ /* 0x000fe2000bf05270 */
[----:B------:R-:W-:-:S12]  /*0050*/  ULDC.64 UR4, c[0x0][0x118] ;  /* 0x0000460000047ab9 */ /* 0x000fd80000000a00 */
[----:B------:R-:W-:Y:S02]  /*0060*/  @P0 IMAD.MOV.U32 R4, RZ, RZ, R155 ;  /* 0x000000ffff040224 */ /* 0x000fe400078e009b */
[----:B------:R-:W-:-:S06]  /*0070*/  @P0 IMAD.MOV.U32 R5, RZ, RZ, R86 ;  /* 0x000000ffff050224 */ /* 0x000fcc00078e0056 */
[----:B------:R-:W2:Y:S01]  /*0080*/  @P0 LDG.E.64 R4, [R4.64] ;  /* 0x0000000404040981 */ /* 0x000ea2000c1e1b00 */
[----:B------:R-:W-:Y:S01]  /*0090*/  MOV R2, c[0x0][0x230] ;  /* 0x00008c0000027a02 */ /* 0x000fe20000000f00 */
        /* <DEDUP_REMOVED lines=14> */
[----:B------:R-:W-:Y:S02]  /*0180*/  LOP3.LUT R8, R7, R85, R2, 0x96, !PT ;  /* 0x0000005507087212 */ /* 0x000fe400078e9602 */
[----:B------:R-:W-:Y:S01]  /*0190*/  IADD3 R88, R2, -0x61c88647, RZ ;  /* 0x9e3779b902587810 */ /* 0x000fe20007ffe0ff */
[----:B------:R-:W-:Y:S01]  /*01a0*/  IMAD.WIDE.U32 R4, R86, -0x2daee0ad, RZ ;  /* 0xd2511f5356047825 */ /* 0x000fe200078e00ff */
[----:B------:R-:W-:Y:S02]  /*01b0*/  IADD3 R89, R2, 0x3c6ef372, RZ ;  /* 0x3c6ef37202597810 */ /* 0x000fe40007ffe0ff */
[----:B------:R-:W-:Y:S01]  /*01c0*/  MOV R7, c[0x0][0x168] ;  /* 0x00005a0000077a02 */ /* 0x000fe20000000f00 */
        /* <DEDUP_REMOVED lines=50> */
.L_x_12893:
[----:B------:R-:W-:Y:S05]  /*04f0*/  BSYNC B0 ;  /* 0x0000000000007941 */ /* 0x000fea0003800000 */
.L_x_12892:
        /* <DEDUP_REMOVED lines=21> */
.L_x_12895:
[----:B------:R-:W-:Y:S05]  /*0650*/  BSYNC B0 ;  /* 0x0000000000007941 */ /* 0x000fea0003800000 */
.L_x_12894:
        /* <DEDUP_REMOVED lines=20> */
.L_x_12897:
[----:B------:R-:W-:Y:S05]  /*07a0*/  BSYNC B0 ;  /* 0x0000000000007941 */ /* 0x000fea0003800000 */
.L_x_12896:
        /* <DEDUP_REMOVED lines=17> */
[----:B------:R-:W-:Y:S01]  /*08c0*/  LOP3.LUT R5, R81, R6, R99, 0x96, !PT ;  /* 0x0000000651057212 */ /* 0x000fe200078e9663 */
[----:B------:R-:W-:Y:S01]  /*08d0*/  IMAD.MOV.U32 R109, RZ, RZ, RZ ;  /* 0x000000ffff6d7224 */ /* 0x000fe200078e00ff */
[----:B------:R-:W-:Y:S02]  /*08e0*/  IMNMX R82, RZ, R82, !PT ;  /* 0x00000052ff527217 */ /* 0x000fe40007800200 */
[----:B------:R-:W-:Y:S02]  /*08f0*/  LOP3.LUT R106, R103, 0x1fffffe0, RZ, 0xc0, !PT ;  /* 0x1fffffe0676a7812 */ /* 0x000fe400078ec0ff */
[----:B------:R-:W-:-:S02]  /*0900*/  IMNMX R81, R82, 0x20, PT ;  /* 0x0000002052517817 */ /* 0x000fc40003800200 */
[----:B------:R-:W-:Y:S02]  /*0910*/  LOP3.LUT R7, R7, R100, R98, 0x96, !PT ;  /* 0x0000006407077212 */ /* 0x000fe400078e9662 */
[----:B------:R-:W-:Y:S02]  /*0920*/  IADD3 R81, R81, R106, RZ ;  /* 0x0000006a51517210 */ /* 0x000fe40007ffe0ff */
[----:B------:R-:W-:Y:S01]  /*0930*/  IADD3 R100, R3, 0x646e171e, RZ ;  /* 0x646e171e03647810 */ /* 0x000fe20007ffe0ff */
[----:B------:R-:W-:Y:S01]  /*0940*/  IMAD.WIDE.U32 R6, R7, -0x2daee0ad, RZ ;  /* 0xd2511f5307067825 */ /* 0x000fe200078e00ff */
[----:B------:R-:W-:Y:S02]  /*0950*/  IADD3 R101, R3, 0x1fd5c5a3, RZ ;  /* 0x1fd5c5a303657810 */ /* 0x000fe40007ffe0ff */
[----:B------:R-:W-:Y:S01]  /*0960*/  IADD3 R102, R2, 0x5384540f, RZ ;  /* 0x5384540f02667810 */ /* 0x000fe20007ffe0ff */
        /* <DEDUP_REMOVED lines=8> */
[----:B------:R-:W-:Y:S01]  /*09f0*/  IADD3 R105, R3, -0x695add53, RZ ;  /* 0x96a522ad03697810 */ /* 0x000fe20007ffe0ff */
[----:B------:R-:W-:Y:S01]  /*0a00*/  IMAD.IADD R7, R104, 0x1, -R7 ;  /* 0x0000000168077824 */ /* 0x000fe200078e0a07 */
[----:B------:R-:W-:Y:S01]  /*0a10*/  LOP3.LUT R80, R83, R80, R102, 0x96, !PT ;  /* 0x0000005053507212 */ /* 0x000fe200078e9666 */
[----:B------:R-:W-:Y:S01]  /*0a20*/  IMAD.HI.U32 R6, R148, -0x326172a9, RZ ;  /* 0xcd9e8d5794067827 */ /* 0x000fe200078e00ff */
[----:B------:R-:W-:Y:S02]  /*0a30*/  IADD3 R104, R3, -0x24c28bd8, RZ ;  /* 0xdb3d742803687810 */ /* 0x000fe40007ffe0ff */
[----:B------:R-:W-:Y:S01]  /*0a40*/  IMNMX R7, RZ, R7, !PT ;  /* 0x00000007ff077217 */ /* 0x000fe20007800200 */
[----:B------:R-:W-:Y:S01]  /*0a50*/  IMAD.HI.U32 R5, R80, -0x2daee0ad, RZ ;  /* 0xd2511f5350057827 */ /* 0x000fe200078e00ff */
[----:B------:R-:W-:-:S02]  /*0a60*/  LOP3.LUT R6, R6, R82, R103, 0x96, !PT ;  /* 0x0000005206067212 */ /* 0x000fc400078e9667 */
[----:B------:R-:W-:Y:S01]  /*0a70*/  IMNMX R7, R7, 0x20, PT ;  /* 0x0000002007077817 */ /* 0x000fe20003800200 */
[----:B------:R-:W-:Y:S01]  /*0a80*/  IMAD R153, R80, -0x2daee0ad, RZ ;  /* 0xd2511f5350997824 */ /* 0x000fe200078e02ff */
[----:B0-----:R0:W1:Y:S01]  /*0a90*/  MUFU.RCP R107, R81 ;  /* 0x00000051006b7308 */ /* 0x0010620000001000 */
[----:B------:R-:W-:Y:S01]  /*0aa0*/  LOP3.LUT R152, R5, R4, R104, 0x96, !PT ;  /* 0x0000000405987212 */ /* 0x000fe200078e9668 */
[----:B------:R-:W-:Y:S01]  /*0ab0*/  IMAD.HI.U32 R4, R6, -0x2daee0ad, RZ ;  /* 0xd2511f5306047827 */ /* 0x000fe200078e00ff */
[----:B------:R-:W-:Y:S02]  /*0ac0*/  IADD3 R7, R106, R7, RZ ;  /* 0x000000076a077210 */ /* 0x000fe40007ffe0ff */
[----:B------:R-:W-:Y:S01]  /*0ad0*/  IADD3 R106, R2, -0x700cb87f, RZ ;  /* 0x8ff34781026a7810 */ /* 0x000fe20007ffe0ff */
[----:B------:R-:W-:Y:S01]  /*0ae0*/  IMAD R148, R148, -0x326172a9, RZ ;  /* 0xcd9e8d5794947824 */ /* 0x000fe200078e02ff */
[----:B------:R-:W-:Y:S01]  /*0af0*/  LOP3.LUT R153, R4, R153, R105, 0x96, !PT ;  /* 0x0000009904997212 */ /* 0x000fe200078e9669 */
[----:B------:R-:W-:Y:S01]  /*0b00*/  IMAD.HI.U32 R5, R152, -0x326172a9, RZ ;  /* 0xcd9e8d5798057827 */ /* 0x000fe200078e00ff */
[----:B------:R-:W-:-:S02]  /*0b10*/  LOP3.LUT R155, R155, 0x3, RZ, 0xc0, !PT ;  /* 0x000000039b9b7812 */ /* 0x000fc400078ec0ff */
[----:B------:R-:W-:Y:S01]  /*0b20*/  SHF.L.U32 R110, R7, 0x3, RZ ;  /* 0x00000003076e7819 */ /* 0x000fe200000006ff */
[----:B------:R-:W-:Y:S01]  /*0b30*/  IMAD R156, R6, -0x2daee0ad, RZ ;  /* 0xd2511f53069c7824 */ /* 0x000fe200078e02ff */
[----:B------:R-:W-:Y:S01]  /*0b40*/  LOP3.LUT R148, R5, R148, R106, 0x96, !PT ;  /* 0x0000009405947212 */ /* 0x000fe200078e966a */
[----:B0-----:R-:W-:Y:S02]  /*0b50*/  IMAD R152, R152, -0x326172a9, RZ ;  /* 0xcd9e8d5798987824 */ /* 0x001fe400078e02ff */
.L_x_13157:
        /* <DEDUP_REMOVED lines=37> */
.L_x_12901:
        /* <DEDUP_REMOVED lines=12> */
.L_x_12904:
[----:B------:R-:W-:Y:S02]  /*0e70*/  IMAD.MOV.U32 R143, RZ, RZ, R152 ;  /* 0x000000ffff8f7224 */ /* 0x000fe400078e0098 */
.L_x_12905:
[----:B------:R-:W-:Y:S05]  /*0e80*/  BSYNC B2 ;  /* 0x0000000000027941 */ /* 0x000fea0003800000 */
.L_x_12903:
        /* <DEDUP_REMOVED lines=16> */
.L_x_12909:
[----:B------:R-:W-:Y:S05]  /*0f90*/  BSYNC B3 ;  /* 0x0000000000037941 */ /* 0x000fea0003800000 */
.L_x_12908:
        /* <DEDUP_REMOVED lines=43> */
.L_x_12907:
[----:B------:R-:W-:Y:S05]  /*1250*/  BSYNC B2 ;  /* 0x0000000000027941 */ /* 0x000fea0003800000 */
.L_x_12906:
        /* <DEDUP_REMOVED lines=13> */
.L_x_12902:
[----:B------:R-:W-:Y:S05]  /*1330*/  BSYNC B1 ;  /* 0x0000000000017941 */ /* 0x000fea0003800000 */
.L_x_12900:
        /* <DEDUP_REMOVED lines=8> */
.L_x_12911:
        /* <DEDUP_REMOVED lines=12> */
.L_x_12914:
[----:B------:R-:W-:Y:S02]  /*1480*/  MOV R111, R152 ;  /* 0x00000098006f7202 */ /* 0x000fe40000000f00 */
.L_x_12915:
[----:B------:R-:W-:Y:S05]  /*1490*/  BSYNC B2 ;  /* 0x0000000000027941 */ /* 0x000fea0003800000 */
.L_x_12913:
        /* <DEDUP_REMOVED lines=16> */
.L_x_12919:
[----:B------:R-:W-:Y:S05]  /*15a0*/  BSYNC B3 ;  /* 0x0000000000037941 */ /* 0x000fea0003800000 */
.L_x_12918:
        /* <DEDUP_REMOVED lines=43> */
.L_x_12917:
[----:B------:R-:W-:Y:S05]  /*1860*/  BSYNC B2 ;  /* 0x0000000000027941 */ /* 0x000fea0003800000 */
.L_x_12916:
        /* <DEDUP_REMOVED lines=13> */
.L_x_12912:
[----:B------:R-:W-:Y:S05]  /*1940*/  BSYNC B1 ;  /* 0x0000000000017941 */ /* 0x000fea0003800000 */
.L_x_12910:
        /* <DEDUP_REMOVED lines=8> */
.L_x_12921:
        /* <DEDUP_REMOVED lines=12> */
.L_x_12924:
[----:B------:R-:W-:Y:S02]  /*1a90*/  IMAD.MOV.U32 R112, RZ, RZ, R152 ;  /* 0x000000ffff707224 */ /* 0x000fe400078e0098 */
.L_x_12925:
[----:B------:R-:W-:Y:S05]  /*1aa0*/  BSYNC B2 ;  /* 0x0000000000027941 */ /* 0x000fea0003800000 */
.L_x_12923:
        /* <DEDUP_REMOVED lines=16> */
.L_x_12929:
[----:B------:R-:W-:Y:S05]  /*1bb0*/  BSYNC B3 ;  /* 0x0000000000037941 */ /* 0x000fea0003800000 */
.L_x_12928:
        /* <DEDUP_REMOVED lines=43> */
.L_x_12927:
[----:B------:R-:W-:Y:S05]  /*1e70*/  BSYNC B2 ;  /* 0x0000000000027941 */ /* 0x000fea0003800000 */
.L_x_12926:
        /* <DEDUP_REMOVED lines=13> */
.L_x_12922:
[----:B------:R-:W-:Y:S05]  /*1f50*/  BSYNC B1 ;  /* 0x0000000000017941 */ /* 0x000fea0003800000 */
.L_x_12920:
        /* <DEDUP_REMOVED lines=8> */
.L_x_12931:
        /* <DEDUP_REMOVED lines=12> */
.L_x_12934:
[----:B------:R-:W-:Y:S02]  /*20a0*/  IMAD.MOV.U32 R113, RZ, RZ, R152 ;  /* 0x000000ffff717224 */ /* 0x000fe400078e0098 */
.L_x_12935:
[----:B------:R-:W-:Y:S05]  /*20b0*/  BSYNC B2 ;  /* 0x0000000000027941 */ /* 0x000fea0003800000 */
.L_x_12933:
        /* <DEDUP_REMOVED lines=16> */
.L_x_12939:
[----:B------:R-:W-:Y:S05]  /*21c0*/  BSYNC B3 ;  /* 0x0000000000037941 */ /* 0x000fea0003800000 */
.L_x_12938:
        /* <DEDUP_REMOVED lines=43> */
.L_x_12937:
[----:B------:R-:W-:Y:S05]  /*2480*/  BSYNC B2 ;  /* 0x0000000000027941 */ /* 0x000fea0003800000 */
.L_x_12936:
        /* <DEDUP_REMOVED lines=13> */
.L_x_12932:
[----:B------:R-:W-:Y:S05]  /*2560*/  BSYNC B1 ;  /* 0x0000000000017941 */ /* 0x000fea0003800000 */
.L_x_12930:
        /* <DEDUP_REMOVED lines=8> */
.L_x_12941:
        /* <DEDUP_REMOVED lines=12> */
.L_x_12944:
[----:B------:R-:W-:Y:S02]  /*26b0*/  MOV R114, R152 ;  /* 0x0000009800727202 */ /* 0x000fe40000000f00 */
.L_x_12945:
[----:B------:R-:W-:Y:S05]  /*26c0*/  BSYNC B2 ;  /* 0x0000000000027941 */ /* 0x000fea0003800000 */
.L_x_12943:
        /* <DEDUP_REMOVED lines=16> */
.L_x_12949:
[----:B------:R-:W-:Y:S05]  /*27d0*/  BSYNC B3 ;  /* 0x0000000000037941 */ /* 0x000fea0003800000 */
.L_x_12948:
        /* <DEDUP_REMOVED lines=43> */
.L_x_12947:
[----:B------:R-:W-:Y:S05]  /*2a90*/  BSYNC B2 ;  /* 0x0000000000027941 */ /* 0x000fea0003800000 */
.L_x_12946:
        /* <DEDUP_REMOVED lines=13> */
.L_x_12942:
[----:B------:R-:W-:Y:S05]  /*2b70*/  BSYNC B1 ;  /* 0x0000000000017941 */ /* 0x000fea0003800000 */
.L_x_12940:
        /* <DEDUP_REMOVED lines=8> */
.L_x_12951:
        /* <DEDUP_REMOVED lines=12> */
.L_x_12954:
[----:B------:R-:W-:Y:S02]  /*2cc0*/  IMAD.MOV.U32 R115, RZ, RZ, R152 ;  /* 0x000000ffff737224 */ /* 0x000fe400078e0098 */
.L_x_12955:
[----:B------:R-:W-:Y:S05]  /*2cd0*/  BSYNC B2 ;  /* 0x0000000000027941 */ /* 0x000fea0003800000 */
.L_x_12953:
        /* <DEDUP_REMOVED lines=16> */
.L_x_12959:
[----:B------:R-:W-:Y:S05]  /*2de0*/  BSYNC B3 ;  /* 0x0000000000037941 */ /* 0x000fea0003800000 */
.L_x_12958:
        /* <DEDUP_REMOVED lines=43> */
.L_x_12957:
[----:B------:R-:W-:Y:S05]  /*30a0*/  BSYNC B2 ;  /* 0x0000000000027941 */ /* 0x000fea0003800000 */
.L_x_12956:
        /* <DEDUP_REMOVED lines=10> */
[----:B------:R-:W-:Y:S01]  /*3150*/  FMUL.FTZ R150, R61, R82 ;  /* 0x000000523d967220 */ /* 0x000fe20000410000 */
[----:B------:R-:W-:-:S03]  /*3160*/  PRMT R115, R80, 0x7610, R115 ;  /* 0x0000761050737816 */ /* 0x000fc60000000073 */
[----:B------:R-:W-:Y:S02]  /*3170*/  @P3 FADD.FTZ R150, R83, R150 ;  /* 0x0000009653963221 */ /* 0x000fe40000010000 */
.L_x_12952:
[----:B------:R-:W-:Y:S05]  /*3180*/  BSYNC B1 ;  /* 0x0000000000017941 */ /* 0x000fea0003800000 */
.L_x_12950:
        /* <DEDUP_REMOVED lines=8> */
.L_x_12961:
        /* <DEDUP_REMOVED lines=12> */
.L_x_12964:
[----:B------:R-:W-:Y:S02]  /*32d0*/  IMAD.MOV.U32 R116, RZ, RZ, R152 ;  /* 0x000000ffff747224 */ /* 0x000fe400078e0098 */
.L_x_12965:
[----:B------:R-:W-:Y:S05]  /*32e0*/  BSYNC B2 ;  /* 0x0000000000027941 */ /* 0x000fea0003800000 */
.L_x_12963:
        /* <DEDUP_REMOVED lines=16> */
.L_x_12969:
[----:B------:R-:W-:Y:S05]  /*33f0*/  BSYNC B3 ;  /* 0x0000000000037941 */ /* 0x000fea0003800000 */
.L_x_12968:
        /* <DEDUP_REMOVED lines=40> */
[----:B------:R-:W-:Y:S01]  /*3680*/  MOV R156, R80 ;  /* 0x00000050009c7202 */ /* 0x000fe20000000f00 */
[----:B------:R-:W-:Y:S01]  /*3690*/  IMAD.MOV.U32 R80, RZ, RZ, RZ ;  /* 0x000000ffff507224 */ /* 0x000fe200078e00ff */
[----:B------:R-:W-:Y:S02]  /*36a0*/  LOP3.LUT R153, R81, R154, R105, 0x96, !PT ;  /* 0x0000009a51997212 */ /* 0x000fe400078e9669 */
.L_x_12967:
[----:B------:R-:W-:Y:S05]  /*36b0*/  BSYNC B2 ;  /* 0x0000000000027941 */ /* 0x000fea0003800000 */
.L_x_12966:
[----:B------:R-:W0:Y:S01]  /*36c0*/  I2F.U32 R81, R116 ;  /* 0x0000007400517306 */ /* 0x000e220000201000 */
[----:B------:R-:W-:-:S04]  /*36d0*/  IMAD.MOV.U32 R82, RZ, RZ, 0x2f800000 ;  /* 0x2f800000ff527424 */ /* 0x000fc800078e00ff */
[----:B0-----:R-:W-:Y:S01]  /*36e0*/  FFMA.FTZ R81, R81, R82, 1.1641532182693481445e-10 ;  /* 0x2f00000051517423 */ /* 0x001fe20000010052 */
[----:B-----5:R-:W-:-:S04]  /*36f0*/  HADD2.F32 R82, -RZ, R123.H0_H0 ;  /* 0x2000007bff527230 */ /* 0x020fc80000004100 */
[----:B------:R-:W-:Y:S01]  /*3700*/  FSETP.GTU.FTZ.AND P5, PT, R81, c[0x0][0x1e4], PT ;  /* 0x0000790051007a0b */ /* 0x000fe20003fbc000 */
[----:B------:R-:W-:-:S03]  /*3710*/  FMUL.FTZ R82, R82, c[0x0][0x1ec] ;  /* 0x00007b0052527a20 */ /* 0x000fc60000410000 */
[----:B------:R-:W-:Y:S01]  /*3720*/  SEL R116, RZ, 0x1, P5 ;  /* 0x00000001ff747807 */ /* 0x000fe20002800000 */
[----:B------:R-:W-:-:S05]  /*3730*/  FMUL.FTZ R82, R82, c[0x0][0x1e8] ;  /* 0x00007a0052527a20 */ /* 0x000fca0000410000 */
[----:B------:R-:W-:Y:S01]  /*3740*/  FSEL R151, R82, RZ, !P5 ;  /* 0x000000ff52977208 */ /* 0x000fe20006800000 */
[----:B------:R-:W-:-:S04]  /*3750*/  @P3 HADD2.F32 R82, -RZ, R7.H0_H0 ;  /* 0x20000007ff523230 */ /* 0x000fc80000004100 */
[----:B------:R-:W-:-:S04]  /*3760*/  FMUL.FTZ R151, R62, R151 ;  /* 0x000000973e977220 */ /* 0x000fc80000410000 */
[----:B------:R-:W-:Y:S02]  /*3770*/  @P3 FADD.FTZ R151, R82, R151 ;  /* 0x0000009752973221 */ /* 0x000fe40000010000 */
.L_x_12962:
[----:B------:R-:W-:Y:S05]  /*3780*/  BSYNC B1 ;  /* 0x0000000000017941 */ /* 0x000fea0003800000 */
.L_x_12960:
        /* <DEDUP_REMOVED lines=8> */
.L_x_12971:
        /* <DEDUP_REMOVED lines=12> */
.L_x_12974:
[----:B------:R-:W-:Y:S02]  /*38d0*/  MOV R117, R152 ;  /* 0x0000009800757202 */ /* 0x000fe40000000f00 */
.L_x_12975:
[----:B------:R-:W-:Y:S05]  /*38e0*/  BSYNC B2 ;  /* 0x0000000000027941 */ /* 0x000fea0003800000 */
.L_x_12973:
        /* <DEDUP_REMOVED lines=16> */
.L_x_12979:
[----:B------:R-:W-:Y:S05]  /*39f0*/  BSYNC B3 ;  /* 0x0000000000037941 */ /* 0x000fea0003800000 */
.L_x_12978:
        /* <DEDUP_REMOVED lines=43> */
.L_x_12977:
[----:B------:R-:W-:Y:S05]  /*3cb0*/  BSYNC B2 ;  /* 0x0000000000027941 */ /* 0x000fea0003800000 */
.L_x_12976:
[----:B------:R-:W0:Y:S01]  /*3cc0*/  I2F.U32 R80, R117 ;  /* 0x0000007500507306 */ /* 0x000e220000201000 */
[----:B------:R-:W-:-:S10]  /*3cd0*/  HFMA2.MMA R81, -RZ, RZ, 0.1171875, 0 ;  /* 0x2f800000ff517435 */ /* 0x000fd400000001ff */
[----:B0-----:R-:W-:Y:S01]  /*3ce0*/  FFMA.FTZ R80, R80, R81, 1.1641532182693481445e-10 ;  /* 0x2f00000050507423 */ /* 0x001fe20000010051 */
[----:B-----5:R-:W-:-:S04]  /*3cf0*/  HADD2.F32 R81, -RZ, R123.H1_H1 ;  /* 0x3000007bff517230 */ /* 0x020fc80000004100 */
[----:B------:R-:W-:Y:S01]  /*3d00*/  FSETP.GTU.FTZ.AND P4, PT, R80, c[0x0][0x1e4], PT ;  /* 0x0000790050007a0b */ /* 0x000fe20003f9c000 */
[----:B------:R-:W-:-:S03]  /*3d10*/  FMUL.FTZ R81, R81, c[0x0][0x1ec] ;  /* 0x00007b0051517a20 */ /* 0x000fc60000410000 */
[----:B------:R-:W-:Y:S01]  /*3d20*/  SEL R117, RZ, 0x1, P4 ;  /* 0x00000001ff757807 */ /* 0x000fe20002000000 */
[----:B------:R-:W-:-:S05]  /*3d30*/  FMUL.FTZ R81, R81, c[0x0][0x1e8] ;  /* 0x00007a0051517a20 */ /* 0x000fca0000410000 */
[----:B------:R-:W-:Y:S01]  /*3d40*/  FSEL R154, R81, RZ, !P4 ;  /* 0x000000ff519a7208 */ /* 0x000fe20006000000 */
[----:B------:R-:W-:-:S04]  /*3d50*/  @P3 HADD2.F32 R81, -RZ, R7.H1_H1 ;  /* 0x30000007ff513230 */ /* 0x000fc80000004100 */
[----:B------:R-:W-:-:S04]  /*3d60*/  FMUL.FTZ R154, R63, R154 ;  /* 0x0000009a3f9a7220 */ /* 0x000fc80000410000 */
[----:B------:R-:W-:Y:S02]  /*3d70*/  @P3 FADD.FTZ R154, R81, R154 ;  /* 0x0000009a519a3221 */ /* 0x000fe40000010000 */
.L_x_12972:
[----:B------:R-:W-:Y:S05]  /*3d80*/  BSYNC B1 ;  /* 0x0000000000017941 */ /* 0x000fea0003800000 */
.L_x_12970:
        /* <DEDUP_REMOVED lines=29> */
.L_x_12981:
[----:B------:R-:W-:Y:S05]  /*3f60*/  BSYNC B1 ;  /* 0x0000000000017941 */ /* 0x000fea0003800000 */
.L_x_12980:
[----:B------:R-:W-:Y:S02]  /*3f70*/  IADD3 R142, R142, 0x100, RZ ;  /* 0x000001008e8e7810 */ /* 0x000fe40007ffe0ff */
[----:B------:R-:W-:Y:S02]  /*3f80*/  IADD3 R140, R140, 0x100, RZ ;  /* 0x000001008c8c7810 */ /* 0x000fe40007ffe0ff */
.L_x_12899:
[----:B------:R-:W-:Y:S05]  /*3f90*/  BSYNC B0 ;  /* 0x0000000000007941 */ /* 0x000fea0003800000 */
.L_x_12898:
        /* <DEDUP_REMOVED lines=18> */
[----:B-----5:R-:W-:Y:S01]  /*40c0*/  HADD2.F32 R118, -RZ, R4.H0_H0 ;  /* 0x20000004ff767230 */ /* 0x020fe20000004100 */
[----:B------:R-:W-:Y:S05]  /*40d0*/  BRA `(.L_x_12986) ;  /* 0x0000057000007947 */ /* 0x000fea0003800000 */
.L_x_12985:
        /* <DEDUP_REMOVED lines=12> */
.L_x_12988:
[----:B------:R-:W-:Y:S02]  /*41a0*/  MOV R126, R152 ;  /* 0x00000098007e7202 */ /* 0x000fe40000000f00 */
.L_x_12989:
[----:B------:R-:W-:Y:S05]  /*41b0*/  BSYNC B2 ;  /* 0x0000000000027941 */ /* 0x000fea0003800000 */
.L_x_12987:
        /* <DEDUP_REMOVED lines=16> */
.L_x_12993:
[----:B------:R-:W-:Y:S05]  /*42c0*/  BSYNC B3 ;  /* 0x0000000000037941 */ /* 0x000fea0003800000 */
.L_x_12992:
        /* <DEDUP_REMOVED lines=43> */
.L_x_12991:
[----:B------:R-:W-:Y:S05]  /*4580*/  BSYNC B2 ;  /* 0x0000000000027941 */ /* 0x000fea0003800000 */
.L_x_12990:
        /* <DEDUP_REMOVED lines=10> */
[----:B------:R-:W-:-:S04]  /*4630*/  FMUL.FTZ R118, R32, R81 ;  /* 0x0000005120767220 */ /* 0x000fc80000410000 */
[----:B------:R-:W-:Y:S02]  /*4640*/  @P3 FADD.FTZ R118, R83, R118 ;  /* 0x0000007653763221 */ /* 0x000fe40000010000 */
.L_x_12986:
[----:B------:R-:W-:Y:S05]  /*4650*/  BSYNC B1 ;  /* 0x0000000000017941 */ /* 0x000fea0003800000 */
.L_x_12984:
        /* <DEDUP_REMOVED lines=8> */
.L_x_12995:
        /* <DEDUP_REMOVED lines=12> */
.L_x_12998:
[----:B------:R-:W-:Y:S02]  /*47a0*/  IMAD.MOV.U32 R111, RZ, RZ, R152 ;  /* 0x000000ffff6f7224 */ /* 0x000fe400078e0098 */
.L_x_12999:
[----:B------:R-:W-:Y:S05]  /*47b0*/  BSYNC B2 ;  /* 0x0000000000027941 */ /* 0x000fea0003800000 */
.L_x_12997:
        /* <DEDUP_REMOVED lines=16> */
.L_x_13003:
[----:B------:R-:W-:Y:S05]  /*48c0*/  BSYNC B3 ;  /* 0x0000000000037941 */ /* 0x000fea0003800000 */
.L_x_13002:
        /* <DEDUP_REMOVED lines=43> */
.L_x_13001:
[----:B------:R-:W-:Y:S05]  /*4b80*/  BSYNC B2 ;  /* 0x0000000000027941 */ /* 0x000fea0003800000 */
.L_x_13000:
        /* <DEDUP_REMOVED lines=13> */
.L_x_12996:
[----:B------:R-:W-:Y:S05]  /*4c60*/  BSYNC B1 ;  /* 0x0000000000017941 */ /* 0x000fea0003800000 */
.L_x_12994:
        /* <DEDUP_REMOVED lines=8> */
.L_x_13005:
        /* <DEDUP_REMOVED lines=12> */
.L_x_13008:
[----:B------:R-:W-:Y:S02]  /*4db0*/  IMAD.MOV.U32 R112, RZ, RZ, R152 ;  /* 0x000000ffff707224 */ /* 0x000fe400078e0098 */
.L_x_13009:
[----:B------:R-:W-:Y:S05]  /*4dc0*/  BSYNC B2 ;  /* 0x0000000000027941 */ /* 0x000fea0003800000 */
.L_x_13007:
        /* <DEDUP_REMOVED lines=16> */
.L_x_13013:
[----:B------:R-:W-:Y:S05]  /*4ed0*/  BSYNC B3 ;  /* 0x0000000000037941 */ /* 0x000fea0003800000 */
.L_x_13012:
        /* <DEDUP_REMOVED lines=43> */
.L_x_13011:
[----:B------:R-:W-:Y:S05]  /*5190*/  BSYNC B2 ;  /* 0x0000000000027941 */ /* 0x000fea0003800000 */
.L_x_13010:
        /* <DEDUP_REMOVED lines=13> */
.L_x_13006:
[----:B------:R-:W-:Y:S05]  /*5270*/  BSYNC B1 ;  /* 0x0000000000017941 */ /* 0x000fea0003800000 */
.L_x_13004:
        /* <DEDUP_REMOVED lines=8> */
.L_x_13015:
        /* <DEDUP_REMOVED lines=12> */
.L_x_13018:
[----:B------:R-:W-:Y:S02]  /*53c0*/  MOV R113, R152 ;  /* 0x0000009800717202 */ /* 0x000fe40000000f00 */
.L_x_13019:
[----:B------:R-:W-:Y:S05]  /*53d0*/  BSYNC B2 ;  /* 0x0000000000027941 */ /* 0x000fea0003800000 */
.L_x_13017:
        /* <DEDUP_REMOVED lines=16> */
.L_x_13023:
[----:B------:R-:W-:Y:S05]  /*54e0*/  BSYNC B3 ;  /* 0x0000000000037941 */ /* 0x000fea0003800000 */
.L_x_13022:
        /* <DEDUP_REMOVED lines=43> */
.L_x_13021:
[----:B------:R-:W-:Y:S05]  /*57a0*/  BSYNC B2 ;  /* 0x0000000000027941 */ /* 0x000fea0003800000 */
.L_x_13020:
        /* <DEDUP_REMOVED lines=13> */
.L_x_13016:
[----:B------:R-:W-:Y:S05]  /*5880*/  BSYNC B1 ;  /* 0x0000000000017941 */ /* 0x000fea0003800000 */
.L_x_13014:
        /* <DEDUP_REMOVED lines=8> */
.L_x_13025:
        /* <DEDUP_REMOVED lines=12> */
.L_x_13028:
[----:B------:R-:W-:Y:S02]  /*59d0*/  IMAD.MOV.U32 R114, RZ, RZ, R152 ;  /* 0x000000ffff727224 */ /* 0x000fe400078e0098 */
.L_x_13029:
[----:B------:R-:W-:Y:S05]  /*59e0*/  BSYNC B2 ;  /* 0x0000000000027941 */ /* 0x000fea0003800000 */
.L_x_13027:
        /* <DEDUP_REMOVED lines=16> */
.L_x_13033:
[----:B------:R-:W-:Y:S05]  /*5af0*/  BSYNC B3 ;  /* 0x0000000000037941 */ /* 0x000fea0003800000 */
.L_x_13032:
        /* <DEDUP_REMOVED lines=43> */
.L_x_13031:
[----:B------:R-:W-:Y:S05]  /*5db0*/  BSYNC B2 ;  /* 0x0000000000027941 */ /* 0x000fea0003800000 */
.L_x_13030:
        /* <DEDUP_REMOVED lines=8> */
[----:B------:R-:W-:-:S04]  /*5e40*/  @P3 HADD2.F32 R83, -RZ, R6.H0_H0 ;  /* 0x20000006ff533230 */ /* 0x000fc80000004100 */
[----:B------:R-:W-:Y:S01]  /*5e50*/  FMUL.FTZ R126, R36, R81 ;  /* 0x00000051247e7220 */ /* 0x000fe20000410000 */
[----:B------:R-:W-:-:S03]  /*5e60*/  SEL R81, RZ, 0x1, P5 ;  /* 0x00000001ff517807 */ /* 0x000fc60002800000 */
[----:B------:R-:W-:Y:S01]  /*5e70*/  @P3 FADD.FTZ R126, R83, R126 ;  /* 0x0000007e537e3221 */ /* 0x000fe20000010000 */
[----:B------:R-:W-:Y:S02]  /*5e80*/  PRMT R114, R81, 0x7610, R114 ;  /* 0x0000761051727816 */ /* 0x000fe40000000072 */
.L_x_13026:
[----:B------:R-:W-:Y:S05]  /*5e90*/  BSYNC B1 ;  /* 0x0000000000017941 */ /* 0x000fea0003800000 */
.L_x_13024:
        /* <DEDUP_REMOVED lines=8> */
.L_x_13035:
        /* <DEDUP_REMOVED lines=12> */
.L_x_13038:
[----:B------:R-:W-:Y:S02]  /*5fe0*/  IMAD.MOV.U32 R115, RZ, RZ, R152 ;  /* 0x000000ffff737224 */ /* 0x000fe400078e0098 */
.L_x_13039:
[----:B------:R-:W-:Y:S05]  /*5ff0*/  BSYNC B2 ;  /* 0x0000000000027941 */ /* 0x000fea0003800000 */
.L_x_13037:
        /* <DEDUP_REMOVED lines=16> */
.L_x_13043:
[----:B------:R-:W-:Y:S05]  /*6100*/  BSYNC B3 ;  /* 0x0000000000037941 */ /* 0x000fea0003800000 */
.L_x_13042:
        /* <DEDUP_REMOVED lines=43> */
.L_x_13041:
[----:B------:R-:W-:Y:S05]  /*63c0*/  BSYNC B2 ;  /* 0x0000000000027941 */ /* 0x000fea0003800000 */
.L_x_13040:
[----:B------:R-:W0:Y:S01]  /*63d0*/  I2F.U32 R80, R115 ;  /* 0x0000007300507306 */ /* 0x000e220000201000 */
[----:B------:R-:W-:Y:S01]  /*63e0*/  IMAD.MOV.U32 R83, RZ, RZ, 0x2f800000 ;  /* 0x2f800000ff537424 */ /* 0x000fe200078e00ff */
[----:B-----5:R-:W-:-:S05]  /*63f0*/  HADD2.F32 R82, -RZ, R122.H1_H1 ;  /* 0x3000007aff527230 */ /* 0x020fca0000004100 */
[----:B------:R-:W-:Y:S02]  /*6400*/  FMUL.FTZ R82, R82, c[0x0][0x1ec] ;  /* 0x00007b0052527a20 */ /* 0x000fe40000410000 */
[----:B0-----:R-:W-:-:S05]  /*6410*/  FFMA.FTZ R80, R80, R83, 1.1641532182693481445e-10 ;  /* 0x2f00000050507423 */ /* 0x001fca0000010053 */
[----:B------:R-:W-:Y:S01]  /*6420*/  FSETP.GTU.FTZ.AND P5, PT, R80, c[0x0][0x1e4], PT ;  /* 0x0000790050007a0b */ /* 0x000fe20003fbc000 */
[----:B------:R-:W-:Y:S01]  /*6430*/  FMUL.FTZ R80, R82, c[0x0][0x1e8] ;  /* 0x00007a0052507a20 */ /* 0x000fe20000410000 */
[----:B------:R-:W-:-:S04]  /*6440*/  @P3 HADD2.F32 R82, -RZ, R6.H1_H1 ;  /* 0x30000006ff523230 */ /* 0x000fc80000004100 */
[----:B------:R-:W-:-:S05]  /*6450*/  FSEL R80, R80, RZ, !P5 ;  /* 0x000000ff50507208 */ /* 0x000fca0006800000 */
[----:B------:R-:W-:Y:S01]  /*6460*/  FMUL.FTZ R127, R37, R80 ;  /* 0x00000050257f7220 */ /* 0x000fe20000410000 */
[----:B------:R-:W-:-:S03]  /*6470*/  SEL R80, RZ, 0x1, P5 ;  /* 0x00000001ff507807 */ /* 0x000fc60002800000 */
[----:B------:R-:W-:Y:S01]  /*6480*/  @P3 FADD.FTZ R127, R82, R127 ;  /* 0x0000007f527f3221 */ /* 0x000fe20000010000 */
[----:B------:R-:W-:Y:S02]  /*6490*/  PRMT R115, R80, 0x7610, R115 ;  /* 0x0000761050737816 */ /* 0x000fe40000000073 */
.L_x_13036:
[----:B------:R-:W-:Y:S05]  /*64a0*/  BSYNC B1 ;  /* 0x0000000000017941 */ /* 0x000fea0003800000 */
.L_x_13034:
        /* <DEDUP_REMOVED lines=8> */
.L_x_13045:
        /* <DEDUP_REMOVED lines=12> */
.L_x_13048:
[----:B------:R-:W-:Y:S02]  /*65f0*/  MOV R116, R152 ;  /* 0x0000009800747202 */ /* 0x000fe40000000f00 */
.L_x_13049:
[----:B------:R-:W-:Y:S05]  /*6600*/  BSYNC B2 ;  /* 0x0000000000027941 */ /* 0x000fea0003800000 */
.L_x_13047:
        /* <DEDUP_REMOVED lines=16> */
.L_x_13053:
[----:B------:R-:W-:Y:S05]  /*6710*/  BSYNC B3 ;  /* 0x0000000000037941 */ /* 0x000fea0003800000 */
.L_x_13052:
        /* <DEDUP_REMOVED lines=43> */
.L_x_13051:
[----:B------:R-:W-:Y:S05]  /*69d0*/  BSYNC B2 ;  /* 0x0000000000027941 */ /* 0x000fea0003800000 */
.L_x_13050:
        /* <DEDUP_REMOVED lines=12> */
.L_x_13046:
[----:B------:R-:W-:Y:S05]  /*6aa0*/  BSYNC B1 ;  /* 0x0000000000017941 */ /* 0x000fea0003800000 */
.L_x_13044:
        /* <DEDUP_REMOVED lines=8> */
.L_x_13055:
        /* <DEDUP_REMOVED lines=12> */
.L_x_13058:
[----:B------:R-:W-:Y:S02]  /*6bf0*/  IMAD.MOV.U32 R117, RZ, RZ, R152 ;  /* 0x000000ffff757224 */ /* 0x000fe400078e0098 */
.L_x_13059:
[----:B------:R-:W-:Y:S05]  /*6c00*/  BSYNC B2 ;  /* 0x0000000000027941 */ /* 0x000fea0003800000 */
.L_x_13057:
        /* <DEDUP_REMOVED lines=16> */
.L_x_13063:
[----:B------:R-:W-:Y:S05]  /*6d10*/  BSYNC B3 ;  /* 0x0000000000037941 */ /* 0x000fea0003800000 */
.L_x_13062:
[----:B------:R-:W-:Y:S01]  /*6d20*/  LOP3.LUT R82, R80, R109, R3, 0x96, !PT ;  /* 0x0000006d50527212 */ /* 0x000fe200078e9603 */
[----:B------:R-:W-:Y:S01]  /*6d30*/  IMAD.HI.U32 R80, R84, -0x326172a9, RZ ;  /* 0xcd9e8d5754507827 */ /* 0x000fe200078e00ff */
[----:B------:R-:W-:-:S03]  /*6d40*/  HFMA2.MMA R155, -RZ, RZ, 0, 0 ;  /* 0x00000000ff9b7435 */ /* 0x000fc600000001ff */
        /* <DEDUP_REMOVED lines=40> */
.L_x_13061:
[----:B------:R-:W-:Y:S05]  /*6fd0*/  BSYNC B2 ;  /* 0x0000000000027941 */ /* 0x000fea0003800000 */
.L_x_13060:
[----:B------:R-:W0:Y:S01]  /*6fe0*/  I2F.U32 R80, R117 ;  /* 0x0000007500507306 */ /* 0x000e220000201000 */
[----:B------:R-:W-:-:S04]  /*6ff0*/  IMAD.MOV.U32 R81, RZ, RZ, 0x2f800000 ;  /* 0x2f800000ff517424 */ /* 0x000fc800078e00ff */
[----:B0-----:R-:W-:Y:S01]  /*7000*/  FFMA.FTZ R80, R80, R81, 1.1641532182693481445e-10 ;  /* 0x2f00000050507423 */ /* 0x001fe20000010051 */
[----:B-----5:R-:W-:-:S04]  /*7010*/  HADD2.F32 R81, -RZ, R123.H1_H1 ;  /* 0x3000007bff517230 */ /* 0x020fc80000004100 */
[----:B------:R-:W-:Y:S01]  /*7020*/  FSETP.GTU.FTZ.AND P4, PT, R80, c[0x0][0x1e4], PT ;  /* 0x0000790050007a0b */ /* 0x000fe20003f9c000 */
[----:B------:R-:W-:-:S03]  /*7030*/  FMUL.FTZ R81, R81, c[0x0][0x1ec] ;  /* 0x00007b0051517a20 */ /* 0x000fc60000410000 */
[----:B------:R-:W-:Y:S01]  /*7040*/  SEL R117, RZ, 0x1, P4 ;  /* 0x00000001ff757807 */ /* 0x000fe20002000000 */
[----:B------:R-:W-:-:S05]  /*7050*/  FMUL.FTZ R80, R81, c[0x0][0x1e8] ;  /* 0x00007a0051507a20 */ /* 0x000fca0000410000 */
[----:B------:R-:W-:-:S05]  /*7060*/  FSEL R80, R80, RZ, !P4 ;  /* 0x000000ff50507208 */ /* 0x000fca0006000000 */
[----:B------:R-:W-:Y:S01]  /*7070*/  FMUL.FTZ R129, R39, R80 ;  /* 0x0000005027817220 */ /* 0x000fe20000410000 */
[----:B------:R-:W-:-:S05]  /*7080*/  @P3 HADD2.F32 R80, -RZ, R7.H1_H1 ;  /* 0x30000007ff503230 */ /* 0x000fca0000004100 */
[----:B------:R-:W-:Y:S02]  /*7090*/  @P3 FADD.FTZ R129, R80, R129 ;  /* 0x0000008150813221 */ /* 0x000fe40000010000 */
.L_x_13056:
[----:B------:R-:W-:Y:S05]  /*70a0*/  BSYNC B1 ;  /* 0x0000000000017941 */ /* 0x000fea0003800000 */
.L_x_13054:
        /* <DEDUP_REMOVED lines=29> */
.L_x_13065:
[----:B------:R-:W-:Y:S05]  /*7280*/  BSYNC B1 ;  /* 0x0000000000017941 */ /* 0x000fea0003800000 */
.L_x_13064:
[----:B------:R-:W-:Y:S02]  /*7290*/  IADD3 R142, R142, 0x100, RZ ;  /* 0x000001008e8e7810 */ /* 0x000fe40007ffe0ff */
[----:B------:R-:W-:Y:S02]  /*72a0*/  IADD3 R140, R140, 0x100, RZ ;  /* 0x000001008c8c7810 */ /* 0x000fe40007ffe0ff */
.L_x_12983:
[----:B------:R-:W-:Y:S05]  /*72b0*/  BSYNC B0 ;  /* 0x0000000000007941 */ /* 0x000fea0003800000 */
.L_x_12982:
[----:B------:R-:W-:Y:S01]  /*72c0*/  BSSY B0, `(.L_x_13066) ;  /* 0x000032e000007945 */ /* 0x000fe20003800000 */
[----:B------:R-:W-:Y:S05]  /*72d0*/  @!P1 BRA `(.L_x_13067) ;  /* 0x000032c000009947 */ /* 0x000fea0003800000 */
[----:B------:R-:W-:Y:S01]  /*72e0*/  ISETP.NE.U32.AND P3, PT, RZ, c[0x0][0x180], PT ;  /* 0x00006000ff007a0c */ /* 0x000fe20003f65070 */
[----:B0-----:R-:W-:-:S03]  /*72f0*/  @P2 IMAD.MOV.U32 R81, RZ, RZ, 0x10 ;  /* 0x00000010ff512424 */ /* 0x001fc600078e00ff */
[----:B------:R-:W-:Y:S01]  /*7300*/  ISETP.NE.AND.EX P3, PT, RZ, c[0x0][0x184], PT, P3 ;  /* 0x00006100ff007a0c */ /* 0x000fe20003f65330 */
[----:B------:R-:W-:-:S05]  /*7310*/  @P2 IMAD.WIDE.U32 R80, R140, R81, c[0x0][0x170] ;  /* 0x00005c008c502625 */ /* 0x000fca00078e0051 */
[----:B-----5:R0:W5:Y:S07]  /*7320*/  @P2 LDG.E.128 R120, [R80.64] ;  /* 0x0000000450782981 */ /* 0x02016e000c1e1d00 */
[----:B------:R-:W-:-:S05]  /*7330*/  @P3 MOV R83, 0x10 ;  /* 0x0000001000533802 */ /* 0x000fca0000000f00 */
        /* <DEDUP_REMOVED lines=8> */
[----:B------:R-:W-:Y:S01]  /*73c0*/  MOV R80, R155 ;  /* 0x0000009b00507202 */ /* 0x000fe20000000f00 */
[----:B-----5:R-:W-:Y:S01]  /*73d0*/  HADD2.F32 R132, -RZ, R4.H0_H0 ;  /* 0x20000004ff847230 */ /* 0x020fe20000004100 */
[----:B------:R-:W-:Y:S05]  /*73e0*/  BRA `(.L_x_13070) ;  /* 0x0000057000007947 */ /* 0x000fea0003800000 */
.L_x_13069:
        /* <DEDUP_REMOVED lines=12> */
.L_x_13072:
[----:B------:R-:W-:Y:S02]  /*74b0*/  IMAD.MOV.U32 R134, RZ, RZ, R152 ;  /* 0x000000ffff867224 */ /* 0x000fe400078e0098 */
.L_x_13073:
[----:B------:R-:W-:Y:S05]  /*74c0*/  BSYNC B2 ;  /* 0x0000000000027941 */ /* 0x000fea0003800000 */
.L_x_13071:
        /* <DEDUP_REMOVED lines=16> */
.L_x_13077:
[----:B------:R-:W-:Y:S05]  /*75d0*/  BSYNC B3 ;  /* 0x0000000000037941 */ /* 0x000fea0003800000 */
.L_x_13076:
        /* <DEDUP_REMOVED lines=43> */
.L_x_13075:
[----:B------:R-:W-:Y:S05]  /*7890*/  BSYNC B2 ;  /* 0x0000000000027941 */ /* 0x000fea0003800000 */
.L_x_13074:
        /* <DEDUP_REMOVED lines=12> */
.L_x_13070:
[----:B------:R-:W-:Y:S05]  /*7960*/  BSYNC B1 ;  /* 0x0000000000017941 */ /* 0x000fea0003800000 */
.L_x_13068:
        /* <DEDUP_REMOVED lines=8> */
.L_x_13079:
        /* <DEDUP_REMOVED lines=12> */
.L_x_13082:
[----:B------:R-:W-:Y:S02]  /*7ab0*/  IMAD.MOV.U32 R111, RZ, RZ, R152 ;  /* 0x000000ffff6f7224 */ /* 0x000fe400078e0098 */
.L_x_13083:
[----:B------:R-:W-:Y:S05]  /*7ac0*/  BSYNC B2 ;  /* 0x0000000000027941 */ /* 0x000fea0003800000 */
.L_x_13081:
        /* <DEDUP_REMOVED lines=16> */
.L_x_13087:
[----:B------:R-:W-:Y:S05]  /*7bd0*/  BSYNC B3 ;  /* 0x0000000000037941 */ /* 0x000fea0003800000 */
.L_x_13086:
        /* <DEDUP_REMOVED lines=43> */
.L_x_13085:
[----:B------:R-:W-:Y:S05]  /*7e90*/  BSYNC B2 ;  /* 0x0000000000027941 */ /* 0x000fea0003800000 */
.L_x_13084:
        /* <DEDUP_REMOVED lines=13> */
.L_x_13080:
[----:B------:R-:W-:Y:S05]  /*7f70*/  BSYNC B1 ;  /* 0x0000000000017941 */ /* 0x000fea0003800000 */
.L_x_13078:
        /* <DEDUP_REMOVED lines=8> */
.L_x_13089:
        /* <DEDUP_REMOVED lines=12> */
.L_x_13092:
[----:B------:R-:W-:Y:S02]  /*80c0*/  MOV R112, R152 ;  /* 0x0000009800707202 */ /* 0x000fe40000000f00 */
.L_x_13093:
[----:B------:R-:W-:Y:S05]  /*80d0*/  BSYNC B2 ;  /* 0x0000000000027941 */ /* 0x000fea0003800000 */
.L_x_13091:
        /* <DEDUP_REMOVED lines=16> */
.L_x_13097:
[----:B------:R-:W-:Y:S05]  /*81e0*/  BSYNC B3 ;  /* 0x0000000000037941 */ /* 0x000fea0003800000 */
.L_x_13096:
        /* <DEDUP_REMOVED lines=43> */
.L_x_13095:
[----:B------:R-:W-:Y:S05]  /*84a0*/  BSYNC B2 ;  /* 0x0000000000027941 */ /* 0x000fea0003800000 */
.L_x_13094:
        /* <DEDUP_REMOVED lines=13> */
.L_x_13090:
[----:B------:R-:W-:Y:S05]  /*8580*/  BSYNC B1 ;  /* 0x0000000000017941 */ /* 0x000fea0003800000 */
.L_x_13088:
        /* <DEDUP_REMOVED lines=8> */
.L_x_13099:
        /* <DEDUP_REMOVED lines=12> */
.L_x_13102:
[----:B------:R-:W-:Y:S02]  /*86d0*/  IMAD.MOV.U32 R113, RZ, RZ, R152 ;  /* 0x000000ffff717224 */ /* 0x000fe400078e0098 */
.L_x_13103:
[----:B------:R-:W-:Y:S05]  /*86e0*/  BSYNC B2 ;  /* 0x0000000000027941 */ /* 0x000fea0003800000 */
.L_x_13101:
        /* <DEDUP_REMOVED lines=16> */
.L_x_13107:
[----:B------:R-:W-:Y:S05]  /*87f0*/  BSYNC B3 ;  /* 0x0000000000037941 */ /* 0x000fea0003800000 */
.L_x_13106:
        /* <DEDUP_REMOVED lines=43> */
.L_x_13105:
[----:B------:R-:W-:Y:S05]  /*8ab0*/  BSYNC B2 ;  /* 0x0000000000027941 */ /* 0x000fea0003800000 */
.L_x_13104:
        /* <DEDUP_REMOVED lines=13> */
.L_x_13100:
[----:B------:R-:W-:Y:S05]  /*8b90*/  BSYNC B1 ;  /* 0x0000000000017941 */ /* 0x000fea0003800000 */
.L_x_13098:
        /* <DEDUP_REMOVED lines=8> */
.L_x_13109:
        /* <DEDUP_REMOVED lines=12> */
.L_x_13112:
[----:B------:R-:W-:Y:S02]  /*8ce0*/  IMAD.MOV.U32 R114, RZ, RZ, R152 ;  /* 0x000000ffff727224 */ /* 0x000fe400078e0098 */
.L_x_13113:
[----:B------:R-:W-:Y:S05]  /*8cf0*/  BSYNC B2 ;  /* 0x0000000000027941 */ /* 0x000fea0003800000 */
.L_x_13111:
        /* <DEDUP_REMOVED lines=16> */
.L_x_13117:
[----:B------:R-:W-:Y:S05]  /*8e00*/  BSYNC B3 ;  /* 0x0000000000037941 */ /* 0x000fea0003800000 */
.L_x_13116:
        /* <DEDUP_REMOVED lines=43> */
.L_x_13115:
[----:B------:R-:W-:Y:S05]  /*90c0*/  BSYNC B2 ;  /* 0x0000000000027941 */ /* 0x000fea0003800000 */
.L_x_13114:
        /* <DEDUP_REMOVED lines=13> */
.L_x_13110:
[----:B------:R-:W-:Y:S05]  /*91a0*/  BSYNC B1 ;  /* 0x0000000000017941 */ /* 0x000fea0003800000 */
.L_x_13108:
        /* <DEDUP_REMOVED lines=8> */
.L_x_13119:
        /* <DEDUP_REMOVED lines=12> */
.L_x_13122:
[----:B------:R-:W-:Y:S02]  /*92f0*/  MOV R115, R152 ;  /* 0x0000009800737202 */ /* 0x000fe40000000f00 */
.L_x_13123:
[----:B------:R-:W-:Y:S05]  /*9300*/  BSYNC B2 ;  /* 0x0000000000027941 */ /* 0x000fea0003800000 */
.L_x_13121:
        /* <DEDUP_REMOVED lines=16> */
.L_x_13127:
[----:B------:R-:W-:Y:S05]  /*9410*/  BSYNC B3 ;  /* 0x0000000000037941 */ /* 0x000fea0003800000 */
.L_x_13126:
        /* <DEDUP_REMOVED lines=44> */
.L_x_13125:
[----:B------:R-:W-:Y:S05]  /*96e0*/  BSYNC B2 ;  /* 0x0000000000027941 */ /* 0x000fea0003800000 */
.L_x_13124:
        /* <DEDUP_REMOVED lines=8> */
[----:B------:R-:W-:-:S04]  /*9770*/  @P3 HADD2.F32 R82, -RZ, R6.H1_H1 ;  /* 0x30000006ff523230 */ /* 0x000fc80000004100 */
[----:B------:R-:W-:Y:S01]  /*9780*/  FMUL.FTZ R137, R13, R80 ;  /* 0x000000500d897220 */ /* 0x000fe20000410000 */
[----:B------:R-:W-:-:S03]  /*9790*/  SEL R80, RZ, 0x1, P5 ;  /* 0x00000001ff507807 */ /* 0x000fc60002800000 */
[----:B------:R-:W-:Y:S01]  /*97a0*/  @P3 FADD.FTZ R137, R82, R137 ;  /* 0x0000008952893221 */ /* 0x000fe20000010000 */
[----:B------:R-:W-:Y:S02]  /*97b0*/  PRMT R115, R80, 0x7610, R115 ;  /* 0x0000761050737816 */ /* 0x000fe40000000073 */
.L_x_13120:
[----:B------:R-:W-:Y:S05]  /*97c0*/  BSYNC B1 ;  /* 0x0000000000017941 */ /* 0x000fea0003800000 */
.L_x_13118:
        /* <DEDUP_REMOVED lines=8> */
.L_x_13129:
        /* <DEDUP_REMOVED lines=12> */
.L_x_13132:
[----:B------:R-:W-:Y:S02]  /*9910*/  IMAD.MOV.U32 R116, RZ, RZ, R152 ;  /* 0x000000ffff747224 */ /* 0x000fe400078e0098 */
.L_x_13133:
[----:B------:R-:W-:Y:S05]  /*9920*/  BSYNC B2 ;  /* 0x0000000000027941 */ /* 0x000fea0003800000 */
.L_x_13131:
        /* <DEDUP_REMOVED lines=16> */
.L_x_13137:
[----:B------:R-:W-:Y:S05]  /*9a30*/  BSYNC B3 ;  /* 0x0000000000037941 */ /* 0x000fea0003800000 */
.L_x_13136:
        /* <DEDUP_REMOVED lines=43> */
.L_x_13135:
[----:B------:R-:W-:Y:S05]  /*9cf0*/  BSYNC B2 ;  /* 0x0000000000027941 */ /* 0x000fea0003800000 */
.L_x_13134:
[----:B------:R-:W0:Y:S01]  /*9d00*/  I2F.U32 R81, R116 ;  /* 0x0000007400517306 */ /* 0x000e220000201000 */
[----:B------:R-:W-:Y:S01]  /*9d10*/  IMAD.MOV.U32 R82, RZ, RZ, 0x2f800000 ;  /* 0x2f800000ff527424 */ /* 0x000fe200078e00ff */
[----:B-----5:R-:W-:-:S05]  /*9d20*/  HADD2.F32 R83, -RZ, R123.H0_H0 ;  /* 0x2000007bff537230 */ /* 0x020fca0000004100 */
[----:B------:R-:W-:Y:S02]  /*9d30*/  FMUL.FTZ R83, R83, c[0x0][0x1ec] ;  /* 0x00007b0053537a20 */ /* 0x000fe40000410000 */
[----:B0-----:R-:W-:-:S05]  /*9d40*/  FFMA.FTZ R81, R81, R82, 1.1641532182693481445e-10 ;  /* 0x2f00000051517423 */ /* 0x001fca0000010052 */
[----:B------:R-:W-:Y:S01]  /*9d50*/  FSETP.GTU.FTZ.AND P5, PT, R81, c[0x0][0x1e4], PT ;  /* 0x0000790051007a0b */ /* 0x000fe20003fbc000 */
[----:B------:R-:W-:Y:S01]  /*9d60*/  FMUL.FTZ R81, R83, c[0x0][0x1e8] ;  /* 0x00007a0053517a20 */ /* 0x000fe20000410000 */
[----:B------:R-:W-:-:S04]  /*9d70*/  @P3 HADD2.F32 R83, -RZ, R7.H0_H0 ;  /* 0x20000007ff533230 */ /* 0x000fc80000004100 */
[----:B------:R-:W-:-:S05]  /*9d80*/  FSEL R81, R81, RZ, !P5 ;  /* 0x000000ff51517208 */ /* 0x000fca0006800000 */
[----:B------:R-:W-:Y:S01]  /*9d90*/  FMUL.FTZ R130, R14, R81 ;  /* 0x000000510e827220 */ /* 0x000fe20000410000 */
[----:B------:R-:W-:-:S03]  /*9da0*/  SEL R81, RZ, 0x1, P5 ;  /* 0x00000001ff517807 */ /* 0x000fc60002800000 */
[----:B------:R-:W-:Y:S01]  /*9db0*/  @P3 FADD.FTZ R130, R83, R130 ;  /* 0x0000008253823221 */ /* 0x000fe20000010000 */
[----:B------:R-:W-:Y:S02]  /*9dc0*/  PRMT R116, R81, 0x7610, R116 ;  /* 0x0000761051747816 */ /* 0x000fe40000000074 */
.L_x_13130:
[----:B------:R-:W-:Y:S05]  /*9dd0*/  BSYNC B1 ;  /* 0x0000000000017941 */ /* 0x000fea0003800000 */
.L_x_13128:
        /* <DEDUP_REMOVED lines=8> */
.L_x_13139:
        /* <DEDUP_REMOVED lines=12> */
.L_x_13142:
[----:B------:R-:W-:Y:S02]  /*9f20*/  MOV R117, R152 ;  /* 0x0000009800757202 */ /* 0x000fe40000000f00 */
.L_x_13143:
[----:B------:R-:W-:Y:S05]  /*9f30*/  BSYNC B2 ;  /* 0x0000000000027941 */ /* 0x000fea0003800000 */
.L_x_13141:
        /* <DEDUP_REMOVED lines=16> */
.L_x_13147:
[----:B------:R-:W-:Y:S05]  /*a040*/  BSYNC B3 ;  /* 0x0000000000037941 */ /* 0x000fea0003800000 */
.L_x_13146:
        /* <DEDUP_REMOVED lines=43> */
.L_x_13145:
[----:B------:R-:W-:Y:S05]  /*a300*/  BSYNC B2 ;  /* 0x0000000000027941 */ /* 0x000fea0003800000 */
.L_x_13144:
        /* <DEDUP_REMOVED lines=12> */
.L_x_13140:
[----:B------:R-:W-:Y:S05]  /*a3d0*/  BSYNC B1 ;  /* 0x0000000000017941 */ /* 0x000fea0003800000 */
.L_x_13138:
        /* <DEDUP_REMOVED lines=28> */
.L_x_13067:
[----:B------:R-:W-:Y:S05]  /*a5a0*/  BSYNC B0 ;  /* 0x0000000000007941 */ /* 0x000fea0003800000 */
.L_x_13066:
        /* <DEDUP_REMOVED lines=33> */
.L_x_13158:
        /* <DEDUP_REMOVED lines=69> */
.L_x_13159:
        /* <DEDUP_REMOVED lines=17> */
[----:B------:R-:W0:Y:S04]  /*ad20*/  SHFL.DOWN PT, R83, R82, 0x4, 0x1f ;  /* 0x08801f0052537f89 */ /* 0x000e2800000e0000 */
[----:B------:R1:W2:Y:S01]  /*ad30*/  @!P2 LDS.64 R80, [R159.X8] ;  /* 0x000000009f50a984 */ /* 0x0002a20000008a00 */
[----:B------:R-:W-:Y:S01]  /*ad40*/  ISETP.NE.AND P2, PT, RZ, UR6, PT ;  /* 0x00000006ff007c0c */ /* 0x000fe2000bf45270 */
[----:B0-----:R-:W-:Y:S01]  /*ad50*/  IMAD.IADD R142, R83, 0x1, R82 ;  /* 0x00000001538e7824 */ /* 0x001fe200078e0252 */
[----:B------:R-:W-:Y:S04]  /*ad60*/  I2F R162, R83 ;  /* 0x0000005300a27306 */ /* 0x000fe80000201400 */
[----:B------:R-:W0:Y:S04]  /*ad70*/  SHFL.DOWN PT, R165, R142, 0x2, 0x1f ;  /* 0x08401f008ea57f89 */ /* 0x000e2800000e0000 */
        /* <DEDUP_REMOVED lines=96> */
[----:B------:R-:W-:Y:S02]  /*b380*/  F2FP.PACK_AB R83, R142, R139 ;  /* 0x0000008b8e53723e */ /* 0x000fe400000000ff */
[----:B------:R-:W-:-:S05]  /*b390*/  MOV R139, 0x10 ;  /* 0x00000010008b7802 */ /* 0x000fca0000000f00 */
[C---:B------:R-:W-:Y:S01]  /*b3a0*/  IMAD.WIDE.U32 R138, R140.reuse, R139, c[0x0][0x208] ;  /* 0x000082008c8a7625 */ /* 0x040fe200078e008b */
[----:B------:R-:W-:-:S04]  /*b3b0*/  IADD3 R140, R140, 0x100, RZ ;  /* 0x000001008c8c7810 */ /* 0x000fc80007ffe0ff */
[----:B------:R0:W-:Y:S03]  /*b3c0*/  STG.E.128 [R138.64], R80 ;  /* 0x000000508a007986 */ /* 0x0001e6000c101d04 */
.L_x_13153:
[----:B------:R-:W-:Y:S05]  /*b3d0*/  BSYNC B1 ;  /* 0x0000000000017941 */ /* 0x000fea0003800000 */
.L_x_13152:
        /* <DEDUP_REMOVED lines=35> */
.L_x_13155:
[----:B------:R-:W-:Y:S05]  /*b610*/  BSYNC B1 ;  /* 0x0000000000017941 */ /* 0x000fea0003800000 */
.L_x_13154:
        /* <DEDUP_REMOVED lines=16> */
[----:B------:R-:W-:Y:S01]  /*b720*/  F2FP.PACK_AB R83, R159, R80 ;  /* 0x000000509f53723e */ /* 0x000fe200000000ff */
[----:B------:R-:W-:Y:S02]  /*b730*/  FFMA.FTZ R80, R20, R81, R28 ;  /* 0x0000005114507223 */ /* 0x000fe4000001001c */
[----:B------:R-:W-:Y:S02]  /*b740*/  FFMA.FTZ R81, R22, R139, R30 ;  /* 0x0000008b16517223 */ /* 0x000fe4000001001e */
[----:B------:R-:W-:-:S02]  /*b750*/  FMUL.FTZ R138, R161, R138 ;  /* 0x0000008aa18a7220 */ /* 0x000fc40000410000 */
[----:B------:R-:W-:Y:S02]  /*b760*/  FFMA.FTZ R139, R21, R82, R29 ;  /* 0x00000052158b7223 */ /* 0x000fe4000001001d */
[C---:B------:R-:W-:Y:S02]  /*b770*/  FMUL.FTZ R141, R161.reuse, R141 ;  /* 0x0000008da18d7220 */ /* 0x040fe40000410000 */
[----:B------:R-:W-:Y:S01]  /*b780*/  FMUL.FTZ R142, R161, R142 ;  /* 0x0000008ea18e7220 */ /* 0x000fe20000410000 */
[----:B------:R-:W-:Y:S01]  /*b790*/  F2FP.PACK_AB R80, R139, R80 ;  /* 0x000000508b50723e */ /* 0x000fe200000000ff */
[----:B------:R-:W-:Y:S02]  /*b7a0*/  FFMA.FTZ R138, R23, R138, R31 ;  /* 0x0000008a178a7223 */ /* 0x000fe4000001001f */
[----:B------:R-:W-:Y:S02]  /*b7b0*/  FFMA.FTZ R141, R16, R141, R24 ;  /* 0x0000008d108d7223 */ /* 0x000fe40000010018 */
[----:B------:R-:W-:Y:S01]  /*b7c0*/  FFMA.FTZ R142, R17, R142, R25 ;  /* 0x0000008e118e7223 */ /* 0x000fe20000010019 */
[----:B------:R-:W-:Y:S01]  /*b7d0*/  F2FP.PACK_AB R81, R138, R81 ;  /* 0x000000518a51723e */ /* 0x000fe200000000ff */
[----:B------:R-:W-:-:S03]  /*b7e0*/  IMAD.MOV.U32 R139, RZ, RZ, 0x10 ;  /* 0x00000010ff8b7424 */ /* 0x000fc600078e00ff */
[----:B------:R-:W-:Y:S01]  /*b7f0*/  F2FP.PACK_AB R82, R142, R141 ;  /* 0x0000008d8e52723e */ /* 0x000fe200000000ff */
[----:B------:R-:W-:-:S05]  /*b800*/  IMAD.WIDE.U32 R138, R140, R139, c[0x0][0x208] ;  /* 0x000082008c8a7625 */ /* 0x000fca00078e008b */
[----:B------:R0:W-:Y:S02]  /*b810*/  STG.E.128 [R138.64], R80 ;  /* 0x000000508a007986 */ /* 0x0001e4000c101d04 */
.L_x_13151:
[----:B-1----:R-:W-:Y:S05]  /*b820*/  BSYNC B0 ;  /* 0x0000000000007941 */ /* 0x002fea0003800000 */
.L_x_13150:
[----:B------:R-:W-:Y:S02]  /*b830*/  IADD3 R90, R90, c[0x0][0x160], RZ ;  /* 0x000058005a5a7a10 */ /* 0x000fe40007ffe0ff */
[----:B------:R-:W-:Y:S02]  /*b840*/  LOP3.LUT P3, RZ, R108, 0xff, RZ, 0xc0, !PT ;  /* 0x000000ff6cff7812 */ /* 0x000fe4000786c0ff */
[----:B------:R-:W-:Y:S02]  /*b850*/  ISETP.GE.AND P2, PT, R90, c[0x0][0x164], PT ;  /* 0x000059005a007a0c */ /* 0x000fe40003f46270 */
[----:B------:R-:W-:-:S11]  /*b860*/  SEL R108, RZ, 0x1, P3 ;  /* 0x00000001ff6c7807 */ /* 0x000fd60001800000 */
[----:B0-----:R-:W-:Y:S01]  /*b870*/  @P2 CALL.REL.NOINC `(.L_x_13156) ;  /* 0x0000001000002944 */ /* 0x001fe20003c00000 */
[----:B------:R-:W-:Y:S05]  /*b880*/  BRA `(.L_x_13157) ;  /* 0xffff52d000007947 */ /* 0x000fea000383ffff */
.L_x_13156:
[----:B------:R-:W-:Y:S05]  /*b890*/  EXIT ;  /* 0x000000000000794d */ /* 0x000fea0003800000 */
.L_x_13148:
[----:B------:R-:W-:Y:S01]  /*b8a0*/  HFMA2.MMA R158, -RZ, RZ, 0, 5.9604644775390625e-08 ;  /* 0x00000001ff9e7435 */ /* 0x000fe200000001ff */
[----:B------:R-:W-:Y:S01]  /*b8b0*/  IMAD.MOV.U32 R142, RZ, RZ, 0x1f ;  /* 0x0000001fff8e7424 */ /* 0x000fe200078e00ff */
[----:B------:R-:W-:Y:S01]  /*b8c0*/  MOV R140, 0xb8f0 ;  /* 0x0000b8f0008c7802 */ /* 0x000fe20000000f00 */
[----:B------:R-:W-:-:S03]  /*b8d0*/  IMAD.MOV.U32 R159, RZ, RZ, -0x1 ;  /* 0xffffffffff9f7424 */ /* 0x000fc600078e00ff */
[----:B-1---5:R-:W-:Y:S05]  /*b8e0*/  CALL.REL.NOINC `($__internal_94_$__cuda_sm70_shflsync_bfly_p) ;  /* 0x000006b000007944 */ /* 0x022fea0003c00000 */
[----:B-1----:R-:W-:Y:S01]  /*b8f0*/  MOV R80, R158 ;  /* 0x0000009e00507202 */ /* 0x002fe20000000f00 */
[----:B0-----:R-:W-:Y:S05]  /*b900*/  BRA `(.L_x_13158) ;  /* 0xffffeeb000007947 */ /* 0x001fea000383ffff */
.L_x_13149:
[----:B------:R-:W-:Y:S01]  /*b910*/  IMAD.MOV.U32 R158, RZ, RZ, 0x2 ;  /* 0x00000002ff9e7424 */ /* 0x000fe200078e00ff */
[----:B------:R-:W-:Y:S01]  /*b920*/  MOV R159, 0xffffffff ;  /* 0xffffffff009f7802 */ /* 0x000fe20000000f00 */
[----:B------:R-:W-:Y:S01]  /*b930*/  IMAD.MOV.U32 R142, RZ, RZ, 0x1f ;  /* 0x0000001fff8e7424 */ /* 0x000fe200078e00ff */
[----:B------:R-:W-:Y:S02]  /*b940*/  MOV R140, 0xb960 ;  /* 0x0000b960008c7802 */ /* 0x000fe40000000f00 */
[----:B-1---5:R-:W-:Y:S05]  /*b950*/  CALL.REL.NOINC `($__internal_94_$__cuda_sm70_shflsync_bfly_p) ;  /* 0x0000064000007944 */ /* 0x022fea0003c00000 */
[----:B0-----:R-:W-:Y:S01]  /*b960*/  HFMA2.MMA R142, -RZ, RZ, 0, 1.847743988037109375e-06 ;  /* 0x0000001fff8e7435 */ /* 0x001fe200000001ff */
[----:B-1----:R-:W-:Y:S01]  /*b970*/  FADD.FTZ R81, R81, R158 ;  /* 0x0000009e51517221 */ /* 0x002fe20000010000 */
[----:B------:R-:W-:Y:S01]  /*b980*/  MOV R140, 0xb9c0 ;  /* 0x0000b9c0008c7802 */ /* 0x000fe20000000f00 */
[----:B------:R-:W-:-:S02]  /*b990*/  IMAD.MOV.U32 R158, RZ, RZ, 0x4 ;  /* 0x00000004ff9e7424 */ /* 0x000fc400078e00ff */
[----:B------:R-:W-:Y:S02]  /*b9a0*/  IMAD.MOV.U32 R159, RZ, RZ, -0x1 ;  /* 0xffffffffff9f7424 */ /* 0x000fe400078e00ff */
[----:B------:R-:W-:Y:S05]  /*b9b0*/  CALL.REL.NOINC `($__internal_94_$__cuda_sm70_shflsync_bfly_p) ;  /* 0x000005e000007944 */ /* 0x000fea0003c00000 */
[----:B01----:R-:W-:Y:S01]  /*b9c0*/  FADD.FTZ R81, R81, R158 ;  /* 0x0000009e51517221 */ /* 0x003fe20000010000 */
[----:B------:R-:W-:Y:S01]  /*b9d0*/  MOV R158, 0x8 ;  /* 0x00000008009e7802 */ /* 0x000fe20000000f00 */
[----:B------:R-:W-:Y:S01]  /*b9e0*/  IMAD.MOV.U32 R142, RZ, RZ, 0x1f ;  /* 0x0000001fff8e7424 */ /* 0x000fe200078e00ff */
[----:B------:R-:W-:Y:S02]  /*b9f0*/  MOV R159, 0xffffffff ;  /* 0xffffffff009f7802 */ /* 0x000fe40000000f00 */
[----:B------:R-:W-:Y:S02]  /*ba00*/  MOV R140, 0xba20 ;  /* 0x0000ba20008c7802 */ /* 0x000fe40000000f00 */
[----:B------:R-:W-:Y:S05]  /*ba10*/  CALL.REL.NOINC `($__internal_94_$__cuda_sm70_shflsync_bfly_p) ;  /* 0x0000058000007944 */ /* 0x000fea0003c00000 */
[----:B0-----:R-:W-:Y:S01]  /*ba20*/  HFMA2.MMA R142, -RZ, RZ, 0, 1.847743988037109375e-06 ;  /* 0x0000001fff8e7435 */ /* 0x001fe200000001ff */
[----:B-1----:R-:W-:Y:S01]  /*ba30*/  FADD.FTZ R81, R81, R158 ;  /* 0x0000009e51517221 */ /* 0x002fe20000010000 */
[----:B------:R-:W-:Y:S01]  /*ba40*/  MOV R140, 0xba80 ;  /* 0x0000ba80008c7802 */ /* 0x000fe20000000f00 */
[----:B------:R-:W-:Y:S02]  /*ba50*/  IMAD.MOV.U32 R158, RZ, RZ, 0x10 ;  /* 0x00000010ff9e7424 */ /* 0x000fe400078e00ff */
[----:B------:R-:W-:-:S02]  /*ba60*/  IMAD.MOV.U32 R159, RZ, RZ, -0x1 ;  /* 0xffffffffff9f7424 */ /* 0x000fc400078e00ff */
[----:B------:R-:W-:Y:S05]  /*ba70*/  CALL.REL.NOINC `($__internal_94_$__cuda_sm70_shflsync_bfly_p) ;  /* 0x0000052000007944 */ /* 0x000fea0003c00000 */
[----:B-1----:R-:W-:Y:S01]  /*ba80*/  FADD.FTZ R80, R81, R158 ;  /* 0x0000009e51507221 */ /* 0x002fe20000010000 */
[----:B------:R-:W-:Y:S01]  /*ba90*/  MOV R158, 0x1 ;  /* 0x00000001009e7802 */ /* 0x000fe20000000f00 */
[----:B0-----:R-:W-:Y:S01]  /*baa0*/  IMAD.MOV.U32 R142, RZ, RZ, 0x1f ;  /* 0x0000001fff8e7424 */ /* 0x001fe200078e00ff */
[----:B------:R-:W-:Y:S01]  /*bab0*/  MOV R159, 0xffffffff ;  /* 0xffffffff009f7802 */ /* 0x000fe20000000f00 */
[----:B------:R-:W-:-:S04]  /*bac0*/  FMUL.FTZ R80, R107, R80 ;  /* 0x000000506b507220 */ /* 0x000fc80000410000 */
        /* <DEDUP_REMOVED lines=50> */
[----:B------:R-:W-:Y:S05]  /*bdf0*/  CALL.REL.NOINC `($__internal_94_$__cuda_sm70_shflsync_bfly_p) ;  /* 0x000001a000007944 */ /* 0x000fea0003c00000 */
[----:B0-----:R-:W-:Y:S01]  /*be00*/  HFMA2.MMA R142, -RZ, RZ, 0, 1.847743988037109375e-06 ;  /* 0x0000001fff8e7435 */ /* 0x001fe200000001ff */
[----:B-1----:R-:W-:Y:S01]  /*be10*/  FADD.FTZ R81, R81, R158 ;  /* 0x0000009e51517221 */ /* 0x002fe20000010000 */
[----:B------:R-:W-:Y:S01]  /*be20*/  MOV R140, 0xbe60 ;  /* 0x0000be60008c7802 */ /* 0x000fe20000000f00 */
[----:B------:R-:W-:Y:S02]  /*be30*/  IMAD.MOV.U32 R158, RZ, RZ, 0x2 ;  /* 0x00000002ff9e7424 */ /* 0x000fe400078e00ff */
[----:B------:R-:W-:Y:S02]  /*be40*/  IMAD.MOV.U32 R159, RZ, RZ, -0x1 ;  /* 0xffffffffff9f7424 */ /* 0x000fe400078e00ff */
[----:B------:R-:W-:Y:S05]  /*be50*/  CALL.REL.NOINC `($__internal_94_$__cuda_sm70_shflsync_bfly_p) ;  /* 0x0000014000007944 */ /* 0x000fea0003c00000 */
[----:B01----:R-:W-:Y:S01]  /*be60*/  FADD.FTZ R81, R81, R158 ;  /* 0x0000009e51517221 */ /* 0x003fe20000010000 */
[----:B------:R-:W-:Y:S01]  /*be70*/  MOV R158, 0x4 ;  /* 0x00000004009e7802 */ /* 0x000fe20000000f00 */
[----:B------:R-:W-:Y:S01]  /*be80*/  IMAD.MOV.U32 R142, RZ, RZ, 0x1f ;  /* 0x0000001fff8e7424 */ /* 0x000fe200078e00ff */
[----:B------:R-:W-:Y:S02]  /*be90*/  MOV R159, 0xffffffff ;  /* 0xffffffff009f7802 */ /* 0x000fe40000000f00 */
[----:B------:R-:W-:-:S02]  /*bea0*/  MOV R140, 0xbec0 ;  /* 0x0000bec0008c7802 */ /* 0x000fc40000000f00 */
[----:B------:R-:W-:Y:S05]  /*beb0*/  CALL.REL.NOINC `($__internal_94_$__cuda_sm70_shflsync_bfly_p) ;  /* 0x000000e000007944 */ /* 0x000fea0003c00000 */
[----:B0-----:R-:W-:Y:S01]  /*bec0*/  HFMA2.MMA R142, -RZ, RZ, 0, 1.847743988037109375e-06 ;  /* 0x0000001fff8e7435 */ /* 0x001fe200000001ff */
[----:B-1----:R-:W-:Y:S01]  /*bed0*/  FADD.FTZ R81, R81, R158 ;  /* 0x0000009e51517221 */ /* 0x002fe20000010000 */
[----:B------:R-:W-:Y:S01]  /*bee0*/  MOV R140, 0xbf20 ;  /* 0x0000bf20008c7802 */ /* 0x000fe20000000f00 */
[----:B------:R-:W-:-:S02]  /*bef0*/  IMAD.MOV.U32 R158, RZ, RZ, 0x8 ;  /* 0x00000008ff9e7424 */ /* 0x000fc400078e00ff */
[----:B------:R-:W-:Y:S02]  /*bf00*/  IMAD.MOV.U32 R159, RZ, RZ, -0x1 ;  /* 0xffffffffff9f7424 */ /* 0x000fe400078e00ff */
[----:B------:R-:W-:Y:S05]  /*bf10*/  CALL.REL.NOINC `($__internal_94_$__cuda_sm70_shflsync_bfly_p) ;  /* 0x0000008000007944 */ /* 0x000fea0003c00000 */
[----:B-1----:R-:W-:Y:S01]  /*bf20*/  FADD.FTZ R83, R81, R158 ;  /* 0x0000009e51537221 */ /* 0x002fe20000010000 */
[----:B------:R-:W-:Y:S01]  /*bf30*/  MOV R158, 0x10 ;  /* 0x00000010009e7802 */ /* 0x000fe20000000f00 */
[----:B0-----:R-:W-:Y:S01]  /*bf40*/  IMAD.MOV.U32 R142, RZ, RZ, 0x1f ;  /* 0x0000001fff8e7424 */ /* 0x001fe200078e00ff */
[----:B------:R-:W-:Y:S01]  /*bf50*/  MOV R159, 0xffffffff ;  /* 0xffffffff009f7802 */ /* 0x000fe20000000f00 */
[----:B------:R-:W-:Y:S01]  /*bf60*/  IMAD.MOV.U32 R81, RZ, RZ, R83 ;  /* 0x000000ffff517224 */ /* 0x000fe200078e0053 */
[----:B------:R-:W-:Y:S02]  /*bf70*/  MOV R140, 0xbf90 ;  /* 0x0000bf90008c7802 */ /* 0x000fe40000000f00 */
[----:B------:R-:W-:Y:S05]  /*bf80*/  CALL.REL.NOINC `($__internal_94_$__cuda_sm70_shflsync_bfly_p) ;  /* 0x0000001000007944 */ /* 0x000fea0003c00000 */
[----:B01----:R-:W-:Y:S05]  /*bf90*/  BRA `(.L_x_13159) ;  /* 0xffffec7000007947 */ /* 0x003fea000383ffff */
        .weak           $__internal_94_$__cuda_sm70_shflsync_bfly_p
        .type           $__internal_94_$__cuda_sm70_shflsync_bfly_p,@function
        .size           $__internal_94_$__cuda_sm70_shflsync_bfly_p,(.L_x_22182 - $__internal_94_$__cuda_sm70_shflsync_bfly_p)
$__internal_94_$__cuda_sm70_shflsync_bfly_p:
[----:B------:R-:W-:Y:S01]  /*bfa0*/  HFMA2.MMA R141, -RZ, RZ, 0, 0 ;  /* 0x00000000ff8d7435 */ /* 0x000fe200000001ff */
[----:B------:R-:W-:Y:S04]  /*bfb0*/  WARPSYNC R159 ;  /* 0x0000009f00007348 */ /* 0x000fe80003800000 */
[----:B------:R0:W1:Y:S01]  /*bfc0*/  SHFL.BFLY PT, R158, R81, R158, R142 ;  /* 0x0c00009e519e7389 */ /* 0x00006200000e008e */
[----:B------:R-:W-:Y:S05]  /*bfd0*/  RET.REL.NODEC R140 `(_ZN10layer_norm13ln_fwd_kernelINS_13Kernel_traitsIf6__halfS2_S2_fjLj6144ELj1ELj1ELj8ELj16ENS_18Kernel_traits_baseILj6144EfS2_S2_S2_fjLj256EEEEELb1ELb1ELb1ELb0EEEvNS_9FwdParamsE) ;  /* 0xffff40208c007950 */ /* 0x000fea0003c3ffff */
.L_x_13160:
        /* <DEDUP_REMOVED lines=10> */
.L_x_22182:


//--------------------- .text._ZN10layer_norm13ln_fwd_kernelINS_13Kernel_traitsIf6__halfS2_S2_fjLj6144ELj1ELj1ELj8ELj16ENS_18Kernel_traits_baseILj6144EfS2_S2_S2_fjLj256EEEEELb1ELb1ELb1ELb1EEEvNS_9FwdParamsE --------------------------
	.section	.text._ZN10layer_norm13ln_fwd_kernelINS_13Kernel_traitsIf6__halfS2_S2_fjLj6144ELj1ELj1ELj8ELj16ENS_18Kernel_traits_baseILj6144EfS2_S2_S2_fjLj256EEEEELb1ELb1ELb1ELb1EEEvNS_9FwdParamsE,"ax",@progbits
	.sectioninfo	@"SHI_REGISTERS=163"
	.align	128
        .global         _ZN10layer_norm13ln_fwd_kernelINS_13Kernel_traitsIf6__halfS2_S2_fjLj6144ELj1ELj1ELj8ELj16ENS_18Kernel_traits_baseILj6144EfS2_S2_S2_fjLj256EEEEELb1ELb1ELb1ELb1EEEvNS_9FwdParamsE
        .type           _ZN10layer_norm13ln_fwd_kernelINS_13Kernel_traitsIf6__halfS2_S2_fjLj6144ELj1ELj1ELj8ELj16ENS_18Kernel_traits_baseILj6144EfS2_S2_S2_fjLj256EEEEELb1ELb1ELb1ELb1EEEvNS_9FwdParamsE,@function
        .size           _ZN10layer_norm13ln_fwd_kernelINS_13Kernel_traitsIf6__halfS2_S2_fjLj6144ELj1ELj1ELj8ELj16ENS_18Kernel_traits_baseILj6144EfS2_S2_S2_fjLj256EEEEELb1ELb1ELb1ELb1EEEvNS_9FwdParamsE,(.L_x_22183 - _ZN10layer_norm13ln_fwd_kernelINS_13Kernel_traitsIf6__halfS2_S2_fjLj6144ELj1ELj1ELj8ELj16ENS_18Kernel_traits_baseILj6144EfS2_S2_S2_fjLj256EEEEELb1ELb1ELb1ELb1EEEvNS_9FwdParamsE)
        .other          _ZN10layer_norm13ln_fwd_kernelINS_13Kernel_traitsIf6__halfS2_S2_fjLj6144ELj1ELj1ELj8ELj16ENS_18Kernel_traits_baseILj6144EfS2_S2_S2_fjLj256EEEEELb1ELb1ELb1ELb1EEEvNS_9FwdParamsE,@"STO_CUDA_ENTRY STV_DEFAULT"
_ZN10layer_norm13ln_fwd_kernelINS_13Kernel_traitsIf6__halfS2_S2_fjLj6144ELj1ELj1ELj8ELj16ENS_18Kernel_traits_baseILj6144EfS2_S2_S2_fjLj256EEEEELb1ELb1ELb1ELb1EEEvNS_9FwdParamsE:
.text._ZN10layer_norm13ln_fwd_kernelINS_13Kernel_traitsIf6__halfS2_S2_fjLj6144ELj1ELj1ELj8ELj16ENS_18Kernel_traits_baseILj6144EfS2_S2_S2_fjLj256EEEEELb1ELb1ELb1ELb1EEEvNS_9FwdParamsE:
[----:B------:R-:W-:Y:S02]  /*0000*/  IMAD.MOV.U32 R1, RZ, RZ, c[0x0][0x28] ;  /* 0x00000a00ff017624 */ /* 0x000fe400078e00ff */
[----:B------:R-:W0:Y:S01]  /*0010*/  S2R R116, SR_TID.X ;  /* 0x0000000000747919 */ /* 0x000e220000002100 */
[----:B------:R-:W-:Y:S01]  /*0020*/  ULDC.U8 UR4, c[0x0][0x244] ;  /* 0x0000910000047ab9 */ /* 0x000fe20000000000 */
[----:B------:R-:W-:Y:S01]  /*0030*/  MOV R153, c[0x0][0x23c] ;  /* 0x00008f0000997a02 */ /* 0x000fe20000000f00 */
[----:B------:R-:W-:Y:S01]  /*0040*/  IMAD.MOV.U32 R152, RZ, RZ, c[0x0][0x238] ;  /* 0x00008e00ff987624 */ /* 0x000fe200078e00ff */
[----:B------:R-:W-:Y:S01]  /*0050*/  ISETP.NE.AND P1, PT, RZ, UR4, PT ;  /* 0x00000004ff007c0c */ /* 0x000fe2000bf25270 */
[----:B------:R-:W-:Y:S01]  /*0060*/  ULDC.64 UR4, c[0x0][0x118] ;  /* 0x0000460000047ab9 */ /* 0x000fe20000000a00 */
[----:B------:R-:W-:-:S04]  /*0070*/  ISETP.NE.U32.AND P0, PT, RZ, c[0x0][0x218], PT ;  /* 0x00008600ff007a0c */ /* 0x000fc80003f05070 */
[----:B------:R-:W-:-:S07]  /*0080*/  ISETP.NE.AND.EX P0, PT, RZ, c[0x0][0x21c], PT, P0 ;  /* 0x00008700ff007a0c */ /* 0x000fce0003f05300 */
[----:B------:R-:W-:Y:S02]  /*0090*/  @P1 IMAD.MOV.U32 R4, RZ, RZ, R152 ;  /* 0x000000ffff041224 */ /* 0x000fe400078e0098 */
[----:B------:R-:W-:Y:S02]  /*00a0*/  @P1 IMAD.MOV.U32 R5, RZ, RZ, R153 ;  /* 0x000000ffff051224 */ /* 0x000fe400078e0099 */
[----:B0-----:R-:W-:-:S03]  /*00b0*/  IMAD.SHL.U32 R0, R116, 0x20, RZ ;  /* 0x0000002074007824 */ /* 0x001fc600078e00ff */
[----:B------:R0:W5:Y:S01]  /*00c0*/  @P1 LDG.E.64 R82, [R4.64] ;  /* 0x0000000404521981 */ /* 0x000162000c1e1b00 */
[----:B------:R-:W-:Y:S01]  /*00d0*/  MOV R2, c[0x0][0x230] ;  /* 0x00008c0000027a02 */ /* 0x000fe20000000f00 */
[----:B------:R-:W-:Y:S01]  /*00e0*/  IMAD.MOV.U32 R3, RZ, RZ, c[0x0][0x234] ;  /* 0x00008d00ff037624 */ /* 0x000fe200078e00ff */
[----:B------:R-:W-:Y:S01]  /*00f0*/  LOP3.LUT R76, R0, 0x1fe0, RZ, 0xc0, !PT ;  /* 0x00001fe0004c7812 */ /* 0x000fe200078ec0ff */
[----:B------:R-:W-:Y:S01]  /*0100*/  CS2R R72, SRZ ;  /* 0x0000000000487805 */ /* 0x000fe2000001ff00 */
[----:B------:R-:W-:Y:S01]  /*0110*/  CS2R R74, SRZ ;  /* 0x00000000004a7805 */ /* 0x000fe2000001ff00 */
[----:B------:R-:W-:Y:S01]  /*0120*/  CS2R R68, SRZ ;  /* 0x0000000000447805 */ /* 0x000fe2000001ff00 */
[----:B------:R-:W-:Y:S01]  /*0130*/  CS2R R70, SRZ ;  /* 0x0000000000467805 */ /* 0x000fe2000001ff00 */
[----:B------:R-:W-:Y:S01]  /*0140*/  CS2R R64, SRZ ;  /* 0x0000000000407805 */ /* 0x000fe2000001ff00 */
[----:B0-----:R-:W-:Y:S01]  /*0150*/  IADD3 R4, P4, R76, c[0x0][0x218], RZ ;  /* 0x000086004c047a10 */ /* 0x001fe20007f9e0ff */
[----:B------:R-:W-:Y:S01]  /*0160*/  CS2R R66, SRZ ;  /* 0x0000000000427805 */ /* 0x000fe2000001ff00 */
[----:B------:R-:W-:Y:S01]  /*0170*/  CS2R R60, SRZ ;  /* 0x00000000003c7805 */ /* 0x000fe2000001ff00 */
[----:B------:R-:W-:Y:S01]  /*0180*/  CS2R R62, SRZ ;  /* 0x00000000003e7805 */ /* 0x000fe2000001ff00 */
[----:B------:R-:W-:Y:S01]  /*0190*/  CS2R R56, SRZ ;  /* 0x0000000000387805 */ /* 0x000fe2000001ff00 */
[----:B------:R-:W-:Y:S01]  /*01a0*/  CS2R R58, SRZ ;  /* 0x00000000003a7805 */ /* 0x000fe2000001ff00 */
[----:B------:R-:W-:Y:S01]  /*01b0*/  CS2R R52, SRZ ;  /* 0x0000000000347805 */ /* 0x000fe2000001ff00 */
[----:B------:R-:W-:Y:S01]  /*01c0*/  CS2R R54, SRZ ;  /* 0x0000000000367805 */ /* 0x000fe2000001ff00 */
[----:B------:R-:W-:Y:S01]  /*01d0*/  IADD3.X R5, RZ, c[0x0][0x21c], RZ, P4, !PT ;  /* 0x00008700ff057a10 */ /* 0x000fe200027fe4ff */
        /* <DEDUP_REMOVED lines=98> */
.L_x_13412:
[----:B------:R-:W-:-:S10]  /*0800*/  HFMA2.MMA R93, -RZ, RZ, 0, 2.384185791015625e-07 ;  /* 0x00000004ff5d7435 */ /* 0x000fd400000001ff */
[----:B------:R-:W-:-:S05]  /*0810*/  IMAD.WIDE R84, R96, R93, c[0x0][0x1d0] ;  /* 0x0000740060547625 */ /* 0x000fca00078e025d */
[----:B------:R0:W2:Y:S01]  /*0820*/  LDG.E R94, [R84.64] ;  /* 0x00000004545e7981 */ /* 0x0000a2000c1e1900 */
[----:B------:R-:W-:Y:S01]  /*0830*/  ISETP.NE.U32.AND P0, PT, RZ, c[0x0][0x180], PT ;  /* 0x00006000ff007a0c */ /* 0x000fe20003f05070 */
[C---:B------:R-:W-:Y:S02]  /*0840*/  IMAD R86, R96.reuse, c[0x0][0x168], RZ ;  /* 0x00005a0060567a24 */ /* 0x040fe400078e02ff */
[----:B------:R-:W-:Y:S01]  /*0850*/  IMAD.MOV.U32 R90, RZ, RZ, RZ ;  /* 0x000000ffff5a7224 */ /* 0x000fe200078e00ff */
        /* <DEDUP_REMOVED lines=11> */
[----:B-----5:R0:W5:Y:S01]  /*0910*/  LDG.E R88, [R84.64] ;  /* 0x0000000454587981 */ /* 0x020162000c1e1900 */
        /* <DEDUP_REMOVED lines=16> */
.L_x_13162:
        /* <DEDUP_REMOVED lines=12> */
.L_x_13165:
[----:B------:R-:W-:Y:S02]  /*0ae0*/  IMAD.MOV.U32 R127, RZ, RZ, R130 ;  /* 0x000000ffff7f7224 */ /* 0x000fe400078e0082 */
.L_x_13166:
[----:B------:R-:W-:Y:S05]  /*0af0*/  BSYNC B1 ;  /* 0x0000000000017941 */ /* 0x000fea0003800000 */
.L_x_13164:
        /* <DEDUP_REMOVED lines=16> */
.L_x_13170:
[----:B------:R-:W-:Y:S05]  /*0c00*/  BSYNC B2 ;  /* 0x0000000000027941 */ /* 0x000fea0003800000 */
.L_x_13169:
        /* <DEDUP_REMOVED lines=42> */
.L_x_13168:
[----:B------:R-:W-:Y:S05]  /*0eb0*/  BSYNC B1 ;  /* 0x0000000000017941 */ /* 0x000fea0003800000 */
.L_x_13167:
        /* <DEDUP_REMOVED lines=13> */
.L_x_13163:
[----:B------:R-:W-:Y:S05]  /*0f90*/  BSYNC B0 ;  /* 0x0000000000007941 */ /* 0x000fea0003800000 */
.L_x_13161:
        /* <DEDUP_REMOVED lines=8> */
.L_x_13172:
        /* <DEDUP_REMOVED lines=12> */
.L_x_13175:
[----:B------:R-:W-:Y:S02]  /*10e0*/  IMAD.MOV.U32 R122, RZ, RZ, R130 ;  /* 0x000000ffff7a7224 */ /* 0x000fe400078e0082 */
.L_x_13176:
[----:B------:R-:W-:Y:S05]  /*10f0*/  BSYNC B1 ;  /* 0x0000000000017941 */ /* 0x000fea0003800000 */
.L_x_13174:
        /* <DEDUP_REMOVED lines=16> */
.L_x_13180:
[----:B------:R-:W-:Y:S05]  /*1200*/  BSYNC B2 ;  /* 0x0000000000027941 */ /* 0x000fea0003800000 */
.L_x_13179:
        /* <DEDUP_REMOVED lines=42> */
.L_x_13178:
[----:B------:R-:W-:Y:S05]  /*14b0*/  BSYNC B1 ;  /* 0x0000000000017941 */ /* 0x000fea0003800000 */
.L_x_13177:
        /* <DEDUP_REMOVED lines=13> */
.L_x_13173:
[----:B------:R-:W-:Y:S05]  /*1590*/  BSYNC B0 ;  /* 0x0000000000007941 */ /* 0x000fea0003800000 */
.L_x_13171:
        /* <DEDUP_REMOVED lines=8> */
.L_x_13182:
        /* <DEDUP_REMOVED lines=12> */
.L_x_13185:
[----:B------:R-:W-:Y:S02]  /*16e0*/  IMAD.MOV.U32 R123, RZ, RZ, R130 ;  /* 0x000000ffff7b7224 */ /* 0x000fe400078e0082 */
.L_x_13186:
[----:B------:R-:W-:Y:S05]  /*16f0*/  BSYNC B1 ;  /* 0x0000000000017941 */ /* 0x000fea0003800000 */
.L_x_13184:
        /* <DEDUP_REMOVED lines=16> */
.L_x_13190:
[----:B------:R-:W-:Y:S05]  /*1800*/  BSYNC B2 ;  /* 0x0000000000027941 */ /* 0x000fea0003800000 */
.L_x_13189:
        /* <DEDUP_REMOVED lines=42> */
.L_x_13188:
[----:B------:R-:W-:Y:S05]  /*1ab0*/  BSYNC B1 ;  /* 0x0000000000017941 */ /* 0x000fea0003800000 */
.L_x_13187:
        /* <DEDUP_REMOVED lines=13> */
.L_x_13183:
[----:B------:R-:W-:Y:S05]  /*1b90*/  BSYNC B0 ;  /* 0x0000000000007941 */ /* 0x000fea0003800000 */
.L_x_13181:
        /* <DEDUP_REMOVED lines=8> */
.L_x_13192:
        /* <DEDUP_REMOVED lines=12> */
.L_x_13195:
[----:B------:R-:W-:Y:S02]  /*1ce0*/  IMAD.MOV.U32 R124, RZ, RZ, R130 ;  /* 0x000000ffff7c7224 */ /* 0x000fe400078e0082 */
.L_x_13196:
[----:B------:R-:W-:Y:S05]  /*1cf0*/  BSYNC B1 ;  /* 0x0000000000017941 */ /* 0x000fea0003800000 */
.L_x_13194:
        /* <DEDUP_REMOVED lines=16> */
.L_x_13200:
[----:B------:R-:W-:Y:S05]  /*1e00*/  BSYNC B2 ;  /* 0x0000000000027941 */ /* 0x000fea0003800000 */
.L_x_13199:
        /* <DEDUP_REMOVED lines=42> */
.L_x_13198:
[----:B------:R-:W-:Y:S05]  /*20b0*/  BSYNC B1 ;  /* 0x0000000000017941 */ /* 0x000fea0003800000 */
.L_x_13197:
        /* <DEDUP_REMOVED lines=13> */
.L_x_13193:
[----:B------:R-:W-:Y:S05]  /*2190*/  BSYNC B0 ;  /* 0x0000000000007941 */ /* 0x000fea0003800000 */
.L_x_13191:
        /* <DEDUP_REMOVED lines=8> */
.L_x_13202:
        /* <DEDUP_REMOVED lines=12> */
.L_x_13205:
[----:B------:R-:W-:Y:S02]  /*22e0*/  IMAD.MOV.U32 R125, RZ, RZ, R130 ;  /* 0x000000ffff7d7224 */ /* 0x000fe400078e0082 */
.L_x_13206:
[----:B------:R-:W-:Y:S05]  /*22f0*/  BSYNC B1 ;  /* 0x0000000000017941 */ /* 0x000fea0003800000 */
.L_x_13204:
        /* <DEDUP_REMOVED lines=16> */
.L_x_13210:
[----:B------:R-:W-:Y:S05]  /*2400*/  BSYNC B2 ;  /* 0x0000000000027941 */ /* 0x000fea0003800000 */
.L_x_13209:
        /* <DEDUP_REMOVED lines=42> */
.L_x_13208:
[----:B------:R-:W-:Y:S05]  /*26b0*/  BSYNC B1 ;  /* 0x0000000000017941 */ /* 0x000fea0003800000 */
.L_x_13207:
        /* <DEDUP_REMOVED lines=13> */
.L_x_13203:
[----:B------:R-:W-:Y:S05]  /*2790*/  BSYNC B0 ;  /* 0x0000000000007941 */ /* 0x000fea0003800000 */
.L_x_13201:
        /* <DEDUP_REMOVED lines=8> */
.L_x_13212:
        /* <DEDUP_REMOVED lines=12> */
.L_x_13215:
[----:B------:R-:W-:Y:S02]  /*28e0*/  IMAD.MOV.U32 R126, RZ, RZ, R130 ;  /* 0x000000ffff7e7224 */ /* 0x000fe400078e0082 */
.L_x_13216:
[----:B------:R-:W-:Y:S05]  /*28f0*/  BSYNC B1 ;  /* 0x0000000000017941 */ /* 0x000fea0003800000 */
.L_x_13214:
        /* <DEDUP_REMOVED lines=16> */
.L_x_13220:
[----:B------:R-:W-:Y:S05]  /*2a00*/  BSYNC B2 ;  /* 0x0000000000027941 */ /* 0x000fea0003800000 */
.L_x_13219:
        /* <DEDUP_REMOVED lines=43> */
.L_x_13218:
[----:B------:R-:W-:Y:S05]  /*2cc0*/  BSYNC B1 ;  /* 0x0000000000017941 */ /* 0x000fea0003800000 */
.L_x_13217:
        /* <DEDUP_REMOVED lines=13> */
.L_x_13213:
[----:B------:R-:W-:Y:S05]  /*2da0*/  BSYNC B0 ;  /* 0x0000000000007941 */ /* 0x000fea0003800000 */
.L_x_13211:
        /* <DEDUP_REMOVED lines=8> */
.L_x_13222:
        /* <DEDUP_REMOVED lines=12> */
.L_x_13225:
[----:B------:R-:W-:Y:S02]  /*2ef0*/  IMAD.MOV.U32 R115, RZ, RZ, R130 ;  /* 0x000000ffff737224 */ /* 0x000fe400078e0082 */
.L_x_13226:
[----:B------:R-:W-:Y:S05]  /*2f00*/  BSYNC B1 ;  /* 0x0000000000017941 */ /* 0x000fea0003800000 */
.L_x_13224:
        /* <DEDUP_REMOVED lines=16> */
.L_x_13230:
[----:B------:R-:W-:Y:S05]  /*3010*/  BSYNC B2 ;  /* 0x0000000000027941 */ /* 0x000fea0003800000 */
.L_x_13229:
        /* <DEDUP_REMOVED lines=43> */
.L_x_13228:
[----:B------:R-:W-:Y:S05]  /*32d0*/  BSYNC B1 ;  /* 0x0000000000017941 */ /* 0x000fea0003800000 */
.L_x_13227:
        /* <DEDUP_REMOVED lines=13> */
.L_x_13223:
[----:B------:R-:W-:Y:S05]  /*33b0*/  BSYNC B0 ;  /* 0x0000000000007941 */ /* 0x000fea0003800000 */
.L_x_13221:
        /* <DEDUP_REMOVED lines=8> */
.L_x_13232:
        /* <DEDUP_REMOVED lines=12> */
.L_x_13235:
[----:B------:R-:W-:Y:S02]  /*3500*/  MOV R120, R130 ;  /* 0x0000008200787202 */ /* 0x000fe40000000f00 */
.L_x_13236:
[----:B------:R-:W-:Y:S05]  /*3510*/  BSYNC B1 ;  /* 0x0000000000017941 */ /* 0x000fea0003800000 */
.L_x_13234:
        /* <DEDUP_REMOVED lines=16> */
.L_x_13240:
[----:B------:R-:W-:Y:S05]  /*3620*/  BSYNC B2 ;  /* 0x0000000000027941 */ /* 0x000fea0003800000 */
.L_x_13239:
        /* <DEDUP_REMOVED lines=43> */
.L_x_13238:
[----:B------:R-:W-:Y:S05]  /*38e0*/  BSYNC B1 ;  /* 0x0000000000017941 */ /* 0x000fea0003800000 */
.L_x_13237:
        /* <DEDUP_REMOVED lines=13> */
.L_x_13233:
[----:B------:R-:W-:Y:S05]  /*39c0*/  BSYNC B0 ;  /* 0x0000000000007941 */ /* 0x000fea0003800000 */
.L_x_13231:
[----:B------:R-:W-:Y:S01]  /*39d0*/  IMAD.MOV.U32 R136, RZ, RZ, 0x10 ;  /* 0x00000010ff887424 */ /* 0x000fe200078e00ff */
[----:B------:R-:W-:Y:S01]  /*39e0*/  F2FP.PACK_AB R87, R134, R131 ;  /* 0x000000838657723e */ /* 0x000fe200000000ff */
[----:B------:R-:W-:Y:S01]  /*39f0*/  BSSY B0, `(.L_x_13241) ;  /* 0x000001f000007945 */ /* 0x000fe20003800000 */
[----:B------:R-:W-:Y:S01]  /*3a00*/  F2FP.PACK_AB R86, R132, R129 ;  /* 0x000000818456723e */ /* 0x000fe200000000ff */
[----:B------:R-:W-:Y:S01]  /*3a10*/  IMAD.WIDE.U32 R140, R91, R136, c[0x0][0x188] ;  /* 0x000062005b8c7625 */ /* 0x000fe200078e0088 */
        /* <DEDUP_REMOVED lines=28> */
.L_x_13242:
[----:B------:R-:W-:Y:S05]  /*3be0*/  BSYNC B0 ;  /* 0x0000000000007941 */ /* 0x000fea0003800000 */
.L_x_13241:
[----:B-----5:R1:W5:Y:S04]  /*3bf0*/  @P1 LDG.E.128 R80, [R142.64] ;  /* 0x000000048e501981 */ /* 0x020368000c1e1d00 */
[----:B------:R1:W5:Y:S01]  /*3c00*/  @P0 LDG.E.128 R76, [R146.64] ;  /* 0x00000004924c0981 */ /* 0x000362000c1e1d00 */
[----:B------:R-:W-:Y:S01]  /*3c10*/  BSSY B0, `(.L_x_13243) ;  /* 0x0000060000007945 */ /* 0x000fe20003800000 */
[----:B------:R-:W-:Y:S05]  /*3c20*/  @P2 BRA `(.L_x_13244) ;  /* 0x0000006000002947 */ /* 0x000fea0003800000 */
[----:B------:R-:W-:Y:S02]  /*3c30*/  IMAD.MOV.U32 R137, RZ, RZ, RZ ;  /* 0x000000ffff897224 */ /* 0x000fe400078e00ff */
[----:B0-----:R-:W-:Y:S01]  /*3c40*/  IMAD.MOV.U32 R84, RZ, RZ, R138 ;  /* 0x000000ffff547224 */ /* 0x001fe200078e008a */
[----:B------:R-:W-:Y:S05]  /*3c50*/  @!P0 BRA `(.L_x_13245) ;  /* 0x000005b000008947 */ /* 0x000fea0003800000 */
[----:B------:R-:W-:Y:S01]  /*3c60*/  MOV R84, R138 ;  /* 0x0000008a00547202 */ /* 0x000fe20000000f00 */
[----:B-----5:R-:W-:Y:S01]  /*3c70*/  HADD2.F32 R137, -RZ, R76.H0_H0 ;  /* 0x2000004cff897230 */ /* 0x020fe20000004100 */
[----:B------:R-:W-:Y:S05]  /*3c80*/  BRA `(.L_x_13245) ;  /* 0x0000058000007947 */ /* 0x000fea0003800000 */
.L_x_13244:
        /* <DEDUP_REMOVED lines=12> */
.L_x_13247:
[----:B------:R-:W-:Y:S02]  /*3d50*/  IMAD.MOV.U32 R127, RZ, RZ, R130 ;  /* 0x000000ffff7f7224 */ /* 0x000fe400078e0082 */
.L_x_13248:
[----:B------:R-:W-:Y:S05]  /*3d60*/  BSYNC B1 ;  /* 0x0000000000017941 */ /* 0x000fea0003800000 */
.L_x_13246:
        /* <DEDUP_REMOVED lines=16> */
.L_x_13252:
[----:B------:R-:W-:Y:S05]  /*3e70*/  BSYNC B2 ;  /* 0x0000000000027941 */ /* 0x000fea0003800000 */
.L_x_13251:
        /* <DEDUP_REMOVED lines=43> */
.L_x_13250:
[----:B------:R-:W-:Y:S05]  /*4130*/  BSYNC B1 ;  /* 0x0000000000017941 */ /* 0x000fea0003800000 */
.L_x_13249:
        /* <DEDUP_REMOVED lines=10> */
[----:B------:R-:W-:Y:S01]  /*41e0*/  FMUL.FTZ R137, R16, R137 ;  /* 0x0000008910897220 */ /* 0x000fe20000410000 */
[----:B------:R-:W-:-:S03]  /*41f0*/  PRMT R127, R85, 0x7610, R127 ;  /* 0x00007610557f7816 */ /* 0x000fc6000000007f */
[----:B------:R-:W-:Y:S02]  /*4200*/  @P0 FADD.FTZ R137, R86, R137 ;  /* 0x0000008956890221 */ /* 0x000fe40000010000 */
.L_x_13245:
[----:B------:R-:W-:Y:S05]  /*4210*/  BSYNC B0 ;  /* 0x0000000000007941 */ /* 0x000fea0003800000 */
.L_x_13243:
        /* <DEDUP_REMOVED lines=8> */
.L_x_13254:
        /* <DEDUP_REMOVED lines=12> */
.L_x_13257:
[----:B------:R-:W-:Y:S02]  /*4360*/  IMAD.MOV.U32 R122, RZ, RZ, R130 ;  /* 0x000000ffff7a7224 */ /* 0x000fe400078e0082 */
.L_x_13258:
[----:B------:R-:W-:Y:S05]  /*4370*/  BSYNC B1 ;  /* 0x0000000000017941 */ /* 0x000fea0003800000 */
.L_x_13256:
        /* <DEDUP_REMOVED lines=16> */
.L_x_13262:
[----:B------:R-:W-:Y:S05]  /*4480*/  BSYNC B2 ;  /* 0x0000000000027941 */ /* 0x000fea0003800000 */
.L_x_13261:
        /* <DEDUP_REMOVED lines=43> */
.L_x_13260:
[----:B------:R-:W-:Y:S05]  /*4740*/  BSYNC B1 ;  /* 0x0000000000017941 */ /* 0x000fea0003800000 */
.L_x_13259:
        /* <DEDUP_REMOVED lines=13> */
.L_x_13255:
[----:B------:R-:W-:Y:S05]  /*4820*/  BSYNC B0 ;  /* 0x0000000000007941 */ /* 0x000fea0003800000 */
.L_x_13253:
        /* <DEDUP_REMOVED lines=8> */
.L_x_13264:
        /* <DEDUP_REMOVED lines=12> */
.L_x_13267:
[----:B------:R-:W-:Y:S02]  /*4970*/  MOV R123, R130 ;  /* 0x00000082007b7202 */ /* 0x000fe40000000f00 */
.L_x_13268:
[----:B------:R-:W-:Y:S05]  /*4980*/  BSYNC B1 ;  /* 0x0000000000017941 */ /* 0x000fea0003800000 */
.L_x_13266:
        /* <DEDUP_REMOVED lines=16> */
.L_x_13272:
[----:B------:R-:W-:Y:S05]  /*4a90*/  BSYNC B2 ;  /* 0x0000000000027941 */ /* 0x000fea0003800000 */
.L_x_13271:
        /* <DEDUP_REMOVED lines=43> */
.L_x_13270:
[----:B------:R-:W-:Y:S05]  /*4d50*/  BSYNC B1 ;  /* 0x0000000000017941 */ /* 0x000fea0003800000 */
.L_x_13269:
        /* <DEDUP_REMOVED lines=13> */
.L_x_13265:
[----:B------:R-:W-:Y:S05]  /*4e30*/  BSYNC B0 ;  /* 0x0000000000007941 */ /* 0x000fea0003800000 */
.L_x_13263:
        /* <DEDUP_REMOVED lines=8> */
.L_x_13274:
        /* <DEDUP_REMOVED lines=12> */
.L_x_13277:
[----:B------:R-:W-:Y:S02]  /*4f80*/  IMAD.MOV.U32 R124, RZ, RZ, R130 ;  /* 0x000000ffff7c7224 */ /* 0x000fe400078e0082 */
.L_x_13278:
[----:B------:R-:W-:Y:S05]  /*4f90*/  BSYNC B1 ;  /* 0x0000000000017941 */ /* 0x000fea0003800000 */
.L_x_13276:
        /* <DEDUP_REMOVED lines=16> */
.L_x_13282:
[----:B------:R-:W-:Y:S05]  /*50a0*/  BSYNC B2 ;  /* 0x0000000000027941 */ /* 0x000fea0003800000 */
.L_x_13281:
        /* <DEDUP_REMOVED lines=43> */
.L_x_13280:
[----:B------:R-:W-:Y:S05]  /*5360*/  BSYNC B1 ;  /* 0x0000000000017941 */ /* 0x000fea0003800000 */
.L_x_13279:
        /* <DEDUP_REMOVED lines=13> */
.L_x_13275:
[----:B------:R-:W-:Y:S05]  /*5440*/  BSYNC B0 ;  /* 0x0000000000007941 */ /* 0x000fea0003800000 */
.L_x_13273:
[----:B------:R-:W-:Y:S01]  /*5450*/  BSSY B0, `(.L_x_13283) ;  /* 0x0000060000007945 */ /* 0x000fe20003800000 */
[----:B------:R-:W-:Y:S05]  /*5460*/  @P2 BRA `(.L_x_13284) ;  /* 0x0000006000002947 */ /* 0x000fea0003800000 */
[----:B-1----:R-:W-:Y:S01]  /*5470*/  IMAD.MOV.U32 R142, RZ, RZ, RZ ;  /* 0x000000ffff8e7224 */ /* 0x002fe200078e00ff */
[----:B------:R-:W-:Y:S01]  /*5480*/  MOV R84, R85 ;  /* 0x0000005500547202 */ /* 0x000fe20000000f00 */
[----:B------:R-:W-:Y:S05]  /*5490*/  @!P0 BRA `(.L_x_13285) ;  /* 0x000005b000008947 */ /* 0x000fea0003800000 */
[----:B------:R-:W-:Y:S01]  /*54a0*/  IMAD.MOV.U32 R84, RZ, RZ, R85 ;  /* 0x000000ffff547224 */ /* 0x000fe200078e0055 */
[----:B-----5:R-:W-:Y:S01]  /*54b0*/  HADD2.F32 R142, -RZ, R78.H0_H0 ;  /* 0x2000004eff8e7230 */ /* 0x020fe20000004100 */
[----:B------:R-:W-:Y:S05]  /*54c0*/  BRA `(.L_x_13285) ;  /* 0x0000058000007947 */ /* 0x000fea0003800000 */
.L_x_13284:
        /* <DEDUP_REMOVED lines=12> */
.L_x_13287:
[----:B------:R-:W-:Y:S02]  /*5590*/  IMAD.MOV.U32 R125, RZ, RZ, R130 ;  /* 0x000000ffff7d7224 */ /* 0x000fe400078e0082 */
.L_x_13288:
[----:B------:R-:W-:Y:S05]  /*55a0*/  BSYNC B1 ;  /* 0x0000000000017941 */ /* 0x000fea0003800000 */
.L_x_13286:
        /* <DEDUP_REMOVED lines=16> */
.L_x_13292:
[----:B------:R-:W-:Y:S05]  /*56b0*/  BSYNC B2 ;  /* 0x0000000000027941 */ /* 0x000fea0003800000 */
.L_x_13291:
        /* <DEDUP_REMOVED lines=43> */
.L_x_13290:
[----:B------:R-:W-:Y:S05]  /*5970*/  BSYNC B1 ;  /* 0x0000000000017941 */ /* 0x000fea0003800000 */
.L_x_13289:
        /* <DEDUP_REMOVED lines=13> */
.L_x_13285:
[----:B------:R-:W-:Y:S05]  /*5a50*/  BSYNC B0 ;  /* 0x0000000000007941 */ /* 0x000fea0003800000 */
.L_x_13283:
        /* <DEDUP_REMOVED lines=8> */
.L_x_13294:
        /* <DEDUP_REMOVED lines=12> */
.L_x_13297:
[----:B------:R-:W-:Y:S02]  /*5ba0*/  MOV R126, R130 ;  /* 0x00000082007e7202 */ /* 0x000fe40000000f00 */
.L_x_13298:
[----:B------:R-:W-:Y:S05]  /*5bb0*/  BSYNC B1 ;  /* 0x0000000000017941 */ /* 0x000fea0003800000 */
.L_x_13296:
        /* <DEDUP_REMOVED lines=16> */
.L_x_13302:
[----:B------:R-:W-:Y:S05]  /*5cc0*/  BSYNC B2 ;  /* 0x0000000000027941 */ /* 0x000fea0003800000 */
.L_x_13301:
        /* <DEDUP_REMOVED lines=43> */
.L_x_13300:
[----:B------:R-:W-:Y:S05]  /*5f80*/  BSYNC B1 ;  /* 0x0000000000017941 */ /* 0x000fea0003800000 */
.L_x_13299:
        /* <DEDUP_REMOVED lines=13> */
.L_x_13295:
[----:B------:R-:W-:Y:S05]  /*6060*/  BSYNC B0 ;  /* 0x0000000000007941 */ /* 0x000fea0003800000 */
.L_x_13293:
        /* <DEDUP_REMOVED lines=8> */
.L_x_13304:
        /* <DEDUP_REMOVED lines=12> */
.L_x_13307:
[----:B------:R-:W-:Y:S02]  /*61b0*/  IMAD.MOV.U32 R115, RZ, RZ, R130 ;  /* 0x000000ffff737224 */ /* 0x000fe400078e0082 */
.L_x_13308:
[----:B------:R-:W-:Y:S05]  /*61c0*/  BSYNC B1 ;  /* 0x0000000000017941 */ /* 0x000fea0003800000 */
.L_x_13306:
        /* <DEDUP_REMOVED lines=16> */
.L_x_13312:
[----:B------:R-:W-:Y:S05]  /*62d0*/  BSYNC B2 ;  /* 0x0000000000027941 */ /* 0x000fea0003800000 */
.L_x_13311:
        /* <DEDUP_REMOVED lines=43> */
.L_x_13310:
[----:B------:R-:W-:Y:S05]  /*6590*/  BSYNC B1 ;  /* 0x0000000000017941 */ /* 0x000fea0003800000 */
.L_x_13309:
        /* <DEDUP_REMOVED lines=13> */
.L_x_13305:
[----:B------:R-:W-:Y:S05]  /*6670*/  BSYNC B0 ;  /* 0x0000000000007941 */ /* 0x000fea0003800000 */
.L_x_13303:
        /* <DEDUP_REMOVED lines=8> */
.L_x_13314:
        /* <DEDUP_REMOVED lines=12> */
.L_x_13317:
[----:B------:R-:W-:Y:S02]  /*67c0*/  IMAD.MOV.U32 R120, RZ, RZ, R130 ;  /* 0x000000ffff787224 */ /* 0x000fe400078e0082 */
.L_x_13318:
[----:B------:R-:W-:Y:S05]  /*67d0*/  BSYNC B1 ;  /* 0x0000000000017941 */ /* 0x000fea0003800000 */
.L_x_13316:
        /* <DEDUP_REMOVED lines=16> */
.L_x_13322:
[----:B------:R-:W-:Y:S05]  /*68e0*/  BSYNC B2 ;  /* 0x0000000000027941 */ /* 0x000fea0003800000 */
.L_x_13321:
        /* <DEDUP_REMOVED lines=40> */
[----:B------:R-:W-:Y:S02]  /*6b70*/  MOV R130, R84 ;  /* 0x0000005400827202 */ /* 0x000fe40000000f00 */
[----:B------:R-:W-:Y:S01]  /*6b80*/  LOP3.LUT R139, R151, R146, R113, 0x96, !PT ;  /* 0x00000092978b7212 */ /* 0x000fe200078e9671 */
[----:B------:R-:W-:Y:S02]  /*6b90*/  IMAD.MOV.U32 R151, RZ, RZ, RZ ;  /* 0x000000ffff977224 */ /* 0x000fe400078e00ff */
.L_x_13320:
[----:B------:R-:W-:Y:S05]  /*6ba0*/  BSYNC B1 ;  /* 0x0000000000017941 */ /* 0x000fea0003800000 */
.L_x_13319:
        /* <DEDUP_REMOVED lines=13> */
.L_x_13315:
[----:B------:R-:W-:Y:S05]  /*6c80*/  BSYNC B0 ;  /* 0x0000000000007941 */ /* 0x000fea0003800000 */
.L_x_13313:
[----:B------:R-:W-:Y:S01]  /*6c90*/  IMAD.WIDE.U32 R146, R135, R136, c[0x0][0x188] ;  /* 0x0000620087927625 */ /* 0x000fe200078e0088 */
        /* <DEDUP_REMOVED lines=18> */
[----:B------:R-:W-:Y:S02]  /*6dc0*/  LOP3.LUT R86, R123, 0xff, RZ, 0xc0, !PT ;  /* 0x000000ff7b567812 */ /* 0x000fe400078ec0ff */
[----:B------:R-:W-:Y:S02]  /*6dd0*/  LOP3.LUT R146, R122, 0xff, RZ, 0xc0, !PT ;  /* 0x000000ff7a927812 */ /* 0x000fe400078ec0ff */
[----:B------:R-:W-:Y:S01]  /*6de0*/  LOP3.LUT R155, R84, 0xff, R125, 0xf8, !PT ;  /* 0x000000ff549b7812 */ /* 0x000fe200078ef87d */
[----:B------:R-:W-:-:S04]  /*6df0*/  IMAD.WIDE.U32 R84, R85, 0x1000000, RZ ;  /* 0x0100000055547825 */ /* 0x000fc800078e00ff */
        /* <DEDUP_REMOVED lines=9> */
.L_x_13324:
[----:B------:R-:W-:Y:S05]  /*6e90*/  BSYNC B0 ;  /* 0x0000000000007941 */ /* 0x000fea0003800000 */
.L_x_13323:
        /* <DEDUP_REMOVED lines=10> */
.L_x_13326:
        /* <DEDUP_REMOVED lines=12> */
.L_x_13329:
[----:B------:R-:W-:Y:S02]  /*7000*/  IMAD.MOV.U32 R127, RZ, RZ, R130 ;  /* 0x000000ffff7f7224 */ /* 0x000fe400078e0082 */
.L_x_13330:
[----:B------:R-:W-:Y:S05]  /*7010*/  BSYNC B1 ;  /* 0x0000000000017941 */ /* 0x000fea0003800000 */
.L_x_13328:
        /* <DEDUP_REMOVED lines=16> */
.L_x_13334:
[----:B------:R-:W-:Y:S05]  /*7120*/  BSYNC B2 ;  /* 0x0000000000027941 */ /* 0x000fea0003800000 */
.L_x_13333:
        /* <DEDUP_REMOVED lines=43> */
.L_x_13332:
[----:B------:R-:W-:Y:S05]  /*73e0*/  BSYNC B1 ;  /* 0x0000000000017941 */ /* 0x000fea0003800000 */
.L_x_13331:
        /* <DEDUP_REMOVED lines=13> */
.L_x_13327:
[----:B------:R-:W-:Y:S05]  /*74c0*/  BSYNC B0 ;  /* 0x0000000000007941 */ /* 0x000fea0003800000 */
.L_x_13325:
        /* <DEDUP_REMOVED lines=8> */
.L_x_13336:
        /* <DEDUP_REMOVED lines=12> */
.L_x_13339:
[----:B------:R-:W-:Y:S02]  /*7610*/  MOV R122, R130 ;  /* 0x00000082007a7202 */ /* 0x000fe40000000f00 */
.L_x_13340:
[----:B------:R-:W-:Y:S05]  /*7620*/  BSYNC B1 ;  /* 0x0000000000017941 */ /* 0x000fea0003800000 */
.L_x_13338:
        /* <DEDUP_REMOVED lines=16> */
.L_x_13344:
[----:B------:R-:W-:Y:S05]  /*7730*/  BSYNC B2 ;  /* 0x0000000000027941 */ /* 0x000fea0003800000 */
.L_x_13343:
        /* <DEDUP_REMOVED lines=43> */
.L_x_13342:
[----:B------:R-:W-:Y:S05]  /*79f0*/  BSYNC B1 ;  /* 0x0000000000017941 */ /* 0x000fea0003800000 */
.L_x_13341:
        /* <DEDUP_REMOVED lines=13> */
.L_x_13337:
[----:B------:R-:W-:Y:S05]  /*7ad0*/  BSYNC B0 ;  /* 0x0000000000007941 */ /* 0x000fea0003800000 */
.L_x_13335:
        /* <DEDUP_REMOVED lines=8> */
.L_x_13346:
        /* <DEDUP_REMOVED lines=12> */
.L_x_13349:
[----:B------:R-:W-:Y:S02]  /*7c20*/  IMAD.MOV.U32 R123, RZ, RZ, R130 ;  /* 0x000000ffff7b7224 */ /* 0x000fe400078e0082 */
.L_x_13350:
[----:B------:R-:W-:Y:S05]  /*7c30*/  BSYNC B1 ;  /* 0x0000000000017941 */ /* 0x000fea0003800000 */
.L_x_13348:
        /* <DEDUP_REMOVED lines=16> */
.L_x_13354:
[----:B------:R-:W-:Y:S05]  /*7d40*/  BSYNC B2 ;  /* 0x0000000000027941 */ /* 0x000fea0003800000 */
.L_x_13353:
        /* <DEDUP_REMOVED lines=43> */
.L_x_13352:
[----:B------:R-:W-:Y:S05]  /*8000*/  BSYNC B1 ;  /* 0x0000000000017941 */ /* 0x000fea0003800000 */
.L_x_13351:
        /* <DEDUP_REMOVED lines=13> */
.L_x_13347:
[----:B------:R-:W-:Y:S05]  /*80e0*/  BSYNC B0 ;  /* 0x0000000000007941 */ /* 0x000fea0003800000 */
.L_x_13345:
        /* <DEDUP_REMOVED lines=8> */
.L_x_13356:
        /* <DEDUP_REMOVED lines=12> */
.L_x_13359:
[----:B------:R-:W-:Y:S02]  /*8230*/  MOV R124, R130 ;  /* 0x00000082007c7202 */ /* 0x000fe40000000f00 */
.L_x_13360:
[----:B------:R-:W-:Y:S05]  /*8240*/  BSYNC B1 ;  /* 0x0000000000017941 */ /* 0x000fea0003800000 */
.L_x_13358:
        /* <DEDUP_REMOVED lines=16> */
.L_x_13364:
[----:B------:R-:W-:Y:S05]  /*8350*/  BSYNC B2 ;  /* 0x0000000000027941 */ /* 0x000fea0003800000 */
.L_x_13363:
        /* <DEDUP_REMOVED lines=43> */
[----:B------:R-:W-:-:S06]  /*8610*/  HFMA2.MMA R85, -RZ, RZ, 0, 0 ;  /* 0x00000000ff557435 */ /* 0x000fcc00000001ff */
.L_x_13362:
[----:B------:R-:W-:Y:S05]  /*8620*/  BSYNC B1 ;  /* 0x0000000000017941 */ /* 0x000fea0003800000 */
.L_x_13361:
        /* <DEDUP_REMOVED lines=13> */
.L_x_13357:
[----:B------:R-:W-:Y:S05]  /*8700*/  BSYNC B0 ;  /* 0x0000000000007941 */ /* 0x000fea0003800000 */
.L_x_13355:
        /* <DEDUP_REMOVED lines=8> */
.L_x_13366:
        /* <DEDUP_REMOVED lines=12> */
.L_x_13369:
[----:B------:R-:W-:Y:S02]  /*8850*/  MOV R125, R130 ;  /* 0x00000082007d7202 */ /* 0x000fe40000000f00 */
.L_x_13370:
[----:B------:R-:W-:Y:S05]  /*8860*/  BSYNC B1 ;  /* 0x0000000000017941 */ /* 0x000fea0003800000 */
.L_x_13368:
        /* <DEDUP_REMOVED lines=16> */
.L_x_13374:
[----:B------:R-:W-:Y:S05]  /*8970*/  BSYNC B2 ;  /* 0x0000000000027941 */ /* 0x000fea0003800000 */
.L_x_13373:
        /* <DEDUP_REMOVED lines=42> */
[----:B------:R-:W-:Y:S01]  /*8c20*/  HFMA2.MMA R84, -RZ, RZ, 0, 0 ;  /* 0x00000000ff547435 */ /* 0x000fe200000001ff */
[----:B------:R-:W-:-:S05]  /*8c30*/  LOP3.LUT R139, R85, R148, R113, 0x96, !PT ;  /* 0x00000094558b7212 */ /* 0x000fca00078e9671 */
.L_x_13372:
[----:B------:R-:W-:Y:S05]  /*8c40*/  BSYNC B1 ;  /* 0x0000000000017941 */ /* 0x000fea0003800000 */
.L_x_13371:
        /* <DEDUP_REMOVED lines=13> */
.L_x_13367:
[----:B------:R-:W-:Y:S05]  /*8d20*/  BSYNC B0 ;  /* 0x0000000000007941 */ /* 0x000fea0003800000 */
.L_x_13365:
        /* <DEDUP_REMOVED lines=8> */
.L_x_13376:
        /* <DEDUP_REMOVED lines=12> */
.L_x_13379:
[----:B------:R-:W-:Y:S02]  /*8e70*/  MOV R126, R130 ;  /* 0x00000082007e7202 */ /* 0x000fe40000000f00 */
.L_x_13380:
[----:B------:R-:W-:Y:S05]  /*8e80*/  BSYNC B1 ;  /* 0x0000000000017941 */ /* 0x000fea0003800000 */
.L_x_13378:
        /* <DEDUP_REMOVED lines=16> */
.L_x_13384:
[----:B------:R-:W-:Y:S05]  /*8f90*/  BSYNC B2 ;  /* 0x0000000000027941 */ /* 0x000fea0003800000 */
.L_x_13383:
        /* <DEDUP_REMOVED lines=42> */
[----:B------:R-:W-:Y:S01]  /*9240*/  HFMA2.MMA R85, -RZ, RZ, 0, 0 ;  /* 0x00000000ff557435 */ /* 0x000fe200000001ff */
[----:B------:R-:W-:-:S05]  /*9250*/  IMAD.MOV.U32 R150, RZ, RZ, R84 ;  /* 0x000000ffff967224 */ /* 0x000fca00078e0054 */
.L_x_13382:
[----:B------:R-:W-:Y:S05]  /*9260*/  BSYNC B1 ;  /* 0x0000000000017941 */ /* 0x000fea0003800000 */
.L_x_13381:
        /* <DEDUP_REMOVED lines=13> */
.L_x_13377:
[----:B------:R-:W-:Y:S05]  /*9340*/  BSYNC B0 ;  /* 0x0000000000007941 */ /* 0x000fea0003800000 */
.L_x_13375:
        /* <DEDUP_REMOVED lines=8> */
.L_x_13386:
        /* <DEDUP_REMOVED lines=12> */
.L_x_13389:
[----:B------:R-:W-:Y:S02]  /*9490*/  MOV R115, R130 ;  /* 0x0000008200737202 */ /* 0x000fe40000000f00 */
.L_x_13390:
[----:B------:R-:W-:Y:S05]  /*94a0*/  BSYNC B1 ;  /* 0x0000000000017941 */ /* 0x000fea0003800000 */
.L_x_13388:
        /* <DEDUP_REMOVED lines=16> */
.L_x_13394:
[----:B------:R-:W-:Y:S05]  /*95b0*/  BSYNC B2 ;  /* 0x0000000000027941 */ /* 0x000fea0003800000 */
.L_x_13393:
        /* <DEDUP_REMOVED lines=42> */
[----:B------:R-:W-:Y:S01]  /*9860*/  IMAD.MOV.U32 R150, RZ, RZ, R84 ;  /* 0x000000ffff967224 */ /* 0x000fe200078e0054 */
[----:B------:R-:W-:-:S06]  /*9870*/  HFMA2.MMA R84, -RZ, RZ, 0, 0 ;  /* 0x00000000ff547435 */ /* 0x000fcc00000001ff */
.L_x_13392:
[----:B------:R-:W-:Y:S05]  /*9880*/  BSYNC B1 ;  /* 0x0000000000017941 */ /* 0x000fea0003800000 */
.L_x_13391:
        /* <DEDUP_REMOVED lines=13> */
.L_x_13387:
[----:B------:R-:W-:Y:S05]  /*9960*/  BSYNC B0 ;  /* 0x0000000000007941 */ /* 0x000fea0003800000 */
.L_x_13385:
        /* <DEDUP_REMOVED lines=8> */
.L_x_13396:
        /* <DEDUP_REMOVED lines=12> */
.L_x_13399:
[----:B------:R-:W-:Y:S02]  /*9ab0*/  MOV R120, R130 ;  /* 0x0000008200787202 */ /* 0x000fe40000000f00 */
.L_x_13400:
[----:B------:R-:W-:Y:S05]  /*9ac0*/  BSYNC B1 ;  /* 0x0000000000017941 */ /* 0x000fea0003800000 */
.L_x_13398:
        /* <DEDUP_REMOVED lines=16> */
.L_x_13404:
[----:B------:R-:W-:Y:S05]  /*9bd0*/  BSYNC B2 ;  /* 0x0000000000027941 */ /* 0x000fea0003800000 */
.L_x_13403:
        /* <DEDUP_REMOVED lines=44> */
.L_x_13402:
[----:B------:R-:W-:Y:S05]  /*9ea0*/  BSYNC B1 ;  /* 0x0000000000017941 */ /* 0x000fea0003800000 */
.L_x_13401:
        /* <DEDUP_REMOVED lines=13> */
.L_x_13397:
[----:B------:R-:W-:Y:S05]  /*9f80*/  BSYNC B0 ;  /* 0x0000000000007941 */ /* 0x000fea0003800000 */
.L_x_13395:
[----:B------:R-:W-:Y:S01]  /*9f90*/  IMAD.WIDE.U32 R154, R91, R136, c[0x0][0x188] ;  /* 0x000062005b9a7625 */ /* 0x000fe200078e0088 */
[----:B------:R-:W-:Y:S01]  /*9fa0*/  F2FP.PACK_AB R87, R153, R151 ;  /* 0x000000979957723e */ /* 0x000fe200000000ff */
[----:B------:R-:W-:Y:S01]  /*9fb0*/  BSSY B0, `(.L_x_13405) ;  /* 0x0000036000007945 */ /* 0x000fe20003800000 */
        /* <DEDUP_REMOVED lines=33> */
[----:B------:R-:W-:Y:S02]  /*a1d0*/  SHF.L.U32 R87, R115, 0x10, RZ ;  /* 0x0000001073577819 */ /* 0x000fe400000006ff */
[----:B------:R-:W-:Y:S02]  /*a1e0*/  LOP3.LUT R154, R124, 0xff, RZ, 0xc0, !PT ;  /* 0x000000ff7c9a7812 */ /* 0x000fe400078ec0ff */
        /* <DEDUP_REMOVED lines=13> */
[----:B------:R-:W-:Y:S02]  /*a2c0*/  LOP3.LUT R87, R157, R87, R155, 0xfe, !PT ;  /* 0x000000579d577212 */ /* 0x000fe400078efe9b */
[----:B------:R-:W-:Y:S01]  /*a2d0*/  LOP3.LUT R158, R154, 0xff, R127, 0xf8, !PT ;  /* 0x000000ff9a9e7812 */ /* 0x000fe200078ef87f */
[----:B------:R-:W-:Y:S01]  /*a2e0*/  IMAD.WIDE.U32 R154, R135, R136, c[0x0][0x190] ;  /* 0x00006400879a7625 */ /* 0x000fe200078e0088 */
[----:B------:R-:W-:-:S05]  /*a2f0*/  LOP3.LUT R159, R87, R159, RZ, 0xfc, !PT ;  /* 0x0000009f579f7212 */ /* 0x000fca00078efcff */
[----:B------:R0:W-:Y:S02]  /*a300*/  STG.E.64 [R154.64], R158 ;  /* 0x0000009e9a007986 */ /* 0x0001e4000c101b04 */
.L_x_13406:
[----:B------:R-:W-:Y:S05]  /*a310*/  BSYNC B0 ;  /* 0x0000000000007941 */ /* 0x000fea0003800000 */
.L_x_13405:
[----:B------:R-:W-:Y:S01]  /*a320*/  @!P2 IADD3 R86, R86, 0x8, RZ ;  /* 0x000000085656a810 */ /* 0x000fe20007ffe0ff */
[----:B------:R-:W-:Y:S01]  /*a330*/  FADD.FTZ R156, R84, R153 ;  /* 0x00000099549c7221 */ /* 0x000fe20000010000 */
[----:B------:R-:W-:Y:S05]  /*a340*/  BRA.DIV ~URZ, `(.L_x_13407) ;  /* 0x000010527f007947 */ /* 0x000fea000b800000 */
[----:B------:R1:W2:Y:S02]  /*a350*/  SHFL.BFLY PT, R84, R156, 0x1, 0x1f ;  /* 0x0c201f009c547f89 */ /* 0x0002a400000e0000 */
.L_x_13413:
        /* <DEDUP_REMOVED lines=68> */
.L_x_13414:
        /* <DEDUP_REMOVED lines=19> */
[----:B-1----:R-:W-:-:S02]  /*a8d0*/  IADD3 R154, R87, R86, RZ ;  /* 0x00000056579a7210 */ /* 0x002fc40007ffe0ff */
[----:B------:R-:W-:Y:S03]  /*a8e0*/  I2F R87, R87 ;  /* 0x0000005700577306 */ /* 0x000fe60000201400 */
[----:B------:R-:W1:Y:S05]  /*a8f0*/  SHFL.DOWN PT, R159, R154, 0x2, 0x1f ;  /* 0x08401f009a9f7f89 */ /* 0x000e6a00000e0000 */
[----:B------:R-:W2:Y:S08]  /*a900*/  I2F R155, R154 ;  /* 0x0000009a009b7306 */ /* 0x000eb00000201400 */
[----:B--2---:R-:W2:Y:S01]  /*a910*/  MUFU.RCP R91, R155 ;  /* 0x0000009b005b7308 */ /* 0x004ea20000001000 */
[----:B-1----:R-:W-:Y:S01]  /*a920*/  IMAD.IADD R154, R154, 0x1, R159 ;  /* 0x000000019a9a7824 */ /* 0x002fe200078e029f */
[----:B------:R-:W1:Y:S06]  /*a930*/  SHFL.DOWN PT, R135, R84, 0x4, 0x1f ;  /* 0x08801f0054877f89 */ /* 0x000e6c00000e0000 */
[----:B------:R-:W3:Y:S01]  /*a940*/  I2F R86, R154 ;  /* 0x0000009a00567306 */ /* 0x000ee20000201400 */
[----:B------:R-:W4:Y:S07]  /*a950*/  SHFL.DOWN PT, R136, R85, 0x4, 0x1f ;  /* 0x08801f0055887f89 */ /* 0x000f2e00000e0000 */
[----:B------:R-:W0:Y:S02]  /*a960*/  I2F R159, R159 ;  /* 0x0000009f009f7306 */ /* 0x000e240000201400 */
[----:B01----:R-:W-:-:S02]  /*a970*/  FADD.FTZ R156, -R135, R84 ;  /* 0x00000054879c7221 */ /* 0x003fc40000010100 */
[----:B------:R-:W-:Y:S02]  /*a980*/  FMUL.FTZ R135, R135, R87 ;  /* 0x0000005787877220 */ /* 0x000fe40000410000 */
[----:B------:R-:W-:Y:S02]  /*a990*/  FMUL.FTZ R156, R156, R156 ;  /* 0x0000009c9c9c7220 */ /* 0x000fe40000410000 */
[----:B------:R-:W-:Y:S02]  /*a9a0*/  FFMA.FTZ R84, R157, R84, R135 ;  /* 0x000000549d547223 */ /* 0x000fe40000010087 */
[----:B----4-:R-:W-:Y:S02]  /*a9b0*/  FADD.FTZ R136, R136, R85 ;  /* 0x0000005588887221 */ /* 0x010fe40000010000 */
[----:B--2---:R-:W-:Y:S02]  /*a9c0*/  FMUL.FTZ R84, R91, R84 ;  /* 0x000000545b547220 */ /* 0x004fe40000410000 */
[----:B------:R-:W-:-:S02]  /*a9d0*/  FMUL.FTZ R156, R156, R157 ;  /* 0x0000009d9c9c7220 */ /* 0x000fc40000410000 */
[----:B------:R-:W0:Y:S02]  /*a9e0*/  SHFL.DOWN PT, R157, R154, 0x1, 0x1f ;  /* 0x08201f009a9d7f89 */ /* 0x000e2400000e0000 */
[----:B------:R-:W-:Y:S02]  /*a9f0*/  FMUL.FTZ R156, R156, R87 ;  /* 0x000000579c9c7220 */ /* 0x000fe40000410000 */
[----:B------:R-:W1:Y:S02]  /*aa00*/  SHFL.DOWN PT, R85, R84, 0x2, 0x1f ;  /* 0x08401f0054557f89 */ /* 0x000e6400000e0000 */
[----:B------:R-:W-:Y:S02]  /*aa10*/  FFMA.FTZ R136, R91, R156, R136 ;  /* 0x0000009c5b887223 */ /* 0x000fe40000010088 */
[----:B---3--:R-:W2:Y:S03]  /*aa20*/  MUFU.RCP R91, R86 ;  /* 0x00000056005b7308 */ /* 0x008ea60000001000 */
        /* <DEDUP_REMOVED lines=55> */
[----:B------:R-:W-:Y:S02]  /*ada0*/  FADD.FTZ R140, -R84, R140 ;  /* 0x0000008c548c7221 */ /* 0x000fe40000010100 */
        /* <DEDUP_REMOVED lines=30> */
[----:B------:R-:W-:Y:S01]  /*af90*/  FFMA.FTZ R91, R45, R132, R69 ;  /* 0x000000842d5b7223 */ /* 0x000fe20000010045 */
[----:B------:R-:W-:Y:S01]  /*afa0*/  LEA.HI.SX32 R132, R85, R0, 0x1d ;  /* 0x0000000055847211 */ /* 0x000fe200078feaff */
[----:B------:R-:W-:Y:S02]  /*afb0*/  FFMA.FTZ R88, R38, R93, R62 ;  /* 0x0000005d26587223 */ /* 0x000fe4000001003e */
[----:B------:R-:W-:Y:S01]  /*afc0*/  FFMA.FTZ R129, R39, R92, R63 ;  /* 0x0000005c27817223 */ /* 0x000fe2000001003f */
[----:B------:R-:W-:Y:S01]  /*afd0*/  F2FP.PACK_AB R94, R91, R94 ;  /* 0x0000005e5b5e723e */ /* 0x000fe200000000ff */
[----:B------:R-:W-:-:S02]  /*afe0*/  FFMA.FTZ R87, R48, R87, R72 ;  /* 0x0000005730577223 */ /* 0x000fc40000010048 */
[----:B------:R-:W-:Y:S01]  /*aff0*/  FFMA.FTZ R84, R49, R84, R73 ;  /* 0x0000005431547223 */ /* 0x000fe20000010049 */
[----:B------:R-:W-:Y:S01]  /*b000*/  F2FP.PACK_AB R91, R129, R88 ;  /* 0x00000058815b723e */ /* 0x000fe200000000ff */
[----:B------:R-:W-:Y:S02]  /*b010*/  FMUL.FTZ R137, R154, R137 ;  /* 0x000000899a897220 */ /* 0x000fe40000410000 */
[----:B------:R-:W-:Y:S01]  /*b020*/  FFMA.FTZ R89, R50, R89, R74 ;  /* 0x0000005932597223 */ /* 0x000fe2000001004a */
[----:B------:R-:W-:Y:S01]  /*b030*/  F2FP.PACK_AB R92, R84, R87 ;  /* 0x00000057545c723e */ /* 0x000fe200000000ff */
[----:B------:R-:W-:Y:S02]  /*b040*/  FFMA.FTZ R86, R51, R86, R75 ;  /* 0x0000005633567223 */ /* 0x000fe4000001004b */
[C---:B------:R-:W-:Y:S02]  /*b050*/  FMUL.FTZ R131, R154.reuse, R131 ;  /* 0x000000839a837220 */ /* 0x040fe40000410000 */
[----:B------:R-:W-:Y:S01]  /*b060*/  FMUL.FTZ R134, R154, R134 ;  /* 0x000000869a867220 */ /* 0x000fe20000410000 */
[----:B------:R-:W-:Y:S01]  /*b070*/  F2FP.PACK_AB R93, R86, R89 ;  /* 0x00000059565d723e */ /* 0x000fe200000000ff */
[----:B------:R-:W-:-:S02]  /*b080*/  FMUL.FTZ R135, R154, R142 ;  /* 0x0000008e9a877220 */ /* 0x000fc40000410000 */
[----:B------:R-:W-:Y:S02]  /*b090*/  FMUL.FTZ R136, R154, R143 ;  /* 0x0000008f9a887220 */ /* 0x000fe40000410000 */
[----:B------:R-:W-:Y:S01]  /*b0a0*/  FFMA.FTZ R88, R40, R137, R64 ;  /* 0x0000008928587223 */ /* 0x000fe20000010040 */
[----:B------:R-:W-:Y:S01]  /*b0b0*/  HFMA2.MMA R137, -RZ, RZ, 0, 9.5367431640625e-07 ;  /* 0x00000010ff897435 */ /* 0x000fe200000001ff */
[----:B------:R-:W-:Y:S02]  /*b0c0*/  FFMA.FTZ R95, R46, R131, R70 ;  /* 0x000000832e5f7223 */ /* 0x000fe40000010046 */
[----:B------:R-:W-:Y:S02]  /*b0d0*/  FFMA.FTZ R134, R47, R134, R71 ;  /* 0x000000862f867223 */ /* 0x000fe40000010047 */
[----:B------:R-:W-:Y:S02]  /*b0e0*/  FFMA.FTZ R84, R43, R90, R67 ;  /* 0x0000005a2b547223 */ /* 0x000fe40000010043 */
[----:B------:R-:W-:Y:S01]  /*b0f0*/  FFMA.FTZ R89, R42, R133, R66 ;  /* 0x000000852a597223 */ /* 0x000fe20000010042 */
[----:B------:R-:W-:Y:S01]  /*b100*/  F2FP.PACK_AB R95, R134, R95 ;  /* 0x0000005f865f723e */ /* 0x000fe200000000ff */
[----:B------:R-:W-:Y:S01]  /*b110*/  FFMA.FTZ R90, R36, R135, R60 ;  /* 0x00000087245a7223 */ /* 0x000fe2000001003c */
[----:B------:R-:W-:Y:S01]  /*b120*/  IADD3 R134, R132, 0x100, RZ ;  /* 0x0000010084867810 */ /* 0x000fe20007ffe0ff */
[----:B------:R-:W-:Y:S01]  /*b130*/  FFMA.FTZ R129, R37, R136, R61 ;  /* 0x0000008825817223 */ /* 0x000fe2000001003d */
[----:B------:R-:W-:Y:S01]  /*b140*/  F2FP.PACK_AB R89, R84, R89 ;  /* 0x000000595459723e */ /* 0x000fe200000000ff */
[----:B------:R-:W-:Y:S01]  /*b150*/  FMUL.FTZ R138, R154, R138 ;  /* 0x0000008a9a8a7220 */ /* 0x000fe20000410000 */
[----:B------:R-:W-:Y:S01]  /*b160*/  IADD3 R136, R132, 0x200, RZ ;  /* 0x0000020084887810 */ /* 0x000fe20007ffe0ff */
[C---:B------:R-:W-:Y:S01]  /*b170*/  FMUL.FTZ R143, R154.reuse, R146 ;  /* 0x000000929a8f7220 */ /* 0x040fe20000410000 */
[----:B------:R-:W-:Y:S01]  /*b180*/  F2FP.PACK_AB R90, R129, R90 ;  /* 0x0000005a815a723e */ /* 0x000fe200000000ff */
[----:B------:R-:W-:-:S02]  /*b190*/  FMUL.FTZ R142, R154, R147 ;  /* 0x000000939a8e7220 */ /* 0x000fc40000410000 */
[C---:B------:R-:W-:Y:S02]  /*b1a0*/  FMUL.FTZ R145, R154.reuse, R148 ;  /* 0x000000949a917220 */ /* 0x040fe40000410000 */
[C---:B------:R-:W-:Y:S02]  /*b1b0*/  FMUL.FTZ R144, R154.reuse, R149 ;  /* 0x000000959a907220 */ /* 0x040fe40000410000 */
[C---:B------:R-:W-:Y:S02]  /*b1c0*/  FMUL.FTZ R151, R154.reuse, R151 ;  /* 0x000000979a977220 */ /* 0x040fe40000410000 */
[----:B------:R-:W-:Y:S02]  /*b1d0*/  FMUL.FTZ R146, R154, R153 ;  /* 0x000000999a927220 */ /* 0x000fe40000410000 */
        /* <DEDUP_REMOVED lines=20> */
.L_x_13410:
[----:B-1----:R-:W-:Y:S05]  /*b320*/  BSYNC B0 ;  /* 0x0000000000007941 */ /* 0x002fea0003800000 */
.L_x_13409:
[----:B------:R-:W-:Y:S02]  /*b330*/  IADD3 R96, R96, c[0x0][0x160], RZ ;  /* 0x0000580060607a10 */ /* 0x000fe40007ffe0ff */
[----:B------:R-:W-:-:S02]  /*b340*/  LOP3.LUT P1, RZ, R118, 0xff, RZ, 0xc0, !PT ;  /* 0x000000ff76ff7812 */ /* 0x000fc4000782c0ff */
[----:B------:R-:W-:Y:S02]  /*b350*/  ISETP.GE.AND P0, PT, R96, c[0x0][0x164], PT ;  /* 0x0000590060007a0c */ /* 0x000fe40003f06270 */
[----:B------:R-:W-:-:S11]  /*b360*/  SEL R118, RZ, 0x1, P1 ;  /* 0x00000001ff767807 */ /* 0x000fd60000800000 */
[----:B0----5:R-:W-:Y:S01]  /*b370*/  @P0 CALL.REL.NOINC `(.L_x_13411) ;  /* 0x0000001000000944 */ /* 0x021fe20003c00000 */
[----:B------:R-:W-:Y:S05]  /*b380*/  BRA `(.L_x_13412) ;  /* 0xffff547000007947 */ /* 0x000fea000383ffff */
.L_x_13411:
[----:B------:R-:W-:Y:S05]  /*b390*/  EXIT ;  /* 0x000000000000794d */ /* 0x000fea0003800000 */
.L_x_13407:
[----:B------:R-:W-:Y:S01]  /*b3a0*/  IMAD.MOV.U32 R135, RZ, RZ, 0x1 ;  /* 0x00000001ff877424 */ /* 0x000fe200078e00ff */
[----:B------:R-:W-:Y:S01]  /*b3b0*/  MOV R87, 0x1f ;  /* 0x0000001f00577802 */ /* 0x000fe20000000f00 */
[----:B------:R-:W-:Y:S01]  /*b3c0*/  IMAD.MOV.U32 R136, RZ, RZ, -0x1 ;  /* 0xffffffffff887424 */ /* 0x000fe200078e00ff */
[----:B0-----:R-:W-:Y:S02]  /*b3d0*/  MOV R154, 0xb3f0 ;  /* 0x0000b3f0009a7802 */ /* 0x001fe40000000f00 */
[----:B-----5:R-:W-:Y:S05]  /*b3e0*/  CALL.REL.NOINC `($__internal_95_$__cuda_sm70_shflsync_bfly_p) ;  /* 0x0000069000007944 */ /* 0x020fea0003c00000 */
[----:B-1----:R-:W-:Y:S01]  /*b3f0*/  MOV R84, R135 ;  /* 0x0000008700547202 */ /* 0x002fe20000000f00 */
[----:B0-----:R-:W-:Y:S05]  /*b400*/  BRA `(.L_x_13413) ;  /* 0xffffef5000007947 */ /* 0x001fea000383ffff */
.L_x_13408:
[----:B------:R-:W-:Y:S01]  /*b410*/  HFMA2.MMA R87, -RZ, RZ, 0, 1.847743988037109375e-06 ;  /* 0x0000001fff577435 */ /* 0x000fe200000001ff */
[----:B------:R-:W-:Y:S01]  /*b420*/  IMAD.MOV.U32 R135, RZ, RZ, 0x2 ;  /* 0x00000002ff877424 */ /* 0x000fe200078e00ff */
[----:B0-----:R-:W-:Y:S01]  /*b430*/  MOV R154, 0xb460 ;  /* 0x0000b460009a7802 */ /* 0x001fe20000000f00 */
[----:B------:R-:W-:-:S03]  /*b440*/  IMAD.MOV.U32 R136, RZ, RZ, -0x1 ;  /* 0xffffffffff887424 */ /* 0x000fc600078e00ff */
[----:B-----5:R-:W-:Y:S05]  /*b450*/  CALL.REL.NOINC `($__internal_95_$__cuda_sm70_shflsync_bfly_p) ;  /* 0x0000062000007944 */ /* 0x020fea0003c00000 */
[----:B01----:R-:W-:Y:S01]  /*b460*/  FADD.FTZ R156, R156, R135 ;  /* 0x000000879c9c7221 */ /* 0x003fe20000010000 */
[----:B------:R-:W-:Y:S01]  /*b470*/  MOV R135, 0x4 ;  /* 0x0000000400877802 */ /* 0x000fe20000000f00 */
[----:B------:R-:W-:Y:S01]  /*b480*/  IMAD.MOV.U32 R87, RZ, RZ, 0x1f ;  /* 0x0000001fff577424 */ /* 0x000fe200078e00ff */
[----:B------:R-:W-:-:S02]  /*b490*/  MOV R136, 0xffffffff ;  /* 0xffffffff00887802 */ /* 0x000fc40000000f00 */
[----:B------:R-:W-:Y:S02]  /*b4a0*/  MOV R154, 0xb4c0 ;  /* 0x0000b4c0009a7802 */ /* 0x000fe40000000f00 */
[----:B------:R-:W-:Y:S05]  /*b4b0*/  CALL.REL.NOINC `($__internal_95_$__cuda_sm70_shflsync_bfly_p) ;  /* 0x000005c000007944 */ /* 0x000fea0003c00000 */
[----:B0-----:R-:W-:Y:S01]  /*b4c0*/  HFMA2.MMA R87, -RZ, RZ, 0, 1.847743988037109375e-06 ;  /* 0x0000001fff577435 */ /* 0x001fe200000001ff */
[----:B-1----:R-:W-:Y:S01]  /*b4d0*/  FADD.FTZ R156, R156, R135 ;  /* 0x000000879c9c7221 */ /* 0x002fe20000010000 */
[----:B------:R-:W-:Y:S01]  /*b4e0*/  MOV R154, 0xb520 ;  /* 0x0000b520009a7802 */ /* 0x000fe20000000f00 */
[----:B------:R-:W-:Y:S02]  /*b4f0*/  IMAD.MOV.U32 R135, RZ, RZ, 0x8 ;  /* 0x00000008ff877424 */ /* 0x000fe400078e00ff */
[----:B------:R-:W-:Y:S02]  /*b500*/  IMAD.MOV.U32 R136, RZ, RZ, -0x1 ;  /* 0xffffffffff887424 */ /* 0x000fe400078e00ff */
[----:B------:R-:W-:Y:S05]  /*b510*/  CALL.REL.NOINC `($__internal_95_$__cuda_sm70_shflsync_bfly_p) ;  /* 0x0000056000007944 */ /* 0x000fea0003c00000 */
[----:B01----:R-:W-:Y:S01]  /*b520*/  FADD.FTZ R156, R156, R135 ;  /* 0x000000879c9c7221 */ /* 0x003fe20000010000 */
[----:B------:R-:W-:Y:S01]  /*b530*/  MOV R135, 0x10 ;  /* 0x0000001000877802 */ /* 0x000fe20000000f00 */
[----:B------:R-:W-:Y:S01]  /*b540*/  IMAD.MOV.U32 R87, RZ, RZ, 0x1f ;  /* 0x0000001fff577424 */ /* 0x000fe200078e00ff */
[----:B------:R-:W-:Y:S02]  /*b550*/  MOV R136, 0xffffffff ;  /* 0xffffffff00887802 */ /* 0x000fe40000000f00 */
[----:B------:R-:W-:-:S02]  /*b560*/  MOV R154, 0xb580 ;  /* 0x0000b580009a7802 */ /* 0x000fc40000000f00 */
[----:B------:R-:W-:Y:S05]  /*b570*/  CALL.REL.NOINC `($__internal_95_$__cuda_sm70_shflsync_bfly_p) ;  /* 0x0000050000007944 */ /* 0x000fea0003c00000 */
        /* <DEDUP_REMOVED lines=52> */
[----:B------:R-:W-:Y:S01]  /*b8c0*/  HFMA2.MMA R87, -RZ, RZ, 0, 1.847743988037109375e-06 ;  /* 0x0000001fff577435 */ /* 0x000fe200000001ff */
[----:B------:R-:W-:-:S05]  /*b8d0*/  IMAD.MOV.U32 R136, RZ, RZ, -0x1 ;  /* 0xffffffffff887424 */ /* 0x000fca00078e00ff */
[----:B------:R-:W-:Y:S05]  /*b8e0*/  CALL.REL.NOINC `($__internal_95_$__cuda_sm70_shflsync_bfly_p) ;  /* 0x0000019000007944 */ /* 0x000fea0003c00000 */
[----:B01----:R-:W-:Y:S01]  /*b8f0*/  FADD.FTZ R156, R156, R135 ;  /* 0x000000879c9c7221 */ /* 0x003fe20000010000 */
[----:B------:R-:W-:Y:S01]  /*b900*/  MOV R135, 0x2 ;  /* 0x0000000200877802 */ /* 0x000fe20000000f00 */
[----:B------:R-:W-:Y:S01]  /*b910*/  IMAD.MOV.U32 R87, RZ, RZ, 0x1f ;  /* 0x0000001fff577424 */ /* 0x000fe200078e00ff */
[----:B------:R-:W-:Y:S02]  /*b920*/  MOV R136, 0xffffffff ;  /* 0xffffffff00887802 */ /* 0x000fe40000000f00 */
[----:B------:R-:W-:Y:S02]  /*b930*/  MOV R154, 0xb950 ;  /* 0x0000b950009a7802 */ /* 0x000fe40000000f00 */
[----:B------:R-:W-:Y:S05]  /*b940*/  CALL.REL.NOINC `($__internal_95_$__cuda_sm70_shflsync_bfly_p) ;  /* 0x0000013000007944 */ /* 0x000fea0003c00000 */
[----:B0-----:R-:W-:Y:S01]  /*b950*/  HFMA2.MMA R87, -RZ, RZ, 0, 1.847743988037109375e-06 ;  /* 0x0000001fff577435 */ /* 0x001fe200000001ff */
[----:B-1----:R-:W-:Y:S01]  /*b960*/  FADD.FTZ R156, R156, R135 ;  /* 0x000000879c9c7221 */ /* 0x002fe20000010000 */
[----:B------:R-:W-:Y:S01]  /*b970*/  MOV R154, 0xb9b0 ;  /* 0x0000b9b0009a7802 */ /* 0x000fe20000000f00 */
[----:B------:R-:W-:-:S02]  /*b980*/  IMAD.MOV.U32 R135, RZ, RZ, 0x4 ;  /* 0x00000004ff877424 */ /* 0x000fc400078e00ff */
[----:B------:R-:W-:Y:S02]  /*b990*/  IMAD.MOV.U32 R136, RZ, RZ, -0x1 ;  /* 0xffffffffff887424 */ /* 0x000fe400078e00ff */
        /* <DEDUP_REMOVED lines=10> */
[----:B------:R-:W-:Y:S02]  /*ba40*/  IMAD.MOV.U32 R135, RZ, RZ, 0x10 ;  /* 0x00000010ff877424 */ /* 0x000fe400078e00ff */
[----:B------:R-:W-:-:S02]  /*ba50*/  IMAD.MOV.U32 R136, RZ, RZ, -0x1 ;  /* 0xffffffffff887424 */ /* 0x000fc400078e00ff */
[----:B------:R-:W-:Y:S05]  /*ba60*/  CALL.REL.NOINC `($__internal_95_$__cuda_sm70_shflsync_bfly_p) ;  /* 0x0000001000007944 */ /* 0x000fea0003c00000 */
[----:B01----:R-:W-:Y:S05]  /*ba70*/  BRA `(.L_x_13414) ;  /* 0xffffed2000007947 */ /* 0x003fea000383ffff */
        .weak           $__internal_95_$__cuda_sm70_shflsync_bfly_p
        .type           $__internal_95_$__cuda_sm70_shflsync_bfly_p,@function
        .size           $__internal_95_$__cuda_sm70_shflsync_bfly_p,(.L_x_22183 - $__internal_95_$__cuda_sm70_shflsync_bfly_p)
$__internal_95_$__cuda_sm70_shflsync_bfly_p:
[----:B------:R-:W-:Y:S01]  /*ba80*/  MOV R155, 0x0 ;  /* 0x00000000009b7802 */ /* 0x000fe20000000f00 */
[----:B------:R-:W-:Y:S04]  /*ba90*/  WARPSYNC R136 ;  /* 0x0000008800007348 */ /* 0x000fe80003800000 */
[----:B------:R0:W1:Y:S01]  /*baa0*/  SHFL.BFLY PT, R135, R156, R135, R87 ;  /* 0x0c0000879c877389 */ /* 0x00006200000e0057 */
[----:B------:R-:W-:Y:S05]  /*bab0*/  RET.REL.NODEC R154 `(_ZN10layer_norm13ln_fwd_kernelINS_13Kernel_traitsIf6__halfS2_S2_fjLj6144ELj1ELj1ELj8ELj16ENS_18Kernel_traits_baseILj6144EfS2_S2_S2_fjLj256EEEEELb1ELb1ELb1ELb1EEEvNS_9FwdParamsE) ;  /* 0xffff45409a007950 */ /* 0x000fea0003c3ffff */
.L_x_13415:
        /* <DEDUP_REMOVED lines=12> */
.L_x_22183:


//--------------------- .text._ZN10layer_norm13ln_fwd_kernelINS_13Kernel_traitsI6__halfS2_fS2_fjLj6144ELj1ELj1ELj8ELj16ENS_18Kernel_traits_baseILj6144ES2_S2_fS2_fjLj256EEEEELb0ELb0ELb0ELb0EEEvNS_9FwdParamsE --------------------------
	.section	.text._ZN10layer_norm13ln_fwd_kernelINS_13Kernel_traitsI6__halfS2_fS2_fjLj6144ELj1ELj1ELj8ELj16ENS_18Kernel_traits_baseILj6144ES2_S2_fS2_fjLj256EEEEELb0ELb0ELb0ELb0EEEvNS_9FwdParamsE,"ax",@progbits
	.sectioninfo	@"SHI_REGISTERS=108"
	.align	128
        .global         _ZN10layer_norm13ln_fwd_kernelINS_13Kernel_traitsI6__halfS2_fS2_fjLj6144ELj1ELj1ELj8ELj16ENS_18Kernel_traits_baseILj6144ES2_S2_fS2_fjLj256EEEEELb0ELb0ELb0ELb0EEEvNS_9FwdParamsE
        .type           _ZN10layer_norm13ln_fwd_kernelINS_13Kernel_traitsI6__halfS2_fS2_fjLj6144ELj1ELj1ELj8ELj16ENS_18Kernel_traits_baseILj6144ES2_S2_fS2_fjLj256EEEEELb0ELb0ELb0ELb0EEEvNS_9FwdParamsE,@function
        .size           _ZN10layer_norm13ln_fwd_kernelINS_13Kernel_traitsI6__halfS2_fS2_fjLj6144ELj1ELj1ELj8ELj16ENS_18Kernel_traits_baseILj6144ES2_S2_fS2_fjLj256EEEEELb0ELb0ELb0ELb0EEEvNS_9FwdParamsE,(.L_x_22184 - _ZN10layer_norm13ln_fwd_kernelINS_13Kernel_traitsI6__halfS2_fS2_fjLj6144ELj1ELj1ELj8ELj16ENS_18Kernel_traits_baseILj6144ES2_S2_fS2_fjLj256EEEEELb0ELb0ELb0ELb0EEEvNS_9FwdParamsE)
        .other          _ZN10layer_norm13ln_fwd_kernelINS_13Kernel_traitsI6__halfS2_fS2_fjLj6144ELj1ELj1ELj8ELj16ENS_18Kernel_traits_baseILj6144ES2_S2_fS2_fjLj256EEEEELb0ELb0ELb0ELb0EEEvNS_9FwdParamsE,@"STO_CUDA_ENTRY STV_DEFAULT"
_ZN10layer_norm13ln_fwd_kernelINS_13Kernel_traitsI6__halfS2_fS2_fjLj6144ELj1ELj1ELj8ELj16ENS_18Kernel_traits_baseILj6144ES2_S2_fS2_fjLj256EEEEELb0ELb0ELb0ELb0EEEvNS_9FwdParamsE:
.text._ZN10layer_norm13ln_fwd_kernelINS_13Kernel_traitsI6__halfS2_fS2_fjLj6144ELj1ELj1ELj8ELj16ENS_18Kernel_traits_baseILj6144ES2_S2_fS2_fjLj256EEEEELb0ELb0ELb0ELb0EEEvNS_9FwdParamsE:
        /* <DEDUP_REMOVED lines=25> */
.L_x_13417:
[----:B0-----:R-:W-:Y:S05]  /*0190*/  BSYNC B0 ;  /* 0x0000000000007941 */ /* 0x001fea0003800000 */
.L_x_13416:
        /* <DEDUP_REMOVED lines=13> */
.L_x_13419:
[----:B0-----:R-:W-:Y:S05]  /*0270*/  BSYNC B0 ;  /* 0x0000000000007941 */ /* 0x001fea0003800000 */
.L_x_13418:
        /* <DEDUP_REMOVED lines=12> */
.L_x_13421:
[----:B0-----:R-:W-:Y:S05]  /*0340*/  BSYNC B0 ;  /* 0x0000000000007941 */ /* 0x001fea0003800000 */
.L_x_13420:
[----:B------:R-:W0:Y:S02]  /*0350*/  S2UR UR6, SR_CTAID.X ;  /* 0x00000000000679c3 */ /* 0x000e240000002500 */
[----:B0-----:R-:W-:-:S04]  /*0360*/  LEA.HI R89, R0, UR6, RZ, 0x18 ;  /* 0x0000000600597c11 */ /* 0x001fc8000f8fc0ff */
[----:B------:R-:W-:-:S13]  /*0370*/  ISETP.GE.AND P0, PT, R89, c[0x0][0x164], PT ;  /* 0x0000590059007a0c */ /* 0x000fda0003f06270 */
[----:B------:R-:W-:Y:S05]  /*0380*/  @P0 EXIT ;  /* 0x000000000000094d */ /* 0x000fea0003800000 */
[--C-:B-----5:R-:W-:Y:S01]  /*0390*/  HADD2.F32 R3, -RZ, R8.reuse.H0_H0 ;  /* 0x20000008ff037230 */ /* 0x120fe20000004100 */
[----:B------:R-:W-:Y:S01]  /*03a0*/  SHF.R.S32.HI R40, RZ, 0x3, R20 ;  /* 0x00000003ff287819 */ /* 0x000fe20000011414 */
[----:B------:R-:W-:Y:S01]  /*03b0*/  HADD2.F32 R4, -RZ, R8.H1_H1 ;  /* 0x30000008ff047230 */ /* 0x000fe20000004100 */
[----:B------:R-:W-:Y:S01]  /*03c0*/  LOP3.LUT R41, R0, 0xe0, RZ, 0xc0, !PT ;  /* 0x000000e000297812 */ /* 0x000fe200078ec0ff */
[--C-:B------:R-:W-:Y:S01]  /*03d0*/  HADD2.F32 R5, -RZ, R9.reuse.H0_H0 ;  /* 0x20000009ff057230 */ /* 0x100fe20000004100 */
[----:B------:R-:W-:Y:S01]  /*03e0*/  MOV R91, 0x1 ;  /* 0x00000001005b7802 */ /* 0x000fe20000000f00 */
[----:B------:R-:W-:Y:S01]  /*03f0*/  HADD2.F32 R6, -RZ, R9.H1_H1 ;  /* 0x30000009ff067230 */ /* 0x000fe20000004100 */
[----:B------:R-:W-:Y:S01]  /*0400*/  ULDC.U8 UR6, c[0x0][0x1f0] ;  /* 0x00007c0000067ab9 */ /* 0x000fe20000000000 */
        /* <DEDUP_REMOVED lines=24> */
[----:B------:R-:W-:Y:S01]  /*0590*/  SHF.L.U32 R37, R0, 0x5, RZ ;  /* 0x0000000500257819 */ /* 0x000fe200000006ff */
[----:B------:R-:W-:Y:S01]  /*05a0*/  HADD2.F32 R62, -RZ, R39.H1_H1 ;  /* 0x30000027ff3e7230 */ /* 0x000fe20000004100 */
[----:B------:R-:W-:Y:S01]  /*05b0*/  IMNMX R41, R41, 0x20, PT ;  /* 0x0000002029297817 */ /* 0x000fe20003800200 */
[--C-:B------:R-:W-:Y:S01]  /*05c0*/  HADD2.F32 R64, -RZ, R32.reuse.H0_H0 ;  /* 0x20000020ff407230 */ /* 0x100fe20000004100 */
[----:B------:R-:W-:Y:S01]  /*05d0*/  LOP3.LUT R37, R37, 0x3e0, RZ, 0xc0, !PT ;  /* 0x000003e025257812 */ /* 0x000fe200078ec0ff */
[----:B------:R-:W-:Y:S01]  /*05e0*/  HADD2.F32 R63, -RZ, R32.H1_H1 ;  /* 0x30000020ff3f7230 */ /* 0x000fe20000004100 */
[----:B------:R-:W-:Y:S01]  /*05f0*/  IADD3 R41, R41, R40, RZ ;  /* 0x0000002829297210 */ /* 0x000fe20007ffe0ff */
[--C-:B------:R-:W-:Y:S01]  /*0600*/  HADD2.F32 R66, -RZ, R33.reuse.H0_H0 ;  /* 0x20000021ff427230 */ /* 0x100fe20000004100 */
[----:B------:R-:W-:Y:S01]  /*0610*/  IADD3 R37, R36, -R37, RZ ;  /* 0x8000002524257210 */ /* 0x000fe20007ffe0ff */
[----:B------:R-:W-:Y:S01]  /*0620*/  HADD2.F32 R65, -RZ, R33.H1_H1 ;  /* 0x30000021ff417230 */ /* 0x000fe20000004100 */
[----:B------:R-:W-:Y:S01]  /*0630*/  SHF.L.U32 R41, R41, 0x3, RZ ;  /* 0x0000000329297819 */ /* 0x000fe200000006ff */
[--C-:B------:R-:W-:Y:S01]  /*0640*/  HADD2.F32 R68, -RZ, R34.reuse.H0_H0 ;  /* 0x20000022ff447230 */ /* 0x100fe20000004100 */
[----:B------:R-:W-:Y:S01]  /*0650*/  IMNMX R37, RZ, R37, !PT ;  /* 0x00000025ff257217 */ /* 0x000fe20007800200 */
[----:B------:R-:W-:-:S02]  /*0660*/  HADD2.F32 R67, -RZ, R34.H1_H1 ;  /* 0x30000022ff437230 */ /* 0x000fc40000004100 */
[--C-:B------:R-:W-:Y:S01]  /*0670*/  HADD2.F32 R70, -RZ, R35.reuse.H0_H0 ;  /* 0x20000023ff467230 */ /* 0x100fe20000004100 */
[----:B------:R-:W0:Y:S01]  /*0680*/  I2F.U32 R41, R41 ;  /* 0x0000002900297306 */ /* 0x000e220000201000 */
[----:B------:R-:W-:Y:S01]  /*0690*/  IMNMX R37, R37, 0x20, PT ;  /* 0x0000002025257817 */ /* 0x000fe20003800200 */
[----:B------:R-:W-:Y:S02]  /*06a0*/  HADD2.F32 R71, -RZ, R35.H1_H1 ;  /* 0x30000023ff477230 */ /* 0x000fe40000004100 */
[--C-:B------:R-:W-:Y:S01]  /*06b0*/  HADD2.F32 R69, -RZ, R24.reuse.H0_H0 ;  /* 0x20000018ff457230 */ /* 0x100fe20000004100 */
[----:B------:R-:W-:Y:S01]  /*06c0*/  IADD3 R37, R40, R37, RZ ;  /* 0x0000002528257210 */ /* 0x000fe20007ffe0ff */
[----:B------:R-:W-:Y:S02]  /*06d0*/  HADD2.F32 R73, -RZ, R24.H1_H1 ;  /* 0x30000018ff497230 */ /* 0x000fe40000004100 */
[--C-:B------:R-:W-:Y:S01]  /*06e0*/  HADD2.F32 R72, -RZ, R25.reuse.H0_H0 ;  /* 0x20000019ff487230 */ /* 0x100fe20000004100 */
[----:B------:R-:W-:Y:S01]  /*06f0*/  SHF.L.U32 R92, R37, 0x3, RZ ;  /* 0x00000003255c7819 */ /* 0x000fe200000006ff */
[----:B------:R-:W-:-:S02]  /*0700*/  HADD2.F32 R75, -RZ, R25.H1_H1 ;  /* 0x30000019ff4b7230 */ /* 0x000fc40000004100 */
[--C-:B------:R-:W-:Y:S02]  /*0710*/  HADD2.F32 R74, -RZ, R26.reuse.H0_H0 ;  /* 0x2000001aff4a7230 */ /* 0x100fe40000004100 */
[----:B------:R-:W-:Y:S01]  /*0720*/  HADD2.F32 R77, -RZ, R26.H1_H1 ;  /* 0x3000001aff4d7230 */ /* 0x000fe20000004100 */
[----:B0-----:R0:W1:Y:S01]  /*0730*/  MUFU.RCP R84, R41 ;  /* 0x0000002900547308 */ /* 0x0010620000001000 */
        /* <DEDUP_REMOVED lines=9> */
[----:B01----:R-:W-:-:S02]  /*07d0*/  HADD2.F32 R90, -RZ, R31.H1_H1 ;  /* 0x3000001fff5a7230 */ /* 0x003fc40000004100 */
.L_x_13437:
        /* <DEDUP_REMOVED lines=27> */
[----:B------:R-:W-:Y:S01]  /*0990*/  LEA.HI.X R57, R93, c[0x0][0x18c], RZ, 0x5, P4 ;  /* 0x000063005d397a11 */ /* 0x000fe200020f2cff */
[----:B--2---:R-:W-:-:S02]  /*09a0*/  HADD2.F32 R39, -RZ, R32.H0_H0 ;  /* 0x20000020ff277230 */ /* 0x004fc40000004100 */
[----:B------:R-:W-:Y:S02]  /*09b0*/  HADD2.F32 R59, -RZ, R32.H1_H1 ;  /* 0x30000020ff3b7230 */ /* 0x000fe40000004100 */
[--C-:B------:R-:W-:Y:S01]  /*09c0*/  HADD2.F32 R81, -RZ, R33.reuse.H0_H0 ;  /* 0x20000021ff517230 */ /* 0x100fe20000004100 */
[-C--:B------:R-:W-:Y:S01]  /*09d0*/  FMUL.FTZ R32, R39, R58.reuse ;  /* 0x0000003a27207220 */ /* 0x080fe20000410000 */
[----:B------:R-:W-:Y:S01]  /*09e0*/  HADD2.F32 R95, -RZ, R33.H1_H1 ;  /* 0x30000021ff5f7230 */ /* 0x000fe20000004100 */
[-C--:B------:R-:W-:Y:S01]  /*09f0*/  FMUL.FTZ R33, R59, R58.reuse ;  /* 0x0000003a3b217220 */ /* 0x080fe20000410000 */
[--C-:B------:R-:W-:Y:S01]  /*0a00*/  HADD2.F32 R97, -RZ, R34.reuse.H0_H0 ;  /* 0x20000022ff617230 */ /* 0x100fe20000004100 */
[----:B------:R-:W-:Y:S01]  /*0a10*/  IADD3 R59, R93, 0x100, RZ ;  /* 0x000001005d3b7810 */ /* 0x000fe20007ffe0ff */
[----:B------:R-:W-:Y:S01]  /*0a20*/  HADD2.F32 R99, -RZ, R34.H1_H1 ;  /* 0x30000022ff637230 */ /* 0x000fe20000004100 */
[-C--:B------:R-:W-:Y:S01]  /*0a30*/  FMUL.FTZ R34, R81, R58.reuse ;  /* 0x0000003a51227220 */ /* 0x080fe20000410000 */
[--C-:B------:R-:W-:Y:S01]  /*0a40*/  HADD2.F32 R101, -RZ, R35.reuse.H0_H0 ;  /* 0x20000023ff657230 */ /* 0x100fe20000004100 */
[-C--:B0-----:R-:W-:Y:S01]  /*0a50*/  FMUL.FTZ R36, R97, R58.reuse ;  /* 0x0000003a61247220 */ /* 0x081fe20000410000 */
[----:B------:R-:W-:Y:S01]  /*0a60*/  HADD2.F32 R103, -RZ, R35.H1_H1 ;  /* 0x30000023ff677230 */ /* 0x000fe20000004100 */
[----:B------:R-:W-:-:S02]  /*0a70*/  FMUL.FTZ R35, R95, R58 ;  /* 0x0000003a5f237220 */ /* 0x000fc40000410000 */
[-C--:B------:R-:W-:Y:S02]  /*0a80*/  FMUL.FTZ R37, R99, R58.reuse ;  /* 0x0000003a63257220 */ /* 0x080fe40000410000 */
[-C--:B------:R-:W-:Y:S02]  /*0a90*/  FMUL.FTZ R38, R101, R58.reuse ;  /* 0x0000003a65267220 */ /* 0x080fe40000410000 */
        /* <DEDUP_REMOVED lines=11> */
.L_x_13423:
[----:B------:R-:W-:Y:S05]  /*0b50*/  BSYNC B0 ;  /* 0x0000000000007941 */ /* 0x000fea0003800000 */
.L_x_13422:
        /* <DEDUP_REMOVED lines=15> */
[----:B------:R-:W-:Y:S01]  /*0c50*/  IADD3 R59, R59, 0x100, RZ ;  /* 0x000001003b3b7810 */ /* 0x000fe20007ffe0ff */
[--C-:B--2---:R-:W-:Y:S02]  /*0c60*/  HADD2.F32 R47, -RZ, R40.reuse.H0_H0 ;  /* 0x20000028ff2f7230 */ /* 0x104fe40000004100 */
[----:B------:R-:W-:Y:S02]  /*0c70*/  HADD2.F32 R81, -RZ, R40.H1_H1 ;  /* 0x30000028ff517230 */ /* 0x000fe40000004100 */
[--C-:B------:R-:W-:Y:S01]  /*0c80*/  HADD2.F32 R95, -RZ, R41.reuse.H0_H0 ;  /* 0x20000029ff5f7230 */ /* 0x100fe20000004100 */
[-C--:B------:R-:W-:Y:S01]  /*0c90*/  FMUL.FTZ R40, R47, R58.reuse ;  /* 0x0000003a2f287220 */ /* 0x080fe20000410000 */
[----:B------:R-:W-:Y:S01]  /*0ca0*/  HADD2.F32 R97, -RZ, R41.H1_H1 ;  /* 0x30000029ff617230 */ /* 0x000fe20000004100 */
[-C--:B------:R-:W-:Y:S01]  /*0cb0*/  FMUL.FTZ R41, R81, R58.reuse ;  /* 0x0000003a51297220 */ /* 0x080fe20000410000 */
[--C-:B------:R-:W-:Y:S02]  /*0cc0*/  HADD2.F32 R99, -RZ, R42.reuse.H0_H0 ;  /* 0x2000002aff637230 */ /* 0x100fe40000004100 */
[----:B------:R-:W-:Y:S01]  /*0cd0*/  HADD2.F32 R101, -RZ, R42.H1_H1 ;  /* 0x3000002aff657230 */ /* 0x000fe20000004100 */
[-C--:B------:R-:W-:Y:S01]  /*0ce0*/  FMUL.FTZ R42, R95, R58.reuse ;  /* 0x0000003a5f2a7220 */ /* 0x080fe20000410000 */
[--C-:B------:R-:W-:Y:S01]  /*0cf0*/  HADD2.F32 R103, -RZ, R43.reuse.H0_H0 ;  /* 0x2000002bff677230 */ /* 0x100fe20000004100 */
[-C--:B-1----:R-:W-:Y:S01]  /*0d00*/  FMUL.FTZ R44, R99, R58.reuse ;  /* 0x0000003a632c7220 */ /* 0x082fe20000410000 */
        /* <DEDUP_REMOVED lines=15> */
.L_x_13425:
[----:B------:R-:W-:Y:S05]  /*0e00*/  BSYNC B0 ;  /* 0x0000000000007941 */ /* 0x000fea0003800000 */
.L_x_13424:
        /* <DEDUP_REMOVED lines=13> */
[----:B------:R-:W-:Y:S01]  /*0ee0*/  ISETP.NE.AND.EX P0, PT, RZ, c[0x0][0x184], PT, P0 ;  /* 0x00006100ff007a0c */ /* 0x000fe20003f05300 */
[----:B--2---:R-:W-:-:S02]  /*0ef0*/  HADD2.F32 R55, -RZ, R48.H0_H0 ;  /* 0x20000030ff377230 */ /* 0x004fc40000004100 */
[----:B------:R-:W-:Y:S02]  /*0f00*/  HADD2.F32 R57, -RZ, R48.H1_H1 ;  /* 0x30000030ff397230 */ /* 0x000fe40000004100 */
[--C-:B------:R-:W-:Y:S01]  /*0f10*/  HADD2.F32 R81, -RZ, R49.reuse.H0_H0 ;  /* 0x20000031ff517230 */ /* 0x100fe20000004100 */
[-C--:B------:R-:W-:Y:S01]  /*0f20*/  FMUL.FTZ R48, R55, R58.reuse ;  /* 0x0000003a37307220 */ /* 0x080fe20000410000 */
[----:B------:R-:W-:Y:S01]  /*0f30*/  HADD2.F32 R95, -RZ, R49.H1_H1 ;  /* 0x30000031ff5f7230 */ /* 0x000fe20000004100 */
[-C--:B------:R-:W-:Y:S01]  /*0f40*/  FMUL.FTZ R49, R57, R58.reuse ;  /* 0x0000003a39317220 */ /* 0x080fe20000410000 */
[--C-:B------:R-:W-:Y:S01]  /*0f50*/  HADD2.F32 R97, -RZ, R50.reuse.H0_H0 ;  /* 0x20000032ff617230 */ /* 0x100fe20000004100 */
[----:B------:R-:W-:Y:S01]  /*0f60*/  LEA.HI.X R57, R59, c[0x0][0x18c], RZ, 0x5, P4 ;  /* 0x000063003b397a11 */ /* 0x000fe200020f2cff */
        /* <DEDUP_REMOVED lines=19> */
.L_x_13427:
[----:B------:R-:W-:Y:S05]  /*10a0*/  BSYNC B0 ;  /* 0x0000000000007941 */ /* 0x000fea0003800000 */
.L_x_13426:
        /* <DEDUP_REMOVED lines=33> */
.L_x_13438:
        /* <DEDUP_REMOVED lines=69> */
.L_x_13439:
        /* <DEDUP_REMOVED lines=103> */
[----:B------:R-:W-:Y:S01]  /*1d80*/  MOV R96, 0x10 ;  /* 0x0000001000607802 */ /* 0x000fe20000000f00 */
[----:B------:R-:W-:Y:S01]  /*1d90*/  FFMA.FTZ R58, R7, R98, R16 ;  /* 0x00000062073a7223 */ /* 0x000fe20000010010 */
[----:B------:R-:W-:Y:S01]  /*1da0*/  F2FP.PACK_AB R56, R57, R56 ;  /* 0x000000383938723e */ /* 0x000fe200000000ff */
        /* <DEDUP_REMOVED lines=9> */
.L_x_13431:
[----:B------:R-:W-:Y:S05]  /*1e40*/  BSYNC B0 ;  /* 0x0000000000007941 */ /* 0x000fea0003800000 */
.L_x_13430:
        /* <DEDUP_REMOVED lines=34> */
.L_x_13433:
[----:B------:R-:W-:Y:S05]  /*2070*/  BSYNC B0 ;  /* 0x0000000000007941 */ /* 0x000fea0003800000 */
.L_x_13432:
        /* <DEDUP_REMOVED lines=33> */
.L_x_13435:
[----:B------:R-:W-:Y:S05]  /*2290*/  BSYNC B0 ;  /* 0x0000000000007941 */ /* 0x000fea0003800000 */
.L_x_13434:
[----:B------:R-:W-:Y:S02]  /*22a0*/  IADD3 R89, R89, c[0x0][0x160], RZ ;  /* 0x0000580059597a10 */ /* 0x000fe40007ffe0ff */
[----:B------:R-:W-:Y:S02]  /*22b0*/  LOP3.LUT P4, RZ, R91, 0xff, RZ, 0xc0, !PT ;  /* 0x000000ff5bff7812 */ /* 0x000fe4000788c0ff */
[----:B------:R-:W-:Y:S02]  /*22c0*/  ISETP.GE.AND P0, PT, R89, c[0x0][0x164], PT ;  /* 0x0000590059007a0c */ /* 0x000fe40003f06270 */
[----:B------:R-:W-:-:S11]  /*22d0*/  SEL R91, RZ, 0x1, P4 ;  /* 0x00000001ff5b7807 */ /* 0x000fd60002000000 */
[----:B01----:R-:W-:Y:S01]  /*22e0*/  @P0 CALL.REL.NOINC `(.L_x_13436) ;  /* 0x0000001000000944 */ /* 0x003fe20003c00000 */
[----:B------:R-:W-:Y:S05]  /*22f0*/  BRA `(.L_x_13437) ;  /* 0xffffe4e000007947 */ /* 0x000fea000383ffff */
.L_x_13436:
[----:B------:R-:W-:Y:S05]  /*2300*/  EXIT ;  /* 0x000000000000794d */ /* 0x000fea0003800000 */
.L_x_13428:
[----:B------:R-:W-:Y:S01]  /*2310*/  HFMA2.MMA R96, -RZ, RZ, 0, 5.9604644775390625e-08 ;  /* 0x00000001ff607435 */ /* 0x000fe200000001ff */
[----:B------:R-:W-:Y:S02]  /*2320*/  MOV R81, 0x1f ;  /* 0x0000001f00517802 */ /* 0x000fe40000000f00 */
[----:B------:R-:W-:Y:S02]  /*2330*/  MOV R94, 0xffffffff ;  /* 0xffffffff005e7802 */ /* 0x000fe40000000f00 */
[----:B------:R-:W-:Y:S02]  /*2340*/  MOV R58, 0x2360 ;  /* 0x00002360003a7802 */ /* 0x000fe40000000f00 */
[----:B------:R-:W-:Y:S05]  /*2350*/  CALL.REL.NOINC `($__internal_96_$__cuda_sm70_shflsync_bfly_p) ;  /* 0x000006b000007944 */ /* 0x000fea0003c00000 */
[----:B-1----:R-:W-:Y:S01]  /*2360*/  MOV R56, R96 ;  /* 0x0000006000387202 */ /* 0x002fe20000000f00 */
[----:B0-----:R-:W-:Y:S05]  /*2370*/  BRA `(.L_x_13438) ;  /* 0xffffef4000007947 */ /* 0x001fea000383ffff */
.L_x_13429:
[----:B------:R-:W-:Y:S01]  /*2380*/  HFMA2.MMA R96, -RZ, RZ, 0, 1.1920928955078125e-07 ;  /* 0x00000002ff607435 */ /* 0x000fe200000001ff */
[----:B------:R-:W-:Y:S02]  /*2390*/  MOV R81, 0x1f ;  /* 0x0000001f00517802 */ /* 0x000fe40000000f00 */
[----:B------:R-:W-:Y:S02]  /*23a0*/  MOV R94, 0xffffffff ;  /* 0xffffffff005e7802 */ /* 0x000fe40000000f00 */
[----:B------:R-:W-:-:S02]  /*23b0*/  MOV R58, 0x23d0 ;  /* 0x000023d0003a7802 */ /* 0x000fc40000000f00 */
[----:B------:R-:W-:Y:S05]  /*23c0*/  CALL.REL.NOINC `($__internal_96_$__cuda_sm70_shflsync_bfly_p) ;  /* 0x0000064000007944 */ /* 0x000fea0003c00000 */
[----:B01----:R-:W-:Y:S01]  /*23d0*/  FADD.FTZ R57, R57, R96 ;  /* 0x0000006039397221 */ /* 0x003fe20000010000 */
[----:B------:R-:W-:Y:S01]  /*23e0*/  HFMA2.MMA R96, -RZ, RZ, 0, 2.384185791015625e-07 ;  /* 0x00000004ff607435 */ /* 0x000fe200000001ff */
[----:B------:R-:W-:-:S02]  /*23f0*/  MOV R81, 0x1f ;  /* 0x0000001f00517802 */ /* 0x000fc40000000f00 */
[----:B------:R-:W-:Y:S02]  /*2400*/  MOV R94, 0xffffffff ;  /* 0xffffffff005e7802 */ /* 0x000fe40000000f00 */
[----:B------:R-:W-:Y:S02]  /*2410*/  MOV R58, 0x2430 ;  /* 0x00002430003a7802 */ /* 0x000fe40000000f00 */
[----:B------:R-:W-:Y:S05]  /*2420*/  CALL.REL.NOINC `($__internal_96_$__cuda_sm70_shflsync_bfly_p) ;  /* 0x000005e000007944 */ /* 0x000fea0003c00000 */
[----:B01----:R-:W-:Y:S01]  /*2430*/  FADD.FTZ R57, R57, R96 ;  /* 0x0000006039397221 */ /* 0x003fe20000010000 */
[----:B------:R-:W-:Y:S01]  /*2440*/  HFMA2.MMA R96, -RZ, RZ, 0, 4.76837158203125e-07 ;  /* 0x00000008ff607435 */ /* 0x000fe200000001ff */
[----:B------:R-:W-:Y:S02]  /*2450*/  MOV R81, 0x1f ;  /* 0x0000001f00517802 */ /* 0x000fe40000000f00 */
[----:B------:R-:W-:Y:S02]  /*2460*/  MOV R94, 0xffffffff ;  /* 0xffffffff005e7802 */ /* 0x000fe40000000f00 */
[----:B------:R-:W-:Y:S02]  /*2470*/  MOV R58, 0x2490 ;  /* 0x00002490003a7802 */ /* 0x000fe40000000f00 */
[----:B------:R-:W-:Y:S05]  /*2480*/  CALL.REL.NOINC `($__internal_96_$__cuda_sm70_shflsync_bfly_p) ;  /* 0x0000058000007944 */ /* 0x000fea0003c00000 */
[----:B01----:R-:W-:Y:S01]  /*2490*/  FADD.FTZ R57, R57, R96 ;  /* 0x0000006039397221 */ /* 0x003fe20000010000 */
[----:B------:R-:W-:Y:S01]  /*24a0*/  HFMA2.MMA R96, -RZ, RZ, 0, 9.5367431640625e-07 ;  /* 0x00000010ff607435 */ /* 0x000fe200000001ff */
[----:B------:R-:W-:-:S02]  /*24b0*/  MOV R81, 0x1f ;  /* 0x0000001f00517802 */ /* 0x000fc40000000f00 */
[----:B------:R-:W-:Y:S02]  /*24c0*/  MOV R94, 0xffffffff ;  /* 0xffffffff005e7802 */ /* 0x000fe40000000f00 */
[----:B------:R-:W-:Y:S02]  /*24d0*/  MOV R58, 0x24f0 ;  /* 0x000024f0003a7802 */ /* 0x000fe40000000f00 */
[----:B------:R-:W-:Y:S05]  /*24e0*/  CALL.REL.NOINC `($__internal_96_$__cuda_sm70_shflsync_bfly_p) ;  /* 0x0000052000007944 */ /* 0x000fea0003c00000 */
[----:B01----:R-:W-:Y:S01]  /*24f0*/  FADD.FTZ R57, R57, R96 ;  /* 0x0000006039397221 */ /* 0x003fe20000010000 */
[----:B------:R-:W-:-:S03]  /*2500*/  HFMA2.MMA R96, -RZ, RZ, 0, 5.9604644775390625e-08 ;  /* 0x00000001ff607435 */ /* 0x000fc600000001ff */
        /* <DEDUP_REMOVED lines=53> */
[----:B------:R-:W-:Y:S05]  /*2860*/  CALL.REL.NOINC `($__internal_96_$__cuda_sm70_shflsync_bfly_p) ;  /* 0x000001a000007944 */ /* 0x000fea0003c00000 */
[----:B01----:R-:W-:Y:S01]  /*2870*/  FADD.FTZ R57, R57, R96 ;  /* 0x0000006039397221 */ /* 0x003fe20000010000 */
[----:B------:R-:W-:Y:S01]  /*2880*/  HFMA2.MMA R96, -RZ, RZ, 0, 1.1920928955078125e-07 ;  /* 0x00000002ff607435 */ /* 0x000fe200000001ff */
[----:B------:R-:W-:Y:S02]  /*2890*/  MOV R81, 0x1f ;  /* 0x0000001f00517802 */ /* 0x000fe40000000f00 */
[----:B------:R-:W-:Y:S02]  /*28a0*/  MOV R94, 0xffffffff ;  /* 0xffffffff005e7802 */ /* 0x000fe40000000f00 */
[----:B------:R-:W-:Y:S02]  /*28b0*/  MOV R58, 0x28d0 ;  /* 0x000028d0003a7802 */ /* 0x000fe40000000f00 */
[----:B------:R-:W-:Y:S05]  /*28c0*/  CALL.REL.NOINC `($__internal_96_$__cuda_sm70_shflsync_bfly_p) ;  /* 0x0000014000007944 */ /* 0x000fea0003c00000 */
[----:B01----:R-:W-:Y:S01]  /*28d0*/  FADD.FTZ R57, R57, R96 ;  /* 0x0000006039397221 */ /* 0x003fe20000010000 */
[----:B------:R-:W-:Y:S01]  /*28e0*/  HFMA2.MMA R96, -RZ, RZ, 0, 2.384185791015625e-07 ;  /* 0x00000004ff607435 */ /* 0x000fe200000001ff */
[----:B------:R-:W-:Y:S02]  /*28f0*/  MOV R81, 0x1f ;  /* 0x0000001f00517802 */ /* 0x000fe40000000f00 */
[----:B------:R-:W-:-:S02]  /*2900*/  MOV R94, 0xffffffff ;  /* 0xffffffff005e7802 */ /* 0x000fc40000000f00 */
        /* <DEDUP_REMOVED lines=8> */
[----:B-1----:R-:W-:Y:S01]  /*2990*/  FADD.FTZ R95, R57, R96 ;  /* 0x00000060395f7221 */ /* 0x002fe20000010000 */
[----:B------:R-:W-:Y:S01]  /*29a0*/  HFMA2.MMA R96, -RZ, RZ, 0, 9.5367431640625e-07 ;  /* 0x00000010ff607435 */ /* 0x000fe200000001ff */
[----:B0-----:R-:W-:Y:S02]  /*29b0*/  MOV R81, 0x1f ;  /* 0x0000001f00517802 */ /* 0x001fe40000000f00 */
[----:B------:R-:W-:-:S02]  /*29c0*/  MOV R94, 0xffffffff ;  /* 0xffffffff005e7802 */ /* 0x000fc40000000f00 */
[----:B------:R-:W-:Y:S02]  /*29d0*/  MOV R57, R95 ;  /* 0x0000005f00397202 */ /* 0x000fe40000000f00 */
[----:B------:R-:W-:Y:S02]  /*29e0*/  MOV R58, 0x2a00 ;  /* 0x00002a00003a7802 */ /* 0x000fe40000000f00 */
[----:B------:R-:W-:Y:S05]  /*29f0*/  CALL.REL.NOINC `($__internal_96_$__cuda_sm70_shflsync_bfly_p) ;  /* 0x0000001000007944 */ /* 0x000fea0003c00000 */
[----:B01----:R-:W-:Y:S05]  /*2a00*/  BRA `(.L_x_13439) ;  /* 0xffffed0000007947 */ /* 0x003fea000383ffff */
        .weak           $__internal_96_$__cuda_sm70_shflsync_bfly_p
        .type           $__internal_96_$__cuda_sm70_shflsync_bfly_p,@function
        .size           $__internal_96_$__cuda_sm70_shflsync_bfly_p,(.L_x_22184 - $__internal_96_$__cuda_sm70_shflsync_bfly_p)
$__internal_96_$__cuda_sm70_shflsync_bfly_p:
[----:B------:R-:W-:Y:S01]  /*2a10*/  HFMA2.MMA R59, -RZ, RZ, 0, 0 ;  /* 0x00000000ff3b7435 */ /* 0x000fe200000001ff */
[----:B------:R-:W-:Y:S04]  /*2a20*/  WARPSYNC R94 ;  /* 0x0000005e00007348 */ /* 0x000fe80003800000 */
[----:B------:R0:W1:Y:S01]  /*2a30*/  SHFL.BFLY PT, R96, R57, R96, R81 ;  /* 0x0c00006039607389 */ /* 0x00006200000e0051 */
[----:B------:R-:W-:Y:S05]  /*2a40*/  RET.REL.NODEC R58 `(_ZN10layer_norm13ln_fwd_kernelINS_13Kernel_traitsI6__halfS2_fS2_fjLj6144ELj1ELj1ELj8ELj16ENS_18Kernel_traits_baseILj6144ES2_S2_fS2_fjLj256EEEEELb0ELb0ELb0ELb0EEEvNS_9FwdParamsE) ;  /* 0xffffd5b03a007950 */ /* 0x000fea0003c3ffff */
.L_x_13440:
        /* <DEDUP_REMOVED lines=11> */
.L_x_22184:


//--------------------- .text._ZN10layer_norm13ln_fwd_kernelINS_13Kernel_traitsI6__halfS2_fS2_fjLj6144ELj1ELj1ELj8ELj16ENS_18Kernel_traits_baseILj6144ES2_S2_fS2_fjLj256EEEEELb0ELb0ELb0ELb1EEEvNS_9FwdParamsE --------------------------
	.section	.text._ZN10layer_norm13ln_fwd_kernelINS_13Kernel_traitsI6__halfS2_fS2_fjLj6144ELj1ELj1ELj8ELj16ENS_18Kernel_traits_baseILj6144ES2_S2_fS2_fjLj256EEEEELb0ELb0ELb0ELb1EEEvNS_9FwdParamsE,"ax",@progbits
	.sectioninfo	@"SHI_REGISTERS=107"
	.align	128
        .global         _ZN10layer_norm13ln_fwd_kernelINS_13Kernel_traitsI6__halfS2_fS2_fjLj6144ELj1ELj1ELj8ELj16ENS_18Kernel_traits_baseILj6144ES2_S2_fS2_fjLj256EEEEELb0ELb0ELb0ELb1EEEvNS_9FwdParamsE
        .type           _ZN10layer_norm13ln_fwd_kernelINS_13Kernel_traitsI6__halfS2_fS2_fjLj6144ELj1ELj1ELj8ELj16ENS_18Kernel_traits_baseILj6144ES2_S2_fS2_fjLj256EEEEELb0ELb0ELb0ELb1EEEvNS_9FwdParamsE,@function
        .size           _ZN10layer_norm13ln_fwd_kernelINS_13Kernel_traitsI6__halfS2_fS2_fjLj6144ELj1ELj1ELj8ELj16ENS_18Kernel_traits_baseILj6144ES2_S2_fS2_fjLj256EEEEELb0ELb0ELb0ELb1EEEvNS_9FwdParamsE,(.L_x_22185 - _ZN10layer_norm13ln_fwd_kernelINS_13Kernel_traitsI6__halfS2_fS2_fjLj6144ELj1ELj1ELj8ELj16ENS_18Kernel_traits_baseILj6144ES2_S2_fS2_fjLj256EEEEELb0ELb0ELb0ELb1EEEvNS_9FwdParamsE)
        .other          _ZN10layer_norm13ln_fwd_kernelINS_13Kernel_traitsI6__halfS2_fS2_fjLj6144ELj1ELj1ELj8ELj16ENS_18Kernel_traits_baseILj6144ES2_S2_fS2_fjLj256EEEEELb0ELb0ELb0ELb1EEEvNS_9FwdParamsE,@"STO_CUDA_ENTRY STV_DEFAULT"
_ZN10layer_norm13ln_fwd_kernelINS_13Kernel_traitsI6__halfS2_fS2_fjLj6144ELj1ELj1ELj8ELj16ENS_18Kernel_traits_baseILj6144ES2_S2_fS2_fjLj256EEEEELb0ELb0ELb0ELb1EEEvNS_9FwdParamsE:
.text._ZN10layer_norm13ln_fwd_kernelINS_13Kernel_traitsI6__halfS2_fS2_fjLj6144ELj1ELj1ELj8ELj16ENS_18Kernel_traits_baseILj6144ES2_S2_fS2_fjLj256EEEEELb0ELb0ELb0ELb1EEEvNS_9FwdParamsE:
        /* <DEDUP_REMOVED lines=52> */
[----:B0-----:R-:W-:Y:S02]  /*0340*/  HADD2.F32 R77, -RZ, R15.H1_H1 ;  /* 0x3000000fff4d7230 */ /* 0x001fe40000004100 */
.L_x_13444:
[----:B------:R-:W-:Y:S01]  /*0350*/  ISETP.NE.U32.AND P1, PT, RZ, c[0x0][0x1c0], PT ;  /* 0x00007000ff007a0c */ /* 0x000fe20003f25070 */
[----:B------:R-:W-:Y:S01]  /*0360*/  IMAD R20, R79, c[0x0][0x168], RZ ;  /* 0x00005a004f147a24 */ /* 0x000fe200078e02ff */
[----:B------:R-:W-:Y:S02]  /*0370*/  LOP3.LUT R80, R0, 0xff, RZ, 0xc0, !PT ;  /* 0x000000ff00507812 */ /* 0x000fe400078ec0ff */
[----:B------:R-:W-:-:S02]  /*0380*/  ISETP.NE.AND.EX P1, PT, RZ, c[0x0][0x1c4], PT, P1 ;  /* 0x00007100ff007a0c */ /* 0x000fc40003f25310 */
        /* <DEDUP_REMOVED lines=14> */
[----:B------:R0:W5:Y:S01]  /*0470*/  @P0 LDG.E.128 R16, [R26.64+0x10] ;  /* 0x000010041a100981 */ /* 0x000162000c1e1d00 */
[----:B------:R-:W-:Y:S02]  /*0480*/  ISETP.NE.U32.AND P2, PT, RZ, c[0x0][0x180], PT ;  /* 0x00006000ff007a0c */ /* 0x000fe40003f45070 */
[----:B------:R-:W-:Y:S02]  /*0490*/  MOV R51, 0x3f800000 ;  /* 0x3f80000000337802 */ /* 0x000fe40000000f00 */
[C---:B------:R-:W-:Y:S01]  /*04a0*/  IADD3 R81, R80.reuse, 0x100, RZ ;  /* 0x0000010050517810 */ /* 0x040fe20007ffe0ff */
[----:B------:R-:W-:-:S04]  /*04b0*/  IMAD.WIDE.U32 R40, R80, R83, c[0x0][0x188] ;  /* 0x0000620050287625 */ /* 0x000fc800078e0053 */
[----:B------:R-:W-:Y:S01]  /*04c0*/  @P0 IMAD.WIDE.U32 R42, R83, R81, c[0x0][0x180] ;  /* 0x00006000532a0625 */ /* 0x000fe200078e0051 */
[----:B---3--:R-:W-:Y:S01]  /*04d0*/  @P1 HADD2.F32 R51, -RZ, R24.H0_H0 ;  /* 0x20000018ff331230 */ /* 0x008fe20000004100 */
[----:B------:R-:W-:Y:S01]  /*04e0*/  ISETP.NE.AND.EX P1, PT, RZ, c[0x0][0x184], PT, P2 ;  /* 0x00006100ff007a0c */ /* 0x000fe20003f25320 */
[--C-:B--2---:R-:W-:Y:S02]  /*04f0*/  HADD2.F32 R24, -RZ, R20.reuse.H0_H0 ;  /* 0x20000014ff187230 */ /* 0x104fe40000004100 */
[----:B------:R-:W-:Y:S02]  /*0500*/  HADD2.F32 R28, -RZ, R20.H1_H1 ;  /* 0x30000014ff1c7230 */ /* 0x000fe40000004100 */
[--C-:B------:R-:W-:Y:S02]  /*0510*/  HADD2.F32 R30, -RZ, R21.reuse.H0_H0 ;  /* 0x20000015ff1e7230 */ /* 0x100fe40000004100 */
[----:B------:R-:W-:Y:S02]  /*0520*/  HADD2.F32 R32, -RZ, R21.H1_H1 ;  /* 0x30000015ff207230 */ /* 0x000fe40000004100 */
[----:B------:R-:W-:-:S02]  /*0530*/  HADD2.F32 R34, -RZ, R22.H0_H0 ;  /* 0x20000016ff227230 */ /* 0x000fc40000004100 */
[----:B------:R-:W-:Y:S02]  /*0540*/  HADD2.F32 R36, -RZ, R22.H1_H1 ;  /* 0x30000016ff247230 */ /* 0x000fe40000004100 */
[--C-:B0-----:R-:W-:Y:S02]  /*0550*/  HADD2.F32 R26, -RZ, R23.reuse.H0_H0 ;  /* 0x20000017ff1a7230 */ /* 0x101fe40000004100 */
[----:B------:R-:W-:Y:S01]  /*0560*/  HADD2.F32 R38, -RZ, R23.H1_H1 ;  /* 0x30000017ff267230 */ /* 0x000fe20000004100 */
        /* <DEDUP_REMOVED lines=8> */
[----:B----4-:R-:W-:Y:S02]  /*05f0*/  @P1 FADD.FTZ R20, R12, R20 ;  /* 0x000000140c141221 */ /* 0x010fe40000010000 */
[----:B------:R-:W-:-:S02]  /*0600*/  @P1 FADD.FTZ R21, R13, R21 ;  /* 0x000000150d151221 */ /* 0x000fc40000010000 */
[----:B------:R-:W-:Y:S02]  /*0610*/  @P1 FADD.FTZ R22, R14, R22 ;  /* 0x000000160e161221 */ /* 0x000fe40000010000 */
[----:B------:R-:W-:Y:S02]  /*0620*/  @P1 FADD.FTZ R23, R15, R23 ;  /* 0x000000170f171221 */ /* 0x000fe40000010000 */
[----:B-----5:R-:W-:Y:S02]  /*0630*/  @P1 FADD.FTZ R24, R16, R24 ;  /* 0x0000001810181221 */ /* 0x020fe40000010000 */
[----:B------:R-:W-:Y:S02]  /*0640*/  @P1 FADD.FTZ R25, R17, R25 ;  /* 0x0000001911191221 */ /* 0x000fe40000010000 */
[----:B------:R-:W-:Y:S02]  /*0650*/  @P1 FADD.FTZ R26, R18, R26 ;  /* 0x0000001a121a1221 */ /* 0x000fe40000010000 */
[----:B------:R-:W-:-:S02]  /*0660*/  @P1 FADD.FTZ R27, R19, R27 ;  /* 0x0000001b131b1221 */ /* 0x000fc40000010000 */
        /* <DEDUP_REMOVED lines=16> */
[--C-:B0-----:R-:W-:Y:S02]  /*0770*/  HADD2.F32 R40, -RZ, R36.reuse.H0_H0 ;  /* 0x20000024ff287230 */ /* 0x101fe40000004100 */
[----:B------:R-:W-:Y:S02]  /*0780*/  HADD2.F32 R44, -RZ, R36.H1_H1 ;  /* 0x30000024ff2c7230 */ /* 0x000fe40000004100 */
[--C-:B------:R-:W-:Y:S02]  /*0790*/  HADD2.F32 R46, -RZ, R37.reuse.H0_H0 ;  /* 0x20000025ff2e7230 */ /* 0x100fe40000004100 */
[----:B------:R-:W-:Y:S02]  /*07a0*/  HADD2.F32 R50, -RZ, R37.H1_H1 ;  /* 0x30000025ff327230 */ /* 0x000fe40000004100 */
[----:B------:R-:W-:-:S02]  /*07b0*/  HADD2.F32 R84, -RZ, R38.H0_H0 ;  /* 0x20000026ff547230 */ /* 0x000fc40000004100 */
[----:B------:R-:W-:Y:S02]  /*07c0*/  HADD2.F32 R86, -RZ, R38.H1_H1 ;  /* 0x30000026ff567230 */ /* 0x000fe40000004100 */
[--C-:B------:R-:W-:Y:S02]  /*07d0*/  HADD2.F32 R88, -RZ, R39.reuse.H0_H0 ;  /* 0x20000027ff587230 */ /* 0x100fe40000004100 */
[----:B------:R-:W-:Y:S01]  /*07e0*/  HADD2.F32 R90, -RZ, R39.H1_H1 ;  /* 0x30000027ff5a7230 */ /* 0x000fe20000004100 */
[-C--:B------:R-:W-:Y:S02]  /*07f0*/  FMUL.FTZ R36, R40, R51.reuse ;  /* 0x0000003328247220 */ /* 0x080fe40000410000 */
[-C--:B------:R-:W-:Y:S02]  /*0800*/  FMUL.FTZ R37, R44, R51.reuse ;  /* 0x000000332c257220 */ /* 0x080fe40000410000 */
[-C--:B------:R-:W-:Y:S02]  /*0810*/  FMUL.FTZ R38, R46, R51.reuse ;  /* 0x000000332e267220 */ /* 0x080fe40000410000 */
[----:B------:R-:W-:-:S02]  /*0820*/  FMUL.FTZ R39, R50, R51 ;  /* 0x0000003332277220 */ /* 0x000fc40000410000 */
[-C--:B------:R-:W-:Y:S02]  /*0830*/  FMUL.FTZ R40, R84, R51.reuse ;  /* 0x0000003354287220 */ /* 0x080fe40000410000 */
[-C--:B------:R-:W-:Y:S02]  /*0840*/  FMUL.FTZ R41, R86, R51.reuse ;  /* 0x0000003356297220 */ /* 0x080fe40000410000 */
[-C--:B-1----:R-:W-:Y:S02]  /*0850*/  FMUL.FTZ R42, R88, R51.reuse ;  /* 0x00000033582a7220 */ /* 0x082fe40000410000 */
        /* <DEDUP_REMOVED lines=31> */
[--C-:B--2---:R-:W-:Y:S02]  /*0a50*/  HADD2.F32 R86, -RZ, R45.reuse.H0_H0 ;  /* 0x2000002dff567230 */ /* 0x104fe40000004100 */
[----:B-1----:R-:W-:Y:S01]  /*0a60*/  HADD2.F32 R84, -RZ, R45.H1_H1 ;  /* 0x3000002dff547230 */ /* 0x002fe20000004100 */
[----:B------:R-:W-:-:S04]  /*0a70*/  FADD.FTZ R45, R27, R88 ;  /* 0x000000581b2d7221 */ /* 0x000fc80000010000 */
[----:B------:R-:W-:Y:S01]  /*0a80*/  FADD.FTZ R96, R36, R45 ;  /* 0x0000002d24607221 */ /* 0x000fe20000010000 */
[----:B------:R-:W-:-:S03]  /*0a90*/  HADD2.F32 R48, -RZ, R44.H0_H0 ;  /* 0x2000002cff307230 */ /* 0x000fc60000004100 */
[----:B------:R-:W-:Y:S01]  /*0aa0*/  FADD.FTZ R85, R37, R96 ;  /* 0x0000006025557221 */ /* 0x000fe20000010000 */
[--C-:B------:R-:W-:Y:S02]  /*0ab0*/  HADD2.F32 R92, -RZ, R47.reuse.H0_H0 ;  /* 0x2000002fff5c7230 */ /* 0x100fe40000004100 */
[----:B------:R-:W-:Y:S01]  /*0ac0*/  HADD2.F32 R94, -RZ, R47.H1_H1 ;  /* 0x3000002fff5e7230 */ /* 0x000fe20000004100 */
[-C--:B------:R-:W-:Y:S02]  /*0ad0*/  FMUL.FTZ R47, R84, R51.reuse ;  /* 0x00000033542f7220 */ /* 0x080fe40000410000 */
[----:B------:R-:W-:Y:S01]  /*0ae0*/  FADD.FTZ R84, R38, R85 ;  /* 0x0000005526547221 */ /* 0x000fe20000010000 */
[----:B------:R-:W-:Y:S01]  /*0af0*/  HADD2.F32 R50, -RZ, R44.H1_H1 ;  /* 0x3000002cff327230 */ /* 0x000fe20000004100 */
[----:B---3--:R-:W-:Y:S01]  /*0b00*/  @P0 MOV R28, R12 ;  /* 0x0000000c001c0202 */ /* 0x008fe20000000f00 */
[----:B------:R-:W-:Y:S02]  /*0b10*/  FMUL.FTZ R44, R48, R51 ;  /* 0x00000033302c7220 */ /* 0x000fe40000410000 */
[----:B------:R-:W-:-:S02]  /*0b20*/  FADD.FTZ R85, R39, R84 ;  /* 0x0000005427557221 */ /* 0x000fc40000010000 */
[----:B------:R-:W-:Y:S02]  /*0b30*/  @P1 FADD.FTZ R44, R44, R28 ;  /* 0x0000001c2c2c1221 */ /* 0x000fe40000010000 */
[----:B------:R-:W-:Y:S01]  /*0b40*/  FADD.FTZ R28, R40, R85 ;  /* 0x00000055281c7221 */ /* 0x000fe20000010000 */
[----:B------:R-:W-:-:S03]  /*0b50*/  @P0 MOV R29, R13 ;  /* 0x0000000d001d0202 */ /* 0x000fc60000000f00 */
[----:B------:R-:W-:Y:S02]  /*0b60*/  FADD.FTZ R85, R41, R28 ;  /* 0x0000001c29557221 */ /* 0x000fe40000010000 */
[----:B------:R-:W-:Y:S02]  /*0b70*/  FMUL.FTZ R45, R50, R51 ;  /* 0x00000033322d7220 */ /* 0x000fe40000410000 */
[----:B------:R-:W-:Y:S01]  /*0b80*/  FADD.FTZ R28, R42, R85 ;  /* 0x000000552a1c7221 */ /* 0x000fe20000010000 */
[--C-:B------:R-:W-:Y:S01]  /*0b90*/  HADD2.F32 R88, -RZ, R46.reuse.H0_H0 ;  /* 0x2000002eff587230 */ /* 0x100fe20000004100 */
[----:B------:R-:W-:Y:S01]  /*0ba0*/  @P1 FADD.FTZ R45, R45, R29 ;  /* 0x0000001d2d2d1221 */ /* 0x000fe20000010000 */
[----:B------:R-:W-:Y:S01]  /*0bb0*/  HADD2.F32 R90, -RZ, R46.H1_H1 ;  /* 0x3000002eff5a7230 */ /* 0x000fe20000004100 */
        /* <DEDUP_REMOVED lines=36> */
.L_x_13445:
        /* <DEDUP_REMOVED lines=68> */
.L_x_13446:
        /* <DEDUP_REMOVED lines=62> */
[----:B--2---:R-:W-:Y:S02]  /*1620*/  FADD.FTZ R29, R28, R29 ;  /* 0x0000001d1c1d7221 */ /* 0x004fe40000010000 */
[----:B------:R-:W-:-:S02]  /*1630*/  FMUL.FTZ R31, R31, R85 ;  /* 0x000000551f1f7220 */ /* 0x000fc40000410000 */
[C---:B-1----:R-:W-:Y:S01]  /*1640*/  FMUL.FTZ R32, R34.reuse, R35 ;  /* 0x0000002322207220 */ /* 0x042fe20000410000 */
[----:B------:R-:W-:Y:S01]  /*1650*/  HADD2.F32 R35, -RZ, R61.H0_H0 ;  /* 0x2000003dff237230 */ /* 0x000fe20000004100 */
[----:B------:R-:W-:Y:S01]  /*1660*/  FFMA.FTZ R29, R34, R31, R29 ;  /* 0x0000001f221d7223 */ /* 0x000fe2000001001d */
[----:B------:R-:W-:-:S03]  /*1670*/  MOV R31, c[0x0][0x1e0] ;  /* 0x00007800001f7a02 */ /* 0x000fc60000000f00 */
[----:B------:R-:W0:Y:S04]  /*1680*/  SHFL.IDX PT, R32, R32, RZ, 0x1f ;  /* 0x00001fff20207589 */ /* 0x000e2800000e0000 */
[----:B------:R1:W2:Y:S02]  /*1690*/  SHFL.IDX PT, R34, R29, RZ, 0x1f ;  /* 0x00001fff1d227589 */ /* 0x0002a400000e0000 */
[----:B-1----:R-:W-:Y:S01]  /*16a0*/  HADD2.F32 R29, -RZ, R63.H0_H0 ;  /* 0x2000003fff1d7230 */ /* 0x002fe20000004100 */
[C---:B0-----:R-:W-:Y:S01]  /*16b0*/  FSEL R30, R32.reuse, RZ, !P1 ;  /* 0x000000ff201e7208 */ /* 0x041fe20004800000 */
[----:B------:R-:W-:-:S04]  /*16c0*/  FMUL.FTZ R28, R32, R32 ;  /* 0x00000020201c7220 */ /* 0x000fc80000410000 */
[--C-:B------:R-:W-:Y:S01]  /*16d0*/  FADD.FTZ R86, R21, -R30.reuse ;  /* 0x8000001e15567221 */ /* 0x100fe20000010000 */
[----:B------:R-:W-:Y:S01]  /*16e0*/  FSEL R21, R28, RZ, P1 ;  /* 0x000000ff1c157208 */ /* 0x000fe20000800000 */
[--C-:B------:R-:W-:Y:S01]  /*16f0*/  FADD.FTZ R84, R20, -R30.reuse ;  /* 0x8000001e14547221 */ /* 0x100fe20000010000 */
[----:B------:R-:W-:Y:S01]  /*1700*/  LOP3.LUT P1, RZ, R78, 0xff, RZ, 0xc0, !PT ;  /* 0x000000ff4eff7812 */ /* 0x000fe2000782c0ff */
[----:B--2---:R-:W-:Y:S01]  /*1710*/  FFMA.FTZ R20, R34, R31, c[0x0][0x228] ;  /* 0x00008a0022147623 */ /* 0x004fe2000001001f */
[----:B------:R-:W-:Y:S01]  /*1720*/  HADD2.F32 R31, -RZ, R63.H1_H1 ;  /* 0x3000003fff1f7230 */ /* 0x000fe20000004100 */
[--C-:B------:R-:W-:Y:S01]  /*1730*/  FADD.FTZ R34, R24, -R30.reuse ;  /* 0x8000001e18227221 */ /* 0x100fe20000010000 */
[----:B------:R-:W-:Y:S01]  /*1740*/  SEL R78, RZ, 0x1, P1 ;  /* 0x00000001ff4e7807 */ /* 0x000fe20000800000 */
[----:B------:R-:W-:Y:S02]  /*1750*/  FADD.FTZ R21, R20, R21 ;  /* 0x0000001514157221 */ /* 0x000fe40000010000 */
[--C-:B------:R-:W-:Y:S01]  /*1760*/  FADD.FTZ R92, R25, -R30.reuse ;  /* 0x8000001e195c7221 */ /* 0x100fe20000010000 */
[--C-:B------:R-:W-:Y:S01]  /*1770*/  HADD2.F32 R25, -RZ, R62.reuse.H0_H0 ;  /* 0x2000003eff197230 */ /* 0x100fe20000004100 */
[----:B------:R-:W0:Y:S01]  /*1780*/  MUFU.RSQ R33, R21 ;  /* 0x0000001500217308 */ /* 0x000e220000001400 */
[--C-:B------:R-:W-:Y:S01]  /*1790*/  FADD.FTZ R96, R27, -R30.reuse ;  /* 0x8000001e1b607221 */ /* 0x100fe20000010000 */
[----:B------:R-:W-:Y:S01]  /*17a0*/  HADD2.F32 R27, -RZ, R62.H1_H1 ;  /* 0x3000003eff1b7230 */ /* 0x000fe20000004100 */
[----:B------:R-:W-:-:S02]  /*17b0*/  FADD.FTZ R94, R26, -R30 ;  /* 0x8000001e1a5e7221 */ /* 0x000fc40000010000 */
[--C-:B------:R-:W-:Y:S02]  /*17c0*/  FADD.FTZ R88, R22, -R30.reuse ;  /* 0x8000001e16587221 */ /* 0x100fe40000010000 */
[--C-:B------:R-:W-:Y:S02]  /*17d0*/  FADD.FTZ R98, R40, -R30.reuse ;  /* 0x8000001e28627221 */ /* 0x100fe40000010000 */
[--C-:B------:R-:W-:Y:S02]  /*17e0*/  FADD.FTZ R90, R23, -R30.reuse ;  /* 0x8000001e175a7221 */ /* 0x100fe40000010000 */
[--C-:B------:R-:W-:Y:S02]  /*17f0*/  FADD.FTZ R36, R36, -R30.reuse ;  /* 0x8000001e24247221 */ /* 0x100fe40000010000 */
[--C-:B------:R-:W-:Y:S01]  /*1800*/  FADD.FTZ R20, R37, -R30.reuse ;  /* 0x8000001e25147221 */ /* 0x100fe20000010000 */
[----:B------:R-:W-:Y:S01]  /*1810*/  HADD2.F32 R37, -RZ, R61.H1_H1 ;  /* 0x3000003dff257230 */ /* 0x000fe20000004100 */
[----:B------:R-:W-:-:S02]  /*1820*/  FADD.FTZ R38, R38, -R30 ;  /* 0x8000001e26267221 */ /* 0x000fc40000010000 */
[--C-:B------:R-:W-:Y:S01]  /*1830*/  FADD.FTZ R24, R39, -R30.reuse ;  /* 0x8000001e27187221 */ /* 0x100fe20000010000 */
[--C-:B------:R-:W-:Y:S01]  /*1840*/  HADD2.F32 R39, -RZ, R11.reuse.H0_H0 ;  /* 0x2000000bff277230 */ /* 0x100fe20000004100 */
[--C-:B------:R-:W-:Y:S01]  /*1850*/  FADD.FTZ R100, R41, -R30.reuse ;  /* 0x8000001e29647221 */ /* 0x100fe20000010000 */
[----:B------:R-:W-:Y:S01]  /*1860*/  HADD2.F32 R41, -RZ, R11.H1_H1 ;  /* 0x3000000bff297230 */ /* 0x000fe20000004100 */
        /* <DEDUP_REMOVED lines=8> */
[--C-:B------:R-:W-:Y:S02]  /*18f0*/  FADD.FTZ R50, R50, -R30.reuse ;  /* 0x8000001e32327221 */ /* 0x100fe40000010000 */
[----:B------:R-:W-:-:S02]  /*1900*/  FADD.FTZ R40, R51, -R30 ;  /* 0x8000001e33287221 */ /* 0x000fc40000010000 */
[C---:B0-----:R-:W-:Y:S02]  /*1910*/  FMUL.FTZ R21, R33.reuse, R34 ;  /* 0x0000002221157220 */ /* 0x041fe40000410000 */
[C---:B------:R-:W-:Y:S02]  /*1920*/  FMUL.FTZ R30, R33.reuse, R96 ;  /* 0x00000060211e7220 */ /* 0x040fe40000410000 */
[C---:B------:R-:W-:Y:S02]  /*1930*/  FMUL.FTZ R34, R33.reuse, R92 ;  /* 0x0000005c21227220 */ /* 0x040fe40000410000 */
[----:B------:R-:W-:Y:S02]  /*1940*/  FMUL.FTZ R23, R33, R94 ;  /* 0x0000005e21177220 */ /* 0x000fe40000410000 */
[----:B------:R-:W-:Y:S01]  /*1950*/  FFMA.FTZ R30, R30, R31, R57 ;  /* 0x0000001f1e1e7223 */ /* 0x000fe20000010039 */
[----:B------:R-:W-:Y:S01]  /*1960*/  HADD2.F32 R31, -RZ, R60.H1_H1 ;  /* 0x3000003cff1f7230 */ /* 0x000fe20000004100 */
[----:B------:R-:W-:-:S02]  /*1970*/  FFMA.FTZ R34, R34, R27, R55 ;  /* 0x0000001b22227223 */ /* 0x000fc40000010037 */
[----:B------:R-:W-:Y:S01]  /*1980*/  FFMA.FTZ R23, R23, R29, R56 ;  /* 0x0000001d17177223 */ /* 0x000fe20000010038 */
[----:B------:R-:W-:Y:S01]  /*1990*/  HADD2.F32 R29, -RZ, R60.H0_H0 ;  /* 0x2000003cff1d7230 */ /* 0x000fe20000004100 */
[C---:B------:R-:W-:Y:S02]  /*19a0*/  FMUL.FTZ R27, R33.reuse, R84 ;  /* 0x00000054211b7220 */ /* 0x040fe40000410000 */
[C---:B------:R-:W-:Y:S01]  /*19b0*/  FMUL.FTZ R84, R33.reuse, R86 ;  /* 0x0000005621547220 */ /* 0x040fe20000410000 */
[----:B------:R-:W-:Y:S01]  /*19c0*/  F2FP.PACK_AB R23, R30, R23 ;  /* 0x000000171e17723e */ /* 0x000fe200000000ff */
[----:B------:R-:W-:Y:S02]  /*19d0*/  FMUL.FTZ R42, R33, R90 ;  /* 0x0000005a212a7220 */ /* 0x000fe40000410000 */
[----:B------:R-:W-:Y:S02]  /*19e0*/  FFMA.FTZ R21, R21, R25, R54 ;  /* 0x0000001915157223 */ /* 0x000fe40000010036 */
[----:B------:R-:W-:Y:S01]  /*19f0*/  FFMA.FTZ R84, R84, R31, R3 ;  /* 0x0000001f54547223 */ /* 0x000fe20000010003 */
[----:B------:R-:W-:Y:S01]  /*1a00*/  HADD2.F32 R31, -RZ, R10.H0_H0 ;  /* 0x2000000aff1f7230 */ /* 0x000fe20000004100 */
[----:B------:R-:W-:-:S02]  /*1a10*/  FMUL.FTZ R25, R33, R88 ;  /* 0x0000005821197220 */ /* 0x000fc40000410000 */
[----:B------:R-:W-:Y:S02]  /*1a20*/  FFMA.FTZ R27, R27, R29, R2 ;  /* 0x0000001d1b1b7223 */ /* 0x000fe40000010002 */
[C---:B------:R-:W-:Y:S02]  /*1a30*/  FMUL.FTZ R104, R33.reuse, R104 ;  /* 0x0000006821687220 */ /* 0x040fe40000410000 */
[C---:B------:R-:W-:Y:S02]  /*1a40*/  FMUL.FTZ R29, R33.reuse, R98 ;  /* 0x00000062211d7220 */ /* 0x040fe40000410000 */
[----:B------:R-:W-:Y:S02]  /*1a50*/  FFMA.FTZ R42, R42, R37, R53 ;  /* 0x000000252a2a7223 */ /* 0x000fe40000010035 */
[----:B------:R-:W-:Y:S02]  /*1a60*/  FMUL.FTZ R37, R33, R102 ;  /* 0x0000006621257220 */ /* 0x000fe40000410000 */
[----:B------:R-:W-:Y:S01]  /*1a70*/  FFMA.FTZ R25, R25, R35, R52 ;  /* 0x0000002319197223 */ /* 0x000fe20000010034 */
[----:B------:R-:W-:Y:S01]  /*1a80*/  HADD2.F32 R35, -RZ, R10.H1_H1 ;  /* 0x3000000aff237230 */ /* 0x000fe20000004100 */
[----:B------:R-:W-:Y:S01]  /*1a90*/  FFMA.FTZ R104, R104, R41, R69 ;  /* 0x0000002968687223 */ /* 0x000fe20000010045 */
[----:B------:R-:W-:Y:S01]  /*1aa0*/  HADD2.F32 R41, -RZ, R9.H1_H1 ;  /* 0x30000009ff297230 */ /* 0x000fe20000004100 */
[----:B------:R-:W-:Y:S01]  /*1ab0*/  FFMA.FTZ R43, R29, R31, R66 ;  /* 0x0000001f1d2b7223 */ /* 0x000fe20000010042 */
[----:B------:R-:W-:Y:S01]  /*1ac0*/  HADD2.F32 R31, -RZ, R8.H0_H0 ;  /* 0x20000008ff1f7230 */ /* 0x000fe20000004100 */
[----:B------:R-:W-:-:S02]  /*1ad0*/  FMUL.FTZ R100, R33, R100 ;  /* 0x0000006421647220 */ /* 0x000fc40000410000 */
[----:B------:R-:W-:Y:S02]  /*1ae0*/  FMUL.FTZ R24, R33, R24 ;  /* 0x0000001821187220 */ /* 0x000fe40000410000 */
[----:B------:R-:W-:Y:S01]  /*1af0*/  FFMA.FTZ R45, R37, R39, R68 ;  /* 0x00000027252d7223 */ /* 0x000fe20000010044 */
[----:B------:R-:W-:Y:S01]  /*1b00*/  HADD2.F32 R39, -RZ, R9.H0_H0 ;  /* 0x20000009ff277230 */ /* 0x000fe20000004100 */
[C---:B------:R-:W-:Y:S02]  /*1b10*/  FMUL.FTZ R29, R33.reuse, R36 ;  /* 0x00000024211d7220 */ /* 0x040fe40000410000 */
[----:B------:R-:W-:Y:S01]  /*1b20*/  FMUL.FTZ R37, R33, R38 ;  /* 0x0000002621257220 */ /* 0x000fe20000410000 */
[--C-:B------:R-:W-:Y:S01]  /*1b30*/  HADD2.F32 R38, -RZ, R7.reuse.H0_H0 ;  /* 0x20000007ff267230 */ /* 0x100fe20000004100 */
[----:B------:R-:W-:Y:S01]  /*1b40*/  FFMA.FTZ R100, R100, R35, R67 ;  /* 0x0000002364647223 */ /* 0x000fe20000010043 */
[----:B------:R-:W-:Y:S01]  /*1b50*/  HADD2.F32 R35, -RZ, R8.H1_H1 ;  /* 0x30000008ff237230 */ /* 0x000fe20000004100 */
[----:B------:R-:W-:Y:S01]  /*1b60*/  FFMA.FTZ R36, R24, R41, R65 ;  /* 0x0000002918247223 */ /* 0x000fe20000010041 */
[----:B------:R-:W-:Y:S01]  /*1b70*/  HADD2.F32 R41, -RZ, R7.H1_H1 ;  /* 0x30000007ff297230 */ /* 0x000fe20000004100 */
[----:B------:R-:W-:Y:S01]  /*1b80*/  FFMA.FTZ R24, R29, R31, R58 ;  /* 0x0000001f1d187223 */ /* 0x000fe2000001003a */
[----:B------:R-:W-:Y:S01]  /*1b90*/  HADD2.F32 R31, -RZ, R6.H1_H1 ;  /* 0x30000006ff1f7230 */ /* 0x000fe20000004100 */
[----:B------:R-:W-:-:S02]  /*1ba0*/  FMUL.FTZ R20, R33, R20 ;  /* 0x0000001421147220 */ /* 0x000fc40000410000 */
[----:B------:R-:W-:Y:S02]  /*1bb0*/  FFMA.FTZ R37, R37, R39, R64 ;  /* 0x0000002725257223 */ /* 0x000fe40000010040 */
[C---:B------:R-:W-:Y:S02]  /*1bc0*/  FMUL.FTZ R28, R33.reuse, R28 ;  /* 0x0000001c211c7220 */ /* 0x040fe40000410000 */
[C---:B------:R-:W-:Y:S02]  /*1bd0*/  FMUL.FTZ R39, R33.reuse, R50 ;  /* 0x0000003221277220 */ /* 0x040fe40000410000 */
[----:B------:R-:W-:Y:S01]  /*1be0*/  FFMA.FTZ R35, R20, R35, R59 ;  /* 0x0000002314237223 */ /* 0x000fe2000001003b */
[----:B------:R-:W-:Y:S01]  /*1bf0*/  HADD2.F32 R20, -RZ, R6.H0_H0 ;  /* 0x20000006ff147230 */ /* 0x000fe20000004100 */
[C---:B------:R-:W-:Y:S02]  /*1c00*/  FMUL.FTZ R29, R33.reuse, R48 ;  /* 0x00000030211d7220 */ /* 0x040fe40000410000 */
[----:B------:R-:W-:Y:S01]  /*1c10*/  FFMA.FTZ R48, R28, R31, R75 ;  /* 0x0000001f1c307223 */ /* 0x000fe2000001004b */
[----:B------:R-:W-:Y:S01]  /*1c20*/  HADD2.F32 R28, -RZ, R5.H0_H0 ;  /* 0x20000005ff1c7230 */ /* 0x000fe20000004100 */
[----:B------:R-:W-:Y:S01]  /*1c30*/  FMUL.FTZ R40, R33, R40 ;  /* 0x0000002821287220 */ /* 0x000fe20000410000 */
[----:B------:R-:W-:Y:S01]  /*1c40*/  HADD2.F32 R31, -RZ, R4.H1_H1 ;  /* 0x30000004ff1f7230 */ /* 0x000fe20000004100 */
[----:B------:R-:W-:Y:S01]  /*1c50*/  FFMA.FTZ R49, R39, R38, R76 ;  /* 0x0000002627317223 */ /* 0x000fe2000001004c */
[----:B------:R-:W-:Y:S01]  /*1c60*/  F2FP.PACK_AB R24, R35, R24 ;  /* 0x000000182318723e */ /* 0x000fe200000000ff */
[----:B------:R-:W-:-:S02]  /*1c70*/  FMUL.FTZ R39, R33, R46 ;  /* 0x0000002e21277220 */ /* 0x000fc40000410000 */
[----:B------:R-:W-:Y:S02]  /*1c80*/  FMUL.FTZ R22, R33, R22 ;  /* 0x0000001621167220 */ /* 0x000fe40000410000 */
[----:B------:R-:W-:Y:S01]  /*1c90*/  FFMA.FTZ R50, R40, R41, R77 ;  /* 0x0000002928327223 */ /* 0x000fe2000001004d */
[----:B------:R-:W-:Y:S01]  /*1ca0*/  HADD2.F32 R40, -RZ, R5.H1_H1 ;  /* 0x30000005ff287230 */ /* 0x000fe20000004100 */
[----:B------:R-:W-:Y:S01]  /*1cb0*/  FFMA.FTZ R47, R29, R20, R74 ;  /* 0x000000141d2f7223 */ /* 0x000fe2000001004a */
[----:B------:R-:W-:Y:S01]  /*1cc0*/  HADD2.F32 R20, -RZ, R4.H0_H0 ;  /* 0x20000004ff147230 */ /* 0x000fe20000004100 */
[----:B------:R-:W-:Y:S02]  /*1cd0*/  FFMA.FTZ R38, R39, R28, R72 ;  /* 0x0000001c27267223 */ /* 0x000fe40000010048 */
[C---:B------:R-:W-:Y:S01]  /*1ce0*/  FMUL.FTZ R26, R33.reuse, R26 ;  /* 0x0000001a211a7220 */ /* 0x040fe20000410000 */
[----:B------:R-:W-:Y:S01]  /*1cf0*/  F2FP.PACK_AB R30, R48, R47 ;  /* 0x0000002f301e723e */ /* 0x000fe200000000ff */
[----:B------:R-:W-:-:S02]  /*1d00*/  FMUL.FTZ R29, R33, R44 ;  /* 0x0000002c211d7220 */ /* 0x000fc40000410000 */
[----:B------:R-:W-:Y:S01]  /*1d10*/  FFMA.FTZ R39, R22, R31, R71 ;  /* 0x0000001f16277223 */ /* 0x000fe20000010047 */
[----:B------:R-:W-:Y:S01]  /*1d20*/  F2FP.PACK_AB R22, R34, R21 ;  /* 0x000000152216723e */ /* 0x000fe200000000ff */
[----:B------:R-:W-:Y:S01]  /*1d30*/  FFMA.FTZ R41, R26, R40, R73 ;  /* 0x000000281a297223 */ /* 0x000fe20000010049 */
[----:B------:R-:W-:Y:S01]  /*1d40*/  F2FP.PACK_AB R21, R42, R25 ;  /* 0x000000192a15723e */ /* 0x000fe200000000ff */
[----:B------:R-:W-:Y:S01]  /*1d50*/  FFMA.FTZ R28, R29, R20, R70 ;  /* 0x000000141d1c7223 */ /* 0x000fe20000010046 */
[----:B------:R-:W-:Y:S02]  /*1d60*/  F2FP.PACK_AB R25, R36, R37 ;  /* 0x000000252419723e */ /* 0x000fe400000000ff */
[----:B------:R-:W-:Y:S02]  /*1d70*/  @!P0 MOV R34, 0x4 ;  /* 0x0000000400228802 */ /* 0x000fe40000000f00 */
[----:B------:R-:W-:Y:S02]  /*1d80*/  @!P0 MOV R36, 0x4 ;  /* 0x0000000400248802 */ /* 0x000fe40000000f00 */
[----:B------:R-:W-:Y:S01]  /*1d90*/  F2FP.PACK_AB R29, R41, R38 ;  /* 0x00000026291d723e */ /* 0x000fe200000000ff */
[----:B------:R-:W-:Y:S01]  /*1da0*/  @!P0 IMAD.WIDE R34, R79, R34, c[0x0][0x1a0] ;  /* 0x000068004f228625 */ /* 0x000fe200078e0222 */
[----:B------:R-:W-:-:S02]  /*1db0*/  F2FP.PACK_AB R28, R39, R28 ;  /* 0x0000001c271c723e */ /* 0x000fc400000000ff */
[----:B------:R-:W-:Y:S01]  /*1dc0*/  F2FP.PACK_AB R20, R84, R27 ;  /* 0x0000001b5414723e */ /* 0x000fe200000000ff */
[C---:B------:R-:W-:Y:S01]  /*1dd0*/  @!P0 IMAD.WIDE R36, R79.reuse, R36, c[0x0][0x1a8] ;  /* 0x00006a004f248625 */ /* 0x040fe200078e0224 */
[----:B------:R-:W-:Y:S01]  /*1de0*/  F2FP.PACK_AB R27, R104, R45 ;  /* 0x0000002d681b723e */ /* 0x000fe200000000ff */
[----:B------:R0:W-:Y:S01]  /*1df0*/  @!P0 STG.E [R34.64], R32 ;  /* 0x0000002022008986 */ /* 0x0001e2000c101904 */
[----:B------:R-:W-:Y:S01]  /*1e00*/  F2FP.PACK_AB R26, R100, R43 ;  /* 0x0000002b641a723e */ /* 0x000fe200000000ff */
[----:B------:R-:W-:Y:S01]  /*1e10*/  IMAD.WIDE.U32 R38, R80, R83, c[0x0][0x208] ;  /* 0x0000820050267625 */ /* 0x000fe200078e0053 */
[----:B------:R-:W-:Y:S01]  /*1e20*/  F2FP.PACK_AB R31, R50, R49 ;  /* 0x00000031321f723e */ /* 0x000fe200000000ff */
[----:B------:R0:W-:Y:S01]  /*1e30*/  @!P0 STG.E [R36.64], R33 ;  /* 0x0000002124008986 */ /* 0x0001e2000c101904 */
[----:B------:R-:W-:Y:S01]  /*1e40*/  IADD3 R79, R79, c[0x0][0x160], RZ ;  /* 0x000058004f4f7a10 */ /* 0x000fe20007ffe0ff */
[-C--:B------:R-:W-:Y:S02]  /*1e50*/  IMAD.WIDE.U32 R40, R81, R83.reuse, c[0x0][0x208] ;  /* 0x0000820051287625 */ /* 0x080fe400078e0053 */
[----:B------:R0:W-:Y:S01]  /*1e60*/  STG.E.128 [R38.64], R20 ;  /* 0x0000001426007986 */ /* 0x0001e2000c101d04 */
[----:B------:R-:W-:Y:S01]  /*1e70*/  ISETP.GE.AND P0, PT, R79, c[0x0][0x164], PT ;  /* 0x000059004f007a0c */ /* 0x000fe20003f06270 */
[----:B------:R-:W-:-:S02]  /*1e80*/  IMAD.WIDE.U32 R82, R82, R83, c[0x0][0x208] ;  /* 0x0000820052527625 */ /* 0x000fc400078e0053 */
[----:B------:R0:W-:Y:S04]  /*1e90*/  STG.E.128 [R40.64], R24 ;  /* 0x0000001828007986 */ /* 0x0001e8000c101d04 */
[----:B------:R0:W-:Y:S06]  /*1ea0*/  STG.E.128 [R82.64], R28 ;  /* 0x0000001c52007986 */ /* 0x0001ec000c101d04 */
[----:B0-----:R-:W-:Y:S01]  /*1eb0*/  @P0 CALL.REL.NOINC `(.L_x_13443) ;  /* 0x0000001000000944 */ /* 0x001fe20003c00000 */
[----:B------:R-:W-:Y:S05]  /*1ec0*/  BRA `(.L_x_13444) ;  /* 0xffffe48000007947 */ /* 0x000fea000383ffff */
.L_x_13443:
[----:B------:R-:W-:Y:S05]  /*1ed0*/  EXIT ;  /* 0x000000000000794d */ /* 0x000fea0003800000 */
.L_x_13441:
[----:B0-----:R-:W-:Y:S01]  /*1ee0*/  HFMA2.MMA R29, -RZ, RZ, 0, 1.847743988037109375e-06 ;  /* 0x0000001fff1d7435 */ /* 0x001fe200000001ff */
[----:B------:R-:W-:-:S02]  /*1ef0*/  MOV R84, 0x1 ;  /* 0x0000000100547802 */ /* 0x000fc40000000f00 */
[----:B------:R-:W-:Y:S02]  /*1f00*/  MOV R34, 0xffffffff ;  /* 0xffffffff00227802 */ /* 0x000fe40000000f00 */
[----:B------:R-:W-:Y:S02]  /*1f10*/  MOV R32, 0x1f30 ;  /* 0x00001f3000207802 */ /* 0x000fe40000000f00 */
[----:B------:R-:W-:Y:S05]  /*1f20*/  CALL.REL.NOINC `($__internal_97_$__cuda_sm70_shflsync_bfly_p) ;  /* 0x0000069000007944 */ /* 0x000fea0003c00000 */
[----:B-1----:R-:W-:Y:S01]  /*1f30*/  MOV R28, R84 ;  /* 0x00000054001c7202 */ /* 0x002fe20000000f00 */
[----:B0-----:R-:W-:Y:S05]  /*1f40*/  BRA `(.L_x_13445) ;  /* 0xffffeeb000007947 */ /* 0x001fea000383ffff */
.L_x_13442:
[----:B------:R-:W-:Y:S01]  /*1f50*/  HFMA2.MMA R84, -RZ, RZ, 0, 1.1920928955078125e-07 ;  /* 0x00000002ff547435 */ /* 0x000fe200000001ff */
[----:B------:R-:W-:Y:S02]  /*1f60*/  MOV R29, 0x1f ;  /* 0x0000001f001d7802 */ /* 0x000fe40000000f00 */
[----:B------:R-:W-:Y:S02]  /*1f70*/  MOV R34, 0xffffffff ;  /* 0xffffffff00227802 */ /* 0x000fe40000000f00 */
[----:B------:R-:W-:Y:S02]  /*1f80*/  MOV R32, 0x1fa0 ;  /* 0x00001fa000207802 */ /* 0x000fe40000000f00 */
[----:B------:R-:W-:Y:S05]  /*1f90*/  CALL.REL.NOINC `($__internal_97_$__cuda_sm70_shflsync_bfly_p) ;  /* 0x0000062000007944 */ /* 0x000fea0003c00000 */
[----:B01----:R-:W-:Y:S01]  /*1fa0*/  FADD.FTZ R31, R31, R84 ;  /* 0x000000541f1f7221 */ /* 0x003fe20000010000 */
[----:B------:R-:W-:Y:S01]  /*1fb0*/  HFMA2.MMA R84, -RZ, RZ, 0, 2.384185791015625e-07 ;  /* 0x00000004ff547435 */ /* 0x000fe200000001ff */
[----:B------:R-:W-:-:S02]  /*1fc0*/  MOV R29, 0x1f ;  /* 0x0000001f001d7802 */ /* 0x000fc40000000f00 */
[----:B------:R-:W-:Y:S02]  /*1fd0*/  MOV R34, 0xffffffff ;  /* 0xffffffff00227802 */ /* 0x000fe40000000f00 */
[----:B------:R-:W-:Y:S02]  /*1fe0*/  MOV R32, 0x2000 ;  /* 0x0000200000207802 */ /* 0x000fe40000000f00 */
[----:B------:R-:W-:Y:S05]  /*1ff0*/  CALL.REL.NOINC `($__internal_97_$__cuda_sm70_shflsync_bfly_p) ;  /* 0x000005c000007944 */ /* 0x000fea0003c00000 */
[----:B01----:R-:W-:Y:S01]  /*2000*/  FADD.FTZ R31, R31, R84 ;  /* 0x000000541f1f7221 */ /* 0x003fe20000010000 */
[----:B------:R-:W-:Y:S01]  /*2010*/  HFMA2.MMA R84, -RZ, RZ, 0, 4.76837158203125e-07 ;  /* 0x00000008ff547435 */ /* 0x000fe200000001ff */
[----:B------:R-:W-:Y:S02]  /*2020*/  MOV R29, 0x1f ;  /* 0x0000001f001d7802 */ /* 0x000fe40000000f00 */
[----:B------:R-:W-:Y:S02]  /*2030*/  MOV R34, 0xffffffff ;  /* 0xffffffff00227802 */ /* 0x000fe40000000f00 */
[----:B------:R-:W-:Y:S02]  /*2040*/  MOV R32, 0x2060 ;  /* 0x0000206000207802 */ /* 0x000fe40000000f00 */
[----:B------:R-:W-:Y:S05]  /*2050*/  CALL.REL.NOINC `($__internal_97_$__cuda_sm70_shflsync_bfly_p) ;  /* 0x0000056000007944 */ /* 0x000fea0003c00000 */
[----:B01----:R-:W-:Y:S01]  /*2060*/  FADD.FTZ R31, R31, R84 ;  /* 0x000000541f1f7221 */ /* 0x003fe20000010000 */
[----:B------:R-:W-:Y:S01]  /*2070*/  HFMA2.MMA R84, -RZ, RZ, 0, 9.5367431640625e-07 ;  /* 0x00000010ff547435 */ /* 0x000fe200000001ff */
[----:B------:R-:W-:-:S02]  /*2080*/  MOV R29, 0x1f ;  /* 0x0000001f001d7802 */ /* 0x000fc40000000f00 */
[----:B------:R-:W-:Y:S02]  /*2090*/  MOV R34, 0xffffffff ;  /* 0xffffffff00227802 */ /* 0x000fe40000000f00 */
[----:B------:R-:W-:Y:S02]  /*20a0*/  MOV R32, 0x20c0 ;  /* 0x000020c000207802 */ /* 0x000fe40000000f00 */
[----:B------:R-:W-:Y:S05]  /*20b0*/  CALL.REL.NOINC `($__internal_97_$__cuda_sm70_shflsync_bfly_p) ;  /* 0x0000050000007944 */ /* 0x000fea0003c00000 */
        /* <DEDUP_REMOVED lines=54> */
[----:B------:R-:W-:Y:S05]  /*2420*/  CALL.REL.NOINC `($__internal_97_$__cuda_sm70_shflsync_bfly_p) ;  /* 0x0000019000007944 */ /* 0x000fea0003c00000 */
[----:B01----:R-:W-:Y:S01]  /*2430*/  FADD.FTZ R31, R31, R84 ;  /* 0x000000541f1f7221 */ /* 0x003fe20000010000 */
        /* <DEDUP_REMOVED lines=23> */
[----:B01----:R-:W-:Y:S05]  /*25b0*/  BRA `(.L_x_13446) ;  /* 0xffffec8000007947 */ /* 0x003fea000383ffff */
        .weak           $__internal_97_$__cuda_sm70_shflsync_bfly_p
        .type           $__internal_97_$__cuda_sm70_shflsync_bfly_p,@function
        .size           $__internal_97_$__cuda_sm70_shflsync_bfly_p,(.L_x_22185 - $__internal_97_$__cuda_sm70_shflsync_bfly_p)
$__internal_97_$__cuda_sm70_shflsync_bfly_p:
[----:B------:R-:W-:Y:S01]  /*25c0*/  HFMA2.MMA R33, -RZ, RZ, 0, 0 ;  /* 0x00000000ff217435 */ /* 0x000fe200000001ff */
[----:B------:R-:W-:Y:S04]  /*25d0*/  WARPSYNC R34 ;  /* 0x0000002200007348 */ /* 0x000fe80003800000 */
[----:B------:R0:W1:Y:S01]  /*25e0*/  SHFL.BFLY PT, R84, R31, R84, R29 ;  /* 0x0c0000541f547389 */ /* 0x00006200000e001d */
[----:B------:R-:W-:Y:S05]  /*25f0*/  RET.REL.NODEC R32 `(_ZN10layer_norm13ln_fwd_kernelINS_13Kernel_traitsI6__halfS2_fS2_fjLj6144ELj1ELj1ELj8ELj16ENS_18Kernel_traits_baseILj6144ES2_S2_fS2_fjLj256EEEEELb0ELb0ELb0ELb1EEEvNS_9FwdParamsE) ;  /* 0xffffda0020007950 */ /* 0x000fea0003c3ffff */
.L_x_13447:
        /* <DEDUP_REMOVED lines=16> */
.L_x_22185:


//--------------------- .text._ZN10layer_norm13ln_fwd_kernelINS_13Kernel_traitsI6__halfS2_fS2_fjLj6144ELj1ELj1ELj8ELj16ENS_18Kernel_traits_baseILj6144ES2_S2_fS2_fjLj256EEEEELb0ELb0ELb1ELb0EEEvNS_9FwdParamsE --------------------------
	.section	.text._ZN10layer_norm13ln_fwd_kernelINS_13Kernel_traitsI6__halfS2_fS2_fjLj6144ELj1ELj1ELj8ELj16ENS_18Kernel_traits_baseILj6144ES2_S2_fS2_fjLj256EEEEELb0ELb0ELb1ELb0EEEvNS_9FwdParamsE,"ax",@progbits
	.sectioninfo	@"SHI_REGISTERS=111"
	.align	128
        .global         _ZN10layer_norm13ln_fwd_kernelINS_13Kernel_traitsI6__halfS2_fS2_fjLj6144ELj1ELj1ELj8ELj16ENS_18Kernel_traits_baseILj6144ES2_S2_fS2_fjLj256EEEEELb0ELb0ELb1ELb0EEEvNS_9FwdParamsE
        .type           _ZN10layer_norm13ln_fwd_kernelINS_13Kernel_traitsI6__halfS2_fS2_fjLj6144ELj1ELj1ELj8ELj16ENS_18Kernel_traits_baseILj6144ES2_S2_fS2_fjLj256EEEEELb0ELb0ELb1ELb0EEEvNS_9FwdParamsE,@function
        .size           _ZN10layer_norm13ln_fwd_kernelINS_13Kernel_traitsI6__halfS2_fS2_fjLj6144ELj1ELj1ELj8ELj16ENS_18Kernel_traits_baseILj6144ES2_S2_fS2_fjLj256EEEEELb0ELb0ELb1ELb0EEEvNS_9FwdParamsE,(.L_x_22186 - _ZN10layer_norm13ln_fwd_kernelINS_13Kernel_traitsI6__halfS2_fS2_fjLj6144ELj1ELj1ELj8ELj16ENS_18Kernel_traits_baseILj6144ES2_S2_fS2_fjLj256EEEEELb0ELb0ELb1ELb0EEEvNS_9FwdParamsE)
        .other          _ZN10layer_norm13ln_fwd_kernelINS_13Kernel_traitsI6__halfS2_fS2_fjLj6144ELj1ELj1ELj8ELj16ENS_18Kernel_traits_baseILj6144ES2_S2_fS2_fjLj256EEEEELb0ELb0ELb1ELb0EEEvNS_9FwdParamsE,@"STO_CUDA_ENTRY STV_DEFAULT"
_ZN10layer_norm13ln_fwd_kernelINS_13Kernel_traitsI6__halfS2_fS2_fjLj6144ELj1ELj1ELj8ELj16ENS_18Kernel_traits_baseILj6144ES2_S2_fS2_fjLj256EEEEELb0ELb0ELb1ELb0EEEvNS_9FwdParamsE:
.text._ZN10layer_norm13ln_fwd_kernelINS_13Kernel_traitsI6__halfS2_fS2_fjLj6144ELj1ELj1ELj8ELj16ENS_18Kernel_traits_baseILj6144ES2_S2_fS2_fjLj256EEEEELb0ELb0ELb1ELb0EEEvNS_9FwdParamsE:
        /* <DEDUP_REMOVED lines=25> */
.L_x_13449:
[----:B0-----:R-:W-:Y:S05]  /*0190*/  BSYNC B0 ;  /* 0x0000000000007941 */ /* 0x001fea0003800000 */
.L_x_13448:
        /* <DEDUP_REMOVED lines=13> */
.L_x_13451:
[----:B0-----:R-:W-:Y:S05]  /*0270*/  BSYNC B0 ;  /* 0x0000000000007941 */ /* 0x001fea0003800000 */
.L_x_13450:
        /* <DEDUP_REMOVED lines=12> */
.L_x_13453:
[----:B0-----:R-:W-:Y:S05]  /*0340*/  BSYNC B0 ;  /* 0x0000000000007941 */ /* 0x001fea0003800000 */
.L_x_13452:
        /* <DEDUP_REMOVED lines=14> */
[----:B------:R-:W-:Y:S01]  /*0430*/  MOV R94, 0x1 ;  /* 0x00000001005e7802 */ /* 0x000fe20000000f00 */
[----:B------:R-:W-:Y:S01]  /*0440*/  HADD2.F32 R10, -RZ, R7.H1_H1 ;  /* 0x30000007ff0a7230 */ /* 0x000fe20000004100 */
[----:B------:R-:W-:Y:S01]  /*0450*/  IMNMX R0, RZ, R3, !PT ;  /* 0x00000003ff007217 */ /* 0x000fe20007800200 */
[--C-:B------:R-:W-:Y:S01]  /*0460*/  HADD2.F32 R7, -RZ, R37.reuse.H0_H0 ;  /* 0x20000025ff077230 */ /* 0x100fe20000004100 */
[----:B------:R-:W-:Y:S01]  /*0470*/  ULDC.U8 UR6, c[0x0][0x1f0] ;  /* 0x00007c0000067ab9 */ /* 0x000fe20000000000 */
[----:B------:R-:W-:Y:S01]  /*0480*/  HADD2.F32 R6, -RZ, R37.H1_H1 ;  /* 0x30000025ff067230 */ /* 0x000fe20000004100 */
[----:B------:R-:W-:Y:S01]  /*0490*/  SHF.L.U32 R37, R67, 0x5, RZ ;  /* 0x0000000543257819 */ /* 0x000fe200000006ff */
[----:B------:R-:W-:-:S02]  /*04a0*/  HADD2.F32 R64, -RZ, R16.H0_H0 ;  /* 0x20000010ff407230 */ /* 0x000fc40000004100 */
[----:B------:R-:W-:Y:S01]  /*04b0*/  HADD2.F32 R65, -RZ, R16.H1_H1 ;  /* 0x30000010ff417230 */ /* 0x000fe20000004100 */
[----:B------:R-:W-:Y:S01]  /*04c0*/  LOP3.LUT R41, R37, 0x3e0, RZ, 0xc0, !PT ;  /* 0x000003e025297812 */ /* 0x000fe200078ec0ff */
[--C-:B------:R-:W-:Y:S01]  /*04d0*/  HADD2.F32 R22, -RZ, R17.reuse.H0_H0 ;  /* 0x20000011ff167230 */ /* 0x100fe20000004100 */
[----:B------:R-:W-:Y:S01]  /*04e0*/  IMNMX R37, R0, 0x20, PT ;  /* 0x0000002000257817 */ /* 0x000fe20003800200 */
[----:B------:R-:W-:Y:S01]  /*04f0*/  HADD2.F32 R23, -RZ, R17.H1_H1 ;  /* 0x30000011ff177230 */ /* 0x000fe20000004100 */
[----:B------:R-:W-:Y:S01]  /*0500*/  IADD3 R41, R36, -R41, RZ ;  /* 0x8000002924297210 */ /* 0x000fe20007ffe0ff */
[--C-:B------:R-:W-:Y:S02]  /*0510*/  HADD2.F32 R17, -RZ, R4.reuse.H0_H0 ;  /* 0x20000004ff117230 */ /* 0x100fe40000004100 */
[----:B------:R-:W-:Y:S01]  /*0520*/  HADD2.F32 R16, -RZ, R4.H1_H1 ;  /* 0x30000004ff107230 */ /* 0x000fe20000004100 */
[----:B------:R-:W-:Y:S01]  /*0530*/  IMNMX R41, RZ, R41, !PT ;  /* 0x00000029ff297217 */ /* 0x000fe20007800200 */
[----:B------:R-:W-:-:S02]  /*0540*/  HADD2.F32 R15, -RZ, R5.H0_H0 ;  /* 0x20000005ff0f7230 */ /* 0x000fc40000004100 */
[----:B------:R-:W-:Y:S01]  /*0550*/  HADD2.F32 R14, -RZ, R5.H1_H1 ;  /* 0x30000005ff0e7230 */ /* 0x000fe20000004100 */
[----:B------:R-:W-:Y:S01]  /*0560*/  IMNMX R41, R41, 0x20, PT ;  /* 0x0000002029297817 */ /* 0x000fe20003800200 */
[--C-:B------:R-:W-:Y:S02]  /*0570*/  HADD2.F32 R5, -RZ, R38.reuse.H0_H0 ;  /* 0x20000026ff057230 */ /* 0x100fe40000004100 */
[----:B------:R-:W-:Y:S01]  /*0580*/  HADD2.F32 R4, -RZ, R38.H1_H1 ;  /* 0x30000026ff047230 */ /* 0x000fe20000004100 */
[----:B------:R-:W-:Y:S01]  /*0590*/  LOP3.LUT R38, R2, 0x1fffffe0, RZ, 0xc0, !PT ;  /* 0x1fffffe002267812 */ /* 0x000fe200078ec0ff */
[--C-:B------:R-:W-:Y:S02]  /*05a0*/  HADD2.F32 R20, -RZ, R18.reuse.H0_H0 ;  /* 0x20000012ff147230 */ /* 0x100fe40000004100 */
[----:B------:R-:W-:Y:S01]  /*05b0*/  HADD2.F32 R21, -RZ, R18.H1_H1 ;  /* 0x30000012ff157230 */ /* 0x000fe20000004100 */
[----:B------:R-:W-:Y:S01]  /*05c0*/  IADD3 R37, R37, R38, RZ ;  /* 0x0000002625257210 */ /* 0x000fe20007ffe0ff */
[--C-:B------:R-:W-:Y:S01]  /*05d0*/  HADD2.F32 R18, -RZ, R19.reuse.H0_H0 ;  /* 0x20000013ff127230 */ /* 0x100fe20000004100 */
[----:B------:R-:W-:Y:S01]  /*05e0*/  IADD3 R41, R38, R41, RZ ;  /* 0x0000002926297210 */ /* 0x000fe20007ffe0ff */
[----:B------:R-:W-:Y:S01]  /*05f0*/  HADD2.F32 R19, -RZ, R19.H1_H1 ;  /* 0x30000013ff137230 */ /* 0x000fe20000004100 */
[----:B------:R-:W-:Y:S01]  /*0600*/  SHF.L.U32 R37, R37, 0x3, RZ ;  /* 0x0000000325257819 */ /* 0x000fe200000006ff */
[--C-:B------:R-:W-:Y:S01]  /*0610*/  HADD2.F32 R3, -RZ, R39.reuse.H0_H0 ;  /* 0x20000027ff037230 */ /* 0x100fe20000004100 */
[----:B------:R-:W-:Y:S01]  /*0620*/  SHF.L.U32 R93, R41, 0x3, RZ ;  /* 0x00000003295d7819 */ /* 0x000fe200000006ff */
[----:B------:R-:W-:-:S02]  /*0630*/  HADD2.F32 R2, -RZ, R39.H1_H1 ;  /* 0x30000027ff027230 */ /* 0x000fc40000004100 */
[--C-:B------:R-:W-:Y:S01]  /*0640*/  HADD2.F32 R0, -RZ, R32.reuse.H0_H0 ;  /* 0x20000020ff007230 */ /* 0x100fe20000004100 */
[----:B------:R-:W0:Y:S01]  /*0650*/  I2F.U32 R37, R37 ;  /* 0x0000002500257306 */ /* 0x000e220000201000 */
[----:B------:R-:W-:Y:S02]  /*0660*/  HADD2.F32 R69, -RZ, R32.H1_H1 ;  /* 0x30000020ff457230 */ /* 0x000fe40000004100 */
[--C-:B------:R-:W-:Y:S02]  /*0670*/  HADD2.F32 R68, -RZ, R33.reuse.H0_H0 ;  /* 0x20000021ff447230 */ /* 0x100fe40000004100 */
[----:B------:R-:W-:Y:S02]  /*0680*/  HADD2.F32 R71, -RZ, R33.H1_H1 ;  /* 0x30000021ff477230 */ /* 0x000fe40000004100 */
[--C-:B------:R-:W-:Y:S02]  /*0690*/  HADD2.F32 R70, -RZ, R34.reuse.H0_H0 ;  /* 0x20000022ff467230 */ /* 0x100fe40000004100 */
[----:B------:R-:W-:-:S02]  /*06a0*/  HADD2.F32 R73, -RZ, R34.H1_H1 ;  /* 0x30000022ff497230 */ /* 0x000fc40000004100 */
[--C-:B------:R-:W-:Y:S02]  /*06b0*/  HADD2.F32 R72, -RZ, R35.reuse.H0_H0 ;  /* 0x20000023ff487230 */ /* 0x100fe40000004100 */
[----:B------:R-:W-:Y:S02]  /*06c0*/  HADD2.F32 R75, -RZ, R35.H1_H1 ;  /* 0x30000023ff4b7230 */ /* 0x000fe40000004100 */
[--C-:B------:R-:W-:Y:S01]  /*06d0*/  HADD2.F32 R74, -RZ, R24.reuse.H0_H0 ;  /* 0x20000018ff4a7230 */ /* 0x100fe20000004100 */
[----:B0-----:R0:W1:Y:S01]  /*06e0*/  MUFU.RCP R86, R37 ;  /* 0x0000002500567308 */ /* 0x0010620000001000 */
        /* <DEDUP_REMOVED lines=15> */
.L_x_13517:
[----:B------:R-:W-:-:S10]  /*07e0*/  HFMA2.MMA R60, -RZ, RZ, 0, 2.384185791015625e-07 ;  /* 0x00000004ff3c7435 */ /* 0x000fd400000001ff */
[----:B------:R-:W-:-:S06]  /*07f0*/  IMAD.WIDE R62, R95, R60, c[0x0][0x1d0] ;  /* 0x000074005f3e7625 */ /* 0x000fcc00078e023c */
[----:B------:R0:W2:Y:S01]  /*0800*/  LDG.E R62, [R62.64] ;  /* 0x000000043e3e7981 */ /* 0x0000a2000c1e1900 */
[----:B------:R-:W-:-:S05]  /*0810*/  IMAD.WIDE R60, R95, R60, c[0x0][0x1d8] ;  /* 0x000076005f3c7625 */ /* 0x000fca00078e023c */
[----:B------:R1:W5:Y:S01]  /*0820*/  LDG.E R83, [R60.64] ;  /* 0x000000043c537981 */ /* 0x000362000c1e1900 */
[----:B------:R-:W-:Y:S01]  /*0830*/  IMAD R82, R95, c[0x0][0x168], RZ ;  /* 0x00005a005f527a24 */ /* 0x000fe200078e02ff */
[----:B------:R-:W-:Y:S04]  /*0840*/  BSSY B0, `(.L_x_13454) ;  /* 0x0000066000007945 */ /* 0x000fe80003800000 */
[----:B------:R-:W-:-:S04]  /*0850*/  SHF.R.S32.HI R99, RZ, 0x1f, R82 ;  /* 0x0000001fff637819 */ /* 0x000fc80000011452 */
[----:B------:R-:W-:Y:S02]  /*0860*/  LEA.HI R99, R99, R82, RZ, 0x3 ;  /* 0x0000005263637211 */ /* 0x000fe400078f18ff */
[----:B------:R-:W-:-:S04]  /*0870*/  LOP3.LUT R82, R67, 0xff, RZ, 0xc0, !PT ;  /* 0x000000ff43527812 */ /* 0x000fc800078ec0ff */
[----:B0-----:R-:W-:Y:S02]  /*0880*/  LEA.HI.SX32 R63, R99, R82, 0x1d ;  /* 0x00000052633f7211 */ /* 0x001fe400078feaff */
[----:B--2---:R-:W-:-:S13]  /*0890*/  ISETP.GE.AND P1, PT, R62, 0x1, PT ;  /* 0x000000013e00780c */ /* 0x004fda0003f26270 */
[----:B------:R-:W-:-:S05]  /*08a0*/  @P1 IADD3 R96, R62, -0x1, RZ ;  /* 0xffffffff3e601810 */ /* 0x000fca0007ffe0ff */
[----:B------:R-:W-:-:S05]  /*08b0*/  @P1 IMAD R96, R96, c[0x0][0x168], RZ ;  /* 0x00005a0060601a24 */ /* 0x000fca00078e02ff */
[----:B------:R-:W-:-:S04]  /*08c0*/  @P1 SHF.R.S32.HI R101, RZ, 0x1f, R96 ;  /* 0x0000001fff651819 */ /* 0x000fc80000011460 */
[----:B------:R-:W-:Y:S02]  /*08d0*/  @P1 LEA.HI R101, R101, R96, RZ, 0x3 ;  /* 0x0000006065651211 */ /* 0x000fe400078f18ff */
[----:B------:R-:W-:Y:S02]  /*08e0*/  MOV R96, RZ ;  /* 0x000000ff00607202 */ /* 0x000fe40000000f00 */
[----:B------:R-:W-:Y:S02]  /*08f0*/  @P1 LEA.HI.SX32 R96, R101, R82, 0x1d ;  /* 0x0000005265601211 */ /* 0x000fe400078feaff */
[----:B------:R-:W-:Y:S01]  /*0900*/  SHF.R.S32.HI R82, RZ, 0x1f, R95 ;  /* 0x0000001fff527819 */ /* 0x000fe2000001145f */
[----:B------:R-:W-:Y:S05]  /*0910*/  @!P3 BRA `(.L_x_13455) ;  /* 0x000005800000b947 */ /* 0x000fea0003800000 */
[----:B-1----:R-:W-:-:S04]  /*0920*/  ISETP.NE.U32.AND P0, PT, RZ, c[0x0][0x180], PT ;  /* 0x00006000ff007a0c */ /* 0x002fc80003f05070 */
        /* <DEDUP_REMOVED lines=37> */
[----:B-----5:R-:W-:-:S05]  /*0b80*/  HADD2.F32 R36, -RZ, R32.H0_H0 ;  /* 0x20000020ff247230 */ /* 0x020fca0000004100 */
[----:B------:R-:W-:-:S04]  /*0b90*/  FMUL.FTZ R36, R36, c[0x0][0x1ec] ;  /* 0x00007b0024247a20 */ /* 0x000fc80000410000 */
[----:B------:R-:W-:Y:S02]  /*0ba0*/  @P0 FADD.FTZ R36, R24, R36 ;  /* 0x0000002418240221 */ /* 0x000fe40000010000 */
.L_x_13457:
[----:B------:R-:W-:Y:S05]  /*0bb0*/  BSYNC B1 ;  /* 0x0000000000017941 */ /* 0x000fea0003800000 */
.L_x_13456:
[----:B------:R-:W-:Y:S01]  /*0bc0*/  BSSY B1, `(.L_x_13458) ;  /* 0x0000005000017945 */ /* 0x000fe20003800000 */
[----:B------:R-:W-:Y:S05]  /*0bd0*/  @!P6 BRA `(.L_x_13459) ;  /* 0x000000300000e947 */ /* 0x000fea0003800000 */
[----:B-----5:R-:W-:-:S05]  /*0be0*/  HADD2.F32 R37, -RZ, R32.H1_H1 ;  /* 0x30000020ff257230 */ /* 0x020fca0000004100 */
[----:B------:R-:W-:-:S04]  /*0bf0*/  FMUL.FTZ R37, R37, c[0x0][0x1ec] ;  /* 0x00007b0025257a20 */ /* 0x000fc80000410000 */
[----:B------:R-:W-:Y:S02]  /*0c00*/  @P0 FADD.FTZ R37, R25, R37 ;  /* 0x0000002519250221 */ /* 0x000fe40000010000 */
.L_x_13459:
[----:B------:R-:W-:Y:S05]  /*0c10*/  BSYNC B1 ;  /* 0x0000000000017941 */ /* 0x000fea0003800000 */
.L_x_13458:
[----:B------:R-:W-:Y:S01]  /*0c20*/  BSSY B1, `(.L_x_13460) ;  /* 0x0000005000017945 */ /* 0x000fe20003800000 */
[----:B------:R-:W-:Y:S05]  /*0c30*/  @!P6 BRA `(.L_x_13461) ;  /* 0x000000300000e947 */ /* 0x000fea0003800000 */
[----:B-----5:R-:W-:-:S05]  /*0c40*/  HADD2.F32 R38, -RZ, R33.H0_H0 ;  /* 0x20000021ff267230 */ /* 0x020fca0000004100 */
[----:B------:R-:W-:-:S04]  /*0c50*/  FMUL.FTZ R38, R38, c[0x0][0x1ec] ;  /* 0x00007b0026267a20 */ /* 0x000fc80000410000 */
[----:B------:R-:W-:Y:S02]  /*0c60*/  @P0 FADD.FTZ R38, R26, R38 ;  /* 0x000000261a260221 */ /* 0x000fe40000010000 */
.L_x_13461:
[----:B------:R-:W-:Y:S05]  /*0c70*/  BSYNC B1 ;  /* 0x0000000000017941 */ /* 0x000fea0003800000 */
.L_x_13460:
[----:B------:R-:W-:Y:S01]  /*0c80*/  BSSY B1, `(.L_x_13462) ;  /* 0x0000005000017945 */ /* 0x000fe20003800000 */
[----:B------:R-:W-:Y:S05]  /*0c90*/  @!P6 BRA `(.L_x_13463) ;  /* 0x000000300000e947 */ /* 0x000fea0003800000 */
[----:B-----5:R-:W-:-:S05]  /*0ca0*/  HADD2.F32 R39, -RZ, R33.H1_H1 ;  /* 0x30000021ff277230 */ /* 0x020fca0000004100 */
[----:B------:R-:W-:-:S04]  /*0cb0*/  FMUL.FTZ R39, R39, c[0x0][0x1ec] ;  /* 0x00007b0027277a20 */ /* 0x000fc80000410000 */
[----:B------:R-:W-:Y:S02]  /*0cc0*/  @P0 FADD.FTZ R39, R27, R39 ;  /* 0x000000271b270221 */ /* 0x000fe40000010000 */
.L_x_13463:
[----:B------:R-:W-:Y:S05]  /*0cd0*/  BSYNC B1 ;  /* 0x0000000000017941 */ /* 0x000fea0003800000 */
.L_x_13462:
[----:B------:R-:W-:Y:S01]  /*0ce0*/  BSSY B1, `(.L_x_13464) ;  /* 0x0000005000017945 */ /* 0x000fe20003800000 */
[----:B------:R-:W-:Y:S05]  /*0cf0*/  @!P6 BRA `(.L_x_13465) ;  /* 0x000000300000e947 */ /* 0x000fea0003800000 */
[----:B-----5:R-:W-:-:S05]  /*0d00*/  HADD2.F32 R40, -RZ, R34.H0_H0 ;  /* 0x20000022ff287230 */ /* 0x020fca0000004100 */
[----:B------:R-:W-:-:S04]  /*0d10*/  FMUL.FTZ R40, R40, c[0x0][0x1ec] ;  /* 0x00007b0028287a20 */ /* 0x000fc80000410000 */
[----:B------:R-:W-:Y:S02]  /*0d20*/  @P0 FADD.FTZ R40, R28, R40 ;  /* 0x000000281c280221 */ /* 0x000fe40000010000 */
.L_x_13465:
[----:B------:R-:W-:Y:S05]  /*0d30*/  BSYNC B1 ;  /* 0x0000000000017941 */ /* 0x000fea0003800000 */
.L_x_13464:
[----:B------:R-:W-:Y:S01]  /*0d40*/  BSSY B1, `(.L_x_13466) ;  /* 0x0000005000017945 */ /* 0x000fe20003800000 */
[----:B------:R-:W-:Y:S05]  /*0d50*/  @!P6 BRA `(.L_x_13467) ;  /* 0x000000300000e947 */ /* 0x000fea0003800000 */
[----:B-----5:R-:W-:-:S05]  /*0d60*/  HADD2.F32 R41, -RZ, R34.H1_H1 ;  /* 0x30000022ff297230 */ /* 0x020fca0000004100 */
[----:B------:R-:W-:-:S04]  /*0d70*/  FMUL.FTZ R41, R41, c[0x0][0x1ec] ;  /* 0x00007b0029297a20 */ /* 0x000fc80000410000 */
[----:B------:R-:W-:Y:S02]  /*0d80*/  @P0 FADD.FTZ R41, R29, R41 ;  /* 0x000000291d290221 */ /* 0x000fe40000010000 */
.L_x_13467:
[----:B------:R-:W-:Y:S05]  /*0d90*/  BSYNC B1 ;  /* 0x0000000000017941 */ /* 0x000fea0003800000 */
.L_x_13466:
[----:B------:R-:W-:Y:S01]  /*0da0*/  BSSY B1, `(.L_x_13468) ;  /* 0x0000005000017945 */ /* 0x000fe20003800000 */
[----:B------:R-:W-:Y:S05]  /*0db0*/  @!P6 BRA `(.L_x_13469) ;  /* 0x000000300000e947 */ /* 0x000fea0003800000 */
[----:B-----5:R-:W-:-:S05]  /*0dc0*/  HADD2.F32 R42, -RZ, R35.H0_H0 ;  /* 0x20000023ff2a7230 */ /* 0x020fca0000004100 */
[----:B------:R-:W-:-:S04]  /*0dd0*/  FMUL.FTZ R42, R42, c[0x0][0x1ec] ;  /* 0x00007b002a2a7a20 */ /* 0x000fc80000410000 */
[----:B------:R-:W-:Y:S02]  /*0de0*/  @P0 FADD.FTZ R42, R30, R42 ;  /* 0x0000002a1e2a0221 */ /* 0x000fe40000010000 */
.L_x_13469:
[----:B------:R-:W-:Y:S05]  /*0df0*/  BSYNC B1 ;  /* 0x0000000000017941 */ /* 0x000fea0003800000 */
.L_x_13468:
[----:B------:R-:W-:Y:S01]  /*0e00*/  BSSY B1, `(.L_x_13470) ;  /* 0x0000005000017945 */ /* 0x000fe20003800000 */
[----:B------:R-:W-:Y:S05]  /*0e10*/  @!P6 BRA `(.L_x_13471) ;  /* 0x000000300000e947 */ /* 0x000fea0003800000 */
[----:B-----5:R-:W-:-:S05]  /*0e20*/  HADD2.F32 R43, -RZ, R35.H1_H1 ;  /* 0x30000023ff2b7230 */ /* 0x020fca0000004100 */
[----:B------:R-:W-:-:S04]  /*0e30*/  FMUL.FTZ R43, R43, c[0x0][0x1ec] ;  /* 0x00007b002b2b7a20 */ /* 0x000fc80000410000 */
[----:B------:R-:W-:Y:S02]  /*0e40*/  @P0 FADD.FTZ R43, R31, R43 ;  /* 0x0000002b1f2b0221 */ /* 0x000fe40000010000 */
.L_x_13471:
[----:B------:R-:W-:Y:S05]  /*0e50*/  BSYNC B1 ;  /* 0x0000000000017941 */ /* 0x000fea0003800000 */
.L_x_13470:
[----:B------:R0:W-:Y:S01]  /*0e60*/  STG.E.128 [R60.64], R36 ;  /* 0x000000243c007986 */ /* 0x0001e2000c101d04 */
[----:B------:R-:W-:Y:S02]  /*0e70*/  IADD3 R96, R96, 0x100, RZ ;  /* 0x0000010060607810 */ /* 0x000fe40007ffe0ff */
[----:B------:R-:W-:Y:S01]  /*0e80*/  IADD3 R63, R63, 0x100, RZ ;  /* 0x000001003f3f7810 */ /* 0x000fe20007ffe0ff */
[----:B------:R0:W-:Y:S04]  /*0e90*/  STG.E.128 [R60.64+0x10], R40 ;  /* 0x000010283c007986 */ /* 0x0001e8000c101d04 */
.L_x_13455:
[----:B-1----:R-:W-:Y:S05]  /*0ea0*/  BSYNC B0 ;  /* 0x0000000000007941 */ /* 0x002fea0003800000 */
.L_x_13454:
        /* <DEDUP_REMOVED lines=13> */
[----:B0-----:R-:W-:Y:S01]  /*0f80*/  HFMA2.MMA R60, -RZ, RZ, 0, 1.9073486328125e-06 ;  /* 0x00000020ff3c7435 */ /* 0x001fe200000001ff */
        /* <DEDUP_REMOVED lines=29> */
.L_x_13475:
[----:B------:R-:W-:Y:S05]  /*1160*/  BSYNC B1 ;  /* 0x0000000000017941 */ /* 0x000fea0003800000 */
.L_x_13474:
[----:B------:R-:W-:Y:S01]  /*1170*/  BSSY B1, `(.L_x_13476) ;  /* 0x0000005000017945 */ /* 0x000fe20003800000 */
[----:B------:R-:W-:Y:S05]  /*1180*/  @!P6 BRA `(.L_x_13477) ;  /* 0x000000300000e947 */ /* 0x000fea0003800000 */
[----:B-----5:R-:W-:-:S05]  /*1190*/  HADD2.F32 R45, -RZ, R32.H1_H1 ;  /* 0x30000020ff2d7230 */ /* 0x020fca0000004100 */
[----:B------:R-:W-:-:S04]  /*11a0*/  FMUL.FTZ R45, R45, c[0x0][0x1ec] ;  /* 0x00007b002d2d7a20 */ /* 0x000fc80000410000 */
[----:B------:R-:W-:Y:S02]  /*11b0*/  @P0 FADD.FTZ R45, R25, R45 ;  /* 0x0000002d192d0221 */ /* 0x000fe40000010000 */
.L_x_13477:
[----:B------:R-:W-:Y:S05]  /*11c0*/  BSYNC B1 ;  /* 0x0000000000017941 */ /* 0x000fea0003800000 */
.L_x_13476:
[----:B------:R-:W-:Y:S01]  /*11d0*/  BSSY B1, `(.L_x_13478) ;  /* 0x0000005000017945 */ /* 0x000fe20003800000 */
[----:B------:R-:W-:Y:S05]  /*11e0*/  @!P6 BRA `(.L_x_13479) ;  /* 0x000000300000e947 */ /* 0x000fea0003800000 */
[----:B-----5:R-:W-:-:S05]  /*11f0*/  HADD2.F32 R46, -RZ, R33.H0_H0 ;  /* 0x20000021ff2e7230 */ /* 0x020fca0000004100 */
[----:B------:R-:W-:-:S04]  /*1200*/  FMUL.FTZ R46, R46, c[0x0][0x1ec] ;  /* 0x00007b002e2e7a20 */ /* 0x000fc80000410000 */
[----:B------:R-:W-:Y:S02]  /*1210*/  @P0 FADD.FTZ R46, R26, R46 ;  /* 0x0000002e1a2e0221 */ /* 0x000fe40000010000 */
.L_x_13479:
[----:B------:R-:W-:Y:S05]  /*1220*/  BSYNC B1 ;  /* 0x0000000000017941 */ /* 0x000fea0003800000 */
.L_x_13478:
[----:B------:R-:W-:Y:S01]  /*1230*/  BSSY B1, `(.L_x_13480) ;  /* 0x0000005000017945 */ /* 0x000fe20003800000 */
[----:B------:R-:W-:Y:S05]  /*1240*/  @!P6 BRA `(.L_x_13481) ;  /* 0x000000300000e947 */ /* 0x000fea0003800000 */
[----:B-----5:R-:W-:-:S05]  /*1250*/  HADD2.F32 R47, -RZ, R33.H1_H1 ;  /* 0x30000021ff2f7230 */ /* 0x020fca0000004100 */
[----:B------:R-:W-:-:S04]  /*1260*/  FMUL.FTZ R47, R47, c[0x0][0x1ec] ;  /* 0x00007b002f2f7a20 */ /* 0x000fc80000410000 */
[----:B------:R-:W-:Y:S02]  /*1270*/  @P0 FADD.FTZ R47, R27, R47 ;  /* 0x0000002f1b2f0221 */ /* 0x000fe40000010000 */
.L_x_13481:
[----:B------:R-:W-:Y:S05]  /*1280*/  BSYNC B1 ;  /* 0x0000000000017941 */ /* 0x000fea0003800000 */
.L_x_13480:
[----:B------:R-:W-:Y:S01]  /*1290*/  BSSY B1, `(.L_x_13482) ;  /* 0x0000005000017945 */ /* 0x000fe20003800000 */
[----:B------:R-:W-:Y:S05]  /*12a0*/  @!P6 BRA `(.L_x_13483) ;  /* 0x000000300000e947 */ /* 0x000fea0003800000 */
[----:B-----5:R-:W-:-:S05]  /*12b0*/  HADD2.F32 R48, -RZ, R34.H0_H0 ;  /* 0x20000022ff307230 */ /* 0x020fca0000004100 */
[----:B------:R-:W-:-:S04]  /*12c0*/  FMUL.FTZ R48, R48, c[0x0][0x1ec] ;  /* 0x00007b0030307a20 */ /* 0x000fc80000410000 */
[----:B------:R-:W-:Y:S02]  /*12d0*/  @P0 FADD.FTZ R48, R28, R48 ;  /* 0x000000301c300221 */ /* 0x000fe40000010000 */
.L_x_13483:
[----:B------:R-:W-:Y:S05]  /*12e0*/  BSYNC B1 ;  /* 0x0000000000017941 */ /* 0x000fea0003800000 */
.L_x_13482:
[----:B------:R-:W-:Y:S01]  /*12f0*/  BSSY B1, `(.L_x_13484) ;  /* 0x0000005000017945 */ /* 0x000fe20003800000 */
[----:B------:R-:W-:Y:S05]  /*1300*/  @!P6 BRA `(.L_x_13485) ;  /* 0x000000300000e947 */ /* 0x000fea0003800000 */
[----:B-----5:R-:W-:-:S05]  /*1310*/  HADD2.F32 R49, -RZ, R34.H1_H1 ;  /* 0x30000022ff317230 */ /* 0x020fca0000004100 */
[----:B------:R-:W-:-:S04]  /*1320*/  FMUL.FTZ R49, R49, c[0x0][0x1ec] ;  /* 0x00007b0031317a20 */ /* 0x000fc80000410000 */
[----:B------:R-:W-:Y:S02]  /*1330*/  @P0 FADD.FTZ R49, R29, R49 ;  /* 0x000000311d310221 */ /* 0x000fe40000010000 */
.L_x_13485:
[----:B------:R-:W-:Y:S05]  /*1340*/  BSYNC B1 ;  /* 0x0000000000017941 */ /* 0x000fea0003800000 */
.L_x_13484:
[----:B------:R-:W-:Y:S01]  /*1350*/  BSSY B1, `(.L_x_13486) ;  /* 0x0000005000017945 */ /* 0x000fe20003800000 */
[----:B------:R-:W-:Y:S05]  /*1360*/  @!P6 BRA `(.L_x_13487) ;  /* 0x000000300000e947 */ /* 0x000fea0003800000 */
[----:B-----5:R-:W-:-:S05]  /*1370*/  HADD2.F32 R50, -RZ, R35.H0_H0 ;  /* 0x20000023ff327230 */ /* 0x020fca0000004100 */
[----:B------:R-:W-:-:S04]  /*1380*/  FMUL.FTZ R50, R50, c[0x0][0x1ec] ;  /* 0x00007b0032327a20 */ /* 0x000fc80000410000 */
[----:B------:R-:W-:Y:S02]  /*1390*/  @P0 FADD.FTZ R50, R30, R50 ;  /* 0x000000321e320221 */ /* 0x000fe40000010000 */
.L_x_13487:
[----:B------:R-:W-:Y:S05]  /*13a0*/  BSYNC B1 ;  /* 0x0000000000017941 */ /* 0x000fea0003800000 */
.L_x_13486:
[----:B------:R-:W-:Y:S01]  /*13b0*/  BSSY B1, `(.L_x_13488) ;  /* 0x0000005000017945 */ /* 0x000fe20003800000 */
[----:B------:R-:W-:Y:S05]  /*13c0*/  @!P6 BRA `(.L_x_13489) ;  /* 0x000000300000e947 */ /* 0x000fea0003800000 */
[----:B-----5:R-:W-:-:S05]  /*13d0*/  HADD2.F32 R51, -RZ, R35.H1_H1 ;  /* 0x30000023ff337230 */ /* 0x020fca0000004100 */
[----:B------:R-:W-:-:S04]  /*13e0*/  FMUL.FTZ R51, R51, c[0x0][0x1ec] ;  /* 0x00007b0033337a20 */ /* 0x000fc80000410000 */
[----:B------:R-:W-:Y:S02]  /*13f0*/  @P0 FADD.FTZ R51, R31, R51 ;  /* 0x000000331f330221 */ /* 0x000fe40000010000 */
.L_x_13489:
[----:B------:R-:W-:Y:S05]  /*1400*/  BSYNC B1 ;  /* 0x0000000000017941 */ /* 0x000fea0003800000 */
.L_x_13488:
[----:B------:R0:W-:Y:S01]  /*1410*/  STG.E.128 [R60.64], R44 ;  /* 0x0000002c3c007986 */ /* 0x0001e2000c101d04 */
[----:B------:R-:W-:Y:S02]  /*1420*/  IADD3 R96, R96, 0x100, RZ ;  /* 0x0000010060607810 */ /* 0x000fe40007ffe0ff */
[----:B------:R-:W-:Y:S01]  /*1430*/  IADD3 R63, R63, 0x100, RZ ;  /* 0x000001003f3f7810 */ /* 0x000fe20007ffe0ff */
[----:B------:R0:W-:Y:S04]  /*1440*/  STG.E.128 [R60.64+0x10], R48 ;  /* 0x000010303c007986 */ /* 0x0001e8000c101d04 */
.L_x_13473:
[----:B------:R-:W-:Y:S05]  /*1450*/  BSYNC B0 ;  /* 0x0000000000007941 */ /* 0x000fea0003800000 */
.L_x_13472:
        /* <DEDUP_REMOVED lines=40> */
[----:B-----5:R-:W-:-:S05]  /*16e0*/  HADD2.F32 R56, -RZ, R32.H0_H0 ;  /* 0x20000020ff387230 */ /* 0x020fca0000004100 */
[----:B------:R-:W-:-:S04]  /*16f0*/  FMUL.FTZ R56, R56, c[0x0][0x1ec] ;  /* 0x00007b0038387a20 */ /* 0x000fc80000410000 */
[----:B------:R-:W-:Y:S02]  /*1700*/  @P0 FADD.FTZ R56, R24, R56 ;  /* 0x0000003818380221 */ /* 0x000fe40000010000 */
.L_x_13493:
[----:B------:R-:W-:Y:S05]  /*1710*/  BSYNC B1 ;  /* 0x0000000000017941 */ /* 0x000fea0003800000 */
.L_x_13492:
[----:B------:R-:W-:Y:S01]  /*1720*/  BSSY B1, `(.L_x_13494) ;  /* 0x0000005000017945 */ /* 0x000fe20003800000 */
[----:B------:R-:W-:Y:S05]  /*1730*/  @!P6 BRA `(.L_x_13495) ;  /* 0x000000300000e947 */ /* 0x000fea0003800000 */
[----:B-----5:R-:W-:-:S05]  /*1740*/  HADD2.F32 R57, -RZ, R32.H1_H1 ;  /* 0x30000020ff397230 */ /* 0x020fca0000004100 */
[----:B------:R-:W-:-:S04]  /*1750*/  FMUL.FTZ R57, R57, c[0x0][0x1ec] ;  /* 0x00007b0039397a20 */ /* 0x000fc80000410000 */
[----:B------:R-:W-:Y:S02]  /*1760*/  @P0 FADD.FTZ R57, R25, R57 ;  /* 0x0000003919390221 */ /* 0x000fe40000010000 */
.L_x_13495:
[----:B------:R-:W-:Y:S05]  /*1770*/  BSYNC B1 ;  /* 0x0000000000017941 */ /* 0x000fea0003800000 */
.L_x_13494:
[----:B------:R-:W-:Y:S01]  /*1780*/  BSSY B1, `(.L_x_13496) ;  /* 0x0000005000017945 */ /* 0x000fe20003800000 */
[----:B------:R-:W-:Y:S05]  /*1790*/  @!P6 BRA `(.L_x_13497) ;  /* 0x000000300000e947 */ /* 0x000fea0003800000 */
[----:B-----5:R-:W-:-:S05]  /*17a0*/  HADD2.F32 R58, -RZ, R33.H0_H0 ;  /* 0x20000021ff3a7230 */ /* 0x020fca0000004100 */
[----:B------:R-:W-:-:S04]  /*17b0*/  FMUL.FTZ R58, R58, c[0x0][0x1ec] ;  /* 0x00007b003a3a7a20 */ /* 0x000fc80000410000 */
[----:B------:R-:W-:Y:S02]  /*17c0*/  @P0 FADD.FTZ R58, R26, R58 ;  /* 0x0000003a1a3a0221 */ /* 0x000fe40000010000 */
.L_x_13497:
[----:B------:R-:W-:Y:S05]  /*17d0*/  BSYNC B1 ;  /* 0x0000000000017941 */ /* 0x000fea0003800000 */
.L_x_13496:
[----:B------:R-:W-:Y:S01]  /*17e0*/  BSSY B1, `(.L_x_13498) ;  /* 0x0000005000017945 */ /* 0x000fe20003800000 */
[----:B------:R-:W-:Y:S05]  /*17f0*/  @!P6 BRA `(.L_x_13499) ;  /* 0x000000300000e947 */ /* 0x000fea0003800000 */
[----:B-----5:R-:W-:-:S05]  /*1800*/  HADD2.F32 R59, -RZ, R33.H1_H1 ;  /* 0x30000021ff3b7230 */ /* 0x020fca0000004100 */
[----:B------:R-:W-:-:S04]  /*1810*/  FMUL.FTZ R59, R59, c[0x0][0x1ec] ;  /* 0x00007b003b3b7a20 */ /* 0x000fc80000410000 */
[----:B------:R-:W-:Y:S02]  /*1820*/  @P0 FADD.FTZ R59, R27, R59 ;  /* 0x0000003b1b3b0221 */ /* 0x000fe40000010000 */
.L_x_13499:
[----:B------:R-:W-:Y:S05]  /*1830*/  BSYNC B1 ;  /* 0x0000000000017941 */ /* 0x000fea0003800000 */
.L_x_13498:
[----:B------:R-:W-:Y:S01]  /*1840*/  BSSY B1, `(.L_x_13500) ;  /* 0x0000005000017945 */ /* 0x000fe20003800000 */
[----:B------:R-:W-:Y:S05]  /*1850*/  @!P6 BRA `(.L_x_13501) ;  /* 0x000000300000e947 */ /* 0x000fea0003800000 */
[----:B-----5:R-:W-:-:S05]  /*1860*/  HADD2.F32 R52, -RZ, R34.H0_H0 ;  /* 0x20000022ff347230 */ /* 0x020fca0000004100 */
[----:B------:R-:W-:-:S04]  /*1870*/  FMUL.FTZ R52, R52, c[0x0][0x1ec] ;  /* 0x00007b0034347a20 */ /* 0x000fc80000410000 */
[----:B------:R-:W-:Y:S02]  /*1880*/  @P0 FADD.FTZ R52, R28, R52 ;  /* 0x000000341c340221 */ /* 0x000fe40000010000 */
.L_x_13501:
[----:B------:R-:W-:Y:S05]  /*1890*/  BSYNC B1 ;  /* 0x0000000000017941 */ /* 0x000fea0003800000 */
.L_x_13500:
[----:B------:R-:W-:Y:S01]  /*18a0*/  BSSY B1, `(.L_x_13502) ;  /* 0x0000005000017945 */ /* 0x000fe20003800000 */
[----:B------:R-:W-:Y:S05]  /*18b0*/  @!P6 BRA `(.L_x_13503) ;  /* 0x000000300000e947 */ /* 0x000fea0003800000 */
[----:B-----5:R-:W-:-:S05]  /*18c0*/  HADD2.F32 R53, -RZ, R34.H1_H1 ;  /* 0x30000022ff357230 */ /* 0x020fca0000004100 */
[----:B------:R-:W-:-:S04]  /*18d0*/  FMUL.FTZ R53, R53, c[0x0][0x1ec] ;  /* 0x00007b0035357a20 */ /* 0x000fc80000410000 */
[----:B------:R-:W-:Y:S02]  /*18e0*/  @P0 FADD.FTZ R53, R29, R53 ;  /* 0x000000351d350221 */ /* 0x000fe40000010000 */
.L_x_13503:
[----:B------:R-:W-:Y:S05]  /*18f0*/  BSYNC B1 ;  /* 0x0000000000017941 */ /* 0x000fea0003800000 */
.L_x_13502:
[----:B------:R-:W-:Y:S01]  /*1900*/  BSSY B1, `(.L_x_13504) ;  /* 0x0000005000017945 */ /* 0x000fe20003800000 */
[----:B------:R-:W-:Y:S05]  /*1910*/  @!P6 BRA `(.L_x_13505) ;  /* 0x000000300000e947 */ /* 0x000fea0003800000 */
[----:B-----5:R-:W-:-:S05]  /*1920*/  HADD2.F32 R54, -RZ, R35.H0_H0 ;  /* 0x20000023ff367230 */ /* 0x020fca0000004100 */
[----:B------:R-:W-:-:S04]  /*1930*/  FMUL.FTZ R54, R54, c[0x0][0x1ec] ;  /* 0x00007b0036367a20 */ /* 0x000fc80000410000 */
[----:B------:R-:W-:Y:S02]  /*1940*/  @P0 FADD.FTZ R54, R30, R54 ;  /* 0x000000361e360221 */ /* 0x000fe40000010000 */
.L_x_13505:
[----:B------:R-:W-:Y:S05]  /*1950*/  BSYNC B1 ;  /* 0x0000000000017941 */ /* 0x000fea0003800000 */
.L_x_13504:
[----:B------:R-:W-:Y:S01]  /*1960*/  BSSY B1, `(.L_x_13506) ;  /* 0x0000005000017945 */ /* 0x000fe20003800000 */
[----:B------:R-:W-:Y:S05]  /*1970*/  @!P6 BRA `(.L_x_13507) ;  /* 0x000000300000e947 */ /* 0x000fea0003800000 */
[----:B-----5:R-:W-:-:S05]  /*1980*/  HADD2.F32 R55, -RZ, R35.H1_H1 ;  /* 0x30000023ff377230 */ /* 0x020fca0000004100 */
[----:B------:R-:W-:-:S04]  /*1990*/  FMUL.FTZ R55, R55, c[0x0][0x1ec] ;  /* 0x00007b0037377a20 */ /* 0x000fc80000410000 */
[----:B------:R-:W-:Y:S02]  /*19a0*/  @P0 FADD.FTZ R55, R31, R55 ;  /* 0x000000371f370221 */ /* 0x000fe40000010000 */
.L_x_13507:
[----:B------:R-:W-:Y:S05]  /*19b0*/  BSYNC B1 ;  /* 0x0000000000017941 */ /* 0x000fea0003800000 */
.L_x_13506:
[----:B------:R0:W-:Y:S04]  /*19c0*/  STG.E.128 [R60.64], R56 ;  /* 0x000000383c007986 */ /* 0x0001e8000c101d04 */
[----:B------:R0:W-:Y:S02]  /*19d0*/  STG.E.128 [R60.64+0x10], R52 ;  /* 0x000010343c007986 */ /* 0x0001e4000c101d04 */
.L_x_13491:
[----:B------:R-:W-:Y:S05]  /*19e0*/  BSYNC B0 ;  /* 0x0000000000007941 */ /* 0x000fea0003800000 */
.L_x_13490:
        /* <DEDUP_REMOVED lines=33> */
.L_x_13518:
        /* <DEDUP_REMOVED lines=69> */
.L_x_13519:
        /* <DEDUP_REMOVED lines=124> */
.L_x_13513:
[----:B------:R-:W-:Y:S05]  /*2810*/  BSYNC B1 ;  /* 0x0000000000017941 */ /* 0x000fea0003800000 */
.L_x_13512:
        /* <DEDUP_REMOVED lines=34> */
.L_x_13515:
[----:B------:R-:W-:Y:S05]  /*2a40*/  BSYNC B1 ;  /* 0x0000000000017941 */ /* 0x000fea0003800000 */
.L_x_13514:
        /* <DEDUP_REMOVED lines=32> */
.L_x_13511:
[----:B-1----:R-:W-:Y:S05]  /*2c50*/  BSYNC B0 ;  /* 0x0000000000007941 */ /* 0x002fea0003800000 */
.L_x_13510:
[----:B------:R-:W-:Y:S02]  /*2c60*/  IADD3 R95, R95, c[0x0][0x160], RZ ;  /* 0x000058005f5f7a10 */ /* 0x000fe40007ffe0ff */
[----:B------:R-:W-:Y:S02]  /*2c70*/  LOP3.LUT P1, RZ, R94, 0xff, RZ, 0xc0, !PT ;  /* 0x000000ff5eff7812 */ /* 0x000fe4000782c0ff */
[----:B------:R-:W-:Y:S02]  /*2c80*/  ISETP.GE.AND P0, PT, R95, c[0x0][0x164], PT ;  /* 0x000059005f007a0c */ /* 0x000fe40003f06270 */
[----:B------:R-:W-:-:S11]  /*2c90*/  SEL R94, RZ, 0x1, P1 ;  /* 0x00000001ff5e7807 */ /* 0x000fd60000800000 */
[----:B0-----:R-:W-:Y:S01]  /*2ca0*/  @P0 CALL.REL.NOINC `(.L_x_13516) ;  /* 0x0000001000000944 */ /* 0x001fe20003c00000 */
[----:B------:R-:W-:Y:S05]  /*2cb0*/  BRA `(.L_x_13517) ;  /* 0xffffdb2000007947 */ /* 0x000fea000383ffff */
.L_x_13516:
[----:B------:R-:W-:Y:S05]  /*2cc0*/  EXIT ;  /* 0x000000000000794d */ /* 0x000fea0003800000 */
.L_x_13508:
[----:B------:R-:W-:Y:S01]  /*2cd0*/  HFMA2.MMA R98, -RZ, RZ, 0, 1.847743988037109375e-06 ;  /* 0x0000001fff627435 */ /* 0x000fe200000001ff */
[----:B------:R-:W-:Y:S02]  /*2ce0*/  MOV R100, 0x1 ;  /* 0x0000000100647802 */ /* 0x000fe40000000f00 */
[----:B------:R-:W-:Y:S02]  /*2cf0*/  MOV R101, 0xffffffff ;  /* 0xffffffff00657802 */ /* 0x000fe40000000f00 */
[----:B------:R-:W-:Y:S02]  /*2d00*/  MOV R62, 0x2d20 ;  /* 0x00002d20003e7802 */ /* 0x000fe40000000f00 */
[----:B-----5:R-:W-:Y:S05]  /*2d10*/  CALL.REL.NOINC `($__internal_98_$__cuda_sm70_shflsync_bfly_p) ;  /* 0x000006b000007944 */ /* 0x020fea0003c00000 */
[----:B-1----:R-:W-:Y:S01]  /*2d20*/  MOV R60, R100 ;  /* 0x00000064003c7202 */ /* 0x002fe20000000f00 */
[----:B0-----:R-:W-:Y:S05]  /*2d30*/  BRA `(.L_x_13518) ;  /* 0xffffeec000007947 */ /* 0x001fea000383ffff */
.L_x_13509:
[----:B------:R-:W-:Y:S01]  /*2d40*/  HFMA2.MMA R100, -RZ, RZ, 0, 1.1920928955078125e-07 ;  /* 0x00000002ff647435 */ /* 0x000fe200000001ff */
[----:B------:R-:W-:Y:S02]  /*2d50*/  MOV R98, 0x1f ;  /* 0x0000001f00627802 */ /* 0x000fe40000000f00 */
[----:B------:R-:W-:Y:S02]  /*2d60*/  MOV R101, 0xffffffff ;  /* 0xffffffff00657802 */ /* 0x000fe40000000f00 */
[----:B------:R-:W-:-:S02]  /*2d70*/  MOV R62, 0x2d90 ;  /* 0x00002d90003e7802 */ /* 0x000fc40000000f00 */
[----:B-----5:R-:W-:Y:S05]  /*2d80*/  CALL.REL.NOINC `($__internal_98_$__cuda_sm70_shflsync_bfly_p) ;  /* 0x0000064000007944 */ /* 0x020fea0003c00000 */
[----:B01----:R-:W-:Y:S01]  /*2d90*/  FADD.FTZ R61, R61, R100 ;  /* 0x000000643d3d7221 */ /* 0x003fe20000010000 */
[----:B------:R-:W-:Y:S01]  /*2da0*/  HFMA2.MMA R100, -RZ, RZ, 0, 2.384185791015625e-07 ;  /* 0x00000004ff647435 */ /* 0x000fe200000001ff */
[----:B------:R-:W-:-:S02]  /*2db0*/  MOV R98, 0x1f ;  /* 0x0000001f00627802 */ /* 0x000fc40000000f00 */
[----:B------:R-:W-:Y:S02]  /*2dc0*/  MOV R101, 0xffffffff ;  /* 0xffffffff00657802 */ /* 0x000fe40000000f00 */
[----:B------:R-:W-:Y:S02]  /*2dd0*/  MOV R62, 0x2df0 ;  /* 0x00002df0003e7802 */ /* 0x000fe40000000f00 */
[----:B------:R-:W-:Y:S05]  /*2de0*/  CALL.REL.NOINC `($__internal_98_$__cuda_sm70_shflsync_bfly_p) ;  /* 0x000005e000007944 */ /* 0x000fea0003c00000 */
[----:B01----:R-:W-:Y:S01]  /*2df0*/  FADD.FTZ R61, R61, R100 ;  /* 0x000000643d3d7221 */ /* 0x003fe20000010000 */
[----:B------:R-:W-:Y:S01]  /*2e00*/  HFMA2.MMA R100, -RZ, RZ, 0, 4.76837158203125e-07 ;  /* 0x00000008ff647435 */ /* 0x000fe200000001ff */
[----:B------:R-:W-:Y:S02]  /*2e10*/  MOV R98, 0x1f ;  /* 0x0000001f00627802 */ /* 0x000fe40000000f00 */
[----:B------:R-:W-:Y:S02]  /*2e20*/  MOV R101, 0xffffffff ;  /* 0xffffffff00657802 */ /* 0x000fe40000000f00 */
[----:B------:R-:W-:Y:S02]  /*2e30*/  MOV R62, 0x2e50 ;  /* 0x00002e50003e7802 */ /* 0x000fe40000000f00 */
[----:B------:R-:W-:Y:S05]  /*2e40*/  CALL.REL.NOINC `($__internal_98_$__cuda_sm70_shflsync_bfly_p) ;  /* 0x0000058000007944 */ /* 0x000fea0003c00000 */
[----:B01----:R-:W-:Y:S01]  /*2e50*/  FADD.FTZ R61, R61, R100 ;  /* 0x000000643d3d7221 */ /* 0x003fe20000010000 */
[----:B------:R-:W-:Y:S01]  /*2e60*/  HFMA2.MMA R100, -RZ, RZ, 0, 9.5367431640625e-07 ;  /* 0x00000010ff647435 */ /* 0x000fe200000001ff */
[----:B------:R-:W-:-:S02]  /*2e70*/  MOV R98, 0x1f ;  /* 0x0000001f00627802 */ /* 0x000fc40000000f00 */
[----:B------:R-:W-:Y:S02]  /*2e80*/  MOV R101, 0xffffffff ;  /* 0xffffffff00657802 */ /* 0x000fe40000000f00 */
[----:B------:R-:W-:Y:S02]  /*2e90*/  MOV R62, 0x2eb0 ;  /* 0x00002eb0003e7802 */ /* 0x000fe40000000f00 */
[----:B------:R-:W-:Y:S05]  /*2ea0*/  CALL.REL.NOINC `($__internal_98_$__cuda_sm70_shflsync_bfly_p) ;  /* 0x0000052000007944 */ /* 0x000fea0003c00000 */
[----:B01----:R-:W-:Y:S01]  /*2eb0*/  FADD.FTZ R61, R61, R100 ;  /* 0x000000643d3d7221 */ /* 0x003fe20000010000 */
[----:B------:R-:W-:Y:S01]  /*2ec0*/  HFMA2.MMA R100, -RZ, RZ, 0, 5.9604644775390625e-08 ;  /* 0x00000001ff647435 */ /* 0x000fe200000001ff */
[----:B------:R-:W-:Y:S02]  /*2ed0*/  MOV R101, 0xffffffff ;  /* 0xffffffff00657802 */ /* 0x000fe40000000f00 */
        /* <DEDUP_REMOVED lines=52> */
[----:B------:R-:W-:Y:S05]  /*3220*/  CALL.REL.NOINC `($__internal_98_$__cuda_sm70_shflsync_bfly_p) ;  /* 0x000001a000007944 */ /* 0x000fea0003c00000 */
[----:B01----:R-:W-:Y:S01]  /*3230*/  FADD.FTZ R61, R61, R100 ;  /* 0x000000643d3d7221 */ /* 0x003fe20000010000 */
[----:B------:R-:W-:Y:S01]  /*3240*/  HFMA2.MMA R100, -RZ, RZ, 0, 1.1920928955078125e-07 ;  /* 0x00000002ff647435 */ /* 0x000fe200000001ff */
[----:B------:R-:W-:Y:S02]  /*3250*/  MOV R98, 0x1f ;  /* 0x0000001f00627802 */ /* 0x000fe40000000f00 */
[----:B------:R-:W-:Y:S02]  /*3260*/  MOV R101, 0xffffffff ;  /* 0xffffffff00657802 */ /* 0x000fe40000000f00 */
[----:B------:R-:W-:Y:S02]  /*3270*/  MOV R62, 0x3290 ;  /* 0x00003290003e7802 */ /* 0x000fe40000000f00 */
[----:B------:R-:W-:Y:S05]  /*3280*/  CALL.REL.NOINC `($__internal_98_$__cuda_sm70_shflsync_bfly_p) ;  /* 0x0000014000007944 */ /* 0x000fea0003c00000 */
[----:B01----:R-:W-:Y:S01]  /*3290*/  FADD.FTZ R61, R61, R100 ;  /* 0x000000643d3d7221 */ /* 0x003fe20000010000 */
[----:B------:R-:W-:Y:S01]  /*32a0*/  HFMA2.MMA R100, -RZ, RZ, 0, 2.384185791015625e-07 ;  /* 0x00000004ff647435 */ /* 0x000fe200000001ff */
[----:B------:R-:W-:Y:S02]  /*32b0*/  MOV R98, 0x1f ;  /* 0x0000001f00627802 */ /* 0x000fe40000000f00 */
[----:B------:R-:W-:-:S02]  /*32c0*/  MOV R101, 0xffffffff ;  /* 0xffffffff00657802 */ /* 0x000fc40000000f00 */
        /* <DEDUP_REMOVED lines=8> */
[----:B-1----:R-:W-:Y:S01]  /*3350*/  FADD.FTZ R99, R61, R100 ;  /* 0x000000643d637221 */ /* 0x002fe20000010000 */
[----:B------:R-:W-:Y:S01]  /*3360*/  HFMA2.MMA R100, -RZ, RZ, 0, 9.5367431640625e-07 ;  /* 0x00000010ff647435 */ /* 0x000fe200000001ff */
[----:B0-----:R-:W-:Y:S02]  /*3370*/  MOV R98, 0x1f ;  /* 0x0000001f00627802 */ /* 0x001fe40000000f00 */
[----:B------:R-:W-:-:S02]  /*3380*/  MOV R101, 0xffffffff ;  /* 0xffffffff00657802 */ /* 0x000fc40000000f00 */
[----:B------:R-:W-:Y:S02]  /*3390*/  MOV R61, R99 ;  /* 0x00000063003d7202 */ /* 0x000fe40000000f00 */
[----:B------:R-:W-:Y:S02]  /*33a0*/  MOV R62, 0x33c0 ;  /* 0x000033c0003e7802 */ /* 0x000fe40000000f00 */
[----:B------:R-:W-:Y:S05]  /*33b0*/  CALL.REL.NOINC `($__internal_98_$__cuda_sm70_shflsync_bfly_p) ;  /* 0x0000001000007944 */ /* 0x000fea0003c00000 */
[----:B01----:R-:W-:Y:S05]  /*33c0*/  BRA `(.L_x_13519) ;  /* 0xffffec8000007947 */ /* 0x003fea000383ffff */
        .weak           $__internal_98_$__cuda_sm70_shflsync_bfly_p
        .type           $__internal_98_$__cuda_sm70_shflsync_bfly_p,@function
        .size           $__internal_98_$__cuda_sm70_shflsync_bfly_p,(.L_x_22186 - $__internal_98_$__cuda_sm70_shflsync_bfly_p)
$__internal_98_$__cuda_sm70_shflsync_bfly_p:
[----:B------:R-:W-:Y:S01]  /*33d0*/  HFMA2.MMA R63, -RZ, RZ, 0, 0 ;  /* 0x00000000ff3f7435 */ /* 0x000fe200000001ff */
[----:B------:R-:W-:Y:S04]  /*33e0*/  WARPSYNC R101 ;  /* 0x0000006500007348 */ /* 0x000fe80003800000 */
[----:B------:R0:W1:Y:S01]  /*33f0*/  SHFL.BFLY PT, R100, R61, R100, R98 ;  /* 0x0c0000643d647389 */ /* 0x00006200000e0062 */
[----:B------:R-:W-:Y:S05]  /*3400*/  RET.REL.NODEC R62 `(_ZN10layer_norm13ln_fwd_kernelINS_13Kernel_traitsI6__halfS2_fS2_fjLj6144ELj1ELj1ELj8ELj16ENS_18Kernel_traits_baseILj6144ES2_S2_fS2_fjLj256EEEEELb0ELb0ELb1ELb0EEEvNS_9FwdParamsE) ;  /* 0xffffcbf03e007950 */ /* 0x000fea0003c3ffff */
.L_x_13520:
        /* <DEDUP_REMOVED lines=15> */
.L_x_22186:


//--------------------- .text._ZN10layer_norm13ln_fwd_kernelINS_13Kernel_traitsI6__halfS2_fS2_fjLj6144ELj1ELj1ELj8ELj16ENS_18Kernel_traits_baseILj6144ES2_S2_fS2_fjLj256EEEEELb0ELb0ELb1ELb1EEEvNS_9FwdParamsE --------------------------
	.section	.text._ZN10layer_norm13ln_fwd_kernelINS_13Kernel_traitsI6__halfS2_fS2_fjLj6144ELj1ELj1ELj8ELj16ENS_18Kernel_traits_baseILj6144ES2_S2_fS2_fjLj256EEEEELb0ELb0ELb1ELb1EEEvNS_9FwdParamsE,"ax",@progbits
	.sectioninfo	@"SHI_REGISTERS=106"
	.align	128
        .global         _ZN10layer_norm13ln_fwd_kernelINS_13Kernel_traitsI6__halfS2_fS2_fjLj6144ELj1ELj1ELj8ELj16ENS_18Kernel_traits_baseILj6144ES2_S2_fS2_fjLj256EEEEELb0ELb0ELb1ELb1EEEvNS_9FwdParamsE
        .type           _ZN10layer_norm13ln_fwd_kernelINS_13Kernel_traitsI6__halfS2_fS2_fjLj6144ELj1ELj1ELj8ELj16ENS_18Kernel_traits_baseILj6144ES2_S2_fS2_fjLj256EEEEELb0ELb0ELb1ELb1EEEvNS_9FwdParamsE,@function
        .size           _ZN10layer_norm13ln_fwd_kernelINS_13Kernel_traitsI6__halfS2_fS2_fjLj6144ELj1ELj1ELj8ELj16ENS_18Kernel_traits_baseILj6144ES2_S2_fS2_fjLj256EEEEELb0ELb0ELb1ELb1EEEvNS_9FwdParamsE,(.L_x_22187 - _ZN10layer_norm13ln_fwd_kernelINS_13Kernel_traitsI6__halfS2_fS2_fjLj6144ELj1ELj1ELj8ELj16ENS_18Kernel_traits_baseILj6144ES2_S2_fS2_fjLj256EEEEELb0ELb0ELb1ELb1EEEvNS_9FwdParamsE)
        .other          _ZN10layer_norm13ln_fwd_kernelINS_13Kernel_traitsI6__halfS2_fS2_fjLj6144ELj1ELj1ELj8ELj16ENS_18Kernel_traits_baseILj6144ES2_S2_fS2_fjLj256EEEEELb0ELb0ELb1ELb1EEEvNS_9FwdParamsE,@"STO_CUDA_ENTRY STV_DEFAULT"
_ZN10layer_norm13ln_fwd_kernelINS_13Kernel_traitsI6__halfS2_fS2_fjLj6144ELj1ELj1ELj8ELj16ENS_18Kernel_traits_baseILj6144ES2_S2_fS2_fjLj256EEEEELb0ELb0ELb1ELb1EEEvNS_9FwdParamsE:
.text._ZN10layer_norm13ln_fwd_kernelINS_13Kernel_traitsI6__halfS2_fS2_fjLj6144ELj1ELj1ELj8ELj16ENS_18Kernel_traits_baseILj6144ES2_S2_fS2_fjLj256EEEEELb0ELb0ELb1ELb1EEEvNS_9FwdParamsE:
        /* <DEDUP_REMOVED lines=18> */
[----:B0----5:R-:W-:Y:S01]  /*0120*/  @!P0 CS2R R72, SRZ ;  /* 0x0000000000488805 */ /* 0x021fe2000001ff00 */
[----:B------:R-:W-:Y:S01]  /*0130*/  @!P0 CS2R R74, SRZ ;  /* 0x00000000004a8805 */ /* 0x000fe2000001ff00 */
[----:B------:R-:W-:Y:S01]  /*0140*/  @!P0 CS2R R12, SRZ ;  /* 0x00000000000c8805 */ /* 0x000fe2000001ff00 */
[----:B------:R-:W-:Y:S01]  /*0150*/  @!P0 CS2R R14, SRZ ;  /* 0x00000000000e8805 */ /* 0x000fe2000001ff00 */
[----:B------:R-:W-:Y:S01]  /*0160*/  @!P0 CS2R R16, SRZ ;  /* 0x0000000000108805 */ /* 0x000fe2000001ff00 */
[----:B------:R-:W-:Y:S01]  /*0170*/  @!P0 CS2R R18, SRZ ;  /* 0x0000000000128805 */ /* 0x000fe2000001ff00 */
[----:B------:R0:W5:Y:S01]  /*0180*/  LDG.E.128 R60, [R2.64] ;  /* 0x00000004023c7981 */ /* 0x000162000c1e1d00 */
[----:B------:R-:W-:-:S03]  /*0190*/  HADD2.F32 R69, -RZ, R73.H1_H1 ;  /* 0x30000049ff457230 */ /* 0x000fc60000004100 */
[----:B------:R0:W5:Y:S01]  /*01a0*/  LDG.E.128 R8, [R2.64+0x1000] ;  /* 0x0010000402087981 */ /* 0x000162000c1e1d00 */
[----:B------:R-:W-:-:S03]  /*01b0*/  HADD2.F32 R48, -RZ, R72.H0_H0 ;  /* 0x20000048ff307230 */ /* 0x000fc60000004100 */
[----:B------:R0:W5:Y:S01]  /*01c0*/  LDG.E.128 R4, [R2.64+0x2000] ;  /* 0x0020000402047981 */ /* 0x000162000c1e1d00 */
[--C-:B------:R-:W-:Y:S01]  /*01d0*/  HADD2.F32 R70, -RZ, R74.reuse.H0_H0 ;  /* 0x2000004aff467230 */ /* 0x100fe20000004100 */
[----:B------:R-:W-:Y:S01]  /*01e0*/  ULDC.U8 UR6, c[0x0][0x1f0] ;  /* 0x00007c0000067ab9 */ /* 0x000fe20000000000 */
[----:B------:R-:W-:Y:S01]  /*01f0*/  HADD2.F32 R71, -RZ, R74.H1_H1 ;  /* 0x3000004aff477230 */ /* 0x000fe20000004100 */
[----:B------:R-:W-:Y:S01]  /*0200*/  MOV R74, R20 ;  /* 0x00000014004a7202 */ /* 0x000fe20000000f00 */
[--C-:B------:R-:W-:Y:S02]  /*0210*/  HADD2.F32 R68, -RZ, R12.reuse.H0_H0 ;  /* 0x2000000cff447230 */ /* 0x100fe40000004100 */
[----:B------:R-:W-:Y:S02]  /*0220*/  HADD2.F32 R67, -RZ, R12.H1_H1 ;  /* 0x3000000cff437230 */ /* 0x000fe40000004100 */
[----:B------:R-:W-:Y:S02]  /*0230*/  HADD2.F32 R66, -RZ, R13.H0_H0 ;  /* 0x2000000dff427230 */ /* 0x000fe40000004100 */
[----:B0-----:R-:W-:Y:S01]  /*0240*/  HADD2.F32 R2, -RZ, R73.H0_H0 ;  /* 0x20000049ff027230 */ /* 0x001fe20000004100 */
[----:B------:R-:W-:Y:S01]  /*0250*/  HFMA2.MMA R73, -RZ, RZ, 0, 5.9604644775390625e-08 ;  /* 0x00000001ff497435 */ /* 0x000fe200000001ff */
[----:B------:R-:W-:-:S02]  /*0260*/  HADD2.F32 R3, -RZ, R72.H1_H1 ;  /* 0x30000048ff037230 */ /* 0x000fc40000004100 */
[----:B------:R-:W-:Y:S02]  /*0270*/  HADD2.F32 R72, -RZ, R75.H0_H0 ;  /* 0x2000004bff487230 */ /* 0x000fe40000004100 */
        /* <DEDUP_REMOVED lines=13> */
[----:B------:R-:W-:Y:S02]  /*0350*/  HADD2.F32 R75, -RZ, R75.H1_H1 ;  /* 0x3000004bff4b7230 */ /* 0x000fe40000004100 */
.L_x_13574:
        /* <DEDUP_REMOVED lines=57> */
[----:B-----5:R-:W-:-:S05]  /*06f0*/  HADD2.F32 R28, -RZ, R20.H0_H0 ;  /* 0x20000014ff1c7230 */ /* 0x020fca0000004100 */
[----:B------:R-:W-:-:S04]  /*0700*/  FMUL.FTZ R28, R28, c[0x0][0x1ec] ;  /* 0x00007b001c1c7a20 */ /* 0x000fc80000410000 */
[----:B------:R-:W-:Y:S02]  /*0710*/  @P0 FADD.FTZ R28, R12, R28 ;  /* 0x0000001c0c1c0221 */ /* 0x000fe40000010000 */
.L_x_13522:
[----:B------:R-:W-:Y:S05]  /*0720*/  BSYNC B0 ;  /* 0x0000000000007941 */ /* 0x000fea0003800000 */
.L_x_13521:
[----:B------:R-:W-:Y:S01]  /*0730*/  BSSY B0, `(.L_x_13523) ;  /* 0x0000005000007945 */ /* 0x000fe20003800000 */
[----:B------:R-:W-:Y:S05]  /*0740*/  @!P6 BRA `(.L_x_13524) ;  /* 0x000000300000e947 */ /* 0x000fea0003800000 */
[----:B-----5:R-:W-:-:S05]  /*0750*/  HADD2.F32 R29, -RZ, R20.H1_H1 ;  /* 0x30000014ff1d7230 */ /* 0x020fca0000004100 */
[----:B------:R-:W-:-:S04]  /*0760*/  FMUL.FTZ R29, R29, c[0x0][0x1ec] ;  /* 0x00007b001d1d7a20 */ /* 0x000fc80000410000 */
[----:B------:R-:W-:Y:S02]  /*0770*/  @P0 FADD.FTZ R29, R13, R29 ;  /* 0x0000001d0d1d0221 */ /* 0x000fe40000010000 */
.L_x_13524:
[----:B------:R-:W-:Y:S05]  /*0780*/  BSYNC B0 ;  /* 0x0000000000007941 */ /* 0x000fea0003800000 */
.L_x_13523:
[----:B------:R-:W-:Y:S01]  /*0790*/  BSSY B0, `(.L_x_13525) ;  /* 0x0000005000007945 */ /* 0x000fe20003800000 */
[----:B------:R-:W-:Y:S05]  /*07a0*/  @!P6 BRA `(.L_x_13526) ;  /* 0x000000300000e947 */ /* 0x000fea0003800000 */
[----:B-----5:R-:W-:-:S05]  /*07b0*/  HADD2.F32 R30, -RZ, R21.H0_H0 ;  /* 0x20000015ff1e7230 */ /* 0x020fca0000004100 */
[----:B------:R-:W-:-:S04]  /*07c0*/  FMUL.FTZ R30, R30, c[0x0][0x1ec] ;  /* 0x00007b001e1e7a20 */ /* 0x000fc80000410000 */
[----:B------:R-:W-:Y:S02]  /*07d0*/  @P0 FADD.FTZ R30, R14, R30 ;  /* 0x0000001e0e1e0221 */ /* 0x000fe40000010000 */
.L_x_13526:
[----:B------:R-:W-:Y:S05]  /*07e0*/  BSYNC B0 ;  /* 0x0000000000007941 */ /* 0x000fea0003800000 */
.L_x_13525:
[----:B------:R-:W-:Y:S01]  /*07f0*/  BSSY B0, `(.L_x_13527) ;  /* 0x0000005000007945 */ /* 0x000fe20003800000 */
[----:B------:R-:W-:Y:S05]  /*0800*/  @!P6 BRA `(.L_x_13528) ;  /* 0x000000300000e947 */ /* 0x000fea0003800000 */
[----:B-----5:R-:W-:-:S05]  /*0810*/  HADD2.F32 R31, -RZ, R21.H1_H1 ;  /* 0x30000015ff1f7230 */ /* 0x020fca0000004100 */
[----:B------:R-:W-:-:S04]  /*0820*/  FMUL.FTZ R31, R31, c[0x0][0x1ec] ;  /* 0x00007b001f1f7a20 */ /* 0x000fc80000410000 */
[----:B------:R-:W-:Y:S02]  /*0830*/  @P0 FADD.FTZ R31, R15, R31 ;  /* 0x0000001f0f1f0221 */ /* 0x000fe40000010000 */
.L_x_13528:
[----:B------:R-:W-:Y:S05]  /*0840*/  BSYNC B0 ;  /* 0x0000000000007941 */ /* 0x000fea0003800000 */
.L_x_13527:
[----:B------:R-:W-:Y:S01]  /*0850*/  BSSY B0, `(.L_x_13529) ;  /* 0x0000005000007945 */ /* 0x000fe20003800000 */
[----:B------:R-:W-:Y:S05]  /*0860*/  @!P6 BRA `(.L_x_13530) ;  /* 0x000000300000e947 */ /* 0x000fea0003800000 */
[----:B-----5:R-:W-:-:S05]  /*0870*/  HADD2.F32 R24, -RZ, R22.H0_H0 ;  /* 0x20000016ff187230 */ /* 0x020fca0000004100 */
[----:B------:R-:W-:-:S04]  /*0880*/  FMUL.FTZ R24, R24, c[0x0][0x1ec] ;  /* 0x00007b0018187a20 */ /* 0x000fc80000410000 */
[----:B------:R-:W-:Y:S02]  /*0890*/  @P0 FADD.FTZ R24, R16, R24 ;  /* 0x0000001810180221 */ /* 0x000fe40000010000 */
.L_x_13530:
[----:B------:R-:W-:Y:S05]  /*08a0*/  BSYNC B0 ;  /* 0x0000000000007941 */ /* 0x000fea0003800000 */
.L_x_13529:
[----:B------:R-:W-:Y:S01]  /*08b0*/  BSSY B0, `(.L_x_13531) ;  /* 0x0000005000007945 */ /* 0x000fe20003800000 */
[----:B------:R-:W-:Y:S05]  /*08c0*/  @!P6 BRA `(.L_x_13532) ;  /* 0x000000300000e947 */ /* 0x000fea0003800000 */
[----:B-----5:R-:W-:-:S05]  /*08d0*/  HADD2.F32 R25, -RZ, R22.H1_H1 ;  /* 0x30000016ff197230 */ /* 0x020fca0000004100 */
[----:B------:R-:W-:-:S04]  /*08e0*/  FMUL.FTZ R25, R25, c[0x0][0x1ec] ;  /* 0x00007b0019197a20 */ /* 0x000fc80000410000 */
[----:B------:R-:W-:Y:S02]  /*08f0*/  @P0 FADD.FTZ R25, R17, R25 ;  /* 0x0000001911190221 */ /* 0x000fe40000010000 */
.L_x_13532:
[----:B------:R-:W-:Y:S05]  /*0900*/  BSYNC B0 ;  /* 0x0000000000007941 */ /* 0x000fea0003800000 */
.L_x_13531:
[----:B------:R-:W-:Y:S01]  /*0910*/  BSSY B0, `(.L_x_13533) ;  /* 0x0000005000007945 */ /* 0x000fe20003800000 */
[----:B------:R-:W-:Y:S05]  /*0920*/  @!P6 BRA `(.L_x_13534) ;  /* 0x000000300000e947 */ /* 0x000fea0003800000 */
[----:B-----5:R-:W-:-:S05]  /*0930*/  HADD2.F32 R26, -RZ, R23.H0_H0 ;  /* 0x20000017ff1a7230 */ /* 0x020fca0000004100 */
[----:B------:R-:W-:-:S04]  /*0940*/  FMUL.FTZ R26, R26, c[0x0][0x1ec] ;  /* 0x00007b001a1a7a20 */ /* 0x000fc80000410000 */
[----:B------:R-:W-:Y:S02]  /*0950*/  @P0 FADD.FTZ R26, R18, R26 ;  /* 0x0000001a121a0221 */ /* 0x000fe40000010000 */
.L_x_13534:
[----:B------:R-:W-:Y:S05]  /*0960*/  BSYNC B0 ;  /* 0x0000000000007941 */ /* 0x000fea0003800000 */
.L_x_13533:
[----:B------:R-:W-:Y:S01]  /*0970*/  BSSY B0, `(.L_x_13535) ;  /* 0x0000005000007945 */ /* 0x000fe20003800000 */
[----:B------:R-:W-:Y:S05]  /*0980*/  @!P6 BRA `(.L_x_13536) ;  /* 0x000000300000e947 */ /* 0x000fea0003800000 */
[----:B-----5:R-:W-:-:S05]  /*0990*/  HADD2.F32 R27, -RZ, R23.H1_H1 ;  /* 0x30000017ff1b7230 */ /* 0x020fca0000004100 */
[----:B------:R-:W-:-:S04]  /*09a0*/  FMUL.FTZ R27, R27, c[0x0][0x1ec] ;  /* 0x00007b001b1b7a20 */ /* 0x000fc80000410000 */
[----:B------:R-:W-:Y:S02]  /*09b0*/  @P0 FADD.FTZ R27, R19, R27 ;  /* 0x0000001b131b0221 */ /* 0x000fe40000010000 */
.L_x_13536:
[----:B------:R-:W-:Y:S05]  /*09c0*/  BSYNC B0 ;  /* 0x0000000000007941 */ /* 0x000fea0003800000 */
.L_x_13535:
        /* <DEDUP_REMOVED lines=37> */
[----:B-----5:R-:W-:-:S05]  /*0c20*/  HADD2.F32 R36, -RZ, R20.H0_H0 ;  /* 0x20000014ff247230 */ /* 0x020fca0000004100 */
[----:B------:R-:W-:-:S04]  /*0c30*/  FMUL.FTZ R36, R36, c[0x0][0x1ec] ;  /* 0x00007b0024247a20 */ /* 0x000fc80000410000 */
[----:B------:R-:W-:Y:S02]  /*0c40*/  @P0 FADD.FTZ R36, R12, R36 ;  /* 0x000000240c240221 */ /* 0x000fe40000010000 */
.L_x_13538:
[----:B------:R-:W-:Y:S05]  /*0c50*/  BSYNC B0 ;  /* 0x0000000000007941 */ /* 0x000fea0003800000 */
.L_x_13537:
[----:B------:R-:W-:Y:S01]  /*0c60*/  BSSY B0, `(.L_x_13539) ;  /* 0x0000005000007945 */ /* 0x000fe20003800000 */
[----:B------:R-:W-:Y:S05]  /*0c70*/  @!P6 BRA `(.L_x_13540) ;  /* 0x000000300000e947 */ /* 0x000fea0003800000 */
[----:B-----5:R-:W-:-:S05]  /*0c80*/  HADD2.F32 R37, -RZ, R20.H1_H1 ;  /* 0x30000014ff257230 */ /* 0x020fca0000004100 */
[----:B------:R-:W-:-:S04]  /*0c90*/  FMUL.FTZ R37, R37, c[0x0][0x1ec] ;  /* 0x00007b0025257a20 */ /* 0x000fc80000410000 */
[----:B------:R-:W-:Y:S02]  /*0ca0*/  @P0 FADD.FTZ R37, R13, R37 ;  /* 0x000000250d250221 */ /* 0x000fe40000010000 */
.L_x_13540:
[----:B------:R-:W-:Y:S05]  /*0cb0*/  BSYNC B0 ;  /* 0x0000000000007941 */ /* 0x000fea0003800000 */
.L_x_13539:
[----:B------:R-:W-:Y:S01]  /*0cc0*/  BSSY B0, `(.L_x_13541) ;  /* 0x0000005000007945 */ /* 0x000fe20003800000 */
[----:B------:R-:W-:Y:S05]  /*0cd0*/  @!P6 BRA `(.L_x_13542) ;  /* 0x000000300000e947 */ /* 0x000fea0003800000 */
[----:B-----5:R-:W-:-:S05]  /*0ce0*/  HADD2.F32 R38, -RZ, R21.H0_H0 ;  /* 0x20000015ff267230 */ /* 0x020fca0000004100 */
[----:B------:R-:W-:-:S04]  /*0cf0*/  FMUL.FTZ R38, R38, c[0x0][0x1ec] ;  /* 0x00007b0026267a20 */ /* 0x000fc80000410000 */
[----:B------:R-:W-:Y:S02]  /*0d00*/  @P0 FADD.FTZ R38, R14, R38 ;  /* 0x000000260e260221 */ /* 0x000fe40000010000 */
.L_x_13542:
[----:B------:R-:W-:Y:S05]  /*0d10*/  BSYNC B0 ;  /* 0x0000000000007941 */ /* 0x000fea0003800000 */
.L_x_13541:
[----:B------:R-:W-:Y:S01]  /*0d20*/  BSSY B0, `(.L_x_13543) ;  /* 0x0000005000007945 */ /* 0x000fe20003800000 */
[----:B------:R-:W-:Y:S05]  /*0d30*/  @!P6 BRA `(.L_x_13544) ;  /* 0x000000300000e947 */ /* 0x000fea0003800000 */
[----:B-----5:R-:W-:-:S05]  /*0d40*/  HADD2.F32 R39, -RZ, R21.H1_H1 ;  /* 0x30000015ff277230 */ /* 0x020fca0000004100 */
[----:B------:R-:W-:-:S04]  /*0d50*/  FMUL.FTZ R39, R39, c[0x0][0x1ec] ;  /* 0x00007b0027277a20 */ /* 0x000fc80000410000 */
[----:B------:R-:W-:Y:S02]  /*0d60*/  @P0 FADD.FTZ R39, R15, R39 ;  /* 0x000000270f270221 */ /* 0x000fe40000010000 */
.L_x_13544:
[----:B------:R-:W-:Y:S05]  /*0d70*/  BSYNC B0 ;  /* 0x0000000000007941 */ /* 0x000fea0003800000 */
.L_x_13543:
[----:B------:R-:W-:Y:S01]  /*0d80*/  BSSY B0, `(.L_x_13545) ;  /* 0x0000005000007945 */ /* 0x000fe20003800000 */
[----:B------:R-:W-:Y:S05]  /*0d90*/  @!P6 BRA `(.L_x_13546) ;  /* 0x000000300000e947 */ /* 0x000fea0003800000 */
[----:B-----5:R-:W-:-:S05]  /*0da0*/  HADD2.F32 R32, -RZ, R22.H0_H0 ;  /* 0x20000016ff207230 */ /* 0x020fca0000004100 */
[----:B------:R-:W-:-:S04]  /*0db0*/  FMUL.FTZ R32, R32, c[0x0][0x1ec] ;  /* 0x00007b0020207a20 */ /* 0x000fc80000410000 */
[----:B------:R-:W-:Y:S02]  /*0dc0*/  @P0 FADD.FTZ R32, R16, R32 ;  /* 0x0000002010200221 */ /* 0x000fe40000010000 */
.L_x_13546:
[----:B------:R-:W-:Y:S05]  /*0dd0*/  BSYNC B0 ;  /* 0x0000000000007941 */ /* 0x000fea0003800000 */
.L_x_13545:
[----:B------:R-:W-:Y:S01]  /*0de0*/  BSSY B0, `(.L_x_13547) ;  /* 0x0000005000007945 */ /* 0x000fe20003800000 */
[----:B------:R-:W-:Y:S05]  /*0df0*/  @!P6 BRA `(.L_x_13548) ;  /* 0x000000300000e947 */ /* 0x000fea0003800000 */
[----:B-----5:R-:W-:-:S05]  /*0e00*/  HADD2.F32 R33, -RZ, R22.H1_H1 ;  /* 0x30000016ff217230 */ /* 0x020fca0000004100 */
[----:B------:R-:W-:-:S04]  /*0e10*/  FMUL.FTZ R33, R33, c[0x0][0x1ec] ;  /* 0x00007b0021217a20 */ /* 0x000fc80000410000 */
[----:B------:R-:W-:Y:S02]  /*0e20*/  @P0 FADD.FTZ R33, R17, R33 ;  /* 0x0000002111210221 */ /* 0x000fe40000010000 */
.L_x_13548:
[----:B------:R-:W-:Y:S05]  /*0e30*/  BSYNC B0 ;  /* 0x0000000000007941 */ /* 0x000fea0003800000 */
.L_x_13547:
[----:B------:R-:W-:Y:S01]  /*0e40*/  BSSY B0, `(.L_x_13549) ;  /* 0x0000005000007945 */ /* 0x000fe20003800000 */
[----:B------:R-:W-:Y:S05]  /*0e50*/  @!P6 BRA `(.L_x_13550) ;  /* 0x000000300000e947 */ /* 0x000fea0003800000 */
[----:B-----5:R-:W-:-:S05]  /*0e60*/  HADD2.F32 R34, -RZ, R23.H0_H0 ;  /* 0x20000017ff227230 */ /* 0x020fca0000004100 */
[----:B------:R-:W-:-:S04]  /*0e70*/  FMUL.FTZ R34, R34, c[0x0][0x1ec] ;  /* 0x00007b0022227a20 */ /* 0x000fc80000410000 */
[----:B------:R-:W-:Y:S02]  /*0e80*/  @P0 FADD.FTZ R34, R18, R34 ;  /* 0x0000002212220221 */ /* 0x000fe40000010000 */
.L_x_13550:
[----:B------:R-:W-:Y:S05]  /*0e90*/  BSYNC B0 ;  /* 0x0000000000007941 */ /* 0x000fea0003800000 */
.L_x_13549:
[----:B------:R-:W-:Y:S01]  /*0ea0*/  BSSY B0, `(.L_x_13551) ;  /* 0x0000005000007945 */ /* 0x000fe20003800000 */
[----:B------:R-:W-:Y:S05]  /*0eb0*/  @!P6 BRA `(.L_x_13552) ;  /* 0x000000300000e947 */ /* 0x000fea0003800000 */
[----:B-----5:R-:W-:-:S05]  /*0ec0*/  HADD2.F32 R35, -RZ, R23.H1_H1 ;  /* 0x30000017ff237230 */ /* 0x020fca0000004100 */
[----:B------:R-:W-:-:S04]  /*0ed0*/  FMUL.FTZ R35, R35, c[0x0][0x1ec] ;  /* 0x00007b0023237a20 */ /* 0x000fc80000410000 */
[----:B------:R-:W-:Y:S02]  /*0ee0*/  @P0 FADD.FTZ R35, R19, R35 ;  /* 0x0000002313230221 */ /* 0x000fe40000010000 */
.L_x_13552:
[----:B------:R-:W-:Y:S05]  /*0ef0*/  BSYNC B0 ;  /* 0x0000000000007941 */ /* 0x000fea0003800000 */
.L_x_13551:
        /* <DEDUP_REMOVED lines=34> */
[----:B-----5:R-:W-:-:S05]  /*1120*/  HADD2.F32 R44, -RZ, R20.H0_H0 ;  /* 0x20000014ff2c7230 */ /* 0x020fca0000004100 */
[----:B------:R-:W-:-:S04]  /*1130*/  FMUL.FTZ R44, R44, c[0x0][0x1ec] ;  /* 0x00007b002c2c7a20 */ /* 0x000fc80000410000 */
[----:B------:R-:W-:Y:S02]  /*1140*/  @P0 FADD.FTZ R44, R12, R44 ;  /* 0x0000002c0c2c0221 */ /* 0x000fe40000010000 */
.L_x_13554:
[----:B------:R-:W-:Y:S05]  /*1150*/  BSYNC B0 ;  /* 0x0000000000007941 */ /* 0x000fea0003800000 */
.L_x_13553:
[----:B------:R-:W-:Y:S01]  /*1160*/  BSSY B0, `(.L_x_13555) ;  /* 0x0000005000007945 */ /* 0x000fe20003800000 */
[----:B------:R-:W-:Y:S05]  /*1170*/  @!P6 BRA `(.L_x_13556) ;  /* 0x000000300000e947 */ /* 0x000fea0003800000 */
[----:B-----5:R-:W-:-:S05]  /*1180*/  HADD2.F32 R45, -RZ, R20.H1_H1 ;  /* 0x30000014ff2d7230 */ /* 0x020fca0000004100 */
[----:B------:R-:W-:-:S04]  /*1190*/  FMUL.FTZ R45, R45, c[0x0][0x1ec] ;  /* 0x00007b002d2d7a20 */ /* 0x000fc80000410000 */
[----:B------:R-:W-:Y:S02]  /*11a0*/  @P0 FADD.FTZ R45, R13, R45 ;  /* 0x0000002d0d2d0221 */ /* 0x000fe40000010000 */
.L_x_13556:
[----:B------:R-:W-:Y:S05]  /*11b0*/  BSYNC B0 ;  /* 0x0000000000007941 */ /* 0x000fea0003800000 */
.L_x_13555:
[----:B------:R-:W-:Y:S01]  /*11c0*/  BSSY B0, `(.L_x_13557) ;  /* 0x0000005000007945 */ /* 0x000fe20003800000 */
[----:B------:R-:W-:Y:S05]  /*11d0*/  @!P6 BRA `(.L_x_13558) ;  /* 0x000000300000e947 */ /* 0x000fea0003800000 */
[----:B-----5:R-:W-:-:S05]  /*11e0*/  HADD2.F32 R46, -RZ, R21.H0_H0 ;  /* 0x20000015ff2e7230 */ /* 0x020fca0000004100 */
[----:B------:R-:W-:-:S04]  /*11f0*/  FMUL.FTZ R46, R46, c[0x0][0x1ec] ;  /* 0x00007b002e2e7a20 */ /* 0x000fc80000410000 */
[----:B------:R-:W-:Y:S02]  /*1200*/  @P0 FADD.FTZ R46, R14, R46 ;  /* 0x0000002e0e2e0221 */ /* 0x000fe40000010000 */
.L_x_13558:
[----:B------:R-:W-:Y:S05]  /*1210*/  BSYNC B0 ;  /* 0x0000000000007941 */ /* 0x000fea0003800000 */
.L_x_13557:
[----:B------:R-:W-:Y:S01]  /*1220*/  BSSY B0, `(.L_x_13559) ;  /* 0x0000005000007945 */ /* 0x000fe20003800000 */
[----:B------:R-:W-:Y:S05]  /*1230*/  @!P6 BRA `(.L_x_13560) ;  /* 0x000000300000e947 */ /* 0x000fea0003800000 */
[----:B-----5:R-:W-:-:S05]  /*1240*/  HADD2.F32 R47, -RZ, R21.H1_H1 ;  /* 0x30000015ff2f7230 */ /* 0x020fca0000004100 */
[----:B------:R-:W-:-:S04]  /*1250*/  FMUL.FTZ R47, R47, c[0x0][0x1ec] ;  /* 0x00007b002f2f7a20 */ /* 0x000fc80000410000 */
[----:B------:R-:W-:Y:S02]  /*1260*/  @P0 FADD.FTZ R47, R15, R47 ;  /* 0x0000002f0f2f0221 */ /* 0x000fe40000010000 */
.L_x_13560:
[----:B------:R-:W-:Y:S05]  /*1270*/  BSYNC B0 ;  /* 0x0000000000007941 */ /* 0x000fea0003800000 */
.L_x_13559:
[----:B------:R-:W-:Y:S01]  /*1280*/  BSSY B0, `(.L_x_13561) ;  /* 0x0000005000007945 */ /* 0x000fe20003800000 */
[----:B------:R-:W-:Y:S05]  /*1290*/  @!P6 BRA `(.L_x_13562) ;  /* 0x000000300000e947 */ /* 0x000fea0003800000 */
[----:B-----5:R-:W-:-:S05]  /*12a0*/  HADD2.F32 R40, -RZ, R22.H0_H0 ;  /* 0x20000016ff287230 */ /* 0x020fca0000004100 */
[----:B------:R-:W-:-:S04]  /*12b0*/  FMUL.FTZ R40, R40, c[0x0][0x1ec] ;  /* 0x00007b0028287a20 */ /* 0x000fc80000410000 */
[----:B------:R-:W-:Y:S02]  /*12c0*/  @P0 FADD.FTZ R40, R16, R40 ;  /* 0x0000002810280221 */ /* 0x000fe40000010000 */
.L_x_13562:
[----:B------:R-:W-:Y:S05]  /*12d0*/  BSYNC B0 ;  /* 0x0000000000007941 */ /* 0x000fea0003800000 */
.L_x_13561:
[----:B------:R-:W-:Y:S01]  /*12e0*/  BSSY B0, `(.L_x_13563) ;  /* 0x0000005000007945 */ /* 0x000fe20003800000 */
[----:B------:R-:W-:Y:S05]  /*12f0*/  @!P6 BRA `(.L_x_13564) ;  /* 0x000000300000e947 */ /* 0x000fea0003800000 */
[----:B-----5:R-:W-:-:S05]  /*1300*/  HADD2.F32 R41, -RZ, R22.H1_H1 ;  /* 0x30000016ff297230 */ /* 0x020fca0000004100 */
[----:B------:R-:W-:-:S04]  /*1310*/  FMUL.FTZ R41, R41, c[0x0][0x1ec] ;  /* 0x00007b0029297a20 */ /* 0x000fc80000410000 */
[----:B------:R-:W-:Y:S02]  /*1320*/  @P0 FADD.FTZ R41, R17, R41 ;  /* 0x0000002911290221 */ /* 0x000fe40000010000 */
.L_x_13564:
[----:B------:R-:W-:Y:S05]  /*1330*/  BSYNC B0 ;  /* 0x0000000000007941 */ /* 0x000fea0003800000 */
.L_x_13563:
[----:B------:R-:W-:Y:S01]  /*1340*/  BSSY B0, `(.L_x_13565) ;  /* 0x0000005000007945 */ /* 0x000fe20003800000 */
[----:B------:R-:W-:Y:S05]  /*1350*/  @!P6 BRA `(.L_x_13566) ;  /* 0x000000300000e947 */ /* 0x000fea0003800000 */
[----:B-----5:R-:W-:-:S05]  /*1360*/  HADD2.F32 R42, -RZ, R23.H0_H0 ;  /* 0x20000017ff2a7230 */ /* 0x020fca0000004100 */
[----:B------:R-:W-:-:S04]  /*1370*/  FMUL.FTZ R42, R42, c[0x0][0x1ec] ;  /* 0x00007b002a2a7a20 */ /* 0x000fc80000410000 */
[----:B------:R-:W-:Y:S02]  /*1380*/  @P0 FADD.FTZ R42, R18, R42 ;  /* 0x0000002a122a0221 */ /* 0x000fe40000010000 */
.L_x_13566:
[----:B------:R-:W-:Y:S05]  /*1390*/  BSYNC B0 ;  /* 0x0000000000007941 */ /* 0x000fea0003800000 */
.L_x_13565:
[----:B------:R-:W-:Y:S01]  /*13a0*/  BSSY B0, `(.L_x_13567) ;  /* 0x0000005000007945 */ /* 0x000fe20003800000 */
[----:B------:R-:W-:Y:S05]  /*13b0*/  @!P6 BRA `(.L_x_13568) ;  /* 0x000000300000e947 */ /* 0x000fea0003800000 */
[----:B-----5:R-:W-:-:S05]  /*13c0*/  HADD2.F32 R43, -RZ, R23.H1_H1 ;  /* 0x30000017ff2b7230 */ /* 0x020fca0000004100 */
[----:B------:R-:W-:-:S04]  /*13d0*/  FMUL.FTZ R43, R43, c[0x0][0x1ec] ;  /* 0x00007b002b2b7a20 */ /* 0x000fc80000410000 */
[----:B------:R-:W-:Y:S02]  /*13e0*/  @P0 FADD.FTZ R43, R19, R43 ;  /* 0x0000002b132b0221 */ /* 0x000fe40000010000 */
.L_x_13568:
[----:B------:R-:W-:Y:S05]  /*13f0*/  BSYNC B0 ;  /* 0x0000000000007941 */ /* 0x000fea0003800000 */
.L_x_13567:
        /* <DEDUP_REMOVED lines=35> */
.L_x_13575:
        /* <DEDUP_REMOVED lines=68> */
.L_x_13576:
        /* <DEDUP_REMOVED lines=87> */
[C---:B------:R-:W-:Y:S01]  /*1fe0*/  FADD.FTZ R95, -R77.reuse, R35 ;  /* 0x000000234d5f7221 */ /* 0x040fe20000010100 */
[----:B------:R-:W-:Y:S01]  /*1ff0*/  HADD2.F32 R35, -RZ, R63.H1_H1 ;  /* 0x3000003fff237230 */ /* 0x000fe20000004100 */
[C---:B------:R-:W-:Y:S02]  /*2000*/  FADD.FTZ R97, -R77.reuse, R44 ;  /* 0x0000002c4d617221 */ /* 0x040fe40000010100 */
[----:B------:R-:W-:-:S02]  /*2010*/  FADD.FTZ R31, -R77, R31 ;  /* 0x0000001f4d1f7221 */ /* 0x000fc40000010100 */
[C---:B------:R-:W-:Y:S02]  /*2020*/  FADD.FTZ R91, -R77.reuse, R32 ;  /* 0x000000204d5b7221 */ /* 0x040fe40000010100 */
[C---:B------:R-:W-:Y:S01]  /*2030*/  FMUL.FTZ R44, R78.reuse, R33 ;  /* 0x000000214e2c7220 */ /* 0x040fe20000410000 */
[----:B------:R-:W-:Y:S01]  /*2040*/  HADD2.F32 R33, -RZ, R62.H0_H0 ;  /* 0x2000003eff217230 */ /* 0x000fe20000004100 */
[C---:B------:R-:W-:Y:S02]  /*2050*/  FMUL.FTZ R32, R78.reuse, R27 ;  /* 0x0000001b4e207220 */ /* 0x040fe40000410000 */
[----:B------:R-:W-:Y:S02]  /*2060*/  FMUL.FTZ R83, R78, R83 ;  /* 0x000000534e537220 */ /* 0x000fe40000410000 */
[C---:B------:R-:W-:Y:S02]  /*2070*/  FADD.FTZ R25, -R77.reuse, R25 ;  /* 0x000000194d197221 */ /* 0x040fe40000010100 */
[----:B------:R-:W-:-:S02]  /*2080*/  FADD.FTZ R87, -R77, R36 ;  /* 0x000000244d577221 */ /* 0x000fc40000010100 */
[----:B------:R-:W-:Y:S02]  /*2090*/  FMUL.FTZ R36, R78, R31 ;  /* 0x0000001f4e247220 */ /* 0x000fe40000410000 */
[----:B------:R-:W-:Y:S01]  /*20a0*/  FFMA.FTZ R31, R32, R35, R57 ;  /* 0x00000023201f7223 */ /* 0x000fe20000010039 */
[----:B------:R-:W-:Y:S01]  /*20b0*/  HADD2.F32 R35, -RZ, R62.H1_H1 ;  /* 0x3000003eff237230 */ /* 0x000fe20000004100 */
[----:B------:R-:W-:Y:S01]  /*20c0*/  FADD.FTZ R89, -R77, R38 ;  /* 0x000000264d597221 */ /* 0x000fe20000010100 */
[--C-:B------:R-:W-:Y:S01]  /*20d0*/  HADD2.F32 R32, -RZ, R61.reuse.H0_H0 ;  /* 0x2000003dff207230 */ /* 0x100fe20000004100 */
[----:B------:R-:W-:Y:S01]  /*20e0*/  FFMA.FTZ R83, R83, R33, R64 ;  /* 0x0000002153537223 */ /* 0x000fe20000010040 */
[----:B------:R-:W-:Y:S01]  /*20f0*/  HADD2.F32 R33, -RZ, R61.H1_H1 ;  /* 0x3000003dff217230 */ /* 0x000fe20000004100 */
[----:B------:R-:W-:Y:S02]  /*2100*/  FMUL.FTZ R38, R78, R25 ;  /* 0x000000194e267220 */ /* 0x000fe40000410000 */
[----:B------:R-:W-:-:S02]  /*2110*/  FADD.FTZ R93, -R77, R34 ;  /* 0x000000224d5d7221 */ /* 0x000fc40000010100 */
[C---:B------:R-:W-:Y:S02]  /*2120*/  FADD.FTZ R101, -R77.reuse, R40 ;  /* 0x000000284d657221 */ /* 0x040fe40000010100 */
[----:B------:R-:W-:Y:S01]  /*2130*/  FFMA.FTZ R40, R38, R35, R59 ;  /* 0x0000002326287223 */ /* 0x000fe2000001003b */
[----:B------:R-:W-:Y:S01]  /*2140*/  HADD2.F32 R35, -RZ, R60.H1_H1 ;  /* 0x3000003cff237230 */ /* 0x000fe20000004100 */
[C---:B------:R-:W-:Y:S02]  /*2150*/  FADD.FTZ R29, -R77.reuse, R29 ;  /* 0x0000001d4d1d7221 */ /* 0x040fe40000010100 */
[----:B------:R-:W-:Y:S01]  /*2160*/  FFMA.FTZ R38, R36, R33, R65 ;  /* 0x0000002124267223 */ /* 0x000fe20000010041 */
[----:B------:R-:W-:Y:S01]  /*2170*/  HADD2.F32 R36, -RZ, R11.H0_H0 ;  /* 0x2000000bff247230 */ /* 0x000fe20000004100 */
[----:B------:R-:W-:Y:S02]  /*2180*/  FADD.FTZ R37, -R77, R37 ;  /* 0x000000254d257221 */ /* 0x000fe40000010100 */
[----:B------:R-:W-:-:S02]  /*2190*/  FMUL.FTZ R93, R78, R93 ;  /* 0x0000005d4e5d7220 */ /* 0x000fc40000410000 */
[C---:B------:R-:W-:Y:S02]  /*21a0*/  FADD.FTZ R85, -R77.reuse, R26 ;  /* 0x0000001a4d557221 */ /* 0x040fe40000010100 */
[C---:B------:R-:W-:Y:S02]  /*21b0*/  FMUL.FTZ R34, R78.reuse, R29 ;  /* 0x0000001d4e227220 */ /* 0x040fe40000410000 */
[C---:B------:R-:W-:Y:S01]  /*21c0*/  FMUL.FTZ R26, R78.reuse, R37 ;  /* 0x000000254e1a7220 */ /* 0x040fe20000410000 */
[----:B------:R-:W-:Y:S01]  /*21d0*/  HADD2.F32 R37, -RZ, R11.H1_H1 ;  /* 0x3000000bff257230 */ /* 0x000fe20000004100 */
[----:B------:R-:W-:Y:S02]  /*21e0*/  FADD.FTZ R99, -R77, R46 ;  /* 0x0000002e4d637221 */ /* 0x000fe40000010100 */
[----:B------:R-:W-:Y:S01]  /*21f0*/  FFMA.FTZ R93, R93, R36, R50 ;  /* 0x000000245d5d7223 */ /* 0x000fe20000010032 */
[----:B------:R-:W-:Y:S01]  /*2200*/  HADD2.F32 R36, -RZ, R9.H0_H0 ;  /* 0x20000009ff247230 */ /* 0x000fe20000004100 */
[----:B------:R-:W-:-:S02]  /*2210*/  FMUL.FTZ R46, R78, R95 ;  /* 0x0000005f4e2e7220 */ /* 0x000fc40000410000 */
[C---:B------:R-:W-:Y:S02]  /*2220*/  FADD.FTZ R39, -R77.reuse, R39 ;  /* 0x000000274d277221 */ /* 0x040fe40000010100 */
[----:B------:R-:W-:Y:S02]  /*2230*/  FMUL.FTZ R89, R78, R89 ;  /* 0x000000594e597220 */ /* 0x000fe40000410000 */
[----:B------:R-:W-:Y:S01]  /*2240*/  FFMA.FTZ R35, R34, R35, R67 ;  /* 0x0000002322237223 */ /* 0x000fe20000010043 */
[--C-:B------:R-:W-:Y:S01]  /*2250*/  HADD2.F32 R34, -RZ, R10.reuse.H0_H0 ;  /* 0x2000000aff227230 */ /* 0x100fe20000004100 */
[----:B------:R-:W-:Y:S02]  /*2260*/  FMUL.FTZ R91, R78, R91 ;  /* 0x0000005b4e5b7220 */ /* 0x000fe40000410000 */
[----:B------:R-:W-:Y:S02]  /*2270*/  FADD.FTZ R103, -R77, R42 ;  /* 0x0000002a4d677221 */ /* 0x000fe40000010100 */
[----:B------:R-:W-:Y:S01]  /*2280*/  FFMA.FTZ R46, R46, R37, R49 ;  /* 0x000000252e2e7223 */ /* 0x000fe20000010031 */
[----:B------:R-:W-:Y:S01]  /*2290*/  HADD2.F32 R37, -RZ, R9.H1_H1 ;  /* 0x30000009ff257230 */ /* 0x000fe20000004100 */
[----:B------:R-:W-:Y:S01]  /*22a0*/  FMUL.FTZ R42, R78, R39 ;  /* 0x000000274e2a7220 */ /* 0x000fe20000410000 */
[----:B------:R-:W-:Y:S01]  /*22b0*/  HADD2.F32 R39, -RZ, R10.H1_H1 ;  /* 0x3000000aff277230 */ /* 0x000fe20000004100 */
[----:B------:R-:W-:Y:S01]  /*22c0*/  FFMA.FTZ R89, R89, R36, R54 ;  /* 0x0000002459597223 */ /* 0x000fe20000010036 */
[----:B------:R-:W-:Y:S01]  /*22d0*/  HADD2.F32 R36, -RZ, R8.H1_H1 ;  /* 0x30000008ff247230 */ /* 0x000fe20000004100 */
[----:B------:R-:W-:-:S02]  /*22e0*/  FADD.FTZ R41, -R77, R41 ;  /* 0x000000294d297221 */ /* 0x000fc40000010100 */
[C---:B------:R-:W-:Y:S02]  /*22f0*/  FADD.FTZ R79, -R77.reuse, R28 ;  /* 0x0000001c4d4f7221 */ /* 0x040fe40000010100 */
[C---:B------:R-:W-:Y:S01]  /*2300*/  FADD.FTZ R81, -R77.reuse, R30 ;  /* 0x0000001e4d517221 */ /* 0x040fe20000010100 */
[----:B------:R-:W-:Y:S01]  /*2310*/  HADD2.F32 R30, -RZ, R63.H0_H0 ;  /* 0x2000003fff1e7230 */ /* 0x000fe20000004100 */
[C---:B------:R-:W-:Y:S02]  /*2320*/  FADD.FTZ R45, -R77.reuse, R45 ;  /* 0x0000002d4d2d7221 */ /* 0x040fe40000010100 */
[----:B------:R-:W-:Y:S02]  /*2330*/  FADD.FTZ R47, -R77, R47 ;  /* 0x0000002f4d2f7221 */ /* 0x000fe40000010100 */
[----:B------:R-:W-:Y:S01]  /*2340*/  FFMA.FTZ R91, R91, R34, R52 ;  /* 0x000000225b5b7223 */ /* 0x000fe20000010034 */
[----:B------:R-:W-:Y:S01]  /*2350*/  HADD2.F32 R34, -RZ, R8.H0_H0 ;  /* 0x20000008ff227230 */ /* 0x000fe20000004100 */
[----:B------:R-:W-:-:S02]  /*2360*/  FADD.FTZ R43, -R77, R43 ;  /* 0x0000002b4d2b7221 */ /* 0x000fc40000010100 */
[----:B------:R-:W-:Y:S02]  /*2370*/  FMUL.FTZ R29, R78, R87 ;  /* 0x000000574e1d7220 */ /* 0x000fe40000410000 */
[----:B------:R-:W-:Y:S02]  /*2380*/  IMAD R76, R76, c[0x0][0x168], RZ ;  /* 0x00005a004c4c7a24 */ /* 0x000fe400078e02ff */
[----:B------:R-:W-:Y:S01]  /*2390*/  FMUL.FTZ R80, R78, R41 ;  /* 0x000000294e507220 */ /* 0x000fe20000410000 */
[----:B------:R-:W-:Y:S01]  /*23a0*/  HADD2.F32 R41, -RZ, R7.H1_H1 ;  /* 0x30000007ff297230 */ /* 0x000fe20000004100 */
[----:B------:R-:W-:Y:S01]  /*23b0*/  FFMA.FTZ R42, R42, R37, R53 ;  /* 0x000000252a2a7223 */ /* 0x000fe20000010035 */
        /* <DEDUP_REMOVED lines=13> */
[----:B------:R-:W-:Y:S01]  /*2490*/  FFMA.FTZ R37, R26, R36, R55 ;  /* 0x000000241a257223 */ /* 0x000fe20000010037 */
[--C-:B------:R-:W-:Y:S01]  /*24a0*/  HADD2.F32 R36, -RZ, R5.reuse.H0_H0 ;  /* 0x20000005ff247230 */ /* 0x100fe20000004100 */
[----:B------:R-:W-:Y:S01]  /*24b0*/  FMUL.FTZ R78, R78, R43 ;  /* 0x0000002b4e4e7220 */ /* 0x000fe20000410000 */
[--C-:B------:R-:W-:Y:S01]  /*24c0*/  HADD2.F32 R26, -RZ, R6.reuse.H1_H1 ;  /* 0x30000006ff1a7230 */ /* 0x100fe20000004100 */
[----:B------:R-:W-:Y:S01]  /*24d0*/  FFMA.FTZ R34, R29, R34, R56 ;  /* 0x000000221d227223 */ /* 0x000fe20000010038 */
[----:B------:R-:W-:Y:S01]  /*24e0*/  HADD2.F32 R29, -RZ, R6.H0_H0 ;  /* 0x20000006ff1d7230 */ /* 0x000fe20000004100 */
[----:B------:R-:W-:Y:S01]  /*24f0*/  FFMA.FTZ R82, R78, R41, R75 ;  /* 0x000000294e527223 */ /* 0x000fe2000001004b */
[----:B------:R-:W-:Y:S01]  /*2500*/  MOV R43, 0x10 ;  /* 0x00000010002b7802 */ /* 0x000fe20000000f00 */
[----:B------:R-:W-:Y:S01]  /*2510*/  FFMA.FTZ R103, R103, R39, R72 ;  /* 0x0000002767677223 */ /* 0x000fe20000010048 */
[----:B------:R-:W-:Y:S01]  /*2520*/  HADD2.F32 R39, -RZ, R5.H1_H1 ;  /* 0x30000005ff277230 */ /* 0x000fe20000004100 */
[----:B------:R-:W-:Y:S01]  /*2530*/  FFMA.FTZ R41, R27, R36, R2 ;  /* 0x000000241b297223 */ /* 0x000fe20000010002 */
[----:B------:R-:W-:Y:S01]  /*2540*/  LOP3.LUT R36, R0, 0xff, RZ, 0xc0, !PT ;  /* 0x000000ff00247812 */ /* 0x000fe200078ec0ff */
[----:B------:R-:W-:Y:S01]  /*2550*/  FFMA.FTZ R81, R81, R32, R66 ;  /* 0x0000002051517223 */ /* 0x000fe20000010042 */
[----:B------:R-:W-:Y:S01]  /*2560*/  HADD2.F32 R32, -RZ, R60.H0_H0 ;  /* 0x2000003cff207230 */ /* 0x000fe20000004100 */
[----:B------:R-:W-:Y:S01]  /*2570*/  FFMA.FTZ R80, R80, R26, R71 ;  /* 0x0000001a50507223 */ /* 0x000fe20000010047 */
[--C-:B------:R-:W-:Y:S01]  /*2580*/  HADD2.F32 R26, -RZ, R4.reuse.H0_H0 ;  /* 0x20000004ff1a7230 */ /* 0x100fe20000004100 */
[----:B------:R-:W-:Y:S01]  /*2590*/  FFMA.FTZ R101, R101, R29, R70 ;  /* 0x0000001d65657223 */ /* 0x000fe20000010046 */
[----:B------:R-:W-:Y:S01]  /*25a0*/  HADD2.F32 R29, -RZ, R4.H1_H1 ;  /* 0x30000004ff1d7230 */ /* 0x000fe20000004100 */
[----:B------:R-:W-:Y:S01]  /*25b0*/  LEA.HI.SX32 R36, R33, R36, 0x1d ;  /* 0x0000002421247211 */ /* 0x000fe200078feaff */
        /* <DEDUP_REMOVED lines=9> */
[----:B------:R-:W-:-:S02]  /*2650*/  IADD3 R38, R36, 0x100, RZ ;  /* 0x0000010024267810 */ /* 0x000fc40007ffe0ff */
[C---:B------:R-:W-:Y:S01]  /*2660*/  IADD3 R40, R36.reuse, 0x200, RZ ;  /* 0x0000020024287810 */ /* 0x040fe20007ffe0ff */
[----:B------:R-:W-:Y:S01]  /*2670*/  IMAD.WIDE.U32 R36, R36, R43, c[0x0][0x208] ;  /* 0x0000820024247625 */ /* 0x000fe200078e002b */
[----:B------:R-:W-:Y:S02]  /*2680*/  F2FP.PACK_AB R24, R35, R32 ;  /* 0x000000202318723e */ /* 0x000fe400000000ff */
[----:B------:R-:W-:Y:S02]  /*2690*/  F2FP.PACK_AB R27, R31, R30 ;  /* 0x0000001e1f1b723e */ /* 0x000fe400000000ff */
[----:B------:R-:W-:Y:S01]  /*26a0*/  F2FP.PACK_AB R32, R76, R39 ;  /* 0x000000274c20723e */ /* 0x000fe200000000ff */
[----:B------:R-:W-:Y:S01]  /*26b0*/  IMAD.WIDE.U32 R38, R38, R43, c[0x0][0x208] ;  /* 0x0000820026267625 */ /* 0x000fe200078e002b */
[----:B------:R-:W-:Y:S01]  /*26c0*/  F2FP.PACK_AB R31, R46, R93 ;  /* 0x0000005d2e1f723e */ /* 0x000fe200000000ff */
[----:B------:R0:W-:Y:S01]  /*26d0*/  STG.E.128 [R36.64], R24 ;  /* 0x0000001824007986 */ /* 0x0001e2000c101d04 */
[----:B------:R-:W-:-:S02]  /*26e0*/  F2FP.PACK_AB R30, R44, R91 ;  /* 0x0000005b2c1e723e */ /* 0x000fc400000000ff */
[----:B------:R-:W-:Y:S02]  /*26f0*/  F2FP.PACK_AB R29, R42, R89 ;  /* 0x000000592a1d723e */ /* 0x000fe400000000ff */
[----:B------:R-:W-:Y:S01]  /*2700*/  F2FP.PACK_AB R33, R78, R41 ;  /* 0x000000294e21723e */ /* 0x000fe200000000ff */
[----:B------:R-:W-:Y:S01]  /*2710*/  IMAD.WIDE.U32 R40, R40, R43, c[0x0][0x208] ;  /* 0x0000820028287625 */ /* 0x000fe200078e002b */
[----:B------:R-:W-:Y:S01]  /*2720*/  F2FP.PACK_AB R35, R82, R103 ;  /* 0x000000675223723e */ /* 0x000fe200000000ff */
[----:B------:R0:W-:Y:S04]  /*2730*/  STG.E.128 [R38.64], R28 ;  /* 0x0000001c26007986 */ /* 0x0001e8000c101d04 */
[----:B------:R0:W-:Y:S02]  /*2740*/  STG.E.128 [R40.64], R32 ;  /* 0x0000002028007986 */ /* 0x0001e4000c101d04 */
.L_x_13572:
[----:B-1----:R-:W-:Y:S05]  /*2750*/  BSYNC B0 ;  /* 0x0000000000007941 */ /* 0x002fea0003800000 */
.L_x_13571:
[----:B------:R-:W-:Y:S02]  /*2760*/  IADD3 R74, R74, c[0x0][0x160], RZ ;  /* 0x000058004a4a7a10 */ /* 0x000fe40007ffe0ff */
[----:B------:R-:W-:-:S02]  /*2770*/  LOP3.LUT P1, RZ, R73, 0xff, RZ, 0xc0, !PT ;  /* 0x000000ff49ff7812 */ /* 0x000fc4000782c0ff */
[----:B------:R-:W-:Y:S02]  /*2780*/  ISETP.GE.AND P0, PT, R74, c[0x0][0x164], PT ;  /* 0x000059004a007a0c */ /* 0x000fe40003f06270 */
[----:B------:R-:W-:-:S11]  /*2790*/  SEL R73, RZ, 0x1, P1 ;  /* 0x00000001ff497807 */ /* 0x000fd60000800000 */
[----:B0----5:R-:W-:Y:S01]  /*27a0*/  @P0 CALL.REL.NOINC `(.L_x_13573) ;  /* 0x0000001000000944 */ /* 0x021fe20003c00000 */
[----:B------:R-:W-:Y:S05]  /*27b0*/  BRA `(.L_x_13574) ;  /* 0xffffdba000007947 */ /* 0x000fea000383ffff */
.L_x_13573:
[----:B------:R-:W-:Y:S05]  /*27c0*/  EXIT ;  /* 0x000000000000794d */ /* 0x000fea0003800000 */
.L_x_13569:
[----:B------:R-:W-:Y:S01]  /*27d0*/  HFMA2.MMA R86, -RZ, RZ, 0, 5.9604644775390625e-08 ;  /* 0x00000001ff567435 */ /* 0x000fe200000001ff */
[----:B0-----:R-:W-:Y:S02]  /*27e0*/  MOV R79, 0x1f ;  /* 0x0000001f004f7802 */ /* 0x001fe40000000f00 */
[----:B------:R-:W-:Y:S02]  /*27f0*/  MOV R84, 0xffffffff ;  /* 0xffffffff00547802 */ /* 0x000fe40000000f00 */
[----:B------:R-:W-:Y:S02]  /*2800*/  MOV R82, 0x2820 ;  /* 0x0000282000527802 */ /* 0x000fe40000000f00 */
[----:B-----5:R-:W-:Y:S05]  /*2810*/  CALL.REL.NOINC `($__internal_99_$__cuda_sm70_shflsync_bfly_p) ;  /* 0x0000069000007944 */ /* 0x020fea0003c00000 */
[----:B-1----:R-:W-:Y:S01]  /*2820*/  MOV R78, R86 ;  /* 0x00000056004e7202 */ /* 0x002fe20000000f00 */
[----:B0-----:R-:W-:Y:S05]  /*2830*/  BRA `(.L_x_13575) ;  /* 0xffffedf000007947 */ /* 0x001fea000383ffff */
.L_x_13570:
[----:B------:R-:W-:Y:S01]  /*2840*/  HFMA2.MMA R86, -RZ, RZ, 0, 1.1920928955078125e-07 ;  /* 0x00000002ff567435 */ /* 0x000fe200000001ff */
[----:B------:R-:W-:Y:S02]  /*2850*/  MOV R79, 0x1f ;  /* 0x0000001f004f7802 */ /* 0x000fe40000000f00 */
[----:B------:R-:W-:Y:S02]  /*2860*/  MOV R84, 0xffffffff ;  /* 0xffffffff00547802 */ /* 0x000fe40000000f00 */
[----:B------:R-:W-:-:S02]  /*2870*/  MOV R82, 0x2890 ;  /* 0x0000289000527802 */ /* 0x000fc40000000f00 */
[----:B-----5:R-:W-:Y:S05]  /*2880*/  CALL.REL.NOINC `($__internal_99_$__cuda_sm70_shflsync_bfly_p) ;  /* 0x0000062000007944 */ /* 0x020fea0003c00000 */
[----:B01----:R-:W-:Y:S01]  /*2890*/  FADD.FTZ R85, R85, R86 ;  /* 0x0000005655557221 */ /* 0x003fe20000010000 */
[----:B------:R-:W-:Y:S01]  /*28a0*/  HFMA2.MMA R86, -RZ, RZ, 0, 2.384185791015625e-07 ;  /* 0x00000004ff567435 */ /* 0x000fe200000001ff */
[----:B------:R-:W-:-:S02]  /*28b0*/  MOV R79, 0x1f ;  /* 0x0000001f004f7802 */ /* 0x000fc40000000f00 */
[----:B------:R-:W-:Y:S02]  /*28c0*/  MOV R84, 0xffffffff ;  /* 0xffffffff00547802 */ /* 0x000fe40000000f00 */
[----:B------:R-:W-:Y:S02]  /*28d0*/  MOV R82, 0x28f0 ;  /* 0x000028f000527802 */ /* 0x000fe40000000f00 */
[----:B------:R-:W-:Y:S05]  /*28e0*/  CALL.REL.NOINC `($__internal_99_$__cuda_sm70_shflsync_bfly_p) ;  /* 0x000005c000007944 */ /* 0x000fea0003c00000 */
[----:B01----:R-:W-:Y:S01]  /*28f0*/  FADD.FTZ R85, R85, R86 ;  /* 0x0000005655557221 */ /* 0x003fe20000010000 */
[----:B------:R-:W-:Y:S01]  /*2900*/  HFMA2.MMA R86, -RZ, RZ, 0, 4.76837158203125e-07 ;  /* 0x00000008ff567435 */ /* 0x000fe200000001ff */
[----:B------:R-:W-:Y:S02]  /*2910*/  MOV R79, 0x1f ;  /* 0x0000001f004f7802 */ /* 0x000fe40000000f00 */
[----:B------:R-:W-:Y:S02]  /*2920*/  MOV R84, 0xffffffff ;  /* 0xffffffff00547802 */ /* 0x000fe40000000f00 */
[----:B------:R-:W-:Y:S02]  /*2930*/  MOV R82, 0x2950 ;  /* 0x0000295000527802 */ /* 0x000fe40000000f00 */
[----:B------:R-:W-:Y:S05]  /*2940*/  CALL.REL.NOINC `($__internal_99_$__cuda_sm70_shflsync_bfly_p) ;  /* 0x0000056000007944 */ /* 0x000fea0003c00000 */
[----:B01----:R-:W-:Y:S01]  /*2950*/  FADD.FTZ R85, R85, R86 ;  /* 0x0000005655557221 */ /* 0x003fe20000010000 */
[----:B------:R-:W-:Y:S01]  /*2960*/  HFMA2.MMA R86, -RZ, RZ, 0, 9.5367431640625e-07 ;  /* 0x00000010ff567435 */ /* 0x000fe200000001ff */
[----:B------:R-:W-:-:S02]  /*2970*/  MOV R79, 0x1f ;  /* 0x0000001f004f7802 */ /* 0x000fc40000000f00 */
[----:B------:R-:W-:Y:S02]  /*2980*/  MOV R84, 0xffffffff ;  /* 0xffffffff00547802 */ /* 0x000fe40000000f00 */
[----:B------:R-:W-:Y:S02]  /*2990*/  MOV R82, 0x29b0 ;  /* 0x000029b000527802 */ /* 0x000fe40000000f00 */
[----:B------:R-:W-:Y:S05]  /*29a0*/  CALL.REL.NOINC `($__internal_99_$__cuda_sm70_shflsync_bfly_p) ;  /* 0x0000050000007944 */ /* 0x000fea0003c00000 */
        /* <DEDUP_REMOVED lines=54> */
[----:B------:R-:W-:Y:S05]  /*2d10*/  CALL.REL.NOINC `($__internal_99_$__cuda_sm70_shflsync_bfly_p) ;  /* 0x0000019000007944 */ /* 0x000fea0003c00000 */
[----:B01----:R-:W-:Y:S01]  /*2d20*/  FADD.FTZ R85, R85, R86 ;  /* 0x0000005655557221 */ /* 0x003fe20000010000 */
[----:B------:R-:W-:Y:S01]  /*2d30*/  HFMA2.MMA R86, -RZ, RZ, 0, 1.1920928955078125e-07 ;  /* 0x00000002ff567435 */ /* 0x000fe200000001ff */
[----:B------:R-:W-:Y:S02]  /*2d40*/  MOV R79, 0x1f ;  /* 0x0000001f004f7802 */ /* 0x000fe40000000f00 */
[----:B------:R-:W-:Y:S02]  /*2d50*/  MOV R84, 0xffffffff ;  /* 0xffffffff00547802 */ /* 0x000fe40000000f00 */
[----:B------:R-:W-:Y:S02]  /*2d60*/  MOV R82, 0x2d80 ;  /* 0x00002d8000527802 */ /* 0x000fe40000000f00 */
[----:B------:R-:W-:Y:S05]  /*2d70*/  CALL.REL.NOINC `($__internal_99_$__cuda_sm70_shflsync_bfly_p) ;  /* 0x0000013000007944 */ /* 0x000fea0003c00000 */
        /* <DEDUP_REMOVED lines=18> */
[----:B01----:R-:W-:Y:S05]  /*2ea0*/  BRA `(.L_x_13576) ;  /* 0xffffebc000007947 */ /* 0x003fea000383ffff */
        .weak           $__internal_99_$__cuda_sm70_shflsync_bfly_p
        .type           $__internal_99_$__cuda_sm70_shflsync_bfly_p,@function
        .size           $__internal_99_$__cuda_sm70_shflsync_bfly_p,(.L_x_22187 - $__internal_99_$__cuda_sm70_shflsync_bfly_p)
$__internal_99_$__cuda_sm70_shflsync_bfly_p:
[----:B------:R-:W-:Y:S01]  /*2eb0*/  HFMA2.MMA R83, -RZ, RZ, 0, 0 ;  /* 0x00000000ff537435 */ /* 0x000fe200000001ff */
[----:B------:R-:W-:Y:S04]  /*2ec0*/  WARPSYNC R84 ;  /* 0x0000005400007348 */ /* 0x000fe80003800000 */
[----:B------:R0:W1:Y:S01]  /*2ed0*/  SHFL.BFLY PT, R86, R85, R86, R79 ;  /* 0x0c00005655567389 */ /* 0x00006200000e004f */
[----:B------:R-:W-:Y:S05]  /*2ee0*/  RET.REL.NODEC R82 `(_ZN10layer_norm13ln_fwd_kernelINS_13Kernel_traitsI6__halfS2_fS2_fjLj6144ELj1ELj1ELj8ELj16ENS_18Kernel_traits_baseILj6144ES2_S2_fS2_fjLj256EEEEELb0ELb0ELb1ELb1EEEvNS_9FwdParamsE) ;  /* 0xffffd11052007950 */ /* 0x000fea0003c3ffff */
.L_x_13577:
        /* <DEDUP_REMOVED lines=9> */
.L_x_22187:


//--------------------- .text._ZN10layer_norm13ln_fwd_kernelINS_13Kernel_traitsI6__halfS2_fS2_fjLj6144ELj1ELj1ELj8ELj16ENS_18Kernel_traits_baseILj6144ES2_S2_fS2_fjLj256EEEEELb0ELb1ELb0ELb0EEEvNS_9FwdParamsE --------------------------
	.section	.text._ZN10layer_norm13ln_fwd_kernelINS_13Kernel_traitsI6__halfS2_fS2_fjLj6144ELj1ELj1ELj8ELj16ENS_18Kernel_traits_baseILj6144ES2_S2_fS2_fjLj256EEEEELb0ELb1ELb0ELb0EEEvNS_9FwdParamsE,"ax",@progbits
	.sectioninfo	@"SHI_REGISTERS=128"
	.align	128
        .global         _ZN10layer_norm13ln_fwd_kernelINS_13Kernel_traitsI6__halfS2_fS2_fjLj6144ELj1ELj1ELj8ELj16ENS_18Kernel_traits_baseILj6144ES2_S2_fS2_fjLj256EEEEELb0ELb1ELb0ELb0EEEvNS_9FwdParamsE
        .type           _ZN10layer_norm13ln_fwd_kernelINS_13Kernel_traitsI6__halfS2_fS2_fjLj6144ELj1ELj1ELj8ELj16ENS_18Kernel_traits_baseILj6144ES2_S2_fS2_fjLj256EEEEELb0ELb1ELb0ELb0EEEvNS_9FwdParamsE,@function
        .size           _ZN10layer_norm13ln_fwd_kernelINS_13Kernel_traitsI6__halfS2_fS2_fjLj6144ELj1ELj1ELj8ELj16ENS_18Kernel_traits_baseILj6144ES2_S2_fS2_fjLj256EEEEELb0ELb1ELb0ELb0EEEvNS_9FwdParamsE,(.L_x_22188 - _ZN10layer_norm13ln_fwd_kernelINS_13Kernel_traitsI6__halfS2_fS2_fjLj6144ELj1ELj1ELj8ELj16ENS_18Kernel_traits_baseILj6144ES2_S2_fS2_fjLj256EEEEELb0ELb1ELb0ELb0EEEvNS_9FwdParamsE)
        .other          _ZN10layer_norm13ln_fwd_kernelINS_13Kernel_traitsI6__halfS2_fS2_fjLj6144ELj1ELj1ELj8ELj16ENS_18Kernel_traits_baseILj6144ES2_S2_fS2_fjLj256EEEEELb0ELb1ELb0ELb0EEEvNS_9FwdParamsE,@"STO_CUDA_ENTRY STV_DEFAULT"
_ZN10layer_norm13ln_fwd_kernelINS_13Kernel_traitsI6__halfS2_fS2_fjLj6144ELj1ELj1ELj8ELj16ENS_18Kernel_traits_baseILj6144ES2_S2_fS2_fjLj256EEEEELb0ELb1ELb0ELb0EEEvNS_9FwdParamsE:
.text._ZN10layer_norm13ln_fwd_kernelINS_13Kernel_traitsI6__halfS2_fS2_fjLj6144ELj1ELj1ELj8ELj16ENS_18Kernel_traits_baseILj6144ES2_S2_fS2_fjLj256EEEEELb0ELb1ELb0ELb0EEEvNS_9FwdParamsE:
        /* <DEDUP_REMOVED lines=28> */
.L_x_13579:
[----:B0-----:R-:W-:Y:S05]  /*01c0*/  BSYNC B0 ;  /* 0x0000000000007941 */ /* 0x001fea0003800000 */
.L_x_13578:
        /* <DEDUP_REMOVED lines=16> */
.L_x_13581:
[----:B0-----:R-:W-:Y:S05]  /*02d0*/  BSYNC B0 ;  /* 0x0000000000007941 */ /* 0x001fea0003800000 */
.L_x_13580:
        /* <DEDUP_REMOVED lines=15> */
.L_x_13583:
[----:B0-----:R-:W-:Y:S05]  /*03d0*/  BSYNC B0 ;  /* 0x0000000000007941 */ /* 0x001fea0003800000 */
.L_x_13582:
[----:B------:R-:W0:Y:S02]  /*03e0*/  S2UR UR6, SR_CTAID.X ;  /* 0x00000000000679c3 */ /* 0x000e240000002500 */
[----:B0-----:R-:W-:-:S04]  /*03f0*/  LEA.HI R115, R19, UR6, RZ, 0x18 ;  /* 0x0000000613737c11 */ /* 0x001fc8000f8fc0ff */
[----:B------:R-:W-:-:S13]  /*0400*/  ISETP.GE.AND P0, PT, R115, c[0x0][0x164], PT ;  /* 0x0000590073007a0c */ /* 0x000fda0003f06270 */
[----:B------:R-:W-:Y:S05]  /*0410*/  @P0 EXIT ;  /* 0x000000000000094d */ /* 0x000fea0003800000 */
[----:B------:R-:W-:Y:S01]  /*0420*/  SHF.R.S32.HI R52, RZ, 0x3, R52 ;  /* 0x00000003ff347819 */ /* 0x000fe20000011434 */
[--C-:B-----5:R-:W-:Y:S01]  /*0430*/  HADD2.F32 R13, -RZ, R6.reuse.H0_H0 ;  /* 0x20000006ff0d7230 */ /* 0x120fe20000004100 */
[----:B------:R-:W-:Y:S01]  /*0440*/  MOV R113, 0x1 ;  /* 0x0000000100717802 */ /* 0x000fe20000000f00 */
[----:B------:R-:W-:Y:S01]  /*0450*/  HADD2.F32 R12, -RZ, R6.H1_H1 ;  /* 0x30000006ff0c7230 */ /* 0x000fe20000004100 */
[----:B------:R-:W-:Y:S01]  /*0460*/  ULDC.U8 UR6, c[0x0][0x1f0] ;  /* 0x00007c0000067ab9 */ /* 0x000fe20000000000 */
        /* <DEDUP_REMOVED lines=15> */
[--C-:B------:R-:W-:Y:S01]  /*0560*/  HADD2.F32 R17, -RZ, R4.reuse.H0_H0 ;  /* 0x20000004ff117230 */ /* 0x100fe20000004100 */
[----:B------:R-:W-:Y:S01]  /*0570*/  LOP3.LUT R52, R52, 0x1fffffe0, RZ, 0xc0, !PT ;  /* 0x1fffffe034347812 */ /* 0x000fe200078ec0ff */
[----:B------:R-:W-:Y:S01]  /*0580*/  HADD2.F32 R16, -RZ, R4.H1_H1 ;  /* 0x30000004ff107230 */ /* 0x000fe20000004100 */
[----:B------:R-:W-:Y:S01]  /*0590*/  IADD3 R25, R24, -R25, RZ ;  /* 0x8000001918197210 */ /* 0x000fe20007ffe0ff */
[----:B------:R-:W-:-:S02]  /*05a0*/  HADD2.F32 R15, -RZ, R5.H0_H0 ;  /* 0x20000005ff0f7230 */ /* 0x000fc40000004100 */
[----:B------:R-:W-:Y:S01]  /*05b0*/  HADD2.F32 R14, -RZ, R5.H1_H1 ;  /* 0x30000005ff0e7230 */ /* 0x000fe20000004100 */
        /* <DEDUP_REMOVED lines=8> */
[----:B------:R-:W-:Y:S01]  /*0640*/  SHF.L.U32 R26, R19, 0x5, RZ ;  /* 0x00000005131a7819 */ /* 0x000fe200000006ff */
[----:B------:R-:W-:Y:S01]  /*0650*/  HADD2.F32 R62, -RZ, R27.H1_H1 ;  /* 0x3000001bff3e7230 */ /* 0x000fe20000004100 */
[----:B------:R-:W-:Y:S01]  /*0660*/  SHF.L.U32 R25, R25, 0x3, RZ ;  /* 0x0000000319197819 */ /* 0x000fe200000006ff */
[--C-:B------:R-:W-:Y:S01]  /*0670*/  HADD2.F32 R63, -RZ, R44.reuse.H0_H0 ;  /* 0x2000002cff3f7230 */ /* 0x100fe20000004100 */
[----:B------:R-:W-:Y:S01]  /*0680*/  LOP3.LUT R27, R26, 0x3e0, RZ, 0xc0, !PT ;  /* 0x000003e01a1b7812 */ /* 0x000fe200078ec0ff */
[----:B------:R-:W-:-:S02]  /*0690*/  HADD2.F32 R65, -RZ, R44.H1_H1 ;  /* 0x3000002cff417230 */ /* 0x000fc40000004100 */
[--C-:B------:R-:W-:Y:S01]  /*06a0*/  HADD2.F32 R64, -RZ, R45.reuse.H0_H0 ;  /* 0x2000002dff407230 */ /* 0x100fe20000004100 */
[----:B------:R-:W0:Y:S01]  /*06b0*/  I2F.U32 R25, R25 ;  /* 0x0000001900197306 */ /* 0x000e220000201000 */
[----:B------:R-:W-:Y:S01]  /*06c0*/  IADD3 R27, R24, -R27, RZ ;  /* 0x8000001b181b7210 */ /* 0x000fe20007ffe0ff */
[----:B------:R-:W-:Y:S02]  /*06d0*/  HADD2.F32 R66, -RZ, R45.H1_H1 ;  /* 0x3000002dff427230 */ /* 0x000fe40000004100 */
[--C-:B------:R-:W-:Y:S01]  /*06e0*/  HADD2.F32 R67, -RZ, R46.reuse.H0_H0 ;  /* 0x2000002eff437230 */ /* 0x100fe20000004100 */
[----:B------:R-:W-:Y:S01]  /*06f0*/  IMNMX R27, RZ, R27, !PT ;  /* 0x0000001bff1b7217 */ /* 0x000fe20007800200 */
[----:B------:R-:W-:Y:S02]  /*0700*/  HADD2.F32 R68, -RZ, R46.H1_H1 ;  /* 0x3000002eff447230 */ /* 0x000fe40000004100 */
[--C-:B------:R-:W-:Y:S01]  /*0710*/  HADD2.F32 R69, -RZ, R47.reuse.H0_H0 ;  /* 0x2000002fff457230 */ /* 0x100fe20000004100 */
[----:B------:R-:W-:Y:S01]  /*0720*/  IMNMX R27, R27, 0x20, PT ;  /* 0x000000201b1b7817 */ /* 0x000fe20003800200 */
[----:B------:R-:W-:-:S02]  /*0730*/  HADD2.F32 R71, -RZ, R47.H1_H1 ;  /* 0x3000002fff477230 */ /* 0x000fc40000004100 */
[--C-:B------:R-:W-:Y:S01]  /*0740*/  HADD2.F32 R70, -RZ, R48.reuse.H0_H0 ;  /* 0x20000030ff467230 */ /* 0x100fe20000004100 */
[----:B------:R-:W-:Y:S01]  /*0750*/  IADD3 R27, R52, R27, RZ ;  /* 0x0000001b341b7210 */ /* 0x000fe20007ffe0ff */
[----:B------:R-:W-:Y:S01]  /*0760*/  HADD2.F32 R72, -RZ, R48.H1_H1 ;  /* 0x30000030ff487230 */ /* 0x000fe20000004100 */
[----:B0-----:R0:W1:Y:S01]  /*0770*/  MUFU.RCP R105, R25 ;  /* 0x0000001900697308 */ /* 0x0010620000001000 */
[--C-:B------:R-:W-:Y:S01]  /*0780*/  HADD2.F32 R73, -RZ, R49.reuse.H0_H0 ;  /* 0x20000031ff497230 */ /* 0x100fe20000004100 */
[----:B------:R-:W-:Y:S01]  /*0790*/  SHF.L.U32 R114, R27, 0x3, RZ ;  /* 0x000000031b727819 */ /* 0x000fe200000006ff */
        /* <DEDUP_REMOVED lines=37> */
.L_x_13599:
        /* <DEDUP_REMOVED lines=26> */
[----:B------:R-:W-:Y:S01]  /*0b90*/  ISETP.NE.AND.EX P0, PT, RZ, c[0x0][0x184], PT, P0 ;  /* 0x00006100ff007a0c */ /* 0x000fe20003f05300 */
[----:B--2---:R-:W-:-:S02]  /*0ba0*/  HADD2.F32 R39, -RZ, R32.H0_H0 ;  /* 0x20000020ff277230 */ /* 0x004fc40000004100 */
[--C-:B------:R-:W-:Y:S02]  /*0bb0*/  HADD2.F32 R59, -RZ, R33.reuse.H0_H0 ;  /* 0x20000021ff3b7230 */ /* 0x100fe40000004100 */
[----:B------:R-:W-:Y:S02]  /*0bc0*/  HADD2.F32 R117, -RZ, R33.H1_H1 ;  /* 0x30000021ff757230 */ /* 0x000fe40000004100 */
[--C-:B------:R-:W-:Y:S02]  /*0bd0*/  HADD2.F32 R121, -RZ, R35.reuse.H0_H0 ;  /* 0x20000023ff797230 */ /* 0x100fe40000004100 */
[----:B------:R-:W-:Y:S01]  /*0be0*/  HADD2.F32 R57, -RZ, R32.H1_H1 ;  /* 0x30000020ff397230 */ /* 0x000fe20000004100 */
[-C--:B------:R-:W-:Y:S01]  /*0bf0*/  FMUL.FTZ R32, R39, R56.reuse ;  /* 0x0000003827207220 */ /* 0x080fe20000410000 */
[--C-:B------:R-:W-:Y:S01]  /*0c00*/  HADD2.F32 R33, -RZ, R34.reuse.H0_H0 ;  /* 0x20000022ff217230 */ /* 0x100fe20000004100 */
[-C--:B------:R-:W-:Y:S01]  /*0c10*/  FMUL.FTZ R117, R117, R56.reuse ;  /* 0x0000003875757220 */ /* 0x080fe20000410000 */
[----:B------:R-:W-:Y:S01]  /*0c20*/  HADD2.F32 R119, -RZ, R34.H1_H1 ;  /* 0x30000022ff777230 */ /* 0x000fe20000004100 */
[-C--:B------:R-:W-:Y:S01]  /*0c30*/  FMUL.FTZ R57, R57, R56.reuse ;  /* 0x0000003839397220 */ /* 0x080fe20000410000 */
[----:B------:R-:W-:Y:S01]  /*0c40*/  HADD2.F32 R35, -RZ, R35.H1_H1 ;  /* 0x30000023ff237230 */ /* 0x000fe20000004100 */
[-C--:B------:R-:W-:Y:S01]  /*0c50*/  FMUL.FTZ R34, R59, R56.reuse ;  /* 0x000000383b227220 */ /* 0x080fe20000410000 */
[----:B------:R-:W-:Y:S01]  /*0c60*/  LEA.HI.X R59, R112, c[0x0][0x18c], RZ, 0x5, P4 ;  /* 0x00006300703b7a11 */ /* 0x000fe200020f2cff */
[----:B0-----:R-:W-:-:S02]  /*0c70*/  FMUL.FTZ R36, R33, R56 ;  /* 0x0000003821247220 */ /* 0x001fc40000410000 */
[-C--:B------:R-:W-:Y:S02]  /*0c80*/  FMUL.FTZ R119, R119, R56.reuse ;  /* 0x0000003877777220 */ /* 0x080fe40000410000 */
[-C--:B------:R-:W-:Y:S02]  /*0c90*/  FMUL.FTZ R38, R121, R56.reuse ;  /* 0x0000003879267220 */ /* 0x080fe40000410000 */
[----:B------:R-:W-:Y:S02]  /*0ca0*/  FMUL.FTZ R39, R35, R56 ;  /* 0x0000003823277220 */ /* 0x000fe40000410000 */
[----:B------:R-:W-:Y:S02]  /*0cb0*/  FMUL.FTZ R32, R17, R32 ;  /* 0x0000002011207220 */ /* 0x000fe40000410000 */
[----:B------:R-:W-:Y:S01]  /*0cc0*/  FMUL.FTZ R33, R16, R57 ;  /* 0x0000003910217220 */ /* 0x000fe20000410000 */
[----:B------:R-:W-:Y:S01]  /*0cd0*/  IADD3 R57, R112, 0x100, RZ ;  /* 0x0000010070397810 */ /* 0x000fe20007ffe0ff */
        /* <DEDUP_REMOVED lines=16> */
.L_x_13585:
[----:B------:R-:W-:Y:S05]  /*0de0*/  BSYNC B0 ;  /* 0x0000000000007941 */ /* 0x000fea0003800000 */
.L_x_13584:
        /* <DEDUP_REMOVED lines=25> */
[----:B------:R-:W-:-:S02]  /*0f80*/  FMUL.FTZ R42, R117, R56 ;  /* 0x00000038752a7220 */ /* 0x000fc40000410000 */
[-C--:B-1----:R-:W-:Y:S02]  /*0f90*/  FMUL.FTZ R44, R41, R56.reuse ;  /* 0x00000038292c7220 */ /* 0x082fe40000410000 */
[-C--:B------:R-:W-:Y:S02]  /*0fa0*/  FMUL.FTZ R121, R121, R56.reuse ;  /* 0x0000003879797220 */ /* 0x080fe40000410000 */
[-C--:B------:R-:W-:Y:S02]  /*0fb0*/  FMUL.FTZ R46, R123, R56.reuse ;  /* 0x000000387b2e7220 */ /* 0x080fe40000410000 */
[----:B------:R-:W-:Y:S02]  /*0fc0*/  FMUL.FTZ R47, R43, R56 ;  /* 0x000000382b2f7220 */ /* 0x000fe40000410000 */
[----:B------:R-:W-:Y:S02]  /*0fd0*/  FMUL.FTZ R40, R9, R40 ;  /* 0x0000002809287220 */ /* 0x000fe40000410000 */
[----:B------:R-:W-:Y:S01]  /*0fe0*/  FMUL.FTZ R41, R8, R59 ;  /* 0x0000003b08297220 */ /* 0x000fe20000410000 */
[----:B------:R-:W-:Y:S01]  /*0ff0*/  LEA.HI.X R59, R57, c[0x0][0x18c], RZ, 0x5, P4 ;  /* 0x00006300393b7a11 */ /* 0x000fe200020f2cff */
[----:B------:R-:W-:Y:S01]  /*1000*/  FMUL.FTZ R42, R7, R42 ;  /* 0x0000002a072a7220 */ /* 0x000fe20000410000 */
[----:B------:R-:W-:Y:S01]  /*1010*/  IADD3 R57, R57, 0x100, RZ ;  /* 0x0000010039397810 */ /* 0x000fe20007ffe0ff */
[----:B------:R-:W-:-:S02]  /*1020*/  FMUL.FTZ R43, R6, R119 ;  /* 0x00000077062b7220 */ /* 0x000fc40000410000 */
[----:B------:R-:W-:Y:S02]  /*1030*/  FMUL.FTZ R44, R5, R44 ;  /* 0x0000002c052c7220 */ /* 0x000fe40000410000 */
[----:B------:R-:W-:Y:S02]  /*1040*/  FMUL.FTZ R45, R4, R121 ;  /* 0x00000079042d7220 */ /* 0x000fe40000410000 */
        /* <DEDUP_REMOVED lines=12> */
.L_x_13587:
[----:B------:R-:W-:Y:S05]  /*1110*/  BSYNC B0 ;  /* 0x0000000000007941 */ /* 0x000fea0003800000 */
.L_x_13586:
        /* <DEDUP_REMOVED lines=16> */
[----:B------:R-:W-:Y:S01]  /*1220*/  HADD2.F32 R49, -RZ, R50.H0_H0 ;  /* 0x20000032ff317230 */ /* 0x000fe20000004100 */
[-C--:B------:R-:W-:Y:S01]  /*1230*/  FMUL.FTZ R117, R117, R56.reuse ;  /* 0x0000003875757220 */ /* 0x080fe20000410000 */
[--C-:B------:R-:W-:Y:S01]  /*1240*/  HADD2.F32 R55, -RZ, R48.reuse.H0_H0 ;  /* 0x20000030ff377230 */ /* 0x100fe20000004100 */
[-C--:B-1----:R-:W-:Y:S01]  /*1250*/  FMUL.FTZ R52, R119, R56.reuse ;  /* 0x0000003877347220 */ /* 0x082fe20000410000 */
[----:B------:R-:W-:Y:S01]  /*1260*/  HADD2.F32 R59, -RZ, R48.H1_H1 ;  /* 0x30000030ff3b7230 */ /* 0x000fe20000004100 */
[-C--:B------:R-:W-:Y:S01]  /*1270*/  FMUL.FTZ R53, R49, R56.reuse ;  /* 0x0000003831357220 */ /* 0x080fe20000410000 */
[----:B------:R-:W-:Y:S01]  /*1280*/  HADD2.F32 R121, -RZ, R50.H1_H1 ;  /* 0x30000032ff797230 */ /* 0x000fe20000004100 */
[-C--:B------:R-:W-:Y:S01]  /*1290*/  FMUL.FTZ R55, R55, R56.reuse ;  /* 0x0000003837377220 */ /* 0x080fe20000410000 */
[--C-:B------:R-:W-:Y:S01]  /*12a0*/  HADD2.F32 R123, -RZ, R51.reuse.H0_H0 ;  /* 0x20000033ff7b7230 */ /* 0x100fe20000004100 */
[-C--:B------:R-:W-:Y:S01]  /*12b0*/  FMUL.FTZ R50, R59, R56.reuse ;  /* 0x000000383b327220 */ /* 0x080fe20000410000 */
[----:B------:R-:W-:Y:S01]  /*12c0*/  HADD2.F32 R51, -RZ, R51.H1_H1 ;  /* 0x30000033ff337230 */ /* 0x000fe20000004100 */
[-C--:B------:R-:W-:Y:S01]  /*12d0*/  FMUL.FTZ R54, R121, R56.reuse ;  /* 0x0000003879367220 */ /* 0x080fe20000410000 */
[----:B------:R-:W-:Y:S01]  /*12e0*/  LEA.HI.X R59, R57, c[0x0][0x18c], RZ, 0x5, P4 ;  /* 0x00006300393b7a11 */ /* 0x000fe200020f2cff */
        /* <DEDUP_REMOVED lines=20> */
.L_x_13589:
[----:B------:R-:W-:Y:S05]  /*1430*/  BSYNC B0 ;  /* 0x0000000000007941 */ /* 0x000fea0003800000 */
.L_x_13588:
        /* <DEDUP_REMOVED lines=33> */
.L_x_13600:
        /* <DEDUP_REMOVED lines=69> */
.L_x_13601:
        /* <DEDUP_REMOVED lines=91> */
[----:B------:R-:W-:Y:S01]  /*2050*/  F2FP.PACK_AB R56, R59, R56 ;  /* 0x000000383b38723e */ /* 0x000fe200000000ff */
        /* <DEDUP_REMOVED lines=12> */
[----:B------:R-:W-:Y:S01]  /*2120*/  F2FP.PACK_AB R57, R58, R57 ;  /* 0x000000393a39723e */ /* 0x000fe200000000ff */
[----:B------:R-:W-:-:S02]  /*2130*/  FMUL.FTZ R123, R118, R123 ;  /* 0x0000007b767b7220 */ /* 0x000fc40000410000 */
[----:B------:R-:W-:Y:S01]  /*2140*/  FMUL.FTZ R125, R118, R125 ;  /* 0x0000007d767d7220 */ /* 0x000fe20000410000 */
[----:B------:R-:W-:Y:S01]  /*2150*/  F2FP.PACK_AB R58, R116, R117 ;  /* 0x00000075743a723e */ /* 0x000fe200000000ff */
[----:B------:R-:W-:Y:S01]  /*2160*/  FFMA.FTZ R59, R69, R123, R76 ;  /* 0x0000007b453b7223 */ /* 0x000fe2000001004c */
[----:B------:R-:W-:Y:S01]  /*2170*/  MOV R117, 0x10 ;  /* 0x0000001000757802 */ /* 0x000fe20000000f00 */
[----:B------:R-:W-:-:S04]  /*2180*/  FFMA.FTZ R120, R71, R125, R80 ;  /* 0x0000007d47787223 */ /* 0x000fc80000010050 */
[----:B------:R-:W-:Y:S01]  /*2190*/  IMAD.WIDE.U32 R116, R112, R117, c[0x0][0x208] ;  /* 0x0000820070747625 */ /* 0x000fe200078e0075 */
[----:B------:R-:W-:Y:S02]  /*21a0*/  F2FP.PACK_AB R59, R120, R59 ;  /* 0x0000003b783b723e */ /* 0x000fe400000000ff */
[----:B------:R-:W-:-:S03]  /*21b0*/  IADD3 R112, R112, 0x100, RZ ;  /* 0x0000010070707810 */ /* 0x000fc60007ffe0ff */
[----:B------:R0:W-:Y:S04]  /*21c0*/  STG.E.128 [R116.64], R56 ;  /* 0x0000003874007986 */ /* 0x0001e8000c101d04 */
.L_x_13593:
[----:B------:R-:W-:Y:S05]  /*21d0*/  BSYNC B0 ;  /* 0x0000000000007941 */ /* 0x000fea0003800000 */
.L_x_13592:
        /* <DEDUP_REMOVED lines=34> */
.L_x_13595:
[----:B------:R-:W-:Y:S05]  /*2400*/  BSYNC B0 ;  /* 0x0000000000007941 */ /* 0x000fea0003800000 */
.L_x_13594:
[----:B------:R-:W-:Y:S01]  /*2410*/  BSSY B0, `(.L_x_13596) ;  /* 0x0000021000007945 */ /* 0x000fe20003800000 */
[----:B------:R-:W-:Y:S05]  /*2420*/  @!P3 BRA `(.L_x_13597) ;  /* 0x000001f00000b947 */ /* 0x000fea0003800000 */
[--C-:B01----:R-:W-:Y:S02]  /*2430*/  FADD.FTZ R56, R55, -R119.reuse ;  /* 0x8000007737387221 */ /* 0x103fe40000010000 */
[--C-:B------:R-:W-:Y:S02]  /*2440*/  FADD.FTZ R121, R48, -R119.reuse ;  /* 0x8000007730797221 */ /* 0x100fe40000010000 */
[--C-:B------:R-:W-:Y:S02]  /*2450*/  FADD.FTZ R123, R49, -R119.reuse ;  /* 0x80000077317b7221 */ /* 0x100fe40000010000 */
[----:B------:R-:W-:Y:S02]  /*2460*/  FADD.FTZ R117, R50, -R119 ;  /* 0x8000007732757221 */ /* 0x000fe40000010000 */
[C---:B------:R-:W-:Y:S02]  /*2470*/  FMUL.FTZ R116, R118.reuse, R56 ;  /* 0x0000003876747220 */ /* 0x040fe40000410000 */
[----:B------:R-:W-:-:S02]  /*2480*/  FMUL.FTZ R58, R118, R121 ;  /* 0x00000079763a7220 */ /* 0x000fc40000410000 */
[----:B------:R-:W-:Y:S02]  /*2490*/  FMUL.FTZ R56, R118, R123 ;  /* 0x0000007b76387220 */ /* 0x000fe40000410000 */
[--C-:B------:R-:W-:Y:S02]  /*24a0*/  FADD.FTZ R59, R51, -R119.reuse ;  /* 0x80000077333b7221 */ /* 0x100fe40000010000 */
[--C-:B------:R-:W-:Y:S02]  /*24b0*/  FADD.FTZ R125, R54, -R119.reuse ;  /* 0x80000077367d7221 */ /* 0x100fe40000010000 */
[--C-:B------:R-:W-:Y:S02]  /*24c0*/  FADD.FTZ R57, R52, -R119.reuse ;  /* 0x8000007734397221 */ /* 0x100fe40000010000 */
[----:B------:R-:W-:Y:S02]  /*24d0*/  FADD.FTZ R119, R53, -R119 ;  /* 0x8000007735777221 */ /* 0x000fe40000010000 */
[----:B------:R-:W-:-:S02]  /*24e0*/  FMUL.FTZ R120, R118, R117 ;  /* 0x0000007576787220 */ /* 0x000fc40000410000 */
[----:B------:R-:W-:Y:S02]  /*24f0*/  FFMA.FTZ R122, R102, R116, R111 ;  /* 0x00000074667a7223 */ /* 0x000fe4000001006f */
[----:B------:R-:W-:Y:S02]  /*2500*/  FFMA.FTZ R117, R93, R58, R104 ;  /* 0x0000003a5d757223 */ /* 0x000fe40000010068 */
[----:B------:R-:W-:Y:S02]  /*2510*/  FFMA.FTZ R56, R97, R56, R106 ;  /* 0x0000003861387223 */ /* 0x000fe4000001006a */
[C---:B------:R-:W-:Y:S02]  /*2520*/  FMUL.FTZ R116, R118.reuse, R59 ;  /* 0x0000003b76747220 */ /* 0x040fe40000410000 */
[----:B------:R-:W-:Y:S01]  /*2530*/  FMUL.FTZ R125, R118, R125 ;  /* 0x0000007d767d7220 */ /* 0x000fe20000410000 */
[----:B------:R-:W-:Y:S01]  /*2540*/  F2FP.PACK_AB R56, R56, R117 ;  /* 0x000000753838723e */ /* 0x000fe200000000ff */
[C---:B------:R-:W-:Y:S01]  /*2550*/  FMUL.FTZ R121, R118.reuse, R57 ;  /* 0x0000003976797220 */ /* 0x040fe20000410000 */
[----:B------:R-:W-:Y:S01]  /*2560*/  MOV R117, 0x10 ;  /* 0x0000001000757802 */ /* 0x000fe20000000f00 */
        /* <DEDUP_REMOVED lines=11> */
.L_x_13597:
[----:B------:R-:W-:Y:S05]  /*2620*/  BSYNC B0 ;  /* 0x0000000000007941 */ /* 0x000fea0003800000 */
.L_x_13596:
[----:B------:R-:W-:Y:S02]  /*2630*/  IADD3 R115, R115, c[0x0][0x160], RZ ;  /* 0x0000580073737a10 */ /* 0x000fe40007ffe0ff */
[----:B------:R-:W-:Y:S02]  /*2640*/  LOP3.LUT P4, RZ, R113, 0xff, RZ, 0xc0, !PT ;  /* 0x000000ff71ff7812 */ /* 0x000fe4000788c0ff */
[----:B------:R-:W-:Y:S02]  /*2650*/  ISETP.GE.AND P0, PT, R115, c[0x0][0x164], PT ;  /* 0x0000590073007a0c */ /* 0x000fe40003f06270 */
[----:B------:R-:W-:-:S11]  /*2660*/  SEL R113, RZ, 0x1, P4 ;  /* 0x00000001ff717807 */ /* 0x000fd60002000000 */
[----:B01----:R-:W-:Y:S01]  /*2670*/  @P0 CALL.REL.NOINC `(.L_x_13598) ;  /* 0x0000001000000944 */ /* 0x003fe20003c00000 */
[----:B------:R-:W-:Y:S05]  /*2680*/  BRA `(.L_x_13599) ;  /* 0xffffe36000007947 */ /* 0x000fea000383ffff */
.L_x_13598:
[----:B------:R-:W-:Y:S05]  /*2690*/  EXIT ;  /* 0x000000000000794d */ /* 0x000fea0003800000 */
.L_x_13590:
[----:B------:R-:W-:Y:S01]  /*26a0*/  HFMA2.MMA R118, -RZ, RZ, 0, 5.9604644775390625e-08 ;  /* 0x00000001ff767435 */ /* 0x000fe200000001ff */
[----:B------:R-:W-:Y:S02]  /*26b0*/  MOV R119, 0x1f ;  /* 0x0000001f00777802 */ /* 0x000fe40000000f00 */
[----:B------:R-:W-:Y:S02]  /*26c0*/  MOV R116, 0xffffffff ;  /* 0xffffffff00747802 */ /* 0x000fe40000000f00 */
[----:B------:R-:W-:Y:S02]  /*26d0*/  MOV R58, 0x26f0 ;  /* 0x000026f0003a7802 */ /* 0x000fe40000000f00 */
[----:B------:R-:W-:Y:S05]  /*26e0*/  CALL.REL.NOINC `($__internal_100_$__cuda_sm70_shflsync_bfly_p) ;  /* 0x000006b000007944 */ /* 0x000fea0003c00000 */
[----:B01----:R-:W-:Y:S05]  /*26f0*/  BRA `(.L_x_13600) ;  /* 0xffffef5000007947 */ /* 0x003fea000383ffff */
.L_x_13591:
[----:B------:R-:W-:Y:S01]  /*2700*/  HFMA2.MMA R118, -RZ, RZ, 0, 1.1920928955078125e-07 ;  /* 0x00000002ff767435 */ /* 0x000fe200000001ff */
[----:B------:R-:W-:Y:S02]  /*2710*/  MOV R119, 0x1f ;  /* 0x0000001f00777802 */ /* 0x000fe40000000f00 */
[----:B------:R-:W-:Y:S02]  /*2720*/  MOV R116, 0xffffffff ;  /* 0xffffffff00747802 */ /* 0x000fe40000000f00 */
[----:B------:R-:W-:-:S02]  /*2730*/  MOV R58, 0x2750 ;  /* 0x00002750003a7802 */ /* 0x000fc40000000f00 */
[----:B------:R-:W-:Y:S05]  /*2740*/  CALL.REL.NOINC `($__internal_100_$__cuda_sm70_shflsync_bfly_p) ;  /* 0x0000065000007944 */ /* 0x000fea0003c00000 */
[----:B0-----:R-:W-:Y:S01]  /*2750*/  HFMA2.MMA R118, -RZ, RZ, 0, 2.384185791015625e-07 ;  /* 0x00000004ff767435 */ /* 0x001fe200000001ff */
[----:B-1----:R-:W-:Y:S01]  /*2760*/  FADD.FTZ R57, R57, R116 ;  /* 0x0000007439397221 */ /* 0x002fe20000010000 */
[----:B------:R-:W-:-:S02]  /*2770*/  MOV R119, 0x1f ;  /* 0x0000001f00777802 */ /* 0x000fc40000000f00 */
[----:B------:R-:W-:Y:S02]  /*2780*/  MOV R116, 0xffffffff ;  /* 0xffffffff00747802 */ /* 0x000fe40000000f00 */
[----:B------:R-:W-:Y:S02]  /*2790*/  MOV R58, 0x27b0 ;  /* 0x000027b0003a7802 */ /* 0x000fe40000000f00 */
[----:B------:R-:W-:Y:S05]  /*27a0*/  CALL.REL.NOINC `($__internal_100_$__cuda_sm70_shflsync_bfly_p) ;  /* 0x000005f000007944 */ /* 0x000fea0003c00000 */
[----:B0-----:R-:W-:Y:S01]  /*27b0*/  HFMA2.MMA R118, -RZ, RZ, 0, 4.76837158203125e-07 ;  /* 0x00000008ff767435 */ /* 0x001fe200000001ff */
[----:B-1----:R-:W-:Y:S01]  /*27c0*/  FADD.FTZ R57, R57, R116 ;  /* 0x0000007439397221 */ /* 0x002fe20000010000 */
[----:B------:R-:W-:Y:S02]  /*27d0*/  MOV R119, 0x1f ;  /* 0x0000001f00777802 */ /* 0x000fe40000000f00 */
[----:B------:R-:W-:Y:S02]  /*27e0*/  MOV R116, 0xffffffff ;  /* 0xffffffff00747802 */ /* 0x000fe40000000f00 */
[----:B------:R-:W-:Y:S02]  /*27f0*/  MOV R58, 0x2810 ;  /* 0x00002810003a7802 */ /* 0x000fe40000000f00 */
[----:B------:R-:W-:Y:S05]  /*2800*/  CALL.REL.NOINC `($__internal_100_$__cuda_sm70_shflsync_bfly_p) ;  /* 0x0000059000007944 */ /* 0x000fea0003c00000 */
[----:B0-----:R-:W-:Y:S01]  /*2810*/  HFMA2.MMA R118, -RZ, RZ, 0, 9.5367431640625e-07 ;  /* 0x00000010ff767435 */ /* 0x001fe200000001ff */
[----:B-1----:R-:W-:Y:S01]  /*2820*/  FADD.FTZ R57, R57, R116 ;  /* 0x0000007439397221 */ /* 0x002fe20000010000 */
[----:B------:R-:W-:-:S02]  /*2830*/  MOV R119, 0x1f ;  /* 0x0000001f00777802 */ /* 0x000fc40000000f00 */
[----:B------:R-:W-:Y:S02]  /*2840*/  MOV R116, 0xffffffff ;  /* 0xffffffff00747802 */ /* 0x000fe40000000f00 */
[----:B------:R-:W-:Y:S02]  /*2850*/  MOV R58, 0x2870 ;  /* 0x00002870003a7802 */ /* 0x000fe40000000f00 */
[----:B------:R-:W-:Y:S05]  /*2860*/  CALL.REL.NOINC `($__internal_100_$__cuda_sm70_shflsync_bfly_p) ;  /* 0x0000053000007944 */ /* 0x000fea0003c00000 */
        /* <DEDUP_REMOVED lines=55> */
[----:B------:R-:W-:Y:S05]  /*2be0*/  CALL.REL.NOINC `($__internal_100_$__cuda_sm70_shflsync_bfly_p) ;  /* 0x000001b000007944 */ /* 0x000fea0003c00000 */
[----:B0-----:R-:W-:Y:S01]  /*2bf0*/  HFMA2.MMA R118, -RZ, RZ, 0, 1.1920928955078125e-07 ;  /* 0x00000002ff767435 */ /* 0x001fe200000001ff */
[----:B-1----:R-:W-:Y:S01]  /*2c00*/  FADD.FTZ R57, R57, R116 ;  /* 0x0000007439397221 */ /* 0x002fe20000010000 */
[----:B------:R-:W-:Y:S02]  /*2c10*/  MOV R119, 0x1f ;  /* 0x0000001f00777802 */ /* 0x000fe40000000f00 */
[----:B------:R-:W-:Y:S02]  /*2c20*/  MOV R116, 0xffffffff ;  /* 0xffffffff00747802 */ /* 0x000fe40000000f00 */
[----:B------:R-:W-:Y:S02]  /*2c30*/  MOV R58, 0x2c50 ;  /* 0x00002c50003a7802 */ /* 0x000fe40000000f00 */
[----:B------:R-:W-:Y:S05]  /*2c40*/  CALL.REL.NOINC `($__internal_100_$__cuda_sm70_shflsync_bfly_p) ;  /* 0x0000015000007944 */ /* 0x000fea0003c00000 */
[----:B0-----:R-:W-:Y:S01]  /*2c50*/  HFMA2.MMA R118, -RZ, RZ, 0, 2.384185791015625e-07 ;  /* 0x00000004ff767435 */ /* 0x001fe200000001ff */
[----:B-1----:R-:W-:Y:S01]  /*2c60*/  FADD.FTZ R57, R57, R116 ;  /* 0x0000007439397221 */ /* 0x002fe20000010000 */
[----:B------:R-:W-:Y:S02]  /*2c70*/  MOV R119, 0x1f ;  /* 0x0000001f00777802 */ /* 0x000fe40000000f00 */
[----:B------:R-:W-:-:S02]  /*2c80*/  MOV R116, 0xffffffff ;  /* 0xffffffff00747802 */ /* 0x000fc40000000f00 */
        /* <DEDUP_REMOVED lines=8> */
[----:B-1----:R-:W-:Y:S01]  /*2d10*/  FADD.FTZ R120, R57, R116 ;  /* 0x0000007439787221 */ /* 0x002fe20000010000 */
[----:B0-----:R-:W-:Y:S01]  /*2d20*/  HFMA2.MMA R118, -RZ, RZ, 0, 9.5367431640625e-07 ;  /* 0x00000010ff767435 */ /* 0x001fe200000001ff */
[----:B------:R-:W-:Y:S02]  /*2d30*/  MOV R119, 0x1f ;  /* 0x0000001f00777802 */ /* 0x000fe40000000f00 */
[----:B------:R-:W-:-:S02]  /*2d40*/  MOV R116, 0xffffffff ;  /* 0xffffffff00747802 */ /* 0x000fc40000000f00 */
[----:B------:R-:W-:Y:S02]  /*2d50*/  MOV R57, R120 ;  /* 0x0000007800397202 */ /* 0x000fe40000000f00 */
[----:B------:R-:W-:Y:S02]  /*2d60*/  MOV R58, 0x2d80 ;  /* 0x00002d80003a7802 */ /* 0x000fe40000000f00 */
[----:B------:R-:W-:Y:S05]  /*2d70*/  CALL.REL.NOINC `($__internal_100_$__cuda_sm70_shflsync_bfly_p) ;  /* 0x0000002000007944 */ /* 0x000fea0003c00000 */
[----:B01----:R-:W-:Y:S01]  /*2d80*/  MOV R119, R116 ;  /* 0x0000007400777202 */ /* 0x003fe20000000f00 */
[----:B------:R-:W-:Y:S05]  /*2d90*/  BRA `(.L_x_13601) ;  /* 0xffffed0000007947 */ /* 0x000fea000383ffff */
        .weak           $__internal_100_$__cuda_sm70_shflsync_bfly_p
        .type           $__internal_100_$__cuda_sm70_shflsync_bfly_p,@function
        .size           $__internal_100_$__cuda_sm70_shflsync_bfly_p,(.L_x_22188 - $__internal_100_$__cuda_sm70_shflsync_bfly_p)
$__internal_100_$__cuda_sm70_shflsync_bfly_p:
[----:B------:R-:W-:Y:S01]  /*2da0*/  HFMA2.MMA R59, -RZ, RZ, 0, 0 ;  /* 0x00000000ff3b7435 */ /* 0x000fe200000001ff */
[----:B------:R-:W-:Y:S04]  /*2db0*/  WARPSYNC R116 ;  /* 0x0000007400007348 */ /* 0x000fe80003800000 */
[----:B------:R0:W1:Y:S01]  /*2dc0*/  SHFL.BFLY PT, R116, R57, R118, R119 ;  /* 0x0c00007639747389 */ /* 0x00006200000e0077 */
[----:B------:R-:W-:Y:S05]  /*2dd0*/  RET.REL.NODEC R58 `(_ZN10layer_norm13ln_fwd_kernelINS_13Kernel_traitsI6__halfS2_fS2_fjLj6144ELj1ELj1ELj8ELj16ENS_18Kernel_traits_baseILj6144ES2_S2_fS2_fjLj256EEEEELb0ELb1ELb0ELb0EEEvNS_9FwdParamsE) ;  /* 0xffffd2203a007950 */ /* 0x000fea0003c3ffff */
.L_x_13602:
        /* <DEDUP_REMOVED lines=10> */
.L_x_22188:


//--------------------- .text._ZN10layer_norm13ln_fwd_kernelINS_13Kernel_traitsI6__halfS2_fS2_fjLj6144ELj1ELj1ELj8ELj16ENS_18Kernel_traits_baseILj6144ES2_S2_fS2_fjLj256EEEEELb0ELb1ELb0ELb1EEEvNS_9FwdParamsE --------------------------
	.section	.text._ZN10layer_norm13ln_fwd_kernelINS_13Kernel_traitsI6__halfS2_fS2_fjLj6144ELj1ELj1ELj8ELj16ENS_18Kernel_traits_baseILj6144ES2_S2_fS2_fjLj256EEEEELb0ELb1ELb0ELb1EEEvNS_9FwdParamsE,"ax",@progbits
	.sectioninfo	@"SHI_REGISTERS=128"
	.align	128
        .global         _ZN10layer_norm13ln_fwd_kernelINS_13Kernel_traitsI6__halfS2_fS2_fjLj6144ELj1ELj1ELj8ELj16ENS_18Kernel_traits_baseILj6144ES2_S2_fS2_fjLj256EEEEELb0ELb1ELb0ELb1EEEvNS_9FwdParamsE
        .type           _ZN10layer_norm13ln_fwd_kernelINS_13Kernel_traitsI6__halfS2_fS2_fjLj6144ELj1ELj1ELj8ELj16ENS_18Kernel_traits_baseILj6144ES2_S2_fS2_fjLj256EEEEELb0ELb1ELb0ELb1EEEvNS_9FwdParamsE,@function
        .size           _ZN10layer_norm13ln_fwd_kernelINS_13Kernel_traitsI6__halfS2_fS2_fjLj6144ELj1ELj1ELj8ELj16ENS_18Kernel_traits_baseILj6144ES2_S2_fS2_fjLj256EEEEELb0ELb1ELb0ELb1EEEvNS_9FwdParamsE,(.L_x_22189 - _ZN10layer_norm13ln_fwd_kernelINS_13Kernel_traitsI6__halfS2_fS2_fjLj6144ELj1ELj1ELj8ELj16ENS_18Kernel_traits_baseILj6144ES2_S2_fS2_fjLj256EEEEELb0ELb1ELb0ELb1EEEvNS_9FwdParamsE)
        .other          _ZN10layer_norm13ln_fwd_kernelINS_13Kernel_traitsI6__halfS2_fS2_fjLj6144ELj1ELj1ELj8ELj16ENS_18Kernel_traits_baseILj6144ES2_S2_fS2_fjLj256EEEEELb0ELb1ELb0ELb1EEEvNS_9FwdParamsE,@"STO_CUDA_ENTRY STV_DEFAULT"
_ZN10layer_norm13ln_fwd_kernelINS_13Kernel_traitsI6__halfS2_fS2_fjLj6144ELj1ELj1ELj8ELj16ENS_18Kernel_traits_baseILj6144ES2_S2_fS2_fjLj256EEEEELb0ELb1ELb0ELb1EEEvNS_9FwdParamsE:
.text._ZN10layer_norm13ln_fwd_kernelINS_13Kernel_traitsI6__halfS2_fS2_fjLj6144ELj1ELj1ELj8ELj16ENS_18Kernel_traits_baseILj6144ES2_S2_fS2_fjLj256EEEEELb0ELb1ELb0ELb1EEEvNS_9FwdParamsE:
        /* <DEDUP_REMOVED lines=37> */
[--C-:B------:R-:W-:Y:S01]  /*0250*/  HADD2.F32 R9, -RZ, R20.reuse.H0_H0 ;  /* 0x20000014ff097230 */ /* 0x100fe20000004100 */
[----:B------:R-:W-:Y:S01]  /*0260*/  LOP3.LUT R120, R19, 0x1f, RZ, 0xc0, !PT ;  /* 0x0000001f13787812 */ /* 0x000fe200078ec0ff */
[----:B------:R-:W-:Y:S01]  /*0270*/  HADD2.F32 R8, -RZ, R20.H1_H1 ;  /* 0x30000014ff087230 */ /* 0x000fe20000004100 */
[----:B------:R-:W-:Y:S01]  /*0280*/  LOP3.LUT R118, R118, 0x7, RZ, 0xc0, !PT ;  /* 0x0000000776767812 */ /* 0x000fe200078ec0ff */
[--C-:B------:R-:W-:Y:S01]  /*0290*/  HADD2.F32 R7, -RZ, R21.reuse.H0_H0 ;  /* 0x20000015ff077230 */ /* 0x100fe20000004100 */
[----:B------:R-:W-:Y:S01]  /*02a0*/  IADD3 R116, R119, 0x8, RZ ;  /* 0x0000000877747810 */ /* 0x000fe20007ffe0ff */
[----:B------:R-:W-:Y:S01]  /*02b0*/  HADD2.F32 R6, -RZ, R21.H1_H1 ;  /* 0x30000015ff067230 */ /* 0x000fe20000004100 */
[----:B------:R-:W-:Y:S01]  /*02c0*/  ULDC.U8 UR6, c[0x0][0x1f0] ;  /* 0x00007c0000067ab9 */ /* 0x000fe20000000000 */
[----:B0-----:R-:W-:-:S02]  /*02d0*/  HADD2.F32 R5, -RZ, R22.H0_H0 ;  /* 0x20000016ff057230 */ /* 0x001fc40000004100 */
        /* <DEDUP_REMOVED lines=19> */
[--C-:B--2---:R-:W-:Y:S02]  /*0410*/  HADD2.F32 R66, -RZ, R28.reuse.H0_H0 ;  /* 0x2000001cff427230 */ /* 0x104fe40000004100 */
[----:B------:R-:W-:Y:S02]  /*0420*/  HADD2.F32 R69, -RZ, R28.H1_H1 ;  /* 0x3000001cff457230 */ /* 0x000fe40000004100 */
[--C-:B------:R-:W-:Y:S02]  /*0430*/  HADD2.F32 R68, -RZ, R29.reuse.H0_H0 ;  /* 0x2000001dff447230 */ /* 0x100fe40000004100 */
[----:B------:R-:W-:Y:S02]  /*0440*/  HADD2.F32 R71, -RZ, R29.H1_H1 ;  /* 0x3000001dff477230 */ /* 0x000fe40000004100 */
[----:B------:R-:W-:-:S02]  /*0450*/  HADD2.F32 R70, -RZ, R30.H0_H0 ;  /* 0x2000001eff467230 */ /* 0x000fc40000004100 */
[----:B------:R-:W-:Y:S02]  /*0460*/  HADD2.F32 R73, -RZ, R30.H1_H1 ;  /* 0x3000001eff497230 */ /* 0x000fe40000004100 */
[--C-:B------:R-:W-:Y:S02]  /*0470*/  HADD2.F32 R72, -RZ, R31.reuse.H0_H0 ;  /* 0x2000001fff487230 */ /* 0x100fe40000004100 */
[----:B------:R-:W-:Y:S02]  /*0480*/  HADD2.F32 R75, -RZ, R31.H1_H1 ;  /* 0x3000001fff4b7230 */ /* 0x000fe40000004100 */
[--C-:B---3--:R-:W-:Y:S02]  /*0490*/  HADD2.F32 R74, -RZ, R32.reuse.H0_H0 ;  /* 0x20000020ff4a7230 */ /* 0x108fe40000004100 */
[----:B------:R-:W-:Y:S02]  /*04a0*/  HADD2.F32 R77, -RZ, R32.H1_H1 ;  /* 0x30000020ff4d7230 */ /* 0x000fe40000004100 */
[----:B------:R-:W-:-:S02]  /*04b0*/  HADD2.F32 R76, -RZ, R33.H0_H0 ;  /* 0x20000021ff4c7230 */ /* 0x000fc40000004100 */
[----:B------:R-:W-:Y:S02]  /*04c0*/  HADD2.F32 R79, -RZ, R33.H1_H1 ;  /* 0x30000021ff4f7230 */ /* 0x000fe40000004100 */
[--C-:B------:R-:W-:Y:S02]  /*04d0*/  HADD2.F32 R78, -RZ, R34.reuse.H0_H0 ;  /* 0x20000022ff4e7230 */ /* 0x100fe40000004100 */
[----:B------:R-:W-:Y:S02]  /*04e0*/  HADD2.F32 R81, -RZ, R34.H1_H1 ;  /* 0x30000022ff517230 */ /* 0x000fe40000004100 */
[--C-:B------:R-:W-:Y:S02]  /*04f0*/  HADD2.F32 R80, -RZ, R35.reuse.H0_H0 ;  /* 0x20000023ff507230 */ /* 0x100fe40000004100 */
[----:B------:R-:W-:Y:S02]  /*0500*/  HADD2.F32 R82, -RZ, R35.H1_H1 ;  /* 0x30000023ff527230 */ /* 0x000fe40000004100 */
[----:B----4-:R-:W-:-:S02]  /*0510*/  HADD2.F32 R83, -RZ, R36.H0_H0 ;  /* 0x20000024ff537230 */ /* 0x010fc40000004100 */
        /* <DEDUP_REMOVED lines=31> */
.L_x_13606:
        /* <DEDUP_REMOVED lines=24> */
[----:B------:R-:W-:Y:S01]  /*0890*/  @P0 LEA.HI.X R53, R122, c[0x0][0x184], RZ, 0x5, P2 ;  /* 0x000061007a350a11 */ /* 0x000fe200010f2cff */
[--C-:B--2---:R-:W-:Y:S02]  /*08a0*/  HADD2.F32 R43, -RZ, R33.reuse.H0_H0 ;  /* 0x20000021ff2b7230 */ /* 0x104fe40000004100 */
[----:B---3--:R-:W-:Y:S01]  /*08b0*/  @P1 HADD2.F32 R124, -RZ, R38.H0_H0 ;  /* 0x20000026ff7c1230 */ /* 0x008fe20000004100 */
[----:B------:R-:W-:Y:S01]  /*08c0*/  ISETP.NE.U32.AND P1, PT, RZ, c[0x0][0x180], PT ;  /* 0x00006000ff007a0c */ /* 0x000fe20003f25070 */
[--C-:B------:R-:W-:Y:S02]  /*08d0*/  HADD2.F32 R39, -RZ, R32.reuse.H0_H0 ;  /* 0x20000020ff277230 */ /* 0x100fe40000004100 */
[----:B------:R-:W-:Y:S01]  /*08e0*/  HADD2.F32 R41, -RZ, R32.H1_H1 ;  /* 0x30000020ff297230 */ /* 0x000fe20000004100 */
[----:B------:R-:W-:Y:S01]  /*08f0*/  ISETP.NE.AND.EX P1, PT, RZ, c[0x0][0x184], PT, P1 ;  /* 0x00006100ff007a0c */ /* 0x000fe20003f25310 */
[----:B------:R-:W-:Y:S02]  /*0900*/  HADD2.F32 R33, -RZ, R33.H1_H1 ;  /* 0x30000021ff217230 */ /* 0x000fe40000004100 */
[----:B------:R-:W-:-:S02]  /*0910*/  HADD2.F32 R47, -RZ, R34.H1_H1 ;  /* 0x30000022ff2f7230 */ /* 0x000fc40000004100 */
[--C-:B0-----:R-:W-:Y:S02]  /*0920*/  HADD2.F32 R37, -RZ, R35.reuse.H0_H0 ;  /* 0x20000023ff257230 */ /* 0x101fe40000004100 */
[----:B------:R-:W-:Y:S02]  /*0930*/  HADD2.F32 R45, -RZ, R34.H0_H0 ;  /* 0x20000022ff2d7230 */ /* 0x000fe40000004100 */
        /* <DEDUP_REMOVED lines=16> */
[----:B------:R-:W-:-:S02]  /*0a40*/  FMUL.FTZ R39, R75, R40 ;  /* 0x000000284b277220 */ /* 0x000fc40000410000 */
[----:B----4-:R-:W-:Y:S02]  /*0a50*/  @P1 FADD.FTZ R32, R24, R32 ;  /* 0x0000002018201221 */ /* 0x010fe40000010000 */
[----:B------:R-:W-:Y:S02]  /*0a60*/  @P1 FADD.FTZ R33, R25, R33 ;  /* 0x0000002119211221 */ /* 0x000fe40000010000 */
[----:B------:R-:W-:Y:S02]  /*0a70*/  @P1 FADD.FTZ R34, R26, R34 ;  /* 0x000000221a221221 */ /* 0x000fe40000010000 */
[----:B------:R-:W-:Y:S02]  /*0a80*/  @P1 FADD.FTZ R35, R27, R35 ;  /* 0x000000231b231221 */ /* 0x000fe40000010000 */
[----:B-----5:R-:W-:Y:S02]  /*0a90*/  @P1 FADD.FTZ R36, R28, R36 ;  /* 0x000000241c241221 */ /* 0x020fe40000010000 */
[----:B------:R-:W-:-:S02]  /*0aa0*/  @P1 FADD.FTZ R37, R29, R37 ;  /* 0x000000251d251221 */ /* 0x000fc40000010000 */
        /* <DEDUP_REMOVED lines=15> */
[----:B------:R-:W-:Y:S01]  /*0ba0*/  LEA R60, P2, R122, c[0x0][0x188], 0x5 ;  /* 0x000062007a3c7a11 */ /* 0x000fe200078428ff */
[--C-:B--2---:R-:W-:Y:S02]  /*0bb0*/  HADD2.F32 R59, -RZ, R49.reuse.H0_H0 ;  /* 0x20000031ff3b7230 */ /* 0x104fe40000004100 */
[--C-:B0-----:R-:W-:Y:S02]  /*0bc0*/  HADD2.F32 R55, -RZ, R48.reuse.H0_H0 ;  /* 0x20000030ff377230 */ /* 0x101fe40000004100 */
[----:B------:R-:W-:Y:S02]  /*0bd0*/  HADD2.F32 R57, -RZ, R48.H1_H1 ;  /* 0x30000030ff397230 */ /* 0x000fe40000004100 */
[----:B------:R-:W-:Y:S02]  /*0be0*/  HADD2.F32 R49, -RZ, R49.H1_H1 ;  /* 0x30000031ff317230 */ /* 0x000fe40000004100 */
[----:B------:R-:W-:-:S02]  /*0bf0*/  HADD2.F32 R63, -RZ, R50.H1_H1 ;  /* 0x30000032ff3f7230 */ /* 0x000fc40000004100 */
[--C-:B------:R-:W-:Y:S02]  /*0c00*/  HADD2.F32 R123, -RZ, R51.reuse.H0_H0 ;  /* 0x20000033ff7b7230 */ /* 0x100fe40000004100 */
[----:B------:R-:W-:Y:S02]  /*0c10*/  HADD2.F32 R61, -RZ, R50.H0_H0 ;  /* 0x20000032ff3d7230 */ /* 0x000fe40000004100 */
[----:B------:R-:W-:Y:S01]  /*0c20*/  HADD2.F32 R51, -RZ, R51.H1_H1 ;  /* 0x30000033ff337230 */ /* 0x000fe20000004100 */
[-C--:B------:R-:W-:Y:S02]  /*0c30*/  FMUL.FTZ R55, R55, R124.reuse ;  /* 0x0000007c37377220 */ /* 0x080fe40000410000 */
[-C--:B------:R-:W-:Y:S02]  /*0c40*/  FMUL.FTZ R50, R57, R124.reuse ;  /* 0x0000007c39327220 */ /* 0x080fe40000410000 */
[-C--:B-1----:R-:W-:Y:S02]  /*0c50*/  FMUL.FTZ R52, R49, R124.reuse ;  /* 0x0000007c31347220 */ /* 0x082fe40000410000 */
        /* <DEDUP_REMOVED lines=39> */
[----:B--2---:R-:W-:-:S05]  /*0ed0*/  HADD2.F32 R57, -RZ, R60.H0_H0 ;  /* 0x2000003cff397230 */ /* 0x004fca0000004100 */
[----:B------:R-:W-:Y:S01]  /*0ee0*/  FMUL.FTZ R56, R57, R124 ;  /* 0x0000007c39387220 */ /* 0x000fe20000410000 */
[----:B---3--:R-:W-:Y:S01]  /*0ef0*/  @P0 MOV R40, R24 ;  /* 0x0000001800280202 */ /* 0x008fe20000000f00 */
[----:B------:R-:W-:Y:S02]  /*0f00*/  HADD2.F32 R57, -RZ, R60.H1_H1 ;  /* 0x3000003cff397230 */ /* 0x000fe40000004100 */
[----:B------:R-:W-:Y:S01]  /*0f10*/  FMUL.FTZ R56, R83, R56 ;  /* 0x0000003853387220 */ /* 0x000fe20000410000 */
[----:B------:R-:W-:-:S03]  /*0f20*/  HADD2.F32 R125, -RZ, R61.H0_H0 ;  /* 0x2000003dff7d7230 */ /* 0x000fc60000004100 */
[----:B------:R-:W-:Y:S02]  /*0f30*/  @P1 FADD.FTZ R56, R56, R40 ;  /* 0x0000002838381221 */ /* 0x000fe40000010000 */
[-C--:B------:R-:W-:Y:S01]  /*0f40*/  FMUL.FTZ R40, R57, R124.reuse ;  /* 0x0000007c39287220 */ /* 0x080fe20000410000 */
[----:B------:R-:W-:Y:S01]  /*0f50*/  @P0 MOV R41, R25 ;  /* 0x0000001900290202 */ /* 0x000fe20000000f00 */
[----:B------:R-:W-:Y:S01]  /*0f60*/  FMUL.FTZ R125, R125, R124 ;  /* 0x0000007c7d7d7220 */ /* 0x000fe20000410000 */
[----:B------:R-:W-:Y:S01]  /*0f70*/  HADD2.F32 R61, -RZ, R61.H1_H1 ;  /* 0x3000003dff3d7230 */ /* 0x000fe20000004100 */
[----:B------:R-:W-:Y:S01]  /*0f80*/  FMUL.FTZ R57, R85, R40 ;  /* 0x0000002855397220 */ /* 0x000fe20000410000 */
[----:B------:R-:W-:Y:S01]  /*0f90*/  @P0 MOV R42, R26 ;  /* 0x0000001a002a0202 */ /* 0x000fe20000000f00 */
[----:B0-----:R-:W-:Y:S02]  /*0fa0*/  FMUL.FTZ R58, R84, R125 ;  /* 0x0000007d543a7220 */ /* 0x001fe40000410000 */
[----:B------:R-:W-:Y:S01]  /*0fb0*/  @P1 FADD.FTZ R57, R57, R41 ;  /* 0x0000002939391221 */ /* 0x000fe20000010000 */
[--C-:B------:R-:W-:Y:S01]  /*0fc0*/  HADD2.F32 R41, -RZ, R62.reuse.H0_H0 ;  /* 0x2000003eff297230 */ /* 0x100fe20000004100 */
[----:B------:R-:W-:Y:S01]  /*0fd0*/  FMUL.FTZ R40, R61, R124 ;  /* 0x0000007c3d287220 */ /* 0x000fe20000410000 */
[----:B------:R-:W-:-:S02]  /*0fe0*/  HADD2.F32 R125, -RZ, R62.H1_H1 ;  /* 0x3000003eff7d7230 */ /* 0x000fc40000004100 */
[--C-:B------:R-:W-:Y:S01]  /*0ff0*/  HADD2.F32 R61, -RZ, R63.reuse.H0_H0 ;  /* 0x2000003fff3d7230 */ /* 0x100fe20000004100 */
[----:B------:R-:W-:Y:S01]  /*1000*/  @P1 FADD.FTZ R58, R58, R42 ;  /* 0x0000002a3a3a1221 */ /* 0x000fe20000010000 */
[----:B------:R-:W-:Y:S01]  /*1010*/  HADD2.F32 R63, -RZ, R63.H1_H1 ;  /* 0x3000003fff3f7230 */ /* 0x000fe20000004100 */
[-C--:B------:R-:W-:Y:S02]  /*1020*/  FMUL.FTZ R41, R41, R124.reuse ;  /* 0x0000007c29297220 */ /* 0x080fe40000410000 */
[-C--:B------:R-:W-:Y:S02]  /*1030*/  FMUL.FTZ R42, R125, R124.reuse ;  /* 0x0000007c7d2a7220 */ /* 0x080fe40000410000 */
[----:B------:R-:W-:Y:S01]  /*1040*/  FMUL.FTZ R61, R61, R124 ;  /* 0x0000007c3d3d7220 */ /* 0x000fe20000410000 */
[----:B------:R-:W-:Y:S01]  /*1050*/  @P0 MOV R43, R27 ;  /* 0x0000001b002b0202 */ /* 0x000fe20000000f00 */
[----:B------:R-:W-:Y:S01]  /*1060*/  FMUL.FTZ R59, R87, R40 ;  /* 0x00000028573b7220 */ /* 0x000fe20000410000 */
[----:B----4-:R-:W-:Y:S01]  /*1070*/  @P0 MOV R46, R30 ;  /* 0x0000001e002e0202 */ /* 0x010fe20000000f00 */
[----:B------:R-:W-:-:S02]  /*1080*/  FMUL.FTZ R40, R86, R41 ;  /* 0x0000002956287220 */ /* 0x000fc40000410000 */
[----:B------:R-:W-:Y:S02]  /*1090*/  FMUL.FTZ R41, R89, R42 ;  /* 0x0000002a59297220 */ /* 0x000fe40000410000 */
[----:B------:R-:W-:Y:S02]  /*10a0*/  FMUL.FTZ R124, R63, R124 ;  /* 0x0000007c3f7c7220 */ /* 0x000fe40000410000 */
[----:B------:R-:W-:Y:S01]  /*10b0*/  FMUL.FTZ R42, R88, R61 ;  /* 0x0000003d582a7220 */ /* 0x000fe20000410000 */
[----:B------:R-:W-:Y:S01]  /*10c0*/  @P0 MOV R47, R31 ;  /* 0x0000001f002f0202 */ /* 0x000fe20000000f00 */
[----:B------:R-:W-:Y:S02]  /*10d0*/  @P1 FADD.FTZ R59, R59, R43 ;  /* 0x0000002b3b3b1221 */ /* 0x000fe40000010000 */
[----:B------:R-:W-:Y:S02]  /*10e0*/  FMUL.FTZ R43, R91, R124 ;  /* 0x0000007c5b2b7220 */ /* 0x000fe40000410000 */
[----:B------:R-:W-:-:S02]  /*10f0*/  @P1 FADD.FTZ R42, R42, R46 ;  /* 0x0000002e2a2a1221 */ /* 0x000fc40000010000 */
[----:B------:R-:W-:Y:S02]  /*1100*/  FADD.FTZ R46, RZ, R32 ;  /* 0x00000020ff2e7221 */ /* 0x000fe40000010000 */
[----:B------:R-:W-:Y:S02]  /*1110*/  @P1 FADD.FTZ R43, R43, R47 ;  /* 0x0000002f2b2b1221 */ /* 0x000fe40000010000 */
        /* <DEDUP_REMOVED lines=35> */
.L_x_13607:
        /* <DEDUP_REMOVED lines=68> */
.L_x_13608:
        /* <DEDUP_REMOVED lines=13> */
[----:B0-----:R-:W-:Y:S03]  /*1860*/  I2F R45, R62 ;  /* 0x0000003e002d7306 */ /* 0x001fe60000201400 */
[----:B------:R-:W0:Y:S01]  /*1870*/  @!P1 LDS.64 R46, [R63.X8] ;  /* 0x000000003f2e9984 */ /* 0x000e220000008a00 */
[----:B------:R-:W-:Y:S02]  /*1880*/  ISETP.NE.AND P1, PT, RZ, UR6, PT ;  /* 0x00000006ff007c0c */ /* 0x000fe4000bf25270 */
[----:B-1----:R-:W-:Y:S02]  /*1890*/  IADD3 R44, R125, R62, RZ ;  /* 0x0000003e7d2c7210 */ /* 0x002fe40007ffe0ff */
[----:B------:R-:W1:Y:S01]  /*18a0*/  I2F R125, R125 ;  /* 0x0000007d007d7306 */ /* 0x000e620000201400 */
[----:B0-----:R-:W0:Y:S04]  /*18b0*/  SHFL.DOWN PT, R61, R46, 0x4, 0x1f ;  /* 0x08801f002e3d7f89 */ /* 0x001e2800000e0000 */
[----:B------:R-:W2:Y:S01]  /*18c0*/  SHFL.DOWN PT, R124, R47, 0x4, 0x1f ;  /* 0x08801f002f7c7f89 */ /* 0x000ea200000e0000 */
[----:B0-----:R-:W-:-:S02]  /*18d0*/  FADD.FTZ R60, -R61, R46 ;  /* 0x0000002e3d3c7221 */ /* 0x001fc40000010100 */
[----:B-1----:R-:W-:Y:S02]  /*18e0*/  FMUL.FTZ R61, R61, R125 ;  /* 0x0000007d3d3d7220 */ /* 0x002fe40000410000 */
[----:B------:R-:W-:Y:S02]  /*18f0*/  FMUL.FTZ R60, R60, R60 ;  /* 0x0000003c3c3c7220 */ /* 0x000fe40000410000 */
[----:B------:R-:W-:Y:S02]  /*1900*/  FFMA.FTZ R63, R45, R46, R61 ;  /* 0x0000002e2d3f7223 */ /* 0x000fe4000001003d */
[----:B------:R-:W-:Y:S02]  /*1910*/  FMUL.FTZ R60, R60, R45 ;  /* 0x0000002d3c3c7220 */ /* 0x000fe40000410000 */
[----:B------:R-:W0:Y:S01]  /*1920*/  I2F R45, R44 ;  /* 0x0000002c002d7306 */ /* 0x000e220000201400 */
[----:B--2---:R-:W-:Y:S02]  /*1930*/  FADD.FTZ R124, R124, R47 ;  /* 0x0000002f7c7c7221 */ /* 0x004fe40000010000 */
[----:B------:R-:W-:-:S05]  /*1940*/  FMUL.FTZ R60, R60, R125 ;  /* 0x0000007d3c3c7220 */ /* 0x000fca0000410000 */
[----:B0-----:R-:W0:Y:S02]  /*1950*/  MUFU.RCP R61, R45 ;  /* 0x0000002d003d7308 */ /* 0x001e240000001000 */
[C---:B0-----:R-:W-:Y:S02]  /*1960*/  FMUL.FTZ R62, R61.reuse, R63 ;  /* 0x0000003f3d3e7220 */ /* 0x041fe40000410000 */
[----:B------:R-:W0:Y:S01]  /*1970*/  SHFL.DOWN PT, R63, R44, 0x2, 0x1f ;  /* 0x08401f002c3f7f89 */ /* 0x000e2200000e0000 */
[----:B------:R-:W-:-:S03]  /*1980*/  FFMA.FTZ R60, R61, R60, R124 ;  /* 0x0000003c3d3c7223 */ /* 0x000fc6000001007c */
[----:B------:R-:W1:Y:S01]  /*1990*/  SHFL.DOWN PT, R61, R62, 0x2, 0x1f ;  /* 0x08401f003e3d7f89 */ /* 0x000e6200000e0000 */
[----:B0-----:R-:W-:Y:S02]  /*19a0*/  IADD3 R46, R44, R63, RZ ;  /* 0x0000003f2c2e7210 */ /* 0x001fe40007ffe0ff */
[----:B------:R-:W0:Y:S01]  /*19b0*/  I2F R63, R63 ;  /* 0x0000003f003f7306 */ /* 0x000e220000201400 */
[----:B-1----:R-:W-:-:S04]  /*19c0*/  FADD.FTZ R124, R62, -R61 ;  /* 0x8000003d3e7c7221 */ /* 0x002fc80000010000 */
[----:B------:R-:W-:-:S03]  /*19d0*/  FMUL.FTZ R124, R124, R124 ;  /* 0x0000007c7c7c7220 */ /* 0x000fc60000410000 */
[----:B------:R-:W1:Y:S01]  /*19e0*/  I2F R44, R46 ;  /* 0x0000002e002c7306 */ /* 0x000e620000201400 */
[----:B------:R-:W-:Y:S02]  /*19f0*/  FMUL.FTZ R47, R45, R124 ;  /* 0x0000007c2d2f7220 */ /* 0x000fe40000410000 */
[-C--:B0-----:R-:W-:Y:S02]  /*1a00*/  FMUL.FTZ R61, R61, R63.reuse ;  /* 0x0000003f3d3d7220 */ /* 0x081fe40000410000 */
[----:B------:R-:W-:Y:S02]  /*1a10*/  FMUL.FTZ R47, R47, R63 ;  /* 0x0000003f2f2f7220 */ /* 0x000fe40000410000 */
[----:B------:R-:W-:Y:S01]  /*1a20*/  FFMA.FTZ R61, R45, R62, R61 ;  /* 0x0000003e2d3d7223 */ /* 0x000fe2000001003d */
[----:B------:R-:W-:Y:S01]  /*1a30*/  SHFL.DOWN PT, R63, R46, 0x1, 0x1f ;  /* 0x08201f002e3f7f89 */ /* 0x000fe200000e0000 */
[----:B-1----:R-:W0:Y:S03]  /*1a40*/  MUFU.RCP R62, R44 ;  /* 0x0000002c003e7308 */ /* 0x002e260000001000 */
[----:B------:R-:W1:Y:S02]  /*1a50*/  SHFL.DOWN PT, R45, R60, 0x2, 0x1f ;  /* 0x08401f003c2d7f89 */ /* 0x000e6400000e0000 */
[----:B-1----:R-:W-:-:S04]  /*1a60*/  FADD.FTZ R45, R60, R45 ;  /* 0x0000002d3c2d7221 */ /* 0x002fc80000010000 */
[C---:B0-----:R-:W-:Y:S02]  /*1a70*/  FFMA.FTZ R47, R62.reuse, R47, R45 ;  /* 0x0000002f3e2f7223 */ /* 0x041fe4000001002d */
[----:B------:R-:W-:Y:S01]  /*1a80*/  FMUL.FTZ R45, R62, R61 ;  /* 0x0000003d3e2d7220 */ /* 0x000fe20000410000 */
[----:B------:R-:W-:Y:S02]  /*1a90*/  IADD3 R61, R46, R63, RZ ;  /* 0x0000003f2e3d7210 */ /* 0x000fe40007ffe0ff */
        /* <DEDUP_REMOVED lines=24> */
[----:B-1----:R-:W-:Y:S01]  /*1c20*/  FFMA.FTZ R45, R44, R45, c[0x0][0x228] ;  /* 0x00008a002c2d7623 */ /* 0x002fe2000001002d */
[----:B------:R-:W-:Y:S01]  /*1c30*/  @!P0 MOV R44, 0x4 ;  /* 0x00000004002c8802 */ /* 0x000fe20000000f00 */
[----:B------:R-:W-:-:S02]  /*1c40*/  FADD.FTZ R62, R33, -R60 ;  /* 0x8000003c213e7221 */ /* 0x000fc40000010000 */
[----:B------:R-:W-:Y:S01]  /*1c50*/  FADD.FTZ R61, R45, R46 ;  /* 0x0000002e2d3d7221 */ /* 0x000fe20000010000 */
[----:B------:R-:W-:Y:S01]  /*1c60*/  @!P0 MOV R46, 0x4 ;  /* 0x00000004002e8802 */ /* 0x000fe20000000f00 */
[----:B------:R-:W-:-:S04]  /*1c70*/  @!P0 IMAD.WIDE R44, R117, R44, c[0x0][0x1a8] ;  /* 0x00006a00752c8625 */ /* 0x000fc800078e022c */
[----:B------:R-:W0:Y:S01]  /*1c80*/  MUFU.RSQ R61, R61 ;  /* 0x0000003d003d7308 */ /* 0x000e220000001400 */
[C---:B------:R-:W-:Y:S01]  /*1c90*/  @!P0 IMAD.WIDE R46, R117.reuse, R46, c[0x0][0x1a0] ;  /* 0x00006800752e8625 */ /* 0x040fe200078e022e */
[----:B------:R-:W-:-:S03]  /*1ca0*/  IADD3 R117, R117, c[0x0][0x160], RZ ;  /* 0x0000580075757a10 */ /* 0x000fc60007ffe0ff */
[--C-:B------:R-:W-:Y:S01]  /*1cb0*/  FADD.FTZ R124, R35, -R60.reuse ;  /* 0x8000003c237c7221 */ /* 0x100fe20000010000 */
[----:B------:R1:W-:Y:S01]  /*1cc0*/  @!P0 STG.E [R46.64], R63 ;  /* 0x0000003f2e008986 */ /* 0x0003e2000c101904 */
[--C-:B------:R-:W-:Y:S02]  /*1cd0*/  FADD.FTZ R38, R38, -R60.reuse ;  /* 0x8000003c26267221 */ /* 0x100fe40000010000 */
[--C-:B------:R-:W-:Y:S02]  /*1ce0*/  FADD.FTZ R48, R48, -R60.reuse ;  /* 0x8000003c30307221 */ /* 0x100fe40000010000 */
[--C-:B------:R-:W-:Y:S02]  /*1cf0*/  FADD.FTZ R50, R50, -R60.reuse ;  /* 0x8000003c32327221 */ /* 0x100fe40000010000 */
[--C-:B------:R-:W-:Y:S02]  /*1d00*/  FADD.FTZ R51, R51, -R60.reuse ;  /* 0x8000003c33337221 */ /* 0x100fe40000010000 */
[--C-:B------:R-:W-:Y:S01]  /*1d10*/  FADD.FTZ R52, R52, -R60.reuse ;  /* 0x8000003c34347221 */ /* 0x100fe20000010000 */
[----:B0-----:R0:W-:Y:S01]  /*1d20*/  @!P0 STG.E [R44.64], R61 ;  /* 0x0000003d2c008986 */ /* 0x0011e2000c101904 */
[----:B------:R-:W-:-:S02]  /*1d30*/  FADD.FTZ R53, R53, -R60 ;  /* 0x8000003c35357221 */ /* 0x000fc40000010000 */
[--C-:B-1----:R-:W-:Y:S02]  /*1d40*/  FADD.FTZ R46, R39, -R60.reuse ;  /* 0x8000003c272e7221 */ /* 0x102fe40000010000 */
[--C-:B------:R-:W-:Y:S02]  /*1d50*/  FADD.FTZ R54, R54, -R60.reuse ;  /* 0x8000003c36367221 */ /* 0x100fe40000010000 */
[--C-:B------:R-:W-:Y:S02]  /*1d60*/  FADD.FTZ R55, R55, -R60.reuse ;  /* 0x8000003c37377221 */ /* 0x100fe40000010000 */
[--C-:B------:R-:W-:Y:S02]  /*1d70*/  FADD.FTZ R56, R56, -R60.reuse ;  /* 0x8000003c38387221 */ /* 0x100fe40000010000 */
[--C-:B------:R-:W-:Y:S02]  /*1d80*/  FADD.FTZ R57, R57, -R60.reuse ;  /* 0x8000003c39397221 */ /* 0x100fe40000010000 */
[----:B0-----:R-:W-:-:S02]  /*1d90*/  FADD.FTZ R44, R49, -R60 ;  /* 0x8000003c312c7221 */ /* 0x001fc40000010000 */
[--C-:B------:R-:W-:Y:S02]  /*1da0*/  FADD.FTZ R58, R58, -R60.reuse ;  /* 0x8000003c3a3a7221 */ /* 0x100fe40000010000 */
[--C-:B------:R-:W-:Y:S02]  /*1db0*/  FADD.FTZ R59, R59, -R60.reuse ;  /* 0x8000003c3b3b7221 */ /* 0x100fe40000010000 */
        /* <DEDUP_REMOVED lines=8> */
[----:B------:R-:W-:Y:S02]  /*1e40*/  FMUL.FTZ R44, R61, R44 ;  /* 0x0000002c3d2c7220 */ /* 0x000fe40000410000 */
[----:B------:R-:W-:-:S02]  /*1e50*/  FFMA.FTZ R33, R92, R34, R15 ;  /* 0x000000225c217223 */ /* 0x000fc4000001000f */
[C---:B------:R-:W-:Y:S02]  /*1e60*/  FMUL.FTZ R42, R61.reuse, R42 ;  /* 0x0000002a3d2a7220 */ /* 0x040fe40000410000 */
[----:B------:R-:W-:Y:S02]  /*1e70*/  FMUL.FTZ R60, R61, R60 ;  /* 0x0000003c3d3c7220 */ /* 0x000fe40000410000 */
[----:B------:R-:W-:Y:S02]  /*1e80*/  FFMA.FTZ R34, R94, R36, R13 ;  /* 0x000000245e227223 */ /* 0x000fe4000001000d */
[----:B------:R-:W-:Y:S02]  /*1e90*/  FFMA.FTZ R37, R97, R37, R12 ;  /* 0x0000002561257223 */ /* 0x000fe4000001000c */
[C---:B------:R-:W-:Y:S02]  /*1ea0*/  FMUL.FTZ R38, R61.reuse, R38 ;  /* 0x000000263d267220 */ /* 0x040fe40000410000 */
[----:B------:R-:W-:Y:S01]  /*1eb0*/  FMUL.FTZ R46, R61, R46 ;  /* 0x0000002e3d2e7220 */ /* 0x000fe20000410000 */
[----:B------:R-:W-:Y:S01]  /*1ec0*/  F2FP.PACK_AB R34, R37, R34 ;  /* 0x000000222522723e */ /* 0x000fe200000000ff */
[----:B------:R-:W-:-:S02]  /*1ed0*/  FMUL.FTZ R40, R61, R40 ;  /* 0x000000283d287220 */ /* 0x000fc40000410000 */
[C---:B------:R-:W-:Y:S02]  /*1ee0*/  FMUL.FTZ R41, R61.reuse, R41 ;  /* 0x000000293d297220 */ /* 0x040fe40000410000 */
[C---:B------:R-:W-:Y:S02]  /*1ef0*/  FMUL.FTZ R50, R61.reuse, R50 ;  /* 0x000000323d327220 */ /* 0x040fe40000410000 */
[----:B------:R-:W-:Y:S02]  /*1f00*/  FMUL.FTZ R51, R61, R51 ;  /* 0x000000333d337220 */ /* 0x000fe40000410000 */
[----:B------:R-:W-:Y:S01]  /*1f10*/  FFMA.FTZ R36, R98, R48, R9 ;  /* 0x0000003062247223 */ /* 0x000fe20000010009 */
[----:B------:R-:W-:Y:S01]  /*1f20*/  LEA R48, P0, R121, c[0x0][0x208], 0x4 ;  /* 0x0000820079307a11 */ /* 0x000fe200078020ff */
[----:B------:R-:W-:Y:S02]  /*1f30*/  FFMA.FTZ R43, R101, R44, R8 ;  /* 0x0000002c652b7223 */ /* 0x000fe40000010008 */
[----:B------:R-:W-:Y:S01]  /*1f40*/  FFMA.FTZ R42, R115, R42, R64 ;  /* 0x0000002a732a7223 */ /* 0x000fe20000010040 */
[----:B------:R-:W-:Y:S01]  /*1f50*/  LEA.HI.X R49, R121, c[0x0][0x20c], RZ, 0x4, P0 ;  /* 0x0000830079317a11 */ /* 0x000fe200000f24ff */
[----:B------:R-:W-:Y:S01]  /*1f60*/  FFMA.FTZ R45, R114, R60, R67 ;  /* 0x0000003c722d7223 */ /* 0x000fe20000010043 */
[----:B------:R-:W-:Y:S01]  /*1f70*/  F2FP.PACK_AB R36, R43, R36 ;  /* 0x000000242b24723e */ /* 0x000fe200000000ff */
[----:B------:R-:W-:Y:S01]  /*1f80*/  FMUL.FTZ R32, R61, R32 ;  /* 0x000000203d207220 */ /* 0x000fe20000410000 */
[----:B------:R-:W-:Y:S01]  /*1f90*/  ISETP.GE.AND P0, PT, R117, c[0x0][0x164], PT ;  /* 0x0000590075007a0c */ /* 0x000fe20003f06270 */
        /* <DEDUP_REMOVED lines=8> */
[C---:B------:R-:W-:Y:S01]  /*2020*/  FMUL.FTZ R52, R61.reuse, R52 ;  /* 0x000000343d347220 */ /* 0x040fe20000410000 */
[C---:B------:R-:W-:Y:S01]  /*2030*/  LEA R46, P1, R122.reuse, c[0x0][0x208], 0x4 ;  /* 0x000082007a2e7a11 */ /* 0x040fe200078220ff */
[----:B------:R-:W-:Y:S01]  /*2040*/  FMUL.FTZ R53, R61, R53 ;  /* 0x000000353d357220 */ /* 0x000fe20000410000 */
[----:B------:R-:W-:Y:S01]  /*2050*/  F2FP.PACK_AB R42, R41, R40 ;  /* 0x00000028292a723e */ /* 0x000fe200000000ff */
        /* <DEDUP_REMOVED lines=9> */
[----:B------:R-:W-:Y:S01]  /*20f0*/  F2FP.PACK_AB R37, R44, R37 ;  /* 0x000000252c25723e */ /* 0x000fe200000000ff */
        /* <DEDUP_REMOVED lines=15> */
[----:B------:R0:W-:Y:S01]  /*21f0*/  STG.E.128 [R48.64], R32 ;  /* 0x0000002030007986 */ /* 0x0001e2000c101d04 */
[----:B------:R-:W-:Y:S01]  /*2200*/  FFMA.FTZ R50, R108, R59, R23 ;  /* 0x0000003b6c327223 */ /* 0x000fe20000010017 */
[----:B------:R-:W-:Y:S01]  /*2210*/  F2FP.PACK_AB R38, R53, R38 ;  /* 0x000000263526723e */ /* 0x000fe200000000ff */
[----:B------:R-:W-:-:S02]  /*2220*/  FFMA.FTZ R40, R107, R56, R0 ;  /* 0x000000386b287223 */ /* 0x000fc40000010000 */
[----:B------:R-:W-:Y:S01]  /*2230*/  FFMA.FTZ R57, R106, R57, R21 ;  /* 0x000000396a397223 */ /* 0x000fe20000010015 */
[----:B------:R-:W-:Y:S01]  /*2240*/  F2FP.PACK_AB R41, R50, R41 ;  /* 0x000000293229723e */ /* 0x000fe200000000ff */
[----:B------:R0:W-:Y:S03]  /*2250*/  STG.E.128 [R46.64], R36 ;  /* 0x000000242e007986 */ /* 0x0001e6000c101d04 */
[----:B------:R-:W-:-:S05]  /*2260*/  F2FP.PACK_AB R40, R57, R40 ;  /* 0x000000283928723e */ /* 0x000fca00000000ff */
[----:B------:R0:W-:Y:S02]  /*2270*/  STG.E.128 [R44.64], R40 ;  /* 0x000000282c007986 */ /* 0x0001e4000c101d04 */
[----:B0-----:R-:W-:Y:S01]  /*2280*/  @P0 CALL.REL.NOINC `(.L_x_13605) ;  /* 0x0000001000000944 */ /* 0x001fe20003c00000 */
[----:B------:R-:W-:Y:S05]  /*2290*/  BRA `(.L_x_13606) ;  /* 0xffffe47000007947 */ /* 0x000fea000383ffff */
.L_x_13605:
[----:B------:R-:W-:Y:S05]  /*22a0*/  EXIT ;  /* 0x000000000000794d */ /* 0x000fea0003800000 */
.L_x_13603:
[----:B------:R-:W-:Y:S01]  /*22b0*/  HFMA2.MMA R63, -RZ, RZ, 0, 5.9604644775390625e-08 ;  /* 0x00000001ff3f7435 */ /* 0x000fe200000001ff */
[----:B------:R-:W-:Y:S02]  /*22c0*/  MOV R60, R44 ;  /* 0x0000002c003c7202 */ /* 0x000fe40000000f00 */
[----:B------:R-:W-:Y:S02]  /*22d0*/  MOV R62, 0x1f ;  /* 0x0000001f003e7802 */ /* 0x000fe40000000f00 */
[----:B------:R-:W-:Y:S02]  /*22e0*/  MOV R45, 0xffffffff ;  /* 0xffffffff002d7802 */ /* 0x000fe40000000f00 */
[----:B------:R-:W-:Y:S02]  /*22f0*/  MOV R46, 0x2310 ;  /* 0x00002310002e7802 */ /* 0x000fe40000000f00 */
[----:B------:R-:W-:Y:S05]  /*2300*/  CALL.REL.NOINC `($__internal_101_$__cuda_sm70_shflsync_bfly_p) ;  /* 0x0000068000007944 */ /* 0x000fea0003c00000 */
[----:B01----:R-:W-:Y:S05]  /*2310*/  BRA `(.L_x_13607) ;  /* 0xfffff03000007947 */ /* 0x003fea000383ffff */
.L_x_13604:
[----:B------:R-:W-:Y:S01]  /*2320*/  HFMA2.MMA R63, -RZ, RZ, 0, 1.1920928955078125e-07 ;  /* 0x00000002ff3f7435 */ /* 0x000fe200000001ff */
[----:B------:R-:W-:-:S02]  /*2330*/  MOV R62, 0x1f ;  /* 0x0000001f003e7802 */ /* 0x000fc40000000f00 */
[----:B------:R-:W-:Y:S02]  /*2340*/  MOV R45, 0xffffffff ;  /* 0xffffffff002d7802 */ /* 0x000fe40000000f00 */
[----:B------:R-:W-:Y:S02]  /*2350*/  MOV R46, 0x2370 ;  /* 0x00002370002e7802 */ /* 0x000fe40000000f00 */
[----:B0-----:R-:W-:Y:S05]  /*2360*/  CALL.REL.NOINC `($__internal_101_$__cuda_sm70_shflsync_bfly_p) ;  /* 0x0000062000007944 */ /* 0x001fea0003c00000 */
[----:B0-----:R-:W-:Y:S01]  /*2370*/  HFMA2.MMA R63, -RZ, RZ, 0, 2.384185791015625e-07 ;  /* 0x00000004ff3f7435 */ /* 0x001fe200000001ff */
[----:B-1----:R-:W-:Y:S01]  /*2380*/  FADD.FTZ R60, R60, R45 ;  /* 0x0000002d3c3c7221 */ /* 0x002fe20000010000 */
[----:B------:R-:W-:Y:S02]  /*2390*/  MOV R62, 0x1f ;  /* 0x0000001f003e7802 */ /* 0x000fe40000000f00 */
[----:B------:R-:W-:Y:S02]  /*23a0*/  MOV R45, 0xffffffff ;  /* 0xffffffff002d7802 */ /* 0x000fe40000000f00 */
[----:B------:R-:W-:Y:S02]  /*23b0*/  MOV R46, 0x23d0 ;  /* 0x000023d0002e7802 */ /* 0x000fe40000000f00 */
[----:B------:R-:W-:Y:S05]  /*23c0*/  CALL.REL.NOINC `($__internal_101_$__cuda_sm70_shflsync_bfly_p) ;  /* 0x000005c000007944 */ /* 0x000fea0003c00000 */
[----:B0-----:R-:W-:Y:S01]  /*23d0*/  HFMA2.MMA R63, -RZ, RZ, 0, 4.76837158203125e-07 ;  /* 0x00000008ff3f7435 */ /* 0x001fe200000001ff */
[----:B-1----:R-:W-:Y:S01]  /*23e0*/  FADD.FTZ R60, R60, R45 ;  /* 0x0000002d3c3c7221 */ /* 0x002fe20000010000 */
[----:B------:R-:W-:-:S02]  /*23f0*/  MOV R62, 0x1f ;  /* 0x0000001f003e7802 */ /* 0x000fc40000000f00 */
[----:B------:R-:W-:Y:S02]  /*2400*/  MOV R45, 0xffffffff ;  /* 0xffffffff002d7802 */ /* 0x000fe40000000f00 */
[----:B------:R-:W-:Y:S02]  /*2410*/  MOV R46, 0x2430 ;  /* 0x00002430002e7802 */ /* 0x000fe40000000f00 */
[----:B------:R-:W-:Y:S05]  /*2420*/  CALL.REL.NOINC `($__internal_101_$__cuda_sm70_shflsync_bfly_p) ;  /* 0x0000056000007944 */ /* 0x000fea0003c00000 */
[----:B0-----:R-:W-:Y:S01]  /*2430*/  HFMA2.MMA R63, -RZ, RZ, 0, 9.5367431640625e-07 ;  /* 0x00000010ff3f7435 */ /* 0x001fe200000001ff */
[----:B-1----:R-:W-:Y:S01]  /*2440*/  FADD.FTZ R60, R60, R45 ;  /* 0x0000002d3c3c7221 */ /* 0x002fe20000010000 */
[----:B------:R-:W-:Y:S02]  /*2450*/  MOV R62, 0x1f ;  /* 0x0000001f003e7802 */ /* 0x000fe40000000f00 */
[----:B------:R-:W-:Y:S02]  /*2460*/  MOV R45, 0xffffffff ;  /* 0xffffffff002d7802 */ /* 0x000fe40000000f00 */
[----:B------:R-:W-:Y:S02]  /*2470*/  MOV R46, 0x2490 ;  /* 0x00002490002e7802 */ /* 0x000fe40000000f00 */
[----:B------:R-:W-:Y:S05]  /*2480*/  CALL.REL.NOINC `($__internal_101_$__cuda_sm70_shflsync_bfly_p) ;  /* 0x0000050000007944 */ /* 0x000fea0003c00000 */
        /* <DEDUP_REMOVED lines=54> */
[----:B------:R-:W-:Y:S05]  /*27f0*/  CALL.REL.NOINC `($__internal_101_$__cuda_sm70_shflsync_bfly_p) ;  /* 0x0000019000007944 */ /* 0x000fea0003c00000 */
[----:B0-----:R-:W-:Y:S01]  /*2800*/  HFMA2.MMA R63, -RZ, RZ, 0, 1.1920928955078125e-07 ;  /* 0x00000002ff3f7435 */ /* 0x001fe200000001ff */
[----:B-1----:R-:W-:Y:S01]  /*2810*/  FADD.FTZ R60, R60, R45 ;  /* 0x0000002d3c3c7221 */ /* 0x002fe20000010000 */
[----:B------:R-:W-:Y:S02]  /*2820*/  MOV R62, 0x1f ;  /* 0x0000001f003e7802 */ /* 0x000fe40000000f00 */
[----:B------:R-:W-:Y:S02]  /*2830*/  MOV R45, 0xffffffff ;  /* 0xffffffff002d7802 */ /* 0x000fe40000000f00 */
[----:B------:R-:W-:Y:S02]  /*2840*/  MOV R46, 0x2860 ;  /* 0x00002860002e7802 */ /* 0x000fe40000000f00 */
[----:B------:R-:W-:Y:S05]  /*2850*/  CALL.REL.NOINC `($__internal_101_$__cuda_sm70_shflsync_bfly_p) ;  /* 0x0000013000007944 */ /* 0x000fea0003c00000 */
[----:B0-----:R-:W-:Y:S01]  /*2860*/  HFMA2.MMA R63, -RZ, RZ, 0, 2.384185791015625e-07 ;  /* 0x00000004ff3f7435 */ /* 0x001fe200000001ff */
[----:B-1----:R-:W-:Y:S01]  /*2870*/  FADD.FTZ R60, R60, R45 ;  /* 0x0000002d3c3c7221 */ /* 0x002fe20000010000 */
[----:B------:R-:W-:Y:S02]  /*2880*/  MOV R62, 0x1f ;  /* 0x0000001f003e7802 */ /* 0x000fe40000000f00 */
[----:B------:R-:W-:-:S02]  /*2890*/  MOV R45, 0xffffffff ;  /* 0xffffffff002d7802 */ /* 0x000fc40000000f00 */
[----:B------:R-:W-:Y:S02]  /*28a0*/  MOV R46, 0x28c0 ;  /* 0x000028c0002e7802 */ /* 0x000fe40000000f00 */
[----:B------:R-:W-:Y:S05]  /*28b0*/  CALL.REL.NOINC `($__internal_101_$__cuda_sm70_shflsync_bfly_p) ;  /* 0x000000d000007944 */ /* 0x000fea0003c00000 */
[----:B0-----:R-:W-:Y:S01]  /*28c0*/  HFMA2.MMA R63, -RZ, RZ, 0, 4.76837158203125e-07 ;  /* 0x00000008ff3f7435 */ /* 0x001fe200000001ff */
[----:B-1----:R-:W-:Y:S01]  /*28d0*/  FADD.FTZ R60, R60, R45 ;  /* 0x0000002d3c3c7221 */ /* 0x002fe20000010000 */
[----:B------:R-:W-:Y:S02]  /*28e0*/  MOV R62, 0x1f ;  /* 0x0000001f003e7802 */ /* 0x000fe40000000f00 */
[----:B------:R-:W-:Y:S02]  /*28f0*/  MOV R45, 0xffffffff ;  /* 0xffffffff002d7802 */ /* 0x000fe40000000f00 */
[----:B------:R-:W-:Y:S02]  /*2900*/  MOV R46, 0x2920 ;  /* 0x00002920002e7802 */ /* 0x000fe40000000f00 */
[----:B------:R-:W-:Y:S05]  /*2910*/  CALL.REL.NOINC `($__internal_101_$__cuda_sm70_shflsync_bfly_p) ;  /* 0x0000007000007944 */ /* 0x000fea0003c00000 */
[----:B0-----:R-:W-:Y:S01]  /*2920*/  HFMA2.MMA R63, -RZ, RZ, 0, 9.5367431640625e-07 ;  /* 0x00000010ff3f7435 */ /* 0x001fe200000001ff */
[----:B-1----:R-:W-:Y:S01]  /*2930*/  FADD.FTZ R60, R60, R45 ;  /* 0x0000002d3c3c7221 */ /* 0x002fe20000010000 */
[----:B------:R-:W-:Y:S02]  /*2940*/  MOV R62, 0x1f ;  /* 0x0000001f003e7802 */ /* 0x000fe40000000f00 */
[----:B------:R-:W-:-:S02]  /*2950*/  MOV R45, 0xffffffff ;  /* 0xffffffff002d7802 */ /* 0x000fc40000000f00 */
[----:B------:R-:W-:Y:S02]  /*2960*/  MOV R46, 0x2980 ;  /* 0x00002980002e7802 */ /* 0x000fe40000000f00 */
[----:B------:R-:W-:Y:S05]  /*2970*/  CALL.REL.NOINC `($__internal_101_$__cuda_sm70_shflsync_bfly_p) ;  /* 0x0000001000007944 */ /* 0x000fea0003c00000 */
[----:B01----:R-:W-:Y:S05]  /*2980*/  BRA `(.L_x_13608) ;  /* 0xffffee0000007947 */ /* 0x003fea000383ffff */
        .weak           $__internal_101_$__cuda_sm70_shflsync_bfly_p
        .type           $__internal_101_$__cuda_sm70_shflsync_bfly_p,@function
        .size           $__internal_101_$__cuda_sm70_shflsync_bfly_p,(.L_x_22189 - $__internal_101_$__cuda_sm70_shflsync_bfly_p)
$__internal_101_$__cuda_sm70_shflsync_bfly_p:
[----:B------:R-:W-:Y:S01]  /*2990*/  HFMA2.MMA R47, -RZ, RZ, 0, 0 ;  /* 0x00000000ff2f7435 */ /* 0x000fe200000001ff */
[----:B------:R-:W-:Y:S04]  /*29a0*/  WARPSYNC R45 ;  /* 0x0000002d00007348 */ /* 0x000fe80003800000 */
[----:B------:R0:W1:Y:S01]  /*29b0*/  SHFL.BFLY PT, R45, R60, R63, R62 ;  /* 0x0c00003f3c2d7389 */ /* 0x00006200000e003e */
[----:B------:R-:W-:Y:S05]  /*29c0*/  RET.REL.NODEC R46 `(_ZN10layer_norm13ln_fwd_kernelINS_13Kernel_traitsI6__halfS2_fS2_fjLj6144ELj1ELj1ELj8ELj16ENS_18Kernel_traits_baseILj6144ES2_S2_fS2_fjLj256EEEEELb0ELb1ELb0ELb1EEEvNS_9FwdParamsE) ;  /* 0xffffd6302e007950 */ /* 0x000fea0003c3ffff */
.L_x_13609:
        /* <DEDUP_REMOVED lines=11> */
.L_x_22189:


//--------------------- .text._ZN10layer_norm13ln_fwd_kernelINS_13Kernel_traitsI6__halfS2_fS2_fjLj6144ELj1ELj1ELj8ELj16ENS_18Kernel_traits_baseILj6144ES2_S2_fS2_fjLj256EEEEELb0ELb1ELb1ELb0EEEvNS_9FwdParamsE --------------------------
	.section	.text._ZN10layer_norm13ln_fwd_kernelINS_13Kernel_traitsI6__halfS2_fS2_fjLj6144ELj1ELj1ELj8ELj16ENS_18Kernel_traits_baseILj6144ES2_S2_fS2_fjLj256EEEEELb0ELb1ELb1ELb0EEEvNS_9FwdParamsE,"ax",@progbits
	.sectioninfo	@"SHI_REGISTERS=128"
	.align	128
        .global         _ZN10layer_norm13ln_fwd_kernelINS_13Kernel_traitsI6__halfS2_fS2_fjLj6144ELj1ELj1ELj8ELj16ENS_18Kernel_traits_baseILj6144ES2_S2_fS2_fjLj256EEEEELb0ELb1ELb1ELb0EEEvNS_9FwdParamsE
        .type           _ZN10layer_norm13ln_fwd_kernelINS_13Kernel_traitsI6__halfS2_fS2_fjLj6144ELj1ELj1ELj8ELj16ENS_18Kernel_traits_baseILj6144ES2_S2_fS2_fjLj256EEEEELb0ELb1ELb1ELb0EEEvNS_9FwdParamsE,@function
        .size           _ZN10layer_norm13ln_fwd_kernelINS_13Kernel_traitsI6__halfS2_fS2_fjLj6144ELj1ELj1ELj8ELj16ENS_18Kernel_traits_baseILj6144ES2_S2_fS2_fjLj256EEEEELb0ELb1ELb1ELb0EEEvNS_9FwdParamsE,(.L_x_22190 - _ZN10layer_norm13ln_fwd_kernelINS_13Kernel_traitsI6__halfS2_fS2_fjLj6144ELj1ELj1ELj8ELj16ENS_18Kernel_traits_baseILj6144ES2_S2_fS2_fjLj256EEEEELb0ELb1ELb1ELb0EEEvNS_9FwdParamsE)
        .other          _ZN10layer_norm13ln_fwd_kernelINS_13Kernel_traitsI6__halfS2_fS2_fjLj6144ELj1ELj1ELj8ELj16ENS_18Kernel_traits_baseILj6144ES2_S2_fS2_fjLj256EEEEELb0ELb1ELb1ELb0EEEvNS_9FwdParamsE,@"STO_CUDA_ENTRY STV_DEFAULT"
_ZN10layer_norm13ln_fwd_kernelINS_13Kernel_traitsI6__halfS2_fS2_fjLj6144ELj1ELj1ELj8ELj16ENS_18Kernel_traits_baseILj6144ES2_S2_fS2_fjLj256EEEEELb0ELb1ELb1ELb0EEEvNS_9FwdParamsE:
.text._ZN10layer_norm13ln_fwd_kernelINS_13Kernel_traitsI6__halfS2_fS2_fjLj6144ELj1ELj1ELj8ELj16ENS_18Kernel_traits_baseILj6144ES2_S2_fS2_fjLj256EEEEELb0ELb1ELb1ELb0EEEvNS_9FwdParamsE:
        /* <DEDUP_REMOVED lines=28> */
.L_x_13611:
[----:B0-----:R-:W-:Y:S05]  /*01c0*/  BSYNC B0 ;  /* 0x0000000000007941 */ /* 0x001fea0003800000 */
.L_x_13610:
        /* <DEDUP_REMOVED lines=16> */
.L_x_13613:
[----:B0-----:R-:W-:Y:S05]  /*02d0*/  BSYNC B0 ;  /* 0x0000000000007941 */ /* 0x001fea0003800000 */
.L_x_13612:
        /* <DEDUP_REMOVED lines=15> */
.L_x_13615:
[----:B0-----:R-:W-:Y:S05]  /*03d0*/  BSYNC B0 ;  /* 0x0000000000007941 */ /* 0x001fea0003800000 */
.L_x_13614:
        /* <DEDUP_REMOVED lines=97> */
.L_x_13679:
[----:B------:R-:W-:-:S10]  /*09f0*/  HFMA2.MMA R63, -RZ, RZ, 0, 2.384185791015625e-07 ;  /* 0x00000004ff3f7435 */ /* 0x000fd400000001ff */
[----:B------:R-:W-:-:S05]  /*0a00*/  IMAD.WIDE R60, R118, R63, c[0x0][0x1d0] ;  /* 0x00007400763c7625 */ /* 0x000fca00078e023f */
[----:B------:R0:W2:Y:S01]  /*0a10*/  LDG.E R119, [R60.64] ;  /* 0x000000043c777981 */ /* 0x0000a2000c1e1900 */
[C---:B------:R-:W-:Y:S02]  /*0a20*/  IMAD R120, R118.reuse, c[0x0][0x168], RZ ;  /* 0x00005a0076787a24 */ /* 0x040fe400078e02ff */
[----:B------:R-:W-:Y:S01]  /*0a30*/  IMAD.WIDE R62, R118, R63, c[0x0][0x1d8] ;  /* 0x00007600763e7625 */ /* 0x000fe200078e023f */
[----:B------:R-:W-:Y:S05]  /*0a40*/  BSSY B0, `(.L_x_13616) ;  /* 0x000006f000007945 */ /* 0x000fea0003800000 */
[----:B------:R1:W5:Y:S01]  /*0a50*/  LDG.E R62, [R62.64] ;  /* 0x000000043e3e7981 */ /* 0x000362000c1e1900 */
[----:B0-----:R-:W-:-:S02]  /*0a60*/  LOP3.LUT R60, R19, 0xff, RZ, 0xc0, !PT ;  /* 0x000000ff133c7812 */ /* 0x001fc400078ec0ff */
        /* <DEDUP_REMOVED lines=47> */
[----:B-----5:R-:W-:-:S05]  /*0d60*/  HADD2.F32 R36, -RZ, R32.H0_H0 ;  /* 0x20000020ff247230 */ /* 0x020fca0000004100 */
[----:B------:R-:W-:-:S04]  /*0d70*/  FMUL.FTZ R36, R36, c[0x0][0x1ec] ;  /* 0x00007b0024247a20 */ /* 0x000fc80000410000 */
[----:B------:R-:W-:-:S04]  /*0d80*/  FMUL.FTZ R36, R17, R36 ;  /* 0x0000002411247220 */ /* 0x000fc80000410000 */
[----:B------:R-:W-:Y:S02]  /*0d90*/  @P0 FADD.FTZ R36, R24, R36 ;  /* 0x0000002418240221 */ /* 0x000fe40000010000 */
.L_x_13619:
[----:B------:R-:W-:Y:S05]  /*0da0*/  BSYNC B1 ;  /* 0x0000000000017941 */ /* 0x000fea0003800000 */
.L_x_13618:
[----:B------:R-:W-:Y:S01]  /*0db0*/  BSSY B1, `(.L_x_13620) ;  /* 0x0000006000017945 */ /* 0x000fe20003800000 */
[----:B------:R-:W-:Y:S05]  /*0dc0*/  @!P6 BRA `(.L_x_13621) ;  /* 0x000000400000e947 */ /* 0x000fea0003800000 */
[----:B-----5:R-:W-:-:S05]  /*0dd0*/  HADD2.F32 R37, -RZ, R32.H1_H1 ;  /* 0x30000020ff257230 */ /* 0x020fca0000004100 */
[----:B------:R-:W-:-:S04]  /*0de0*/  FMUL.FTZ R37, R37, c[0x0][0x1ec] ;  /* 0x00007b0025257a20 */ /* 0x000fc80000410000 */
[----:B------:R-:W-:-:S04]  /*0df0*/  FMUL.FTZ R37, R16, R37 ;  /* 0x0000002510257220 */ /* 0x000fc80000410000 */
[----:B------:R-:W-:Y:S02]  /*0e00*/  @P0 FADD.FTZ R37, R25, R37 ;  /* 0x0000002519250221 */ /* 0x000fe40000010000 */
.L_x_13621:
[----:B------:R-:W-:Y:S05]  /*0e10*/  BSYNC B1 ;  /* 0x0000000000017941 */ /* 0x000fea0003800000 */
.L_x_13620:
[----:B------:R-:W-:Y:S01]  /*0e20*/  BSSY B1, `(.L_x_13622) ;  /* 0x0000006000017945 */ /* 0x000fe20003800000 */
[----:B------:R-:W-:Y:S05]  /*0e30*/  @!P6 BRA `(.L_x_13623) ;  /* 0x000000400000e947 */ /* 0x000fea0003800000 */
[----:B-----5:R-:W-:-:S05]  /*0e40*/  HADD2.F32 R38, -RZ, R33.H0_H0 ;  /* 0x20000021ff267230 */ /* 0x020fca0000004100 */
[----:B------:R-:W-:-:S04]  /*0e50*/  FMUL.FTZ R38, R38, c[0x0][0x1ec] ;  /* 0x00007b0026267a20 */ /* 0x000fc80000410000 */
[----:B------:R-:W-:-:S04]  /*0e60*/  FMUL.FTZ R38, R15, R38 ;  /* 0x000000260f267220 */ /* 0x000fc80000410000 */
[----:B------:R-:W-:Y:S02]  /*0e70*/  @P0 FADD.FTZ R38, R26, R38 ;  /* 0x000000261a260221 */ /* 0x000fe40000010000 */
.L_x_13623:
[----:B------:R-:W-:Y:S05]  /*0e80*/  BSYNC B1 ;  /* 0x0000000000017941 */ /* 0x000fea0003800000 */
.L_x_13622:
[----:B------:R-:W-:Y:S01]  /*0e90*/  BSSY B1, `(.L_x_13624) ;  /* 0x0000006000017945 */ /* 0x000fe20003800000 */
[----:B------:R-:W-:Y:S05]  /*0ea0*/  @!P6 BRA `(.L_x_13625) ;  /* 0x000000400000e947 */ /* 0x000fea0003800000 */
[----:B-----5:R-:W-:-:S05]  /*0eb0*/  HADD2.F32 R39, -RZ, R33.H1_H1 ;  /* 0x30000021ff277230 */ /* 0x020fca0000004100 */
[----:B------:R-:W-:-:S04]  /*0ec0*/  FMUL.FTZ R39, R39, c[0x0][0x1ec] ;  /* 0x00007b0027277a20 */ /* 0x000fc80000410000 */
[----:B------:R-:W-:-:S04]  /*0ed0*/  FMUL.FTZ R39, R14, R39 ;  /* 0x000000270e277220 */ /* 0x000fc80000410000 */
[----:B------:R-:W-:Y:S02]  /*0ee0*/  @P0 FADD.FTZ R39, R27, R39 ;  /* 0x000000271b270221 */ /* 0x000fe40000010000 */
.L_x_13625:
[----:B------:R-:W-:Y:S05]  /*0ef0*/  BSYNC B1 ;  /* 0x0000000000017941 */ /* 0x000fea0003800000 */
.L_x_13624:
[----:B------:R-:W-:Y:S01]  /*0f00*/  BSSY B1, `(.L_x_13626) ;  /* 0x0000006000017945 */ /* 0x000fe20003800000 */
[----:B------:R-:W-:Y:S05]  /*0f10*/  @!P6 BRA `(.L_x_13627) ;  /* 0x000000400000e947 */ /* 0x000fea0003800000 */
[----:B-----5:R-:W-:-:S05]  /*0f20*/  HADD2.F32 R40, -RZ, R34.H0_H0 ;  /* 0x20000022ff287230 */ /* 0x020fca0000004100 */
[----:B------:R-:W-:-:S04]  /*0f30*/  FMUL.FTZ R40, R40, c[0x0][0x1ec] ;  /* 0x00007b0028287a20 */ /* 0x000fc80000410000 */
[----:B------:R-:W-:-:S04]  /*0f40*/  FMUL.FTZ R40, R13, R40 ;  /* 0x000000280d287220 */ /* 0x000fc80000410000 */
[----:B------:R-:W-:Y:S02]  /*0f50*/  @P0 FADD.FTZ R40, R28, R40 ;  /* 0x000000281c280221 */ /* 0x000fe40000010000 */
.L_x_13627:
[----:B------:R-:W-:Y:S05]  /*0f60*/  BSYNC B1 ;  /* 0x0000000000017941 */ /* 0x000fea0003800000 */
.L_x_13626:
[----:B------:R-:W-:Y:S01]  /*0f70*/  BSSY B1, `(.L_x_13628) ;  /* 0x0000006000017945 */ /* 0x000fe20003800000 */
[----:B------:R-:W-:Y:S05]  /*0f80*/  @!P6 BRA `(.L_x_13629) ;  /* 0x000000400000e947 */ /* 0x000fea0003800000 */
[----:B-----5:R-:W-:-:S05]  /*0f90*/  HADD2.F32 R41, -RZ, R34.H1_H1 ;  /* 0x30000022ff297230 */ /* 0x020fca0000004100 */
[----:B------:R-:W-:-:S04]  /*0fa0*/  FMUL.FTZ R41, R41, c[0x0][0x1ec] ;  /* 0x00007b0029297a20 */ /* 0x000fc80000410000 */
[----:B------:R-:W-:-:S04]  /*0fb0*/  FMUL.FTZ R41, R12, R41 ;  /* 0x000000290c297220 */ /* 0x000fc80000410000 */
[----:B------:R-:W-:Y:S02]  /*0fc0*/  @P0 FADD.FTZ R41, R29, R41 ;  /* 0x000000291d290221 */ /* 0x000fe40000010000 */
.L_x_13629:
[----:B------:R-:W-:Y:S05]  /*0fd0*/  BSYNC B1 ;  /* 0x0000000000017941 */ /* 0x000fea0003800000 */
.L_x_13628:
[----:B------:R-:W-:Y:S01]  /*0fe0*/  BSSY B1, `(.L_x_13630) ;  /* 0x0000007000017945 */ /* 0x000fe20003800000 */
[----:B------:R-:W-:Y:S01]  /*0ff0*/  HFMA2.MMA R60, -RZ, RZ, 0, 1.9073486328125e-06 ;  /* 0x00000020ff3c7435 */ /* 0x000fe200000001ff */
[----:B------:R-:W-:Y:S05]  /*1000*/  @!P6 BRA `(.L_x_13631) ;  /* 0x000000400000e947 */ /* 0x000fea0003800000 */
[----:B-----5:R-:W-:-:S05]  /*1010*/  HADD2.F32 R42, -RZ, R35.H0_H0 ;  /* 0x20000023ff2a7230 */ /* 0x020fca0000004100 */
[----:B------:R-:W-:-:S04]  /*1020*/  FMUL.FTZ R42, R42, c[0x0][0x1ec] ;  /* 0x00007b002a2a7a20 */ /* 0x000fc80000410000 */
[----:B------:R-:W-:-:S04]  /*1030*/  FMUL.FTZ R42, R11, R42 ;  /* 0x0000002a0b2a7220 */ /* 0x000fc80000410000 */
[----:B------:R-:W-:Y:S02]  /*1040*/  @P0 FADD.FTZ R42, R30, R42 ;  /* 0x0000002a1e2a0221 */ /* 0x000fe40000010000 */
.L_x_13631:
[----:B------:R-:W-:Y:S05]  /*1050*/  BSYNC B1 ;  /* 0x0000000000017941 */ /* 0x000fea0003800000 */
.L_x_13630:
[----:B------:R-:W-:Y:S01]  /*1060*/  BSSY B1, `(.L_x_13632) ;  /* 0x0000008000017945 */ /* 0x000fe20003800000 */
[----:B------:R-:W-:Y:S01]  /*1070*/  IMAD.WIDE.U32 R60, R121, R60, c[0x0][0x188] ;  /* 0x00006200793c7625 */ /* 0x000fe200078e003c */
[----:B------:R-:W-:Y:S01]  /*1080*/  @!P6 FSEL R43, R31, RZ, P2 ;  /* 0x000000ff1f2be208 */ /* 0x000fe20001000000 */
[----:B------:R-:W-:Y:S05]  /*1090*/  @!P6 BRA `(.L_x_13633) ;  /* 0x000000400000e947 */ /* 0x000fea0003800000 */
[----:B-----5:R-:W-:-:S05]  /*10a0*/  HADD2.F32 R43, -RZ, R35.H1_H1 ;  /* 0x30000023ff2b7230 */ /* 0x020fca0000004100 */
[----:B------:R-:W-:-:S04]  /*10b0*/  FMUL.FTZ R43, R43, c[0x0][0x1ec] ;  /* 0x00007b002b2b7a20 */ /* 0x000fc80000410000 */
[----:B------:R-:W-:-:S04]  /*10c0*/  FMUL.FTZ R43, R10, R43 ;  /* 0x0000002b0a2b7220 */ /* 0x000fc80000410000 */
[----:B------:R-:W-:Y:S02]  /*10d0*/  @P0 FADD.FTZ R43, R31, R43 ;  /* 0x0000002b1f2b0221 */ /* 0x000fe40000010000 */
.L_x_13633:
[----:B------:R-:W-:Y:S05]  /*10e0*/  BSYNC B1 ;  /* 0x0000000000017941 */ /* 0x000fea0003800000 */
.L_x_13632:
[----:B------:R0:W-:Y:S01]  /*10f0*/  STG.E.128 [R60.64], R36 ;  /* 0x000000243c007986 */ /* 0x0001e2000c101d04 */
[----:B------:R-:W-:Y:S02]  /*1100*/  IADD3 R120, R120, 0x100, RZ ;  /* 0x0000010078787810 */ /* 0x000fe40007ffe0ff */
[----:B------:R-:W-:Y:S01]  /*1110*/  IADD3 R121, R121, 0x100, RZ ;  /* 0x0000010079797810 */ /* 0x000fe20007ffe0ff */
[----:B------:R0:W-:Y:S04]  /*1120*/  STG.E.128 [R60.64+0x10], R40 ;  /* 0x000010283c007986 */ /* 0x0001e8000c101d04 */
.L_x_13617:
[----:B------:R-:W-:Y:S05]  /*1130*/  BSYNC B0 ;  /* 0x0000000000007941 */ /* 0x000fea0003800000 */
.L_x_13616:
        /* <DEDUP_REMOVED lines=41> */
.L_x_13637:
[----:B------:R-:W-:Y:S05]  /*13d0*/  BSYNC B1 ;  /* 0x0000000000017941 */ /* 0x000fea0003800000 */
.L_x_13636:
[----:B------:R-:W-:Y:S01]  /*13e0*/  BSSY B1, `(.L_x_13638) ;  /* 0x0000006000017945 */ /* 0x000fe20003800000 */
[----:B------:R-:W-:Y:S05]  /*13f0*/  @!P6 BRA `(.L_x_13639) ;  /* 0x000000400000e947 */ /* 0x000fea0003800000 */
[----:B-----5:R-:W-:-:S05]  /*1400*/  HADD2.F32 R45, -RZ, R32.H1_H1 ;  /* 0x30000020ff2d7230 */ /* 0x020fca0000004100 */
[----:B------:R-:W-:-:S04]  /*1410*/  FMUL.FTZ R45, R45, c[0x0][0x1ec] ;  /* 0x00007b002d2d7a20 */ /* 0x000fc80000410000 */
[----:B------:R-:W-:-:S04]  /*1420*/  FMUL.FTZ R45, R8, R45 ;  /* 0x0000002d082d7220 */ /* 0x000fc80000410000 */
[----:B------:R-:W-:Y:S02]  /*1430*/  @P0 FADD.FTZ R45, R25, R45 ;  /* 0x0000002d192d0221 */ /* 0x000fe40000010000 */
.L_x_13639:
[----:B------:R-:W-:Y:S05]  /*1440*/  BSYNC B1 ;  /* 0x0000000000017941 */ /* 0x000fea0003800000 */
.L_x_13638:
[----:B------:R-:W-:Y:S01]  /*1450*/  BSSY B1, `(.L_x_13640) ;  /* 0x0000006000017945 */ /* 0x000fe20003800000 */
[----:B------:R-:W-:Y:S05]  /*1460*/  @!P6 BRA `(.L_x_13641) ;  /* 0x000000400000e947 */ /* 0x000fea0003800000 */
[----:B-----5:R-:W-:-:S05]  /*1470*/  HADD2.F32 R46, -RZ, R33.H0_H0 ;  /* 0x20000021ff2e7230 */ /* 0x020fca0000004100 */
[----:B------:R-:W-:-:S04]  /*1480*/  FMUL.FTZ R46, R46, c[0x0][0x1ec] ;  /* 0x00007b002e2e7a20 */ /* 0x000fc80000410000 */
[----:B------:R-:W-:-:S04]  /*1490*/  FMUL.FTZ R46, R7, R46 ;  /* 0x0000002e072e7220 */ /* 0x000fc80000410000 */
[----:B------:R-:W-:Y:S02]  /*14a0*/  @P0 FADD.FTZ R46, R26, R46 ;  /* 0x0000002e1a2e0221 */ /* 0x000fe40000010000 */
.L_x_13641:
[----:B------:R-:W-:Y:S05]  /*14b0*/  BSYNC B1 ;  /* 0x0000000000017941 */ /* 0x000fea0003800000 */
.L_x_13640:
[----:B------:R-:W-:Y:S01]  /*14c0*/  BSSY B1, `(.L_x_13642) ;  /* 0x0000006000017945 */ /* 0x000fe20003800000 */
[----:B------:R-:W-:Y:S05]  /*14d0*/  @!P6 BRA `(.L_x_13643) ;  /* 0x000000400000e947 */ /* 0x000fea0003800000 */
[----:B-----5:R-:W-:-:S05]  /*14e0*/  HADD2.F32 R47, -RZ, R33.H1_H1 ;  /* 0x30000021ff2f7230 */ /* 0x020fca0000004100 */
[----:B------:R-:W-:-:S04]  /*14f0*/  FMUL.FTZ R47, R47, c[0x0][0x1ec] ;  /* 0x00007b002f2f7a20 */ /* 0x000fc80000410000 */
[----:B------:R-:W-:-:S04]  /*1500*/  FMUL.FTZ R47, R6, R47 ;  /* 0x0000002f062f7220 */ /* 0x000fc80000410000 */
[----:B------:R-:W-:Y:S02]  /*1510*/  @P0 FADD.FTZ R47, R27, R47 ;  /* 0x0000002f1b2f0221 */ /* 0x000fe40000010000 */
.L_x_13643:
[----:B------:R-:W-:Y:S05]  /*1520*/  BSYNC B1 ;  /* 0x0000000000017941 */ /* 0x000fea0003800000 */
.L_x_13642:
[----:B------:R-:W-:Y:S01]  /*1530*/  BSSY B1, `(.L_x_13644) ;  /* 0x0000006000017945 */ /* 0x000fe20003800000 */
[----:B------:R-:W-:Y:S05]  /*1540*/  @!P6 BRA `(.L_x_13645) ;  /* 0x000000400000e947 */ /* 0x000fea0003800000 */
[----:B-----5:R-:W-:-:S05]  /*1550*/  HADD2.F32 R48, -RZ, R34.H0_H0 ;  /* 0x20000022ff307230 */ /* 0x020fca0000004100 */
[----:B------:R-:W-:-:S04]  /*1560*/  FMUL.FTZ R48, R48, c[0x0][0x1ec] ;  /* 0x00007b0030307a20 */ /* 0x000fc80000410000 */
[----:B------:R-:W-:-:S04]  /*1570*/  FMUL.FTZ R48, R5, R48 ;  /* 0x0000003005307220 */ /* 0x000fc80000410000 */
[----:B------:R-:W-:Y:S02]  /*1580*/  @P0 FADD.FTZ R48, R28, R48 ;  /* 0x000000301c300221 */ /* 0x000fe40000010000 */
.L_x_13645:
[----:B------:R-:W-:Y:S05]  /*1590*/  BSYNC B1 ;  /* 0x0000000000017941 */ /* 0x000fea0003800000 */
.L_x_13644:
[----:B------:R-:W-:Y:S01]  /*15a0*/  BSSY B1, `(.L_x_13646) ;  /* 0x0000006000017945 */ /* 0x000fe20003800000 */
[----:B------:R-:W-:Y:S05]  /*15b0*/  @!P6 BRA `(.L_x_13647) ;  /* 0x000000400000e947 */ /* 0x000fea0003800000 */
[----:B-----5:R-:W-:-:S05]  /*15c0*/  HADD2.F32 R49, -RZ, R34.H1_H1 ;  /* 0x30000022ff317230 */ /* 0x020fca0000004100 */
[----:B------:R-:W-:-:S04]  /*15d0*/  FMUL.FTZ R49, R49, c[0x0][0x1ec] ;  /* 0x00007b0031317a20 */ /* 0x000fc80000410000 */
[----:B------:R-:W-:-:S04]  /*15e0*/  FMUL.FTZ R49, R4, R49 ;  /* 0x0000003104317220 */ /* 0x000fc80000410000 */
[----:B------:R-:W-:Y:S02]  /*15f0*/  @P0 FADD.FTZ R49, R29, R49 ;  /* 0x000000311d310221 */ /* 0x000fe40000010000 */
.L_x_13647:
[----:B------:R-:W-:Y:S05]  /*1600*/  BSYNC B1 ;  /* 0x0000000000017941 */ /* 0x000fea0003800000 */
.L_x_13646:
[----:B------:R-:W-:Y:S01]  /*1610*/  BSSY B1, `(.L_x_13648) ;  /* 0x0000007000017945 */ /* 0x000fe20003800000 */
[----:B0-----:R-:W-:Y:S01]  /*1620*/  HFMA2.MMA R60, -RZ, RZ, 0, 1.9073486328125e-06 ;  /* 0x00000020ff3c7435 */ /* 0x001fe200000001ff */
[----:B------:R-:W-:Y:S05]  /*1630*/  @!P6 BRA `(.L_x_13649) ;  /* 0x000000400000e947 */ /* 0x000fea0003800000 */
[----:B-----5:R-:W-:-:S05]  /*1640*/  HADD2.F32 R50, -RZ, R35.H0_H0 ;  /* 0x20000023ff327230 */ /* 0x020fca0000004100 */
[----:B------:R-:W-:-:S04]  /*1650*/  FMUL.FTZ R50, R50, c[0x0][0x1ec] ;  /* 0x00007b0032327a20 */ /* 0x000fc80000410000 */
[----:B------:R-:W-:-:S04]  /*1660*/  FMUL.FTZ R50, R3, R50 ;  /* 0x0000003203327220 */ /* 0x000fc80000410000 */
[----:B------:R-:W-:Y:S02]  /*1670*/  @P0 FADD.FTZ R50, R30, R50 ;  /* 0x000000321e320221 */ /* 0x000fe40000010000 */
.L_x_13649:
[----:B------:R-:W-:Y:S05]  /*1680*/  BSYNC B1 ;  /* 0x0000000000017941 */ /* 0x000fea0003800000 */
.L_x_13648:
        /* <DEDUP_REMOVED lines=8> */
.L_x_13651:
[----:B------:R-:W-:Y:S05]  /*1710*/  BSYNC B1 ;  /* 0x0000000000017941 */ /* 0x000fea0003800000 */
.L_x_13650:
[----:B------:R0:W-:Y:S01]  /*1720*/  STG.E.128 [R60.64], R44 ;  /* 0x0000002c3c007986 */ /* 0x0001e2000c101d04 */
[----:B------:R-:W-:Y:S02]  /*1730*/  IADD3 R120, R120, 0x100, RZ ;  /* 0x0000010078787810 */ /* 0x000fe40007ffe0ff */
[----:B------:R-:W-:Y:S01]  /*1740*/  IADD3 R121, R121, 0x100, RZ ;  /* 0x0000010079797810 */ /* 0x000fe20007ffe0ff */
[----:B------:R0:W-:Y:S04]  /*1750*/  STG.E.128 [R60.64+0x10], R48 ;  /* 0x000010303c007986 */ /* 0x0001e8000c101d04 */
.L_x_13635:
[----:B------:R-:W-:Y:S05]  /*1760*/  BSYNC B0 ;  /* 0x0000000000007941 */ /* 0x000fea0003800000 */
.L_x_13634:
        /* <DEDUP_REMOVED lines=25> */
[----:B-1----:R-:W-:Y:S02]  /*1900*/  @!P6 FSEL R54, R26, RZ, P2 ;  /* 0x000000ff1a36e208 */ /* 0x002fe40001000000 */
        /* <DEDUP_REMOVED lines=12> */
[----:B-----5:R-:W-:-:S05]  /*19d0*/  HADD2.F32 R52, -RZ, R32.H0_H0 ;  /* 0x20000020ff347230 */ /* 0x020fca0000004100 */
[----:B------:R-:W-:-:S04]  /*19e0*/  FMUL.FTZ R59, R52, c[0x0][0x1ec] ;  /* 0x00007b00343b7a20 */ /* 0x000fc80000410000 */
[----:B------:R-:W-:-:S04]  /*19f0*/  FMUL.FTZ R52, R0, R59 ;  /* 0x0000003b00347220 */ /* 0x000fc80000410000 */
[----:B------:R-:W-:Y:S02]  /*1a00*/  @P0 FADD.FTZ R52, R24, R52 ;  /* 0x0000003418340221 */ /* 0x000fe40000010000 */
.L_x_13655:
[----:B------:R-:W-:Y:S05]  /*1a10*/  BSYNC B1 ;  /* 0x0000000000017941 */ /* 0x000fea0003800000 */
.L_x_13654:
[----:B------:R-:W-:Y:S01]  /*1a20*/  BSSY B1, `(.L_x_13656) ;  /* 0x0000006000017945 */ /* 0x000fe20003800000 */
[----:B------:R-:W-:Y:S05]  /*1a30*/  @!P6 BRA `(.L_x_13657) ;  /* 0x000000400000e947 */ /* 0x000fea0003800000 */
[----:B-----5:R-:W-:-:S05]  /*1a40*/  HADD2.F32 R53, -RZ, R32.H1_H1 ;  /* 0x30000020ff357230 */ /* 0x020fca0000004100 */
[----:B------:R-:W-:-:S04]  /*1a50*/  FMUL.FTZ R58, R53, c[0x0][0x1ec] ;  /* 0x00007b00353a7a20 */ /* 0x000fc80000410000 */
[----:B------:R-:W-:-:S04]  /*1a60*/  FMUL.FTZ R53, R21, R58 ;  /* 0x0000003a15357220 */ /* 0x000fc80000410000 */
[----:B------:R-:W-:Y:S02]  /*1a70*/  @P0 FADD.FTZ R53, R25, R53 ;  /* 0x0000003519350221 */ /* 0x000fe40000010000 */
.L_x_13657:
[----:B------:R-:W-:Y:S05]  /*1a80*/  BSYNC B1 ;  /* 0x0000000000017941 */ /* 0x000fea0003800000 */
.L_x_13656:
[----:B------:R-:W-:Y:S01]  /*1a90*/  BSSY B1, `(.L_x_13658) ;  /* 0x0000006000017945 */ /* 0x000fe20003800000 */
[----:B------:R-:W-:Y:S05]  /*1aa0*/  @!P6 BRA `(.L_x_13659) ;  /* 0x000000400000e947 */ /* 0x000fea0003800000 */
[----:B-----5:R-:W-:-:S05]  /*1ab0*/  HADD2.F32 R54, -RZ, R33.H0_H0 ;  /* 0x20000021ff367230 */ /* 0x020fca0000004100 */
[----:B------:R-:W-:-:S04]  /*1ac0*/  FMUL.FTZ R59, R54, c[0x0][0x1ec] ;  /* 0x00007b00363b7a20 */ /* 0x000fc80000410000 */
[----:B------:R-:W-:-:S04]  /*1ad0*/  FMUL.FTZ R54, R20, R59 ;  /* 0x0000003b14367220 */ /* 0x000fc80000410000 */
[----:B------:R-:W-:Y:S02]  /*1ae0*/  @P0 FADD.FTZ R54, R26, R54 ;  /* 0x000000361a360221 */ /* 0x000fe40000010000 */
.L_x_13659:
[----:B------:R-:W-:Y:S05]  /*1af0*/  BSYNC B1 ;  /* 0x0000000000017941 */ /* 0x000fea0003800000 */
.L_x_13658:
[----:B------:R-:W-:Y:S01]  /*1b00*/  BSSY B1, `(.L_x_13660) ;  /* 0x0000006000017945 */ /* 0x000fe20003800000 */
[----:B------:R-:W-:Y:S05]  /*1b10*/  @!P6 BRA `(.L_x_13661) ;  /* 0x000000400000e947 */ /* 0x000fea0003800000 */
[----:B-----5:R-:W-:-:S05]  /*1b20*/  HADD2.F32 R55, -RZ, R33.H1_H1 ;  /* 0x30000021ff377230 */ /* 0x020fca0000004100 */
[----:B------:R-:W-:-:S04]  /*1b30*/  FMUL.FTZ R58, R55, c[0x0][0x1ec] ;  /* 0x00007b00373a7a20 */ /* 0x000fc80000410000 */
[----:B------:R-:W-:-:S04]  /*1b40*/  FMUL.FTZ R55, R23, R58 ;  /* 0x0000003a17377220 */ /* 0x000fc80000410000 */
[----:B------:R-:W-:Y:S02]  /*1b50*/  @P0 FADD.FTZ R55, R27, R55 ;  /* 0x000000371b370221 */ /* 0x000fe40000010000 */
.L_x_13661:
[----:B------:R-:W-:Y:S05]  /*1b60*/  BSYNC B1 ;  /* 0x0000000000017941 */ /* 0x000fea0003800000 */
.L_x_13660:
[----:B------:R-:W-:Y:S01]  /*1b70*/  BSSY B1, `(.L_x_13662) ;  /* 0x0000006000017945 */ /* 0x000fe20003800000 */
[----:B------:R-:W-:Y:S05]  /*1b80*/  @!P6 BRA `(.L_x_13663) ;  /* 0x000000400000e947 */ /* 0x000fea0003800000 */
[----:B-----5:R-:W-:-:S05]  /*1b90*/  HADD2.F32 R56, -RZ, R34.H0_H0 ;  /* 0x20000022ff387230 */ /* 0x020fca0000004100 */
[----:B------:R-:W-:-:S04]  /*1ba0*/  FMUL.FTZ R59, R56, c[0x0][0x1ec] ;  /* 0x00007b00383b7a20 */ /* 0x000fc80000410000 */
[----:B------:R-:W-:-:S04]  /*1bb0*/  FMUL.FTZ R56, R22, R59 ;  /* 0x0000003b16387220 */ /* 0x000fc80000410000 */
[----:B------:R-:W-:Y:S02]  /*1bc0*/  @P0 FADD.FTZ R56, R28, R56 ;  /* 0x000000381c380221 */ /* 0x000fe40000010000 */
.L_x_13663:
[----:B------:R-:W-:Y:S05]  /*1bd0*/  BSYNC B1 ;  /* 0x0000000000017941 */ /* 0x000fea0003800000 */
.L_x_13662:
[----:B------:R-:W-:Y:S01]  /*1be0*/  BSSY B1, `(.L_x_13664) ;  /* 0x0000006000017945 */ /* 0x000fe20003800000 */
[----:B------:R-:W-:Y:S05]  /*1bf0*/  @!P6 BRA `(.L_x_13665) ;  /* 0x000000400000e947 */ /* 0x000fea0003800000 */
[----:B-----5:R-:W-:-:S05]  /*1c00*/  HADD2.F32 R57, -RZ, R34.H1_H1 ;  /* 0x30000022ff397230 */ /* 0x020fca0000004100 */
[----:B------:R-:W-:-:S04]  /*1c10*/  FMUL.FTZ R58, R57, c[0x0][0x1ec] ;  /* 0x00007b00393a7a20 */ /* 0x000fc80000410000 */
[----:B------:R-:W-:-:S04]  /*1c20*/  FMUL.FTZ R57, R65, R58 ;  /* 0x0000003a41397220 */ /* 0x000fc80000410000 */
[----:B------:R-:W-:Y:S02]  /*1c30*/  @P0 FADD.FTZ R57, R29, R57 ;  /* 0x000000391d390221 */ /* 0x000fe40000010000 */
.L_x_13665:
[----:B------:R-:W-:Y:S05]  /*1c40*/  BSYNC B1 ;  /* 0x0000000000017941 */ /* 0x000fea0003800000 */
.L_x_13664:
[----:B------:R-:W-:Y:S01]  /*1c50*/  BSSY B1, `(.L_x_13666) ;  /* 0x0000007000017945 */ /* 0x000fe20003800000 */
[----:B------:R-:W-:Y:S01]  /*1c60*/  @!P6 FSEL R58, R30, RZ, P2 ;  /* 0x000000ff1e3ae208 */ /* 0x000fe20001000000 */
[----:B------:R-:W-:Y:S05]  /*1c70*/  @!P6 BRA `(.L_x_13667) ;  /* 0x000000400000e947 */ /* 0x000fea0003800000 */
[----:B-----5:R-:W-:-:S05]  /*1c80*/  HADD2.F32 R58, -RZ, R35.H0_H0 ;  /* 0x20000023ff3a7230 */ /* 0x020fca0000004100 */
[----:B------:R-:W-:-:S04]  /*1c90*/  FMUL.FTZ R59, R58, c[0x0][0x1ec] ;  /* 0x00007b003a3b7a20 */ /* 0x000fc80000410000 */
[----:B------:R-:W-:-:S04]  /*1ca0*/  FMUL.FTZ R58, R64, R59 ;  /* 0x0000003b403a7220 */ /* 0x000fc80000410000 */
[----:B------:R-:W-:Y:S02]  /*1cb0*/  @P0 FADD.FTZ R58, R30, R58 ;  /* 0x0000003a1e3a0221 */ /* 0x000fe40000010000 */
.L_x_13667:
[----:B------:R-:W-:Y:S05]  /*1cc0*/  BSYNC B1 ;  /* 0x0000000000017941 */ /* 0x000fea0003800000 */
.L_x_13666:
[----:B------:R-:W-:Y:S01]  /*1cd0*/  BSSY B1, `(.L_x_13668) ;  /* 0x0000007000017945 */ /* 0x000fe20003800000 */
[----:B------:R-:W-:Y:S01]  /*1ce0*/  @!P6 FSEL R59, R31, RZ, P1 ;  /* 0x000000ff1f3be208 */ /* 0x000fe20000800000 */
[----:B------:R-:W-:Y:S05]  /*1cf0*/  @!P6 BRA `(.L_x_13669) ;  /* 0x000000400000e947 */ /* 0x000fea0003800000 */
[----:B-----5:R-:W-:-:S05]  /*1d00*/  HADD2.F32 R59, -RZ, R35.H1_H1 ;  /* 0x30000023ff3b7230 */ /* 0x020fca0000004100 */
[----:B------:R-:W-:-:S04]  /*1d10*/  FMUL.FTZ R120, R59, c[0x0][0x1ec] ;  /* 0x00007b003b787a20 */ /* 0x000fc80000410000 */
[----:B------:R-:W-:-:S04]  /*1d20*/  FMUL.FTZ R59, R67, R120 ;  /* 0x00000078433b7220 */ /* 0x000fc80000410000 */
[----:B------:R-:W-:Y:S02]  /*1d30*/  @P0 FADD.FTZ R59, R31, R59 ;  /* 0x0000003b1f3b0221 */ /* 0x000fe40000010000 */
.L_x_13669:
[----:B------:R-:W-:Y:S05]  /*1d40*/  BSYNC B1 ;  /* 0x0000000000017941 */ /* 0x000fea0003800000 */
.L_x_13668:
[----:B------:R0:W-:Y:S04]  /*1d50*/  STG.E.128 [R60.64], R52 ;  /* 0x000000343c007986 */ /* 0x0001e8000c101d04 */
[----:B------:R0:W-:Y:S02]  /*1d60*/  STG.E.128 [R60.64+0x10], R56 ;  /* 0x000010383c007986 */ /* 0x0001e4000c101d04 */
.L_x_13653:
[----:B------:R-:W-:Y:S05]  /*1d70*/  BSYNC B0 ;  /* 0x0000000000007941 */ /* 0x000fea0003800000 */
.L_x_13652:
        /* <DEDUP_REMOVED lines=33> */
.L_x_13680:
        /* <DEDUP_REMOVED lines=69> */
.L_x_13681:
        /* <DEDUP_REMOVED lines=102> */
[----:B------:R-:W-:Y:S01]  /*2a40*/  F2FP.PACK_AB R60, R63, R60 ;  /* 0x0000003c3f3c723e */ /* 0x000fe200000000ff */
[----:B------:R-:W-:Y:S02]  /*2a50*/  FFMA.FTZ R61, R68, R123, R77 ;  /* 0x0000007b443d7223 */ /* 0x000fe4000001004d */
[----:B------:R-:W-:-:S02]  /*2a60*/  FADD.FTZ R63, R40, -R121 ;  /* 0x80000079283f7221 */ /* 0x000fc40000010000 */
[----:B------:R-:W-:Y:S02]  /*2a70*/  FADD.FTZ R123, R41, -R121 ;  /* 0x80000079297b7221 */ /* 0x000fe40000010000 */
[----:B------:R-:W-:Y:S02]  /*2a80*/  FFMA.FTZ R62, R71, R125, R78 ;  /* 0x0000007d473e7223 */ /* 0x000fe4000001004e */
[C---:B------:R-:W-:Y:S02]  /*2a90*/  FMUL.FTZ R63, R120.reuse, R63 ;  /* 0x0000003f783f7220 */ /* 0x040fe40000410000 */
[----:B------:R-:W-:Y:S01]  /*2aa0*/  FMUL.FTZ R123, R120, R123 ;  /* 0x0000007b787b7220 */ /* 0x000fe20000410000 */
[----:B------:R-:W-:Y:S01]  /*2ab0*/  F2FP.PACK_AB R61, R62, R61 ;  /* 0x0000003d3e3d723e */ /* 0x000fe200000000ff */
[----:B------:R-:W-:Y:S02]  /*2ac0*/  FFMA.FTZ R62, R70, R63, R79 ;  /* 0x0000003f463e7223 */ /* 0x000fe4000001004f */
[----:B------:R-:W-:-:S02]  /*2ad0*/  FFMA.FTZ R123, R73, R123, R80 ;  /* 0x0000007b497b7223 */ /* 0x000fc40000010050 */
[----:B------:R-:W-:-:S03]  /*2ae0*/  FADD.FTZ R63, R42, -R121 ;  /* 0x800000792a3f7221 */ /* 0x000fc60000010000 */
[----:B------:R-:W-:Y:S01]  /*2af0*/  F2FP.PACK_AB R62, R123, R62 ;  /* 0x0000003e7b3e723e */ /* 0x000fe200000000ff */
[----:B------:R-:W-:Y:S02]  /*2b00*/  FADD.FTZ R123, R43, -R121 ;  /* 0x800000792b7b7221 */ /* 0x000fe40000010000 */
[C---:B------:R-:W-:Y:S02]  /*2b10*/  FMUL.FTZ R63, R120.reuse, R63 ;  /* 0x0000003f783f7220 */ /* 0x040fe40000410000 */
[----:B------:R-:W-:Y:S02]  /*2b20*/  FMUL.FTZ R123, R120, R123 ;  /* 0x0000007b787b7220 */ /* 0x000fe40000410000 */
[----:B------:R-:W-:Y:S02]  /*2b30*/  FFMA.FTZ R63, R72, R63, R81 ;  /* 0x0000003f483f7223 */ /* 0x000fe40000010051 */
[----:B------:R-:W-:-:S05]  /*2b40*/  FFMA.FTZ R122, R74, R123, R83 ;  /* 0x0000007b4a7a7223 */ /* 0x000fca0000010053 */
[----:B------:R-:W-:Y:S01]  /*2b50*/  F2FP.PACK_AB R63, R122, R63 ;  /* 0x0000003f7a3f723e */ /* 0x000fe200000000ff */
[----:B------:R-:W-:-:S10]  /*2b60*/  HFMA2.MMA R122, -RZ, RZ, 0, 9.5367431640625e-07 ;  /* 0x00000010ff7a7435 */ /* 0x000fd400000001ff */
[C---:B------:R-:W-:Y:S01]  /*2b70*/  IMAD.WIDE.U32 R122, R119.reuse, R122, c[0x0][0x208] ;  /* 0x00008200777a7625 */ /* 0x040fe200078e007a */
[----:B------:R-:W-:-:S04]  /*2b80*/  IADD3 R119, R119, 0x100, RZ ;  /* 0x0000010077777810 */ /* 0x000fc80007ffe0ff */
[----:B------:R0:W-:Y:S03]  /*2b90*/  STG.E.128 [R122.64], R60 ;  /* 0x0000003c7a007986 */ /* 0x0001e6000c101d04 */
.L_x_13675:
[----:B------:R-:W-:Y:S05]  /*2ba0*/  BSYNC B1 ;  /* 0x0000000000017941 */ /* 0x000fea0003800000 */
.L_x_13674:
        /* <DEDUP_REMOVED lines=29> */
[----:B------:R-:W-:Y:S02]  /*2d80*/  F2FP.PACK_AB R63, R122, R63 ;  /* 0x0000003f7a3f723e */ /* 0x000fe400000000ff */
[----:B------:R-:W-:-:S05]  /*2d90*/  MOV R122, 0x10 ;  /* 0x00000010007a7802 */ /* 0x000fca0000000f00 */
[C---:B------:R-:W-:Y:S01]  /*2da0*/  IMAD.WIDE.U32 R122, R119.reuse, R122, c[0x0][0x208] ;  /* 0x00008200777a7625 */ /* 0x040fe200078e007a */
[----:B------:R-:W-:-:S04]  /*2db0*/  IADD3 R119, R119, 0x100, RZ ;  /* 0x0000010077777810 */ /* 0x000fc80007ffe0ff */
[----:B------:R0:W-:Y:S03]  /*2dc0*/  STG.E.128 [R122.64], R60 ;  /* 0x0000003c7a007986 */ /* 0x0001e6000c101d04 */
.L_x_13677:
[----:B------:R-:W-:Y:S05]  /*2dd0*/  BSYNC B1 ;  /* 0x0000000000017941 */ /* 0x000fea0003800000 */
.L_x_13676:
        /* <DEDUP_REMOVED lines=22> */
[----:B------:R-:W-:Y:S01]  /*2f40*/  HFMA2.MMA R120, -RZ, RZ, 0, 9.5367431640625e-07 ;  /* 0x00000010ff787435 */ /* 0x000fe200000001ff */
[----:B------:R-:W-:Y:S02]  /*2f50*/  FFMA.FTZ R121, R100, R121, R109 ;  /* 0x0000007964797223 */ /* 0x000fe4000001006d */
[----:B------:R-:W-:Y:S02]  /*2f60*/  FFMA.FTZ R122, R103, R122, R112 ;  /* 0x0000007a677a7223 */ /* 0x000fe40000010070 */
[----:B------:R-:W-:Y:S02]  /*2f70*/  FFMA.FTZ R60, R98, R60, R107 ;  /* 0x0000003c623c7223 */ /* 0x000fe4000001006b */
[----:B------:R-:W-:Y:S01]  /*2f80*/  FFMA.FTZ R123, R101, R62, R110 ;  /* 0x0000003e657b7223 */ /* 0x000fe2000001006e */
[----:B------:R-:W-:-:S02]  /*2f90*/  F2FP.PACK_AB R62, R124, R61 ;  /* 0x0000003d7c3e723e */ /* 0x000fc400000000ff */
[----:B------:R-:W-:Y:S01]  /*2fa0*/  F2FP.PACK_AB R61, R122, R121 ;  /* 0x000000797a3d723e */ /* 0x000fe200000000ff */
[----:B------:R-:W-:Y:S01]  /*2fb0*/  IMAD.WIDE.U32 R120, R119, R120, c[0x0][0x208] ;  /* 0x0000820077787625 */ /* 0x000fe200078e0078 */
[----:B------:R-:W-:-:S05]  /*2fc0*/  F2FP.PACK_AB R60, R123, R60 ;  /* 0x0000003c7b3c723e */ /* 0x000fca00000000ff */
[----:B------:R0:W-:Y:S02]  /*2fd0*/  STG.E.128 [R120.64], R60 ;  /* 0x0000003c78007986 */ /* 0x0001e4000c101d04 */
.L_x_13673:
[----:B-1----:R-:W-:Y:S05]  /*2fe0*/  BSYNC B0 ;  /* 0x0000000000007941 */ /* 0x002fea0003800000 */
.L_x_13672:
[----:B------:R-:W-:Y:S02]  /*2ff0*/  IADD3 R118, R118, c[0x0][0x160], RZ ;  /* 0x0000580076767a10 */ /* 0x000fe40007ffe0ff */
[----:B------:R-:W-:Y:S02]  /*3000*/  LOP3.LUT P1, RZ, R116, 0xff, RZ, 0xc0, !PT ;  /* 0x000000ff74ff7812 */ /* 0x000fe4000782c0ff */
[----:B------:R-:W-:Y:S02]  /*3010*/  ISETP.GE.AND P0, PT, R118, c[0x0][0x164], PT ;  /* 0x0000590076007a0c */ /* 0x000fe40003f06270 */
[----:B------:R-:W-:-:S11]  /*3020*/  SEL R116, RZ, 0x1, P1 ;  /* 0x00000001ff747807 */ /* 0x000fd60000800000 */
[----:B0-----:R-:W-:Y:S01]  /*3030*/  @P0 CALL.REL.NOINC `(.L_x_13678) ;  /* 0x0000001000000944 */ /* 0x001fe20003c00000 */
[----:B------:R-:W-:Y:S05]  /*3040*/  BRA `(.L_x_13679) ;  /* 0xffffd9a000007947 */ /* 0x000fea000383ffff */
.L_x_13678:
[----:B------:R-:W-:Y:S05]  /*3050*/  EXIT ;  /* 0x000000000000794d */ /* 0x000fea0003800000 */
.L_x_13670:
[----:B------:R-:W-:Y:S01]  /*3060*/  HFMA2.MMA R122, -RZ, RZ, 0, 1.847743988037109375e-06 ;  /* 0x0000001fff7a7435 */ /* 0x000fe200000001ff */
[----:B------:R-:W-:Y:S02]  /*3070*/  MOV R121, 0x1 ;  /* 0x0000000100797802 */ /* 0x000fe40000000f00 */
[----:B------:R-:W-:Y:S02]  /*3080*/  MOV R61, 0xffffffff ;  /* 0xffffffff003d7802 */ /* 0x000fe40000000f00 */
[----:B------:R-:W-:Y:S02]  /*3090*/  MOV R120, 0x30b0 ;  /* 0x000030b000787802 */ /* 0x000fe40000000f00 */
[----:B-----5:R-:W-:Y:S05]  /*30a0*/  CALL.REL.NOINC `($__internal_102_$__cuda_sm70_shflsync_bfly_p) ;  /* 0x0000069000007944 */ /* 0x020fea0003c00000 */
[----:B01----:R-:W-:Y:S05]  /*30b0*/  BRA `(.L_x_13680) ;  /* 0xffffeed000007947 */ /* 0x003fea000383ffff */
.L_x_13671:
[----:B------:R-:W-:Y:S01]  /*30c0*/  HFMA2.MMA R121, -RZ, RZ, 0, 1.1920928955078125e-07 ;  /* 0x00000002ff797435 */ /* 0x000fe200000001ff */
[----:B------:R-:W-:Y:S02]  /*30d0*/  MOV R122, 0x1f ;  /* 0x0000001f007a7802 */ /* 0x000fe40000000f00 */
[----:B------:R-:W-:Y:S02]  /*30e0*/  MOV R61, 0xffffffff ;  /* 0xffffffff003d7802 */ /* 0x000fe40000000f00 */
[----:B------:R-:W-:-:S02]  /*30f0*/  MOV R120, 0x3110 ;  /* 0x0000311000787802 */ /* 0x000fc40000000f00 */
[----:B-----5:R-:W-:Y:S05]  /*3100*/  CALL.REL.NOINC `($__internal_102_$__cuda_sm70_shflsync_bfly_p) ;  /* 0x0000063000007944 */ /* 0x020fea0003c00000 */
[----:B0-----:R-:W-:Y:S01]  /*3110*/  HFMA2.MMA R121, -RZ, RZ, 0, 2.384185791015625e-07 ;  /* 0x00000004ff797435 */ /* 0x001fe200000001ff */
[----:B-1----:R-:W-:Y:S01]  /*3120*/  FADD.FTZ R123, R123, R122 ;  /* 0x0000007a7b7b7221 */ /* 0x002fe20000010000 */
[----:B------:R-:W-:-:S02]  /*3130*/  MOV R122, 0x1f ;  /* 0x0000001f007a7802 */ /* 0x000fc40000000f00 */
[----:B------:R-:W-:Y:S02]  /*3140*/  MOV R61, 0xffffffff ;  /* 0xffffffff003d7802 */ /* 0x000fe40000000f00 */
[----:B------:R-:W-:Y:S02]  /*3150*/  MOV R120, 0x3170 ;  /* 0x0000317000787802 */ /* 0x000fe40000000f00 */
[----:B------:R-:W-:Y:S05]  /*3160*/  CALL.REL.NOINC `($__internal_102_$__cuda_sm70_shflsync_bfly_p) ;  /* 0x000005d000007944 */ /* 0x000fea0003c00000 */
[----:B0-----:R-:W-:Y:S01]  /*3170*/  HFMA2.MMA R121, -RZ, RZ, 0, 4.76837158203125e-07 ;  /* 0x00000008ff797435 */ /* 0x001fe200000001ff */
[----:B-1----:R-:W-:Y:S01]  /*3180*/  FADD.FTZ R123, R123, R122 ;  /* 0x0000007a7b7b7221 */ /* 0x002fe20000010000 */
[----:B------:R-:W-:Y:S02]  /*3190*/  MOV R122, 0x1f ;  /* 0x0000001f007a7802 */ /* 0x000fe40000000f00 */
[----:B------:R-:W-:Y:S02]  /*31a0*/  MOV R61, 0xffffffff ;  /* 0xffffffff003d7802 */ /* 0x000fe40000000f00 */
[----:B------:R-:W-:Y:S02]  /*31b0*/  MOV R120, 0x31d0 ;  /* 0x000031d000787802 */ /* 0x000fe40000000f00 */
[----:B------:R-:W-:Y:S05]  /*31c0*/  CALL.REL.NOINC `($__internal_102_$__cuda_sm70_shflsync_bfly_p) ;  /* 0x0000057000007944 */ /* 0x000fea0003c00000 */
[----:B0-----:R-:W-:Y:S01]  /*31d0*/  HFMA2.MMA R121, -RZ, RZ, 0, 9.5367431640625e-07 ;  /* 0x00000010ff797435 */ /* 0x001fe200000001ff */
[----:B-1----:R-:W-:Y:S01]  /*31e0*/  FADD.FTZ R123, R123, R122 ;  /* 0x0000007a7b7b7221 */ /* 0x002fe20000010000 */
[----:B------:R-:W-:-:S02]  /*31f0*/  MOV R122, 0x1f ;  /* 0x0000001f007a7802 */ /* 0x000fc40000000f00 */
[----:B------:R-:W-:Y:S02]  /*3200*/  MOV R61, 0xffffffff ;  /* 0xffffffff003d7802 */ /* 0x000fe40000000f00 */
[----:B------:R-:W-:Y:S02]  /*3210*/  MOV R120, 0x3230 ;  /* 0x0000323000787802 */ /* 0x000fe40000000f00 */
[----:B------:R-:W-:Y:S05]  /*3220*/  CALL.REL.NOINC `($__internal_102_$__cuda_sm70_shflsync_bfly_p) ;  /* 0x0000051000007944 */ /* 0x000fea0003c00000 */
        /* <DEDUP_REMOVED lines=55> */
[----:B------:R-:W-:Y:S05]  /*35a0*/  CALL.REL.NOINC `($__internal_102_$__cuda_sm70_shflsync_bfly_p) ;  /* 0x0000019000007944 */ /* 0x000fea0003c00000 */
[----:B0-----:R-:W-:Y:S01]  /*35b0*/  HFMA2.MMA R121, -RZ, RZ, 0, 1.1920928955078125e-07 ;  /* 0x00000002ff797435 */ /* 0x001fe200000001ff */
[----:B-1----:R-:W-:Y:S01]  /*35c0*/  FADD.FTZ R123, R123, R122 ;  /* 0x0000007a7b7b7221 */ /* 0x002fe20000010000 */
[----:B------:R-:W-:Y:S02]  /*35d0*/  MOV R122, 0x1f ;  /* 0x0000001f007a7802 */ /* 0x000fe40000000f00 */
[----:B------:R-:W-:Y:S02]  /*35e0*/  MOV R61, 0xffffffff ;  /* 0xffffffff003d7802 */ /* 0x000fe40000000f00 */
[----:B------:R-:W-:Y:S02]  /*35f0*/  MOV R120, 0x3610 ;  /* 0x0000361000787802 */ /* 0x000fe40000000f00 */
[----:B------:R-:W-:Y:S05]  /*3600*/  CALL.REL.NOINC `($__internal_102_$__cuda_sm70_shflsync_bfly_p) ;  /* 0x0000013000007944 */ /* 0x000fea0003c00000 */
        /* <DEDUP_REMOVED lines=18> */
[----:B01----:R-:W-:Y:S05]  /*3730*/  BRA `(.L_x_13681) ;  /* 0xffffeca000007947 */ /* 0x003fea000383ffff */
        .weak           $__internal_102_$__cuda_sm70_shflsync_bfly_p
        .type           $__internal_102_$__cuda_sm70_shflsync_bfly_p,@function
        .size           $__internal_102_$__cuda_sm70_shflsync_bfly_p,(.L_x_22190 - $__internal_102_$__cuda_sm70_shflsync_bfly_p)
$__internal_102_$__cuda_sm70_shflsync_bfly_p:
[----:B------:R-:W-:Y:S01]  /*3740*/  HFMA2.MMA R125, -RZ, RZ, 0, 0 ;  /* 0x00000000ff7d7435 */ /* 0x000fe200000001ff */
[----:B------:R-:W-:Y:S01]  /*3750*/  MOV R124, R120 ;  /* 0x00000078007c7202 */ /* 0x000fe20000000f00 */
[----:B------:R-:W-:Y:S04]  /*3760*/  WARPSYNC R61 ;  /* 0x0000003d00007348 */ /* 0x000fe80003800000 */
[----:B------:R0:W1:Y:S01]  /*3770*/  SHFL.BFLY PT, R122, R123, R121, R122 ;  /* 0x0c0000797b7a7389 */ /* 0x00006200000e007a */
[----:B------:R-:W-:Y:S05]  /*3780*/  RET.REL.NODEC R124 `(_ZN10layer_norm13ln_fwd_kernelINS_13Kernel_traitsI6__halfS2_fS2_fjLj6144ELj1ELj1ELj8ELj16ENS_18Kernel_traits_baseILj6144ES2_S2_fS2_fjLj256EEEEELb0ELb1ELb1ELb0EEEvNS_9FwdParamsE) ;  /* 0xffffc8707c007950 */ /* 0x000fea0003c3ffff */
.L_x_13682:
        /* <DEDUP_REMOVED lines=15> */
.L_x_22190:


//--------------------- .text._ZN10layer_norm13ln_fwd_kernelINS_13Kernel_traitsI6__halfS2_fS2_fjLj6144ELj1ELj1ELj8ELj16ENS_18Kernel_traits_baseILj6144ES2_S2_fS2_fjLj256EEEEELb0ELb1ELb1ELb1EEEvNS_9FwdParamsE --------------------------
	.section	.text._ZN10layer_norm13ln_fwd_kernelINS_13Kernel_traitsI6__halfS2_fS2_fjLj6144ELj1ELj1ELj8ELj16ENS_18Kernel_traits_baseILj6144ES2_S2_fS2_fjLj256EEEEELb0ELb1ELb1ELb1EEEvNS_9FwdParamsE,"ax",@progbits
	.sectioninfo	@"SHI_REGISTERS=120"
	.align	128
        .global         _ZN10layer_norm13ln_fwd_kernelINS_13Kernel_traitsI6__halfS2_fS2_fjLj6144ELj1ELj1ELj8ELj16ENS_18Kernel_traits_baseILj6144ES2_S2_fS2_fjLj256EEEEELb0ELb1ELb1ELb1EEEvNS_9FwdParamsE
        .type           _ZN10layer_norm13ln_fwd_kernelINS_13Kernel_traitsI6__halfS2_fS2_fjLj6144ELj1ELj1ELj8ELj16ENS_18Kernel_traits_baseILj6144ES2_S2_fS2_fjLj256EEEEELb0ELb1ELb1ELb1EEEvNS_9FwdParamsE,@function
        .size           _ZN10layer_norm13ln_fwd_kernelINS_13Kernel_traitsI6__halfS2_fS2_fjLj6144ELj1ELj1ELj8ELj16ENS_18Kernel_traits_baseILj6144ES2_S2_fS2_fjLj256EEEEELb0ELb1ELb1ELb1EEEvNS_9FwdParamsE,(.L_x_22191 - _ZN10layer_norm13ln_fwd_kernelINS_13Kernel_traitsI6__halfS2_fS2_fjLj6144ELj1ELj1ELj8ELj16ENS_18Kernel_traits_baseILj6144ES2_S2_fS2_fjLj256EEEEELb0ELb1ELb1ELb1EEEvNS_9FwdParamsE)
        .other          _ZN10layer_norm13ln_fwd_kernelINS_13Kernel_traitsI6__halfS2_fS2_fjLj6144ELj1ELj1ELj8ELj16ENS_18Kernel_traits_baseILj6144ES2_S2_fS2_fjLj256EEEEELb0ELb1ELb1ELb1EEEvNS_9FwdParamsE,@"STO_CUDA_ENTRY STV_DEFAULT"
_ZN10layer_norm13ln_fwd_kernelINS_13Kernel_traitsI6__halfS2_fS2_fjLj6144ELj1ELj1ELj8ELj16ENS_18Kernel_traits_baseILj6144ES2_S2_fS2_fjLj256EEEEELb0ELb1ELb1ELb1EEEvNS_9FwdParamsE:
.text._ZN10layer_norm13ln_fwd_kernelINS_13Kernel_traitsI6__halfS2_fS2_fjLj6144ELj1ELj1ELj8ELj16ENS_18Kernel_traits_baseILj6144ES2_S2_fS2_fjLj256EEEEELb0ELb1ELb1ELb1EEEvNS_9FwdParamsE:
        /* <DEDUP_REMOVED lines=59> */
.L_x_13736:
        /* <DEDUP_REMOVED lines=56> */
[----:B-1---5:R-:W-:Y:S02]  /*0730*/  HADD2.F32 R40, -RZ, R32.H0_H0 ;  /* 0x20000020ff287230 */ /* 0x022fe40000004100 */
[----:B------:R-:W-:-:S03]  /*0740*/  HADD2.F32 R47, -RZ, R12.H0_H0 ;  /* 0x2000000cff2f7230 */ /* 0x000fc60000004100 */
[----:B------:R-:W-:-:S04]  /*0750*/  FMUL.FTZ R40, R40, c[0x0][0x1ec] ;  /* 0x00007b0028287a20 */ /* 0x000fc80000410000 */
[----:B------:R-:W-:-:S04]  /*0760*/  FMUL.FTZ R40, R40, R47 ;  /* 0x0000002f28287220 */ /* 0x000fc80000410000 */
[----:B------:R-:W-:Y:S02]  /*0770*/  @P0 FADD.FTZ R40, R24, R40 ;  /* 0x0000002818280221 */ /* 0x000fe40000010000 */
.L_x_13684:
[----:B-1----:R-:W-:Y:S05]  /*0780*/  BSYNC B0 ;  /* 0x0000000000007941 */ /* 0x002fea0003800000 */
.L_x_13683:
[----:B------:R-:W-:Y:S01]  /*0790*/  BSSY B0, `(.L_x_13685) ;  /* 0x0000007000007945 */ /* 0x000fe20003800000 */
[----:B------:R-:W-:Y:S05]  /*07a0*/  @!P6 BRA `(.L_x_13686) ;  /* 0x000000500000e947 */ /* 0x000fea0003800000 */
[----:B-----5:R-:W-:Y:S02]  /*07b0*/  HADD2.F32 R41, -RZ, R32.H1_H1 ;  /* 0x30000020ff297230 */ /* 0x020fe40000004100 */
[----:B------:R-:W-:-:S03]  /*07c0*/  HADD2.F32 R46, -RZ, R12.H1_H1 ;  /* 0x3000000cff2e7230 */ /* 0x000fc60000004100 */
[----:B------:R-:W-:-:S04]  /*07d0*/  FMUL.FTZ R41, R41, c[0x0][0x1ec] ;  /* 0x00007b0029297a20 */ /* 0x000fc80000410000 */
[----:B------:R-:W-:-:S04]  /*07e0*/  FMUL.FTZ R41, R41, R46 ;  /* 0x0000002e29297220 */ /* 0x000fc80000410000 */
[----:B------:R-:W-:Y:S02]  /*07f0*/  @P0 FADD.FTZ R41, R25, R41 ;  /* 0x0000002919290221 */ /* 0x000fe40000010000 */
.L_x_13686:
[----:B------:R-:W-:Y:S05]  /*0800*/  BSYNC B0 ;  /* 0x0000000000007941 */ /* 0x000fea0003800000 */
.L_x_13685:
[----:B------:R-:W-:Y:S01]  /*0810*/  BSSY B0, `(.L_x_13687) ;  /* 0x0000007000007945 */ /* 0x000fe20003800000 */
[----:B------:R-:W-:Y:S05]  /*0820*/  @!P6 BRA `(.L_x_13688) ;  /* 0x000000500000e947 */ /* 0x000fea0003800000 */
[----:B-----5:R-:W-:Y:S02]  /*0830*/  HADD2.F32 R42, -RZ, R33.H0_H0 ;  /* 0x20000021ff2a7230 */ /* 0x020fe40000004100 */
[----:B------:R-:W-:-:S03]  /*0840*/  HADD2.F32 R47, -RZ, R13.H0_H0 ;  /* 0x2000000dff2f7230 */ /* 0x000fc60000004100 */
[----:B------:R-:W-:-:S04]  /*0850*/  FMUL.FTZ R42, R42, c[0x0][0x1ec] ;  /* 0x00007b002a2a7a20 */ /* 0x000fc80000410000 */
[----:B------:R-:W-:-:S04]  /*0860*/  FMUL.FTZ R42, R42, R47 ;  /* 0x0000002f2a2a7220 */ /* 0x000fc80000410000 */
[----:B------:R-:W-:Y:S02]  /*0870*/  @P0 FADD.FTZ R42, R26, R42 ;  /* 0x0000002a1a2a0221 */ /* 0x000fe40000010000 */
.L_x_13688:
[----:B------:R-:W-:Y:S05]  /*0880*/  BSYNC B0 ;  /* 0x0000000000007941 */ /* 0x000fea0003800000 */
.L_x_13687:
[----:B------:R-:W-:Y:S01]  /*0890*/  BSSY B0, `(.L_x_13689) ;  /* 0x0000007000007945 */ /* 0x000fe20003800000 */
[----:B------:R-:W-:Y:S05]  /*08a0*/  @!P6 BRA `(.L_x_13690) ;  /* 0x000000500000e947 */ /* 0x000fea0003800000 */
[----:B-----5:R-:W-:Y:S02]  /*08b0*/  HADD2.F32 R43, -RZ, R33.H1_H1 ;  /* 0x30000021ff2b7230 */ /* 0x020fe40000004100 */
[----:B------:R-:W-:-:S03]  /*08c0*/  HADD2.F32 R46, -RZ, R13.H1_H1 ;  /* 0x3000000dff2e7230 */ /* 0x000fc60000004100 */
[----:B------:R-:W-:-:S04]  /*08d0*/  FMUL.FTZ R43, R43, c[0x0][0x1ec] ;  /* 0x00007b002b2b7a20 */ /* 0x000fc80000410000 */
[----:B------:R-:W-:-:S04]  /*08e0*/  FMUL.FTZ R43, R43, R46 ;  /* 0x0000002e2b2b7220 */ /* 0x000fc80000410000 */
[----:B------:R-:W-:Y:S02]  /*08f0*/  @P0 FADD.FTZ R43, R27, R43 ;  /* 0x0000002b1b2b0221 */ /* 0x000fe40000010000 */
.L_x_13690:
[----:B------:R-:W-:Y:S05]  /*0900*/  BSYNC B0 ;  /* 0x0000000000007941 */ /* 0x000fea0003800000 */
.L_x_13689:
[----:B------:R-:W-:Y:S01]  /*0910*/  BSSY B0, `(.L_x_13691) ;  /* 0x0000007000007945 */ /* 0x000fe20003800000 */
[----:B------:R-:W-:Y:S05]  /*0920*/  @!P6 BRA `(.L_x_13692) ;  /* 0x000000500000e947 */ /* 0x000fea0003800000 */
[----:B-----5:R-:W-:Y:S02]  /*0930*/  HADD2.F32 R36, -RZ, R34.H0_H0 ;  /* 0x20000022ff247230 */ /* 0x020fe40000004100 */
[----:B------:R-:W-:-:S03]  /*0940*/  HADD2.F32 R47, -RZ, R14.H0_H0 ;  /* 0x2000000eff2f7230 */ /* 0x000fc60000004100 */
[----:B------:R-:W-:-:S04]  /*0950*/  FMUL.FTZ R36, R36, c[0x0][0x1ec] ;  /* 0x00007b0024247a20 */ /* 0x000fc80000410000 */
[----:B------:R-:W-:-:S04]  /*0960*/  FMUL.FTZ R36, R36, R47 ;  /* 0x0000002f24247220 */ /* 0x000fc80000410000 */
[----:B------:R-:W-:Y:S02]  /*0970*/  @P0 FADD.FTZ R36, R28, R36 ;  /* 0x000000241c240221 */ /* 0x000fe40000010000 */
.L_x_13692:
[----:B------:R-:W-:Y:S05]  /*0980*/  BSYNC B0 ;  /* 0x0000000000007941 */ /* 0x000fea0003800000 */
.L_x_13691:
[----:B------:R-:W-:Y:S01]  /*0990*/  BSSY B0, `(.L_x_13693) ;  /* 0x0000007000007945 */ /* 0x000fe20003800000 */
[----:B------:R-:W-:Y:S05]  /*09a0*/  @!P6 BRA `(.L_x_13694) ;  /* 0x000000500000e947 */ /* 0x000fea0003800000 */
[----:B-----5:R-:W-:Y:S02]  /*09b0*/  HADD2.F32 R37, -RZ, R34.H1_H1 ;  /* 0x30000022ff257230 */ /* 0x020fe40000004100 */
[----:B------:R-:W-:-:S03]  /*09c0*/  HADD2.F32 R46, -RZ, R14.H1_H1 ;  /* 0x3000000eff2e7230 */ /* 0x000fc60000004100 */
[----:B------:R-:W-:-:S04]  /*09d0*/  FMUL.FTZ R37, R37, c[0x0][0x1ec] ;  /* 0x00007b0025257a20 */ /* 0x000fc80000410000 */
[----:B------:R-:W-:-:S04]  /*09e0*/  FMUL.FTZ R37, R37, R46 ;  /* 0x0000002e25257220 */ /* 0x000fc80000410000 */
[----:B------:R-:W-:Y:S02]  /*09f0*/  @P0 FADD.FTZ R37, R29, R37 ;  /* 0x000000251d250221 */ /* 0x000fe40000010000 */
.L_x_13694:
[----:B------:R-:W-:Y:S05]  /*0a00*/  BSYNC B0 ;  /* 0x0000000000007941 */ /* 0x000fea0003800000 */
.L_x_13693:
[----:B------:R-:W-:Y:S01]  /*0a10*/  BSSY B0, `(.L_x_13695) ;  /* 0x0000007000007945 */ /* 0x000fe20003800000 */
[----:B------:R-:W-:Y:S05]  /*0a20*/  @!P6 BRA `(.L_x_13696) ;  /* 0x000000500000e947 */ /* 0x000fea0003800000 */
[----:B-----5:R-:W-:Y:S02]  /*0a30*/  HADD2.F32 R38, -RZ, R35.H0_H0 ;  /* 0x20000023ff267230 */ /* 0x020fe40000004100 */
[----:B------:R-:W-:-:S03]  /*0a40*/  HADD2.F32 R47, -RZ, R15.H0_H0 ;  /* 0x2000000fff2f7230 */ /* 0x000fc60000004100 */
[----:B------:R-:W-:-:S04]  /*0a50*/  FMUL.FTZ R38, R38, c[0x0][0x1ec] ;  /* 0x00007b0026267a20 */ /* 0x000fc80000410000 */
[----:B------:R-:W-:-:S04]  /*0a60*/  FMUL.FTZ R38, R38, R47 ;  /* 0x0000002f26267220 */ /* 0x000fc80000410000 */
[----:B------:R-:W-:Y:S02]  /*0a70*/  @P0 FADD.FTZ R38, R30, R38 ;  /* 0x000000261e260221 */ /* 0x000fe40000010000 */
.L_x_13696:
[----:B------:R-:W-:Y:S05]  /*0a80*/  BSYNC B0 ;  /* 0x0000000000007941 */ /* 0x000fea0003800000 */
.L_x_13695:
[----:B------:R-:W-:Y:S01]  /*0a90*/  BSSY B0, `(.L_x_13697) ;  /* 0x0000007000007945 */ /* 0x000fe20003800000 */
[----:B------:R-:W-:Y:S05]  /*0aa0*/  @!P6 BRA `(.L_x_13698) ;  /* 0x000000500000e947 */ /* 0x000fea0003800000 */
[----:B-----5:R-:W-:Y:S02]  /*0ab0*/  HADD2.F32 R39, -RZ, R35.H1_H1 ;  /* 0x30000023ff277230 */ /* 0x020fe40000004100 */
[----:B------:R-:W-:-:S03]  /*0ac0*/  HADD2.F32 R46, -RZ, R15.H1_H1 ;  /* 0x3000000fff2e7230 */ /* 0x000fc60000004100 */
[----:B------:R-:W-:-:S04]  /*0ad0*/  FMUL.FTZ R39, R39, c[0x0][0x1ec] ;  /* 0x00007b0027277a20 */ /* 0x000fc80000410000 */
[----:B------:R-:W-:-:S04]  /*0ae0*/  FMUL.FTZ R39, R39, R46 ;  /* 0x0000002e27277220 */ /* 0x000fc80000410000 */
[----:B------:R-:W-:Y:S02]  /*0af0*/  @P0 FADD.FTZ R39, R31, R39 ;  /* 0x000000271f270221 */ /* 0x000fe40000010000 */
.L_x_13698:
[----:B------:R-:W-:Y:S05]  /*0b00*/  BSYNC B0 ;  /* 0x0000000000007941 */ /* 0x000fea0003800000 */
.L_x_13697:
        /* <DEDUP_REMOVED lines=37> */
[----:B-----5:R-:W-:Y:S02]  /*0d60*/  HADD2.F32 R55, -RZ, R32.H0_H0 ;  /* 0x20000020ff377230 */ /* 0x020fe40000004100 */
[----:B------:R-:W-:-:S03]  /*0d70*/  HADD2.F32 R48, -RZ, R8.H0_H0 ;  /* 0x20000008ff307230 */ /* 0x000fc60000004100 */
[----:B------:R-:W-:-:S04]  /*0d80*/  FMUL.FTZ R55, R55, c[0x0][0x1ec] ;  /* 0x00007b0037377a20 */ /* 0x000fc80000410000 */
[----:B------:R-:W-:-:S04]  /*0d90*/  FMUL.FTZ R48, R55, R48 ;  /* 0x0000003037307220 */ /* 0x000fc80000410000 */
[----:B------:R-:W-:Y:S02]  /*0da0*/  @P0 FADD.FTZ R48, R24, R48 ;  /* 0x0000003018300221 */ /* 0x000fe40000010000 */
.L_x_13700:
[----:B------:R-:W-:Y:S05]  /*0db0*/  BSYNC B0 ;  /* 0x0000000000007941 */ /* 0x000fea0003800000 */
.L_x_13699:
[----:B------:R-:W-:Y:S01]  /*0dc0*/  BSSY B0, `(.L_x_13701) ;  /* 0x0000007000007945 */ /* 0x000fe20003800000 */
[----:B------:R-:W-:Y:S05]  /*0dd0*/  @!P6 BRA `(.L_x_13702) ;  /* 0x000000500000e947 */ /* 0x000fea0003800000 */
[----:B-----5:R-:W-:Y:S02]  /*0de0*/  HADD2.F32 R55, -RZ, R32.H1_H1 ;  /* 0x30000020ff377230 */ /* 0x020fe40000004100 */
[----:B------:R-:W-:-:S03]  /*0df0*/  HADD2.F32 R49, -RZ, R8.H1_H1 ;  /* 0x30000008ff317230 */ /* 0x000fc60000004100 */
[----:B------:R-:W-:-:S04]  /*0e00*/  FMUL.FTZ R56, R55, c[0x0][0x1ec] ;  /* 0x00007b0037387a20 */ /* 0x000fc80000410000 */
[----:B------:R-:W-:-:S04]  /*0e10*/  FMUL.FTZ R49, R56, R49 ;  /* 0x0000003138317220 */ /* 0x000fc80000410000 */
[----:B------:R-:W-:Y:S02]  /*0e20*/  @P0 FADD.FTZ R49, R25, R49 ;  /* 0x0000003119310221 */ /* 0x000fe40000010000 */
.L_x_13702:
[----:B------:R-:W-:Y:S05]  /*0e30*/  BSYNC B0 ;  /* 0x0000000000007941 */ /* 0x000fea0003800000 */
.L_x_13701:
[----:B------:R-:W-:Y:S01]  /*0e40*/  BSSY B0, `(.L_x_13703) ;  /* 0x0000007000007945 */ /* 0x000fe20003800000 */
[----:B------:R-:W-:Y:S05]  /*0e50*/  @!P6 BRA `(.L_x_13704) ;  /* 0x000000500000e947 */ /* 0x000fea0003800000 */
[----:B-----5:R-:W-:Y:S02]  /*0e60*/  HADD2.F32 R55, -RZ, R33.H0_H0 ;  /* 0x20000021ff377230 */ /* 0x020fe40000004100 */
[----:B------:R-:W-:-:S03]  /*0e70*/  HADD2.F32 R50, -RZ, R9.H0_H0 ;  /* 0x20000009ff327230 */ /* 0x000fc60000004100 */
[----:B------:R-:W-:-:S04]  /*0e80*/  FMUL.FTZ R55, R55, c[0x0][0x1ec] ;  /* 0x00007b0037377a20 */ /* 0x000fc80000410000 */
[----:B------:R-:W-:-:S04]  /*0e90*/  FMUL.FTZ R50, R55, R50 ;  /* 0x0000003237327220 */ /* 0x000fc80000410000 */
[----:B------:R-:W-:Y:S02]  /*0ea0*/  @P0 FADD.FTZ R50, R26, R50 ;  /* 0x000000321a320221 */ /* 0x000fe40000010000 */
.L_x_13704:
[----:B------:R-:W-:Y:S05]  /*0eb0*/  BSYNC B0 ;  /* 0x0000000000007941 */ /* 0x000fea0003800000 */
.L_x_13703:
[----:B------:R-:W-:Y:S01]  /*0ec0*/  BSSY B0, `(.L_x_13705) ;  /* 0x0000007000007945 */ /* 0x000fe20003800000 */
[----:B------:R-:W-:Y:S05]  /*0ed0*/  @!P6 BRA `(.L_x_13706) ;  /* 0x000000500000e947 */ /* 0x000fea0003800000 */
[----:B-----5:R-:W-:Y:S02]  /*0ee0*/  HADD2.F32 R55, -RZ, R33.H1_H1 ;  /* 0x30000021ff377230 */ /* 0x020fe40000004100 */
[----:B------:R-:W-:-:S03]  /*0ef0*/  HADD2.F32 R51, -RZ, R9.H1_H1 ;  /* 0x30000009ff337230 */ /* 0x000fc60000004100 */
[----:B------:R-:W-:-:S04]  /*0f00*/  FMUL.FTZ R56, R55, c[0x0][0x1ec] ;  /* 0x00007b0037387a20 */ /* 0x000fc80000410000 */
[----:B------:R-:W-:-:S04]  /*0f10*/  FMUL.FTZ R51, R56, R51 ;  /* 0x0000003338337220 */ /* 0x000fc80000410000 */
[----:B------:R-:W-:Y:S02]  /*0f20*/  @P0 FADD.FTZ R51, R27, R51 ;  /* 0x000000331b330221 */ /* 0x000fe40000010000 */
.L_x_13706:
[----:B------:R-:W-:Y:S05]  /*0f30*/  BSYNC B0 ;  /* 0x0000000000007941 */ /* 0x000fea0003800000 */
.L_x_13705:
[----:B------:R-:W-:Y:S01]  /*0f40*/  BSSY B0, `(.L_x_13707) ;  /* 0x0000007000007945 */ /* 0x000fe20003800000 */
[----:B------:R-:W-:Y:S05]  /*0f50*/  @!P6 BRA `(.L_x_13708) ;  /* 0x000000500000e947 */ /* 0x000fea0003800000 */
[----:B-----5:R-:W-:Y:S02]  /*0f60*/  HADD2.F32 R55, -RZ, R34.H0_H0 ;  /* 0x20000022ff377230 */ /* 0x020fe40000004100 */
[----:B------:R-:W-:-:S03]  /*0f70*/  HADD2.F32 R44, -RZ, R10.H0_H0 ;  /* 0x2000000aff2c7230 */ /* 0x000fc60000004100 */
[----:B------:R-:W-:-:S04]  /*0f80*/  FMUL.FTZ R55, R55, c[0x0][0x1ec] ;  /* 0x00007b0037377a20 */ /* 0x000fc80000410000 */
[----:B------:R-:W-:-:S04]  /*0f90*/  FMUL.FTZ R44, R55, R44 ;  /* 0x0000002c372c7220 */ /* 0x000fc80000410000 */
[----:B------:R-:W-:Y:S02]  /*0fa0*/  @P0 FADD.FTZ R44, R28, R44 ;  /* 0x0000002c1c2c0221 */ /* 0x000fe40000010000 */
.L_x_13708:
[----:B------:R-:W-:Y:S05]  /*0fb0*/  BSYNC B0 ;  /* 0x0000000000007941 */ /* 0x000fea0003800000 */
.L_x_13707:
[----:B------:R-:W-:Y:S01]  /*0fc0*/  BSSY B0, `(.L_x_13709) ;  /* 0x0000007000007945 */ /* 0x000fe20003800000 */
[----:B------:R-:W-:Y:S05]  /*0fd0*/  @!P6 BRA `(.L_x_13710) ;  /* 0x000000500000e947 */ /* 0x000fea0003800000 */
[----:B-----5:R-:W-:Y:S02]  /*0fe0*/  HADD2.F32 R55, -RZ, R34.H1_H1 ;  /* 0x30000022ff377230 */ /* 0x020fe40000004100 */
[----:B------:R-:W-:-:S03]  /*0ff0*/  HADD2.F32 R45, -RZ, R10.H1_H1 ;  /* 0x3000000aff2d7230 */ /* 0x000fc60000004100 */
[----:B------:R-:W-:-:S04]  /*1000*/  FMUL.FTZ R56, R55, c[0x0][0x1ec] ;  /* 0x00007b0037387a20 */ /* 0x000fc80000410000 */
[----:B------:R-:W-:-:S04]  /*1010*/  FMUL.FTZ R45, R56, R45 ;  /* 0x0000002d382d7220 */ /* 0x000fc80000410000 */
[----:B------:R-:W-:Y:S02]  /*1020*/  @P0 FADD.FTZ R45, R29, R45 ;  /* 0x0000002d1d2d0221 */ /* 0x000fe40000010000 */
.L_x_13710:
[----:B------:R-:W-:Y:S05]  /*1030*/  BSYNC B0 ;  /* 0x0000000000007941 */ /* 0x000fea0003800000 */
.L_x_13709:
[----:B------:R-:W-:Y:S01]  /*1040*/  BSSY B0, `(.L_x_13711) ;  /* 0x0000007000007945 */ /* 0x000fe20003800000 */
[----:B------:R-:W-:Y:S05]  /*1050*/  @!P6 BRA `(.L_x_13712) ;  /* 0x000000500000e947 */ /* 0x000fea0003800000 */
[----:B-----5:R-:W-:Y:S02]  /*1060*/  HADD2.F32 R55, -RZ, R35.H0_H0 ;  /* 0x20000023ff377230 */ /* 0x020fe40000004100 */
[----:B------:R-:W-:-:S03]  /*1070*/  HADD2.F32 R46, -RZ, R11.H0_H0 ;  /* 0x2000000bff2e7230 */ /* 0x000fc60000004100 */
[----:B------:R-:W-:-:S04]  /*1080*/  FMUL.FTZ R55, R55, c[0x0][0x1ec] ;  /* 0x00007b0037377a20 */ /* 0x000fc80000410000 */
[----:B------:R-:W-:-:S04]  /*1090*/  FMUL.FTZ R46, R55, R46 ;  /* 0x0000002e372e7220 */ /* 0x000fc80000410000 */
[----:B------:R-:W-:Y:S02]  /*10a0*/  @P0 FADD.FTZ R46, R30, R46 ;  /* 0x0000002e1e2e0221 */ /* 0x000fe40000010000 */
.L_x_13712:
[----:B------:R-:W-:Y:S05]  /*10b0*/  BSYNC B0 ;  /* 0x0000000000007941 */ /* 0x000fea0003800000 */
.L_x_13711:
[----:B------:R-:W-:Y:S01]  /*10c0*/  BSSY B0, `(.L_x_13713) ;  /* 0x0000007000007945 */ /* 0x000fe20003800000 */
[----:B------:R-:W-:Y:S05]  /*10d0*/  @!P6 BRA `(.L_x_13714) ;  /* 0x000000500000e947 */ /* 0x000fea0003800000 */
[----:B-----5:R-:W-:Y:S02]  /*10e0*/  HADD2.F32 R55, -RZ, R35.H1_H1 ;  /* 0x30000023ff377230 */ /* 0x020fe40000004100 */
[----:B------:R-:W-:-:S03]  /*10f0*/  HADD2.F32 R47, -RZ, R11.H1_H1 ;  /* 0x3000000bff2f7230 */ /* 0x000fc60000004100 */
[----:B------:R-:W-:-:S04]  /*1100*/  FMUL.FTZ R56, R55, c[0x0][0x1ec] ;  /* 0x00007b0037387a20 */ /* 0x000fc80000410000 */
[----:B------:R-:W-:-:S04]  /*1110*/  FMUL.FTZ R47, R56, R47 ;  /* 0x0000002f382f7220 */ /* 0x000fc80000410000 */
[----:B------:R-:W-:Y:S02]  /*1120*/  @P0 FADD.FTZ R47, R31, R47 ;  /* 0x0000002f1f2f0221 */ /* 0x000fe40000010000 */
.L_x_13714:
[----:B------:R-:W-:Y:S05]  /*1130*/  BSYNC B0 ;  /* 0x0000000000007941 */ /* 0x000fea0003800000 */
.L_x_13713:
        /* <DEDUP_REMOVED lines=34> */
[----:B0----5:R-:W-:Y:S02]  /*1360*/  HADD2.F32 R2, -RZ, R32.H0_H0 ;  /* 0x20000020ff027230 */ /* 0x021fe40000004100 */
[----:B------:R-:W-:-:S03]  /*1370*/  HADD2.F32 R56, -RZ, R4.H0_H0 ;  /* 0x20000004ff387230 */ /* 0x000fc60000004100 */
[----:B------:R-:W-:-:S04]  /*1380*/  FMUL.FTZ R3, R2, c[0x0][0x1ec] ;  /* 0x00007b0002037a20 */ /* 0x000fc80000410000 */
[----:B------:R-:W-:-:S04]  /*1390*/  FMUL.FTZ R56, R3, R56 ;  /* 0x0000003803387220 */ /* 0x000fc80000410000 */
[----:B------:R-:W-:Y:S02]  /*13a0*/  @P0 FADD.FTZ R56, R24, R56 ;  /* 0x0000003818380221 */ /* 0x000fe40000010000 */
.L_x_13716:
[----:B0-----:R-:W-:Y:S05]  /*13b0*/  BSYNC B0 ;  /* 0x0000000000007941 */ /* 0x001fea0003800000 */
.L_x_13715:
[----:B------:R-:W-:Y:S01]  /*13c0*/  BSSY B0, `(.L_x_13717) ;  /* 0x0000007000007945 */ /* 0x000fe20003800000 */
[----:B------:R-:W-:Y:S05]  /*13d0*/  @!P6 BRA `(.L_x_13718) ;  /* 0x000000500000e947 */ /* 0x000fea0003800000 */
[----:B-----5:R-:W-:Y:S02]  /*13e0*/  HADD2.F32 R2, -RZ, R32.H1_H1 ;  /* 0x30000020ff027230 */ /* 0x020fe40000004100 */
[----:B------:R-:W-:-:S03]  /*13f0*/  HADD2.F32 R57, -RZ, R4.H1_H1 ;  /* 0x30000004ff397230 */ /* 0x000fc60000004100 */
[----:B------:R-:W-:-:S04]  /*1400*/  FMUL.FTZ R2, R2, c[0x0][0x1ec] ;  /* 0x00007b0002027a20 */ /* 0x000fc80000410000 */
[----:B------:R-:W-:-:S04]  /*1410*/  FMUL.FTZ R57, R2, R57 ;  /* 0x0000003902397220 */ /* 0x000fc80000410000 */
[----:B------:R-:W-:Y:S02]  /*1420*/  @P0 FADD.FTZ R57, R25, R57 ;  /* 0x0000003919390221 */ /* 0x000fe40000010000 */
.L_x_13718:
[----:B------:R-:W-:Y:S05]  /*1430*/  BSYNC B0 ;  /* 0x0000000000007941 */ /* 0x000fea0003800000 */
.L_x_13717:
[----:B------:R-:W-:Y:S01]  /*1440*/  BSSY B0, `(.L_x_13719) ;  /* 0x0000007000007945 */ /* 0x000fe20003800000 */
[----:B------:R-:W-:Y:S05]  /*1450*/  @!P6 BRA `(.L_x_13720) ;  /* 0x000000500000e947 */ /* 0x000fea0003800000 */
[----:B-----5:R-:W-:Y:S02]  /*1460*/  HADD2.F32 R2, -RZ, R33.H0_H0 ;  /* 0x20000021ff027230 */ /* 0x020fe40000004100 */
[----:B------:R-:W-:-:S03]  /*1470*/  HADD2.F32 R58, -RZ, R5.H0_H0 ;  /* 0x20000005ff3a7230 */ /* 0x000fc60000004100 */
[----:B------:R-:W-:-:S04]  /*1480*/  FMUL.FTZ R3, R2, c[0x0][0x1ec] ;  /* 0x00007b0002037a20 */ /* 0x000fc80000410000 */
[----:B------:R-:W-:-:S04]  /*1490*/  FMUL.FTZ R58, R3, R58 ;  /* 0x0000003a033a7220 */ /* 0x000fc80000410000 */
[----:B------:R-:W-:Y:S02]  /*14a0*/  @P0 FADD.FTZ R58, R26, R58 ;  /* 0x0000003a1a3a0221 */ /* 0x000fe40000010000 */
.L_x_13720:
[----:B------:R-:W-:Y:S05]  /*14b0*/  BSYNC B0 ;  /* 0x0000000000007941 */ /* 0x000fea0003800000 */
.L_x_13719:
[----:B------:R-:W-:Y:S01]  /*14c0*/  BSSY B0, `(.L_x_13721) ;  /* 0x0000007000007945 */ /* 0x000fe20003800000 */
[----:B------:R-:W-:Y:S05]  /*14d0*/  @!P6 BRA `(.L_x_13722) ;  /* 0x000000500000e947 */ /* 0x000fea0003800000 */
[----:B-----5:R-:W-:Y:S02]  /*14e0*/  HADD2.F32 R2, -RZ, R33.H1_H1 ;  /* 0x30000021ff027230 */ /* 0x020fe40000004100 */
[----:B------:R-:W-:-:S03]  /*14f0*/  HADD2.F32 R59, -RZ, R5.H1_H1 ;  /* 0x30000005ff3b7230 */ /* 0x000fc60000004100 */
[----:B------:R-:W-:-:S04]  /*1500*/  FMUL.FTZ R2, R2, c[0x0][0x1ec] ;  /* 0x00007b0002027a20 */ /* 0x000fc80000410000 */
[----:B------:R-:W-:-:S04]  /*1510*/  FMUL.FTZ R59, R2, R59 ;  /* 0x0000003b023b7220 */ /* 0x000fc80000410000 */
[----:B------:R-:W-:Y:S02]  /*1520*/  @P0 FADD.FTZ R59, R27, R59 ;  /* 0x0000003b1b3b0221 */ /* 0x000fe40000010000 */
.L_x_13722:
[----:B------:R-:W-:Y:S05]  /*1530*/  BSYNC B0 ;  /* 0x0000000000007941 */ /* 0x000fea0003800000 */
.L_x_13721:
[----:B------:R-:W-:Y:S01]  /*1540*/  BSSY B0, `(.L_x_13723) ;  /* 0x0000007000007945 */ /* 0x000fe20003800000 */
[----:B------:R-:W-:Y:S05]  /*1550*/  @!P6 BRA `(.L_x_13724) ;  /* 0x000000500000e947 */ /* 0x000fea0003800000 */
[----:B-----5:R-:W-:Y:S02]  /*1560*/  HADD2.F32 R2, -RZ, R34.H0_H0 ;  /* 0x20000022ff027230 */ /* 0x020fe40000004100 */
[----:B------:R-:W-:-:S03]  /*1570*/  HADD2.F32 R52, -RZ, R6.H0_H0 ;  /* 0x20000006ff347230 */ /* 0x000fc60000004100 */
[----:B------:R-:W-:-:S04]  /*1580*/  FMUL.FTZ R3, R2, c[0x0][0x1ec] ;  /* 0x00007b0002037a20 */ /* 0x000fc80000410000 */
[----:B------:R-:W-:-:S04]  /*1590*/  FMUL.FTZ R52, R3, R52 ;  /* 0x0000003403347220 */ /* 0x000fc80000410000 */
[----:B------:R-:W-:Y:S02]  /*15a0*/  @P0 FADD.FTZ R52, R28, R52 ;  /* 0x000000341c340221 */ /* 0x000fe40000010000 */
.L_x_13724:
[----:B------:R-:W-:Y:S05]  /*15b0*/  BSYNC B0 ;  /* 0x0000000000007941 */ /* 0x000fea0003800000 */
.L_x_13723:
[----:B------:R-:W-:Y:S01]  /*15c0*/  BSSY B0, `(.L_x_13725) ;  /* 0x0000007000007945 */ /* 0x000fe20003800000 */
[----:B------:R-:W-:Y:S05]  /*15d0*/  @!P6 BRA `(.L_x_13726) ;  /* 0x000000500000e947 */ /* 0x000fea0003800000 */
[----:B-----5:R-:W-:Y:S02]  /*15e0*/  HADD2.F32 R2, -RZ, R34.H1_H1 ;  /* 0x30000022ff027230 */ /* 0x020fe40000004100 */
[----:B------:R-:W-:-:S03]  /*15f0*/  HADD2.F32 R53, -RZ, R6.H1_H1 ;  /* 0x30000006ff357230 */ /* 0x000fc60000004100 */
[----:B------:R-:W-:-:S04]  /*1600*/  FMUL.FTZ R2, R2, c[0x0][0x1ec] ;  /* 0x00007b0002027a20 */ /* 0x000fc80000410000 */
[----:B------:R-:W-:-:S04]  /*1610*/  FMUL.FTZ R53, R2, R53 ;  /* 0x0000003502357220 */ /* 0x000fc80000410000 */
[----:B------:R-:W-:Y:S02]  /*1620*/  @P0 FADD.FTZ R53, R29, R53 ;  /* 0x000000351d350221 */ /* 0x000fe40000010000 */
.L_x_13726:
[----:B------:R-:W-:Y:S05]  /*1630*/  BSYNC B0 ;  /* 0x0000000000007941 */ /* 0x000fea0003800000 */
.L_x_13725:
[----:B------:R-:W-:Y:S01]  /*1640*/  BSSY B0, `(.L_x_13727) ;  /* 0x0000007000007945 */ /* 0x000fe20003800000 */
[----:B------:R-:W-:Y:S05]  /*1650*/  @!P6 BRA `(.L_x_13728) ;  /* 0x000000500000e947 */ /* 0x000fea0003800000 */
[----:B-----5:R-:W-:Y:S02]  /*1660*/  HADD2.F32 R2, -RZ, R35.H0_H0 ;  /* 0x20000023ff027230 */ /* 0x020fe40000004100 */
[----:B------:R-:W-:-:S03]  /*1670*/  HADD2.F32 R54, -RZ, R7.H0_H0 ;  /* 0x20000007ff367230 */ /* 0x000fc60000004100 */
[----:B------:R-:W-:-:S04]  /*1680*/  FMUL.FTZ R3, R2, c[0x0][0x1ec] ;  /* 0x00007b0002037a20 */ /* 0x000fc80000410000 */
[----:B------:R-:W-:-:S04]  /*1690*/  FMUL.FTZ R54, R3, R54 ;  /* 0x0000003603367220 */ /* 0x000fc80000410000 */
[----:B------:R-:W-:Y:S02]  /*16a0*/  @P0 FADD.FTZ R54, R30, R54 ;  /* 0x000000361e360221 */ /* 0x000fe40000010000 */
.L_x_13728:
[----:B------:R-:W-:Y:S05]  /*16b0*/  BSYNC B0 ;  /* 0x0000000000007941 */ /* 0x000fea0003800000 */
.L_x_13727:
[----:B------:R-:W-:Y:S01]  /*16c0*/  BSSY B0, `(.L_x_13729) ;  /* 0x0000007000007945 */ /* 0x000fe20003800000 */
[----:B------:R-:W-:Y:S05]  /*16d0*/  @!P6 BRA `(.L_x_13730) ;  /* 0x000000500000e947 */ /* 0x000fea0003800000 */
[----:B-----5:R-:W-:Y:S02]  /*16e0*/  HADD2.F32 R2, -RZ, R35.H1_H1 ;  /* 0x30000023ff027230 */ /* 0x020fe40000004100 */
[----:B------:R-:W-:-:S03]  /*16f0*/  HADD2.F32 R55, -RZ, R7.H1_H1 ;  /* 0x30000007ff377230 */ /* 0x000fc60000004100 */
[----:B------:R-:W-:-:S04]  /*1700*/  FMUL.FTZ R2, R2, c[0x0][0x1ec] ;  /* 0x00007b0002027a20 */ /* 0x000fc80000410000 */
[----:B------:R-:W-:-:S04]  /*1710*/  FMUL.FTZ R55, R2, R55 ;  /* 0x0000003702377220 */ /* 0x000fc80000410000 */
[----:B------:R-:W-:Y:S02]  /*1720*/  @P0 FADD.FTZ R55, R31, R55 ;  /* 0x000000371f370221 */ /* 0x000fe40000010000 */
.L_x_13730:
[----:B------:R-:W-:Y:S05]  /*1730*/  BSYNC B0 ;  /* 0x0000000000007941 */ /* 0x000fea0003800000 */
.L_x_13729:
[----:B------:R-:W-:Y:S01]  /*1740*/  FADD.FTZ R2, RZ, R40 ;  /* 0x00000028ff027221 */ /* 0x000fe20000010000 */
[----:B------:R-:W-:Y:S01]  /*1750*/  LOP3.LUT P1, RZ, R91, 0xff, RZ, 0xc0, !PT ;  /* 0x000000ff5bff7812 */ /* 0x000fe2000782c0ff */
[----:B------:R-:W-:-:S04]  /*1760*/  IMAD.WIDE.U32 R60, R61, R60, c[0x0][0x188] ;  /* 0x000062003d3c7625 */ /* 0x000fc800078e003c */
        /* <DEDUP_REMOVED lines=27> */
[----:B------:R-:W-:Y:S01]  /*1920*/  FADD.FTZ R2, R93, R54 ;  /* 0x000000365d027221 */ /* 0x000fe20000010000 */
[----:B------:R-:W-:Y:S02]  /*1930*/  SHF.R.S32.HI R93, RZ, 0x1f, R90 ;  /* 0x0000001fff5d7819 */ /* 0x000fe4000001145a */
[----:B------:R-:W-:Y:S01]  /*1940*/  @!P1 IADD3 R94, R94, 0x8, RZ ;  /* 0x000000085e5e9810 */ /* 0x000fe20007ffe0ff */
[----:B------:R-:W-:Y:S01]  /*1950*/  FADD.FTZ R98, R2, R55 ;  /* 0x0000003702627221 */ /* 0x000fe20000010000 */
[----:B------:R-:W-:Y:S05]  /*1960*/  BRA.DIV ~URZ, `(.L_x_13731) ;  /* 0x000011d27f007947 */ /* 0x000fea000b800000 */
[----:B0-----:R0:W1:Y:S02]  /*1970*/  SHFL.BFLY PT, R2, R98, 0x1, 0x1f ;  /* 0x0c201f0062027f89 */ /* 0x00106400000e0000 */
.L_x_13737:
        /* <DEDUP_REMOVED lines=68> */
.L_x_13738:
        /* <DEDUP_REMOVED lines=27> */
[----:B------:R-:W-:Y:S01]  /*1f70*/  I2F R104, R104 ;  /* 0x0000006800687306 */ /* 0x000fe20000201400 */
[----:B--2---:R-:W-:-:S02]  /*1f80*/  FMUL.FTZ R101, R95, R96 ;  /* 0x000000605f657220 */ /* 0x004fc40000410000 */
[----:B------:R-:W-:Y:S02]  /*1f90*/  FADD.FTZ R95, -R95, R2 ;  /* 0x000000025f5f7221 */ /* 0x000fe40000010100 */
[----:B------:R-:W-:Y:S02]  /*1fa0*/  FFMA.FTZ R101, R100, R2, R101 ;  /* 0x0000000264657223 */ /* 0x000fe40000010065 */
[----:B------:R-:W-:Y:S01]  /*1fb0*/  FMUL.FTZ R95, R95, R95 ;  /* 0x0000005f5f5f7220 */ /* 0x000fe20000410000 */
[----:B------:R-:W1:Y:S01]  /*1fc0*/  I2F R2, R103 ;  /* 0x0000006700027306 */ /* 0x000e620000201400 */
[----:B---3--:R-:W-:Y:S02]  /*1fd0*/  FMUL.FTZ R102, R94, R101 ;  /* 0x000000655e667220 */ /* 0x008fe40000410000 */
        /* <DEDUP_REMOVED lines=16> */
[----:B---3--:R-:W-:Y:S01]  /*20e0*/  FADD.FTZ R94, R3, R94 ;  /* 0x0000005e035e7221 */ /* 0x008fe20000010000 */
        /* <DEDUP_REMOVED lines=22> */
[----:B------:R-:W-:Y:S02]  /*2250*/  @!P0 LEA R60, P2, R90, c[0x0][0x1a0], 0x2 ;  /* 0x000068005a3c8a11 */ /* 0x000fe400078410ff */
[----:B------:R-:W-:Y:S01]  /*2260*/  FSEL R3, R2, RZ, P1 ;  /* 0x000000ff02037208 */ /* 0x000fe20000800000 */
[----:B-1----:R-:W-:Y:S01]  /*2270*/  FFMA.FTZ R2, R94, R61, c[0x0][0x228] ;  /* 0x00008a005e027623 */ /* 0x002fe2000001003d */
[C---:B------:R-:W-:Y:S02]  /*2280*/  @!P0 LEA R94, P3, R90.reuse, c[0x0][0x1a8], 0x2 ;  /* 0x00006a005a5e8a11 */ /* 0x040fe400078610ff */
[----:B------:R-:W-:Y:S01]  /*2290*/  @!P0 LEA.HI.X R61, R90, c[0x0][0x1a4], R93, 0x2, P2 ;  /* 0x000069005a3d8a11 */ /* 0x000fe200010f145d */
        /* <DEDUP_REMOVED lines=14> */
[C---:B------:R-:W-:Y:S01]  /*2380*/  FMUL.FTZ R42, R2.reuse, R51 ;  /* 0x00000033022a7220 */ /* 0x040fe20000410000 */
[----:B------:R-:W-:Y:S01]  /*2390*/  HADD2.F32 R51, -RZ, R74.H1_H1 ;  /* 0x3000004aff337230 */ /* 0x000fe20000004100 */
[----:B------:R-:W-:Y:S01]  /*23a0*/  FMUL.FTZ R94, R2, R47 ;  /* 0x0000002f025e7220 */ /* 0x000fe20000410000 */
[----:B------:R-:W-:Y:S01]  /*23b0*/  HADD2.F32 R47, -RZ, R75.H1_H1 ;  /* 0x3000004bff2f7230 */ /* 0x000fe20000004100 */
[----:B------:R-:W-:-:S02]  /*23c0*/  FADD.FTZ R111, -R3, R58 ;  /* 0x0000003a036f7221 */ /* 0x000fc40000010100 */
[C---:B------:R-:W-:Y:S02]  /*23d0*/  FADD.FTZ R55, -R3.reuse, R55 ;  /* 0x0000003703377221 */ /* 0x040fe40000010100 */
[C---:B------:R-:W-:Y:S02]  /*23e0*/  FMUL.FTZ R58, R2.reuse, R37 ;  /* 0x00000025023a7220 */ /* 0x040fe40000410000 */
[----:B------:R-:W-:Y:S02]  /*23f0*/  FMUL.FTZ R60, R2, R39 ;  /* 0x00000027023c7220 */ /* 0x000fe40000410000 */
[C---:B------:R-:W-:Y:S02]  /*2400*/  FADD.FTZ R43, -R3.reuse, R43 ;  /* 0x0000002b032b7221 */ /* 0x040fe40000010100 */
[C---:B------:R-:W-:Y:S02]  /*2410*/  FADD.FTZ R59, -R3.reuse, R59 ;  /* 0x0000003b033b7221 */ /* 0x040fe40000010100 */
[----:B------:R-:W-:-:S02]  /*2420*/  FADD.FTZ R61, -R3, R40 ;  /* 0x00000028033d7221 */ /* 0x000fc40000010100 */
[C---:B------:R-:W-:Y:S01]  /*2430*/  FADD.FTZ R107, -R3.reuse, R46 ;  /* 0x0000002e036b7221 */ /* 0x040fe20000010100 */
[----:B------:R-:W-:Y:S01]  /*2440*/  HADD2.F32 R46, -RZ, R75.H0_H0 ;  /* 0x2000004bff2e7230 */ /* 0x000fe20000004100 */
[C---:B------:R-:W-:Y:S02]  /*2450*/  FADD.FTZ R117, -R3.reuse, R54 ;  /* 0x0000003603757221 */ /* 0x040fe40000010100 */
[C---:B------:R-:W-:Y:S02]  /*2460*/  FADD.FTZ R41, -R3.reuse, R41 ;  /* 0x0000002903297221 */ /* 0x040fe40000010100 */
[----:B------:R-:W-:Y:S01]  /*2470*/  FMUL.FTZ R54, R2, R55 ;  /* 0x0000003702367220 */ /* 0x000fe20000410000 */
[----:B------:R-:W-:Y:S01]  /*2480*/  HADD2.F32 R55, -RZ, R73.H1_H1 ;  /* 0x30000049ff377230 */ /* 0x000fe20000004100 */
[C---:B------:R-:W-:Y:S02]  /*2490*/  FADD.FTZ R97, -R3.reuse, R38 ;  /* 0x0000002603617221 */ /* 0x040fe40000010100 */
[----:B------:R-:W-:-:S02]  /*24a0*/  FADD.FTZ R109, -R3, R56 ;  /* 0x00000038036d7221 */ /* 0x000fc40000010100 */
[----:B------:R-:W-:Y:S01]  /*24b0*/  FFMA.FTZ R47, R60, R47, R69 ;  /* 0x0000002f3c2f7223 */ /* 0x000fe20000010045 */
[----:B------:R-:W-:Y:S01]  /*24c0*/  HADD2.F32 R60, -RZ, R23.H0_H0 ;  /* 0x20000017ff3c7230 */ /* 0x000fe20000004100 */
[----:B------:R-:W-:Y:S01]  /*24d0*/  FFMA.FTZ R51, R58, R51, R67 ;  /* 0x000000333a337223 */ /* 0x000fe20000010043 */
[--C-:B------:R-:W-:Y:S01]  /*24e0*/  HADD2.F32 R58, -RZ, R72.reuse.H0_H0 ;  /* 0x20000048ff3a7230 */ /* 0x100fe20000004100 */
[C---:B------:R-:W-:Y:S02]  /*24f0*/  FADD.FTZ R105, -R3.reuse, R45 ;  /* 0x0000002d03697221 */ /* 0x040fe40000010100 */
[C---:B------:R-:W-:Y:S02]  /*2500*/  FMUL.FTZ R56, R2.reuse, R43 ;  /* 0x0000002b02387220 */ /* 0x040fe40000410000 */
[----:B------:R-:W-:Y:S01]  /*2510*/  FMUL.FTZ R38, R2, R59 ;  /* 0x0000003b02267220 */ /* 0x000fe20000410000 */
[----:B------:R-:W-:Y:S01]  /*2520*/  HADD2.F32 R59, -RZ, R72.H1_H1 ;  /* 0x30000048ff3b7230 */ /* 0x000fe20000004100 */
[----:B------:R-:W-:-:S02]  /*2530*/  FADD.FTZ R103, -R3, R44 ;  /* 0x0000002c03677221 */ /* 0x000fc40000010100 */
[C---:B------:R-:W-:Y:S02]  /*2540*/  FADD.FTZ R57, -R3.reuse, R57 ;  /* 0x0000003903397221 */ /* 0x040fe40000010100 */
[C---:B------:R-:W-:Y:S01]  /*2550*/  FMUL.FTZ R45, R2.reuse, R61 ;  /* 0x0000003d022d7220 */ /* 0x040fe20000410000 */
[----:B------:R-:W-:Y:S01]  /*2560*/  HADD2.F32 R61, -RZ, R23.H1_H1 ;  /* 0x30000017ff3d7230 */ /* 0x000fe20000004100 */
[----:B------:R-:W-:Y:S02]  /*2570*/  FMUL.FTZ R107, R2, R107 ;  /* 0x0000006b026b7220 */ /* 0x000fe40000410000 */
[----:B------:R-:W-:Y:S02]  /*2580*/  IMAD R92, R92, c[0x0][0x168], RZ ;  /* 0x00005a005c5c7a24 */ /* 0x000fe400078e02ff */
[----:B------:R-:W-:Y:S02]  /*2590*/  FMUL.FTZ R44, R2, R41 ;  /* 0x00000029022c7220 */ /* 0x000fe40000410000 */
[----:B------:R-:W-:-:S02]  /*25a0*/  FADD.FTZ R101, -R3, R50 ;  /* 0x0000003203657221 */ /* 0x000fc40000010100 */
[----:B------:R-:W-:Y:S02]  /*25b0*/  FFMA.FTZ R55, R56, R55, R65 ;  /* 0x0000003738377223 */ /* 0x000fe40000010041 */
[----:B------:R-:W-:Y:S01]  /*25c0*/  FMUL.FTZ R37, R2, R57 ;  /* 0x0000003902257220 */ /* 0x000fe20000410000 */
[----:B------:R-:W-:Y:S01]  /*25d0*/  SHF.R.S32.HI R57, RZ, 0x1f, R92 ;  /* 0x0000001fff397819 */ /* 0x000fe2000001145c */
[----:B------:R-:W-:Y:S01]  /*25e0*/  FFMA.FTZ R56, R45, R58, R62 ;  /* 0x0000003a2d387223 */ /* 0x000fe2000001003e */
[--C-:B------:R-:W-:Y:S01]  /*25f0*/  HADD2.F32 R58, -RZ, R22.reuse.H0_H0 ;  /* 0x20000016ff3a7230 */ /* 0x100fe20000004100 */
[----:B------:R-:W-:Y:S01]  /*2600*/  FFMA.FTZ R107, R107, R60, R80 ;  /* 0x0000003c6b6b7223 */ /* 0x000fe20000010050 */
[----:B------:R-:W-:Y:S01]  /*2610*/  HADD2.F32 R60, -RZ, R22.H1_H1 ;  /* 0x30000016ff3c7230 */ /* 0x000fe20000004100 */
[----:B------:R-:W-:Y:S01]  /*2620*/  FADD.FTZ R115, -R3, R53 ;  /* 0x0000003503737221 */ /* 0x000fe20000010100 */
[----:B------:R-:W-:Y:S01]  /*2630*/  LEA.HI R45, R57, R92, RZ, 0x3 ;  /* 0x0000005c392d7211 */ /* 0x000fe200078f18ff */
[----:B------:R-:W-:Y:S01]  /*2640*/  FFMA.FTZ R59, R44, R59, R63 ;  /* 0x0000003b2c3b7223 */ /* 0x000fe2000001003f */
[----:B------:R-:W-:Y:S01]  /*2650*/  HADD2.F32 R44, -RZ, R21.H0_H0 ;  /* 0x20000015ff2c7230 */ /* 0x000fe20000004100 */
[C---:B------:R-:W-:Y:S01]  /*2660*/  FMUL.FTZ R53, R2.reuse, R103 ;  /* 0x0000006702357220 */ /* 0x040fe20000410000 */
[----:B------:R-:W-:Y:S01]  /*2670*/  HADD2.F32 R92, -RZ, R19.H1_H1 ;  /* 0x30000013ff5c7230 */ /* 0x000fe20000004100 */
[----:B------:R-:W-:Y:S01]  /*2680*/  FMUL.FTZ R50, R2, R105 ;  /* 0x0000006902327220 */ /* 0x000fe20000410000 */
[----:B------:R-:W-:Y:S01]  /*2690*/  HADD2.F32 R57, -RZ, R21.H1_H1 ;  /* 0x30000015ff397230 */ /* 0x000fe20000004100 */
[----:B------:R-:W-:-:S02]  /*26a0*/  FADD.FTZ R49, -R3, R49 ;  /* 0x0000003103317221 */ /* 0x000fc40000010100 */
[C---:B------:R-:W-:Y:S02]  /*26b0*/  FMUL.FTZ R43, R2.reuse, R101 ;  /* 0x00000065022b7220 */ /* 0x040fe40000410000 */
[C---:B------:R-:W-:Y:S02]  /*26c0*/  FADD.FTZ R95, -R3.reuse, R36 ;  /* 0x00000024035f7221 */ /* 0x040fe40000010100 */
[C---:B------:R-:W-:Y:S02]  /*26d0*/  FADD.FTZ R99, -R3.reuse, R48 ;  /* 0x0000003003637221 */ /* 0x040fe40000010100 */
[----:B------:R-:W-:Y:S01]  /*26e0*/  FADD.FTZ R113, -R3, R52 ;  /* 0x0000003403717221 */ /* 0x000fe20000010100 */
[----:B------:R-:W-:Y:S01]  /*26f0*/  HADD2.F32 R52, -RZ, R73.H0_H0 ;  /* 0x20000049ff347230 */ /* 0x000fe20000004100 */
[----:B------:R-:W-:Y:S02]  /*2700*/  FMUL.FTZ R97, R2, R97 ;  /* 0x0000006102617220 */ /* 0x000fe40000410000 */
[----:B------:R-:W-:Y:S01]  /*2710*/  FFMA.FTZ R53, R53, R58, R78 ;  /* 0x0000003a35357223 */ /* 0x000fe2000001004e */
[----:B------:R-:W-:Y:S01]  /*2720*/  HADD2.F32 R58, -RZ, R18.H0_H0 ;  /* 0x20000012ff3a7230 */ /* 0x000fe20000004100 */
[----:B------:R-:W-:-:S02]  /*2730*/  FFMA.FTZ R60, R50, R60, R79 ;  /* 0x0000003c323c7223 */ /* 0x000fc4000001004f */
[C---:B------:R-:W-:Y:S02]  /*2740*/  FMUL.FTZ R36, R2.reuse, R49 ;  /* 0x0000003102247220 */ /* 0x040fe40000410000 */
[----:B------:R-:W-:Y:S01]  /*2750*/  FFMA.FTZ R50, R43, R44, R76 ;  /* 0x0000002c2b327223 */ /* 0x000fe2000001004c */
[----:B------:R-:W-:Y:S01]  /*2760*/  HADD2.F32 R43, -RZ, R20.H1_H1 ;  /* 0x30000014ff2b7230 */ /* 0x000fe20000004100 */
        /* <DEDUP_REMOVED lines=8> */
[----:B------:R-:W-:Y:S01]  /*27f0*/  FFMA.FTZ R2, R97, R46, R68 ;  /* 0x0000002e61027223 */ /* 0x000fe20000010044 */
[----:B------:R-:W-:Y:S01]  /*2800*/  HADD2.F32 R46, -RZ, R74.H0_H0 ;  /* 0x2000004aff2e7230 */ /* 0x000fe20000004100 */
[----:B------:R-:W-:Y:S01]  /*2810*/  FFMA.FTZ R94, R94, R61, R81 ;  /* 0x0000003d5e5e7223 */ /* 0x000fe20000010051 */
[----:B------:R-:W-:Y:S01]  /*2820*/  HADD2.F32 R61, -RZ, R19.H0_H0 ;  /* 0x20000013ff3d7230 */ /* 0x000fe20000004100 */
[----:B------:R-:W-:-:S02]  /*2830*/  FFMA.FTZ R96, R54, R92, R89 ;  /* 0x0000005c36607223 */ /* 0x000fc40000010059 */
[----:B------:R-:W-:Y:S01]  /*2840*/  FFMA.FTZ R57, R42, R57, R77 ;  /* 0x000000392a397223 */ /* 0x000fe2000001004d */
[----:B------:R-:W-:Y:S01]  /*2850*/  HADD2.F32 R42, -RZ, R20.H0_H0 ;  /* 0x20000014ff2a7230 */ /* 0x000fe20000004100 */
[----:B------:R-:W-:Y:S01]  /*2860*/  FFMA.FTZ R92, R49, R58, R86 ;  /* 0x0000003a315c7223 */ /* 0x000fe20000010056 */
[----:B------:R-:W-:Y:S01]  /*2870*/  HADD2.F32 R49, -RZ, R18.H1_H1 ;  /* 0x30000012ff317230 */ /* 0x000fe20000004100 */
[----:B------:R-:W-:Y:S01]  /*2880*/  FFMA.FTZ R44, R36, R43, R71 ;  /* 0x0000002b242c7223 */ /* 0x000fe20000010047 */
[----:B------:R-:W-:Y:S01]  /*2890*/  HADD2.F32 R36, -RZ, R16.H0_H0 ;  /* 0x20000010ff247230 */ /* 0x000fe20000004100 */
[----:B------:R-:W-:Y:S01]  /*28a0*/  FFMA.FTZ R46, R95, R46, R66 ;  /* 0x0000002e5f2e7223 */ /* 0x000fe20000010042 */
[--C-:B------:R-:W-:Y:S01]  /*28b0*/  HADD2.F32 R43, -RZ, R17.reuse.H0_H0 ;  /* 0x20000011ff2b7230 */ /* 0x100fe20000004100 */
[----:B------:R-:W-:Y:S01]  /*28c0*/  FFMA.FTZ R95, R48, R61, R87 ;  /* 0x0000003d305f7223 */ /* 0x000fe20000010057 */
[----:B------:R-:W-:Y:S01]  /*28d0*/  HADD2.F32 R48, -RZ, R17.H1_H1 ;  /* 0x30000011ff307230 */ /* 0x000fe20000004100 */
[----:B------:R-:W-:-:S02]  /*28e0*/  FFMA.FTZ R52, R93, R52, R64 ;  /* 0x000000345d347223 */ /* 0x000fc40000010040 */
[----:B------:R-:W-:Y:S01]  /*28f0*/  FFMA.FTZ R3, R3, R42, R70 ;  /* 0x0000002a03037223 */ /* 0x000fe20000010046 */
[----:B------:R-:W-:Y:S01]  /*2900*/  HADD2.F32 R42, -RZ, R16.H1_H1 ;  /* 0x30000010ff2a7230 */ /* 0x000fe20000004100 */
[----:B------:R-:W-:Y:S01]  /*2910*/  FFMA.FTZ R93, R41, R49, R88 ;  /* 0x00000031295d7223 */ /* 0x000fe20000010058 */
[----:B------:R-:W-:Y:S01]  /*2920*/  F2FP.PACK_AB R41, R57, R50 ;  /* 0x000000323929723e */ /* 0x000fe200000000ff */
[----:B------:R-:W-:Y:S01]  /*2930*/  FFMA.FTZ R49, R39, R36, R82 ;  /* 0x0000002427317223 */ /* 0x000fe20000010052 */
[----:B------:R-:W-:Y:S01]  /*2940*/  F2FP.PACK_AB R39, R47, R2 ;  /* 0x000000022f27723e */ /* 0x000fe200000000ff */
[----:B------:R-:W-:Y:S01]  /*2950*/  FFMA.FTZ R61, R38, R48, R85 ;  /* 0x00000030263d7223 */ /* 0x000fe20000010055 */
[----:B------:R-:W-:Y:S01]  /*2960*/  LEA.HI.SX32 R2, R45, R0, 0x1d ;  /* 0x000000002d027211 */ /* 0x000fe200078feaff */
[----:B------:R-:W-:Y:S01]  /*2970*/  FFMA.FTZ R54, R37, R42, R84 ;  /* 0x0000002a25367223 */ /* 0x000fe20000010054 */
[----:B------:R-:W-:Y:S01]  /*2980*/  F2FP.PACK_AB R38, R51, R46 ;  /* 0x0000002e3326723e */ /* 0x000fe200000000ff */
[----:B------:R-:W-:Y:S01]  /*2990*/  FFMA.FTZ R58, R40, R43, R83 ;  /* 0x0000002b283a7223 */ /* 0x000fe20000010053 */
[----:B------:R-:W-:-:S02]  /*29a0*/  MOV R51, 0x10 ;  /* 0x0000001000337802 */ /* 0x000fc40000000f00 */
[C---:B------:R-:W-:Y:S02]  /*29b0*/  IADD3 R48, R2.reuse, 0x100, RZ ;  /* 0x0000010002307810 */ /* 0x040fe40007ffe0ff */
[----:B------:R-:W-:Y:S02]  /*29c0*/  IADD3 R50, R2, 0x200, RZ ;  /* 0x0000020002327810 */ /* 0x000fe40007ffe0ff */
[----:B------:R-:W-:Y:S01]  /*29d0*/  F2FP.PACK_AB R40, R44, R3 ;  /* 0x000000032c28723e */ /* 0x000fe200000000ff */
[----:B------:R-:W-:Y:S01]  /*29e0*/  IMAD.WIDE.U32 R2, R2, R51, c[0x0][0x208] ;  /* 0x0000820002027625 */ /* 0x000fe200078e0033 */
[----:B------:R-:W-:Y:S02]  /*29f0*/  F2FP.PACK_AB R37, R55, R52 ;  /* 0x000000343725723e */ /* 0x000fe400000000ff */
        /* <DEDUP_REMOVED lines=8> */
[----:B------:R-:W-:Y:S01]  /*2a80*/  F2FP.PACK_AB R46, R93, R92 ;  /* 0x0000005c5d2e723e */ /* 0x000fe200000000ff */
[----:B------:R0:W-:Y:S01]  /*2a90*/  STG.E.128 [R48.64], R40 ;  /* 0x0000002830007986 */ /* 0x0001e2000c101d04 */
[----:B------:R-:W-:-:S05]  /*2aa0*/  F2FP.PACK_AB R45, R61, R58 ;  /* 0x0000003a3d2d723e */ /* 0x000fca00000000ff */
[----:B------:R0:W-:Y:S02]  /*2ab0*/  STG.E.128 [R50.64], R44 ;  /* 0x0000002c32007986 */ /* 0x0001e4000c101d04 */
.L_x_13734:
[----:B0-----:R-:W-:Y:S05]  /*2ac0*/  BSYNC B0 ;  /* 0x0000000000007941 */ /* 0x001fea0003800000 */
.L_x_13733:
[----:B------:R-:W-:Y:S02]  /*2ad0*/  IADD3 R90, R90, c[0x0][0x160], RZ ;  /* 0x000058005a5a7a10 */ /* 0x000fe40007ffe0ff */
[----:B------:R-:W-:Y:S02]  /*2ae0*/  LOP3.LUT P1, RZ, R91, 0xff, RZ, 0xc0, !PT ;  /* 0x000000ff5bff7812 */ /* 0x000fe4000782c0ff */
[----:B------:R-:W-:Y:S02]  /*2af0*/  ISETP.GE.AND P0, PT, R90, c[0x0][0x164], PT ;  /* 0x000059005a007a0c */ /* 0x000fe40003f06270 */
[----:B------:R-:W-:-:S11]  /*2b00*/  SEL R91, RZ, 0x1, P1 ;  /* 0x00000001ff5b7807 */ /* 0x000fd60000800000 */
[----:B-----5:R-:W-:Y:S01]  /*2b10*/  @P0 CALL.REL.NOINC `(.L_x_13735) ;  /* 0x0000001000000944 */ /* 0x020fe20003c00000 */
[----:B------:R-:W-:Y:S05]  /*2b20*/  BRA `(.L_x_13736) ;  /* 0xffffd88000007947 */ /* 0x000fea000383ffff */
.L_x_13735:
[----:B------:R-:W-:Y:S05]  /*2b30*/  EXIT ;  /* 0x000000000000794d */ /* 0x000fea0003800000 */
.L_x_13731:
[----:B0-----:R-:W-:Y:S01]  /*2b40*/  HFMA2.MMA R97, -RZ, RZ, 0, 5.9604644775390625e-08 ;  /* 0x00000001ff617435 */ /* 0x001fe200000001ff */
[----:B------:R-:W-:Y:S02]  /*2b50*/  MOV R95, 0x1f ;  /* 0x0000001f005f7802 */ /* 0x000fe40000000f00 */
[----:B------:R-:W-:Y:S02]  /*2b60*/  MOV R96, 0xffffffff ;  /* 0xffffffff00607802 */ /* 0x000fe40000000f00 */
[----:B------:R-:W-:Y:S02]  /*2b70*/  MOV R60, 0x2b90 ;  /* 0x00002b90003c7802 */ /* 0x000fe40000000f00 */
[----:B-----5:R-:W-:Y:S05]  /*2b80*/  CALL.REL.NOINC `($__internal_103_$__cuda_sm70_shflsync_bfly_p) ;  /* 0x0000069000007944 */ /* 0x020fea0003c00000 */
[----:B-1----:R-:W-:Y:S01]  /*2b90*/  MOV R2, R97 ;  /* 0x0000006100027202 */ /* 0x002fe20000000f00 */
[----:B0-----:R-:W-:Y:S05]  /*2ba0*/  BRA `(.L_x_13737) ;  /* 0xffffedd000007947 */ /* 0x001fea000383ffff */
.L_x_13732:
[----:B------:R-:W-:Y:S01]  /*2bb0*/  HFMA2.MMA R97, -RZ, RZ, 0, 1.1920928955078125e-07 ;  /* 0x00000002ff617435 */ /* 0x000fe200000001ff */
[----:B------:R-:W-:Y:S02]  /*2bc0*/  MOV R95, 0x1f ;  /* 0x0000001f005f7802 */ /* 0x000fe40000000f00 */
[----:B------:R-:W-:Y:S02]  /*2bd0*/  MOV R96, 0xffffffff ;  /* 0xffffffff00607802 */ /* 0x000fe40000000f00 */
[----:B------:R-:W-:-:S02]  /*2be0*/  MOV R60, 0x2c00 ;  /* 0x00002c00003c7802 */ /* 0x000fc40000000f00 */
[----:B-----5:R-:W-:Y:S05]  /*2bf0*/  CALL.REL.NOINC `($__internal_103_$__cuda_sm70_shflsync_bfly_p) ;  /* 0x0000062000007944 */ /* 0x020fea0003c00000 */
[----:B01----:R-:W-:Y:S01]  /*2c00*/  FADD.FTZ R98, R98, R97 ;  /* 0x0000006162627221 */ /* 0x003fe20000010000 */
[----:B------:R-:W-:Y:S01]  /*2c10*/  HFMA2.MMA R97, -RZ, RZ, 0, 2.384185791015625e-07 ;  /* 0x00000004ff617435 */ /* 0x000fe200000001ff */
[----:B------:R-:W-:-:S02]  /*2c20*/  MOV R95, 0x1f ;  /* 0x0000001f005f7802 */ /* 0x000fc40000000f00 */
[----:B------:R-:W-:Y:S02]  /*2c30*/  MOV R96, 0xffffffff ;  /* 0xffffffff00607802 */ /* 0x000fe40000000f00 */
[----:B------:R-:W-:Y:S02]  /*2c40*/  MOV R60, 0x2c60 ;  /* 0x00002c60003c7802 */ /* 0x000fe40000000f00 */
[----:B------:R-:W-:Y:S05]  /*2c50*/  CALL.REL.NOINC `($__internal_103_$__cuda_sm70_shflsync_bfly_p) ;  /* 0x000005c000007944 */ /* 0x000fea0003c00000 */
[----:B01----:R-:W-:Y:S01]  /*2c60*/  FADD.FTZ R98, R98, R97 ;  /* 0x0000006162627221 */ /* 0x003fe20000010000 */
[----:B------:R-:W-:Y:S01]  /*2c70*/  HFMA2.MMA R97, -RZ, RZ, 0, 4.76837158203125e-07 ;  /* 0x00000008ff617435 */ /* 0x000fe200000001ff */
[----:B------:R-:W-:Y:S02]  /*2c80*/  MOV R95, 0x1f ;  /* 0x0000001f005f7802 */ /* 0x000fe40000000f00 */
[----:B------:R-:W-:Y:S02]  /*2c90*/  MOV R96, 0xffffffff ;  /* 0xffffffff00607802 */ /* 0x000fe40000000f00 */
[----:B------:R-:W-:Y:S02]  /*2ca0*/  MOV R60, 0x2cc0 ;  /* 0x00002cc0003c7802 */ /* 0x000fe40000000f00 */
[----:B------:R-:W-:Y:S05]  /*2cb0*/  CALL.REL.NOINC `($__internal_103_$__cuda_sm70_shflsync_bfly_p) ;  /* 0x0000056000007944 */ /* 0x000fea0003c00000 */
[----:B01----:R-:W-:Y:S01]  /*2cc0*/  FADD.FTZ R98, R98, R97 ;  /* 0x0000006162627221 */ /* 0x003fe20000010000 */
[----:B------:R-:W-:Y:S01]  /*2cd0*/  HFMA2.MMA R97, -RZ, RZ, 0, 9.5367431640625e-07 ;  /* 0x00000010ff617435 */ /* 0x000fe200000001ff */
[----:B------:R-:W-:-:S02]  /*2ce0*/  MOV R95, 0x1f ;  /* 0x0000001f005f7802 */ /* 0x000fc40000000f00 */
[----:B------:R-:W-:Y:S02]  /*2cf0*/  MOV R96, 0xffffffff ;  /* 0xffffffff00607802 */ /* 0x000fe40000000f00 */
[----:B------:R-:W-:Y:S02]  /*2d00*/  MOV R60, 0x2d20 ;  /* 0x00002d20003c7802 */ /* 0x000fe40000000f00 */
[----:B------:R-:W-:Y:S05]  /*2d10*/  CALL.REL.NOINC `($__internal_103_$__cuda_sm70_shflsync_bfly_p) ;  /* 0x0000050000007944 */ /* 0x000fea0003c00000 */
        /* <DEDUP_REMOVED lines=54> */
[----:B------:R-:W-:Y:S05]  /*3080*/  CALL.REL.NOINC `($__internal_103_$__cuda_sm70_shflsync_bfly_p) ;  /* 0x0000019000007944 */ /* 0x000fea0003c00000 */
[----:B01----:R-:W-:Y:S01]  /*3090*/  FADD.FTZ R98, R98, R97 ;  /* 0x0000006162627221 */ /* 0x003fe20000010000 */
[----:B------:R-:W-:Y:S01]  /*30a0*/  HFMA2.MMA R97, -RZ, RZ, 0, 1.1920928955078125e-07 ;  /* 0x00000002ff617435 */ /* 0x000fe200000001ff */
[----:B------:R-:W-:Y:S02]  /*30b0*/  MOV R95, 0x1f ;  /* 0x0000001f005f7802 */ /* 0x000fe40000000f00 */
[----:B------:R-:W-:Y:S02]  /*30c0*/  MOV R96, 0xffffffff ;  /* 0xffffffff00607802 */ /* 0x000fe40000000f00 */
[----:B------:R-:W-:Y:S02]  /*30d0*/  MOV R60, 0x30f0 ;  /* 0x000030f0003c7802 */ /* 0x000fe40000000f00 */
[----:B------:R-:W-:Y:S05]  /*30e0*/  CALL.REL.NOINC `($__internal_103_$__cuda_sm70_shflsync_bfly_p) ;  /* 0x0000013000007944 */ /* 0x000fea0003c00000 */
[----:B01----:R-:W-:Y:S01]  /*30f0*/  FADD.FTZ R98, R98, R97 ;  /* 0x0000006162627221 */ /* 0x003fe20000010000 */
[----:B------:R-:W-:Y:S01]  /*3100*/  HFMA2.MMA R97, -RZ, RZ, 0, 2.384185791015625e-07 ;  /* 0x00000004ff617435 */ /* 0x000fe200000001ff */
[----:B------:R-:W-:Y:S02]  /*3110*/  MOV R95, 0x1f ;  /* 0x0000001f005f7802 */ /* 0x000fe40000000f00 */
[----:B------:R-:W-:-:S02]  /*3120*/  MOV R96, 0xffffffff ;  /* 0xffffffff00607802 */ /* 0x000fc40000000f00 */
        /* <DEDUP_REMOVED lines=10> */
[----:B------:R-:W-:Y:S02]  /*31d0*/  MOV R95, 0x1f ;  /* 0x0000001f005f7802 */ /* 0x000fe40000000f00 */
[----:B------:R-:W-:-:S02]  /*31e0*/  MOV R96, 0xffffffff ;  /* 0xffffffff00607802 */ /* 0x000fc40000000f00 */
[----:B------:R-:W-:Y:S02]  /*31f0*/  MOV R60, 0x3210 ;  /* 0x00003210003c7802 */ /* 0x000fe40000000f00 */
[----:B------:R-:W-:Y:S05]  /*3200*/  CALL.REL.NOINC `($__internal_103_$__cuda_sm70_shflsync_bfly_p) ;  /* 0x0000001000007944 */ /* 0x000fea0003c00000 */
[----:B01----:R-:W-:Y:S05]  /*3210*/  BRA `(.L_x_13738) ;  /* 0xffffeba000007947 */ /* 0x003fea000383ffff */
        .weak           $__internal_103_$__cuda_sm70_shflsync_bfly_p
        .type           $__internal_103_$__cuda_sm70_shflsync_bfly_p,@function
        .size           $__internal_103_$__cuda_sm70_shflsync_bfly_p,(.L_x_22191 - $__internal_103_$__cuda_sm70_shflsync_bfly_p)
$__internal_103_$__cuda_sm70_shflsync_bfly_p:
[----:B------:R-:W-:Y:S01]  /*3220*/  HFMA2.MMA R61, -RZ, RZ, 0, 0 ;  /* 0x00000000ff3d7435 */ /* 0x000fe200000001ff */
[----:B------:R-:W-:Y:S04]  /*3230*/  WARPSYNC R96 ;  /* 0x0000006000007348 */ /* 0x000fe80003800000 */
[----:B------:R0:W1:Y:S01]  /*3240*/  SHFL.BFLY PT, R97, R98, R97, R95 ;  /* 0x0c00006162617389 */ /* 0x00006200000e005f */
[----:B------:R-:W-:Y:S05]  /*3250*/  RET.REL.NODEC R60 `(_ZN10layer_norm13ln_fwd_kernelINS_13Kernel_traitsI6__halfS2_fS2_fjLj6144ELj1ELj1ELj8ELj16ENS_18Kernel_traits_baseILj6144ES2_S2_fS2_fjLj256EEEEELb0ELb1ELb1ELb1EEEvNS_9FwdParamsE) ;  /* 0xffffcda03c007950 */ /* 0x000fea0003c3ffff */
.L_x_13739:
        /* <DEDUP_REMOVED lines=10> */
.L_x_22191:


//--------------------- .text._ZN10layer_norm13ln_fwd_kernelINS_13Kernel_traitsI6__halfS2_fS2_fjLj6144ELj1ELj1ELj8ELj16ENS_18Kernel_traits_baseILj6144ES2_S2_fS2_fjLj256EEEEELb1ELb0ELb0ELb0EEEvNS_9FwdParamsE --------------------------
	.section	.text._ZN10layer_norm13ln_fwd_kernelINS_13Kernel_traitsI6__halfS2_fS2_fjLj6144ELj1ELj1ELj8ELj16ENS_18Kernel_traits_baseILj6144ES2_S2_fS2_fjLj256EEEEELb1ELb0ELb0ELb0EEEvNS_9FwdParamsE,"ax",@progbits
	.sectioninfo	@"SHI_REGISTERS=119"
	.align	128
        .global         _ZN10layer_norm13ln_fwd_kernelINS_13Kernel_traitsI6__halfS2_fS2_fjLj6144ELj1ELj1ELj8ELj16ENS_18Kernel_traits_baseILj6144ES2_S2_fS2_fjLj256EEEEELb1ELb0ELb0ELb0EEEvNS_9FwdParamsE
        .type           _ZN10layer_norm13ln_fwd_kernelINS_13Kernel_traitsI6__halfS2_fS2_fjLj6144ELj1ELj1ELj8ELj16ENS_18Kernel_traits_baseILj6144ES2_S2_fS2_fjLj256EEEEELb1ELb0ELb0ELb0EEEvNS_9FwdParamsE,@function
        .size           _ZN10layer_norm13ln_fwd_kernelINS_13Kernel_traitsI6__halfS2_fS2_fjLj6144ELj1ELj1ELj8ELj16ENS_18Kernel_traits_baseILj6144ES2_S2_fS2_fjLj256EEEEELb1ELb0ELb0ELb0EEEvNS_9FwdParamsE,(.L_x_22192 - _ZN10layer_norm13ln_fwd_kernelINS_13Kernel_traitsI6__halfS2_fS2_fjLj6144ELj1ELj1ELj8ELj16ENS_18Kernel_traits_baseILj6144ES2_S2_fS2_fjLj256EEEEELb1ELb0ELb0ELb0EEEvNS_9FwdParamsE)
        .other          _ZN10layer_norm13ln_fwd_kernelINS_13Kernel_traitsI6__halfS2_fS2_fjLj6144ELj1ELj1ELj8ELj16ENS_18Kernel_traits_baseILj6144ES2_S2_fS2_fjLj256EEEEELb1ELb0ELb0ELb0EEEvNS_9FwdParamsE,@"STO_CUDA_ENTRY STV_DEFAULT"
_ZN10layer_norm13ln_fwd_kernelINS_13Kernel_traitsI6__halfS2_fS2_fjLj6144ELj1ELj1ELj8ELj16ENS_18Kernel_traits_baseILj6144ES2_S2_fS2_fjLj256EEEEELb1ELb0ELb0ELb0EEEvNS_9FwdParamsE:
.text._ZN10layer_norm13ln_fwd_kernelINS_13Kernel_traitsI6__halfS2_fS2_fjLj6144ELj1ELj1ELj8ELj16ENS_18Kernel_traits_baseILj6144ES2_S2_fS2_fjLj256EEEEELb1ELb0ELb0ELb0EEEvNS_9FwdParamsE:
        /* <DEDUP_REMOVED lines=100> */
.L_x_13741:
[----:B0-----:R-:W-:Y:S05]  /*0640*/  BSYNC B0 ;  /* 0x0000000000007941 */ /* 0x001fea0003800000 */
.L_x_13740:
        /* <DEDUP_REMOVED lines=13> */
.L_x_13743:
[----:B0-----:R-:W-:Y:S05]  /*0720*/  BSYNC B0 ;  /* 0x0000000000007941 */ /* 0x001fea0003800000 */
.L_x_13742:
        /* <DEDUP_REMOVED lines=12> */
.L_x_13745:
[----:B0-----:R-:W-:Y:S05]  /*07f0*/  BSYNC B0 ;  /* 0x0000000000007941 */ /* 0x001fea0003800000 */
.L_x_13744:
[----:B------:R-:W-:Y:S02]  /*0800*/  ISETP.GE.AND P0, PT, R18, c[0x0][0x164], PT ;  /* 0x0000590012007a0c */ /* 0x000fe40003f06270 */
[----:B------:R-:W-:Y:S02]  /*0810*/  LOP3.LUT R96, R15, UR23, R12, 0x96, !PT ;  /* 0x000000170f607c12 */ /* 0x000fe4000f8e960c */
[----:B------:R-:W-:-:S09]  /*0820*/  LOP3.LUT R98, R7, UR24, R2, 0x96, !PT ;  /* 0x0000001807627c12 */ /* 0x000fd2000f8e9602 */
[----:B------:R-:W-:Y:S05]  /*0830*/  @P0 EXIT ;  /* 0x000000000000094d */ /* 0x000fea0003800000 */
[----:B------:R-:W-:Y:S01]  /*0840*/  SHF.R.S32.HI R45, RZ, 0x3, R45 ;  /* 0x00000003ff2d7819 */ /* 0x000fe2000001142d */
[--C-:B-----5:R-:W-:Y:S01]  /*0850*/  HADD2.F32 R0, -RZ, R32.reuse.H0_H0 ;  /* 0x20000020ff007230 */ /* 0x120fe20000004100 */
[----:B------:R-:W-:Y:S01]  /*0860*/  IMAD.HI.U32 R99, R98, -0x326172a9, RZ ;  /* 0xcd9e8d5762637827 */ /* 0x000fe200078e00ff */
[----:B------:R-:W-:Y:S01]  /*0870*/  HADD2.F32 R64, -RZ, R32.H1_H1 ;  /* 0x30000020ff407230 */ /* 0x000fe20000004100 */
[----:B------:R-:W-:Y:S01]  /*0880*/  LOP3.LUT R32, R45, 0xff, RZ, 0xc0, !PT ;  /* 0x000000ff2d207812 */ /* 0x000fe200078ec0ff */
[--C-:B------:R-:W-:Y:S01]  /*0890*/  HADD2.F32 R63, -RZ, R33.reuse.H0_H0 ;  /* 0x20000021ff3f7230 */ /* 0x100fe20000004100 */
[----:B------:R-:W-:Y:S01]  /*08a0*/  SHF.R.U32.HI R45, RZ, 0x3, R45 ;  /* 0x00000003ff2d7819 */ /* 0x000fe2000001162d */
[----:B------:R-:W-:Y:S01]  /*08b0*/  HADD2.F32 R66, -RZ, R33.H1_H1 ;  /* 0x30000021ff427230 */ /* 0x000fe20000004100 */
[----:B------:R-:W-:Y:S01]  /*08c0*/  LOP3.LUT R33, R23, 0xe0, RZ, 0xc0, !PT ;  /* 0x000000e017217812 */ /* 0x000fe200078ec0ff */
[--C-:B------:R-:W-:Y:S01]  /*08d0*/  HADD2.F32 R77, -RZ, R24.reuse.H0_H0 ;  /* 0x20000018ff4d7230 */ /* 0x100fe20000004100 */
[----:B------:R-:W-:Y:S01]  /*08e0*/  IMAD.HI.U32 R97, R96, -0x2daee0ad, RZ ;  /* 0xd2511f5360617827 */ /* 0x000fe200078e00ff */
[----:B------:R-:W-:Y:S01]  /*08f0*/  HADD2.F32 R80, -RZ, R24.H1_H1 ;  /* 0x30000018ff507230 */ /* 0x000fe20000004100 */
[----:B------:R-:W-:Y:S01]  /*0900*/  LOP3.LUT R24, R45, 0x1fffffe0, RZ, 0xc0, !PT ;  /* 0x1fffffe02d187812 */ /* 0x000fe200078ec0ff */
[--C-:B------:R-:W-:Y:S01]  /*0910*/  HADD2.F32 R78, -RZ, R25.reuse.H0_H0 ;  /* 0x20000019ff4e7230 */ /* 0x100fe20000004100 */
[----:B------:R-:W-:Y:S01]  /*0920*/  IMAD.IADD R33, R32, 0x1, -R33 ;  /* 0x0000000120217824 */ /* 0x000fe200078e0a21 */
[----:B------:R-:W-:Y:S01]  /*0930*/  HADD2.F32 R82, -RZ, R25.H1_H1 ;  /* 0x30000019ff527230 */ /* 0x000fe20000004100 */
[----:B------:R-:W-:Y:S01]  /*0940*/  IMAD.SHL.U32 R25, R23, 0x20, RZ ;  /* 0x0000002017197824 */ /* 0x000fe200078e00ff */
[--C-:B------:R-:W-:Y:S01]  /*0950*/  HADD2.F32 R81, -RZ, R26.reuse.H0_H0 ;  /* 0x2000001aff517230 */ /* 0x100fe20000004100 */
[----:B------:R-:W-:Y:S01]  /*0960*/  LOP3.LUT R95, R44, 0x3, RZ, 0xc0, !PT ;  /* 0x000000032c5f7812 */ /* 0x000fe200078ec0ff */
[----:B------:R-:W-:Y:S01]  /*0970*/  HADD2.F32 R84, -RZ, R26.H1_H1 ;  /* 0x3000001aff547230 */ /* 0x000fe20000004100 */
[----:B------:R-:W-:Y:S01]  /*0980*/  IMNMX R33, RZ, R33, !PT ;  /* 0x00000021ff217217 */ /* 0x000fe20007800200 */
[--C-:B------:R-:W-:Y:S01]  /*0990*/  HADD2.F32 R86, -RZ, R28.reuse.H0_H0 ;  /* 0x2000001cff567230 */ /* 0x100fe20000004100 */
[----:B------:R-:W-:Y:S01]  /*09a0*/  LOP3.LUT R25, R25, 0x3e0, RZ, 0xc0, !PT ;  /* 0x000003e019197812 */ /* 0x000fe200078ec0ff */
[----:B------:R-:W-:Y:S01]  /*09b0*/  HADD2.F32 R89, -RZ, R28.H1_H1 ;  /* 0x3000001cff597230 */ /* 0x000fe20000004100 */
[----:B------:R-:W-:Y:S01]  /*09c0*/  IMNMX R33, R33, 0x20, PT ;  /* 0x0000002021217817 */ /* 0x000fe20003800200 */
[----:B------:R-:W-:Y:S01]  /*09d0*/  IMAD R26, R46, -0x2daee0ad, RZ ;  /* 0xd2511f532e1a7824 */ /* 0x000fe200078e02ff */
[--C-:B------:R-:W-:Y:S01]  /*09e0*/  HADD2.F32 R12, -RZ, R10.reuse.H0_H0 ;  /* 0x2000000aff0c7230 */ /* 0x100fe20000004100 */
[----:B------:R-:W-:Y:S01]  /*09f0*/  IMAD.IADD R25, R32, 0x1, -R25 ;  /* 0x0000000120197824 */ /* 0x000fe200078e0a19 */
[----:B------:R-:W-:Y:S01]  /*0a00*/  HADD2.F32 R13, -RZ, R10.H1_H1 ;  /* 0x3000000aff0d7230 */ /* 0x000fe20000004100 */
[----:B------:R-:W-:Y:S01]  /*0a10*/  IMAD.IADD R33, R33, 0x1, R24 ;  /* 0x0000000121217824 */ /* 0x000fe200078e0218 */
[--C-:B------:R-:W-:Y:S01]  /*0a20*/  HADD2.F32 R16, -RZ, R8.reuse.H0_H0 ;  /* 0x20000008ff107230 */ /* 0x100fe20000004100 */
[----:B------:R-:W-:Y:S01]  /*0a30*/  IMAD R28, R47, -0x326172a9, RZ ;  /* 0xcd9e8d572f1c7824 */ /* 0x000fe200078e02ff */
[----:B------:R-:W-:Y:S01]  /*0a40*/  IMNMX R25, RZ, R25, !PT ;  /* 0x00000019ff197217 */ /* 0x000fe20007800200 */
[----:B------:R-:W-:Y:S01]  /*0a50*/  HADD2.F32 R17, -RZ, R8.H1_H1 ;  /* 0x30000008ff117230 */ /* 0x000fe20000004100 */
[----:B------:R-:W-:Y:S01]  /*0a60*/  SHF.L.U32 R33, R33, 0x3, RZ ;  /* 0x0000000321217819 */ /* 0x000fe200000006ff */
[--C-:B------:R-:W-:Y:S01]  /*0a70*/  HADD2.F32 R14, -RZ, R9.reuse.H0_H0 ;  /* 0x20000009ff0e7230 */ /* 0x100fe20000004100 */
[----:B------:R-:W-:Y:S01]  /*0a80*/  IMNMX R25, R25, 0x20, PT ;  /* 0x0000002019197817 */ /* 0x000fe20003800200 */
[----:B------:R-:W-:Y:S01]  /*0a90*/  HADD2.F32 R15, -RZ, R9.H1_H1 ;  /* 0x30000009ff0f7230 */ /* 0x000fe20000004100 */
[----:B------:R-:W-:Y:S01]  /*0aa0*/  LOP3.LUT R99, R99, UR25, R28, 0x96, !PT ;  /* 0x0000001963637c12 */ /* 0x000fe2000f8e961c */
[--C-:B------:R-:W-:Y:S01]  /*0ab0*/  HADD2.F32 R10, -RZ, R11.reuse.H0_H0 ;  /* 0x2000000bff0a7230 */ /* 0x100fe20000004100 */
[----:B------:R-:W0:Y:S01]  /*0ac0*/  I2F.U32 R33, R33 ;  /* 0x0000002100217306 */ /* 0x000e220000201000 */
[----:B------:R-:W-:Y:S01]  /*0ad0*/  IMAD.IADD R25, R24, 0x1, R25 ;  /* 0x0000000118197824 */ /* 0x000fe200078e0219 */
[----:B------:R-:W-:Y:S01]  /*0ae0*/  HADD2.F32 R11, -RZ, R11.H1_H1 ;  /* 0x3000000bff0b7230 */ /* 0x000fe20000004100 */
[----:B------:R-:W-:Y:S01]  /*0af0*/  LOP3.LUT R97, R97, UR26, R26, 0x96, !PT ;  /* 0x0000001a61617c12 */ /* 0x000fe2000f8e961a */
[--C-:B------:R-:W-:Y:S01]  /*0b00*/  HADD2.F32 R9, -RZ, R40.reuse.H0_H0 ;  /* 0x20000028ff097230 */ /* 0x100fe20000004100 */
[----:B------:R-:W-:Y:S01]  /*0b10*/  IMAD.MOV.U32 R92, RZ, RZ, 0x1 ;  /* 0x00000001ff5c7424 */ /* 0x000fe200078e00ff */
[----:B------:R-:W-:Y:S01]  /*0b20*/  HADD2.F32 R8, -RZ, R40.H1_H1 ;  /* 0x30000028ff087230 */ /* 0x000fe20000004100 */
[----:B------:R-:W-:Y:S01]  /*0b30*/  IMAD R98, R98, -0x326172a9, RZ ;  /* 0xcd9e8d5762627824 */ /* 0x000fe200078e02ff */
[--C-:B------:R-:W-:Y:S01]  /*0b40*/  HADD2.F32 R7, -RZ, R41.reuse.H0_H0 ;  /* 0x20000029ff077230 */ /* 0x100fe20000004100 */
[----:B------:R-:W-:Y:S01]  /*0b50*/  IMAD R96, R96, -0x2daee0ad, RZ ;  /* 0xd2511f5360607824 */ /* 0x000fe200078e02ff */
[----:B------:R-:W-:Y:S01]  /*0b60*/  HADD2.F32 R6, -RZ, R41.H1_H1 ;  /* 0x30000029ff067230 */ /* 0x000fe20000004100 */
[----:B------:R-:W-:Y:S01]  /*0b70*/  MOV R94, RZ ;  /* 0x000000ff005e7202 */ /* 0x000fe20000000f00 */
[--C-:B------:R-:W-:Y:S01]  /*0b80*/  HADD2.F32 R5, -RZ, R42.reuse.H0_H0 ;  /* 0x2000002aff057230 */ /* 0x100fe20000004100 */
[----:B------:R-:W-:Y:S01]  /*0b90*/  IMAD.SHL.U32 R102, R25, 0x8, RZ ;  /* 0x0000000819667824 */ /* 0x000fe200078e00ff */
[----:B------:R-:W-:Y:S01]  /*0ba0*/  HADD2.F32 R4, -RZ, R42.H1_H1 ;  /* 0x3000002aff047230 */ /* 0x000fe20000004100 */
[----:B------:R-:W-:Y:S01]  /*0bb0*/  ULDC.U8 UR8, c[0x0][0x1f0] ;  /* 0x00007c0000087ab9 */ /* 0x000fe20000000000 */
[----:B0-----:R0:W1:Y:S01]  /*0bc0*/  MUFU.RCP R103, R33 ;  /* 0x0000002100677308 */ /* 0x0010620000001000 */
        /* <DEDUP_REMOVED lines=21> */
[----:B01----:R-:W-:Y:S02]  /*0d20*/  HADD2.F32 R100, -RZ, R31.H1_H1 ;  /* 0x3000001fff647230 */ /* 0x003fe40000004100 */
.L_x_13929:
        /* <DEDUP_REMOVED lines=37> */
.L_x_13749:
[----:B0-----:R-:W-:Y:S02]  /*0f80*/  IMAD.MOV.U32 R105, RZ, RZ, R98 ;  /* 0x000000ffff697224 */ /* 0x001fe400078e0062 */
.L_x_13750:
[----:B------:R-:W-:Y:S05]  /*0f90*/  BSYNC B1 ;  /* 0x0000000000017941 */ /* 0x000fea0003800000 */
.L_x_13748:
        /* <DEDUP_REMOVED lines=16> */
.L_x_13754:
[----:B------:R-:W-:Y:S05]  /*10a0*/  BSYNC B2 ;  /* 0x0000000000027941 */ /* 0x000fea0003800000 */
.L_x_13753:
        /* <DEDUP_REMOVED lines=42> */
.L_x_13752:
[----:B------:R-:W-:Y:S05]  /*1350*/  BSYNC B1 ;  /* 0x0000000000017941 */ /* 0x000fea0003800000 */
.L_x_13751:
[----:B------:R-:W0:Y:S01]  /*1360*/  I2F.U32 R33, R105 ;  /* 0x0000006900217306 */ /* 0x000e220000201000 */
[----:B-----5:R-:W-:Y:S01]  /*1370*/  HADD2.F32 R35, -RZ, R36.H0_H0 ;  /* 0x20000024ff237230 */ /* 0x020fe20000004100 */
        /* <DEDUP_REMOVED lines=22> */
.L_x_13756:
[----:B------:R-:W-:Y:S02]  /*14e0*/  IMAD.MOV.U32 R95, RZ, RZ, R98 ;  /* 0x000000ffff5f7224 */ /* 0x000fe400078e0062 */
.L_x_13757:
[----:B------:R-:W-:Y:S05]  /*14f0*/  BSYNC B1 ;  /* 0x0000000000017941 */ /* 0x000fea0003800000 */
.L_x_13755:
        /* <DEDUP_REMOVED lines=16> */
.L_x_13761:
[----:B------:R-:W-:Y:S05]  /*1600*/  BSYNC B2 ;  /* 0x0000000000027941 */ /* 0x000fea0003800000 */
.L_x_13760:
        /* <DEDUP_REMOVED lines=42> */
.L_x_13759:
[----:B------:R-:W-:Y:S05]  /*18b0*/  BSYNC B1 ;  /* 0x0000000000017941 */ /* 0x000fea0003800000 */
.L_x_13758:
        /* <DEDUP_REMOVED lines=21> */
.L_x_13763:
[----:B------:R-:W-:Y:S02]  /*1a10*/  IMAD.MOV.U32 R36, RZ, RZ, R98 ;  /* 0x000000ffff247224 */ /* 0x000fe400078e0062 */
.L_x_13764:
[----:B------:R-:W-:Y:S05]  /*1a20*/  BSYNC B1 ;  /* 0x0000000000017941 */ /* 0x000fea0003800000 */
.L_x_13762:
        /* <DEDUP_REMOVED lines=16> */
.L_x_13768:
[----:B------:R-:W-:Y:S05]  /*1b30*/  BSYNC B2 ;  /* 0x0000000000027941 */ /* 0x000fea0003800000 */
.L_x_13767:
        /* <DEDUP_REMOVED lines=42> */
.L_x_13766:
[----:B------:R-:W-:Y:S05]  /*1de0*/  BSYNC B1 ;  /* 0x0000000000017941 */ /* 0x000fea0003800000 */
.L_x_13765:
        /* <DEDUP_REMOVED lines=20> */
.L_x_13770:
[----:B------:R-:W-:Y:S02]  /*1f30*/  IMAD.MOV.U32 R36, RZ, RZ, R98 ;  /* 0x000000ffff247224 */ /* 0x000fe400078e0062 */
.L_x_13771:
[----:B------:R-:W-:Y:S05]  /*1f40*/  BSYNC B1 ;  /* 0x0000000000017941 */ /* 0x000fea0003800000 */
.L_x_13769:
        /* <DEDUP_REMOVED lines=16> */
.L_x_13775:
[----:B------:R-:W-:Y:S05]  /*2050*/  BSYNC B2 ;  /* 0x0000000000027941 */ /* 0x000fea0003800000 */
.L_x_13774:
        /* <DEDUP_REMOVED lines=42> */
.L_x_13773:
[----:B------:R-:W-:Y:S05]  /*2300*/  BSYNC B1 ;  /* 0x0000000000017941 */ /* 0x000fea0003800000 */
.L_x_13772:
        /* <DEDUP_REMOVED lines=20> */
.L_x_13777:
[----:B------:R-:W-:Y:S02]  /*2450*/  IMAD.MOV.U32 R95, RZ, RZ, R98 ;  /* 0x000000ffff5f7224 */ /* 0x000fe400078e0062 */
.L_x_13778:
[----:B------:R-:W-:Y:S05]  /*2460*/  BSYNC B1 ;  /* 0x0000000000017941 */ /* 0x000fea0003800000 */
.L_x_13776:
        /* <DEDUP_REMOVED lines=16> */
.L_x_13782:
[----:B------:R-:W-:Y:S05]  /*2570*/  BSYNC B2 ;  /* 0x0000000000027941 */ /* 0x000fea0003800000 */
.L_x_13781:
        /* <DEDUP_REMOVED lines=42> */
.L_x_13780:
[----:B------:R-:W-:Y:S05]  /*2820*/  BSYNC B1 ;  /* 0x0000000000017941 */ /* 0x000fea0003800000 */
.L_x_13779:
        /* <DEDUP_REMOVED lines=20> */
.L_x_13784:
[----:B------:R-:W-:Y:S02]  /*2970*/  IMAD.MOV.U32 R95, RZ, RZ, R98 ;  /* 0x000000ffff5f7224 */ /* 0x000fe400078e0062 */
.L_x_13785:
[----:B------:R-:W-:Y:S05]  /*2980*/  BSYNC B1 ;  /* 0x0000000000017941 */ /* 0x000fea0003800000 */
.L_x_13783:
        /* <DEDUP_REMOVED lines=16> */
.L_x_13789:
[----:B------:R-:W-:Y:S05]  /*2a90*/  BSYNC B2 ;  /* 0x0000000000027941 */ /* 0x000fea0003800000 */
.L_x_13788:
        /* <DEDUP_REMOVED lines=42> */
.L_x_13787:
[----:B------:R-:W-:Y:S05]  /*2d40*/  BSYNC B1 ;  /* 0x0000000000017941 */ /* 0x000fea0003800000 */
.L_x_13786:
        /* <DEDUP_REMOVED lines=20> */
.L_x_13791:
[----:B------:R-:W-:Y:S02]  /*2e90*/  IMAD.MOV.U32 R108, RZ, RZ, R98 ;  /* 0x000000ffff6c7224 */ /* 0x000fe400078e0062 */
.L_x_13792:
[----:B------:R-:W-:Y:S05]  /*2ea0*/  BSYNC B1 ;  /* 0x0000000000017941 */ /* 0x000fea0003800000 */
.L_x_13790:
        /* <DEDUP_REMOVED lines=16> */
.L_x_13796:
[----:B------:R-:W-:Y:S05]  /*2fb0*/  BSYNC B2 ;  /* 0x0000000000027941 */ /* 0x000fea0003800000 */
.L_x_13795:
        /* <DEDUP_REMOVED lines=42> */
.L_x_13794:
[----:B------:R-:W-:Y:S05]  /*3260*/  BSYNC B1 ;  /* 0x0000000000017941 */ /* 0x000fea0003800000 */
.L_x_13793:
        /* <DEDUP_REMOVED lines=20> */
.L_x_13798:
[----:B------:R-:W-:Y:S02]  /*33b0*/  IMAD.MOV.U32 R108, RZ, RZ, R98 ;  /* 0x000000ffff6c7224 */ /* 0x000fe400078e0062 */
.L_x_13799:
[----:B------:R-:W-:Y:S05]  /*33c0*/  BSYNC B1 ;  /* 0x0000000000017941 */ /* 0x000fea0003800000 */
.L_x_13797:
        /* <DEDUP_REMOVED lines=18> */
.L_x_13803:
[----:B------:R-:W-:Y:S05]  /*34f0*/  BSYNC B2 ;  /* 0x0000000000027941 */ /* 0x000fea0003800000 */
.L_x_13802:
        /* <DEDUP_REMOVED lines=42> */
.L_x_13801:
[----:B------:R-:W-:Y:S05]  /*37a0*/  BSYNC B1 ;  /* 0x0000000000017941 */ /* 0x000fea0003800000 */
.L_x_13800:
[----:B------:R-:W0:Y:S01]  /*37b0*/  I2F.U32 R57, R108 ;  /* 0x0000006c00397306 */ /* 0x000e220000201000 */
[----:B------:R-:W-:Y:S01]  /*37c0*/  SEL R110, RZ, 0x10000, P5 ;  /* 0x00010000ff6e7807 */ /* 0x000fe20002800000 */
[----:B------:R-:W-:Y:S01]  /*37d0*/  HADD2.F32 R39, -RZ, R39.H1_H1 ;  /* 0x30000027ff277230 */ /* 0x000fe20000004100 */
[----:B------:R-:W-:Y:S02]  /*37e0*/  ISETP.NE.AND P5, PT, R107, RZ, PT ;  /* 0x000000ff6b00720c */ /* 0x000fe40003fa5270 */
[----:B------:R-:W-:Y:S02]  /*37f0*/  SEL R107, RZ, 0x1, P1 ;  /* 0x00000001ff6b7807 */ /* 0x000fe40000800000 */
[----:B------:R-:W-:Y:S01]  /*3800*/  SEL R109, RZ, 0x100, P4 ;  /* 0x00000100ff6d7807 */ /* 0x000fe20002000000 */
[----:B------:R-:W-:Y:S01]  /*3810*/  FMUL.FTZ R39, R39, R104 ;  /* 0x0000006827277220 */ /* 0x000fe20000410000 */
[----:B------:R-:W-:Y:S02]  /*3820*/  SEL R56, RZ, 0x1, P2 ;  /* 0x00000001ff387807 */ /* 0x000fe40001000000 */
[----:B------:R-:W-:Y:S01]  /*3830*/  SEL R58, RZ, 0x1, P5 ;  /* 0x00000001ff3a7807 */ /* 0x000fe20002800000 */
[----:B------:R-:W-:Y:S01]  /*3840*/  FMUL.FTZ R39, R39, c[0x0][0x1e8] ;  /* 0x00007a0027277a20 */ /* 0x000fe20000410000 */
[----:B------:R-:W-:-:S02]  /*3850*/  ISETP.NE.AND P6, PT, R105, RZ, PT ;  /* 0x000000ff6900720c */ /* 0x000fc40003fc5270 */
[----:B------:R-:W-:Y:S01]  /*3860*/  SEL R111, RZ, 0x1, P3 ;  /* 0x00000001ff6f7807 */ /* 0x000fe20001800000 */
[----:B0-----:R-:W-:Y:S01]  /*3870*/  FFMA.FTZ R57, R57, R106, 1.1641532182693481445e-10 ;  /* 0x2f00000039397423 */ /* 0x001fe2000001006a */
[----:B------:R-:W-:Y:S01]  /*3880*/  LEA R108, P2, R101, c[0x0][0x188], 0x5 ;  /* 0x00006200656c7a11 */ /* 0x000fe200078428ff */
[----:B------:R-:W-:Y:S01]  /*3890*/  IMAD.WIDE.U32 R106, R107, 0x10000, RZ ;  /* 0x000100006b6a7825 */ /* 0x000fe200078e00ff */
[----:B------:R-:W-:Y:S02]  /*38a0*/  SEL R105, RZ, 0x1, P6 ;  /* 0x00000001ff697807 */ /* 0x000fe40003000000 */
[----:B------:R-:W-:Y:S01]  /*38b0*/  FSETP.GTU.FTZ.AND P1, PT, R57, c[0x0][0x1e4], PT ;  /* 0x0000790039007a0b */ /* 0x000fe20003f3c000 */
[----:B------:R-:W-:-:S03]  /*38c0*/  IMAD.WIDE.U32 R58, R58, 0x100, RZ ;  /* 0x000001003a3a7825 */ /* 0x000fc600078e00ff */
        /* <DEDUP_REMOVED lines=16> */
.L_x_13747:
[----:B------:R-:W-:Y:S05]  /*39d0*/  BSYNC B0 ;  /* 0x0000000000007941 */ /* 0x000fea0003800000 */
.L_x_13746:
        /* <DEDUP_REMOVED lines=24> */
.L_x_13807:
[----:B-1----:R-:W-:Y:S02]  /*3b60*/  IMAD.MOV.U32 R107, RZ, RZ, R98 ;  /* 0x000000ffff6b7224 */ /* 0x002fe400078e0062 */
.L_x_13808:
[----:B------:R-:W-:Y:S05]  /*3b70*/  BSYNC B1 ;  /* 0x0000000000017941 */ /* 0x000fea0003800000 */
.L_x_13806:
        /* <DEDUP_REMOVED lines=16> */
.L_x_13812:
[----:B------:R-:W-:Y:S05]  /*3c80*/  BSYNC B2 ;  /* 0x0000000000027941 */ /* 0x000fea0003800000 */
.L_x_13811:
[----:B------:R-:W-:Y:S01]  /*3c90*/  IMAD.HI.U32 R41, R22, -0x326172a9, RZ ;  /* 0xcd9e8d5716297827 */ /* 0x000fe200078e00ff */
[----:B------:R-:W-:-:S03]  /*3ca0*/  LOP3.LUT R43, R43, UR5, R94, 0x96, !PT ;  /* 0x000000052b2b7c12 */ /* 0x000fc6000f8e965e */
[----:B------:R-:W-:Y:S01]  /*3cb0*/  IMAD R95, R22, -0x326172a9, RZ ;  /* 0xcd9e8d57165f7824 */ /* 0x000fe200078e02ff */
[----:B------:R-:W-:Y:S01]  /*3cc0*/  LOP3.LUT R41, R41, UR4, R20, 0x96, !PT ;  /* 0x0000000429297c12 */ /* 0x000fe2000f8e9614 */
[----:B0-----:R-:W-:-:S04]  /*3cd0*/  IMAD.WIDE.U32 R56, R43, -0x326172a9, RZ ;  /* 0xcd9e8d572b387825 */ /* 0x001fc800078e00ff */
        /* <DEDUP_REMOVED lines=37> */
.L_x_13810:
[----:B------:R-:W-:Y:S05]  /*3f30*/  BSYNC B1 ;  /* 0x0000000000017941 */ /* 0x000fea0003800000 */
.L_x_13809:
[----:B------:R-:W1:Y:S01]  /*3f40*/  I2F.U32 R41, R107 ;  /* 0x0000006b00297306 */ /* 0x000e620000201000 */
[----:B------:R-:W-:Y:S01]  /*3f50*/  HFMA2.MMA R106, -RZ, RZ, 0.1171875, 0 ;  /* 0x2f800000ff6a7435 */ /* 0x000fe200000001ff */
[----:B-----5:R-:W-:Y:S01]  /*3f60*/  HADD2.F32 R43, -RZ, R44.H0_H0 ;  /* 0x2000002cff2b7230 */ /* 0x020fe20000004100 */
[----:B------:R-:W-:Y:S01]  /*3f70*/  ISETP.NE.U32.AND P0, PT, RZ, c[0x0][0x180], PT ;  /* 0x00006000ff007a0c */ /* 0x000fe20003f05070 */
[----:B------:R-:W-:Y:S01]  /*3f80*/  BSSY B1, `(.L_x_13813) ;  /* 0x0000015000017945 */ /* 0x000fe20003800000 */
[C---:B------:R-:W-:Y:S02]  /*3f90*/  ISETP.NE.AND P1, PT, R42.reuse, 0x1, PT ;  /* 0x000000012a00780c */ /* 0x040fe40003f25270 */
[----:B------:R-:W-:Y:S01]  /*3fa0*/  FMUL.FTZ R43, R43, R104 ;  /* 0x000000682b2b7220 */ /* 0x000fe20000410000 */
[----:B------:R-:W-:Y:S02]  /*3fb0*/  ISETP.NE.AND.EX P0, PT, RZ, c[0x0][0x184], PT, P0 ;  /* 0x00006100ff007a0c */ /* 0x000fe40003f05300 */
[----:B0-----:R-:W-:Y:S01]  /*3fc0*/  IADD3 R56, R42, 0x1, RZ ;  /* 0x000000012a387810 */ /* 0x001fe20007ffe0ff */
        /* <DEDUP_REMOVED lines=15> */
.L_x_13814:
[----:B------:R-:W-:Y:S02]  /*40c0*/  MOV R95, R98 ;  /* 0x00000062005f7202 */ /* 0x000fe40000000f00 */
.L_x_13815:
[----:B------:R-:W-:Y:S05]  /*40d0*/  BSYNC B1 ;  /* 0x0000000000017941 */ /* 0x000fea0003800000 */
.L_x_13813:
        /* <DEDUP_REMOVED lines=16> */
.L_x_13819:
[----:B------:R-:W-:Y:S05]  /*41e0*/  BSYNC B2 ;  /* 0x0000000000027941 */ /* 0x000fea0003800000 */
.L_x_13818:
        /* <DEDUP_REMOVED lines=40> */
[----:B------:R-:W-:Y:S02]  /*4470*/  MOV R56, RZ ;  /* 0x000000ff00387202 */ /* 0x000fe40000000f00 */
[----:B------:R-:W-:Y:S02]  /*4480*/  LOP3.LUT R97, R97, UR26, R42, 0x96, !PT ;  /* 0x0000001a61617c12 */ /* 0x000fe4000f8e962a */
.L_x_13817:
[----:B------:R-:W-:Y:S05]  /*4490*/  BSYNC B1 ;  /* 0x0000000000017941 */ /* 0x000fea0003800000 */
.L_x_13816:
        /* <DEDUP_REMOVED lines=21> */
.L_x_13821:
[----:B------:R-:W-:Y:S02]  /*45f0*/  MOV R44, R98 ;  /* 0x00000062002c7202 */ /* 0x000fe40000000f00 */
.L_x_13822:
[----:B------:R-:W-:Y:S05]  /*4600*/  BSYNC B1 ;  /* 0x0000000000017941 */ /* 0x000fea0003800000 */
.L_x_13820:
        /* <DEDUP_REMOVED lines=16> */
.L_x_13826:
[----:B------:R-:W-:Y:S05]  /*4710*/  BSYNC B2 ;  /* 0x0000000000027941 */ /* 0x000fea0003800000 */
.L_x_13825:
        /* <DEDUP_REMOVED lines=42> */
.L_x_13824:
[----:B------:R-:W-:Y:S05]  /*49c0*/  BSYNC B1 ;  /* 0x0000000000017941 */ /* 0x000fea0003800000 */
.L_x_13823:
        /* <DEDUP_REMOVED lines=20> */
.L_x_13828:
[----:B------:R-:W-:Y:S02]  /*4b10*/  MOV R44, R98 ;  /* 0x00000062002c7202 */ /* 0x000fe40000000f00 */
.L_x_13829:
[----:B------:R-:W-:Y:S05]  /*4b20*/  BSYNC B1 ;  /* 0x0000000000017941 */ /* 0x000fea0003800000 */
.L_x_13827:
        /* <DEDUP_REMOVED lines=16> */
.L_x_13833:
[----:B------:R-:W-:Y:S05]  /*4c30*/  BSYNC B2 ;  /* 0x0000000000027941 */ /* 0x000fea0003800000 */
.L_x_13832:
        /* <DEDUP_REMOVED lines=42> */
.L_x_13831:
[----:B------:R-:W-:Y:S05]  /*4ee0*/  BSYNC B1 ;  /* 0x0000000000017941 */ /* 0x000fea0003800000 */
.L_x_13830:
        /* <DEDUP_REMOVED lines=20> */
.L_x_13835:
[----:B------:R-:W-:Y:S02]  /*5030*/  MOV R95, R98 ;  /* 0x00000062005f7202 */ /* 0x000fe40000000f00 */
.L_x_13836:
[----:B------:R-:W-:Y:S05]  /*5040*/  BSYNC B1 ;  /* 0x0000000000017941 */ /* 0x000fea0003800000 */
.L_x_13834:
        /* <DEDUP_REMOVED lines=16> */
.L_x_13840:
[----:B------:R-:W-:Y:S05]  /*5150*/  BSYNC B2 ;  /* 0x0000000000027941 */ /* 0x000fea0003800000 */
.L_x_13839:
        /* <DEDUP_REMOVED lines=42> */
.L_x_13838:
[----:B------:R-:W-:Y:S05]  /*5400*/  BSYNC B1 ;  /* 0x0000000000017941 */ /* 0x000fea0003800000 */
.L_x_13837:
        /* <DEDUP_REMOVED lines=20> */
.L_x_13842:
[----:B------:R-:W-:Y:S02]  /*5550*/  IMAD.MOV.U32 R95, RZ, RZ, R98 ;  /* 0x000000ffff5f7224 */ /* 0x000fe400078e0062 */
.L_x_13843:
[----:B------:R-:W-:Y:S05]  /*5560*/  BSYNC B1 ;  /* 0x0000000000017941 */ /* 0x000fea0003800000 */
.L_x_13841:
        /* <DEDUP_REMOVED lines=16> */
.L_x_13847:
[----:B------:R-:W-:Y:S05]  /*5670*/  BSYNC B2 ;  /* 0x0000000000027941 */ /* 0x000fea0003800000 */
.L_x_13846:
        /* <DEDUP_REMOVED lines=42> */
.L_x_13845:
[----:B------:R-:W-:Y:S05]  /*5920*/  BSYNC B1 ;  /* 0x0000000000017941 */ /* 0x000fea0003800000 */
.L_x_13844:
        /* <DEDUP_REMOVED lines=20> */
.L_x_13849:
[----:B------:R-:W-:Y:S02]  /*5a70*/  MOV R109, R98 ;  /* 0x00000062006d7202 */ /* 0x000fe40000000f00 */
.L_x_13850:
[----:B------:R-:W-:Y:S05]  /*5a80*/  BSYNC B1 ;  /* 0x0000000000017941 */ /* 0x000fea0003800000 */
.L_x_13848:
        /* <DEDUP_REMOVED lines=16> */
.L_x_13854:
[----:B------:R-:W-:Y:S05]  /*5b90*/  BSYNC B2 ;  /* 0x0000000000027941 */ /* 0x000fea0003800000 */
.L_x_13853:
        /* <DEDUP_REMOVED lines=42> */
.L_x_13852:
[----:B------:R-:W-:Y:S05]  /*5e40*/  BSYNC B1 ;  /* 0x0000000000017941 */ /* 0x000fea0003800000 */
.L_x_13851:
        /* <DEDUP_REMOVED lines=20> */
.L_x_13856:
[----:B------:R-:W-:Y:S02]  /*5f90*/  IMAD.MOV.U32 R109, RZ, RZ, R98 ;  /* 0x000000ffff6d7224 */ /* 0x000fe400078e0062 */
.L_x_13857:
[----:B------:R-:W-:Y:S05]  /*5fa0*/  BSYNC B1 ;  /* 0x0000000000017941 */ /* 0x000fea0003800000 */
.L_x_13855:
        /* <DEDUP_REMOVED lines=18> */
.L_x_13861:
[----:B------:R-:W-:Y:S05]  /*60d0*/  BSYNC B2 ;  /* 0x0000000000027941 */ /* 0x000fea0003800000 */
.L_x_13860:
        /* <DEDUP_REMOVED lines=42> */
.L_x_13859:
[----:B------:R-:W-:Y:S05]  /*6380*/  BSYNC B1 ;  /* 0x0000000000017941 */ /* 0x000fea0003800000 */
.L_x_13858:
[----:B------:R-:W0:Y:S01]  /*6390*/  I2F.U32 R57, R109 ;  /* 0x0000006d00397306 */ /* 0x000e220000201000 */
[----:B------:R-:W-:Y:S01]  /*63a0*/  ISETP.NE.AND P6, PT, R107, RZ, PT ;  /* 0x000000ff6b00720c */ /* 0x000fe20003fc5270 */
[----:B------:R-:W-:Y:S01]  /*63b0*/  HADD2.F32 R47, -RZ, R47.H1_H1 ;  /* 0x3000002fff2f7230 */ /* 0x000fe20000004100 */
[----:B------:R-:W-:Y:S02]  /*63c0*/  SEL R59, RZ, 0x10000, P5 ;  /* 0x00010000ff3b7807 */ /* 0x000fe40002800000 */
[----:B------:R-:W-:Y:S02]  /*63d0*/  SEL R107, RZ, 0x1, P1 ;  /* 0x00000001ff6b7807 */ /* 0x000fe40000800000 */
[----:B------:R-:W-:Y:S01]  /*63e0*/  ISETP.NE.AND P5, PT, R108, RZ, PT ;  /* 0x000000ff6c00720c */ /* 0x000fe20003fa5270 */
[----:B------:R-:W-:Y:S01]  /*63f0*/  FMUL.FTZ R47, R47, R104 ;  /* 0x000000682f2f7220 */ /* 0x000fe20000410000 */
[----:B------:R-:W-:Y:S02]  /*6400*/  SEL R110, RZ, 0x100, P4 ;  /* 0x00000100ff6e7807 */ /* 0x000fe40002000000 */
[----:B------:R-:W-:Y:S01]  /*6410*/  SEL R56, RZ, 0x1, P2 ;  /* 0x00000001ff387807 */ /* 0x000fe20001000000 */
[----:B------:R-:W-:Y:S01]  /*6420*/  FMUL.FTZ R47, R47, c[0x0][0x1e8] ;  /* 0x00007a002f2f7a20 */ /* 0x000fe20000410000 */
[----:B------:R-:W-:-:S02]  /*6430*/  SEL R58, RZ, 0x1, P5 ;  /* 0x00000001ff3a7807 */ /* 0x000fc40002800000 */
[----:B------:R-:W-:Y:S01]  /*6440*/  SEL R113, RZ, 0x1, P3 ;  /* 0x00000001ff717807 */ /* 0x000fe20001800000 */
[----:B0-----:R-:W-:Y:S01]  /*6450*/  FFMA.FTZ R57, R57, R106, 1.1641532182693481445e-10 ;  /* 0x2f00000039397423 */ /* 0x001fe2000001006a */
[----:B------:R-:W-:Y:S01]  /*6460*/  LEA R108, P2, R105, c[0x0][0x188], 0x5 ;  /* 0x00006200696c7a11 */ /* 0x000fe200078428ff */
[----:B------:R-:W-:Y:S01]  /*6470*/  IMAD.WIDE.U32 R106, R107, 0x10000, RZ ;  /* 0x000100006b6a7825 */ /* 0x000fe200078e00ff */
[----:B------:R-:W-:Y:S02]  /*6480*/  SEL R111, RZ, 0x1, P6 ;  /* 0x00000001ff6f7807 */ /* 0x000fe40003000000 */
[----:B------:R-:W-:Y:S02]  /*6490*/  FSETP.GTU.FTZ.AND P1, PT, R57, c[0x0][0x1e4], PT ;  /* 0x0000790039007a0b */ /* 0x000fe40003f3c000 */
[----:B------:R-:W-:Y:S02]  /*64a0*/  LEA.HI.X R109, R105, c[0x0][0x18c], RZ, 0x5, P2 ;  /* 0x00006300696d7a11 */ /* 0x000fe400010f2cff */
[----:B------:R-:W-:-:S02]  /*64b0*/  SEL R57, RZ, 0x1000000, P1 ;  /* 0x01000000ff397807 */ /* 0x000fc40000800000 */
[----:B------:R-:W-:Y:S01]  /*64c0*/  FSEL R47, R47, RZ, !P1 ;  /* 0x000000ff2f2f7208 */ /* 0x000fe20004800000 */
[----:B------:R0:W-:Y:S01]  /*64d0*/  STG.E.128 [R108.64], R40 ;  /* 0x000000286c007986 */ /* 0x0001e2000c101d06 */
[----:B------:R-:W-:Y:S01]  /*64e0*/  LOP3.LUT R110, R110, R57, R59, 0xfe, !PT ;  /* 0x000000396e6e7212 */ /* 0x000fe200078efe3b */
[----:B------:R-:W-:-:S04]  /*64f0*/  IMAD.WIDE.U32 R56, R56, 0x1000000, RZ ;  /* 0x0100000038387825 */ /* 0x000fc800078e00ff */
[----:B------:R-:W-:Y:S01]  /*6500*/  IMAD.WIDE.U32 R58, R58, 0x100, RZ ;  /* 0x000001003a3a7825 */ /* 0x000fe200078e00ff */
[----:B------:R-:W-:-:S03]  /*6510*/  LOP3.LUT R113, R57, R110, R113, 0xfe, !PT ;  /* 0x0000006e39717212 */ /* 0x000fc600078efe71 */
        /* <DEDUP_REMOVED lines=9> */
.L_x_13805:
[----:B------:R-:W-:Y:S05]  /*65b0*/  BSYNC B0 ;  /* 0x0000000000007941 */ /* 0x000fea0003800000 */
.L_x_13804:
        /* <DEDUP_REMOVED lines=24> */
.L_x_13865:
[----:B-1----:R-:W-:Y:S02]  /*6740*/  IMAD.MOV.U32 R106, RZ, RZ, R98 ;  /* 0x000000ffff6a7224 */ /* 0x002fe400078e0062 */
.L_x_13866:
[----:B------:R-:W-:Y:S05]  /*6750*/  BSYNC B1 ;  /* 0x0000000000017941 */ /* 0x000fea0003800000 */
.L_x_13864:
        /* <DEDUP_REMOVED lines=16> */
.L_x_13870:
[----:B------:R-:W-:Y:S05]  /*6860*/  BSYNC B2 ;  /* 0x0000000000027941 */ /* 0x000fea0003800000 */
.L_x_13869:
        /* <DEDUP_REMOVED lines=42> */
.L_x_13868:
[----:B------:R-:W-:Y:S05]  /*6b10*/  BSYNC B1 ;  /* 0x0000000000017941 */ /* 0x000fea0003800000 */
.L_x_13867:
[----:B------:R-:W1:Y:S01]  /*6b20*/  I2F.U32 R48, R106 ;  /* 0x0000006a00307306 */ /* 0x000e620000201000 */
[----:B-----5:R-:W-:Y:S01]  /*6b30*/  HADD2.F32 R49, -RZ, R52.H0_H0 ;  /* 0x20000034ff317230 */ /* 0x020fe20000004100 */
[----:B------:R-:W-:Y:S01]  /*6b40*/  IMAD.MOV.U32 R107, RZ, RZ, 0x2f800000 ;  /* 0x2f800000ff6b7424 */ /* 0x000fe200078e00ff */
[----:B------:R-:W-:Y:S01]  /*6b50*/  ISETP.NE.U32.AND P0, PT, RZ, c[0x0][0x180], PT ;  /* 0x00006000ff007a0c */ /* 0x000fe20003f05070 */
[----:B------:R-:W-:Y:S01]  /*6b60*/  BSSY B1, `(.L_x_13871) ;  /* 0x0000015000017945 */ /* 0x000fe20003800000 */
[C---:B------:R-:W-:Y:S01]  /*6b70*/  ISETP.NE.AND P1, PT, R50.reuse, 0x1, PT ;  /* 0x000000013200780c */ /* 0x040fe20003f25270 */
        /* <DEDUP_REMOVED lines=18> */
.L_x_13872:
[----:B------:R-:W-:Y:S02]  /*6ca0*/  IMAD.MOV.U32 R95, RZ, RZ, R98 ;  /* 0x000000ffff5f7224 */ /* 0x000fe400078e0062 */
.L_x_13873:
[----:B------:R-:W-:Y:S05]  /*6cb0*/  BSYNC B1 ;  /* 0x0000000000017941 */ /* 0x000fea0003800000 */
.L_x_13871:
        /* <DEDUP_REMOVED lines=16> */
.L_x_13877:
[----:B------:R-:W-:Y:S05]  /*6dc0*/  BSYNC B2 ;  /* 0x0000000000027941 */ /* 0x000fea0003800000 */
.L_x_13876:
        /* <DEDUP_REMOVED lines=42> */
.L_x_13875:
[----:B------:R-:W-:Y:S05]  /*7070*/  BSYNC B1 ;  /* 0x0000000000017941 */ /* 0x000fea0003800000 */
.L_x_13874:
        /* <DEDUP_REMOVED lines=21> */
.L_x_13879:
[----:B------:R-:W-:Y:S02]  /*71d0*/  IMAD.MOV.U32 R52, RZ, RZ, R98 ;  /* 0x000000ffff347224 */ /* 0x000fe400078e0062 */
.L_x_13880:
[----:B------:R-:W-:Y:S05]  /*71e0*/  BSYNC B1 ;  /* 0x0000000000017941 */ /* 0x000fea0003800000 */
.L_x_13878:
        /* <DEDUP_REMOVED lines=16> */
.L_x_13884:
[----:B------:R-:W-:Y:S05]  /*72f0*/  BSYNC B2 ;  /* 0x0000000000027941 */ /* 0x000fea0003800000 */
.L_x_13883:
        /* <DEDUP_REMOVED lines=42> */
.L_x_13882:
[----:B------:R-:W-:Y:S05]  /*75a0*/  BSYNC B1 ;  /* 0x0000000000017941 */ /* 0x000fea0003800000 */
.L_x_13881:
        /* <DEDUP_REMOVED lines=20> */
.L_x_13886:
[----:B------:R-:W-:Y:S02]  /*76f0*/  MOV R52, R98 ;  /* 0x0000006200347202 */ /* 0x000fe40000000f00 */
.L_x_13887:
[----:B------:R-:W-:Y:S05]  /*7700*/  BSYNC B1 ;  /* 0x0000000000017941 */ /* 0x000fea0003800000 */
.L_x_13885:
        /* <DEDUP_REMOVED lines=16> */
.L_x_13891:
[----:B------:R-:W-:Y:S05]  /*7810*/  BSYNC B2 ;  /* 0x0000000000027941 */ /* 0x000fea0003800000 */
.L_x_13890:
        /* <DEDUP_REMOVED lines=42> */
.L_x_13889:
[----:B------:R-:W-:Y:S05]  /*7ac0*/  BSYNC B1 ;  /* 0x0000000000017941 */ /* 0x000fea0003800000 */
.L_x_13888:
        /* <DEDUP_REMOVED lines=20> */
.L_x_13893:
[----:B------:R-:W-:Y:S02]  /*7c10*/  IMAD.MOV.U32 R95, RZ, RZ, R98 ;  /* 0x000000ffff5f7224 */ /* 0x000fe400078e0062 */
.L_x_13894:
[----:B------:R-:W-:Y:S05]  /*7c20*/  BSYNC B1 ;  /* 0x0000000000017941 */ /* 0x000fea0003800000 */
.L_x_13892:
        /* <DEDUP_REMOVED lines=16> */
.L_x_13898:
[----:B------:R-:W-:Y:S05]  /*7d30*/  BSYNC B2 ;  /* 0x0000000000027941 */ /* 0x000fea0003800000 */
.L_x_13897:
        /* <DEDUP_REMOVED lines=42> */
.L_x_13896:
[----:B------:R-:W-:Y:S05]  /*7fe0*/  BSYNC B1 ;  /* 0x0000000000017941 */ /* 0x000fea0003800000 */
.L_x_13895:
        /* <DEDUP_REMOVED lines=20> */
.L_x_13900:
[----:B------:R-:W-:Y:S02]  /*8130*/  IMAD.MOV.U32 R95, RZ, RZ, R98 ;  /* 0x000000ffff5f7224 */ /* 0x000fe400078e0062 */
.L_x_13901:
[----:B------:R-:W-:Y:S05]  /*8140*/  BSYNC B1 ;  /* 0x0000000000017941 */ /* 0x000fea0003800000 */
.L_x_13899:
        /* <DEDUP_REMOVED lines=16> */
.L_x_13905:
[----:B------:R-:W-:Y:S05]  /*8250*/  BSYNC B2 ;  /* 0x0000000000027941 */ /* 0x000fea0003800000 */
.L_x_13904:
        /* <DEDUP_REMOVED lines=42> */
.L_x_13903:
[----:B------:R-:W-:Y:S05]  /*8500*/  BSYNC B1 ;  /* 0x0000000000017941 */ /* 0x000fea0003800000 */
.L_x_13902:
        /* <DEDUP_REMOVED lines=20> */
.L_x_13907:
[----:B------:R-:W-:Y:S02]  /*8650*/  MOV R109, R98 ;  /* 0x00000062006d7202 */ /* 0x000fe40000000f00 */
.L_x_13908:
[----:B------:R-:W-:Y:S05]  /*8660*/  BSYNC B1 ;  /* 0x0000000000017941 */ /* 0x000fea0003800000 */
.L_x_13906:
        /* <DEDUP_REMOVED lines=16> */
.L_x_13912:
[----:B------:R-:W-:Y:S05]  /*8770*/  BSYNC B2 ;  /* 0x0000000000027941 */ /* 0x000fea0003800000 */
.L_x_13911:
        /* <DEDUP_REMOVED lines=42> */
.L_x_13910:
[----:B------:R-:W-:Y:S05]  /*8a20*/  BSYNC B1 ;  /* 0x0000000000017941 */ /* 0x000fea0003800000 */
.L_x_13909:
        /* <DEDUP_REMOVED lines=20> */
.L_x_13914:
[----:B------:R-:W-:Y:S02]  /*8b70*/  IMAD.MOV.U32 R109, RZ, RZ, R98 ;  /* 0x000000ffff6d7224 */ /* 0x000fe400078e0062 */
.L_x_13915:
[----:B------:R-:W-:Y:S05]  /*8b80*/  BSYNC B1 ;  /* 0x0000000000017941 */ /* 0x000fea0003800000 */
.L_x_13913:
        /* <DEDUP_REMOVED lines=18> */
.L_x_13919:
[----:B------:R-:W-:Y:S05]  /*8cb0*/  BSYNC B2 ;  /* 0x0000000000027941 */ /* 0x000fea0003800000 */
.L_x_13918:
        /* <DEDUP_REMOVED lines=42> */
.L_x_13917:
[----:B------:R-:W-:Y:S05]  /*8f60*/  BSYNC B1 ;  /* 0x0000000000017941 */ /* 0x000fea0003800000 */
.L_x_13916:
        /* <DEDUP_REMOVED lines=13> */
[C---:B------:R-:W-:Y:S01]  /*9040*/  LEA R108, P2, R105.reuse, c[0x0][0x188], 0x5 ;  /* 0x00006200696c7a11 */ /* 0x040fe200078428ff */
        /* <DEDUP_REMOVED lines=17> */
[----:B------:R-:W-:-:S05]  /*9160*/  LOP3.LUT R59, R59, R113, R107, 0xfe, !PT ;  /* 0x000000713b3b7212 */ /* 0x000fca00078efe6b */
[----:B------:R0:W-:Y:S02]  /*9170*/  STG.E.64 [R56.64], R58 ;  /* 0x0000003a38007986 */ /* 0x0001e4000c101b06 */
.L_x_13863:
[----:B------:R-:W-:Y:S05]  /*9180*/  BSYNC B0 ;  /* 0x0000000000007941 */ /* 0x000fea0003800000 */
.L_x_13862:
        /* <DEDUP_REMOVED lines=34> */
.L_x_13930:
        /* <DEDUP_REMOVED lines=70> */
.L_x_13931:
        /* <DEDUP_REMOVED lines=26> */
[----:B0-----:R-:W-:Y:S01]  /*99b0*/  IADD3 R104, R108, R113, RZ ;  /* 0x000000716c687210 */ /* 0x001fe20007ffe0ff */
        /* <DEDUP_REMOVED lines=20> */
[----:B------:R-:W-:-:S02]  /*9b00*/  FMUL.FTZ R108, R107, R107 ;  /* 0x0000006b6b6c7220 */ /* 0x000fc40000410000 */
        /* <DEDUP_REMOVED lines=23> */
[----:B0-----:R-:W-:-:S05]  /*9c80*/  FMUL.FTZ R56, R109, R109 ;  /* 0x0000006d6d387220 */ /* 0x001fca0000410000 */
[----:B------:R-:W-:Y:S01]  /*9c90*/  FSEL R57, R56, RZ, P1 ;  /* 0x000000ff38397208 */ /* 0x000fe20000800000 */
[----:B-1----:R-:W-:Y:S01]  /*9ca0*/  FFMA.FTZ R56, R106, R59, c[0x0][0x228] ;  /* 0x00008a006a387623 */ /* 0x002fe2000001003b */
[----:B------:R-:W-:Y:S02]  /*9cb0*/  @!P0 MOV R59, 0x4 ;  /* 0x00000004003b8802 */ /* 0x000fe40000000f00 */
[----:B------:R-:W-:Y:S01]  /*9cc0*/  FSEL R106, R109, RZ, !P1 ;  /* 0x000000ff6d6a7208 */ /* 0x000fe20004800000 */
        /* <DEDUP_REMOVED lines=40> */
.L_x_13923:
[----:B------:R-:W-:Y:S05]  /*9f50*/  BSYNC B0 ;  /* 0x0000000000007941 */ /* 0x000fea0003800000 */
.L_x_13922:
[----:B------:R-:W-:Y:S01]  /*9f60*/  ISETP.NE.AND P0, PT, R61, RZ, PT ;  /* 0x000000ff3d00720c */ /* 0x000fe20003f05270 */
[----:B------:R-:W-:-:S12]  /*9f70*/  BSSY B0, `(.L_x_13924) ;  /* 0x0000022000007945 */ /* 0x000fd80003800000 */
        /* <DEDUP_REMOVED lines=33> */
.L_x_13925:
[----:B------:R-:W-:Y:S05]  /*a190*/  BSYNC B0 ;  /* 0x0000000000007941 */ /* 0x000fea0003800000 */
.L_x_13924:
        /* <DEDUP_REMOVED lines=34> */
.L_x_13927:
[----:B------:R-:W-:Y:S05]  /*a3c0*/  BSYNC B0 ;  /* 0x0000000000007941 */ /* 0x000fea0003800000 */
.L_x_13926:
[----:B------:R-:W-:Y:S02]  /*a3d0*/  IADD3 R18, R18, c[0x0][0x160], RZ ;  /* 0x0000580012127a10 */ /* 0x000fe40007ffe0ff */
[----:B------:R-:W-:Y:S02]  /*a3e0*/  LOP3.LUT P1, RZ, R92, 0xff, RZ, 0xc0, !PT ;  /* 0x000000ff5cff7812 */ /* 0x000fe4000782c0ff */
[----:B------:R-:W-:Y:S02]  /*a3f0*/  ISETP.GE.AND P0, PT, R18, c[0x0][0x164], PT ;  /* 0x0000590012007a0c */ /* 0x000fe40003f06270 */
[----:B------:R-:W-:-:S11]  /*a400*/  SEL R92, RZ, 0x1, P1 ;  /* 0x00000001ff5c7807 */ /* 0x000fd60000800000 */
[----:B01----:R-:W-:Y:S01]  /*a410*/  @P0 CALL.REL.NOINC `(.L_x_13928) ;  /* 0x0000001000000944 */ /* 0x003fe20003c00000 */
[----:B------:R-:W-:Y:S05]  /*a420*/  BRA `(.L_x_13929) ;  /* 0xffff690000007947 */ /* 0x000fea000383ffff */
.L_x_13928:
[----:B------:R-:W-:Y:S05]  /*a430*/  EXIT ;  /* 0x000000000000794d */ /* 0x000fea0003800000 */
.L_x_13920:
[----:B------:R-:W-:Y:S01]  /*a440*/  IMAD.MOV.U32 R108, RZ, RZ, 0x1 ;  /* 0x00000001ff6c7424 */ /* 0x000fe200078e00ff */
[----:B------:R-:W-:Y:S01]  /*a450*/  MOV R106, 0x1f ;  /* 0x0000001f006a7802 */ /* 0x000fe20000000f00 */
[----:B------:R-:W-:Y:S01]  /*a460*/  IMAD.MOV.U32 R107, RZ, RZ, -0x1 ;  /* 0xffffffffff6b7424 */ /* 0x000fe200078e00ff */
[----:B------:R-:W-:Y:S02]  /*a470*/  MOV R58, 0xa490 ;  /* 0x0000a490003a7802 */ /* 0x000fe40000000f00 */
[----:B------:R-:W-:Y:S05]  /*a480*/  CALL.REL.NOINC `($__internal_104_$__cuda_sm70_shflsync_bfly_p) ;  /* 0x000006c000007944 */ /* 0x000fea0003c00000 */
[----:B-1----:R-:W-:Y:S01]  /*a490*/  IMAD.MOV.U32 R56, RZ, RZ, R108 ;  /* 0x000000ffff387224 */ /* 0x002fe200078e006c */
[----:B0-----:R-:W-:Y:S05]  /*a4a0*/  BRA `(.L_x_13930) ;  /* 0xffffef0000007947 */ /* 0x001fea000383ffff */
.L_x_13921:
[----:B------:R-:W-:Y:S01]  /*a4b0*/  HFMA2.MMA R108, -RZ, RZ, 0, 1.1920928955078125e-07 ;  /* 0x00000002ff6c7435 */ /* 0x000fe200000001ff */
[----:B------:R-:W-:Y:S01]  /*a4c0*/  IMAD.MOV.U32 R106, RZ, RZ, 0x1f ;  /* 0x0000001fff6a7424 */ /* 0x000fe200078e00ff */
[----:B------:R-:W-:Y:S01]  /*a4d0*/  MOV R58, 0xa500 ;  /* 0x0000a500003a7802 */ /* 0x000fe20000000f00 */
[----:B------:R-:W-:-:S03]  /*a4e0*/  IMAD.MOV.U32 R107, RZ, RZ, -0x1 ;  /* 0xffffffffff6b7424 */ /* 0x000fc600078e00ff */
[----:B------:R-:W-:Y:S05]  /*a4f0*/  CALL.REL.NOINC `($__internal_104_$__cuda_sm70_shflsync_bfly_p) ;  /* 0x0000065000007944 */ /* 0x000fea0003c00000 */
[----:B01----:R-:W-:Y:S01]  /*a500*/  FADD.FTZ R57, R57, R108 ;  /* 0x0000006c39397221 */ /* 0x003fe20000010000 */
[----:B------:R-:W-:Y:S01]  /*a510*/  MOV R108, 0x4 ;  /* 0x00000004006c7802 */ /* 0x000fe20000000f00 */
[----:B------:R-:W-:Y:S01]  /*a520*/  IMAD.MOV.U32 R106, RZ, RZ, 0x1f ;  /* 0x0000001fff6a7424 */ /* 0x000fe200078e00ff */
[----:B------:R-:W-:Y:S01]  /*a530*/  MOV R58, 0xa560 ;  /* 0x0000a560003a7802 */ /* 0x000fe20000000f00 */
[----:B------:R-:W-:-:S02]  /*a540*/  IMAD.MOV.U32 R107, RZ, RZ, -0x1 ;  /* 0xffffffffff6b7424 */ /* 0x000fc400078e00ff */
[----:B------:R-:W-:Y:S05]  /*a550*/  CALL.REL.NOINC `($__internal_104_$__cuda_sm70_shflsync_bfly_p) ;  /* 0x000005f000007944 */ /* 0x000fea0003c00000 */
[----:B01----:R-:W-:Y:S01]  /*a560*/  FADD.FTZ R57, R57, R108 ;  /* 0x0000006c39397221 */ /* 0x003fe20000010000 */
[----:B------:R-:W-:Y:S01]  /*a570*/  HFMA2.MMA R108, -RZ, RZ, 0, 4.76837158203125e-07 ;  /* 0x00000008ff6c7435 */ /* 0x000fe200000001ff */
        /* <DEDUP_REMOVED lines=66> */
[----:B------:R-:W-:Y:S05]  /*a9a0*/  CALL.REL.NOINC `($__internal_104_$__cuda_sm70_shflsync_bfly_p) ;  /* 0x000001a000007944 */ /* 0x000fea0003c00000 */
[----:B01----:R-:W-:Y:S01]  /*a9b0*/  FADD.FTZ R57, R57, R108 ;  /* 0x0000006c39397221 */ /* 0x003fe20000010000 */
[----:B------:R-:W-:Y:S01]  /*a9c0*/  MOV R108, 0x2 ;  /* 0x00000002006c7802 */ /* 0x000fe20000000f00 */
[----:B------:R-:W-:Y:S01]  /*a9d0*/  IMAD.MOV.U32 R106, RZ, RZ, 0x1f ;  /* 0x0000001fff6a7424 */ /* 0x000fe200078e00ff */
[----:B------:R-:W-:Y:S01]  /*a9e0*/  MOV R58, 0xaa10 ;  /* 0x0000aa10003a7802 */ /* 0x000fe20000000f00 */
[----:B------:R-:W-:Y:S02]  /*a9f0*/  IMAD.MOV.U32 R107, RZ, RZ, -0x1 ;  /* 0xffffffffff6b7424 */ /* 0x000fe400078e00ff */
[----:B------:R-:W-:Y:S05]  /*aa00*/  CALL.REL.NOINC `($__internal_104_$__cuda_sm70_shflsync_bfly_p) ;  /* 0x0000014000007944 */ /* 0x000fea0003c00000 */
[----:B01----:R-:W-:Y:S01]  /*aa10*/  FADD.FTZ R57, R57, R108 ;  /* 0x0000006c39397221 */ /* 0x003fe20000010000 */
[----:B------:R-:W-:Y:S01]  /*aa20*/  HFMA2.MMA R108, -RZ, RZ, 0, 2.384185791015625e-07 ;  /* 0x00000004ff6c7435 */ /* 0x000fe200000001ff */
        /* <DEDUP_REMOVED lines=11> */
[----:B------:R-:W-:Y:S01]  /*aae0*/  HFMA2.MMA R108, -RZ, RZ, 0, 9.5367431640625e-07 ;  /* 0x00000010ff6c7435 */ /* 0x000fe200000001ff */
[----:B0-----:R-:W-:Y:S01]  /*aaf0*/  IMAD.MOV.U32 R106, RZ, RZ, 0x1f ;  /* 0x0000001fff6a7424 */ /* 0x001fe200078e00ff */
[----:B------:R-:W-:Y:S01]  /*ab00*/  MOV R58, 0xab40 ;  /* 0x0000ab40003a7802 */ /* 0x000fe20000000f00 */
[----:B------:R-:W-:Y:S01]  /*ab10*/  IMAD.MOV.U32 R107, RZ, RZ, -0x1 ;  /* 0xffffffffff6b7424 */ /* 0x000fe200078e00ff */
[----:B------:R-:W-:-:S02]  /*ab20*/  MOV R57, R105 ;  /* 0x0000006900397202 */ /* 0x000fc40000000f00 */
[----:B------:R-:W-:Y:S05]  /*ab30*/  CALL.REL.NOINC `($__internal_104_$__cuda_sm70_shflsync_bfly_p) ;  /* 0x0000001000007944 */ /* 0x000fea0003c00000 */
[----:B01----:R-:W-:Y:S05]  /*ab40*/  BRA `(.L_x_13931) ;  /* 0xffffecc000007947 */ /* 0x003fea000383ffff */
        .weak           $__internal_104_$__cuda_sm70_shflsync_bfly_p
        .type           $__internal_104_$__cuda_sm70_shflsync_bfly_p,@function
        .size           $__internal_104_$__cuda_sm70_shflsync_bfly_p,(.L_x_22192 - $__internal_104_$__cuda_sm70_shflsync_bfly_p)
$__internal_104_$__cuda_sm70_shflsync_bfly_p:
[----:B------:R-:W-:Y:S01]  /*ab50*/  IMAD.MOV.U32 R59, RZ, RZ, 0x0 ;  /* 0x00000000ff3b7424 */ /* 0x000fe200078e00ff */
[----:B------:R-:W-:Y:S04]  /*ab60*/  WARPSYNC R107 ;  /* 0x0000006b00007348 */ /* 0x000fe80003800000 */
[----:B------:R0:W1:Y:S01]  /*ab70*/  SHFL.BFLY PT, R108, R57, R108, R106 ;  /* 0x0c00006c396c7389 */ /* 0x00006200000e006a */
[----:B------:R-:W-:Y:S05]  /*ab80*/  RET.REL.NODEC R58 `(_ZN10layer_norm13ln_fwd_kernelINS_13Kernel_traitsI6__halfS2_fS2_fjLj6144ELj1ELj1ELj8ELj16ENS_18Kernel_traits_baseILj6144ES2_S2_fS2_fjLj256EEEEELb1ELb0ELb0ELb0EEEvNS_9FwdParamsE) ;  /* 0xffff54703a007950 */ /* 0x000fea0003c3ffff */
.L_x_13932:
        /* <DEDUP_REMOVED lines=15> */
.L_x_22192:


//--------------------- .text._ZN10layer_norm13ln_fwd_kernelINS_13Kernel_traitsI6__halfS2_fS2_fjLj6144ELj1ELj1ELj8ELj16ENS_18Kernel_traits_baseILj6144ES2_S2_fS2_fjLj256EEEEELb1ELb0ELb0ELb1EEEvNS_9FwdParamsE --------------------------
	.section	.text._ZN10layer_norm13ln_fwd_kernelINS_13Kernel_traitsI6__halfS2_fS2_fjLj6144ELj1ELj1ELj8ELj16ENS_18Kernel_traits_baseILj6144ES2_S2_fS2_fjLj256EEEEELb1ELb0ELb0ELb1EEEvNS_9FwdParamsE,"ax",@progbits
	.sectioninfo	@"SHI_REGISTERS=125"
	.align	128
        .global         _ZN10layer_norm13ln_fwd_kernelINS_13Kernel_traitsI6__halfS2_fS2_fjLj6144ELj1ELj1ELj8ELj16ENS_18Kernel_traits_baseILj6144ES2_S2_fS2_fjLj256EEEEELb1ELb0ELb0ELb1EEEvNS_9FwdParamsE
        .type           _ZN10layer_norm13ln_fwd_kernelINS_13Kernel_traitsI6__halfS2_fS2_fjLj6144ELj1ELj1ELj8ELj16ENS_18Kernel_traits_baseILj6144ES2_S2_fS2_fjLj256EEEEELb1ELb0ELb0ELb1EEEvNS_9FwdParamsE,@function
        .size           _ZN10layer_norm13ln_fwd_kernelINS_13Kernel_traitsI6__halfS2_fS2_fjLj6144ELj1ELj1ELj8ELj16ENS_18Kernel_traits_baseILj6144ES2_S2_fS2_fjLj256EEEEELb1ELb0ELb0ELb1EEEvNS_9FwdParamsE,(.L_x_22193 - _ZN10layer_norm13ln_fwd_kernelINS_13Kernel_traitsI6__halfS2_fS2_fjLj6144ELj1ELj1ELj8ELj16ENS_18Kernel_traits_baseILj6144ES2_S2_fS2_fjLj256EEEEELb1ELb0ELb0ELb1EEEvNS_9FwdParamsE)
        .other          _ZN10layer_norm13ln_fwd_kernelINS_13Kernel_traitsI6__halfS2_fS2_fjLj6144ELj1ELj1ELj8ELj16ENS_18Kernel_traits_baseILj6144ES2_S2_fS2_fjLj256EEEEELb1ELb0ELb0ELb1EEEvNS_9FwdParamsE,@"STO_CUDA_ENTRY STV_DEFAULT"
_ZN10layer_norm13ln_fwd_kernelINS_13Kernel_traitsI6__halfS2_fS2_fjLj6144ELj1ELj1ELj8ELj16ENS_18Kernel_traits_baseILj6144ES2_S2_fS2_fjLj256EEEEELb1ELb0ELb0ELb1EEEvNS_9FwdParamsE:
.text._ZN10layer_norm13ln_fwd_kernelINS_13Kernel_traitsI6__halfS2_fS2_fjLj6144ELj1ELj1ELj8ELj16ENS_18Kernel_traits_baseILj6144ES2_S2_fS2_fjLj256EEEEELb1ELb0ELb0ELb1EEEvNS_9FwdParamsE:
        /* <DEDUP_REMOVED lines=39> */
[----:B------:R-:W-:Y:S01]  /*0270*/  IADD3 R16, R104, -0x61c88647, RZ ;  /* 0x9e3779b968107810 */ /* 0x000fe20007ffe0ff */
[----:B------:R-:W-:Y:S01]  /*0280*/  @!P0 CS2R R22, SRZ ;  /* 0x0000000000168805 */ /* 0x000fe2000001ff00 */
[----:B------:R-:W-:Y:S01]  /*0290*/  LOP3.LUT R0, R5, R105, RZ, 0x3c, !PT ;  /* 0x0000006905007212 */ /* 0x000fe200078e3cff */
[----:B------:R-:W-:Y:S01]  /*02a0*/  IMAD.WIDE.U32 R8, R8, -0x2daee0ad, RZ ;  /* 0xd2511f5308087825 */ /* 0x000fe200078e00ff */
[----:B------:R-:W-:Y:S01]  /*02b0*/  IADD3 R15, R104, 0x3c6ef372, RZ ;  /* 0x3c6ef372680f7810 */ /* 0x000fe20007ffe0ff */
[----:B------:R-:W-:Y:S01]  /*02c0*/  HADD2.F32 R65, -RZ, R20.H1_H1 ;  /* 0x30000014ff417230 */ /* 0x000fe20000004100 */
[----:B------:R-:W-:Y:S01]  /*02d0*/  IADD3 R14, R105, 0x76cf5d0a, RZ ;  /* 0x76cf5d0a690e7810 */ /* 0x000fe20007ffe0ff */
[----:B0-----:R-:W-:Y:S01]  /*02e0*/  IMAD.WIDE.U32 R2, R0, -0x326172a9, RZ ;  /* 0xcd9e8d5700027825 */ /* 0x001fe200078e00ff */
[----:B------:R-:W-:Y:S01]  /*02f0*/  LOP3.LUT R7, R9, R4, R17, 0x96, !PT ;  /* 0x0000000409077212 */ /* 0x000fe200078e9611 */
[--C-:B------:R-:W-:Y:S01]  /*0300*/  HADD2.F32 R64, -RZ, R21.reuse.H0_H0 ;  /* 0x20000015ff407230 */ /* 0x100fe20000004100 */
[----:B------:R-:W-:Y:S01]  /*0310*/  IADD3 R13, R105, 0x32370b8f, RZ ;  /* 0x32370b8f690d7810 */ /* 0x000fe20007ffe0ff */
[----:B------:R-:W-:Y:S01]  /*0320*/  HADD2.F32 R67, -RZ, R21.H1_H1 ;  /* 0x30000015ff437230 */ /* 0x000fe20000004100 */
[----:B------:R-:W-:Y:S01]  /*0330*/  LOP3.LUT R4, R3, R16, R6, 0x96, !PT ;  /* 0x0000001003047212 */ /* 0x000fe200078e9606 */
[----:B------:R-:W-:Y:S01]  /*0340*/  IMAD.WIDE.U32 R6, R7, -0x326172a9, RZ ;  /* 0xcd9e8d5707067825 */ /* 0x000fe200078e00ff */
[C---:B------:R-:W-:Y:S01]  /*0350*/  IADD3 R12, R104.reuse, -0x255992d5, RZ ;  /* 0xdaa66d2b680c7810 */ /* 0x040fe20007ffe0ff */
[--C-:B------:R-:W-:Y:S01]  /*0360*/  HADD2.F32 R69, -RZ, R23.reuse.H0_H0 ;  /* 0x20000017ff457230 */ /* 0x100fe20000004100 */
[----:B------:R-:W-:Y:S01]  /*0370*/  IADD3 R11, R104, 0x78dde6e4, RZ ;  /* 0x78dde6e4680b7810 */ /* 0x000fe20007ffe0ff */
[----:B------:R-:W-:Y:S01]  /*0380*/  IMAD.WIDE.U32 R4, R4, -0x2daee0ad, RZ ;  /* 0xd2511f5304047825 */ /* 0x000fe200078e00ff */
[----:B------:R-:W-:Y:S01]  /*0390*/  LOP3.LUT R2, R7, R2, R15, 0x96, !PT ;  /* 0x0000000207027212 */ /* 0x000fe200078e960f */
[----:B------:R-:W-:Y:S01]  /*03a0*/  HADD2.F32 R71, -RZ, R23.H1_H1 ;  /* 0x30000017ff477230 */ /* 0x000fe20000004100 */
[----:B------:R-:W-:Y:S01]  /*03b0*/  IADD3 R10, R105, -0x126145ec, RZ ;  /* 0xed9eba14690a7810 */ /* 0x000fe20007ffe0ff */
[----:B------:R-:W-:Y:S01]  /*03c0*/  @!P0 CS2R R28, SRZ ;  /* 0x00000000001c8805 */ /* 0x000fe2000001ff00 */
[----:B------:R-:W-:Y:S01]  /*03d0*/  LOP3.LUT R8, R5, R8, R14, 0x96, !PT ;  /* 0x0000000805087212 */ /* 0x000fe200078e960e */
[----:B------:R-:W-:Y:S01]  /*03e0*/  IMAD.WIDE.U32 R2, R2, -0x2daee0ad, RZ ;  /* 0xd2511f5302027825 */ /* 0x000fe200078e00ff */
[----:B------:R-:W-:Y:S01]  /*03f0*/  @!P0 CS2R R30, SRZ ;  /* 0x00000000001e8805 */ /* 0x000fe2000001ff00 */
[----:B------:R-:W-:Y:S01]  /*0400*/  @!P0 CS2R R24, SRZ ;  /* 0x0000000000188805 */ /* 0x000fe2000001ff00 */
[----:B------:R-:W-:Y:S01]  /*0410*/  @!P0 CS2R R26, SRZ ;  /* 0x00000000001a8805 */ /* 0x000fe2000001ff00 */
[----:B------:R-:W-:Y:S01]  /*0420*/  IMAD.WIDE.U32 R8, R8, -0x326172a9, RZ ;  /* 0xcd9e8d5708087825 */ /* 0x000fe200078e00ff */
[----:B------:R-:W-:Y:S01]  /*0430*/  LOP3.LUT R7, R3, R4, R13, 0x96, !PT ;  /* 0x0000000403077212 */ /* 0x000fe200078e960d */
[----:B------:R-:W-:Y:S01]  /*0440*/  HFMA2.MMA R94, -RZ, RZ, 0, 0 ;  /* 0x00000000ff5e7435 */ /* 0x000fe200000001ff */
[----:B------:R-:W-:Y:S01]  /*0450*/  IADD3 R90, R104, -0x700cb87f, RZ ;  /* 0x8ff34781685a7810 */ /* 0x000fe20007ffe0ff */
[--C-:B------:R-:W-:Y:S01]  /*0460*/  HADD2.F32 R66, -RZ, R22.reuse.H0_H0 ;  /* 0x20000016ff427230 */ /* 0x100fe20000004100 */
[----:B------:R-:W-:Y:S01]  /*0470*/  LOP3.LUT R4, R9, R6, R12, 0x96, !PT ;  /* 0x0000000609047212 */ /* 0x000fe200078e960c */
[----:B------:R-:W-:Y:S01]  /*0480*/  IMAD.WIDE.U32 R6, R7, -0x326172a9, RZ ;  /* 0xcd9e8d5707067825 */ /* 0x000fe200078e00ff */
[C---:B------:R-:W-:Y:S01]  /*0490*/  IADD3 R9, R105.reuse, -0x56f99767, RZ ;  /* 0xa906689969097810 */ /* 0x040fe20007ffe0ff */
[----:B------:R-:W-:Y:S01]  /*04a0*/  HADD2.F32 R68, -RZ, R22.H1_H1 ;  /* 0x30000016ff447230 */ /* 0x000fe20000004100 */
[----:B------:R-:W-:Y:S01]  /*04b0*/  IADD3 R89, R105, -0x695add53, RZ ;  /* 0x96a522ad69597810 */ /* 0x000fe20007ffe0ff */
[----:B------:R-:W-:Y:S01]  /*04c0*/  IMAD.WIDE.U32 R4, R4, -0x2daee0ad, RZ ;  /* 0xd2511f5304047825 */ /* 0x000fe200078e00ff */
[----:B------:R-:W-:Y:S01]  /*04d0*/  LOP3.LUT R3, R7, R8, R11, 0x96, !PT ;  /* 0x0000000807037212 */ /* 0x000fe200078e960b */
[--C-:B------:R-:W-:Y:S01]  /*04e0*/  HADD2.F32 R70, -RZ, R28.reuse.H0_H0 ;  /* 0x2000001cff467230 */ /* 0x100fe20000004100 */
[C---:B------:R-:W-:Y:S01]  /*04f0*/  IADD3 R8, R104.reuse, 0x1715609d, RZ ;  /* 0x1715609d68087810 */ /* 0x040fe20007ffe0ff */
[----:B------:R-:W-:Y:S01]  /*0500*/  HADD2.F32 R73, -RZ, R28.H1_H1 ;  /* 0x3000001cff497230 */ /* 0x000fe20000004100 */
[----:B------:R-:W-:Y:S01]  /*0510*/  LOP3.LUT R32, R5, R2, R10, 0x96, !PT ;  /* 0x0000000205207212 */ /* 0x000fe200078e960a */
[----:B------:R-:W-:Y:S01]  /*0520*/  IMAD.WIDE.U32 R2, R3, -0x2daee0ad, RZ ;  /* 0xd2511f5303027825 */ /* 0x000fe200078e00ff */
[----:B------:R-:W-:Y:S01]  /*0530*/  IADD3 R7, R104, -0x4ab325aa, RZ ;  /* 0xb54cda5668077810 */ /* 0x000fe20007ffe0ff */
[--C-:B------:R-:W-:Y:S01]  /*0540*/  HADD2.F32 R72, -RZ, R29.reuse.H0_H0 ;  /* 0x2000001dff487230 */ /* 0x100fe20000004100 */
[----:B------:R-:W-:Y:S01]  /*0550*/  IADD3 R5, R105, 0x1fd5c5a3, RZ ;  /* 0x1fd5c5a369057810 */ /* 0x000fe20007ffe0ff */
[----:B------:R-:W-:Y:S01]  /*0560*/  IMAD.WIDE.U32 R32, R32, -0x326172a9, RZ ;  /* 0xcd9e8d5720207825 */ /* 0x000fe200078e00ff */
[----:B------:R-:W-:Y:S01]  /*0570*/  LOP3.LUT R36, R3, R4, R9, 0x96, !PT ;  /* 0x0000000403247212 */ /* 0x000fe200078e9609 */
[----:B------:R-:W-:Y:S01]  /*0580*/  HADD2.F32 R75, -RZ, R29.H1_H1 ;  /* 0x3000001dff4b7230 */ /* 0x000fe20000004100 */
[----:B------:R-:W-:Y:S01]  /*0590*/  IADD3 R4, R104, 0x5384540f, RZ ;  /* 0x5384540f68047810 */ /* 0x000fe20007ffe0ff */
[--C-:B------:R-:W-:Y:S01]  /*05a0*/  HADD2.F32 R74, -RZ, R30.reuse.H0_H0 ;  /* 0x2000001eff4a7230 */ /* 0x100fe20000004100 */
[----:B------:R-:W-:Y:S01]  /*05b0*/  LOP3.LUT R34, R33, R6, R8, 0x96, !PT ;  /* 0x0000000621227212 */ /* 0x000fe200078e9608 */
[----:B------:R-:W-:Y:S01]  /*05c0*/  IMAD.WIDE.U32 R36, R36, -0x326172a9, RZ ;  /* 0xcd9e8d5724247825 */ /* 0x000fe200078e00ff */
[----:B------:R-:W-:Y:S01]  /*05d0*/  IADD3 R6, R105, 0x646e171e, RZ ;  /* 0x646e171e69067810 */ /* 0x000fe20007ffe0ff */
[----:B------:R-:W-:Y:S01]  /*05e0*/  HADD2.F32 R77, -RZ, R30.H1_H1 ;  /* 0x3000001eff4d7230 */ /* 0x000fe20000004100 */
[----:B------:R-:W-:Y:S01]  /*05f0*/  IADD3 R3, R104, -0xe443238, RZ ;  /* 0xf1bbcdc868037810 */ /* 0x000fe20007ffe0ff */
[----:B------:R-:W-:Y:S01]  /*0600*/  IMAD.WIDE.U32 R34, R34, -0x2daee0ad, RZ ;  /* 0xd2511f5322227825 */ /* 0x000fe200078e00ff */
[----:B------:R-:W-:Y:S01]  /*0610*/  LOP3.LUT R32, R37, R32, R7, 0x96, !PT ;  /* 0x0000002025207212 */ /* 0x000fe200078e9607 */
[--C-:B------:R-:W-:Y:S01]  /*0620*/  HADD2.F32 R76, -RZ, R31.reuse.H0_H0 ;  /* 0x2000001fff4c7230 */ /* 0x100fe20000004100 */
[----:B------:R-:W-:Y:S01]  /*0630*/  LOP3.LUT R106, R106, 0x3, RZ, 0xc0, !PT ;  /* 0x000000036a6a7812 */ /* 0x000fe200078ec0ff */
[----:B------:R-:W-:Y:S01]  /*0640*/  HADD2.F32 R79, -RZ, R31.H1_H1 ;  /* 0x3000001fff4f7230 */ /* 0x000fe20000004100 */
[----:B------:R-:W-:Y:S01]  /*0650*/  LOP3.LUT R38, R35, R2, R6, 0x96, !PT ;  /* 0x0000000223267212 */ /* 0x000fe200078e9606 */
[----:B------:R-:W-:Y:S01]  /*0660*/  IMAD.WIDE.U32 R32, R32, -0x2daee0ad, RZ ;  /* 0xd2511f5320207825 */ /* 0x000fe200078e00ff */
[----:B------:R-:W-:Y:S01]  /*0670*/  IADD3 R2, R105, -0x24c28bd8, RZ ;  /* 0xdb3d742869027810 */ /* 0x000fe20007ffe0ff */
[--C-:B------:R-:W-:Y:S01]  /*0680*/  HADD2.F32 R78, -RZ, R24.reuse.H0_H0 ;  /* 0x20000018ff4e7230 */ /* 0x100fe20000004100 */
[----:B------:R-:W-:Y:S01]  /*0690*/  ULDC.U8 UR6, c[0x0][0x1f0] ;  /* 0x00007c0000067ab9 */ /* 0x000fe20000000000 */
[----:B------:R-:W-:Y:S01]  /*06a0*/  IMAD.WIDE.U32 R38, R38, -0x326172a9, RZ ;  /* 0xcd9e8d5726267825 */ /* 0x000fe200078e00ff */
[----:B------:R-:W-:Y:S01]  /*06b0*/  LOP3.LUT R34, R33, R34, R5, 0x96, !PT ;  /* 0x0000002221227212 */ /* 0x000fe200078e9605 */
[----:B------:R-:W-:-:S02]  /*06c0*/  HADD2.F32 R81, -RZ, R24.H1_H1 ;  /* 0x30000018ff517230 */ /* 0x000fc40000004100 */
[--C-:B------:R-:W-:Y:S01]  /*06d0*/  HADD2.F32 R80, -RZ, R25.reuse.H0_H0 ;  /* 0x20000019ff507230 */ /* 0x100fe20000004100 */
[----:B------:R-:W-:Y:S01]  /*06e0*/  LOP3.LUT R36, R39, R36, R4, 0x96, !PT ;  /* 0x0000002427247212 */ /* 0x000fe200078e9604 */
[----:B------:R-:W-:Y:S01]  /*06f0*/  IMAD.HI.U32 R0, R34, -0x326172a9, RZ ;  /* 0xcd9e8d5722007827 */ /* 0x000fe200078e00ff */
[----:B------:R-:W-:Y:S02]  /*0700*/  HADD2.F32 R83, -RZ, R25.H1_H1 ;  /* 0x30000019ff537230 */ /* 0x000fe40000004100 */
[----:B------:R-:W-:Y:S01]  /*0710*/  HADD2.F32 R82, -RZ, R26.H0_H0 ;  /* 0x2000001aff527230 */ /* 0x000fe20000004100 */
[----:B------:R-:W-:Y:S01]  /*0720*/  IMAD.HI.U32 R33, R36, -0x2daee0ad, RZ ;  /* 0xd2511f5324217827 */ /* 0x000fe200078e00ff */
[----:B------:R-:W-:Y:S01]  /*0730*/  LOP3.LUT R38, R0, R38, R3, 0x96, !PT ;  /* 0x0000002600267212 */ /* 0x000fe200078e9603 */
[----:B------:R-:W-:Y:S02]  /*0740*/  HADD2.F32 R0, -RZ, R20.H0_H0 ;  /* 0x20000014ff007230 */ /* 0x000fe40000004100 */
[----:B------:R-:W-:Y:S01]  /*0750*/  IMAD R99, R36, -0x2daee0ad, RZ ;  /* 0xd2511f5324637824 */ /* 0x000fe200078e02ff */
[----:B------:R-:W-:Y:S01]  /*0760*/  LOP3.LUT R33, R33, R32, R2, 0x96, !PT ;  /* 0x0000002021217212 */ /* 0x000fe200078e9602 */
[----:B------:R-:W-:Y:S01]  /*0770*/  IMAD.WIDE.U32 R20, R38, -0x2daee0ad, RZ ;  /* 0xd2511f5326147825 */ /* 0x000fe200078e00ff */
[----:B------:R-:W-:-:S02]  /*0780*/  HADD2.F32 R91, -RZ, R26.H1_H1 ;  /* 0x3000001aff5b7230 */ /* 0x000fc40000004100 */
[--C-:B------:R-:W-:Y:S01]  /*0790*/  HADD2.F32 R88, -RZ, R27.reuse.H0_H0 ;  /* 0x2000001bff587230 */ /* 0x100fe20000004100 */
[----:B------:R-:W-:Y:S01]  /*07a0*/  IMAD R98, R34, -0x326172a9, RZ ;  /* 0xcd9e8d5722627824 */ /* 0x000fe200078e02ff */
[----:B------:R-:W-:Y:S01]  /*07b0*/  HADD2.F32 R101, -RZ, R27.H1_H1 ;  /* 0x3000001bff657230 */ /* 0x000fe20000004100 */
[----:B------:R-:W-:Y:S01]  /*07c0*/  IMAD.HI.U32 R23, R33, -0x326172a9, RZ ;  /* 0xcd9e8d5721177827 */ /* 0x000fe200078e00ff */
[----:B------:R-:W-:-:S03]  /*07d0*/  LOP3.LUT R99, R21, R99, R89, 0x96, !PT ;  /* 0x0000006315637212 */ /* 0x000fc600078e9659 */
[----:B------:R-:W-:Y:S01]  /*07e0*/  IMAD.MOV.U32 R100, RZ, RZ, R20 ;  /* 0x000000ffff647224 */ /* 0x000fe200078e0014 */
[----:B------:R-:W-:Y:S01]  /*07f0*/  LOP3.LUT R98, R23, R98, R90, 0x96, !PT ;  /* 0x0000006217627212 */ /* 0x000fe200078e965a */
[----:B------:R-:W-:Y:S02]  /*0800*/  IMAD.MOV.U32 R93, RZ, RZ, 0x1 ;  /* 0x00000001ff5d7424 */ /* 0x000fe400078e00ff */
[----:B------:R-:W-:Y:S02]  /*0810*/  IMAD R92, R33, -0x326172a9, RZ ;  /* 0xcd9e8d57215c7824 */ /* 0x000fe400078e02ff */
.L_x_14104:
[----:B------:R-:W-:Y:S01]  /*0820*/  ISETP.NE.U32.AND P0, PT, RZ, c[0x0][0x1c0], PT ;  /* 0x00007000ff007a0c */ /* 0x000fe20003f05070 */
[----:B------:R-:W-:Y:S01]  /*0830*/  IMAD R20, R18, c[0x0][0x168], RZ ;  /* 0x00005a0012147a24 */ /* 0x000fe200078e02ff */
[----:B------:R-:W-:Y:S02]  /*0840*/  ISETP.NE.U32.AND P1, PT, RZ, c[0x0][0x180], PT ;  /* 0x00006000ff007a0c */ /* 0x000fe40003f25070 */
[----:B------:R-:W-:Y:S02]  /*0850*/  ISETP.NE.AND.EX P0, PT, RZ, c[0x0][0x1c4], PT, P0 ;  /* 0x00007100ff007a0c */ /* 0x000fe40003f05300 */
[----:B------:R-:W-:-:S02]  /*0860*/  ISETP.NE.AND.EX P2, PT, RZ, c[0x0][0x184], PT, P1 ;  /* 0x00006100ff007a0c */ /* 0x000fc40003f45310 */
[----:B------:R-:W-:Y:S02]  /*0870*/  SHF.R.S32.HI R21, RZ, 0x1f, R20 ;  /* 0x0000001fff157819 */ /* 0x000fe40000011414 */
[----:B------:R-:W-:Y:S02]  /*0880*/  LOP3.LUT R102, R19, 0xff, RZ, 0xc0, !PT ;  /* 0x000000ff13667812 */ /* 0x000fe400078ec0ff */
        /* <DEDUP_REMOVED lines=16> */
[----:B------:R-:W-:Y:S01]  /*0990*/  IADD3 R30, R106, 0x1, RZ ;  /* 0x000000016a1e7810 */ /* 0x000fe20007ffe0ff */
[----:B--2---:R-:W-:Y:S01]  /*09a0*/  @P0 HADD2.F32 R108, -RZ, R28.H0_H0 ;  /* 0x2000001cff6c0230 */ /* 0x004fe20000004100 */
        /* <DEDUP_REMOVED lines=9> */
.L_x_13934:
[----:B0-----:R-:W-:Y:S02]  /*0a40*/  IMAD.MOV.U32 R26, RZ, RZ, R92 ;  /* 0x000000ffff1a7224 */ /* 0x001fe400078e005c */
.L_x_13935:
[----:B------:R-:W-:Y:S05]  /*0a50*/  BSYNC B0 ;  /* 0x0000000000007941 */ /* 0x000fea0003800000 */
.L_x_13933:
        /* <DEDUP_REMOVED lines=16> */
.L_x_13939:
[----:B------:R-:W-:Y:S05]  /*0b60*/  BSYNC B1 ;  /* 0x0000000000017941 */ /* 0x000fea0003800000 */
.L_x_13938:
        /* <DEDUP_REMOVED lines=41> */
[----:B------:R-:W-:Y:S01]  /*0e00*/  IMAD.MOV.U32 R100, RZ, RZ, R24 ;  /* 0x000000ffff647224 */ /* 0x000fe200078e0018 */
[----:B------:R-:W-:Y:S01]  /*0e10*/  LOP3.LUT R99, R25, R28, R89, 0x96, !PT ;  /* 0x0000001c19637212 */ /* 0x000fe200078e9659 */
[----:B------:R-:W-:Y:S02]  /*0e20*/  IMAD.MOV.U32 R30, RZ, RZ, RZ ;  /* 0x000000ffff1e7224 */ /* 0x000fe400078e00ff */
.L_x_13937:
[----:B------:R-:W-:Y:S05]  /*0e30*/  BSYNC B0 ;  /* 0x0000000000007941 */ /* 0x000fea0003800000 */
.L_x_13936:
[----:B------:R-:W0:Y:S01]  /*0e40*/  I2F.U32 R24, R26 ;  /* 0x0000001a00187306 */ /* 0x000e220000201000 */
[----:B------:R-:W-:Y:S01]  /*0e50*/  HFMA2.MMA R109, -RZ, RZ, 0.1171875, 0 ;  /* 0x2f800000ff6d7435 */ /* 0x000fe200000001ff */
[----:B------:R-:W-:Y:S01]  /*0e60*/  ISETP.NE.U32.AND P0, PT, RZ, c[0x0][0x180], PT ;  /* 0x00006000ff007a0c */ /* 0x000fe20003f05070 */
[----:B-----5:R-:W-:Y:S01]  /*0e70*/  HADD2.F32 R25, -RZ, R20.H0_H0 ;  /* 0x20000014ff197230 */ /* 0x020fe20000004100 */
[----:B------:R-:W-:Y:S01]  /*0e80*/  BSSY B0, `(.L_x_13940) ;  /* 0x0000016000007945 */ /* 0x000fe20003800000 */
[----:B------:R-:W-:-:S02]  /*0e90*/  IADD3 R28, R30, 0x1, RZ ;  /* 0x000000011e1c7810 */ /* 0x000fc40007ffe0ff */
[----:B------:R-:W-:Y:S01]  /*0ea0*/  ISETP.NE.AND.EX P6, PT, RZ, c[0x0][0x184], PT, P0 ;  /* 0x00006100ff007a0c */ /* 0x000fe20003fc5300 */
[----:B------:R-:W-:Y:S01]  /*0eb0*/  FMUL.FTZ R25, R25, R108 ;  /* 0x0000006c19197220 */ /* 0x000fe20000410000 */
[----:B------:R-:W-:Y:S02]  /*0ec0*/  ISETP.NE.AND P0, PT, R30, 0x1, PT ;  /* 0x000000011e00780c */ /* 0x000fe40003f05270 */
[----:B------:R-:W-:Y:S01]  /*0ed0*/  P2R R110, PR, RZ, 0x40 ;  /* 0x00000040ff6e7803 */ /* 0x000fe20000000000 */
        /* <DEDUP_REMOVED lines=15> */
.L_x_13941:
[----:B------:R-:W-:Y:S02]  /*0fd0*/  IMAD.MOV.U32 R34, RZ, RZ, R92 ;  /* 0x000000ffff227224 */ /* 0x000fe400078e005c */
.L_x_13942:
[----:B------:R-:W-:Y:S05]  /*0fe0*/  BSYNC B0 ;  /* 0x0000000000007941 */ /* 0x000fea0003800000 */
.L_x_13940:
        /* <DEDUP_REMOVED lines=16> */
.L_x_13946:
[----:B------:R-:W-:Y:S05]  /*10f0*/  BSYNC B1 ;  /* 0x0000000000017941 */ /* 0x000fea0003800000 */
.L_x_13945:
        /* <DEDUP_REMOVED lines=44> */
.L_x_13944:
[----:B------:R-:W-:Y:S05]  /*13c0*/  BSYNC B0 ;  /* 0x0000000000007941 */ /* 0x000fea0003800000 */
.L_x_13943:
        /* <DEDUP_REMOVED lines=20> */
.L_x_13948:
[----:B------:R-:W-:Y:S02]  /*1510*/  IMAD.MOV.U32 R20, RZ, RZ, R92 ;  /* 0x000000ffff147224 */ /* 0x000fe400078e005c */
.L_x_13949:
[----:B------:R-:W-:Y:S05]  /*1520*/  BSYNC B0 ;  /* 0x0000000000007941 */ /* 0x000fea0003800000 */
.L_x_13947:
        /* <DEDUP_REMOVED lines=16> */
.L_x_13953:
[----:B------:R-:W-:Y:S05]  /*1630*/  BSYNC B1 ;  /* 0x0000000000017941 */ /* 0x000fea0003800000 */
.L_x_13952:
        /* <DEDUP_REMOVED lines=44> */
.L_x_13951:
[----:B------:R-:W-:Y:S05]  /*1900*/  BSYNC B0 ;  /* 0x0000000000007941 */ /* 0x000fea0003800000 */
.L_x_13950:
        /* <DEDUP_REMOVED lines=20> */
.L_x_13955:
[----:B------:R-:W-:Y:S02]  /*1a50*/  MOV R20, R92 ;  /* 0x0000005c00147202 */ /* 0x000fe40000000f00 */
.L_x_13956:
[----:B------:R-:W-:Y:S05]  /*1a60*/  BSYNC B0 ;  /* 0x0000000000007941 */ /* 0x000fea0003800000 */
.L_x_13954:
        /* <DEDUP_REMOVED lines=16> */
.L_x_13960:
[----:B------:R-:W-:Y:S05]  /*1b70*/  BSYNC B1 ;  /* 0x0000000000017941 */ /* 0x000fea0003800000 */
.L_x_13959:
        /* <DEDUP_REMOVED lines=44> */
.L_x_13958:
[----:B------:R-:W-:Y:S05]  /*1e40*/  BSYNC B0 ;  /* 0x0000000000007941 */ /* 0x000fea0003800000 */
.L_x_13957:
        /* <DEDUP_REMOVED lines=20> */
.L_x_13962:
[----:B------:R-:W-:Y:S02]  /*1f90*/  IMAD.MOV.U32 R33, RZ, RZ, R92 ;  /* 0x000000ffff217224 */ /* 0x000fe400078e005c */
.L_x_13963:
[----:B------:R-:W-:Y:S05]  /*1fa0*/  BSYNC B0 ;  /* 0x0000000000007941 */ /* 0x000fea0003800000 */
.L_x_13961:
        /* <DEDUP_REMOVED lines=16> */
.L_x_13967:
[----:B------:R-:W-:Y:S05]  /*20b0*/  BSYNC B1 ;  /* 0x0000000000017941 */ /* 0x000fea0003800000 */
.L_x_13966:
        /* <DEDUP_REMOVED lines=44> */
.L_x_13965:
[----:B------:R-:W-:Y:S05]  /*2380*/  BSYNC B0 ;  /* 0x0000000000007941 */ /* 0x000fea0003800000 */
.L_x_13964:
        /* <DEDUP_REMOVED lines=20> */
.L_x_13969:
[----:B------:R-:W-:Y:S02]  /*24d0*/  IMAD.MOV.U32 R34, RZ, RZ, R92 ;  /* 0x000000ffff227224 */ /* 0x000fe400078e005c */
.L_x_13970:
[----:B------:R-:W-:Y:S05]  /*24e0*/  BSYNC B0 ;  /* 0x0000000000007941 */ /* 0x000fea0003800000 */
.L_x_13968:
        /* <DEDUP_REMOVED lines=16> */
.L_x_13974:
[----:B------:R-:W-:Y:S05]  /*25f0*/  BSYNC B1 ;  /* 0x0000000000017941 */ /* 0x000fea0003800000 */
.L_x_13973:
        /* <DEDUP_REMOVED lines=44> */
.L_x_13972:
[----:B------:R-:W-:Y:S05]  /*28c0*/  BSYNC B0 ;  /* 0x0000000000007941 */ /* 0x000fea0003800000 */
.L_x_13971:
        /* <DEDUP_REMOVED lines=20> */
.L_x_13976:
[----:B------:R-:W-:Y:S02]  /*2a10*/  MOV R22, R92 ;  /* 0x0000005c00167202 */ /* 0x000fe40000000f00 */
.L_x_13977:
[----:B------:R-:W-:Y:S05]  /*2a20*/  BSYNC B0 ;  /* 0x0000000000007941 */ /* 0x000fea0003800000 */
.L_x_13975:
        /* <DEDUP_REMOVED lines=16> */
.L_x_13981:
[----:B------:R-:W-:Y:S05]  /*2b30*/  BSYNC B1 ;  /* 0x0000000000017941 */ /* 0x000fea0003800000 */
.L_x_13980:
        /* <DEDUP_REMOVED lines=44> */
.L_x_13979:
[----:B------:R-:W-:Y:S05]  /*2e00*/  BSYNC B0 ;  /* 0x0000000000007941 */ /* 0x000fea0003800000 */
.L_x_13978:
[----:B------:R-:W0:Y:S01]  /*2e10*/  I2F.U32 R20, R22 ;  /* 0x0000001600147306 */ /* 0x000e220000201000 */
[----:B------:R-:W-:Y:S01]  /*2e20*/  HADD2.F32 R25, -RZ, R23.H0_H0 ;  /* 0x20000017ff197230 */ /* 0x000fe20000004100 */
[----:B------:R-:W-:Y:S01]  /*2e30*/  ISETP.NE.AND P6, PT, R110, RZ, PT ;  /* 0x000000ff6e00720c */ /* 0x000fe20003fc5270 */
        /* <DEDUP_REMOVED lines=18> */
.L_x_13983:
[----:B------:R-:W-:Y:S02]  /*2f60*/  IMAD.MOV.U32 R35, RZ, RZ, R92 ;  /* 0x000000ffff237224 */ /* 0x000fe400078e005c */
.L_x_13984:
[----:B------:R-:W-:Y:S05]  /*2f70*/  BSYNC B0 ;  /* 0x0000000000007941 */ /* 0x000fea0003800000 */
.L_x_13982:
        /* <DEDUP_REMOVED lines=18> */
.L_x_13988:
[----:B------:R-:W-:Y:S05]  /*30a0*/  BSYNC B1 ;  /* 0x0000000000017941 */ /* 0x000fea0003800000 */
.L_x_13987:
        /* <DEDUP_REMOVED lines=43> */
[----:B------:R-:W-:Y:S02]  /*3360*/  MOV R100, R20 ;  /* 0x0000001400647202 */ /* 0x000fe40000000f00 */
.L_x_13986:
[----:B------:R-:W-:Y:S05]  /*3370*/  BSYNC B0 ;  /* 0x0000000000007941 */ /* 0x000fea0003800000 */
.L_x_13985:
[----:B------:R-:W0:Y:S01]  /*3380*/  I2F.U32 R20, R35 ;  /* 0x0000002300147306 */ /* 0x000e220000201000 */
[----:B------:R-:W-:Y:S01]  /*3390*/  SEL R24, RZ, 0x1, P2 ;  /* 0x00000001ff187807 */ /* 0x000fe20001000000 */
[----:B------:R-:W-:Y:S01]  /*33a0*/  HADD2.F32 R29, -RZ, R23.H1_H1 ;  /* 0x30000017ff1d7230 */ /* 0x000fe20000004100 */
[----:B------:R-:W-:Y:S01]  /*33b0*/  SEL R22, RZ, 0x1, P1 ;  /* 0x00000001ff167807 */ /* 0x000fe20000800000 */
[----:B------:R-:W-:Y:S01]  /*33c0*/  HFMA2.MMA R111, -RZ, RZ, 0, 4.76837158203125e-07 ;  /* 0x00000008ff6f7435 */ /* 0x000fe200000001ff */
[----:B------:R-:W-:Y:S01]  /*33d0*/  SEL R21, RZ, 0x1, P0 ;  /* 0x00000001ff157807 */ /* 0x000fe20000000000 */
[----:B------:R-:W-:Y:S01]  /*33e0*/  IMAD.WIDE.U32 R24, R24, 0x1000000, RZ ;  /* 0x0100000018187825 */ /* 0x000fe200078e00ff */
[----:B------:R-:W-:-:S02]  /*33f0*/  ISETP.NE.AND P1, PT, R26, RZ, PT ;  /* 0x000000ff1a00720c */ /* 0x000fc40003f25270 */
[----:B------:R-:W-:Y:S01]  /*3400*/  ISETP.NE.AND P6, PT, R110, RZ, PT ;  /* 0x000000ff6e00720c */ /* 0x000fe20003fc5270 */
[----:B------:R-:W-:Y:S01]  /*3410*/  IMAD.WIDE.U32 R22, R22, 0x10000, RZ ;  /* 0x0001000016167825 */ /* 0x000fe200078e00ff */
[----:B------:R-:W-:Y:S02]  /*3420*/  SEL R61, RZ, 0x10000, P5 ;  /* 0x00010000ff3d7807 */ /* 0x000fe40002800000 */
[----:B------:R-:W-:Y:S01]  /*3430*/  SEL R26, RZ, 0x100, P4 ;  /* 0x00000100ff1a7807 */ /* 0x000fe20002000000 */
[----:B------:R-:W-:Y:S01]  /*3440*/  FMUL.FTZ R29, R29, R108 ;  /* 0x0000006c1d1d7220 */ /* 0x000fe20000410000 */
[----:B------:R-:W-:Y:S01]  /*3450*/  ISETP.NE.AND P2, PT, R27, RZ, PT ;  /* 0x000000ff1b00720c */ /* 0x000fe20003f45270 */
[----:B0-----:R-:W-:Y:S01]  /*3460*/  FFMA.FTZ R20, R20, R109, 1.1641532182693481445e-10 ;  /* 0x2f00000014147423 */ /* 0x001fe2000001006d */
[----:B------:R-:W-:Y:S01]  /*3470*/  SEL R31, RZ, 0x1, P1 ;  /* 0x00000001ff1f7807 */ /* 0x000fe20000800000 */
[----:B------:R-:W-:Y:S01]  /*3480*/  FMUL.FTZ R29, R29, c[0x0][0x1e8] ;  /* 0x00007a001d1d7a20 */ /* 0x000fe20000410000 */
[----:B------:R-:W-:Y:S01]  /*3490*/  IADD3 R87, R102, 0x100, RZ ;  /* 0x0000010066577810 */ /* 0x000fe20007ffe0ff */
[----:B------:R-:W-:Y:S01]  /*34a0*/  IMAD.MOV.U32 R112, RZ, RZ, 0x20 ;  /* 0x00000020ff707424 */ /* 0x000fe200078e00ff */
[----:B------:R-:W-:Y:S01]  /*34b0*/  FSETP.GTU.FTZ.AND P0, PT, R20, c[0x0][0x1e4], PT ;  /* 0x0000790014007a0b */ /* 0x000fe20003f1c000 */
[----:B------:R-:W-:-:S03]  /*34c0*/  IMAD.WIDE.U32 R20, R21, 0x100, RZ ;  /* 0x0000010015147825 */ /* 0x000fc600078e00ff */
[----:B------:R-:W-:Y:S02]  /*34d0*/  SEL R28, RZ, 0x1000000, P0 ;  /* 0x01000000ff1c7807 */ /* 0x000fe40000000000 */
[----:B------:R-:W-:Y:S02]  /*34e0*/  LOP3.LUT R24, R20, R24, R22, 0xfe, !PT ;  /* 0x0000001814187212 */ /* 0x000fe400078efe16 */
[----:B------:R-:W-:Y:S02]  /*34f0*/  LOP3.LUT R20, R26, R28, R61, 0xfe, !PT ;  /* 0x0000001c1a147212 */ /* 0x000fe400078efe3d */
[----:B------:R-:W-:Y:S02]  /*3500*/  SEL R61, RZ, 0x1, P3 ;  /* 0x00000001ff3d7807 */ /* 0x000fe40001800000 */
[----:B------:R-:W-:Y:S01]  /*3510*/  FSEL R35, R29, RZ, !P0 ;  /* 0x000000ff1d237208 */ /* 0x000fe20004000000 */
[----:B------:R-:W-:Y:S01]  /*3520*/  @P2 IMAD.WIDE.U32 R28, R87, R112, c[0x0][0x180] ;  /* 0x00006000571c2625 */ /* 0x000fe200078e0070 */
[----:B------:R-:W-:-:S02]  /*3530*/  LOP3.LUT R25, R25, R20, R61, 0xfe, !PT ;  /* 0x0000001419197212 */ /* 0x000fc400078efe3d */
[----:B------:R-:W-:Y:S01]  /*3540*/  LOP3.LUT R24, R24, R31, RZ, 0xfc, !PT ;  /* 0x0000001f18187212 */ /* 0x000fe200078efcff */
[----:B------:R-:W-:Y:S01]  /*3550*/  IMAD.WIDE.U32 R60, R102, R112, c[0x0][0x188] ;  /* 0x00006200663c7625 */ /* 0x000fe200078e0070 */
[----:B------:R-:W-:-:S03]  /*3560*/  LOP3.LUT R25, R21, R25, R23, 0xfe, !PT ;  /* 0x0000001915197212 */ /* 0x000fc600078efe17 */
        /* <DEDUP_REMOVED lines=21> */
.L_x_13990:
[----:B0-----:R-:W-:Y:S02]  /*36c0*/  IMAD.MOV.U32 R26, RZ, RZ, R92 ;  /* 0x000000ffff1a7224 */ /* 0x001fe400078e005c */
.L_x_13991:
[----:B------:R-:W-:Y:S05]  /*36d0*/  BSYNC B0 ;  /* 0x0000000000007941 */ /* 0x000fea0003800000 */
.L_x_13989:
        /* <DEDUP_REMOVED lines=16> */
.L_x_13995:
[----:B------:R-:W-:Y:S05]  /*37e0*/  BSYNC B1 ;  /* 0x0000000000017941 */ /* 0x000fea0003800000 */
.L_x_13994:
        /* <DEDUP_REMOVED lines=44> */
.L_x_13993:
[----:B------:R-:W-:Y:S05]  /*3ab0*/  BSYNC B0 ;  /* 0x0000000000007941 */ /* 0x000fea0003800000 */
.L_x_13992:
[----:B------:R-:W0:Y:S01]  /*3ac0*/  I2F.U32 R24, R26 ;  /* 0x0000001a00187306 */ /* 0x000e220000201000 */
[----:B-----5:R-:W-:Y:S01]  /*3ad0*/  HADD2.F32 R25, -RZ, R20.H0_H0 ;  /* 0x20000014ff197230 */ /* 0x020fe20000004100 */
[----:B------:R-:W-:Y:S01]  /*3ae0*/  ISETP.NE.AND P0, PT, R63, 0x1, PT ;  /* 0x000000013f00780c */ /* 0x000fe20003f05270 */
[----:B------:R-:W-:Y:S03]  /*3af0*/  BSSY B0, `(.L_x_13996) ;  /* 0x0000013000007945 */ /* 0x000fe60003800000 */
        /* <DEDUP_REMOVED lines=17> */
.L_x_13997:
[----:B------:R-:W-:Y:S02]  /*3c10*/  IMAD.MOV.U32 R26, RZ, RZ, R92 ;  /* 0x000000ffff1a7224 */ /* 0x000fe400078e005c */
.L_x_13998:
[----:B------:R-:W-:Y:S05]  /*3c20*/  BSYNC B0 ;  /* 0x0000000000007941 */ /* 0x000fea0003800000 */
.L_x_13996:
        /* <DEDUP_REMOVED lines=16> */
.L_x_14002:
[----:B------:R-:W-:Y:S05]  /*3d30*/  BSYNC B1 ;  /* 0x0000000000017941 */ /* 0x000fea0003800000 */
.L_x_14001:
        /* <DEDUP_REMOVED lines=44> */
.L_x_14000:
[----:B------:R-:W-:Y:S05]  /*4000*/  BSYNC B0 ;  /* 0x0000000000007941 */ /* 0x000fea0003800000 */
.L_x_13999:
        /* <DEDUP_REMOVED lines=20> */
.L_x_14004:
[----:B------:R-:W-:Y:S02]  /*4150*/  MOV R20, R92 ;  /* 0x0000005c00147202 */ /* 0x000fe40000000f00 */
.L_x_14005:
[----:B------:R-:W-:Y:S05]  /*4160*/  BSYNC B0 ;  /* 0x0000000000007941 */ /* 0x000fea0003800000 */
.L_x_14003:
        /* <DEDUP_REMOVED lines=16> */
.L_x_14009:
[----:B------:R-:W-:Y:S05]  /*4270*/  BSYNC B1 ;  /* 0x0000000000017941 */ /* 0x000fea0003800000 */
.L_x_14008:
        /* <DEDUP_REMOVED lines=44> */
.L_x_14007:
[----:B------:R-:W-:Y:S05]  /*4540*/  BSYNC B0 ;  /* 0x0000000000007941 */ /* 0x000fea0003800000 */
.L_x_14006:
        /* <DEDUP_REMOVED lines=20> */
.L_x_14011:
[----:B------:R-:W-:Y:S02]  /*4690*/  IMAD.MOV.U32 R20, RZ, RZ, R92 ;  /* 0x000000ffff147224 */ /* 0x000fe400078e005c */
.L_x_14012:
[----:B------:R-:W-:Y:S05]  /*46a0*/  BSYNC B0 ;  /* 0x0000000000007941 */ /* 0x000fea0003800000 */
.L_x_14010:
        /* <DEDUP_REMOVED lines=16> */
.L_x_14016:
[----:B------:R-:W-:Y:S05]  /*47b0*/  BSYNC B1 ;  /* 0x0000000000017941 */ /* 0x000fea0003800000 */
.L_x_14015:
        /* <DEDUP_REMOVED lines=44> */
.L_x_14014:
[----:B------:R-:W-:Y:S05]  /*4a80*/  BSYNC B0 ;  /* 0x0000000000007941 */ /* 0x000fea0003800000 */
.L_x_14013:
        /* <DEDUP_REMOVED lines=20> */
.L_x_14018:
[----:B------:R-:W-:Y:S02]  /*4bd0*/  IMAD.MOV.U32 R26, RZ, RZ, R92 ;  /* 0x000000ffff1a7224 */ /* 0x000fe400078e005c */
.L_x_14019:
[----:B------:R-:W-:Y:S05]  /*4be0*/  BSYNC B0 ;  /* 0x0000000000007941 */ /* 0x000fea0003800000 */
.L_x_14017:
        /* <DEDUP_REMOVED lines=16> */
.L_x_14023:
[----:B------:R-:W-:Y:S05]  /*4cf0*/  BSYNC B1 ;  /* 0x0000000000017941 */ /* 0x000fea0003800000 */
.L_x_14022:
        /* <DEDUP_REMOVED lines=44> */
.L_x_14021:
[----:B------:R-:W-:Y:S05]  /*4fc0*/  BSYNC B0 ;  /* 0x0000000000007941 */ /* 0x000fea0003800000 */
.L_x_14020:
        /* <DEDUP_REMOVED lines=20> */
.L_x_14025:
[----:B------:R-:W-:Y:S02]  /*5110*/  MOV R26, R92 ;  /* 0x0000005c001a7202 */ /* 0x000fe40000000f00 */
.L_x_14026:
[----:B------:R-:W-:Y:S05]  /*5120*/  BSYNC B0 ;  /* 0x0000000000007941 */ /* 0x000fea0003800000 */
.L_x_14024:
        /* <DEDUP_REMOVED lines=16> */
.L_x_14030:
[----:B------:R-:W-:Y:S05]  /*5230*/  BSYNC B1 ;  /* 0x0000000000017941 */ /* 0x000fea0003800000 */
.L_x_14029:
        /* <DEDUP_REMOVED lines=44> */
.L_x_14028:
[----:B------:R-:W-:Y:S05]  /*5500*/  BSYNC B0 ;  /* 0x0000000000007941 */ /* 0x000fea0003800000 */
.L_x_14027:
        /* <DEDUP_REMOVED lines=20> */
.L_x_14032:
[----:B------:R-:W-:Y:S02]  /*5650*/  IMAD.MOV.U32 R22, RZ, RZ, R92 ;  /* 0x000000ffff167224 */ /* 0x000fe400078e005c */
.L_x_14033:
[----:B------:R-:W-:Y:S05]  /*5660*/  BSYNC B0 ;  /* 0x0000000000007941 */ /* 0x000fea0003800000 */
.L_x_14031:
        /* <DEDUP_REMOVED lines=16> */
.L_x_14037:
[----:B------:R-:W-:Y:S05]  /*5770*/  BSYNC B1 ;  /* 0x0000000000017941 */ /* 0x000fea0003800000 */
.L_x_14036:
        /* <DEDUP_REMOVED lines=44> */
.L_x_14035:
[----:B------:R-:W-:Y:S05]  /*5a40*/  BSYNC B0 ;  /* 0x0000000000007941 */ /* 0x000fea0003800000 */
.L_x_14034:
        /* <DEDUP_REMOVED lines=21> */
.L_x_14039:
[----:B------:R-:W-:Y:S02]  /*5ba0*/  IMAD.MOV.U32 R22, RZ, RZ, R92 ;  /* 0x000000ffff167224 */ /* 0x000fe400078e005c */
.L_x_14040:
[----:B------:R-:W-:Y:S05]  /*5bb0*/  BSYNC B0 ;  /* 0x0000000000007941 */ /* 0x000fea0003800000 */
.L_x_14038:
        /* <DEDUP_REMOVED lines=18> */
.L_x_14044:
[----:B------:R-:W-:Y:S05]  /*5ce0*/  BSYNC B1 ;  /* 0x0000000000017941 */ /* 0x000fea0003800000 */
.L_x_14043:
        /* <DEDUP_REMOVED lines=44> */
.L_x_14042:
[----:B------:R-:W-:Y:S05]  /*5fb0*/  BSYNC B0 ;  /* 0x0000000000007941 */ /* 0x000fea0003800000 */
.L_x_14041:
[----:B------:R-:W0:Y:S01]  /*5fc0*/  I2F.U32 R20, R22 ;  /* 0x0000001600147306 */ /* 0x000e220000201000 */
[----:B------:R-:W-:Y:S01]  /*5fd0*/  SEL R62, RZ, 0x1, P2 ;  /* 0x00000001ff3e7807 */ /* 0x000fe20001000000 */
[----:B------:R-:W-:Y:S01]  /*5fe0*/  HADD2.F32 R23, -RZ, R23.H1_H1 ;  /* 0x30000017ff177230 */ /* 0x000fe20000004100 */
[----:B------:R-:W-:Y:S01]  /*5ff0*/  SEL R60, RZ, 0x1, P1 ;  /* 0x00000001ff3c7807 */ /* 0x000fe20000800000 */
[----:B------:R-:W-:Y:S01]  /*6000*/  IMAD.WIDE.U32 R106, R87, R111, c[0x0][0x190] ;  /* 0x00006400576a7625 */ /* 0x000fe200078e006f */
[----:B------:R-:W-:-:S02]  /*6010*/  SEL R84, RZ, 0x10000, P5 ;  /* 0x00010000ff547807 */ /* 0x000fc40002800000 */
[----:B------:R-:W-:Y:S01]  /*6020*/  ISETP.NE.AND P5, PT, R27, RZ, PT ;  /* 0x000000ff1b00720c */ /* 0x000fe20003fa5270 */
[----:B------:R-:W-:Y:S01]  /*6030*/  IMAD.WIDE.U32 R62, R62, 0x1000000, RZ ;  /* 0x010000003e3e7825 */ /* 0x000fe200078e00ff */
[----:B------:R-:W-:Y:S02]  /*6040*/  SEL R27, RZ, 0x100, P4 ;  /* 0x00000100ff1b7807 */ /* 0x000fe40002000000 */
[----:B------:R-:W-:Y:S01]  /*6050*/  ISETP.NE.AND P4, PT, R103, RZ, PT ;  /* 0x000000ff6700720c */ /* 0x000fe20003f85270 */
[----:B------:R-:W-:Y:S01]  /*6060*/  IMAD.WIDE.U32 R60, R60, 0x10000, RZ ;  /* 0x000100003c3c7825 */ /* 0x000fe200078e00ff */
[----:B------:R-:W-:Y:S02]  /*6070*/  ISETP.NE.AND P6, PT, R110, RZ, PT ;  /* 0x000000ff6e00720c */ /* 0x000fe40003fc5270 */
[----:B------:R-:W-:Y:S01]  /*6080*/  SEL R85, RZ, 0x1, P4 ;  /* 0x00000001ff557807 */ /* 0x000fe20002000000 */
[----:B0-----:R-:W-:Y:S02]  /*6090*/  FFMA.FTZ R20, R20, R109, 1.1641532182693481445e-10 ;  /* 0x2f00000014147423 */ /* 0x001fe4000001006d */
[----:B------:R-:W-:-:S03]  /*60a0*/  FMUL.FTZ R23, R23, R108 ;  /* 0x0000006c17177220 */ /* 0x000fc60000410000 */
[----:B------:R-:W-:Y:S01]  /*60b0*/  FSETP.GTU.FTZ.AND P2, PT, R20, c[0x0][0x1e4], PT ;  /* 0x0000790014007a0b */ /* 0x000fe20003f5c000 */
[----:B------:R-:W-:Y:S01]  /*60c0*/  FMUL.FTZ R23, R23, c[0x0][0x1e8] ;  /* 0x00007a0017177a20 */ /* 0x000fe20000410000 */
        /* <DEDUP_REMOVED lines=9> */
[----:B------:R-:W-:Y:S01]  /*6160*/  LOP3.LUT R20, R20, R85, RZ, 0xfc, !PT ;  /* 0x0000005514147212 */ /* 0x000fe200078efcff */
[----:B------:R0:W-:Y:S01]  /*6170*/  STG.E.128 [R22.64], R28 ;  /* 0x0000001c16007986 */ /* 0x0001e2000c101d04 */
[----:B------:R-:W-:-:S02]  /*6180*/  LOP3.LUT R63, R63, R103, R62, 0xfe, !PT ;  /* 0x000000673f3f7212 */ /* 0x000fc400078efe3e */
[----:B------:R-:W-:Y:S01]  /*6190*/  IADD3 R103, R102, 0x200, RZ ;  /* 0x0000020066677810 */ /* 0x000fe20007ffe0ff */
[----:B------:R0:W-:Y:S01]  /*61a0*/  STG.E.128 [R22.64+0x10], R24 ;  /* 0x0000101816007986 */ /* 0x0001e2000c101d04 */
[----:B------:R-:W-:-:S03]  /*61b0*/  LOP3.LUT R21, R21, R63, R61, 0xfe, !PT ;  /* 0x0000003f15157212 */ /* 0x000fc600078efe3d */
[----:B------:R-:W-:Y:S02]  /*61c0*/  IMAD.WIDE.U32 R60, R103, R86, c[0x0][0x170] ;  /* 0x00005c00673c7625 */ /* 0x000fe400078e0056 */
[----:B------:R0:W-:Y:S02]  /*61d0*/  STG.E.64 [R106.64], R20 ;  /* 0x000000146a007986 */ /* 0x0001e4000c101b04 */
[----:B------:R-:W-:Y:S02]  /*61e0*/  @P5 IMAD.WIDE.U32 R84, R112, R103, c[0x0][0x180] ;  /* 0x0000600070545625 */ /* 0x000fe400078e0067 */
        /* <DEDUP_REMOVED lines=15> */
.L_x_14046:
[----:B0-----:R-:W-:Y:S02]  /*62e0*/  MOV R106, R92 ;  /* 0x0000005c006a7202 */ /* 0x001fe40000000f00 */
.L_x_14047:
[----:B------:R-:W-:Y:S05]  /*62f0*/  BSYNC B0 ;  /* 0x0000000000007941 */ /* 0x000fea0003800000 */
.L_x_14045:
        /* <DEDUP_REMOVED lines=16> */
.L_x_14051:
[----:B------:R-:W-:Y:S05]  /*6400*/  BSYNC B1 ;  /* 0x0000000000017941 */ /* 0x000fea0003800000 */
.L_x_14050:
        /* <DEDUP_REMOVED lines=44> */
.L_x_14049:
[----:B------:R-:W-:Y:S05]  /*66d0*/  BSYNC B0 ;  /* 0x0000000000007941 */ /* 0x000fea0003800000 */
.L_x_14048:
        /* <DEDUP_REMOVED lines=21> */
.L_x_14053:
[----:B------:R-:W-:Y:S02]  /*6830*/  IMAD.MOV.U32 R106, RZ, RZ, R92 ;  /* 0x000000ffff6a7224 */ /* 0x000fe400078e005c */
.L_x_14054:
[----:B------:R-:W-:Y:S05]  /*6840*/  BSYNC B0 ;  /* 0x0000000000007941 */ /* 0x000fea0003800000 */
.L_x_14052:
        /* <DEDUP_REMOVED lines=16> */
.L_x_14058:
[----:B------:R-:W-:Y:S05]  /*6950*/  BSYNC B1 ;  /* 0x0000000000017941 */ /* 0x000fea0003800000 */
.L_x_14057:
        /* <DEDUP_REMOVED lines=44> */
.L_x_14056:
[----:B------:R-:W-:Y:S05]  /*6c20*/  BSYNC B0 ;  /* 0x0000000000007941 */ /* 0x000fea0003800000 */
.L_x_14055:
        /* <DEDUP_REMOVED lines=20> */
.L_x_14060:
[----:B------:R-:W-:Y:S02]  /*6d70*/  IMAD.MOV.U32 R60, RZ, RZ, R92 ;  /* 0x000000ffff3c7224 */ /* 0x000fe400078e005c */
.L_x_14061:
[----:B------:R-:W-:Y:S05]  /*6d80*/  BSYNC B0 ;  /* 0x0000000000007941 */ /* 0x000fea0003800000 */
.L_x_14059:
        /* <DEDUP_REMOVED lines=16> */
.L_x_14065:
[----:B------:R-:W-:Y:S05]  /*6e90*/  BSYNC B1 ;  /* 0x0000000000017941 */ /* 0x000fea0003800000 */
.L_x_14064:
        /* <DEDUP_REMOVED lines=44> */
.L_x_14063:
[----:B------:R-:W-:Y:S05]  /*7160*/  BSYNC B0 ;  /* 0x0000000000007941 */ /* 0x000fea0003800000 */
.L_x_14062:
        /* <DEDUP_REMOVED lines=20> */
.L_x_14067:
[----:B------:R-:W-:Y:S02]  /*72b0*/  IMAD.MOV.U32 R60, RZ, RZ, R92 ;  /* 0x000000ffff3c7224 */ /* 0x000fe400078e005c */
.L_x_14068:
[----:B------:R-:W-:Y:S05]  /*72c0*/  BSYNC B0 ;  /* 0x0000000000007941 */ /* 0x000fea0003800000 */
.L_x_14066:
        /* <DEDUP_REMOVED lines=16> */
.L_x_14072:
[----:B------:R-:W-:Y:S05]  /*73d0*/  BSYNC B1 ;  /* 0x0000000000017941 */ /* 0x000fea0003800000 */
.L_x_14071:
        /* <DEDUP_REMOVED lines=44> */
.L_x_14070:
[----:B------:R-:W-:Y:S05]  /*76a0*/  BSYNC B0 ;  /* 0x0000000000007941 */ /* 0x000fea0003800000 */
.L_x_14069:
        /* <DEDUP_REMOVED lines=20> */
.L_x_14074:
[----:B------:R-:W-:Y:S02]  /*77f0*/  IMAD.MOV.U32 R106, RZ, RZ, R92 ;  /* 0x000000ffff6a7224 */ /* 0x000fe400078e005c */
.L_x_14075:
[----:B------:R-:W-:Y:S05]  /*7800*/  BSYNC B0 ;  /* 0x0000000000007941 */ /* 0x000fea0003800000 */
.L_x_14073:
        /* <DEDUP_REMOVED lines=16> */
.L_x_14079:
[----:B------:R-:W-:Y:S05]  /*7910*/  BSYNC B1 ;  /* 0x0000000000017941 */ /* 0x000fea0003800000 */
.L_x_14078:
        /* <DEDUP_REMOVED lines=44> */
.L_x_14077:
[----:B------:R-:W-:Y:S05]  /*7be0*/  BSYNC B0 ;  /* 0x0000000000007941 */ /* 0x000fea0003800000 */
.L_x_14076:
        /* <DEDUP_REMOVED lines=20> */
.L_x_14081:
[----:B------:R-:W-:Y:S02]  /*7d30*/  IMAD.MOV.U32 R114, RZ, RZ, R92 ;  /* 0x000000ffff727224 */ /* 0x000fe400078e005c */
.L_x_14082:
[----:B------:R-:W-:Y:S05]  /*7d40*/  BSYNC B0 ;  /* 0x0000000000007941 */ /* 0x000fea0003800000 */
.L_x_14080:
        /* <DEDUP_REMOVED lines=16> */
.L_x_14086:
[----:B------:R-:W-:Y:S05]  /*7e50*/  BSYNC B1 ;  /* 0x0000000000017941 */ /* 0x000fea0003800000 */
.L_x_14085:
        /* <DEDUP_REMOVED lines=44> */
.L_x_14084:
[----:B------:R-:W-:Y:S05]  /*8120*/  BSYNC B0 ;  /* 0x0000000000007941 */ /* 0x000fea0003800000 */
.L_x_14083:
        /* <DEDUP_REMOVED lines=20> */
.L_x_14088:
[----:B------:R-:W-:Y:S02]  /*8270*/  IMAD.MOV.U32 R114, RZ, RZ, R92 ;  /* 0x000000ffff727224 */ /* 0x000fe400078e005c */
.L_x_14089:
[----:B------:R-:W-:Y:S05]  /*8280*/  BSYNC B0 ;  /* 0x0000000000007941 */ /* 0x000fea0003800000 */
.L_x_14087:
        /* <DEDUP_REMOVED lines=16> */
.L_x_14093:
[----:B------:R-:W-:Y:S05]  /*8390*/  BSYNC B1 ;  /* 0x0000000000017941 */ /* 0x000fea0003800000 */
.L_x_14092:
        /* <DEDUP_REMOVED lines=44> */
.L_x_14091:
[----:B------:R-:W-:Y:S05]  /*8660*/  BSYNC B0 ;  /* 0x0000000000007941 */ /* 0x000fea0003800000 */
.L_x_14090:
        /* <DEDUP_REMOVED lines=21> */
.L_x_14095:
[----:B------:R-:W-:Y:S02]  /*87c0*/  IMAD.MOV.U32 R114, RZ, RZ, R92 ;  /* 0x000000ffff727224 */ /* 0x000fe400078e005c */
.L_x_14096:
[----:B------:R-:W-:Y:S05]  /*87d0*/  BSYNC B0 ;  /* 0x0000000000007941 */ /* 0x000fea0003800000 */
.L_x_14094:
        /* <DEDUP_REMOVED lines=18> */
.L_x_14100:
[----:B------:R-:W-:Y:S05]  /*8900*/  BSYNC B1 ;  /* 0x0000000000017941 */ /* 0x000fea0003800000 */
.L_x_14099:
        /* <DEDUP_REMOVED lines=44> */
.L_x_14098:
[----:B------:R-:W-:Y:S05]  /*8bd0*/  BSYNC B0 ;  /* 0x0000000000007941 */ /* 0x000fea0003800000 */
.L_x_14097:
[----:B------:R-:W-:Y:S01]  /*8be0*/  FADD.FTZ R86, RZ, R36 ;  /* 0x00000024ff567221 */ /* 0x000fe20000010000 */
[----:B------:R-:W-:Y:S01]  /*8bf0*/  ISETP.NE.AND P6, PT, R110, RZ, PT ;  /* 0x000000ff6e00720c */ /* 0x000fe20003fc5270 */
[----:B------:R-:W-:Y:S01]  /*8c00*/  HADD2.F32 R63, -RZ, R63.H1_H1 ;  /* 0x3000003fff3f7230 */ /* 0x000fe20000004100 */
[----:B------:R-:W-:Y:S01]  /*8c10*/  SEL R84, RZ, 0x10000, P5 ;  /* 0x00010000ff547807 */ /* 0x000fe20002800000 */
[----:B------:R-:W-:Y:S01]  /*8c20*/  FADD.FTZ R85, R37, R86 ;  /* 0x0000005625557221 */ /* 0x000fe20000010000 */
[----:B------:R-:W-:Y:S02]  /*8c30*/  ISETP.NE.AND P5, PT, R113, RZ, PT ;  /* 0x000000ff7100720c */ /* 0x000fe40003fa5270 */
[----:B------:R-:W-:Y:S01]  /*8c40*/  SEL R113, RZ, 0x100, P4 ;  /* 0x00000100ff717807 */ /* 0x000fe20002000000 */
[----:B------:R-:W-:Y:S01]  /*8c50*/  FADD.FTZ R86, R38, R85 ;  /* 0x0000005526567221 */ /* 0x000fe20000010000 */
[----:B------:R-:W-:Y:S01]  /*8c60*/  SEL R115, RZ, 0x1, P3 ;  /* 0x00000001ff737807 */ /* 0x000fe20001800000 */
[----:B------:R-:W-:Y:S01]  /*8c70*/  FMUL.FTZ R63, R63, R108 ;  /* 0x0000006c3f3f7220 */ /* 0x000fe20000410000 */
[----:B------:R-:W-:Y:S01]  /*8c80*/  SEL R108, RZ, 0x1, P2 ;  /* 0x00000001ff6c7807 */ /* 0x000fe20001000000 */
[----:B------:R-:W-:-:S02]  /*8c90*/  FADD.FTZ R85, R39, R86 ;  /* 0x0000005627557221 */ /* 0x000fc40000010000 */
[----:B------:R-:W0:Y:S01]  /*8ca0*/  I2F.U32 R86, R114 ;  /* 0x0000007200567306 */ /* 0x000e220000201000 */
[----:B------:R-:W-:Y:S02]  /*8cb0*/  FMUL.FTZ R63, R63, c[0x0][0x1e8] ;  /* 0x00007a003f3f7a20 */ /* 0x000fe40000410000 */
[----:B------:R-:W-:-:S04]  /*8cc0*/  FADD.FTZ R110, R32, R85 ;  /* 0x00000055206e7221 */ /* 0x000fc80000010000 */
[----:B------:R-:W-:-:S04]  /*8cd0*/  FADD.FTZ R85, R33, R110 ;  /* 0x0000006e21557221 */ /* 0x000fc80000010000 */
[----:B------:R-:W-:-:S04]  /*8ce0*/  FADD.FTZ R110, R34, R85 ;  /* 0x00000055226e7221 */ /* 0x000fc80000010000 */
[----:B------:R-:W-:Y:S02]  /*8cf0*/  FADD.FTZ R85, R35, R110 ;  /* 0x0000006e23557221 */ /* 0x000fe40000010000 */
[----:B0-----:R-:W-:Y:S02]  /*8d00*/  FFMA.FTZ R86, R86, R109, 1.1641532182693481445e-10 ;  /* 0x2f00000056567423 */ /* 0x001fe4000001006d */
[----:B------:R-:W-:Y:S02]  /*8d10*/  FADD.FTZ R110, R28, R85 ;  /* 0x000000551c6e7221 */ /* 0x000fe40000010000 */
[----:B------:R-:W-:Y:S01]  /*8d20*/  IMAD.WIDE.U32 R108, R108, 0x1000000, RZ ;  /* 0x010000006c6c7825 */ /* 0x000fe200078e00ff */
[----:B------:R-:W-:-:S03]  /*8d30*/  FSETP.GTU.FTZ.AND P4, PT, R86, c[0x0][0x1e4], PT ;  /* 0x0000790056007a0b */ /* 0x000fc60003f9c000 */
[----:B------:R-:W-:Y:S01]  /*8d40*/  FADD.FTZ R85, R29, R110 ;  /* 0x0000006e1d557221 */ /* 0x000fe20000010000 */
[----:B------:R-:W-:Y:S02]  /*8d50*/  SEL R87, RZ, 0x1000000, P4 ;  /* 0x01000000ff577807 */ /* 0x000fe40002000000 */
[----:B------:R-:W-:Y:S01]  /*8d60*/  FSEL R63, R63, RZ, !P4 ;  /* 0x000000ff3f3f7208 */ /* 0x000fe20006000000 */
[----:B------:R-:W-:Y:S01]  /*8d70*/  FADD.FTZ R86, R30, R85 ;  /* 0x000000551e567221 */ /* 0x000fe20000010000 */
[----:B------:R-:W-:Y:S02]  /*8d80*/  LOP3.LUT R113, R113, R87, R84, 0xfe, !PT ;  /* 0x0000005771717212 */ /* 0x000fe400078efe54 */
[----:B------:R-:W-:Y:S01]  /*8d90*/  SEL R84, RZ, 0x1, P0 ;  /* 0x00000001ff547807 */ /* 0x000fe20000000000 */
[----:B------:R-:W-:Y:S01]  /*8da0*/  FADD.FTZ R85, R31, R86 ;  /* 0x000000561f557221 */ /* 0x000fe20000010000 */
[----:B------:R-:W-:Y:S01]  /*8db0*/  SEL R86, RZ, 0x1, P1 ;  /* 0x00000001ff567807 */ /* 0x000fe20000800000 */
[----:B------:R-:W-:Y:S01]  /*8dc0*/  @P6 FADD.FTZ R63, R43, R63 ;  /* 0x0000003f2b3f6221 */ /* 0x000fe20000010000 */
[----:B------:R-:W-:Y:S01]  /*8dd0*/  LOP3.LUT R115, R109, R113, R115, 0xfe, !PT ;  /* 0x000000716d737212 */ /* 0x000fe200078efe73 */
        /* <DEDUP_REMOVED lines=9> */
[----:B------:R-:W-:Y:S01]  /*8e70*/  IMAD.WIDE.U32 R112, R103, R112, c[0x0][0x188] ;  /* 0x0000620067707625 */ /* 0x000fe200078e0070 */
[----:B------:R-:W-:Y:S02]  /*8e80*/  LOP3.LUT R85, R85, R115, R87, 0xfe, !PT ;  /* 0x0000007355557212 */ /* 0x000fe400078efe57 */
[----:B------:R-:W-:Y:S01]  /*8e90*/  LOP3.LUT R84, R84, R109, RZ, 0xfc, !PT ;  /* 0x0000006d54547212 */ /* 0x000fe200078efcff */
[----:B------:R-:W-:Y:S01]  /*8ea0*/  FADD.FTZ R107, R27, R110 ;  /* 0x0000006e1b6b7221 */ /* 0x000fe20000010000 */
[----:B------:R0:W-:Y:S03]  /*8eb0*/  STG.E.128 [R112.64], R20 ;  /* 0x0000001470007986 */ /* 0x0001e6000c101d04 */
[----:B------:R-:W-:Y:S01]  /*8ec0*/  FADD.FTZ R86, R20, R107 ;  /* 0x0000006b14567221 */ /* 0x000fe20000010000 */
[----:B------:R0:W-:Y:S03]  /*8ed0*/  STG.E.128 [R112.64+0x10], R60 ;  /* 0x0000103c70007986 */ /* 0x0001e6000c101d04 */
[----:B------:R-:W-:-:S02]  /*8ee0*/  FADD.FTZ R107, R21, R86 ;  /* 0x00000056156b7221 */ /* 0x000fc40000010000 */
[----:B------:R-:W-:-:S04]  /*8ef0*/  IMAD.WIDE.U32 R86, R103, R111, c[0x0][0x190] ;  /* 0x0000640067567625 */ /* 0x000fc800078e006f */
        /* <DEDUP_REMOVED lines=12> */
.L_x_14105:
        /* <DEDUP_REMOVED lines=68> */
.L_x_14106:
[----:B------:R-:W-:Y:S01]  /*9400*/  SHF.R.U32.HI R108, RZ, 0x5, R19 ;  /* 0x00000005ff6c7819 */ /* 0x000fe20000011613 */
[----:B-1----:R-:W-:Y:S01]  /*9410*/  FADD.FTZ R85, R109, R110 ;  /* 0x0000006e6d557221 */ /* 0x002fe20000010000 */
[----:B------:R-:W-:Y:S01]  /*9420*/  WARPSYNC 0xffffffff ;  /* 0xffffffff00007948 */ /* 0x000fe20003800000 */
[----:B------:R-:W-:Y:S01]  /*9430*/  LOP3.LUT R86, R19, 0x1f, RZ, 0xc0, !PT ;  /* 0x0000001f13567812 */ /* 0x000fe200078ec0ff */
[----:B0-----:R-:W-:Y:S01]  /*9440*/  HFMA2.MMA R110, -RZ, RZ, 0, 0 ;  /* 0x00000000ff6e7435 */ /* 0x001fe200000001ff */
[----:B------:R-:W-:Y:S01]  /*9450*/  LOP3.LUT R108, R108, 0x7, RZ, 0xc0, !PT ;  /* 0x000000076c6c7812 */ /* 0x000fe200078ec0ff */
[----:B------:R-:W-:Y:S01]  /*9460*/  HADD2.F32 R122, -RZ, R59.H1_H1 ;  /* 0x3000003bff7a7230 */ /* 0x000fe20000004100 */
[----:B------:R-:W-:Y:S02]  /*9470*/  ISETP.GT.U32.AND P1, PT, R86, 0x7, PT ;  /* 0x000000075600780c */ /* 0x000fe40003f24070 */
[----:B------:R-:W-:-:S05]  /*9480*/  @!P0 IADD3 R109, R107, R108, RZ ;  /* 0x0000006c6b6d8210 */ /* 0x000fca0007ffe0ff */
[----:B------:R-:W-:Y:S04]  /*9490*/  @!P0 STS.64 [R109.X8], R84 ;  /* 0x000000546d008388 */ /* 0x000fe80000008a00 */
[----:B------:R-:W-:Y:S01]  /*94a0*/  BAR.SYNC.DEFER_BLOCKING 0x0 ;  /* 0x0000000000007b1d */ /* 0x000fe20000010000 */
[----:B------:R-:W-:Y:S01]  /*94b0*/  LOP3.LUT P0, RZ, R108, 0x1f, R19, 0xf8, !PT ;  /* 0x0000001f6cff7812 */ /* 0x000fe2000780f813 */
[----:B------:R-:W-:Y:S02]  /*94c0*/  @!P1 IMAD.IADD R111, R107, 0x1, R86 ;  /* 0x000000016b6f9824 */ /* 0x000fe400078e0256 */
[----:B------:R-:W-:Y:S01]  /*94d0*/  CS2R R86, SRZ ;  /* 0x0000000000567805 */ /* 0x000fe2000001ff00 */
[----:B------:R-:W-:-:S04]  /*94e0*/  @!P1 IMAD.MOV.U32 R110, RZ, RZ, 0x300 ;  /* 0x00000300ff6e9424 */ /* 0x000fc800078e00ff */
[----:B------:R-:W-:Y:S01]  /*94f0*/  I2F R116, R110 ;  /* 0x0000006e00747306 */ /* 0x000fe20000201400 */
[----:B------:R-:W0:Y:S04]  /*9500*/  SHFL.DOWN PT, R113, R110, 0x4, 0x1f ;  /* 0x08801f006e717f89 */ /* 0x000e2800000e0000 */
[----:B------:R-:W-:Y:S01]  /*9510*/  @!P1 LDS.64 R86, [R111.X8] ;  /* 0x000000006f569984 */ /* 0x000fe20000008a00 */
[----:B------:R-:W-:Y:S02]  /*9520*/  ISETP.NE.AND P1, PT, RZ, UR6, PT ;  /* 0x00000006ff007c0c */ /* 0x000fe4000bf25270 */
[----:B0-----:R-:W-:Y:S01]  /*9530*/  IADD3 R114, R113, R110, RZ ;  /* 0x0000006e71727210 */ /* 0x001fe20007ffe0ff */
[----:B------:R-:W-:Y:S04]  /*9540*/  I2F R118, R113 ;  /* 0x0000007100767306 */ /* 0x000fe80000201400 */
[----:B------:R-:W0:Y:S04]  /*9550*/  SHFL.DOWN PT, R117, R114, 0x2, 0x1f ;  /* 0x08401f0072757f89 */ /* 0x000e2800000e0000 */
[----:B------:R-:W1:Y:S08]  /*9560*/  I2F R107, R114 ;  /* 0x00000072006b7306 */ /* 0x000e700000201400 */
[----:B-1----:R-:W1:Y:S01]  /*9570*/  MUFU.RCP R109, R107 ;  /* 0x0000006b006d7308 */ /* 0x002e620000001000 */
[----:B0-----:R-:W-:Y:S01]  /*9580*/  IMAD.IADD R84, R114, 0x1, R117 ;  /* 0x0000000172547824 */ /* 0x001fe200078e0275 */
        /* <DEDUP_REMOVED lines=14> */
[----:B------:R-:W-:Y:S01]  /*9670*/  FFMA.FTZ R112, R109, R115, R112 ;  /* 0x000000736d707223 */ /* 0x000fe20000010070 */
[----:B---3--:R-:W-:-:S04]  /*9680*/  IADD3 R115, R84, R113, RZ ;  /* 0x0000007154737210 */ /* 0x008fc80007ffe0ff */
[----:B------:R-:W2:Y:S01]  /*9690*/  SHFL.DOWN PT, R87, R112, 0x2, 0x1f ;  /* 0x08401f0070577f89 */ /* 0x000ea200000e0000 */
[----:B0-----:R-:W0:Y:S08]  /*96a0*/  MUFU.RCP R109, R85 ;  /* 0x00000055006d7308 */ /* 0x001e300000001000 */
[----:B------:R-:W3:Y:S01]  /*96b0*/  I2F R115, R115 ;  /* 0x0000007300737306 */ /* 0x000ee20000201400 */
[----:B-1----:R-:W-:-:S02]  /*96c0*/  FMUL.FTZ R110, R111, R86 ;  /* 0x000000566f6e7220 */ /* 0x002fc40000410000 */
[----:B------:R-:W-:-:S05]  /*96d0*/  FADD.FTZ R111, R120, -R111 ;  /* 0x8000006f786f7221 */ /* 0x000fca0000010000 */
[----:B------:R-:W1:Y:S01]  /*96e0*/  I2F R113, R113 ;  /* 0x0000007100717306 */ /* 0x000e620000201400 */
[----:B------:R-:W-:Y:S01]  /*96f0*/  FFMA.FTZ R110, R107, R120, R110 ;  /* 0x000000786b6e7223 */ /* 0x000fe2000001006e */
[----:B------:R-:W-:Y:S01]  /*9700*/  HADD2.F32 R120, -RZ, R59.H0_H0 ;  /* 0x2000003bff787230 */ /* 0x000fe20000004100 */
        /* <DEDUP_REMOVED lines=11> */
[----:B------:R-:W-:Y:S01]  /*97c0*/  FMUL.FTZ R112, R87, R87 ;  /* 0x0000005757707220 */ /* 0x000fe20000410000 */
[----:B------:R-:W-:Y:S01]  /*97d0*/  MOV R87, c[0x0][0x1e0] ;  /* 0x0000780000577a02 */ /* 0x000fe20000000f00 */
[C---:B------:R-:W-:Y:S02]  /*97e0*/  FFMA.FTZ R111, R85.reuse, R110, R111 ;  /* 0x0000006e556f7223 */ /* 0x040fe4000001006f */
[----:B------:R-:W-:Y:S02]  /*97f0*/  FMUL.FTZ R112, R85, R112 ;  /* 0x0000007055707220 */ /* 0x000fe40000410000 */
[----:B--2---:R-:W-:-:S02]  /*9800*/  FMUL.FTZ R111, R86, R111 ;  /* 0x0000006f566f7220 */ /* 0x004fc40000410000 */
[----:B---3--:R-:W-:Y:S02]  /*9810*/  FADD.FTZ R85, R107, R84 ;  /* 0x000000546b557221 */ /* 0x008fe40000010000 */
[----:B------:R-:W-:Y:S02]  /*9820*/  FMUL.FTZ R112, R112, R113 ;  /* 0x0000007170707220 */ /* 0x000fe40000410000 */
[----:B------:R-:W0:Y:S02]  /*9830*/  SHFL.IDX PT, R111, R111, RZ, 0x1f ;  /* 0x00001fff6f6f7589 */ /* 0x000e2400000e0000 */
[----:B------:R-:W-:Y:S02]  /*9840*/  FFMA.FTZ R112, R86, R112, R85 ;  /* 0x0000007056707223 */ /* 0x000fe40000010055 */
[----:B------:R-:W-:-:S04]  /*9850*/  @!P0 IMAD.MOV.U32 R85, RZ, RZ, 0x4 ;  /* 0x00000004ff558424 */ /* 0x000fc800078e00ff */
[----:B------:R-:W1:Y:S01]  /*9860*/  SHFL.IDX PT, R112, R112, RZ, 0x1f ;  /* 0x00001fff70707589 */ /* 0x000e6200000e0000 */
[----:B------:R-:W-:-:S04]  /*9870*/  @!P0 IMAD.WIDE R84, R18, R85, c[0x0][0x1a0] ;  /* 0x0000680012548625 */ /* 0x000fc800078e0255 */
[C---:B0-----:R-:W-:Y:S01]  /*9880*/  FMUL.FTZ R107, R111.reuse, R111 ;  /* 0x0000006f6f6b7220 */ /* 0x041fe20000410000 */
[----:B------:R0:W-:Y:S01]  /*9890*/  @!P0 STG.E [R84.64], R111 ;  /* 0x0000006f54008986 */ /* 0x0001e2000c101904 */
[----:B------:R-:W-:-:S03]  /*98a0*/  FSEL R86, R111, RZ, !P1 ;  /* 0x000000ff6f567208 */ /* 0x000fc60004800000 */
[----:B------:R-:W-:Y:S02]  /*98b0*/  FSEL R108, R107, RZ, P1 ;  /* 0x000000ff6b6c7208 */ /* 0x000fe40000800000 */
[--C-:B------:R-:W-:Y:S02]  /*98c0*/  FADD.FTZ R32, R32, -R86.reuse ;  /* 0x8000005620207221 */ /* 0x100fe40000010000 */
[----:B-1----:R-:W-:Y:S02]  /*98d0*/  FFMA.FTZ R87, R112, R87, c[0x0][0x228] ;  /* 0x00008a0070577623 */ /* 0x002fe40000010057 */
[----:B------:R-:W-:Y:S02]  /*98e0*/  FADD.FTZ R112, R20, -R86 ;  /* 0x8000005614707221 */ /* 0x000fe40000010000 */
[----:B0-----:R-:W-:Y:S02]  /*98f0*/  FADD.FTZ R85, R87, R108 ;  /* 0x0000006c57557221 */ /* 0x001fe40000010000 */
[----:B------:R-:W-:-:S02]  /*9900*/  FADD.FTZ R108, R25, -R86 ;  /* 0x80000056196c7221 */ /* 0x000fc40000010000 */
[----:B------:R-:W-:Y:S02]  /*9910*/  @!P0 IMAD.MOV.U32 R25, RZ, RZ, 0x4 ;  /* 0x00000004ff198424 */ /* 0x000fe400078e00ff */
[----:B------:R-:W0:Y:S01]  /*9920*/  MUFU.RSQ R85, R85 ;  /* 0x0000005500557308 */ /* 0x000e220000001400 */
[--C-:B------:R-:W-:Y:S02]  /*9930*/  FADD.FTZ R114, R21, -R86.reuse ;  /* 0x8000005615727221 */ /* 0x100fe40000010000 */
[--C-:B------:R-:W-:Y:S02]  /*9940*/  FADD.FTZ R38, R38, -R86.reuse ;  /* 0x8000005626267221 */ /* 0x100fe40000010000 */
[C---:B------:R-:W-:Y:S01]  /*9950*/  @!P0 IMAD.WIDE R20, R18.reuse, R25, c[0x0][0x1a8] ;  /* 0x00006a0012148625 */ /* 0x040fe200078e0219 */
[----:B------:R-:W-:Y:S01]  /*9960*/  HADD2.F32 R25, -RZ, R58.H1_H1 ;  /* 0x3000003aff197230 */ /* 0x000fe20000004100 */
[----:B------:R-:W-:Y:S02]  /*9970*/  IADD3 R18, R18, c[0x0][0x160], RZ ;  /* 0x0000580012127a10 */ /* 0x000fe40007ffe0ff */
[----:B------:R-:W-:-:S02]  /*9980*/  FADD.FTZ R39, R39, -R86 ;  /* 0x8000005627277221 */ /* 0x000fc40000010000 */
[--C-:B------:R-:W-:Y:S01]  /*9990*/  FADD.FTZ R116, R23, -R86.reuse ;  /* 0x8000005617747221 */ /* 0x100fe20000010000 */
[----:B------:R-:W-:Y:S01]  /*99a0*/  HADD2.F32 R23, -RZ, R58.H0_H0 ;  /* 0x2000003aff177230 */ /* 0x000fe20000004100 */
[--C-:B------:R-:W-:Y:S02]  /*99b0*/  FADD.FTZ R28, R28, -R86.reuse ;  /* 0x800000561c1c7221 */ /* 0x100fe40000010000 */
[--C-:B------:R-:W-:Y:S01]  /*99c0*/  FADD.FTZ R22, R22, -R86.reuse ;  /* 0x8000005616167221 */ /* 0x100fe20000010000 */
[----:B0-----:R0:W-:Y:S01]  /*99d0*/  @!P0 STG.E [R20.64], R85 ;  /* 0x0000005514008986 */ /* 0x0011e2000c101904 */
[----:B------:R-:W-:Y:S02]  /*99e0*/  FADD.FTZ R84, R31, -R86 ;  /* 0x800000561f547221 */ /* 0x000fe40000010000 */
[C---:B------:R-:W-:Y:S02]  /*99f0*/  FMUL.FTZ R32, R85.reuse, R32 ;  /* 0x0000002055207220 */ /* 0x040fe40000410000 */
[----:B------:R-:W-:-:S02]  /*9a00*/  FMUL.FTZ R31, R85, R38 ;  /* 0x00000026551f7220 */ /* 0x000fc40000410000 */
[--C-:B------:R-:W-:Y:S02]  /*9a10*/  FADD.FTZ R36, R36, -R86.reuse ;  /* 0x8000005624247221 */ /* 0x100fe40000010000 */
[--C-:B------:R-:W-:Y:S02]  /*9a20*/  FADD.FTZ R35, R35, -R86.reuse ;  /* 0x8000005623237221 */ /* 0x100fe40000010000 */
[----:B------:R-:W-:Y:S02]  /*9a30*/  FMUL.FTZ R38, R85, R39 ;  /* 0x0000002755267220 */ /* 0x000fe40000410000 */
[--C-:B------:R-:W-:Y:S02]  /*9a40*/  FADD.FTZ R29, R29, -R86.reuse ;  /* 0x800000561d1d7221 */ /* 0x100fe40000010000 */
[----:B------:R-:W-:Y:S02]  /*9a50*/  FADD.FTZ R24, R24, -R86 ;  /* 0x8000005618187221 */ /* 0x000fe40000010000 */
[C---:B0-----:R-:W-:Y:S01]  /*9a60*/  FMUL.FTZ R21, R85.reuse, R28 ;  /* 0x0000001c55157220 */ /* 0x041fe20000410000 */
[----:B------:R-:W-:Y:S01]  /*9a70*/  HADD2.F32 R28, -RZ, R57.H1_H1 ;  /* 0x30000039ff1c7230 */ /* 0x000fe20000004100 */
[----:B------:R-:W-:-:S02]  /*9a80*/  FMUL.FTZ R39, R85, R22 ;  /* 0x0000001655277220 */ /* 0x000fc40000410000 */
[----:B------:R-:W-:Y:S02]  /*9a90*/  FADD.FTZ R30, R30, -R86 ;  /* 0x800000561e1e7221 */ /* 0x000fe40000010000 */
[----:B------:R-:W-:Y:S01]  /*9aa0*/  FFMA.FTZ R22, R32, R23, R66 ;  /* 0x0000001720167223 */ /* 0x000fe20000010042 */
[----:B------:R-:W-:Y:S01]  /*9ab0*/  HADD2.F32 R23, -RZ, R56.H0_H0 ;  /* 0x20000038ff177230 */ /* 0x000fe20000004100 */
[--C-:B------:R-:W-:Y:S01]  /*9ac0*/  FADD.FTZ R37, R37, -R86.reuse ;  /* 0x8000005625257221 */ /* 0x100fe20000010000 */
[----:B------:R-:W-:Y:S01]  /*9ad0*/  HADD2.F32 R32, -RZ, R51.H1_H1 ;  /* 0x30000033ff207230 */ /* 0x000fe20000004100 */
[--C-:B------:R-:W-:Y:S02]  /*9ae0*/  FADD.FTZ R26, R26, -R86.reuse ;  /* 0x800000561a1a7221 */ /* 0x100fe40000010000 */
[----:B------:R-:W-:Y:S02]  /*9af0*/  FADD.FTZ R110, R27, -R86 ;  /* 0x800000561b6e7221 */ /* 0x000fe40000010000 */
[----:B------:R-:W-:-:S02]  /*9b00*/  FMUL.FTZ R27, R85, R36 ;  /* 0x00000024551b7220 */ /* 0x000fc40000410000 */
[----:B------:R-:W-:Y:S02]  /*9b10*/  FMUL.FTZ R107, R85, R35 ;  /* 0x00000023556b7220 */ /* 0x000fe40000410000 */
[--C-:B------:R-:W-:Y:S02]  /*9b20*/  FADD.FTZ R33, R33, -R86.reuse ;  /* 0x8000005621217221 */ /* 0x100fe40000010000 */
[--C-:B------:R-:W-:Y:S02]  /*9b30*/  FADD.FTZ R34, R34, -R86.reuse ;  /* 0x8000005622227221 */ /* 0x100fe40000010000 */
[--C-:B------:R-:W-:Y:S02]  /*9b40*/  FADD.FTZ R60, R60, -R86.reuse ;  /* 0x800000563c3c7221 */ /* 0x100fe40000010000 */
[--C-:B------:R-:W-:Y:S02]  /*9b50*/  FADD.FTZ R118, R61, -R86.reuse ;  /* 0x800000563d767221 */ /* 0x100fe40000010000 */
[----:B------:R-:W-:-:S02]  /*9b60*/  FADD.FTZ R62, R62, -R86 ;  /* 0x800000563e3e7221 */ /* 0x000fc40000010000 */
[C---:B------:R-:W-:Y:S02]  /*9b70*/  FMUL.FTZ R20, R85.reuse, R29 ;  /* 0x0000001d55147220 */ /* 0x040fe40000410000 */
[----:B------:R-:W-:Y:S01]  /*9b80*/  FMUL.FTZ R35, R85, R24 ;  /* 0x0000001855237220 */ /* 0x000fe20000410000 */
[----:B------:R-:W-:Y:S01]  /*9b90*/  HADD2.F32 R24, -RZ, R56.H1_H1 ;  /* 0x30000038ff187230 */ /* 0x000fe20000004100 */
[----:B------:R-:W-:Y:S02]  /*9ba0*/  FADD.FTZ R86, R63, -R86 ;  /* 0x800000563f567221 */ /* 0x000fe40000010000 */
[C---:B------:R-:W-:Y:S01]  /*9bb0*/  FMUL.FTZ R29, R85.reuse, R30 ;  /* 0x0000001e551d7220 */ /* 0x040fe20000410000 */
[----:B------:R-:W-:Y:S01]  /*9bc0*/  HADD2.F32 R30, -RZ, R55.H0_H0 ;  /* 0x20000037ff1e7230 */ /* 0x000fe20000004100 */
[C---:B------:R-:W-:Y:S02]  /*9bd0*/  FMUL.FTZ R36, R85.reuse, R37 ;  /* 0x0000002555247220 */ /* 0x040fe40000410000 */
[----:B------:R-:W-:Y:S01]  /*9be0*/  FMUL.FTZ R63, R85, R26 ;  /* 0x0000001a553f7220 */ /* 0x000fe20000410000 */
[----:B------:R-:W-:Y:S01]  /*9bf0*/  HADD2.F32 R26, -RZ, R57.H0_H0 ;  /* 0x20000039ff1a7230 */ /* 0x000fe20000004100 */
[----:B------:R-:W-:Y:S01]  /*9c00*/  FFMA.FTZ R38, R38, R28, R67 ;  /* 0x0000001c26267223 */ /* 0x000fe20000010043 */
[----:B------:R-:W-:Y:S01]  /*9c10*/  HADD2.F32 R28, -RZ, R55.H1_H1 ;  /* 0x30000037ff1c7230 */ /* 0x000fe20000004100 */
[----:B------:R-:W-:Y:S01]  /*9c20*/  FFMA.FTZ R27, R27, R23, R0 ;  /* 0x000000171b1b7223 */ /* 0x000fe20000010000 */
[----:B------:R-:W-:Y:S01]  /*9c30*/  HADD2.F32 R23, -RZ, R53.H0_H0 ;  /* 0x20000035ff177230 */ /* 0x000fe20000004100 */
[----:B------:R-:W-:-:S02]  /*9c40*/  FMUL.FTZ R110, R85, R110 ;  /* 0x0000006e556e7220 */ /* 0x000fc40000410000 */
[----:B------:R-:W-:Y:S01]  /*9c50*/  FFMA.FTZ R36, R36, R24, R65 ;  /* 0x0000001824247223 */ /* 0x000fe20000010041 */
[----:B------:R-:W-:Y:S01]  /*9c60*/  HADD2.F32 R24, -RZ, R53.H1_H1 ;  /* 0x30000035ff187230 */ /* 0x000fe20000004100 */
[----:B------:R-:W-:Y:S01]  /*9c70*/  FFMA.FTZ R63, R63, R30, R76 ;  /* 0x0000001e3f3f7223 */ /* 0x000fe2000001004c */
[----:B------:R-:W-:Y:S01]  /*9c80*/  HADD2.F32 R30, -RZ, R51.H0_H0 ;  /* 0x20000033ff1e7230 */ /* 0x000fe20000004100 */
[C---:B------:R-:W-:Y:S02]  /*9c90*/  FMUL.FTZ R34, R85.reuse, R34 ;  /* 0x0000002255227220 */ /* 0x040fe40000410000 */
[----:B------:R-:W-:Y:S02]  /*9ca0*/  FMUL.FTZ R84, R85, R84 ;  /* 0x0000005455547220 */ /* 0x000fe40000410000 */
[----:B------:R-:W-:Y:S01]  /*9cb0*/  FFMA.FTZ R31, R31, R26, R64 ;  /* 0x0000001a1f1f7223 */ /* 0x000fe20000010040 */
[----:B------:R-:W-:Y:S01]  /*9cc0*/  HADD2.F32 R26, -RZ, R54.H0_H0 ;  /* 0x20000036ff1a7230 */ /* 0x000fe20000004100 */
[----:B------:R-:W-:Y:S01]  /*9cd0*/  FFMA.FTZ R110, R110, R28, R79 ;  /* 0x0000001c6e6e7223 */ /* 0x000fe2000001004f */
[----:B------:R-:W-:Y:S01]  /*9ce0*/  HADD2.F32 R28, -RZ, R50.H0_H0 ;  /* 0x20000032ff1c7230 */ /* 0x000fe20000004100 */
[----:B------:R-:W-:-:S02]  /*9cf0*/  FMUL.FTZ R87, R85, R62 ;  /* 0x0000003e55577220 */ /* 0x000fc40000410000 */
[----:B------:R-:W-:Y:S01]  /*9d00*/  FFMA.FTZ R29, R29, R23, R72 ;  /* 0x000000171d1d7223 */ /* 0x000fe20000010048 */
[--C-:B------:R-:W-:Y:S01]  /*9d10*/  HADD2.F32 R23, -RZ, R52.reuse.H1_H1 ;  /* 0x30000034ff177230 */ /* 0x100fe20000004100 */
[----:B------:R-:W-:Y:S02]  /*9d20*/  FMUL.FTZ R61, R85, R60 ;  /* 0x0000003c553d7220 */ /* 0x000fe40000410000 */
[----:B------:R-:W-:Y:S02]  /*9d30*/  FFMA.FTZ R120, R34, R120, R69 ;  /* 0x0000007822787223 */ /* 0x000fe40000010045 */
[----:B------:R-:W-:Y:S01]  /*9d40*/  FFMA.FTZ R84, R84, R24, R75 ;  /* 0x0000001854547223 */ /* 0x000fe2000001004b */
[----:B------:R-:W-:Y:S01]  /*9d50*/  HADD2.F32 R24, -RZ, R52.H0_H0 ;  /* 0x20000034ff187230 */ /* 0x000fe20000004100 */
[----:B------:R-:W-:Y:S02]  /*9d60*/  FFMA.FTZ R34, R87, R30, R88 ;  /* 0x0000001e57227223 */ /* 0x000fe40000010058 */
[----:B------:R-:W-:-:S02]  /*9d70*/  FFMA.FTZ R26, R35, R26, R74 ;  /* 0x0000001a231a7223 */ /* 0x000fc4000001004a */
[----:B------:R-:W-:Y:S01]  /*9d80*/  FFMA.FTZ R30, R61, R28, R82 ;  /* 0x0000001c3d1e7223 */ /* 0x000fe20000010052 */
[--C-:B------:R-:W-:Y:S01]  /*9d90*/  HADD2.F32 R28, -RZ, R49.reuse.H1_H1 ;  /* 0x30000031ff1c7230 */ /* 0x100fe20000004100 */
[----:B------:R-:W-:Y:S01]  /*9da0*/  FFMA.FTZ R35, R20, R23, R73 ;  /* 0x0000001714237223 */ /* 0x000fe20000010049 */
[----:B------:R-:W-:Y:S01]  /*9db0*/  HADD2.F32 R20, -RZ, R48.H0_H0 ;  /* 0x20000030ff147230 */ /* 0x000fe20000004100 */
[C---:B------:R-:W-:Y:S01]  /*9dc0*/  FMUL.FTZ R116, R85.reuse, R116 ;  /* 0x0000007455747220 */ /* 0x040fe20000410000 */
[----:B------:R-:W-:Y:S01]  /*9dd0*/  HADD2.F32 R23, -RZ, R49.H0_H0 ;  /* 0x20000031ff177230 */ /* 0x000fe20000004100 */
[C---:B------:R-:W-:Y:S02]  /*9de0*/  FMUL.FTZ R33, R85.reuse, R33 ;  /* 0x0000002155217220 */ /* 0x040fe40000410000 */
[C---:B------:R-:W-:Y:S02]  /*9df0*/  FMUL.FTZ R37, R85.reuse, R112 ;  /* 0x0000007055257220 */ /* 0x040fe40000410000 */
[----:B------:R-:W-:-:S02]  /*9e00*/  FMUL.FTZ R86, R85, R86 ;  /* 0x0000005655567220 */ /* 0x000fc40000410000 */
[----:B------:R-:W-:Y:S01]  /*9e10*/  FFMA.FTZ R24, R21, R24, R70 ;  /* 0x0000001815187223 */ /* 0x000fe20000010046 */
[----:B------:R-:W-:Y:S01]  /*9e20*/  HADD2.F32 R21, -RZ, R48.H1_H1 ;  /* 0x30000030ff157230 */ /* 0x000fe20000004100 */
[C---:B------:R-:W-:Y:S02]  /*9e30*/  FMUL.FTZ R108, R85.reuse, R108 ;  /* 0x0000006c556c7220 */ /* 0x040fe40000410000 */
[----:B------:R-:W-:Y:S01]  /*9e40*/  FMUL.FTZ R114, R85, R114 ;  /* 0x0000007255727220 */ /* 0x000fe20000410000 */
[----:B------:R-:W-:Y:S01]  /*9e50*/  F2FP.PACK_AB R24, R35, R24 ;  /* 0x000000182318723e */ /* 0x000fe200000000ff */
[----:B------:R-:W-:Y:S02]  /*9e60*/  FMUL.FTZ R118, R85, R118 ;  /* 0x0000007655767220 */ /* 0x000fe40000410000 */
[----:B------:R-:W-:Y:S02]  /*9e70*/  FFMA.FTZ R85, R107, R122, R71 ;  /* 0x0000007a6b557223 */ /* 0x000fe40000010047 */
[----:B------:R-:W-:-:S02]  /*9e80*/  FFMA.FTZ R61, R116, R28, R83 ;  /* 0x0000001c743d7223 */ /* 0x000fc40000010053 */
[----:B------:R-:W-:Y:S01]  /*9e90*/  FFMA.FTZ R25, R33, R25, R68 ;  /* 0x0000001921197223 */ /* 0x000fe20000010044 */
[----:B------:R-:W-:Y:S01]  /*9ea0*/  HADD2.F32 R33, -RZ, R54.H1_H1 ;  /* 0x30000036ff217230 */ /* 0x000fe20000004100 */
[----:B------:R-:W-:Y:S01]  /*9eb0*/  FFMA.FTZ R107, R86, R32, R101 ;  /* 0x00000020566b7223 */ /* 0x000fe20000010065 */
[----:B------:R-:W-:Y:S01]  /*9ec0*/  HADD2.F32 R32, -RZ, R50.H1_H1 ;  /* 0x30000032ff207230 */ /* 0x000fe20000004100 */
[----:B------:R-:W-:Y:S01]  /*9ed0*/  FFMA.FTZ R28, R37, R20, R78 ;  /* 0x00000014251c7223 */ /* 0x000fe2000001004e */
[----:B------:R-:W-:Y:S01]  /*9ee0*/  HFMA2.MMA R37, -RZ, RZ, 0, 9.5367431640625e-07 ;  /* 0x00000010ff257435 */ /* 0x000fe200000001ff */
        /* <DEDUP_REMOVED lines=8> */
[----:B------:R-:W-:Y:S02]  /*9f70*/  LEA R34, P0, R102, c[0x0][0x208], 0x4 ;  /* 0x0000820066227a11 */ /* 0x000fe400078020ff */
[----:B------:R-:W-:Y:S01]  /*9f80*/  LEA R32, P1, R103, c[0x0][0x208], 0x4 ;  /* 0x0000820067207a11 */ /* 0x000fe200078220ff */
[----:B------:R-:W-:Y:S01]  /*9f90*/  IMAD.WIDE.U32 R36, R36, R37, c[0x0][0x208] ;  /* 0x0000820024247625 */ /* 0x000fe200078e0025 */
[----:B------:R-:W-:Y:S02]  /*9fa0*/  F2FP.PACK_AB R23, R85, R120 ;  /* 0x000000785517723e */ /* 0x000fe400000000ff */
[----:B------:R-:W-:Y:S02]  /*9fb0*/  F2FP.PACK_AB R22, R25, R22 ;  /* 0x000000161916723e */ /* 0x000fe400000000ff */
[----:B------:R-:W-:Y:S02]  /*9fc0*/  LEA.HI.X R35, R102, c[0x0][0x20c], RZ, 0x4, P0 ;  /* 0x0000830066237a11 */ /* 0x000fe400000f24ff */
[----:B------:R-:W-:-:S02]  /*9fd0*/  F2FP.PACK_AB R27, R110, R63 ;  /* 0x0000003f6e1b723e */ /* 0x000fc400000000ff */
[----:B------:R-:W-:Y:S01]  /*9fe0*/  F2FP.PACK_AB R26, R33, R26 ;  /* 0x0000001a211a723e */ /* 0x000fe200000000ff */
[----:B------:R0:W-:Y:S01]  /*9ff0*/  STG.E.128 [R34.64], R20 ;  /* 0x0000001422007986 */ /* 0x0001e2000c101d04 */
[----:B------:R-:W-:Y:S02]  /*a000*/  F2FP.PACK_AB R25, R84, R29 ;  /* 0x0000001d5419723e */ /* 0x000fe400000000ff */
[----:B------:R-:W-:Y:S02]  /*a010*/  F2FP.PACK_AB R30, R87, R30 ;  /* 0x0000001e571e723e */ /* 0x000fe400000000ff */
[----:B------:R-:W-:Y:S01]  /*a020*/  F2FP.PACK_AB R29, R61, R60 ;  /* 0x0000003c3d1d723e */ /* 0x000fe200000000ff */
[----:B------:R0:W-:Y:S01]  /*a030*/  STG.E.128 [R36.64], R24 ;  /* 0x0000001824007986 */ /* 0x0001e2000c101d04 */
        /* <DEDUP_REMOVED lines=8> */
.L_x_14103:
[----:B------:R-:W-:Y:S05]  /*a0c0*/  EXIT ;  /* 0x000000000000794d */ /* 0x000fea0003800000 */
.L_x_14101:
[----:B0-----:R-:W-:Y:S01]  /*a0d0*/  IMAD.MOV.U32 R109, RZ, RZ, 0x1 ;  /* 0x00000001ff6d7424 */ /* 0x001fe200078e00ff */
[----:B------:R-:W-:Y:S01]  /*a0e0*/  MOV R85, 0x1f ;  /* 0x0000001f00557802 */ /* 0x000fe20000000f00 */
[----:B------:R-:W-:Y:S01]  /*a0f0*/  IMAD.MOV.U32 R108, RZ, RZ, -0x1 ;  /* 0xffffffffff6c7424 */ /* 0x000fe200078e00ff */
[----:B------:R-:W-:Y:S02]  /*a100*/  MOV R86, 0xa120 ;  /* 0x0000a12000567802 */ /* 0x000fe40000000f00 */
[----:B------:R-:W-:Y:S05]  /*a110*/  CALL.REL.NOINC `($__internal_105_$__cuda_sm70_shflsync_bfly_p) ;  /* 0x0000069000007944 */ /* 0x000fea0003c00000 */
[----:B-1----:R-:W-:Y:S01]  /*a120*/  MOV R84, R109 ;  /* 0x0000006d00547202 */ /* 0x002fe20000000f00 */
[----:B0-----:R-:W-:Y:S05]  /*a130*/  BRA `(.L_x_14105) ;  /* 0xffffee8000007947 */ /* 0x001fea000383ffff */
.L_x_14102:
[----:B------:R-:W-:Y:S01]  /*a140*/  HFMA2.MMA R85, -RZ, RZ, 0, 1.847743988037109375e-06 ;  /* 0x0000001fff557435 */ /* 0x000fe200000001ff */
[----:B------:R-:W-:Y:S01]  /*a150*/  IMAD.MOV.U32 R109, RZ, RZ, 0x2 ;  /* 0x00000002ff6d7424 */ /* 0x000fe200078e00ff */
[----:B------:R-:W-:Y:S01]  /*a160*/  MOV R86, 0xa190 ;  /* 0x0000a19000567802 */ /* 0x000fe20000000f00 */
[----:B------:R-:W-:-:S03]  /*a170*/  IMAD.MOV.U32 R108, RZ, RZ, -0x1 ;  /* 0xffffffffff6c7424 */ /* 0x000fc600078e00ff */
[----:B------:R-:W-:Y:S05]  /*a180*/  CALL.REL.NOINC `($__internal_105_$__cuda_sm70_shflsync_bfly_p) ;  /* 0x0000062000007944 */ /* 0x000fea0003c00000 */
[----:B01----:R-:W-:Y:S01]  /*a190*/  FADD.FTZ R110, R110, R109 ;  /* 0x0000006d6e6e7221 */ /* 0x003fe20000010000 */
[----:B------:R-:W-:Y:S01]  /*a1a0*/  MOV R109, 0x4 ;  /* 0x00000004006d7802 */ /* 0x000fe20000000f00 */
[----:B------:R-:W-:Y:S01]  /*a1b0*/  IMAD.MOV.U32 R85, RZ, RZ, 0x1f ;  /* 0x0000001fff557424 */ /* 0x000fe200078e00ff */
[----:B------:R-:W-:-:S02]  /*a1c0*/  MOV R108, 0xffffffff ;  /* 0xffffffff006c7802 */ /* 0x000fc40000000f00 */
[----:B------:R-:W-:Y:S02]  /*a1d0*/  MOV R86, 0xa1f0 ;  /* 0x0000a1f000567802 */ /* 0x000fe40000000f00 */
[----:B------:R-:W-:Y:S05]  /*a1e0*/  CALL.REL.NOINC `($__internal_105_$__cuda_sm70_shflsync_bfly_p) ;  /* 0x000005c000007944 */ /* 0x000fea0003c00000 */
[----:B0-----:R-:W-:Y:S01]  /*a1f0*/  HFMA2.MMA R85, -RZ, RZ, 0, 1.847743988037109375e-06 ;  /* 0x0000001fff557435 */ /* 0x001fe200000001ff */
[----:B-1----:R-:W-:Y:S01]  /*a200*/  FADD.FTZ R110, R110, R109 ;  /* 0x0000006d6e6e7221 */ /* 0x002fe20000010000 */
[----:B------:R-:W-:Y:S01]  /*a210*/  MOV R86, 0xa250 ;  /* 0x0000a25000567802 */ /* 0x000fe20000000f00 */
[----:B------:R-:W-:Y:S02]  /*a220*/  IMAD.MOV.U32 R109, RZ, RZ, 0x8 ;  /* 0x00000008ff6d7424 */ /* 0x000fe400078e00ff */
[----:B------:R-:W-:Y:S02]  /*a230*/  IMAD.MOV.U32 R108, RZ, RZ, -0x1 ;  /* 0xffffffffff6c7424 */ /* 0x000fe400078e00ff */
[----:B------:R-:W-:Y:S05]  /*a240*/  CALL.REL.NOINC `($__internal_105_$__cuda_sm70_shflsync_bfly_p) ;  /* 0x0000056000007944 */ /* 0x000fea0003c00000 */
[----:B01----:R-:W-:Y:S01]  /*a250*/  FADD.FTZ R110, R110, R109 ;  /* 0x0000006d6e6e7221 */ /* 0x003fe20000010000 */
[----:B------:R-:W-:Y:S01]  /*a260*/  MOV R109, 0x10 ;  /* 0x00000010006d7802 */ /* 0x000fe20000000f00 */
[----:B------:R-:W-:Y:S01]  /*a270*/  IMAD.MOV.U32 R85, RZ, RZ, 0x1f ;  /* 0x0000001fff557424 */ /* 0x000fe200078e00ff */
[----:B------:R-:W-:Y:S02]  /*a280*/  MOV R108, 0xffffffff ;  /* 0xffffffff006c7802 */ /* 0x000fe40000000f00 */
[----:B------:R-:W-:-:S02]  /*a290*/  MOV R86, 0xa2b0 ;  /* 0x0000a2b000567802 */ /* 0x000fc40000000f00 */
[----:B------:R-:W-:Y:S05]  /*a2a0*/  CALL.REL.NOINC `($__internal_105_$__cuda_sm70_shflsync_bfly_p) ;  /* 0x0000050000007944 */ /* 0x000fea0003c00000 */
        /* <DEDUP_REMOVED lines=54> */
[----:B------:R-:W-:Y:S05]  /*a610*/  CALL.REL.NOINC `($__internal_105_$__cuda_sm70_shflsync_bfly_p) ;  /* 0x0000019000007944 */ /* 0x000fea0003c00000 */
[----:B01----:R-:W-:Y:S01]  /*a620*/  FADD.FTZ R110, R110, R109 ;  /* 0x0000006d6e6e7221 */ /* 0x003fe20000010000 */
[----:B------:R-:W-:Y:S01]  /*a630*/  MOV R109, 0x2 ;  /* 0x00000002006d7802 */ /* 0x000fe20000000f00 */
[----:B------:R-:W-:Y:S01]  /*a640*/  IMAD.MOV.U32 R85, RZ, RZ, 0x1f ;  /* 0x0000001fff557424 */ /* 0x000fe200078e00ff */
[----:B------:R-:W-:Y:S02]  /*a650*/  MOV R108, 0xffffffff ;  /* 0xffffffff006c7802 */ /* 0x000fe40000000f00 */
[----:B------:R-:W-:Y:S02]  /*a660*/  MOV R86, 0xa680 ;  /* 0x0000a68000567802 */ /* 0x000fe40000000f00 */
[----:B------:R-:W-:Y:S05]  /*a670*/  CALL.REL.NOINC `($__internal_105_$__cuda_sm70_shflsync_bfly_p) ;  /* 0x0000013000007944 */ /* 0x000fea0003c00000 */
[----:B0-----:R-:W-:Y:S01]  /*a680*/  HFMA2.MMA R85, -RZ, RZ, 0, 1.847743988037109375e-06 ;  /* 0x0000001fff557435 */ /* 0x001fe200000001ff */
[----:B-1----:R-:W-:Y:S01]  /*a690*/  FADD.FTZ R110, R110, R109 ;  /* 0x0000006d6e6e7221 */ /* 0x002fe20000010000 */
[----:B------:R-:W-:Y:S01]  /*a6a0*/  MOV R86, 0xa6e0 ;  /* 0x0000a6e000567802 */ /* 0x000fe20000000f00 */
[----:B------:R-:W-:-:S02]  /*a6b0*/  IMAD.MOV.U32 R109, RZ, RZ, 0x4 ;  /* 0x00000004ff6d7424 */ /* 0x000fc400078e00ff */
[----:B------:R-:W-:Y:S02]  /*a6c0*/  IMAD.MOV.U32 R108, RZ, RZ, -0x1 ;  /* 0xffffffffff6c7424 */ /* 0x000fe400078e00ff */
        /* <DEDUP_REMOVED lines=10> */
[----:B------:R-:W-:Y:S02]  /*a770*/  IMAD.MOV.U32 R109, RZ, RZ, 0x10 ;  /* 0x00000010ff6d7424 */ /* 0x000fe400078e00ff */
[----:B------:R-:W-:-:S02]  /*a780*/  IMAD.MOV.U32 R108, RZ, RZ, -0x1 ;  /* 0xffffffffff6c7424 */ /* 0x000fc400078e00ff */
[----:B------:R-:W-:Y:S05]  /*a790*/  CALL.REL.NOINC `($__internal_105_$__cuda_sm70_shflsync_bfly_p) ;  /* 0x0000001000007944 */ /* 0x000fea0003c00000 */
[----:B01----:R-:W-:Y:S05]  /*a7a0*/  BRA `(.L_x_14106) ;  /* 0xffffec5000007947 */ /* 0x003fea000383ffff */
        .weak           $__internal_105_$__cuda_sm70_shflsync_bfly_p
        .type           $__internal_105_$__cuda_sm70_shflsync_bfly_p,@function
        .size           $__internal_105_$__cuda_sm70_shflsync_bfly_p,(.L_x_22193 - $__internal_105_$__cuda_sm70_shflsync_bfly_p)
$__internal_105_$__cuda_sm70_shflsync_bfly_p:
[----:B------:R-:W-:Y:S01]  /*a7b0*/  MOV R87, 0x0 ;  /* 0x0000000000577802 */ /* 0x000fe20000000f00 */
[----:B------:R-:W-:Y:S04]  /*a7c0*/  WARPSYNC R108 ;  /* 0x0000006c00007348 */ /* 0x000fe80003800000 */
[----:B------:R0:W1:Y:S01]  /*a7d0*/  SHFL.BFLY PT, R109, R110, R109, R85 ;  /* 0x0c00006d6e6d7389 */ /* 0x00006200000e0055 */
[----:B------:R-:W-:Y:S05]  /*a7e0*/  RET.REL.NODEC R86 `(_ZN10layer_norm13ln_fwd_kernelINS_13Kernel_traitsI6__halfS2_fS2_fjLj6144ELj1ELj1ELj8ELj16ENS_18Kernel_traits_baseILj6144ES2_S2_fS2_fjLj256EEEEELb1ELb0ELb0ELb1EEEvNS_9FwdParamsE) ;  /* 0xffff581056007950 */ /* 0x000fea0003c3ffff */
.L_x_14107:
        /* <DEDUP_REMOVED lines=9> */
.L_x_22193:


//--------------------- .text._ZN10layer_norm13ln_fwd_kernelINS_13Kernel_traitsI6__halfS2_fS2_fjLj6144ELj1ELj1ELj8ELj16ENS_18Kernel_traits_baseILj6144ES2_S2_fS2_fjLj256EEEEELb1ELb0ELb1ELb0EEEvNS_9FwdParamsE --------------------------
	.section	.text._ZN10layer_norm13ln_fwd_kernelINS_13Kernel_traitsI6__halfS2_fS2_fjLj6144ELj1ELj1ELj8ELj16ENS_18Kernel_traits_baseILj6144ES2_S2_fS2_fjLj256EEEEELb1ELb0ELb1ELb0EEEvNS_9FwdParamsE,"ax",@progbits
	.sectioninfo	@"SHI_REGISTERS=127"
	.align	128
        .global         _ZN10layer_norm13ln_fwd_kernelINS_13Kernel_traitsI6__halfS2_fS2_fjLj6144ELj1ELj1ELj8ELj16ENS_18Kernel_traits_baseILj6144ES2_S2_fS2_fjLj256EEEEELb1ELb0ELb1ELb0EEEvNS_9FwdParamsE
        .type           _ZN10layer_norm13ln_fwd_kernelINS_13Kernel_traitsI6__halfS2_fS2_fjLj6144ELj1ELj1ELj8ELj16ENS_18Kernel_traits_baseILj6144ES2_S2_fS2_fjLj256EEEEELb1ELb0ELb1ELb0EEEvNS_9FwdParamsE,@function
        .size           _ZN10layer_norm13ln_fwd_kernelINS_13Kernel_traitsI6__halfS2_fS2_fjLj6144ELj1ELj1ELj8ELj16ENS_18Kernel_traits_baseILj6144ES2_S2_fS2_fjLj256EEEEELb1ELb0ELb1ELb0EEEvNS_9FwdParamsE,(.L_x_22194 - _ZN10layer_norm13ln_fwd_kernelINS_13Kernel_traitsI6__halfS2_fS2_fjLj6144ELj1ELj1ELj8ELj16ENS_18Kernel_traits_baseILj6144ES2_S2_fS2_fjLj256EEEEELb1ELb0ELb1ELb0EEEvNS_9FwdParamsE)
        .other          _ZN10layer_norm13ln_fwd_kernelINS_13Kernel_traitsI6__halfS2_fS2_fjLj6144ELj1ELj1ELj8ELj16ENS_18Kernel_traits_baseILj6144ES2_S2_fS2_fjLj256EEEEELb1ELb0ELb1ELb0EEEvNS_9FwdParamsE,@"STO_CUDA_ENTRY STV_DEFAULT"
_ZN10layer_norm13ln_fwd_kernelINS_13Kernel_traitsI6__halfS2_fS2_fjLj6144ELj1ELj1ELj8ELj16ENS_18Kernel_traits_baseILj6144ES2_S2_fS2_fjLj256EEEEELb1ELb0ELb1ELb0EEEvNS_9FwdParamsE:
.text._ZN10layer_norm13ln_fwd_kernelINS_13Kernel_traitsI6__halfS2_fS2_fjLj6144ELj1ELj1ELj8ELj16ENS_18Kernel_traits_baseILj6144ES2_S2_fS2_fjLj256EEEEELb1ELb0ELb1ELb0EEEvNS_9FwdParamsE:
        /* <DEDUP_REMOVED lines=98> */
.L_x_14109:
[----:B0-----:R-:W-:Y:S05]  /*0620*/  BSYNC B0 ;  /* 0x0000000000007941 */ /* 0x001fea0003800000 */
.L_x_14108:
        /* <DEDUP_REMOVED lines=13> */
.L_x_14111:
[----:B0-----:R-:W-:Y:S05]  /*0700*/  BSYNC B0 ;  /* 0x0000000000007941 */ /* 0x001fea0003800000 */
.L_x_14110:
        /* <DEDUP_REMOVED lines=12> */
.L_x_14113:
[----:B0-----:R-:W-:Y:S05]  /*07d0*/  BSYNC B0 ;  /* 0x0000000000007941 */ /* 0x001fea0003800000 */
.L_x_14112:
        /* <DEDUP_REMOVED lines=83> */
.L_x_14349:
        /* <DEDUP_REMOVED lines=48> */
.L_x_14119:
[----:B------:R-:W-:Y:S02]  /*1010*/  IMAD.MOV.U32 R60, RZ, RZ, R100 ;  /* 0x000000ffff3c7224 */ /* 0x000fe400078e0064 */
.L_x_14120:
[----:B------:R-:W-:Y:S05]  /*1020*/  BSYNC B2 ;  /* 0x0000000000027941 */ /* 0x000fea0003800000 */
.L_x_14118:
        /* <DEDUP_REMOVED lines=16> */
.L_x_14124:
[----:B------:R-:W-:Y:S05]  /*1130*/  BSYNC B3 ;  /* 0x0000000000037941 */ /* 0x000fea0003800000 */
.L_x_14123:
        /* <DEDUP_REMOVED lines=44> */
.L_x_14122:
[----:B------:R-:W-:Y:S05]  /*1400*/  BSYNC B2 ;  /* 0x0000000000027941 */ /* 0x000fea0003800000 */
.L_x_14121:
[----:B------:R-:W0:Y:S01]  /*1410*/  I2F.U32 R36, R60 ;  /* 0x0000003c00247306 */ /* 0x000e220000201000 */
[----:B-----5:R-:W-:Y:S01]  /*1420*/  HADD2.F32 R37, -RZ, R28.H0_H0 ;  /* 0x2000001cff257230 */ /* 0x020fe20000004100 */
        /* <DEDUP_REMOVED lines=8> */
.L_x_14117:
[----:B0-----:R-:W-:Y:S05]  /*14b0*/  BSYNC B1 ;  /* 0x0000000000017941 */ /* 0x001fea0003800000 */
.L_x_14116:
        /* <DEDUP_REMOVED lines=18> */
.L_x_14128:
[----:B------:R-:W-:Y:S02]  /*15e0*/  IMAD.MOV.U32 R62, RZ, RZ, R100 ;  /* 0x000000ffff3e7224 */ /* 0x000fe400078e0064 */
.L_x_14129:
[----:B------:R-:W-:Y:S05]  /*15f0*/  BSYNC B2 ;  /* 0x0000000000027941 */ /* 0x000fea0003800000 */
.L_x_14127:
        /* <DEDUP_REMOVED lines=16> */
.L_x_14133:
[----:B------:R-:W-:Y:S05]  /*1700*/  BSYNC B3 ;  /* 0x0000000000037941 */ /* 0x000fea0003800000 */
.L_x_14132:
        /* <DEDUP_REMOVED lines=44> */
.L_x_14131:
[----:B------:R-:W-:Y:S05]  /*19d0*/  BSYNC B2 ;  /* 0x0000000000027941 */ /* 0x000fea0003800000 */
.L_x_14130:
[----:B------:R-:W0:Y:S01]  /*19e0*/  I2F.U32 R37, R62 ;  /* 0x0000003e00257306 */ /* 0x000e220000201000 */
[----:B-----5:R-:W-:Y:S01]  /*19f0*/  HADD2.F32 R38, -RZ, R28.H1_H1 ;  /* 0x3000001cff267230 */ /* 0x020fe20000004100 */
        /* <DEDUP_REMOVED lines=8> */
.L_x_14126:
[----:B------:R-:W-:Y:S05]  /*1a80*/  BSYNC B1 ;  /* 0x0000000000017941 */ /* 0x000fea0003800000 */
.L_x_14125:
        /* <DEDUP_REMOVED lines=18> */
.L_x_14137:
[----:B------:R-:W-:Y:S02]  /*1bb0*/  IMAD.MOV.U32 R62, RZ, RZ, R100 ;  /* 0x000000ffff3e7224 */ /* 0x000fe400078e0064 */
.L_x_14138:
[----:B------:R-:W-:Y:S05]  /*1bc0*/  BSYNC B2 ;  /* 0x0000000000027941 */ /* 0x000fea0003800000 */
.L_x_14136:
        /* <DEDUP_REMOVED lines=16> */
.L_x_14142:
[----:B------:R-:W-:Y:S05]  /*1cd0*/  BSYNC B3 ;  /* 0x0000000000037941 */ /* 0x000fea0003800000 */
.L_x_14141:
        /* <DEDUP_REMOVED lines=44> */
.L_x_14140:
[----:B------:R-:W-:Y:S05]  /*1fa0*/  BSYNC B2 ;  /* 0x0000000000027941 */ /* 0x000fea0003800000 */
.L_x_14139:
        /* <DEDUP_REMOVED lines=10> */
.L_x_14135:
[----:B------:R-:W-:Y:S05]  /*2050*/  BSYNC B1 ;  /* 0x0000000000017941 */ /* 0x000fea0003800000 */
.L_x_14134:
        /* <DEDUP_REMOVED lines=18> */
.L_x_14146:
[----:B------:R-:W-:Y:S02]  /*2180*/  IMAD.MOV.U32 R114, RZ, RZ, R100 ;  /* 0x000000ffff727224 */ /* 0x000fe400078e0064 */
.L_x_14147:
[----:B------:R-:W-:Y:S05]  /*2190*/  BSYNC B2 ;  /* 0x0000000000027941 */ /* 0x000fea0003800000 */
.L_x_14145:
        /* <DEDUP_REMOVED lines=16> */
.L_x_14151:
[----:B------:R-:W-:Y:S05]  /*22a0*/  BSYNC B3 ;  /* 0x0000000000037941 */ /* 0x000fea0003800000 */
.L_x_14150:
        /* <DEDUP_REMOVED lines=44> */
.L_x_14149:
[----:B------:R-:W-:Y:S05]  /*2570*/  BSYNC B2 ;  /* 0x0000000000027941 */ /* 0x000fea0003800000 */
.L_x_14148:
        /* <DEDUP_REMOVED lines=10> */
.L_x_14144:
[----:B------:R-:W-:Y:S05]  /*2620*/  BSYNC B1 ;  /* 0x0000000000017941 */ /* 0x000fea0003800000 */
.L_x_14143:
        /* <DEDUP_REMOVED lines=18> */
.L_x_14155:
[----:B------:R-:W-:Y:S02]  /*2750*/  IMAD.MOV.U32 R114, RZ, RZ, R100 ;  /* 0x000000ffff727224 */ /* 0x000fe400078e0064 */
.L_x_14156:
[----:B------:R-:W-:Y:S05]  /*2760*/  BSYNC B2 ;  /* 0x0000000000027941 */ /* 0x000fea0003800000 */
.L_x_14154:
        /* <DEDUP_REMOVED lines=16> */
.L_x_14160:
[----:B------:R-:W-:Y:S05]  /*2870*/  BSYNC B3 ;  /* 0x0000000000037941 */ /* 0x000fea0003800000 */
.L_x_14159:
        /* <DEDUP_REMOVED lines=44> */
.L_x_14158:
[----:B------:R-:W-:Y:S05]  /*2b40*/  BSYNC B2 ;  /* 0x0000000000027941 */ /* 0x000fea0003800000 */
.L_x_14157:
[----:B------:R-:W0:Y:S01]  /*2b50*/  I2F.U32 R40, R114 ;  /* 0x0000007200287306 */ /* 0x000e220000201000 */
[----:B------:R-:W-:Y:S01]  /*2b60*/  HADD2.F32 R41, -RZ, R30.H0_H0 ;  /* 0x2000001eff297230 */ /* 0x000fe20000004100 */
        /* <DEDUP_REMOVED lines=8> */
.L_x_14153:
[----:B------:R-:W-:Y:S05]  /*2bf0*/  BSYNC B1 ;  /* 0x0000000000017941 */ /* 0x000fea0003800000 */
.L_x_14152:
        /* <DEDUP_REMOVED lines=18> */
.L_x_14164:
[----:B------:R-:W-:Y:S02]  /*2d20*/  IMAD.MOV.U32 R114, RZ, RZ, R100 ;  /* 0x000000ffff727224 */ /* 0x000fe400078e0064 */
.L_x_14165:
[----:B------:R-:W-:Y:S05]  /*2d30*/  BSYNC B2 ;  /* 0x0000000000027941 */ /* 0x000fea0003800000 */
.L_x_14163:
        /* <DEDUP_REMOVED lines=16> */
.L_x_14169:
[----:B------:R-:W-:Y:S05]  /*2e40*/  BSYNC B3 ;  /* 0x0000000000037941 */ /* 0x000fea0003800000 */
.L_x_14168:
        /* <DEDUP_REMOVED lines=44> */
.L_x_14167:
[----:B------:R-:W-:Y:S05]  /*3110*/  BSYNC B2 ;  /* 0x0000000000027941 */ /* 0x000fea0003800000 */
.L_x_14166:
[----:B------:R-:W0:Y:S01]  /*3120*/  I2F.U32 R41, R114 ;  /* 0x0000007200297306 */ /* 0x000e220000201000 */
[----:B------:R-:W-:Y:S01]  /*3130*/  HADD2.F32 R42, -RZ, R30.H1_H1 ;  /* 0x3000001eff2a7230 */ /* 0x000fe20000004100 */
        /* <DEDUP_REMOVED lines=8> */
.L_x_14162:
[----:B------:R-:W-:Y:S05]  /*31c0*/  BSYNC B1 ;  /* 0x0000000000017941 */ /* 0x000fea0003800000 */
.L_x_14161:
        /* <DEDUP_REMOVED lines=18> */
.L_x_14173:
[----:B------:R-:W-:Y:S02]  /*32f0*/  IMAD.MOV.U32 R114, RZ, RZ, R100 ;  /* 0x000000ffff727224 */ /* 0x000fe400078e0064 */
.L_x_14174:
[----:B------:R-:W-:Y:S05]  /*3300*/  BSYNC B2 ;  /* 0x0000000000027941 */ /* 0x000fea0003800000 */
.L_x_14172:
        /* <DEDUP_REMOVED lines=16> */
.L_x_14178:
[----:B------:R-:W-:Y:S05]  /*3410*/  BSYNC B3 ;  /* 0x0000000000037941 */ /* 0x000fea0003800000 */
.L_x_14177:
        /* <DEDUP_REMOVED lines=44> */
.L_x_14176:
[----:B------:R-:W-:Y:S05]  /*36e0*/  BSYNC B2 ;  /* 0x0000000000027941 */ /* 0x000fea0003800000 */
.L_x_14175:
        /* <DEDUP_REMOVED lines=10> */
.L_x_14171:
[----:B------:R-:W-:Y:S05]  /*3790*/  BSYNC B1 ;  /* 0x0000000000017941 */ /* 0x000fea0003800000 */
.L_x_14170:
        /* <DEDUP_REMOVED lines=18> */
.L_x_14182:
[----:B------:R-:W-:Y:S02]  /*38c0*/  IMAD.MOV.U32 R120, RZ, RZ, R100 ;  /* 0x000000ffff787224 */ /* 0x000fe400078e0064 */
.L_x_14183:
[----:B------:R-:W-:Y:S05]  /*38d0*/  BSYNC B2 ;  /* 0x0000000000027941 */ /* 0x000fea0003800000 */
.L_x_14181:
        /* <DEDUP_REMOVED lines=16> */
.L_x_14187:
[----:B------:R-:W-:Y:S05]  /*39e0*/  BSYNC B3 ;  /* 0x0000000000037941 */ /* 0x000fea0003800000 */
.L_x_14186:
        /* <DEDUP_REMOVED lines=42> */
[----:B------:R-:W-:Y:S01]  /*3c90*/  LOP3.LUT R98, R61, UR26, R98, 0x96, !PT ;  /* 0x0000001a3d627c12 */ /* 0x000fe2000f8e9662 */
[----:B------:R-:W-:Y:S02]  /*3ca0*/  IMAD.MOV.U32 R102, RZ, RZ, R60 ;  /* 0x000000ffff667224 */ /* 0x000fe400078e003c */
.L_x_14185:
[----:B------:R-:W-:Y:S05]  /*3cb0*/  BSYNC B2 ;  /* 0x0000000000027941 */ /* 0x000fea0003800000 */
.L_x_14184:
        /* <DEDUP_REMOVED lines=10> */
.L_x_14180:
[----:B------:R-:W-:Y:S05]  /*3d60*/  BSYNC B1 ;  /* 0x0000000000017941 */ /* 0x000fea0003800000 */
.L_x_14179:
        /* <DEDUP_REMOVED lines=20> */
[----:B------:R-:W-:Y:S02]  /*3eb0*/  LOP3.LUT R61, R63, R61, RZ, 0xfc, !PT ;  /* 0x0000003d3f3d7212 */ /* 0x000fe400078efcff */
[----:B------:R-:W-:Y:S02]  /*3ec0*/  LOP3.LUT R62, R60, R114, R62, 0xfe, !PT ;  /* 0x000000723c3e7212 */ /* 0x000fe400078efe3e */
[----:B------:R-:W-:Y:S02]  /*3ed0*/  MOV R63, 0x8 ;  /* 0x00000008003f7802 */ /* 0x000fe40000000f00 */
[----:B------:R-:W-:-:S03]  /*3ee0*/  LOP3.LUT R60, R62, 0xff, R105, 0xf8, !PT ;  /* 0x000000ff3e3c7812 */ /* 0x000fc600078ef869 */
[----:B------:R-:W-:-:S05]  /*3ef0*/  IMAD.WIDE.U32 R62, R118, R63, c[0x0][0x190] ;  /* 0x00006400763e7625 */ /* 0x000fca00078e003f */
[----:B------:R0:W-:Y:S02]  /*3f00*/  STG.E.64 [R62.64], R60 ;  /* 0x0000003c3e007986 */ /* 0x0001e4000c101b06 */
.L_x_14189:
[----:B------:R-:W-:Y:S05]  /*3f10*/  BSYNC B1 ;  /* 0x0000000000017941 */ /* 0x000fea0003800000 */
.L_x_14188:
[----:B------:R-:W-:Y:S02]  /*3f20*/  IADD3 R119, R119, 0x100, RZ ;  /* 0x0000010077777810 */ /* 0x000fe40007ffe0ff */
[----:B------:R-:W-:Y:S02]  /*3f30*/  IADD3 R118, R118, 0x100, RZ ;  /* 0x0000010076767810 */ /* 0x000fe40007ffe0ff */
.L_x_14115:
[----:B-1----:R-:W-:Y:S05]  /*3f40*/  BSYNC B0 ;  /* 0x0000000000007941 */ /* 0x002fea0003800000 */
.L_x_14114:
        /* <DEDUP_REMOVED lines=31> */
.L_x_14195:
[----:B0-----:R-:W-:Y:S02]  /*4140*/  IMAD.MOV.U32 R60, RZ, RZ, R100 ;  /* 0x000000ffff3c7224 */ /* 0x001fe400078e0064 */
.L_x_14196:
[----:B------:R-:W-:Y:S05]  /*4150*/  BSYNC B2 ;  /* 0x0000000000027941 */ /* 0x000fea0003800000 */
.L_x_14194:
        /* <DEDUP_REMOVED lines=16> */
.L_x_14200:
[----:B------:R-:W-:Y:S05]  /*4260*/  BSYNC B3 ;  /* 0x0000000000037941 */ /* 0x000fea0003800000 */
.L_x_14199:
        /* <DEDUP_REMOVED lines=44> */
.L_x_14198:
[----:B------:R-:W-:Y:S05]  /*4530*/  BSYNC B2 ;  /* 0x0000000000027941 */ /* 0x000fea0003800000 */
.L_x_14197:
        /* <DEDUP_REMOVED lines=10> */
.L_x_14193:
[----:B-1----:R-:W-:Y:S05]  /*45e0*/  BSYNC B1 ;  /* 0x0000000000017941 */ /* 0x002fea0003800000 */
.L_x_14192:
        /* <DEDUP_REMOVED lines=18> */
.L_x_14204:
[----:B0-----:R-:W-:Y:S02]  /*4710*/  IMAD.MOV.U32 R62, RZ, RZ, R100 ;  /* 0x000000ffff3e7224 */ /* 0x001fe400078e0064 */
.L_x_14205:
[----:B------:R-:W-:Y:S05]  /*4720*/  BSYNC B2 ;  /* 0x0000000000027941 */ /* 0x000fea0003800000 */
.L_x_14203:
        /* <DEDUP_REMOVED lines=16> */
.L_x_14209:
[----:B------:R-:W-:Y:S05]  /*4830*/  BSYNC B3 ;  /* 0x0000000000037941 */ /* 0x000fea0003800000 */
.L_x_14208:
        /* <DEDUP_REMOVED lines=44> */
.L_x_14207:
[----:B------:R-:W-:Y:S05]  /*4b00*/  BSYNC B2 ;  /* 0x0000000000027941 */ /* 0x000fea0003800000 */
.L_x_14206:
        /* <DEDUP_REMOVED lines=10> */
.L_x_14202:
[----:B------:R-:W-:Y:S05]  /*4bb0*/  BSYNC B1 ;  /* 0x0000000000017941 */ /* 0x000fea0003800000 */
.L_x_14201:
        /* <DEDUP_REMOVED lines=18> */
.L_x_14213:
[----:B0-----:R-:W-:Y:S02]  /*4ce0*/  IMAD.MOV.U32 R62, RZ, RZ, R100 ;  /* 0x000000ffff3e7224 */ /* 0x001fe400078e0064 */
.L_x_14214:
[----:B------:R-:W-:Y:S05]  /*4cf0*/  BSYNC B2 ;  /* 0x0000000000027941 */ /* 0x000fea0003800000 */
.L_x_14212:
        /* <DEDUP_REMOVED lines=16> */
.L_x_14218:
[----:B------:R-:W-:Y:S05]  /*4e00*/  BSYNC B3 ;  /* 0x0000000000037941 */ /* 0x000fea0003800000 */
.L_x_14217:
        /* <DEDUP_REMOVED lines=44> */
.L_x_14216:
[----:B------:R-:W-:Y:S05]  /*50d0*/  BSYNC B2 ;  /* 0x0000000000027941 */ /* 0x000fea0003800000 */
.L_x_14215:
        /* <DEDUP_REMOVED lines=10> */
.L_x_14211:
[----:B------:R-:W-:Y:S05]  /*5180*/  BSYNC B1 ;  /* 0x0000000000017941 */ /* 0x000fea0003800000 */
.L_x_14210:
        /* <DEDUP_REMOVED lines=18> */
.L_x_14222:
[----:B------:R-:W-:Y:S02]  /*52b0*/  IMAD.MOV.U32 R114, RZ, RZ, R100 ;  /* 0x000000ffff727224 */ /* 0x000fe400078e0064 */
.L_x_14223:
[----:B------:R-:W-:Y:S05]  /*52c0*/  BSYNC B2 ;  /* 0x0000000000027941 */ /* 0x000fea0003800000 */
.L_x_14221:
        /* <DEDUP_REMOVED lines=16> */
.L_x_14227:
[----:B------:R-:W-:Y:S05]  /*53d0*/  BSYNC B3 ;  /* 0x0000000000037941 */ /* 0x000fea0003800000 */
.L_x_14226:
        /* <DEDUP_REMOVED lines=44> */
.L_x_14225:
[----:B------:R-:W-:Y:S05]  /*56a0*/  BSYNC B2 ;  /* 0x0000000000027941 */ /* 0x000fea0003800000 */
.L_x_14224:
[----:B------:R-:W1:Y:S01]  /*56b0*/  I2F.U32 R47, R114 ;  /* 0x00000072002f7306 */ /* 0x000e620000201000 */
[----:B-----5:R-:W-:Y:S01]  /*56c0*/  HADD2.F32 R50, -RZ, R29.H1_H1 ;  /* 0x3000001dff327230 */ /* 0x020fe20000004100 */
        /* <DEDUP_REMOVED lines=8> */
.L_x_14220:
[----:B------:R-:W-:Y:S05]  /*5750*/  BSYNC B1 ;  /* 0x0000000000017941 */ /* 0x000fea0003800000 */
.L_x_14219:
        /* <DEDUP_REMOVED lines=18> */
.L_x_14231:
[----:B------:R-:W-:Y:S02]  /*5880*/  IMAD.MOV.U32 R114, RZ, RZ, R100 ;  /* 0x000000ffff727224 */ /* 0x000fe400078e0064 */
.L_x_14232:
[----:B------:R-:W-:Y:S05]  /*5890*/  BSYNC B2 ;  /* 0x0000000000027941 */ /* 0x000fea0003800000 */
.L_x_14230:
        /* <DEDUP_REMOVED lines=16> */
.L_x_14236:
[----:B------:R-:W-:Y:S05]  /*59a0*/  BSYNC B3 ;  /* 0x0000000000037941 */ /* 0x000fea0003800000 */
.L_x_14235:
        /* <DEDUP_REMOVED lines=44> */
.L_x_14234:
[----:B------:R-:W-:Y:S05]  /*5c70*/  BSYNC B2 ;  /* 0x0000000000027941 */ /* 0x000fea0003800000 */
.L_x_14233:
[----:B------:R-:W1:Y:S01]  /*5c80*/  I2F.U32 R48, R114 ;  /* 0x0000007200307306 */ /* 0x000e620000201000 */
[----:B------:R-:W-:Y:S01]  /*5c90*/  HADD2.F32 R51, -RZ, R30.H0_H0 ;  /* 0x2000001eff337230 */ /* 0x000fe20000004100 */
        /* <DEDUP_REMOVED lines=8> */
.L_x_14229:
[----:B------:R-:W-:Y:S05]  /*5d20*/  BSYNC B1 ;  /* 0x0000000000017941 */ /* 0x000fea0003800000 */
.L_x_14228:
        /* <DEDUP_REMOVED lines=18> */
.L_x_14240:
[----:B------:R-:W-:Y:S02]  /*5e50*/  IMAD.MOV.U32 R114, RZ, RZ, R100 ;  /* 0x000000ffff727224 */ /* 0x000fe400078e0064 */
.L_x_14241:
[----:B------:R-:W-:Y:S05]  /*5e60*/  BSYNC B2 ;  /* 0x0000000000027941 */ /* 0x000fea0003800000 */
.L_x_14239:
        /* <DEDUP_REMOVED lines=16> */
.L_x_14245:
[----:B------:R-:W-:Y:S05]  /*5f70*/  BSYNC B3 ;  /* 0x0000000000037941 */ /* 0x000fea0003800000 */
.L_x_14244:
        /* <DEDUP_REMOVED lines=44> */
.L_x_14243:
[----:B------:R-:W-:Y:S05]  /*6240*/  BSYNC B2 ;  /* 0x0000000000027941 */ /* 0x000fea0003800000 */
.L_x_14242:
[----:B------:R-:W1:Y:S01]  /*6250*/  I2F.U32 R49, R114 ;  /* 0x0000007200317306 */ /* 0x000e620000201000 */
[----:B0-----:R-:W-:Y:S01]  /*6260*/  HADD2.F32 R60, -RZ, R30.H1_H1 ;  /* 0x3000001eff3c7230 */ /* 0x001fe20000004100 */
        /* <DEDUP_REMOVED lines=8> */
.L_x_14238:
[----:B------:R-:W-:Y:S05]  /*62f0*/  BSYNC B1 ;  /* 0x0000000000017941 */ /* 0x000fea0003800000 */
.L_x_14237:
        /* <DEDUP_REMOVED lines=18> */
.L_x_14249:
[----:B------:R-:W-:Y:S02]  /*6420*/  IMAD.MOV.U32 R114, RZ, RZ, R100 ;  /* 0x000000ffff727224 */ /* 0x000fe400078e0064 */
.L_x_14250:
[----:B------:R-:W-:Y:S05]  /*6430*/  BSYNC B2 ;  /* 0x0000000000027941 */ /* 0x000fea0003800000 */
.L_x_14248:
        /* <DEDUP_REMOVED lines=16> */
.L_x_14254:
[----:B------:R-:W-:Y:S05]  /*6540*/  BSYNC B3 ;  /* 0x0000000000037941 */ /* 0x000fea0003800000 */
.L_x_14253:
        /* <DEDUP_REMOVED lines=44> */
.L_x_14252:
[----:B------:R-:W-:Y:S05]  /*6810*/  BSYNC B2 ;  /* 0x0000000000027941 */ /* 0x000fea0003800000 */
.L_x_14251:
        /* <DEDUP_REMOVED lines=10> */
.L_x_14247:
[----:B------:R-:W-:Y:S05]  /*68c0*/  BSYNC B1 ;  /* 0x0000000000017941 */ /* 0x000fea0003800000 */
.L_x_14246:
        /* <DEDUP_REMOVED lines=18> */
.L_x_14258:
[----:B------:R-:W-:Y:S02]  /*69f0*/  IMAD.MOV.U32 R120, RZ, RZ, R100 ;  /* 0x000000ffff787224 */ /* 0x000fe400078e0064 */
.L_x_14259:
[----:B------:R-:W-:Y:S05]  /*6a00*/  BSYNC B2 ;  /* 0x0000000000027941 */ /* 0x000fea0003800000 */
.L_x_14257:
        /* <DEDUP_REMOVED lines=16> */
.L_x_14263:
[----:B------:R-:W-:Y:S05]  /*6b10*/  BSYNC B3 ;  /* 0x0000000000037941 */ /* 0x000fea0003800000 */
.L_x_14262:
        /* <DEDUP_REMOVED lines=44> */
.L_x_14261:
[----:B------:R-:W-:Y:S05]  /*6de0*/  BSYNC B2 ;  /* 0x0000000000027941 */ /* 0x000fea0003800000 */
.L_x_14260:
        /* <DEDUP_REMOVED lines=10> */
.L_x_14256:
[----:B------:R-:W-:Y:S05]  /*6e90*/  BSYNC B1 ;  /* 0x0000000000017941 */ /* 0x000fea0003800000 */
.L_x_14255:
        /* <DEDUP_REMOVED lines=26> */
.L_x_14265:
[----:B------:R-:W-:Y:S05]  /*7040*/  BSYNC B1 ;  /* 0x0000000000017941 */ /* 0x000fea0003800000 */
.L_x_14264:
[----:B------:R-:W-:Y:S02]  /*7050*/  IADD3 R119, R119, 0x100, RZ ;  /* 0x0000010077777810 */ /* 0x000fe40007ffe0ff */
[----:B------:R-:W-:Y:S02]  /*7060*/  IADD3 R118, R118, 0x100, RZ ;  /* 0x0000010076767810 */ /* 0x000fe40007ffe0ff */
.L_x_14191:
[----:B------:R-:W-:Y:S05]  /*7070*/  BSYNC B0 ;  /* 0x0000000000007941 */ /* 0x000fea0003800000 */
.L_x_14190:
        /* <DEDUP_REMOVED lines=14> */
[----:B------:R-:W-:Y:S02]  /*7160*/  @!P4 ISETP.NE.AND.EX P5, PT, RZ, c[0x0][0x184], PT, P5 ;  /* 0x00006100ff00ca0c */ /* 0x000fe40003fa5350 */
[----:B------:R-:W-:Y:S02]  /*7170*/  @!P4 MOV R58, R99 ;  /* 0x00000063003ac202 */ /* 0x000fe40000000f00 */
        /* <DEDUP_REMOVED lines=14> */
.L_x_14271:
[----:B0-----:R-:W-:Y:S02]  /*7260*/  MOV R60, R100 ;  /* 0x00000064003c7202 */ /* 0x001fe40000000f00 */
.L_x_14272:
[----:B------:R-:W-:Y:S05]  /*7270*/  BSYNC B2 ;  /* 0x0000000000027941 */ /* 0x000fea0003800000 */
.L_x_14270:
        /* <DEDUP_REMOVED lines=16> */
.L_x_14276:
[----:B------:R-:W-:Y:S05]  /*7380*/  BSYNC B3 ;  /* 0x0000000000037941 */ /* 0x000fea0003800000 */
.L_x_14275:
        /* <DEDUP_REMOVED lines=41> */
[----:B------:R-:W-:Y:S01]  /*7620*/  MOV R100, R54 ;  /* 0x0000003600647202 */ /* 0x000fe20000000f00 */
[----:B------:R-:W-:Y:S01]  /*7630*/  IMAD.MOV.U32 R102, RZ, RZ, R52 ;  /* 0x000000ffff667224 */ /* 0x000fe200078e0034 */
[----:B------:R-:W-:Y:S02]  /*7640*/  LOP3.LUT R98, R53, UR26, R98, 0x96, !PT ;  /* 0x0000001a35627c12 */ /* 0x000fe4000f8e9662 */
.L_x_14274:
[----:B------:R-:W-:Y:S05]  /*7650*/  BSYNC B2 ;  /* 0x0000000000027941 */ /* 0x000fea0003800000 */
.L_x_14273:
        /* <DEDUP_REMOVED lines=10> */
.L_x_14269:
[----:B-1----:R-:W-:Y:S05]  /*7700*/  BSYNC B1 ;  /* 0x0000000000017941 */ /* 0x002fea0003800000 */
.L_x_14268:
        /* <DEDUP_REMOVED lines=18> */
.L_x_14280:
[----:B0-----:R-:W-:Y:S02]  /*7830*/  MOV R62, R100 ;  /* 0x00000064003e7202 */ /* 0x001fe40000000f00 */
.L_x_14281:
[----:B------:R-:W-:Y:S05]  /*7840*/  BSYNC B2 ;  /* 0x0000000000027941 */ /* 0x000fea0003800000 */
.L_x_14279:
        /* <DEDUP_REMOVED lines=16> */
.L_x_14285:
[----:B------:R-:W-:Y:S05]  /*7950*/  BSYNC B3 ;  /* 0x0000000000037941 */ /* 0x000fea0003800000 */
.L_x_14284:
        /* <DEDUP_REMOVED lines=44> */
.L_x_14283:
[----:B------:R-:W-:Y:S05]  /*7c20*/  BSYNC B2 ;  /* 0x0000000000027941 */ /* 0x000fea0003800000 */
.L_x_14282:
        /* <DEDUP_REMOVED lines=10> */
.L_x_14278:
[----:B------:R-:W-:Y:S05]  /*7cd0*/  BSYNC B1 ;  /* 0x0000000000017941 */ /* 0x000fea0003800000 */
.L_x_14277:
        /* <DEDUP_REMOVED lines=16> */
[----:B------:R-:W-:Y:S01]  /*7de0*/  MOV R62, R102 ;  /* 0x00000066003e7202 */ /* 0x000fe20000000f00 */
[----:B------:R-:W-:Y:S05]  /*7df0*/  BRA `(.L_x_14290) ;  /* 0x0000001000007947 */ /* 0x000fea0003800000 */
.L_x_14289:
[----:B0-----:R-:W-:Y:S02]  /*7e00*/  IMAD.MOV.U32 R62, RZ, RZ, R100 ;  /* 0x000000ffff3e7224 */ /* 0x001fe400078e0064 */
.L_x_14290:
[----:B------:R-:W-:Y:S05]  /*7e10*/  BSYNC B2 ;  /* 0x0000000000027941 */ /* 0x000fea0003800000 */
.L_x_14288:
        /* <DEDUP_REMOVED lines=16> */
.L_x_14294:
[----:B------:R-:W-:Y:S05]  /*7f20*/  BSYNC B3 ;  /* 0x0000000000037941 */ /* 0x000fea0003800000 */
.L_x_14293:
        /* <DEDUP_REMOVED lines=44> */
.L_x_14292:
[----:B------:R-:W-:Y:S05]  /*81f0*/  BSYNC B2 ;  /* 0x0000000000027941 */ /* 0x000fea0003800000 */
.L_x_14291:
        /* <DEDUP_REMOVED lines=10> */
.L_x_14287:
[----:B------:R-:W-:Y:S05]  /*82a0*/  BSYNC B1 ;  /* 0x0000000000017941 */ /* 0x000fea0003800000 */
.L_x_14286:
        /* <DEDUP_REMOVED lines=18> */
.L_x_14298:
[----:B------:R-:W-:Y:S02]  /*83d0*/  IMAD.MOV.U32 R114, RZ, RZ, R100 ;  /* 0x000000ffff727224 */ /* 0x000fe400078e0064 */
.L_x_14299:
[----:B------:R-:W-:Y:S05]  /*83e0*/  BSYNC B2 ;  /* 0x0000000000027941 */ /* 0x000fea0003800000 */
.L_x_14297:
        /* <DEDUP_REMOVED lines=16> */
.L_x_14303:
[----:B------:R-:W-:Y:S05]  /*84f0*/  BSYNC B3 ;  /* 0x0000000000037941 */ /* 0x000fea0003800000 */
.L_x_14302:
        /* <DEDUP_REMOVED lines=44> */
.L_x_14301:
[----:B------:R-:W-:Y:S05]  /*87c0*/  BSYNC B2 ;  /* 0x0000000000027941 */ /* 0x000fea0003800000 */
.L_x_14300:
        /* <DEDUP_REMOVED lines=10> */
.L_x_14296:
[----:B------:R-:W-:Y:S05]  /*8870*/  BSYNC B1 ;  /* 0x0000000000017941 */ /* 0x000fea0003800000 */
.L_x_14295:
        /* <DEDUP_REMOVED lines=18> */
.L_x_14307:
[----:B------:R-:W-:Y:S02]  /*89a0*/  IMAD.MOV.U32 R114, RZ, RZ, R100 ;  /* 0x000000ffff727224 */ /* 0x000fe400078e0064 */
.L_x_14308:
[----:B------:R-:W-:Y:S05]  /*89b0*/  BSYNC B2 ;  /* 0x0000000000027941 */ /* 0x000fea0003800000 */
.L_x_14306:
        /* <DEDUP_REMOVED lines=16> */
.L_x_14312:
[----:B------:R-:W-:Y:S05]  /*8ac0*/  BSYNC B3 ;  /* 0x0000000000037941 */ /* 0x000fea0003800000 */
.L_x_14311:
        /* <DEDUP_REMOVED lines=44> */
.L_x_14310:
[----:B------:R-:W-:Y:S05]  /*8d90*/  BSYNC B2 ;  /* 0x0000000000027941 */ /* 0x000fea0003800000 */
.L_x_14309:
        /* <DEDUP_REMOVED lines=10> */
.L_x_14305:
[----:B------:R-:W-:Y:S05]  /*8e40*/  BSYNC B1 ;  /* 0x0000000000017941 */ /* 0x000fea0003800000 */
.L_x_14304:
        /* <DEDUP_REMOVED lines=18> */
.L_x_14316:
[----:B------:R-:W-:Y:S02]  /*8f70*/  IMAD.MOV.U32 R114, RZ, RZ, R100 ;  /* 0x000000ffff727224 */ /* 0x000fe400078e0064 */
.L_x_14317:
[----:B------:R-:W-:Y:S05]  /*8f80*/  BSYNC B2 ;  /* 0x0000000000027941 */ /* 0x000fea0003800000 */
.L_x_14315:
        /* <DEDUP_REMOVED lines=16> */
.L_x_14321:
[----:B------:R-:W-:Y:S05]  /*9090*/  BSYNC B3 ;  /* 0x0000000000037941 */ /* 0x000fea0003800000 */
.L_x_14320:
        /* <DEDUP_REMOVED lines=44> */
.L_x_14319:
[----:B------:R-:W-:Y:S05]  /*9360*/  BSYNC B2 ;  /* 0x0000000000027941 */ /* 0x000fea0003800000 */
.L_x_14318:
        /* <DEDUP_REMOVED lines=10> */
.L_x_14314:
[----:B------:R-:W-:Y:S05]  /*9410*/  BSYNC B1 ;  /* 0x0000000000017941 */ /* 0x000fea0003800000 */
.L_x_14313:
        /* <DEDUP_REMOVED lines=18> */
.L_x_14325:
[----:B------:R-:W-:Y:S02]  /*9540*/  IMAD.MOV.U32 R114, RZ, RZ, R100 ;  /* 0x000000ffff727224 */ /* 0x000fe400078e0064 */
.L_x_14326:
[----:B------:R-:W-:Y:S05]  /*9550*/  BSYNC B2 ;  /* 0x0000000000027941 */ /* 0x000fea0003800000 */
.L_x_14324:
        /* <DEDUP_REMOVED lines=16> */
.L_x_14330:
[----:B------:R-:W-:Y:S05]  /*9660*/  BSYNC B3 ;  /* 0x0000000000037941 */ /* 0x000fea0003800000 */
.L_x_14329:
        /* <DEDUP_REMOVED lines=44> */
.L_x_14328:
[----:B------:R-:W-:Y:S05]  /*9930*/  BSYNC B2 ;  /* 0x0000000000027941 */ /* 0x000fea0003800000 */
.L_x_14327:
        /* <DEDUP_REMOVED lines=10> */
.L_x_14323:
[----:B------:R-:W-:Y:S05]  /*99e0*/  BSYNC B1 ;  /* 0x0000000000017941 */ /* 0x000fea0003800000 */
.L_x_14322:
        /* <DEDUP_REMOVED lines=18> */
.L_x_14334:
[----:B------:R-:W-:Y:S02]  /*9b10*/  IMAD.MOV.U32 R116, RZ, RZ, R100 ;  /* 0x000000ffff747224 */ /* 0x000fe400078e0064 */
.L_x_14335:
[----:B------:R-:W-:Y:S05]  /*9b20*/  BSYNC B2 ;  /* 0x0000000000027941 */ /* 0x000fea0003800000 */
.L_x_14333:
        /* <DEDUP_REMOVED lines=16> */
.L_x_14339:
[----:B------:R-:W-:Y:S05]  /*9c30*/  BSYNC B3 ;  /* 0x0000000000037941 */ /* 0x000fea0003800000 */
.L_x_14338:
        /* <DEDUP_REMOVED lines=44> */
.L_x_14337:
[----:B------:R-:W-:Y:S05]  /*9f00*/  BSYNC B2 ;  /* 0x0000000000027941 */ /* 0x000fea0003800000 */
.L_x_14336:
        /* <DEDUP_REMOVED lines=10> */
.L_x_14332:
[----:B------:R-:W-:Y:S05]  /*9fb0*/  BSYNC B1 ;  /* 0x0000000000017941 */ /* 0x000fea0003800000 */
.L_x_14331:
[----:B------:R-:W-:-:S10]  /*9fc0*/  HFMA2.MMA R60, -RZ, RZ, 0, 1.9073486328125e-06 ;  /* 0x00000020ff3c7435 */ /* 0x000fd400000001ff */
        /* <DEDUP_REMOVED lines=24> */
.L_x_14267:
[----:B------:R-:W-:Y:S05]  /*a150*/  BSYNC B0 ;  /* 0x0000000000007941 */ /* 0x000fea0003800000 */
.L_x_14266:
        /* <DEDUP_REMOVED lines=33> */
.L_x_14350:
        /* <DEDUP_REMOVED lines=69> */
.L_x_14351:
        /* <DEDUP_REMOVED lines=16> */
[----:B------:R-:W-:Y:S01]  /*a8c0*/  I2F R119, R121 ;  /* 0x0000007900777306 */ /* 0x000fe20000201400 */
[----:B------:R-:W1:Y:S06]  /*a8d0*/  SHFL.DOWN PT, R120, R121, 0x4, 0x1f ;  /* 0x08801f0079787f89 */ /* 0x000e6c00000e0000 */
[----:B------:R-:W-:Y:S01]  /*a8e0*/  @!P3 LEA R62, P4, R18, c[0x0][0x1a0], 0x2 ;  /* 0x00006800123eba11 */ /* 0x000fe200078810ff */
[----:B------:R2:W-:Y:S01]  /*a8f0*/  @!P2 LDS.64 R60, [R116.X8] ;  /* 0x00000000743ca984 */ /* 0x0005e20000008a00 */
[----:B------:R-:W-:Y:S01]  /*a900*/  ISETP.NE.AND P2, PT, RZ, UR8, PT ;  /* 0x00000008ff007c0c */ /* 0x000fe2000bf45270 */
[----:B-1----:R-:W-:-:S02]  /*a910*/  IMAD.IADD R115, R120, 0x1, R121 ;  /* 0x0000000178737824 */ /* 0x002fc400078e0279 */
[----:B------:R-:W-:Y:S03]  /*a920*/  I2F R120, R120 ;  /* 0x0000007800787306 */ /* 0x000fe60000201400 */
[----:B------:R-:W1:Y:S05]  /*a930*/  SHFL.DOWN PT, R114, R115, 0x2, 0x1f ;  /* 0x08401f0073727f89 */ /* 0x000e6a00000e0000 */
[----:B------:R-:W2:Y:S08]  /*a940*/  I2F R63, R115 ;  /* 0x00000073003f7306 */ /* 0x000eb00000201400 */
[----:B--2---:R-:W2:Y:S01]  /*a950*/  MUFU.RCP R116, R63 ;  /* 0x0000003f00747308 */ /* 0x004ea20000001000 */
[----:B-1----:R-:W-:Y:S01]  /*a960*/  IMAD.IADD R115, R115, 0x1, R114 ;  /* 0x0000000173737824 */ /* 0x002fe200078e0272 */
[----:B------:R-:W1:Y:S04]  /*a970*/  SHFL.DOWN PT, R123, R60, 0x4, 0x1f ;  /* 0x08801f003c7b7f89 */ /* 0x000e6800000e0000 */
[----:B0-----:R-:W0:Y:S02]  /*a980*/  SHFL.DOWN PT, R118, R61, 0x4, 0x1f ;  /* 0x08801f003d767f89 */ /* 0x001e2400000e0000 */
[----:B------:R-:W-:Y:S01]  /*a990*/  I2F R114, R114 ;  /* 0x0000007200727306 */ /* 0x000fe20000201400 */
[----:B-1----:R-:W-:-:S02]  /*a9a0*/  FADD.FTZ R122, -R123, R60 ;  /* 0x0000003c7b7a7221 */ /* 0x002fc40000010100 */
[----:B------:R-:W-:Y:S02]  /*a9b0*/  FMUL.FTZ R123, R123, R120 ;  /* 0x000000787b7b7220 */ /* 0x000fe40000410000 */
[----:B------:R-:W-:Y:S02]  /*a9c0*/  FMUL.FTZ R122, R122, R122 ;  /* 0x0000007a7a7a7220 */ /* 0x000fe40000410000 */
[----:B------:R-:W-:Y:S02]  /*a9d0*/  FFMA.FTZ R123, R119, R60, R123 ;  /* 0x0000003c777b7223 */ /* 0x000fe4000001007b */
[----:B------:R-:W-:Y:S02]  /*a9e0*/  FMUL.FTZ R121, R122, R119 ;  /* 0x000000777a797220 */ /* 0x000fe40000410000 */
[----:B0-----:R-:W-:Y:S02]  /*a9f0*/  FADD.FTZ R119, R118, R61 ;  /* 0x0000003d76777221 */ /* 0x001fe40000010000 */
[----:B------:R-:W-:Y:S01]  /*aa00*/  FMUL.FTZ R121, R121, R120 ;  /* 0x0000007879797220 */ /* 0x000fe20000410000 */
[----:B------:R-:W0:Y:S01]  /*aa10*/  I2F R61, R115 ;  /* 0x00000073003d7306 */ /* 0x000e220000201400 */
[----:B--2---:R-:W-:-:S02]  /*aa20*/  FMUL.FTZ R60, R116, R123 ;  /* 0x0000007b743c7220 */ /* 0x004fc40000410000 */
        /* <DEDUP_REMOVED lines=13> */
[----:B------:R-:W-:Y:S01]  /*ab00*/  IADD3 R114, R115, R116, RZ ;  /* 0x0000007473727210 */ /* 0x000fe20007ffe0ff */
[----:B------:R-:W0:Y:S01]  /*ab10*/  SHFL.DOWN PT, R119, R60, 0x1, 0x1f ;  /* 0x08201f003c777f89 */ /* 0x000e2200000e0000 */
[----:B------:R-:W-:Y:S01]  /*ab20*/  I2F R116, R116 ;  /* 0x0000007400747306 */ /* 0x000fe20000201400 */
[----:B------:R-:W-:-:S05]  /*ab30*/  FFMA.FTZ R118, R118, R121, R63 ;  /* 0x0000007976767223 */ /* 0x000fca000001003f */
[----:B------:R-:W1:Y:S02]  /*ab40*/  SHFL.DOWN PT, R115, R118, 0x1, 0x1f ;  /* 0x08201f0076737f89 */ /* 0x000e6400000e0000 */
        /* <DEDUP_REMOVED lines=45> */
[----:B------:R-:W-:Y:S01]  /*ae20*/  F2FP.PACK_AB R60, R61, R60 ;  /* 0x0000003c3d3c723e */ /* 0x000fe200000000ff */
        /* <DEDUP_REMOVED lines=21> */
.L_x_14345:
[----:B------:R-:W-:Y:S05]  /*af80*/  BSYNC B1 ;  /* 0x0000000000017941 */ /* 0x000fea0003800000 */
.L_x_14344:
        /* <DEDUP_REMOVED lines=35> */
.L_x_14347:
[----:B------:R-:W-:Y:S05]  /*b1c0*/  BSYNC B1 ;  /* 0x0000000000017941 */ /* 0x000fea0003800000 */
.L_x_14346:
        /* <DEDUP_REMOVED lines=17> */
[----:B------:R-:W-:Y:S01]  /*b2e0*/  F2FP.PACK_AB R61, R116, R115 ;  /* 0x00000073743d723e */ /* 0x000fe200000000ff */
        /* <DEDUP_REMOVED lines=12> */
[----:B------:R-:W-:-:S05]  /*b3b0*/  IMAD.WIDE.U32 R114, R113, R114, c[0x0][0x208] ;  /* 0x0000820071727625 */ /* 0x000fca00078e0072 */
[----:B------:R0:W-:Y:S02]  /*b3c0*/  STG.E.128 [R114.64], R60 ;  /* 0x0000003c72007986 */ /* 0x0001e4000c101d06 */
.L_x_14343:
[----:B0-----:R-:W-:Y:S05]  /*b3d0*/  BSYNC B0 ;  /* 0x0000000000007941 */ /* 0x001fea0003800000 */
.L_x_14342:
[----:B------:R-:W-:Y:S02]  /*b3e0*/  IADD3 R18, R18, c[0x0][0x160], RZ ;  /* 0x0000580012127a10 */ /* 0x000fe40007ffe0ff */
[----:B------:R-:W-:Y:S02]  /*b3f0*/  LOP3.LUT P3, RZ, R103, 0xff, RZ, 0xc0, !PT ;  /* 0x000000ff67ff7812 */ /* 0x000fe4000786c0ff */
[----:B------:R-:W-:Y:S02]  /*b400*/  ISETP.GE.AND P2, PT, R18, c[0x0][0x164], PT ;  /* 0x0000590012007a0c */ /* 0x000fe40003f46270 */
[----:B------:R-:W-:-:S11]  /*b410*/  SEL R103, RZ, 0x1, P3 ;  /* 0x00000001ff677807 */ /* 0x000fd60001800000 */
[----:B------:R-:W-:Y:S01]  /*b420*/  @P2 CALL.REL.NOINC `(.L_x_14348) ;  /* 0x0000001000002944 */ /* 0x000fe20003c00000 */
[----:B------:R-:W-:Y:S05]  /*b430*/  BRA `(.L_x_14349) ;  /* 0xffff58d000007947 */ /* 0x000fea000383ffff */
.L_x_14348:
[----:B------:R-:W-:Y:S05]  /*b440*/  EXIT ;  /* 0x000000000000794d */ /* 0x000fea0003800000 */
.L_x_14340:
[----:B------:R-:W-:Y:S01]  /*b450*/  IMAD.MOV.U32 R116, RZ, RZ, 0x1 ;  /* 0x00000001ff747424 */ /* 0x000fe200078e00ff */
[----:B------:R-:W-:Y:S01]  /*b460*/  MOV R119, 0x1f ;  /* 0x0000001f00777802 */ /* 0x000fe20000000f00 */
[----:B------:R-:W-:Y:S01]  /*b470*/  IMAD.MOV.U32 R114, RZ, RZ, -0x1 ;  /* 0xffffffffff727424 */ /* 0x000fe200078e00ff */
[----:B------:R-:W-:Y:S02]  /*b480*/  MOV R62, 0xb4a0 ;  /* 0x0000b4a0003e7802 */ /* 0x000fe40000000f00 */
[----:B-----5:R-:W-:Y:S05]  /*b490*/  CALL.REL.NOINC `($__internal_106_$__cuda_sm70_shflsync_bfly_p) ;  /* 0x000006b000007944 */ /* 0x020fea0003c00000 */
[----:B01----:R-:W-:Y:S05]  /*b4a0*/  BRA `(.L_x_14350) ;  /* 0xffffeec000007947 */ /* 0x003fea000383ffff */
.L_x_14341:
[----:B------:R-:W-:Y:S01]  /*b4b0*/  HFMA2.MMA R119, -RZ, RZ, 0, 1.847743988037109375e-06 ;  /* 0x0000001fff777435 */ /* 0x000fe200000001ff */
[----:B------:R-:W-:Y:S01]  /*b4c0*/  IMAD.MOV.U32 R116, RZ, RZ, 0x2 ;  /* 0x00000002ff747424 */ /* 0x000fe200078e00ff */
[----:B------:R-:W-:Y:S01]  /*b4d0*/  MOV R62, 0xb500 ;  /* 0x0000b500003e7802 */ /* 0x000fe20000000f00 */
[----:B------:R-:W-:-:S03]  /*b4e0*/  IMAD.MOV.U32 R114, RZ, RZ, -0x1 ;  /* 0xffffffffff727424 */ /* 0x000fc600078e00ff */
[----:B-----5:R-:W-:Y:S05]  /*b4f0*/  CALL.REL.NOINC `($__internal_106_$__cuda_sm70_shflsync_bfly_p) ;  /* 0x0000065000007944 */ /* 0x020fea0003c00000 */
[----:B01----:R-:W-:Y:S01]  /*b500*/  FADD.FTZ R61, R61, R114 ;  /* 0x000000723d3d7221 */ /* 0x003fe20000010000 */
[----:B------:R-:W-:Y:S01]  /*b510*/  MOV R119, 0x1f ;  /* 0x0000001f00777802 */ /* 0x000fe20000000f00 */
[----:B------:R-:W-:Y:S01]  /*b520*/  IMAD.MOV.U32 R116, RZ, RZ, 0x4 ;  /* 0x00000004ff747424 */ /* 0x000fe200078e00ff */
[----:B------:R-:W-:Y:S01]  /*b530*/  MOV R62, 0xb560 ;  /* 0x0000b560003e7802 */ /* 0x000fe20000000f00 */
[----:B------:R-:W-:-:S02]  /*b540*/  IMAD.MOV.U32 R114, RZ, RZ, -0x1 ;  /* 0xffffffffff727424 */ /* 0x000fc400078e00ff */
[----:B------:R-:W-:Y:S05]  /*b550*/  CALL.REL.NOINC `($__internal_106_$__cuda_sm70_shflsync_bfly_p) ;  /* 0x000005f000007944 */ /* 0x000fea0003c00000 */
[----:B0-----:R-:W-:Y:S01]  /*b560*/  HFMA2.MMA R119, -RZ, RZ, 0, 1.847743988037109375e-06 ;  /* 0x0000001fff777435 */ /* 0x001fe200000001ff */
[----:B-1----:R-:W-:Y:S01]  /*b570*/  FADD.FTZ R61, R61, R114 ;  /* 0x000000723d3d7221 */ /* 0x002fe20000010000 */
[----:B------:R-:W-:Y:S01]  /*b580*/  MOV R62, 0xb5c0 ;  /* 0x0000b5c0003e7802 */ /* 0x000fe20000000f00 */
[----:B------:R-:W-:-:S02]  /*b590*/  IMAD.MOV.U32 R116, RZ, RZ, 0x8 ;  /* 0x00000008ff747424 */ /* 0x000fc400078e00ff */
[----:B------:R-:W-:Y:S02]  /*b5a0*/  IMAD.MOV.U32 R114, RZ, RZ, -0x1 ;  /* 0xffffffffff727424 */ /* 0x000fe400078e00ff */
[----:B------:R-:W-:Y:S05]  /*b5b0*/  CALL.REL.NOINC `($__internal_106_$__cuda_sm70_shflsync_bfly_p) ;  /* 0x0000059000007944 */ /* 0x000fea0003c00000 */
[----:B01----:R-:W-:Y:S01]  /*b5c0*/  FADD.FTZ R61, R61, R114 ;  /* 0x000000723d3d7221 */ /* 0x003fe20000010000 */
[----:B------:R-:W-:Y:S01]  /*b5d0*/  MOV R119, 0x1f ;  /* 0x0000001f00777802 */ /* 0x000fe20000000f00 */
[----:B------:R-:W-:Y:S01]  /*b5e0*/  IMAD.MOV.U32 R116, RZ, RZ, 0x10 ;  /* 0x00000010ff747424 */ /* 0x000fe200078e00ff */
[----:B------:R-:W-:Y:S01]  /*b5f0*/  MOV R62, 0xb620 ;  /* 0x0000b620003e7802 */ /* 0x000fe20000000f00 */
[----:B------:R-:W-:Y:S02]  /*b600*/  IMAD.MOV.U32 R114, RZ, RZ, -0x1 ;  /* 0xffffffffff727424 */ /* 0x000fe400078e00ff */
[----:B------:R-:W-:Y:S05]  /*b610*/  CALL.REL.NOINC `($__internal_106_$__cuda_sm70_shflsync_bfly_p) ;  /* 0x0000053000007944 */ /* 0x000fea0003c00000 */
[----:B-1----:R-:W-:Y:S01]  /*b620*/  FADD.FTZ R60, R61, R114 ;  /* 0x000000723d3c7221 */ /* 0x002fe20000010000 */
[----:B0-----:R-:W-:Y:S01]  /*b630*/  HFMA2.MMA R119, -RZ, RZ, 0, 1.847743988037109375e-06 ;  /* 0x0000001fff777435 */ /* 0x001fe200000001ff */
[----:B------:R-:W-:Y:S02]  /*b640*/  IMAD.MOV.U32 R116, RZ, RZ, 0x1 ;  /* 0x00000001ff747424 */ /* 0x000fe400078e00ff */
[----:B------:R-:W-:Y:S02]  /*b650*/  FMUL.FTZ R60, R97, R60 ;  /* 0x0000003c613c7220 */ /* 0x000fe40000410000 */
[----:B------:R-:W-:-:S02]  /*b660*/  IMAD.MOV.U32 R114, RZ, RZ, -0x1 ;  /* 0xffffffffff727424 */ /* 0x000fc400078e00ff */
        /* <DEDUP_REMOVED lines=50> */
[----:B------:R-:W-:Y:S05]  /*b990*/  CALL.REL.NOINC `($__internal_106_$__cuda_sm70_shflsync_bfly_p) ;  /* 0x000001b000007944 */ /* 0x000fea0003c00000 */
[----:B01----:R-:W-:Y:S01]  /*b9a0*/  FADD.FTZ R61, R61, R114 ;  /* 0x000000723d3d7221 */ /* 0x003fe20000010000 */
[----:B------:R-:W-:Y:S01]  /*b9b0*/  MOV R119, 0x1f ;  /* 0x0000001f00777802 */ /* 0x000fe20000000f00 */
[----:B------:R-:W-:Y:S01]  /*b9c0*/  IMAD.MOV.U32 R116, RZ, RZ, 0x2 ;  /* 0x00000002ff747424 */ /* 0x000fe200078e00ff */
[----:B------:R-:W-:Y:S01]  /*b9d0*/  MOV R62, 0xba00 ;  /* 0x0000ba00003e7802 */ /* 0x000fe20000000f00 */
[----:B------:R-:W-:Y:S02]  /*b9e0*/  IMAD.MOV.U32 R114, RZ, RZ, -0x1 ;  /* 0xffffffffff727424 */ /* 0x000fe400078e00ff */
[----:B------:R-:W-:Y:S05]  /*b9f0*/  CALL.REL.NOINC `($__internal_106_$__cuda_sm70_shflsync_bfly_p) ;  /* 0x0000015000007944 */ /* 0x000fea0003c00000 */
[----:B0-----:R-:W-:Y:S01]  /*ba00*/  HFMA2.MMA R119, -RZ, RZ, 0, 1.847743988037109375e-06 ;  /* 0x0000001fff777435 */ /* 0x001fe200000001ff */
[----:B-1----:R-:W-:Y:S01]  /*ba10*/  FADD.FTZ R61, R61, R114 ;  /* 0x000000723d3d7221 */ /* 0x002fe20000010000 */
[----:B------:R-:W-:Y:S01]  /*ba20*/  MOV R62, 0xba60 ;  /* 0x0000ba60003e7802 */ /* 0x000fe20000000f00 */
[----:B------:R-:W-:Y:S02]  /*ba30*/  IMAD.MOV.U32 R116, RZ, RZ, 0x4 ;  /* 0x00000004ff747424 */ /* 0x000fe400078e00ff */
[----:B------:R-:W-:-:S02]  /*ba40*/  IMAD.MOV.U32 R114, RZ, RZ, -0x1 ;  /* 0xffffffffff727424 */ /* 0x000fc400078e00ff */
[----:B------:R-:W-:Y:S05]  /*ba50*/  CALL.REL.NOINC `($__internal_106_$__cuda_sm70_shflsync_bfly_p) ;  /* 0x000000f000007944 */ /* 0x000fea0003c00000 */
[----:B01----:R-:W-:Y:S01]  /*ba60*/  FADD.FTZ R61, R61, R114 ;  /* 0x000000723d3d7221 */ /* 0x003fe20000010000 */
[----:B------:R-:W-:Y:S01]  /*ba70*/  MOV R119, 0x1f ;  /* 0x0000001f00777802 */ /* 0x000fe20000000f00 */
[----:B------:R-:W-:Y:S01]  /*ba80*/  IMAD.MOV.U32 R116, RZ, RZ, 0x8 ;  /* 0x00000008ff747424 */ /* 0x000fe200078e00ff */
[----:B------:R-:W-:Y:S01]  /*ba90*/  MOV R62, 0xbac0 ;  /* 0x0000bac0003e7802 */ /* 0x000fe20000000f00 */
[----:B------:R-:W-:-:S02]  /*baa0*/  IMAD.MOV.U32 R114, RZ, RZ, -0x1 ;  /* 0xffffffffff727424 */ /* 0x000fc400078e00ff */
[----:B------:R-:W-:Y:S05]  /*bab0*/  CALL.REL.NOINC `($__internal_106_$__cuda_sm70_shflsync_bfly_p) ;  /* 0x0000009000007944 */ /* 0x000fea0003c00000 */
[----:B-1----:R-:W-:Y:S01]  /*bac0*/  FADD.FTZ R118, R61, R114 ;  /* 0x000000723d767221 */ /* 0x002fe20000010000 */
[----:B0-----:R-:W-:Y:S01]  /*bad0*/  HFMA2.MMA R119, -RZ, RZ, 0, 1.847743988037109375e-06 ;  /* 0x0000001fff777435 */ /* 0x001fe200000001ff */
[----:B------:R-:W-:Y:S01]  /*bae0*/  IMAD.MOV.U32 R116, RZ, RZ, 0x10 ;  /* 0x00000010ff747424 */ /* 0x000fe200078e00ff */
[----:B------:R-:W-:Y:S01]  /*baf0*/  MOV R62, 0xbb30 ;  /* 0x0000bb30003e7802 */ /* 0x000fe20000000f00 */
[----:B------:R-:W-:-:S02]  /*bb00*/  IMAD.MOV.U32 R114, RZ, RZ, -0x1 ;  /* 0xffffffffff727424 */ /* 0x000fc400078e00ff */
[----:B------:R-:W-:Y:S02]  /*bb10*/  IMAD.MOV.U32 R61, RZ, RZ, R118 ;  /* 0x000000ffff3d7224 */ /* 0x000fe400078e0076 */
[----:B------:R-:W-:Y:S05]  /*bb20*/  CALL.REL.NOINC `($__internal_106_$__cuda_sm70_shflsync_bfly_p) ;  /* 0x0000002000007944 */ /* 0x000fea0003c00000 */
[----:B01----:R-:W-:Y:S01]  /*bb30*/  MOV R119, R114 ;  /* 0x0000007200777202 */ /* 0x003fe20000000f00 */
[----:B------:R-:W-:Y:S05]  /*bb40*/  BRA `(.L_x_14351) ;  /* 0xffffec7000007947 */ /* 0x000fea000383ffff */
        .weak           $__internal_106_$__cuda_sm70_shflsync_bfly_p
        .type           $__internal_106_$__cuda_sm70_shflsync_bfly_p,@function
        .size           $__internal_106_$__cuda_sm70_shflsync_bfly_p,(.L_x_22194 - $__internal_106_$__cuda_sm70_shflsync_bfly_p)
$__internal_106_$__cuda_sm70_shflsync_bfly_p:
[----:B------:R-:W-:Y:S01]  /*bb50*/  IMAD.MOV.U32 R63, RZ, RZ, 0x0 ;  /* 0x00000000ff3f7424 */ /* 0x000fe200078e00ff */
[----:B------:R-:W-:Y:S04]  /*bb60*/  WARPSYNC R114 ;  /* 0x0000007200007348 */ /* 0x000fe80003800000 */
[----:B------:R0:W1:Y:S01]  /*bb70*/  SHFL.BFLY PT, R114, R61, R116, R119 ;  /* 0x0c0000743d727389 */ /* 0x00006200000e0077 */
[----:B------:R-:W-:Y:S05]  /*bb80*/  RET.REL.NODEC R62 `(_ZN10layer_norm13ln_fwd_kernelINS_13Kernel_traitsI6__halfS2_fS2_fjLj6144ELj1ELj1ELj8ELj16ENS_18Kernel_traits_baseILj6144ES2_S2_fS2_fjLj256EEEEELb1ELb0ELb1ELb0EEEvNS_9FwdParamsE) ;  /* 0xffff44703e007950 */ /* 0x000fea0003c3ffff */
.L_x_14352:
        /* <DEDUP_REMOVED lines=15> */
.L_x_22194:


//--------------------- .text._ZN10layer_norm13ln_fwd_kernelINS_13Kernel_traitsI6__halfS2_fS2_fjLj6144ELj1ELj1ELj8ELj16ENS_18Kernel_traits_baseILj6144ES2_S2_fS2_fjLj256EEEEELb1ELb0ELb1ELb1EEEvNS_9FwdParamsE --------------------------
	.section	.text._ZN10layer_norm13ln_fwd_kernelINS_13Kernel_traitsI6__halfS2_fS2_fjLj6144ELj1ELj1ELj8ELj16ENS_18Kernel_traits_baseILj6144ES2_S2_fS2_fjLj256EEEEELb1ELb0ELb1ELb1EEEvNS_9FwdParamsE,"ax",@progbits
	.sectioninfo	@"SHI_REGISTERS=127"
	.align	128
        .global         _ZN10layer_norm13ln_fwd_kernelINS_13Kernel_traitsI6__halfS2_fS2_fjLj6144ELj1ELj1ELj8ELj16ENS_18Kernel_traits_baseILj6144ES2_S2_fS2_fjLj256EEEEELb1ELb0ELb1ELb1EEEvNS_9FwdParamsE
        .type           _ZN10layer_norm13ln_fwd_kernelINS_13Kernel_traitsI6__halfS2_fS2_fjLj6144ELj1ELj1ELj8ELj16ENS_18Kernel_traits_baseILj6144ES2_S2_fS2_fjLj256EEEEELb1ELb0ELb1ELb1EEEvNS_9FwdParamsE,@function
        .size           _ZN10layer_norm13ln_fwd_kernelINS_13Kernel_traitsI6__halfS2_fS2_fjLj6144ELj1ELj1ELj8ELj16ENS_18Kernel_traits_baseILj6144ES2_S2_fS2_fjLj256EEEEELb1ELb0ELb1ELb1EEEvNS_9FwdParamsE,(.L_x_22195 - _ZN10layer_norm13ln_fwd_kernelINS_13Kernel_traitsI6__halfS2_fS2_fjLj6144ELj1ELj1ELj8ELj16ENS_18Kernel_traits_baseILj6144ES2_S2_fS2_fjLj256EEEEELb1ELb0ELb1ELb1EEEvNS_9FwdParamsE)
        .other          _ZN10layer_norm13ln_fwd_kernelINS_13Kernel_traitsI6__halfS2_fS2_fjLj6144ELj1ELj1ELj8ELj16ENS_18Kernel_traits_baseILj6144ES2_S2_fS2_fjLj256EEEEELb1ELb0ELb1ELb1EEEvNS_9FwdParamsE,@"STO_CUDA_ENTRY STV_DEFAULT"
_ZN10layer_norm13ln_fwd_kernelINS_13Kernel_traitsI6__halfS2_fS2_fjLj6144ELj1ELj1ELj8ELj16ENS_18Kernel_traits_baseILj6144ES2_S2_fS2_fjLj256EEEEELb1ELb0ELb1ELb1EEEvNS_9FwdParamsE:
.text._ZN10layer_norm13ln_fwd_kernelINS_13Kernel_traitsI6__halfS2_fS2_fjLj6144ELj1ELj1ELj8ELj16ENS_18Kernel_traits_baseILj6144ES2_S2_fS2_fjLj256EEEEELb1ELb0ELb1ELb1EEEvNS_9FwdParamsE:
        /* <DEDUP_REMOVED lines=37> */
[----:B------:R-:W-:Y:S01]  /*0250*/  UIADD3 UR15, UR4, 0x78dde6e4, URZ ;  /* 0x78dde6e4040f7890 */ /* 0x000fe2000fffe03f */
[----:B------:R-:W-:Y:S01]  /*0260*/  IMAD.SHL.U32 R3, R0, 0x10, RZ ;  /* 0x0000001000037824 */ /* 0x000fe200078e00ff */
[----:B------:R-:W-:-:S02]  /*0270*/  LOP3.LUT R4, R9, UR9, R6, 0x96, !PT ;  /* 0x0000000909047c12 */ /* 0x000fc4000f8e9606 */
[----:B------:R-:W-:Y:S01]  /*0280*/  IMAD.WIDE.U32 R6, R7, -0x326172a9, RZ ;  /* 0xcd9e8d5707067825 */ /* 0x000fe200078e00ff */
[----:B------:R-:W-:Y:S01]  /*0290*/  UIADD3 UR16, UR5, -0x126145ec, URZ ;  /* 0xed9eba1405107890 */ /* 0x000fe2000fffe03f */
[----:B------:R-:W-:Y:S02]  /*02a0*/  LOP3.LUT R22, R3, 0xff0, RZ, 0xc0, !PT ;  /* 0x00000ff003167812 */ /* 0x000fe400078ec0ff */
        /* <DEDUP_REMOVED lines=91> */
.L_x_14580:
[----:B------:R-:W-:-:S04]  /*0860*/  IMAD.MOV.U32 R51, RZ, RZ, 0x4 ;  /* 0x00000004ff337424 */ /* 0x000fc800078e00ff */
[----:B------:R-:W-:-:S06]  /*0870*/  IMAD.WIDE R44, R2, R51, c[0x0][0x1d0] ;  /* 0x00007400022c7625 */ /* 0x000fcc00078e0233 */
[----:B------:R0:W2:Y:S01]  /*0880*/  LDG.E R44, [R44.64] ;  /* 0x000000062c2c7981 */ /* 0x0000a2000c1e1900 */
[----:B------:R-:W-:Y:S01]  /*0890*/  ISETP.NE.U32.AND P0, PT, RZ, c[0x0][0x180], PT ;  /* 0x00006000ff007a0c */ /* 0x000fe20003f05070 */
[----:B------:R-:W-:Y:S01]  /*08a0*/  IMAD R46, R2, c[0x0][0x168], RZ ;  /* 0x00005a00022e7a24 */ /* 0x000fe200078e02ff */
[----:B------:R-:W-:Y:S02]  /*08b0*/  MOV R96, RZ ;  /* 0x000000ff00607202 */ /* 0x000fe40000000f00 */
        /* <DEDUP_REMOVED lines=40> */
.L_x_14356:
[----:B------:R-:W-:Y:S02]  /*0b40*/  IMAD.MOV.U32 R52, RZ, RZ, R102 ;  /* 0x000000ffff347224 */ /* 0x000fe400078e0066 */
.L_x_14357:
[----:B------:R-:W-:Y:S05]  /*0b50*/  BSYNC B1 ;  /* 0x0000000000017941 */ /* 0x000fea0003800000 */
.L_x_14355:
        /* <DEDUP_REMOVED lines=16> */
.L_x_14361:
[----:B------:R-:W-:Y:S05]  /*0c60*/  BSYNC B2 ;  /* 0x0000000000027941 */ /* 0x000fea0003800000 */
.L_x_14360:
        /* <DEDUP_REMOVED lines=43> */
.L_x_14359:
[----:B------:R-:W-:Y:S05]  /*0f20*/  BSYNC B1 ;  /* 0x0000000000017941 */ /* 0x000fea0003800000 */
.L_x_14358:
[----:B------:R-:W0:Y:S01]  /*0f30*/  I2F.U32 R44, R52 ;  /* 0x00000034002c7306 */ /* 0x000e220000201000 */
[----:B------:R-:W-:Y:S01]  /*0f40*/  HFMA2.MMA R47, -RZ, RZ, 0.1171875, 0 ;  /* 0x2f800000ff2f7435 */ /* 0x000fe200000001ff */
[----:B-----5:R-:W-:-:S05]  /*0f50*/  HADD2.F32 R45, -RZ, R40.H0_H0 ;  /* 0x20000028ff2d7230 */ /* 0x020fca0000004100 */
[----:B------:R-:W-:-:S04]  /*0f60*/  FMUL.FTZ R45, R45, c[0x0][0x1ec] ;  /* 0x00007b002d2d7a20 */ /* 0x000fc80000410000 */
[----:B------:R-:W-:Y:S02]  /*0f70*/  FMUL.FTZ R45, R45, c[0x0][0x1e8] ;  /* 0x00007a002d2d7a20 */ /* 0x000fe40000410000 */
[----:B0-----:R-:W-:-:S05]  /*0f80*/  FFMA.FTZ R44, R44, R47, 1.1641532182693481445e-10 ;  /* 0x2f0000002c2c7423 */ /* 0x001fca000001002f */
[----:B------:R-:W-:-:S04]  /*0f90*/  FSETP.GTU.FTZ.AND P1, PT, R44, c[0x0][0x1e4], PT ;  /* 0x000079002c007a0b */ /* 0x000fc80003f3c000 */
[----:B------:R-:W-:Y:S02]  /*0fa0*/  FSEL R44, R45, RZ, !P1 ;  /* 0x000000ff2d2c7208 */ /* 0x000fe40004800000 */
[----:B------:R-:W-:-:S03]  /*0fb0*/  SEL R80, RZ, 0x1, P1 ;  /* 0x00000001ff507807 */ /* 0x000fc60000800000 */
[----:B------:R-:W-:Y:S02]  /*0fc0*/  @P0 FADD.FTZ R44, R32, R44 ;  /* 0x0000002c202c0221 */ /* 0x000fe40000010000 */
.L_x_14354:
[----:B0-----:R-:W-:Y:S05]  /*0fd0*/  BSYNC B0 ;  /* 0x0000000000007941 */ /* 0x001fea0003800000 */
.L_x_14353:
        /* <DEDUP_REMOVED lines=18> */
.L_x_14365:
[----:B------:R-:W-:Y:S02]  /*1100*/  IMAD.MOV.U32 R54, RZ, RZ, R102 ;  /* 0x000000ffff367224 */ /* 0x000fe400078e0066 */
.L_x_14366:
[----:B------:R-:W-:Y:S05]  /*1110*/  BSYNC B1 ;  /* 0x0000000000017941 */ /* 0x000fea0003800000 */
.L_x_14364:
        /* <DEDUP_REMOVED lines=16> */
.L_x_14370:
[----:B------:R-:W-:Y:S05]  /*1220*/  BSYNC B2 ;  /* 0x0000000000027941 */ /* 0x000fea0003800000 */
.L_x_14369:
        /* <DEDUP_REMOVED lines=43> */
.L_x_14368:
[----:B------:R-:W-:Y:S05]  /*14e0*/  BSYNC B1 ;  /* 0x0000000000017941 */ /* 0x000fea0003800000 */
.L_x_14367:
        /* <DEDUP_REMOVED lines=10> */
.L_x_14363:
[----:B------:R-:W-:Y:S05]  /*1590*/  BSYNC B0 ;  /* 0x0000000000007941 */ /* 0x000fea0003800000 */
.L_x_14362:
        /* <DEDUP_REMOVED lines=18> */
.L_x_14374:
[----:B------:R-:W-:Y:S02]  /*16c0*/  MOV R54, R102 ;  /* 0x0000006600367202 */ /* 0x000fe40000000f00 */
.L_x_14375:
[----:B------:R-:W-:Y:S05]  /*16d0*/  BSYNC B1 ;  /* 0x0000000000017941 */ /* 0x000fea0003800000 */
.L_x_14373:
        /* <DEDUP_REMOVED lines=16> */
.L_x_14379:
[----:B------:R-:W-:Y:S05]  /*17e0*/  BSYNC B2 ;  /* 0x0000000000027941 */ /* 0x000fea0003800000 */
.L_x_14378:
        /* <DEDUP_REMOVED lines=43> */
.L_x_14377:
[----:B------:R-:W-:Y:S05]  /*1aa0*/  BSYNC B1 ;  /* 0x0000000000017941 */ /* 0x000fea0003800000 */
.L_x_14376:
        /* <DEDUP_REMOVED lines=10> */
.L_x_14372:
[----:B------:R-:W-:Y:S05]  /*1b50*/  BSYNC B0 ;  /* 0x0000000000007941 */ /* 0x000fea0003800000 */
.L_x_14371:
        /* <DEDUP_REMOVED lines=18> */
.L_x_14383:
[----:B------:R-:W-:Y:S02]  /*1c80*/  IMAD.MOV.U32 R56, RZ, RZ, R102 ;  /* 0x000000ffff387224 */ /* 0x000fe400078e0066 */
.L_x_14384:
[----:B------:R-:W-:Y:S05]  /*1c90*/  BSYNC B1 ;  /* 0x0000000000017941 */ /* 0x000fea0003800000 */
.L_x_14382:
        /* <DEDUP_REMOVED lines=16> */
.L_x_14388:
[----:B------:R-:W-:Y:S05]  /*1da0*/  BSYNC B2 ;  /* 0x0000000000027941 */ /* 0x000fea0003800000 */
.L_x_14387:
        /* <DEDUP_REMOVED lines=43> */
.L_x_14386:
[----:B------:R-:W-:Y:S05]  /*2060*/  BSYNC B1 ;  /* 0x0000000000017941 */ /* 0x000fea0003800000 */
.L_x_14385:
        /* <DEDUP_REMOVED lines=10> */
.L_x_14381:
[----:B------:R-:W-:Y:S05]  /*2110*/  BSYNC B0 ;  /* 0x0000000000007941 */ /* 0x000fea0003800000 */
.L_x_14380:
        /* <DEDUP_REMOVED lines=18> */
.L_x_14392:
[----:B------:R-:W-:Y:S02]  /*2240*/  IMAD.MOV.U32 R56, RZ, RZ, R102 ;  /* 0x000000ffff387224 */ /* 0x000fe400078e0066 */
.L_x_14393:
[----:B------:R-:W-:Y:S05]  /*2250*/  BSYNC B1 ;  /* 0x0000000000017941 */ /* 0x000fea0003800000 */
.L_x_14391:
        /* <DEDUP_REMOVED lines=16> */
.L_x_14397:
[----:B------:R-:W-:Y:S05]  /*2360*/  BSYNC B2 ;  /* 0x0000000000027941 */ /* 0x000fea0003800000 */
.L_x_14396:
        /* <DEDUP_REMOVED lines=43> */
.L_x_14395:
[----:B------:R-:W-:Y:S05]  /*2620*/  BSYNC B1 ;  /* 0x0000000000017941 */ /* 0x000fea0003800000 */
.L_x_14394:
[----:B------:R-:W0:Y:S01]  /*2630*/  I2F.U32 R48, R56 ;  /* 0x0000003800307306 */ /* 0x000e220000201000 */
[----:B------:R-:W-:Y:S01]  /*2640*/  HFMA2.MMA R51, -RZ, RZ, 0.1171875, 0 ;  /* 0x2f800000ff337435 */ /* 0x000fe200000001ff */
[----:B------:R-:W-:-:S05]  /*2650*/  HADD2.F32 R49, -RZ, R42.H0_H0 ;  /* 0x2000002aff317230 */ /* 0x000fca0000004100 */
[----:B------:R-:W-:-:S04]  /*2660*/  FMUL.FTZ R49, R49, c[0x0][0x1ec] ;  /* 0x00007b0031317a20 */ /* 0x000fc80000410000 */
[----:B------:R-:W-:Y:S02]  /*2670*/  FMUL.FTZ R49, R49, c[0x0][0x1e8] ;  /* 0x00007a0031317a20 */ /* 0x000fe40000410000 */
[----:B0-----:R-:W-:-:S05]  /*2680*/  FFMA.FTZ R48, R48, R51, 1.1641532182693481445e-10 ;  /* 0x2f00000030307423 */ /* 0x001fca0000010033 */
[----:B------:R-:W-:-:S04]  /*2690*/  FSETP.GTU.FTZ.AND P1, PT, R48, c[0x0][0x1e4], PT ;  /* 0x0000790030007a0b */ /* 0x000fc80003f3c000 */
[----:B------:R-:W-:Y:S02]  /*26a0*/  FSEL R48, R49, RZ, !P1 ;  /* 0x000000ff31307208 */ /* 0x000fe40004800000 */
[----:B------:R-:W-:-:S03]  /*26b0*/  SEL R92, RZ, 0x1, P1 ;  /* 0x00000001ff5c7807 */ /* 0x000fc60000800000 */
[----:B------:R-:W-:Y:S02]  /*26c0*/  @P0 FADD.FTZ R48, R36, R48 ;  /* 0x0000003024300221 */ /* 0x000fe40000010000 */
.L_x_14390:
[----:B------:R-:W-:Y:S05]  /*26d0*/  BSYNC B0 ;  /* 0x0000000000007941 */ /* 0x000fea0003800000 */
.L_x_14389:
        /* <DEDUP_REMOVED lines=18> */
.L_x_14401:
[----:B------:R-:W-:Y:S02]  /*2800*/  IMAD.MOV.U32 R58, RZ, RZ, R102 ;  /* 0x000000ffff3a7224 */ /* 0x000fe400078e0066 */
.L_x_14402:
[----:B------:R-:W-:Y:S05]  /*2810*/  BSYNC B1 ;  /* 0x0000000000017941 */ /* 0x000fea0003800000 */
.L_x_14400:
        /* <DEDUP_REMOVED lines=16> */
.L_x_14406:
[----:B------:R-:W-:Y:S05]  /*2920*/  BSYNC B2 ;  /* 0x0000000000027941 */ /* 0x000fea0003800000 */
.L_x_14405:
        /* <DEDUP_REMOVED lines=43> */
.L_x_14404:
[----:B------:R-:W-:Y:S05]  /*2be0*/  BSYNC B1 ;  /* 0x0000000000017941 */ /* 0x000fea0003800000 */
.L_x_14403:
        /* <DEDUP_REMOVED lines=10> */
.L_x_14399:
[----:B------:R-:W-:Y:S05]  /*2c90*/  BSYNC B0 ;  /* 0x0000000000007941 */ /* 0x000fea0003800000 */
.L_x_14398:
        /* <DEDUP_REMOVED lines=18> */
.L_x_14410:
[----:B------:R-:W-:Y:S02]  /*2dc0*/  MOV R58, R102 ;  /* 0x00000066003a7202 */ /* 0x000fe40000000f00 */
.L_x_14411:
[----:B------:R-:W-:Y:S05]  /*2dd0*/  BSYNC B1 ;  /* 0x0000000000017941 */ /* 0x000fea0003800000 */
.L_x_14409:
        /* <DEDUP_REMOVED lines=16> */
.L_x_14415:
[----:B------:R-:W-:Y:S05]  /*2ee0*/  BSYNC B2 ;  /* 0x0000000000027941 */ /* 0x000fea0003800000 */
.L_x_14414:
        /* <DEDUP_REMOVED lines=43> */
.L_x_14413:
[----:B------:R-:W-:Y:S05]  /*31a0*/  BSYNC B1 ;  /* 0x0000000000017941 */ /* 0x000fea0003800000 */
.L_x_14412:
        /* <DEDUP_REMOVED lines=10> */
.L_x_14408:
[----:B------:R-:W-:Y:S05]  /*3250*/  BSYNC B0 ;  /* 0x0000000000007941 */ /* 0x000fea0003800000 */
.L_x_14407:
        /* <DEDUP_REMOVED lines=18> */
.L_x_14419:
[----:B------:R-:W-:Y:S02]  /*3380*/  IMAD.MOV.U32 R60, RZ, RZ, R102 ;  /* 0x000000ffff3c7224 */ /* 0x000fe400078e0066 */
.L_x_14420:
[----:B------:R-:W-:Y:S05]  /*3390*/  BSYNC B1 ;  /* 0x0000000000017941 */ /* 0x000fea0003800000 */
.L_x_14418:
        /* <DEDUP_REMOVED lines=16> */
.L_x_14424:
[----:B------:R-:W-:Y:S05]  /*34a0*/  BSYNC B2 ;  /* 0x0000000000027941 */ /* 0x000fea0003800000 */
.L_x_14423:
        /* <DEDUP_REMOVED lines=42> */
.L_x_14422:
[----:B------:R-:W-:Y:S05]  /*3750*/  BSYNC B1 ;  /* 0x0000000000017941 */ /* 0x000fea0003800000 */
.L_x_14421:
[----:B------:R-:W0:Y:S01]  /*3760*/  I2F.U32 R51, R60 ;  /* 0x0000003c00337306 */ /* 0x000e220000201000 */
[----:B------:R-:W-:Y:S01]  /*3770*/  HFMA2.MMA R54, -RZ, RZ, 0.1171875, 0 ;  /* 0x2f800000ff367435 */ /* 0x000fe200000001ff */
[----:B------:R-:W-:-:S05]  /*3780*/  HADD2.F32 R52, -RZ, R43.H1_H1 ;  /* 0x3000002bff347230 */ /* 0x000fca0000004100 */
[----:B------:R-:W-:-:S04]  /*3790*/  FMUL.FTZ R52, R52, c[0x0][0x1ec] ;  /* 0x00007b0034347a20 */ /* 0x000fc80000410000 */
[----:B------:R-:W-:Y:S02]  /*37a0*/  FMUL.FTZ R52, R52, c[0x0][0x1e8] ;  /* 0x00007a0034347a20 */ /* 0x000fe40000410000 */
[----:B0-----:R-:W-:-:S05]  /*37b0*/  FFMA.FTZ R51, R51, R54, 1.1641532182693481445e-10 ;  /* 0x2f00000033337423 */ /* 0x001fca0000010036 */
[----:B------:R-:W-:-:S04]  /*37c0*/  FSETP.GTU.FTZ.AND P1, PT, R51, c[0x0][0x1e4], PT ;  /* 0x0000790033007a0b */ /* 0x000fc80003f3c000 */
[----:B------:R-:W-:Y:S02]  /*37d0*/  FSEL R51, R52, RZ, !P1 ;  /* 0x000000ff34337208 */ /* 0x000fe40004800000 */
[----:B------:R-:W-:-:S03]  /*37e0*/  SEL R103, RZ, 0x1, P1 ;  /* 0x00000001ff677807 */ /* 0x000fc60000800000 */
[----:B------:R-:W-:Y:S02]  /*37f0*/  @P0 FADD.FTZ R51, R39, R51 ;  /* 0x0000003327330221 */ /* 0x000fe40000010000 */
.L_x_14417:
[----:B------:R-:W-:Y:S05]  /*3800*/  BSYNC B0 ;  /* 0x0000000000007941 */ /* 0x000fea0003800000 */
.L_x_14416:
        /* <DEDUP_REMOVED lines=30> */
.L_x_14426:
[----:B------:R-:W-:Y:S05]  /*39f0*/  BSYNC B0 ;  /* 0x0000000000007941 */ /* 0x000fea0003800000 */
.L_x_14425:
        /* <DEDUP_REMOVED lines=22> */
.L_x_14430:
[----:B------:R-:W-:Y:S02]  /*3b60*/  IMAD.MOV.U32 R60, RZ, RZ, R102 ;  /* 0x000000ffff3c7224 */ /* 0x000fe400078e0066 */
.L_x_14431:
[----:B------:R-:W-:Y:S05]  /*3b70*/  BSYNC B1 ;  /* 0x0000000000017941 */ /* 0x000fea0003800000 */
.L_x_14429:
        /* <DEDUP_REMOVED lines=16> */
.L_x_14435:
[----:B------:R-:W-:Y:S05]  /*3c80*/  BSYNC B2 ;  /* 0x0000000000027941 */ /* 0x000fea0003800000 */
.L_x_14434:
        /* <DEDUP_REMOVED lines=43> */
.L_x_14433:
[----:B------:R-:W-:Y:S05]  /*3f40*/  BSYNC B1 ;  /* 0x0000000000017941 */ /* 0x000fea0003800000 */
.L_x_14432:
        /* <DEDUP_REMOVED lines=10> */
.L_x_14428:
[----:B0-----:R-:W-:Y:S05]  /*3ff0*/  BSYNC B0 ;  /* 0x0000000000007941 */ /* 0x001fea0003800000 */
.L_x_14427:
        /* <DEDUP_REMOVED lines=18> */
.L_x_14439:
[----:B------:R-:W-:Y:S02]  /*4120*/  IMAD.MOV.U32 R62, RZ, RZ, R102 ;  /* 0x000000ffff3e7224 */ /* 0x000fe400078e0066 */
.L_x_14440:
[----:B------:R-:W-:Y:S05]  /*4130*/  BSYNC B1 ;  /* 0x0000000000017941 */ /* 0x000fea0003800000 */
.L_x_14438:
        /* <DEDUP_REMOVED lines=16> */
.L_x_14444:
[----:B------:R-:W-:Y:S05]  /*4240*/  BSYNC B2 ;  /* 0x0000000000027941 */ /* 0x000fea0003800000 */
.L_x_14443:
        /* <DEDUP_REMOVED lines=43> */
.L_x_14442:
[----:B------:R-:W-:Y:S05]  /*4500*/  BSYNC B1 ;  /* 0x0000000000017941 */ /* 0x000fea0003800000 */
.L_x_14441:
        /* <DEDUP_REMOVED lines=10> */
.L_x_14437:
[----:B------:R-:W-:Y:S05]  /*45b0*/  BSYNC B0 ;  /* 0x0000000000007941 */ /* 0x000fea0003800000 */
.L_x_14436:
        /* <DEDUP_REMOVED lines=18> */
.L_x_14448:
[----:B------:R-:W-:Y:S02]  /*46e0*/  IMAD.MOV.U32 R62, RZ, RZ, R102 ;  /* 0x000000ffff3e7224 */ /* 0x000fe400078e0066 */
.L_x_14449:
[----:B------:R-:W-:Y:S05]  /*46f0*/  BSYNC B1 ;  /* 0x0000000000017941 */ /* 0x000fea0003800000 */
.L_x_14447:
        /* <DEDUP_REMOVED lines=16> */
.L_x_14453:
[----:B------:R-:W-:Y:S05]  /*4800*/  BSYNC B2 ;  /* 0x0000000000027941 */ /* 0x000fea0003800000 */
.L_x_14452:
        /* <DEDUP_REMOVED lines=43> */
.L_x_14451:
[----:B------:R-:W-:Y:S05]  /*4ac0*/  BSYNC B1 ;  /* 0x0000000000017941 */ /* 0x000fea0003800000 */
.L_x_14450:
        /* <DEDUP_REMOVED lines=10> */
.L_x_14446:
[----:B------:R-:W-:Y:S05]  /*4b70*/  BSYNC B0 ;  /* 0x0000000000007941 */ /* 0x000fea0003800000 */
.L_x_14445:
        /* <DEDUP_REMOVED lines=18> */
.L_x_14457:
[----:B------:R-:W-:Y:S02]  /*4ca0*/  MOV R64, R102 ;  /* 0x0000006600407202 */ /* 0x000fe40000000f00 */
.L_x_14458:
[----:B------:R-:W-:Y:S05]  /*4cb0*/  BSYNC B1 ;  /* 0x0000000000017941 */ /* 0x000fea0003800000 */
.L_x_14456:
        /* <DEDUP_REMOVED lines=16> */
.L_x_14462:
[----:B------:R-:W-:Y:S05]  /*4dc0*/  BSYNC B2 ;  /* 0x0000000000027941 */ /* 0x000fea0003800000 */
.L_x_14461:
        /* <DEDUP_REMOVED lines=43> */
.L_x_14460:
[----:B------:R-:W-:Y:S05]  /*5080*/  BSYNC B1 ;  /* 0x0000000000017941 */ /* 0x000fea0003800000 */
.L_x_14459:
[----:B------:R-:W0:Y:S01]  /*5090*/  I2F.U32 R55, R64 ;  /* 0x0000004000377306 */ /* 0x000e220000201000 */
[----:B------:R-:W-:Y:S01]  /*50a0*/  HFMA2.MMA R56, -RZ, RZ, 0.1171875, 0 ;  /* 0x2f800000ff387435 */ /* 0x000fe200000001ff */
[----:B-----5:R-:W-:-:S05]  /*50b0*/  HADD2.F32 R58, -RZ, R41.H1_H1 ;  /* 0x30000029ff3a7230 */ /* 0x020fca0000004100 */
[----:B------:R-:W-:-:S04]  /*50c0*/  FMUL.FTZ R58, R58, c[0x0][0x1ec] ;  /* 0x00007b003a3a7a20 */ /* 0x000fc80000410000 */
[----:B------:R-:W-:Y:S02]  /*50d0*/  FMUL.FTZ R58, R58, c[0x0][0x1e8] ;  /* 0x00007a003a3a7a20 */ /* 0x000fe40000410000 */
[----:B0-----:R-:W-:-:S05]  /*50e0*/  FFMA.FTZ R55, R55, R56, 1.1641532182693481445e-10 ;  /* 0x2f00000037377423 */ /* 0x001fca0000010038 */
[----:B------:R-:W-:-:S04]  /*50f0*/  FSETP.GTU.FTZ.AND P1, PT, R55, c[0x0][0x1e4], PT ;  /* 0x0000790037007a0b */ /* 0x000fc80003f3c000 */
[----:B------:R-:W-:Y:S02]  /*5100*/  FSEL R55, R58, RZ, !P1 ;  /* 0x000000ff3a377208 */ /* 0x000fe40004800000 */
[----:B------:R-:W-:-:S03]  /*5110*/  SEL R83, RZ, 0x1, P1 ;  /* 0x00000001ff537807 */ /* 0x000fc60000800000 */
[----:B------:R-:W-:Y:S02]  /*5120*/  @P0 FADD.FTZ R55, R35, R55 ;  /* 0x0000003723370221 */ /* 0x000fe40000010000 */
.L_x_14455:
[----:B------:R-:W-:Y:S05]  /*5130*/  BSYNC B0 ;  /* 0x0000000000007941 */ /* 0x000fea0003800000 */
.L_x_14454:
        /* <DEDUP_REMOVED lines=18> */
.L_x_14466:
[----:B------:R-:W-:Y:S02]  /*5260*/  IMAD.MOV.U32 R64, RZ, RZ, R102 ;  /* 0x000000ffff407224 */ /* 0x000fe400078e0066 */
.L_x_14467:
[----:B------:R-:W-:Y:S05]  /*5270*/  BSYNC B1 ;  /* 0x0000000000017941 */ /* 0x000fea0003800000 */
.L_x_14465:
        /* <DEDUP_REMOVED lines=16> */
.L_x_14471:
[----:B------:R-:W-:Y:S05]  /*5380*/  BSYNC B2 ;  /* 0x0000000000027941 */ /* 0x000fea0003800000 */
.L_x_14470:
        /* <DEDUP_REMOVED lines=43> */
.L_x_14469:
[----:B------:R-:W-:Y:S05]  /*5640*/  BSYNC B1 ;  /* 0x0000000000017941 */ /* 0x000fea0003800000 */
.L_x_14468:
        /* <DEDUP_REMOVED lines=10> */
.L_x_14464:
[----:B------:R-:W-:Y:S05]  /*56f0*/  BSYNC B0 ;  /* 0x0000000000007941 */ /* 0x000fea0003800000 */
.L_x_14463:
        /* <DEDUP_REMOVED lines=18> */
.L_x_14475:
[----:B------:R-:W-:Y:S02]  /*5820*/  IMAD.MOV.U32 R66, RZ, RZ, R102 ;  /* 0x000000ffff427224 */ /* 0x000fe400078e0066 */
.L_x_14476:
[----:B------:R-:W-:Y:S05]  /*5830*/  BSYNC B1 ;  /* 0x0000000000017941 */ /* 0x000fea0003800000 */
.L_x_14474:
        /* <DEDUP_REMOVED lines=16> */
.L_x_14480:
[----:B------:R-:W-:Y:S05]  /*5940*/  BSYNC B2 ;  /* 0x0000000000027941 */ /* 0x000fea0003800000 */
.L_x_14479:
        /* <DEDUP_REMOVED lines=43> */
.L_x_14478:
[----:B------:R-:W-:Y:S05]  /*5c00*/  BSYNC B1 ;  /* 0x0000000000017941 */ /* 0x000fea0003800000 */
.L_x_14477:
        /* <DEDUP_REMOVED lines=10> */
.L_x_14473:
[----:B------:R-:W-:Y:S05]  /*5cb0*/  BSYNC B0 ;  /* 0x0000000000007941 */ /* 0x000fea0003800000 */
.L_x_14472:
        /* <DEDUP_REMOVED lines=18> */
.L_x_14484:
[----:B------:R-:W-:Y:S02]  /*5de0*/  MOV R66, R102 ;  /* 0x0000006600427202 */ /* 0x000fe40000000f00 */
.L_x_14485:
[----:B------:R-:W-:Y:S05]  /*5df0*/  BSYNC B1 ;  /* 0x0000000000017941 */ /* 0x000fea0003800000 */
.L_x_14483:
        /* <DEDUP_REMOVED lines=16> */
.L_x_14489:
[----:B------:R-:W-:Y:S05]  /*5f00*/  BSYNC B2 ;  /* 0x0000000000027941 */ /* 0x000fea0003800000 */
.L_x_14488:
        /* <DEDUP_REMOVED lines=43> */
.L_x_14487:
[----:B------:R-:W-:Y:S05]  /*61c0*/  BSYNC B1 ;  /* 0x0000000000017941 */ /* 0x000fea0003800000 */
.L_x_14486:
        /* <DEDUP_REMOVED lines=10> */
.L_x_14482:
[----:B------:R-:W-:Y:S05]  /*6270*/  BSYNC B0 ;  /* 0x0000000000007941 */ /* 0x000fea0003800000 */
.L_x_14481:
        /* <DEDUP_REMOVED lines=18> */
.L_x_14493:
[----:B------:R-:W-:Y:S02]  /*63a0*/  IMAD.MOV.U32 R85, RZ, RZ, R102 ;  /* 0x000000ffff557224 */ /* 0x000fe400078e0066 */
.L_x_14494:
[----:B------:R-:W-:Y:S05]  /*63b0*/  BSYNC B1 ;  /* 0x0000000000017941 */ /* 0x000fea0003800000 */
.L_x_14492:
        /* <DEDUP_REMOVED lines=16> */
.L_x_14498:
[----:B------:R-:W-:Y:S05]  /*64c0*/  BSYNC B2 ;  /* 0x0000000000027941 */ /* 0x000fea0003800000 */
.L_x_14497:
        /* <DEDUP_REMOVED lines=42> */
.L_x_14496:
[----:B------:R-:W-:Y:S05]  /*6770*/  BSYNC B1 ;  /* 0x0000000000017941 */ /* 0x000fea0003800000 */
.L_x_14495:
        /* <DEDUP_REMOVED lines=10> */
.L_x_14491:
[----:B------:R-:W-:Y:S05]  /*6820*/  BSYNC B0 ;  /* 0x0000000000007941 */ /* 0x000fea0003800000 */
.L_x_14490:
        /* <DEDUP_REMOVED lines=29> */
.L_x_14500:
[----:B------:R-:W-:Y:S05]  /*6a00*/  BSYNC B0 ;  /* 0x0000000000007941 */ /* 0x000fea0003800000 */
.L_x_14499:
        /* <DEDUP_REMOVED lines=22> */
.L_x_14504:
[----:B------:R-:W-:Y:S02]  /*6b70*/  MOV R84, R102 ;  /* 0x0000006600547202 */ /* 0x000fe40000000f00 */
.L_x_14505:
[----:B------:R-:W-:Y:S05]  /*6b80*/  BSYNC B1 ;  /* 0x0000000000017941 */ /* 0x000fea0003800000 */
.L_x_14503:
        /* <DEDUP_REMOVED lines=16> */
.L_x_14509:
[----:B------:R-:W-:Y:S05]  /*6c90*/  BSYNC B2 ;  /* 0x0000000000027941 */ /* 0x000fea0003800000 */
.L_x_14508:
        /* <DEDUP_REMOVED lines=43> */
.L_x_14507:
[----:B------:R-:W-:Y:S05]  /*6f50*/  BSYNC B1 ;  /* 0x0000000000017941 */ /* 0x000fea0003800000 */
.L_x_14506:
        /* <DEDUP_REMOVED lines=10> */
.L_x_14502:
[----:B0-----:R-:W-:Y:S05]  /*7000*/  BSYNC B0 ;  /* 0x0000000000007941 */ /* 0x001fea0003800000 */
.L_x_14501:
        /* <DEDUP_REMOVED lines=18> */
.L_x_14513:
[----:B------:R-:W-:Y:S02]  /*7130*/  IMAD.MOV.U32 R86, RZ, RZ, R102 ;  /* 0x000000ffff567224 */ /* 0x000fe400078e0066 */
.L_x_14514:
[----:B------:R-:W-:Y:S05]  /*7140*/  BSYNC B1 ;  /* 0x0000000000017941 */ /* 0x000fea0003800000 */
.L_x_14512:
        /* <DEDUP_REMOVED lines=16> */
.L_x_14518:
[----:B------:R-:W-:Y:S05]  /*7250*/  BSYNC B2 ;  /* 0x0000000000027941 */ /* 0x000fea0003800000 */
.L_x_14517:
        /* <DEDUP_REMOVED lines=43> */
.L_x_14516:
[----:B------:R-:W-:Y:S05]  /*7510*/  BSYNC B1 ;  /* 0x0000000000017941 */ /* 0x000fea0003800000 */
.L_x_14515:
        /* <DEDUP_REMOVED lines=10> */
.L_x_14511:
[----:B------:R-:W-:Y:S05]  /*75c0*/  BSYNC B0 ;  /* 0x0000000000007941 */ /* 0x000fea0003800000 */
.L_x_14510:
        /* <DEDUP_REMOVED lines=18> */
.L_x_14522:
[----:B------:R-:W-:Y:S02]  /*76f0*/  IMAD.MOV.U32 R86, RZ, RZ, R102 ;  /* 0x000000ffff567224 */ /* 0x000fe400078e0066 */
.L_x_14523:
[----:B------:R-:W-:Y:S05]  /*7700*/  BSYNC B1 ;  /* 0x0000000000017941 */ /* 0x000fea0003800000 */
.L_x_14521:
        /* <DEDUP_REMOVED lines=16> */
.L_x_14527:
[----:B------:R-:W-:Y:S05]  /*7810*/  BSYNC B2 ;  /* 0x0000000000027941 */ /* 0x000fea0003800000 */
.L_x_14526:
        /* <DEDUP_REMOVED lines=43> */
.L_x_14525:
[----:B------:R-:W-:Y:S05]  /*7ad0*/  BSYNC B1 ;  /* 0x0000000000017941 */ /* 0x000fea0003800000 */
.L_x_14524:
        /* <DEDUP_REMOVED lines=10> */
.L_x_14520:
[----:B------:R-:W-:Y:S05]  /*7b80*/  BSYNC B0 ;  /* 0x0000000000007941 */ /* 0x000fea0003800000 */
.L_x_14519:
        /* <DEDUP_REMOVED lines=18> */
.L_x_14531:
[----:B------:R-:W-:Y:S02]  /*7cb0*/  MOV R88, R102 ;  /* 0x0000006600587202 */ /* 0x000fe40000000f00 */
.L_x_14532:
[----:B------:R-:W-:Y:S05]  /*7cc0*/  BSYNC B1 ;  /* 0x0000000000017941 */ /* 0x000fea0003800000 */
.L_x_14530:
        /* <DEDUP_REMOVED lines=16> */
.L_x_14536:
[----:B------:R-:W-:Y:S05]  /*7dd0*/  BSYNC B2 ;  /* 0x0000000000027941 */ /* 0x000fea0003800000 */
.L_x_14535:
        /* <DEDUP_REMOVED lines=43> */
.L_x_14534:
[----:B------:R-:W-:Y:S05]  /*8090*/  BSYNC B1 ;  /* 0x0000000000017941 */ /* 0x000fea0003800000 */
.L_x_14533:
        /* <DEDUP_REMOVED lines=10> */
.L_x_14529:
[----:B------:R-:W-:Y:S05]  /*8140*/  BSYNC B0 ;  /* 0x0000000000007941 */ /* 0x000fea0003800000 */
.L_x_14528:
        /* <DEDUP_REMOVED lines=18> */
.L_x_14540:
[----:B------:R-:W-:Y:S02]  /*8270*/  IMAD.MOV.U32 R88, RZ, RZ, R102 ;  /* 0x000000ffff587224 */ /* 0x000fe400078e0066 */
.L_x_14541:
[----:B------:R-:W-:Y:S05]  /*8280*/  BSYNC B1 ;  /* 0x0000000000017941 */ /* 0x000fea0003800000 */
.L_x_14539:
        /* <DEDUP_REMOVED lines=16> */
.L_x_14545:
[----:B------:R-:W-:Y:S05]  /*8390*/  BSYNC B2 ;  /* 0x0000000000027941 */ /* 0x000fea0003800000 */
.L_x_14544:
        /* <DEDUP_REMOVED lines=43> */
.L_x_14543:
[----:B------:R-:W-:Y:S05]  /*8650*/  BSYNC B1 ;  /* 0x0000000000017941 */ /* 0x000fea0003800000 */
.L_x_14542:
        /* <DEDUP_REMOVED lines=10> */
.L_x_14538:
[----:B------:R-:W-:Y:S05]  /*8700*/  BSYNC B0 ;  /* 0x0000000000007941 */ /* 0x000fea0003800000 */
.L_x_14537:
        /* <DEDUP_REMOVED lines=18> */
.L_x_14549:
[----:B------:R-:W-:Y:S02]  /*8830*/  IMAD.MOV.U32 R100, RZ, RZ, R102 ;  /* 0x000000ffff647224 */ /* 0x000fe400078e0066 */
.L_x_14550:
[----:B------:R-:W-:Y:S05]  /*8840*/  BSYNC B1 ;  /* 0x0000000000017941 */ /* 0x000fea0003800000 */
.L_x_14548:
        /* <DEDUP_REMOVED lines=16> */
.L_x_14554:
[----:B------:R-:W-:Y:S05]  /*8950*/  BSYNC B2 ;  /* 0x0000000000027941 */ /* 0x000fea0003800000 */
.L_x_14553:
        /* <DEDUP_REMOVED lines=43> */
.L_x_14552:
[----:B------:R-:W-:Y:S05]  /*8c10*/  BSYNC B1 ;  /* 0x0000000000017941 */ /* 0x000fea0003800000 */
.L_x_14551:
        /* <DEDUP_REMOVED lines=10> */
.L_x_14547:
[----:B------:R-:W-:Y:S05]  /*8cc0*/  BSYNC B0 ;  /* 0x0000000000007941 */ /* 0x000fea0003800000 */
.L_x_14546:
        /* <DEDUP_REMOVED lines=18> */
.L_x_14558:
[----:B------:R-:W-:Y:S02]  /*8df0*/  MOV R100, R102 ;  /* 0x0000006600647202 */ /* 0x000fe40000000f00 */
.L_x_14559:
[----:B------:R-:W-:Y:S05]  /*8e00*/  BSYNC B1 ;  /* 0x0000000000017941 */ /* 0x000fea0003800000 */
.L_x_14557:
        /* <DEDUP_REMOVED lines=16> */
.L_x_14563:
[----:B------:R-:W-:Y:S05]  /*8f10*/  BSYNC B2 ;  /* 0x0000000000027941 */ /* 0x000fea0003800000 */
.L_x_14562:
        /* <DEDUP_REMOVED lines=43> */
.L_x_14561:
[----:B------:R-:W-:Y:S05]  /*91d0*/  BSYNC B1 ;  /* 0x0000000000017941 */ /* 0x000fea0003800000 */
.L_x_14560:
        /* <DEDUP_REMOVED lines=10> */
.L_x_14556:
[----:B------:R-:W-:Y:S05]  /*9280*/  BSYNC B0 ;  /* 0x0000000000007941 */ /* 0x000fea0003800000 */
.L_x_14555:
        /* <DEDUP_REMOVED lines=18> */
.L_x_14567:
[----:B------:R-:W-:Y:S02]  /*93b0*/  IMAD.MOV.U32 R100, RZ, RZ, R102 ;  /* 0x000000ffff647224 */ /* 0x000fe400078e0066 */
.L_x_14568:
[----:B------:R-:W-:Y:S05]  /*93c0*/  BSYNC B1 ;  /* 0x0000000000017941 */ /* 0x000fea0003800000 */
.L_x_14566:
        /* <DEDUP_REMOVED lines=16> */
.L_x_14572:
[----:B------:R-:W-:Y:S05]  /*94d0*/  BSYNC B2 ;  /* 0x0000000000027941 */ /* 0x000fea0003800000 */
.L_x_14571:
        /* <DEDUP_REMOVED lines=44> */
.L_x_14570:
[----:B------:R-:W-:Y:S05]  /*97a0*/  BSYNC B1 ;  /* 0x0000000000017941 */ /* 0x000fea0003800000 */
.L_x_14569:
        /* <DEDUP_REMOVED lines=10> */
.L_x_14565:
[----:B------:R-:W-:Y:S05]  /*9850*/  BSYNC B0 ;  /* 0x0000000000007941 */ /* 0x000fea0003800000 */
.L_x_14564:
        /* <DEDUP_REMOVED lines=52> */
.L_x_14574:
[----:B0-----:R-:W-:Y:S05]  /*9ba0*/  BSYNC B0 ;  /* 0x0000000000007941 */ /* 0x001fea0003800000 */
.L_x_14573:
[----:B------:R-:W-:Y:S01]  /*9bb0*/  @!P1 IADD3 R100, R100, 0x8, RZ ;  /* 0x0000000864649810 */ /* 0x000fe20007ffe0ff */
[----:B------:R-:W-:Y:S01]  /*9bc0*/  FADD.FTZ R96, R106, R67 ;  /* 0x000000436a607221 */ /* 0x000fe20000010000 */
[----:B------:R-:W-:Y:S05]  /*9bd0*/  BRA.DIV ~URZ, `(.L_x_14575) ;  /* 0x000011b27f007947 */ /* 0x000fea000b800000 */
[----:B------:R0:W1:Y:S02]  /*9be0*/  SHFL.BFLY PT, R84, R96, 0x1, 0x1f ;  /* 0x0c201f0060547f89 */ /* 0x00006400000e0000 */
.L_x_14581:
        /* <DEDUP_REMOVED lines=68> */
.L_x_14582:
        /* <DEDUP_REMOVED lines=46> */
[----:B-1----:R-:W-:Y:S01]  /*a310*/  FMUL.FTZ R105, R89, R98 ;  /* 0x0000006259697220 */ /* 0x002fe20000410000 */
        /* <DEDUP_REMOVED lines=35> */
[----:B-1----:R-:W-:Y:S01]  /*a550*/  FSEL R84, R105, RZ, !P1 ;  /* 0x000000ff69547208 */ /* 0x002fe20004800000 */
[----:B------:R-:W-:Y:S01]  /*a560*/  HADD2.F32 R87, -RZ, R26.H0_H0 ;  /* 0x2000001aff577230 */ /* 0x000fe20000004100 */
[----:B------:R-:W-:Y:S02]  /*a570*/  IADD3 R95, R95, -0x1, RZ ;  /* 0xffffffff5f5f7810 */ /* 0x000fe40007ffe0ff */
[----:B------:R-:W-:Y:S01]  /*a580*/  LOP3.LUT R97, R0, 0xff, RZ, 0xc0, !PT ;  /* 0x000000ff00617812 */ /* 0x000fe200078ec0ff */
[C---:B------:R-:W-:Y:S02]  /*a590*/  FADD.FTZ R50, -R84.reuse, R50 ;  /* 0x0000003254327221 */ /* 0x040fe40000010100 */
[C---:B------:R-:W-:Y:S02]  /*a5a0*/  FADD.FTZ R98, -R84.reuse, R51 ;  /* 0x0000003354627221 */ /* 0x040fe40000010100 */
[C---:B------:R-:W-:Y:S01]  /*a5b0*/  FADD.FTZ R106, -R84.reuse, R55 ;  /* 0x00000037546a7221 */ /* 0x040fe20000010100 */
[----:B------:R-:W-:Y:S01]  /*a5c0*/  HADD2.F32 R55, -RZ, R31.H0_H0 ;  /* 0x2000001fff377230 */ /* 0x000fe20000004100 */
[----:B------:R-:W-:-:S02]  /*a5d0*/  FADD.FTZ R118, -R84, R61 ;  /* 0x0000003d54767221 */ /* 0x000fc40000010100 */
[C---:B------:R-:W-:Y:S02]  /*a5e0*/  FADD.FTZ R112, -R84.reuse, R58 ;  /* 0x0000003a54707221 */ /* 0x040fe40000010100 */
[C---:B------:R-:W-:Y:S01]  /*a5f0*/  FADD.FTZ R61, -R84.reuse, R66 ;  /* 0x00000042543d7221 */ /* 0x040fe20000010100 */
[----:B------:R-:W-:Y:S01]  /*a600*/  HADD2.F32 R66, -RZ, R31.H1_H1 ;  /* 0x3000001fff427230 */ /* 0x000fe20000004100 */
[C---:B------:R-:W-:Y:S02]  /*a610*/  FADD.FTZ R122, -R84.reuse, R63 ;  /* 0x0000003f547a7221 */ /* 0x040fe40000010100 */
        /* <DEDUP_REMOVED lines=18> */
[----:B------:R-:W-:Y:S01]  /*a740*/  FMUL.FTZ R50, R89, R61 ;  /* 0x0000003d59327220 */ /* 0x000fe20000410000 */
[----:B------:R-:W-:Y:S01]  /*a750*/  HADD2.F32 R61, -RZ, R30.H0_H0 ;  /* 0x2000001eff3d7230 */ /* 0x000fe20000004100 */
[----:B------:R-:W-:Y:S02]  /*a760*/  FFMA.FTZ R55, R58, R55, R9 ;  /* 0x000000373a377223 */ /* 0x000fe40000010009 */
[----:B------:R-:W-:-:S02]  /*a770*/  FADD.FTZ R84, -R84, R67 ;  /* 0x0000004354547221 */ /* 0x000fc40000010100 */
[----:B------:R-:W-:Y:S01]  /*a780*/  FFMA.FTZ R58, R63, R66, R10 ;  /* 0x000000423f3a7223 */ /* 0x000fe2000001000a */
[----:B------:R-:W-:Y:S01]  /*a790*/  HADD2.F32 R66, -RZ, R30.H1_H1 ;  /* 0x3000001eff427230 */ /* 0x000fe20000004100 */
[C---:B------:R-:W-:Y:S01]  /*a7a0*/  FMUL.FTZ R56, R89.reuse, R44 ;  /* 0x0000002c59387220 */ /* 0x040fe20000410000 */
[----:B------:R-:W-:Y:S01]  /*a7b0*/  HADD2.F32 R63, -RZ, R29.H0_H0 ;  /* 0x2000001dff3f7230 */ /* 0x000fe20000004100 */
[C---:B------:R-:W-:Y:S02]  /*a7c0*/  FMUL.FTZ R62, R89.reuse, R48 ;  /* 0x00000030593e7220 */ /* 0x040fe40000410000 */
[C---:B------:R-:W-:Y:S02]  /*a7d0*/  FMUL.FTZ R64, R89.reuse, R46 ;  /* 0x0000002e59407220 */ /* 0x040fe40000410000 */
[C---:B------:R-:W-:Y:S02]  /*a7e0*/  FMUL.FTZ R85, R89.reuse, R96 ;  /* 0x0000006059557220 */ /* 0x040fe40000410000 */
[----:B------:R-:W-:-:S02]  /*a7f0*/  FMUL.FTZ R44, R89, R52 ;  /* 0x00000034592c7220 */ /* 0x000fc40000410000 */
[C---:B------:R-:W-:Y:S01]  /*a800*/  FMUL.FTZ R57, R89.reuse, R86 ;  /* 0x0000005659397220 */ /* 0x040fe20000410000 */
[----:B------:R-:W-:Y:S01]  /*a810*/  HADD2.F32 R86, -RZ, R25.H1_H1 ;  /* 0x30000019ff567230 */ /* 0x000fe20000004100 */
[C---:B------:R-:W-:Y:S01]  /*a820*/  FMUL.FTZ R65, R89.reuse, R88 ;  /* 0x0000005859417220 */ /* 0x040fe20000410000 */
        /* <DEDUP_REMOVED lines=15> */
[----:B------:R-:W-:Y:S01]  /*a920*/  HADD2.F32 R84, -RZ, R29.H1_H1 ;  /* 0x3000001dff547230 */ /* 0x000fe20000004100 */
[----:B------:R-:W-:Y:S02]  /*a930*/  FFMA.FTZ R61, R62, R61, R7 ;  /* 0x0000003d3e3d7223 */ /* 0x000fe40000010007 */
        /* <DEDUP_REMOVED lines=9> */
[----:B------:R-:W-:Y:S01]  /*a9d0*/  HADD2.F32 R53, -RZ, R24.H1_H1 ;  /* 0x30000018ff357230 */ /* 0x000fe20000004100 */
[----:B------:R-:W-:-:S02]  /*a9e0*/  FFMA.FTZ R57, R57, R65, R4 ;  /* 0x0000004139397223 */ /* 0x000fc40000010004 */
[----:B------:R-:W-:Y:S01]  /*a9f0*/  FFMA.FTZ R65, R112, R85, R17 ;  /* 0x0000005570417223 */ /* 0x000fe20000010011 */
[----:B------:R-:W-:Y:S01]  /*aa00*/  HADD2.F32 R85, -RZ, R25.H0_H0 ;  /* 0x20000019ff557230 */ /* 0x000fe20000004100 */
[----:B------:R-:W-:Y:S01]  /*aa10*/  FFMA.FTZ R66, R67, R66, R18 ;  /* 0x0000004243427223 */ /* 0x000fe20000010012 */
[----:B------:R-:W-:Y:S01]  /*aa20*/  HADD2.F32 R67, -RZ, R24.H0_H0 ;  /* 0x20000018ff437230 */ /* 0x000fe20000004100 */
[----:B------:R-:W-:Y:S02]  /*aa30*/  IMAD R95, R95, c[0x0][0x168], RZ ;  /* 0x00005a005f5f7a24 */ /* 0x000fe400078e02ff */
[----:B------:R-:W-:Y:S01]  /*aa40*/  FFMA.FTZ R59, R59, R88, R16 ;  /* 0x000000583b3b7223 */ /* 0x000fe20000010010 */
[--C-:B------:R-:W-:Y:S01]  /*aa50*/  HADD2.F32 R88, -RZ, R23.reuse.H1_H1 ;  /* 0x30000017ff587230 */ /* 0x100fe20000004100 */
[----:B------:R-:W-:Y:S01]  /*aa60*/  FFMA.FTZ R85, R54, R85, R13 ;  /* 0x0000005536557223 */ /* 0x000fe2000001000d */
[----:B------:R-:W-:Y:S01]  /*aa70*/  SHF.R.S32.HI R84, RZ, 0x1f, R95 ;  /* 0x0000001fff547819 */ /* 0x000fe2000001145f */
[----:B------:R-:W-:Y:S01]  /*aa80*/  FFMA.FTZ R67, R44, R67, R11 ;  /* 0x000000432c437223 */ /* 0x000fe2000001000b */
[--C-:B------:R-:W-:Y:S01]  /*aa90*/  HADD2.F32 R44, -RZ, R22.reuse.H0_H0 ;  /* 0x20000016ff2c7230 */ /* 0x100fe20000004100 */
[----:B------:R-:W-:Y:S01]  /*aaa0*/  FFMA.FTZ R54, R45, R53, R12 ;  /* 0x000000352d367223 */ /* 0x000fe2000001000c */
[----:B------:R-:W-:Y:S01]  /*aab0*/  HADD2.F32 R45, -RZ, R22.H1_H1 ;  /* 0x30000016ff2d7230 */ /* 0x000fe20000004100 */
[----:B------:R-:W-:Y:S01]  /*aac0*/  FFMA.FTZ R60, R60, R87, R15 ;  /* 0x000000573c3c7223 */ /* 0x000fe2000001000f */
[----:B------:R-:W-:Y:S01]  /*aad0*/  HADD2.F32 R87, -RZ, R23.H0_H0 ;  /* 0x20000017ff577230 */ /* 0x000fe20000004100 */
[----:B------:R-:W-:Y:S01]  /*aae0*/  FFMA.FTZ R98, R89, R88, R74 ;  /* 0x0000005859627223 */ /* 0x000fe2000001004a */
[----:B------:R-:W-:Y:S01]  /*aaf0*/  LEA.HI R84, R84, R95, RZ, 0x3 ;  /* 0x0000005f54547211 */ /* 0x000fe200078f18ff */
[----:B------:R-:W-:Y:S01]  /*ab00*/  FFMA.FTZ R89, R52, R44, R71 ;  /* 0x0000002c34597223 */ /* 0x000fe20000010047 */
[--C-:B------:R-:W-:Y:S01]  /*ab10*/  HADD2.F32 R44, -RZ, R20.reuse.H0_H0 ;  /* 0x20000014ff2c7230 */ /* 0x100fe20000004100 */
[----:B------:R-:W-:Y:S01]  /*ab20*/  FFMA.FTZ R96, R51, R45, R72 ;  /* 0x0000002d33607223 */ /* 0x000fe20000010048 */
[----:B------:R-:W-:Y:S01]  /*ab30*/  HADD2.F32 R45, -RZ, R20.H1_H1 ;  /* 0x30000014ff2d7230 */ /* 0x000fe20000004100 */
[----:B------:R-:W-:Y:S01]  /*ab40*/  FFMA.FTZ R95, R50, R87, R73 ;  /* 0x00000057325f7223 */ /* 0x000fe20000010049 */
[--C-:B------:R-:W-:Y:S01]  /*ab50*/  HADD2.F32 R50, -RZ, R21.reuse.H0_H0 ;  /* 0x20000015ff327230 */ /* 0x100fe20000004100 */
[----:B------:R-:W-:Y:S01]  /*ab60*/  LEA.HI.SX32 R84, R84, R97, 0x1d ;  /* 0x0000006154547211 */ /* 0x000fe200078feaff */
[----:B------:R-:W-:Y:S01]  /*ab70*/  HADD2.F32 R51, -RZ, R21.H1_H1 ;  /* 0x30000015ff337230 */ /* 0x000fe20000004100 */
[----:B------:R-:W-:Y:S01]  /*ab80*/  FFMA.FTZ R52, R46, R44, R19 ;  /* 0x0000002c2e347223 */ /* 0x000fe20000010013 */
[----:B------:R-:W-:Y:S01]  /*ab90*/  F2FP.PACK_AB R44, R57, R56 ;  /* 0x00000038392c723e */ /* 0x000fe200000000ff */
[----:B------:R-:W-:Y:S01]  /*aba0*/  FFMA.FTZ R87, R47, R45, R68 ;  /* 0x0000002d2f577223 */ /* 0x000fe20000010044 */
[----:B------:R-:W-:Y:S01]  /*abb0*/  F2FP.PACK_AB R47, R58, R55 ;  /* 0x000000373a2f723e */ /* 0x000fe200000000ff */
[----:B------:R-:W-:Y:S01]  /*abc0*/  IMAD.MOV.U32 R57, RZ, RZ, 0x10 ;  /* 0x00000010ff397424 */ /* 0x000fe200078e00ff */
[----:B------:R-:W-:Y:S01]  /*abd0*/  IADD3 R58, R84, 0x100, RZ ;  /* 0x00000100543a7810 */ /* 0x000fe20007ffe0ff */
[----:B------:R-:W-:Y:S01]  /*abe0*/  FFMA.FTZ R53, R48, R50, R69 ;  /* 0x0000003230357223 */ /* 0x000fe20000010045 */
[----:B------:R-:W-:Y:S01]  /*abf0*/  IADD3 R56, R84, 0x200, RZ ;  /* 0x0000020054387810 */ /* 0x000fe20007ffe0ff */
[----:B------:R-:W-:Y:S01]  /*ac00*/  FFMA.FTZ R88, R49, R51, R70 ;  /* 0x0000003331587223 */ /* 0x000fe20000010046 */
[----:B------:R-:W-:-:S02]  /*ac10*/  F2FP.PACK_AB R46, R62, R61 ;  /* 0x0000003d3e2e723e */ /* 0x000fc400000000ff */
        /* <DEDUP_REMOVED lines=12> */
[----:B------:R-:W-:Y:S02]  /*ace0*/  F2FP.PACK_AB R53, R88, R53 ;  /* 0x000000355835723e */ /* 0x000fe400000000ff */
[----:B------:R-:W-:-:S05]  /*acf0*/  F2FP.PACK_AB R52, R87, R52 ;  /* 0x000000345734723e */ /* 0x000fca00000000ff */
[----:B------:R0:W-:Y:S02]  /*ad00*/  STG.E.128 [R56.64], R52 ;  /* 0x0000003438007986 */ /* 0x0001e4000c101d06 */
.L_x_14578:
[----:B-1----:R-:W-:Y:S05]  /*ad10*/  BSYNC B0 ;  /* 0x0000000000007941 */ /* 0x002fea0003800000 */
.L_x_14577:
[----:B------:R-:W-:Y:S02]  /*ad20*/  IADD3 R2, R2, c[0x0][0x160], RZ ;  /* 0x0000580002027a10 */ /* 0x000fe40007ffe0ff */
[----:B------:R-:W-:Y:S02]  /*ad30*/  LOP3.LUT P1, RZ, R79, 0xff, RZ, 0xc0, !PT ;  /* 0x000000ff4fff7812 */ /* 0x000fe4000782c0ff */
[----:B------:R-:W-:Y:S02]  /*ad40*/  ISETP.GE.AND P0, PT, R2, c[0x0][0x164], PT ;  /* 0x0000590002007a0c */ /* 0x000fe40003f06270 */
[----:B------:R-:W-:-:S11]  /*ad50*/  SEL R79, RZ, 0x1, P1 ;  /* 0x00000001ff4f7807 */ /* 0x000fd60000800000 */
[----:B0-----:R-:W-:Y:S01]  /*ad60*/  @P0 CALL.REL.NOINC `(.L_x_14579) ;  /* 0x0000001000000944 */ /* 0x001fe20003c00000 */
[----:B------:R-:W-:Y:S05]  /*ad70*/  BRA `(.L_x_14580) ;  /* 0xffff5ae000007947 */ /* 0x000fea000383ffff */
.L_x_14579:
[----:B------:R-:W-:Y:S05]  /*ad80*/  EXIT ;  /* 0x000000000000794d */ /* 0x000fea0003800000 */
.L_x_14575:
[----:B------:R-:W-:Y:S01]  /*ad90*/  HFMA2.MMA R89, -RZ, RZ, 0, 5.9604644775390625e-08 ;  /* 0x00000001ff597435 */ /* 0x000fe200000001ff */
[----:B------:R-:W-:Y:S01]  /*ada0*/  IMAD.MOV.U32 R85, RZ, RZ, 0x1f ;  /* 0x0000001fff557424 */ /* 0x000fe200078e00ff */
[----:B------:R-:W-:Y:S01]  /*adb0*/  MOV R86, 0xade0 ;  /* 0x0000ade000567802 */ /* 0x000fe20000000f00 */
[----:B------:R-:W-:-:S03]  /*adc0*/  IMAD.MOV.U32 R88, RZ, RZ, -0x1 ;  /* 0xffffffffff587424 */ /* 0x000fc600078e00ff */
[----:B------:R-:W-:Y:S05]  /*add0*/  CALL.REL.NOINC `($__internal_107_$__cuda_sm70_shflsync_bfly_p) ;  /* 0x0000069000007944 */ /* 0x000fea0003c00000 */
[----:B-1----:R-:W-:Y:S01]  /*ade0*/  MOV R84, R89 ;  /* 0x0000005900547202 */ /* 0x002fe20000000f00 */
[----:B0-----:R-:W-:Y:S05]  /*adf0*/  BRA `(.L_x_14581) ;  /* 0xffffedf000007947 */ /* 0x001fea000383ffff */
.L_x_14576:
[----:B------:R-:W-:Y:S01]  /*ae00*/  IMAD.MOV.U32 R89, RZ, RZ, 0x2 ;  /* 0x00000002ff597424 */ /* 0x000fe200078e00ff */
[----:B------:R-:W-:Y:S01]  /*ae10*/  MOV R88, 0xffffffff ;  /* 0xffffffff00587802 */ /* 0x000fe20000000f00 */
[----:B------:R-:W-:Y:S01]  /*ae20*/  IMAD.MOV.U32 R85, RZ, RZ, 0x1f ;  /* 0x0000001fff557424 */ /* 0x000fe200078e00ff */
[----:B------:R-:W-:Y:S02]  /*ae30*/  MOV R86, 0xae50 ;  /* 0x0000ae5000567802 */ /* 0x000fe40000000f00 */
[----:B------:R-:W-:Y:S05]  /*ae40*/  CALL.REL.NOINC `($__internal_107_$__cuda_sm70_shflsync_bfly_p) ;  /* 0x0000062000007944 */ /* 0x000fea0003c00000 */
[----:B01----:R-:W-:Y:S01]  /*ae50*/  FADD.FTZ R96, R96, R89 ;  /* 0x0000005960607221 */ /* 0x003fe20000010000 */
[----:B------:R-:W-:Y:S01]  /*ae60*/  MOV R88, 0xffffffff ;  /* 0xffffffff00587802 */ /* 0x000fe20000000f00 */
[----:B------:R-:W-:Y:S01]  /*ae70*/  IMAD.MOV.U32 R89, RZ, RZ, 0x4 ;  /* 0x00000004ff597424 */ /* 0x000fe200078e00ff */
[----:B------:R-:W-:Y:S01]  /*ae80*/  MOV R86, 0xaeb0 ;  /* 0x0000aeb000567802 */ /* 0x000fe20000000f00 */
[----:B------:R-:W-:-:S02]  /*ae90*/  IMAD.MOV.U32 R85, RZ, RZ, 0x1f ;  /* 0x0000001fff557424 */ /* 0x000fc400078e00ff */
        /* <DEDUP_REMOVED lines=67> */
[----:B------:R-:W-:Y:S05]  /*b2d0*/  CALL.REL.NOINC `($__internal_107_$__cuda_sm70_shflsync_bfly_p) ;  /* 0x0000019000007944 */ /* 0x000fea0003c00000 */
[----:B01----:R-:W-:Y:S01]  /*b2e0*/  FADD.FTZ R96, R96, R89 ;  /* 0x0000005960607221 */ /* 0x003fe20000010000 */
[----:B------:R-:W-:Y:S01]  /*b2f0*/  MOV R88, 0xffffffff ;  /* 0xffffffff00587802 */ /* 0x000fe20000000f00 */
[----:B------:R-:W-:Y:S01]  /*b300*/  IMAD.MOV.U32 R89, RZ, RZ, 0x2 ;  /* 0x00000002ff597424 */ /* 0x000fe200078e00ff */
[----:B------:R-:W-:Y:S01]  /*b310*/  MOV R86, 0xb340 ;  /* 0x0000b34000567802 */ /* 0x000fe20000000f00 */
[----:B------:R-:W-:Y:S02]  /*b320*/  IMAD.MOV.U32 R85, RZ, RZ, 0x1f ;  /* 0x0000001fff557424 */ /* 0x000fe400078e00ff */
        /* <DEDUP_REMOVED lines=19> */
[----:B01----:R-:W-:Y:S05]  /*b460*/  BRA `(.L_x_14582) ;  /* 0xffffebc000007947 */ /* 0x003fea000383ffff */
        .weak           $__internal_107_$__cuda_sm70_shflsync_bfly_p
        .type           $__internal_107_$__cuda_sm70_shflsync_bfly_p,@function
        .size           $__internal_107_$__cuda_sm70_shflsync_bfly_p,(.L_x_22195 - $__internal_107_$__cuda_sm70_shflsync_bfly_p)
$__internal_107_$__cuda_sm70_shflsync_bfly_p:
[----:B------:R-:W-:Y:S01]  /*b470*/  IMAD.MOV.U32 R87, RZ, RZ, 0x0 ;  /* 0x00000000ff577424 */ /* 0x000fe200078e00ff */
[----:B------:R-:W-:Y:S04]  /*b480*/  WARPSYNC R88 ;  /* 0x0000005800007348 */ /* 0x000fe80003800000 */
[----:B------:R0:W1:Y:S01]  /*b490*/  SHFL.BFLY PT, R89, R96, R89, R85 ;  /* 0x0c00005960597389 */ /* 0x00006200000e0055 */
[----:B------:R-:W-:Y:S05]  /*b4a0*/  RET.REL.NODEC R86 `(_ZN10layer_norm13ln_fwd_kernelINS_13Kernel_traitsI6__halfS2_fS2_fjLj6144ELj1ELj1ELj8ELj16ENS_18Kernel_traits_baseILj6144ES2_S2_fS2_fjLj256EEEEELb1ELb0ELb1ELb1EEEvNS_9FwdParamsE) ;  /* 0xffff4b5056007950 */ /* 0x000fea0003c3ffff */
.L_x_14583:
        /* <DEDUP_REMOVED lines=13> */
.L_x_22195:


//--------------------- .text._ZN10layer_norm13ln_fwd_kernelINS_13Kernel_traitsI6__halfS2_fS2_fjLj6144ELj1ELj1ELj8ELj16ENS_18Kernel_traits_baseILj6144ES2_S2_fS2_fjLj256EEEEELb1ELb1ELb0ELb0EEEvNS_9FwdParamsE --------------------------
	.section	.text._ZN10layer_norm13ln_fwd_kernelINS_13Kernel_traitsI6__halfS2_fS2_fjLj6144ELj1ELj1ELj8ELj16ENS_18Kernel_traits_baseILj6144ES2_S2_fS2_fjLj256EEEEELb1ELb1ELb0ELb0EEEvNS_9FwdParamsE,"ax",@progbits
	.sectioninfo	@"SHI_REGISTERS=161"
	.align	128
        .global         _ZN10layer_norm13ln_fwd_kernelINS_13Kernel_traitsI6__halfS2_fS2_fjLj6144ELj1ELj1ELj8ELj16ENS_18Kernel_traits_baseILj6144ES2_S2_fS2_fjLj256EEEEELb1ELb1ELb0ELb0EEEvNS_9FwdParamsE
        .type           _ZN10layer_norm13ln_fwd_kernelINS_13Kernel_traitsI6__halfS2_fS2_fjLj6144ELj1ELj1ELj8ELj16ENS_18Kernel_traits_baseILj6144ES2_S2_fS2_fjLj256EEEEELb1ELb1ELb0ELb0EEEvNS_9FwdParamsE,@function
        .size           _ZN10layer_norm13ln_fwd_kernelINS_13Kernel_traitsI6__halfS2_fS2_fjLj6144ELj1ELj1ELj8ELj16ENS_18Kernel_traits_baseILj6144ES2_S2_fS2_fjLj256EEEEELb1ELb1ELb0ELb0EEEvNS_9FwdParamsE,(.L_x_22196 - _ZN10layer_norm13ln_fwd_kernelINS_13Kernel_traitsI6__halfS2_fS2_fjLj6144ELj1ELj1ELj8ELj16ENS_18Kernel_traits_baseILj6144ES2_S2_fS2_fjLj256EEEEELb1ELb1ELb0ELb0EEEvNS_9FwdParamsE)
        .other          _ZN10layer_norm13ln_fwd_kernelINS_13Kernel_traitsI6__halfS2_fS2_fjLj6144ELj1ELj1ELj8ELj16ENS_18Kernel_traits_baseILj6144ES2_S2_fS2_fjLj256EEEEELb1ELb1ELb0ELb0EEEvNS_9FwdParamsE,@"STO_CUDA_ENTRY STV_DEFAULT"
_ZN10layer_norm13ln_fwd_kernelINS_13Kernel_traitsI6__halfS2_fS2_fjLj6144ELj1ELj1ELj8ELj16ENS_18Kernel_traits_baseILj6144ES2_S2_fS2_fjLj256EEEEELb1ELb1ELb0ELb0EEEvNS_9FwdParamsE:
.text._ZN10layer_norm13ln_fwd_kernelINS_13Kernel_traitsI6__halfS2_fS2_fjLj6144ELj1ELj1ELj8ELj16ENS_18Kernel_traits_baseILj6144ES2_S2_fS2_fjLj256EEEEELb1ELb1ELb0ELb0EEEvNS_9FwdParamsE:
[----:B------:R-:W-:Y:S02]  /*0000*/  IMAD.MOV.U32 R1, RZ, RZ, c[0x0][0x28] ;  /* 0x00000a00ff017624 */ /* 0x000fe400078e00ff */
[----:B------:R-:W-:Y:S01]  /*0010*/  ULDC.U8 UR4, c[0x0][0x244] ;  /* 0x0000910000047ab9 */ /* 0x000fe20000000000 */
[----:B------:R-:W-:Y:S01]  /*0020*/  IMAD.MOV.U32 R153, RZ, RZ, c[0x0][0x238] ;  /* 0x00008e00ff997624 */ /* 0x000fe200078e00ff */
[----:B------:R-:W-:Y:S01]  /*0030*/  ISETP.NE.AND P0, PT, RZ, UR4, PT ;  /* 0x00000004ff007c0c */ /* 0x000fe2000bf05270 */
[----:B------:R-:W-:Y:S01]  /*0040*/  IMAD.MOV.U32 R4, RZ, RZ, c[0x0][0x23c] ;  /* 0x00008f00ff047624 */ /* 0x000fe200078e00ff */
[----:B------:R-:W-:-:S11]  /*0050*/  ULDC.64 UR4, c[0x0][0x118] ;  /* 0x0000460000047ab9 */ /* 0x000fd60000000a00 */
[----:B------:R-:W-:Y:S01]  /*0060*/  @P0 MOV R6, R153 ;  /* 0x0000009900060202 */ /* 0x000fe20000000f00 */
        /* <DEDUP_REMOVED lines=9> */
[----:B0-----:R-:W-:-:S04]  /*0100*/  LOP3.LUT R56, R0, 0xff, RZ, 0xc0, !PT ;  /* 0x000000ff00387812 */ /* 0x001fc800078ec0ff */
[----:B------:R-:W-:Y:S02]  /*0110*/  LOP3.LUT R20, R56, 0xff, RZ, 0x3c, !PT ;  /* 0x000000ff38147812 */ /* 0x000fe400078e3cff */
[----:B--2---:R-:W-:Y:S01]  /*0120*/  @P0 IADD3 R153, P1, R2, c[0x0][0x240], RZ ;  /* 0x0000900002990a10 */ /* 0x004fe20007f3e0ff */
[----:B-1----:R-:W-:Y:S01]  /*0130*/  IMAD R2, R5, c[0x0][0x0], R0 ;  /* 0x0000000005027a24 */ /* 0x002fe200078e0200 */
[----:B------:R-:W-:Y:S02]  /*0140*/  LEA.HI R5, R0, R5, RZ, 0x18 ;  /* 0x0000000500057211 */ /* 0x000fe400078fc0ff */
[----:B------:R-:W-:Y:S01]  /*0150*/  @P0 IADD3.X R4, RZ, R3, RZ, P1, !PT ;  /* 0x00000003ff040210 */ /* 0x000fe20000ffe4ff */
[----:B------:R-:W-:Y:S01]  /*0160*/  IMAD.WIDE.U32 R10, R2, -0x326172a9, RZ ;  /* 0xcd9e8d57020a7825 */ /* 0x000fe200078e00ff */
[----:B------:R-:W-:Y:S02]  /*0170*/  ISETP.GE.AND P1, PT, R5, c[0x0][0x164], PT ;  /* 0x0000590005007a0c */ /* 0x000fe40003f26270 */
[----:B------:R-:W-:-:S02]  /*0180*/  SHF.R.U64 R3, R153, 0x2, R4 ;  /* 0x0000000299037819 */ /* 0x000fc40000001204 */
[----:B------:R-:W-:Y:S02]  /*0190*/  SHF.R.U32.HI R4, RZ, 0x2, R4 ;  /* 0x00000002ff047819 */ /* 0x000fe40000011604 */
[----:B---3--:R-:W-:Y:S01]  /*01a0*/  IADD3 R7, R126, -0x61c88647, RZ ;  /* 0x9e3779b97e077810 */ /* 0x008fe20007ffe0ff */
[----:B------:R-:W-:Y:S01]  /*01b0*/  IMAD.WIDE.U32 R8, R3, -0x2daee0ad, RZ ;  /* 0xd2511f5303087825 */ /* 0x000fe200078e00ff */
[----:B------:R-:W-:Y:S02]  /*01c0*/  LOP3.LUT R12, R11, R4, R126, 0x96, !PT ;  /* 0x000000040b0c7212 */ /* 0x000fe400078e967e */
[----:B------:R-:W-:Y:S02]  /*01d0*/  IADD3 R11, R127, 0x32370b8f, RZ ;  /* 0x32370b8f7f0b7810 */ /* 0x000fe40007ffe0ff */
[----:B------:R-:W-:Y:S01]  /*01e0*/  LOP3.LUT R14, R9, R127, RZ, 0x3c, !PT ;  /* 0x0000007f090e7212 */ /* 0x000fe200078e3cff */
[----:B------:R-:W-:Y:S01]  /*01f0*/  IMAD.WIDE.U32 R12, R12, -0x2daee0ad, RZ ;  /* 0xd2511f530c0c7825 */ /* 0x000fe200078e00ff */
[----:B------:R-:W-:-:S02]  /*0200*/  SHF.R.S32.HI R9, RZ, 0x1f, R6 ;  /* 0x0000001fff097819 */ /* 0x000fc40000011406 */
[----:B------:R-:W-:Y:S01]  /*0210*/  IADD3 R6, R127, -0x4498517b, RZ ;  /* 0xbb67ae857f067810 */ /* 0x000fe20007ffe0ff */
[----:B------:R-:W-:Y:S01]  /*0220*/  IMAD.WIDE.U32 R14, R14, -0x326172a9, RZ ;  /* 0xcd9e8d570e0e7825 */ /* 0x000fe200078e00ff */
[----:B------:R-:W-:Y:S02]  /*0230*/  LEA.HI R77, R9, c[0x0][0x168], RZ, 0x3 ;  /* 0x00005a00094d7a11 */ /* 0x000fe400078f18ff */
[----:B------:R-:W-:Y:S02]  /*0240*/  LOP3.LUT R18, R13, R8, R6, 0x96, !PT ;  /* 0x000000080d127212 */ /* 0x000fe400078e9606 */
[----:B------:R-:W-:Y:S02]  /*0250*/  LEA.HI.SX32 R8, R77, R20, 0x1d ;  /* 0x000000144d087211 */ /* 0x000fe400078feaff */
[----:B------:R-:W-:Y:S01]  /*0260*/  LOP3.LUT R16, R15, R7, R10, 0x96, !PT ;  /* 0x000000070f107212 */ /* 0x000fe200078e960a */
[----:B------:R-:W-:Y:S01]  /*0270*/  IMAD.WIDE.U32 R18, R18, -0x326172a9, RZ ;  /* 0xcd9e8d5712127825 */ /* 0x000fe200078e00ff */
[----:B------:R-:W-:-:S02]  /*0280*/  LOP3.LUT P2, RZ, R8, 0xffffff00, RZ, 0xc0, !PT ;  /* 0xffffff0008ff7812 */ /* 0x000fc4000784c0ff */
[----:B------:R-:W-:Y:S01]  /*0290*/  IADD3 R10, R126, 0x3c6ef372, RZ ;  /* 0x3c6ef3727e0a7810 */ /* 0x000fe20007ffe0ff */
[----:B------:R-:W-:Y:S01]  /*02a0*/  IMAD.WIDE.U32 R16, R16, -0x2daee0ad, RZ ;  /* 0xd2511f5310107825 */ /* 0x000fe200078e00ff */
[----:B------:R-:W-:Y:S02]  /*02b0*/  IADD3 R9, R127, 0x76cf5d0a, RZ ;  /* 0x76cf5d0a7f097810 */ /* 0x000fe40007ffe0ff */
[----:B------:R-:W-:Y:S02]  /*02c0*/  LOP3.LUT R72, R19, R14, R10, 0x96, !PT ;  /* 0x0000000e13487212 */ /* 0x000fe400078e960a */
[C---:B------:R-:W-:Y:S02]  /*02d0*/  ISETP.GE.U32.AND P4, PT, R8.reuse, 0x200, PT ;  /* 0x000002000800780c */ /* 0x040fe40003f86070 */
[----:B------:R-:W-:Y:S01]  /*02e0*/  ISETP.GE.U32.AND P3, PT, R8, 0x300, PT ;  /* 0x000003000800780c */ /* 0x000fe20003f66070 */
[----:B------:R-:W-:Y:S01]  /*02f0*/  IMAD.WIDE.U32 R72, R72, -0x2daee0ad, RZ ;  /* 0xd2511f5348487825 */ /* 0x000fe200078e00ff */
[----:B------:R-:W-:-:S02]  /*0300*/  P2R R92, PR, RZ, 0x4 ;  /* 0x00000004ff5c7803 */ /* 0x000fc40000000000 */
[----:B------:R-:W-:Y:S02]  /*0310*/  P2R R93, PR, RZ, 0x10 ;  /* 0x00000010ff5d7803 */ /* 0x000fe40000000000 */
[----:B------:R-:W-:Y:S02]  /*0320*/  LOP3.LUT R74, R17, R12, R9, 0x96, !PT ;  /* 0x0000000c114a7212 */ /* 0x000fe400078e9609 */
        /* <DEDUP_REMOVED lines=16> */
.L_x_14585:
[----:B0-----:R-:W-:Y:S05]  /*0430*/  BSYNC B0 ;  /* 0x0000000000007941 */ /* 0x001fea0003800000 */
.L_x_14584:
        /* <DEDUP_REMOVED lines=16> */
.L_x_14587:
[----:B0-----:R-:W-:Y:S05]  /*0540*/  BSYNC B0 ;  /* 0x0000000000007941 */ /* 0x001fea0003800000 */
.L_x_14586:
        /* <DEDUP_REMOVED lines=15> */
.L_x_14589:
[----:B0-----:R-:W-:Y:S05]  /*0640*/  BSYNC B0 ;  /* 0x0000000000007941 */ /* 0x001fea0003800000 */
.L_x_14588:
[----:B------:R-:W-:Y:S01]  /*0650*/  LOP3.LUT R76, R73, R16, R11, 0x96, !PT ;  /* 0x00000010494c7212 */ /* 0x000fe200078e960b */
[----:B------:R-:W-:Y:S01]  /*0660*/  IMAD.WIDE.U32 R74, R74, -0x326172a9, RZ ;  /* 0xcd9e8d574a4a7825 */ /* 0x000fe200078e00ff */
[----:B------:R-:W-:Y:S01]  /*0670*/  IADD3 R12, R126, -0x255992d5, RZ ;  /* 0xdaa66d2b7e0c7810 */ /* 0x000fe20007ffe0ff */
[----:B------:R-:W-:Y:S06]  /*0680*/  @P1 EXIT ;  /* 0x000000000000194d */ /* 0x000fec0003800000 */
[----:B------:R-:W-:Y:S01]  /*0690*/  LOP3.LUT R73, R75, R18, R12, 0x96, !PT ;  /* 0x000000124b497212 */ /* 0x000fe200078e960c */
[--C-:B-----5:R-:W-:Y:S01]  /*06a0*/  HADD2.F32 R13, -RZ, R20.reuse.H0_H0 ;  /* 0x20000014ff0d7230 */ /* 0x120fe20000004100 */
[C---:B------:R-:W-:Y:S01]  /*06b0*/  IADD3 R101, R126.reuse, 0x78dde6e4, RZ ;  /* 0x78dde6e47e657810 */ /* 0x040fe20007ffe0ff */
[----:B------:R-:W-:Y:S01]  /*06c0*/  HADD2.F32 R14, -RZ, R20.H1_H1 ;  /* 0x30000014ff0e7230 */ /* 0x000fe20000004100 */
[C---:B------:R-:W-:Y:S01]  /*06d0*/  IADD3 R100, R127.reuse, -0x126145ec, RZ ;  /* 0xed9eba147f647810 */ /* 0x040fe20007ffe0ff */
[--C-:B------:R-:W-:Y:S01]  /*06e0*/  HADD2.F32 R15, -RZ, R21.reuse.H0_H0 ;  /* 0x20000015ff0f7230 */ /* 0x100fe20000004100 */
[C---:B------:R-:W-:Y:S01]  /*06f0*/  IADD3 R109, R127.reuse, -0x56f99767, RZ ;  /* 0xa90668997f6d7810 */ /* 0x040fe20007ffe0ff */
[----:B------:R-:W-:Y:S01]  /*0700*/  HADD2.F32 R16, -RZ, R21.H1_H1 ;  /* 0x30000015ff107230 */ /* 0x000fe20000004100 */
[C---:B------:R-:W-:Y:S01]  /*0710*/  IADD3 R111, R126.reuse, 0x1715609d, RZ ;  /* 0x1715609d7e6f7810 */ /* 0x040fe20007ffe0ff */
[--C-:B------:R-:W-:Y:S01]  /*0720*/  HADD2.F32 R17, -RZ, R22.reuse.H0_H0 ;  /* 0x20000016ff117230 */ /* 0x100fe20000004100 */
[----:B------:R-:W-:Y:S01]  /*0730*/  SHF.R.S32.HI R77, RZ, 0x3, R77 ;  /* 0x00000003ff4d7819 */ /* 0x000fe2000001144d */
[----:B------:R-:W-:Y:S01]  /*0740*/  HADD2.F32 R18, -RZ, R22.H1_H1 ;  /* 0x30000016ff127230 */ /* 0x000fe20000004100 */
[C---:B------:R-:W-:Y:S01]  /*0750*/  IADD3 R121, R127.reuse, 0x646e171e, RZ ;  /* 0x646e171e7f797810 */ /* 0x040fe20007ffe0ff */
[--C-:B------:R-:W-:Y:S01]  /*0760*/  HADD2.F32 R19, -RZ, R23.reuse.H0_H0 ;  /* 0x20000017ff137230 */ /* 0x100fe20000004100 */
[C---:B------:R-:W-:Y:S01]  /*0770*/  IADD3 R120, R126.reuse, -0x4ab325aa, RZ ;  /* 0xb54cda567e787810 */ /* 0x040fe20007ffe0ff */
[----:B------:R-:W-:Y:S01]  /*0780*/  HADD2.F32 R20, -RZ, R23.H1_H1 ;  /* 0x30000017ff147230 */ /* 0x000fe20000004100 */
[C---:B------:R-:W-:Y:S01]  /*0790*/  IADD3 R122, R127.reuse, 0x1fd5c5a3, RZ ;  /* 0x1fd5c5a37f7a7810 */ /* 0x040fe20007ffe0ff */
[--C-:B------:R-:W-:Y:S01]  /*07a0*/  HADD2.F32 R21, -RZ, R28.reuse.H0_H0 ;  /* 0x2000001cff157230 */ /* 0x100fe20000004100 */
[C---:B------:R-:W-:Y:S01]  /*07b0*/  IADD3 R123, R126.reuse, 0x5384540f, RZ ;  /* 0x5384540f7e7b7810 */ /* 0x040fe20007ffe0ff */
[----:B------:R-:W-:Y:S01]  /*07c0*/  HADD2.F32 R22, -RZ, R28.H1_H1 ;  /* 0x3000001cff167230 */ /* 0x000fe20000004100 */
[C---:B------:R-:W-:Y:S01]  /*07d0*/  IADD3 R124, R127.reuse, -0x24c28bd8, RZ ;  /* 0xdb3d74287f7c7810 */ /* 0x040fe20007ffe0ff */
[--C-:B------:R-:W-:Y:S01]  /*07e0*/  HADD2.F32 R23, -RZ, R29.reuse.H0_H0 ;  /* 0x2000001dff177230 */ /* 0x100fe20000004100 */
[C---:B------:R-:W-:Y:S01]  /*07f0*/  IADD3 R125, R126.reuse, -0xe443238, RZ ;  /* 0xf1bbcdc87e7d7810 */ /* 0x040fe20007ffe0ff */
[----:B------:R-:W-:Y:S01]  /*0800*/  HADD2.F32 R24, -RZ, R29.H1_H1 ;  /* 0x3000001dff187230 */ /* 0x000fe20000004100 */
[----:B------:R-:W-:Y:S01]  /*0810*/  IADD3 R136, R127, -0x695add53, RZ ;  /* 0x96a522ad7f887810 */ /* 0x000fe20007ffe0ff */
[--C-:B------:R-:W-:Y:S01]  /*0820*/  HADD2.F32 R25, -RZ, R30.reuse.H0_H0 ;  /* 0x2000001eff197230 */ /* 0x100fe20000004100 */
[----:B------:R-:W-:Y:S01]  /*0830*/  IADD3 R137, R126, -0x700cb87f, RZ ;  /* 0x8ff347817e897810 */ /* 0x000fe20007ffe0ff */
[----:B------:R-:W-:Y:S01]  /*0840*/  HADD2.F32 R26, -RZ, R30.H1_H1 ;  /* 0x3000001eff1a7230 */ /* 0x000fe20000004100 */
[----:B------:R-:W-:Y:S01]  /*0850*/  IMAD.MOV.U32 R140, RZ, RZ, 0x1 ;  /* 0x00000001ff8c7424 */ /* 0x000fe200078e00ff */
[--C-:B------:R-:W-:Y:S01]  /*0860*/  HADD2.F32 R27, -RZ, R31.reuse.H0_H0 ;  /* 0x2000001fff1b7230 */ /* 0x100fe20000004100 */
[----:B------:R-:W-:Y:S01]  /*0870*/  LOP3.LUT R153, R153, 0x3, RZ, 0xc0, !PT ;  /* 0x0000000399997812 */ /* 0x000fe200078ec0ff */
[----:B------:R-:W-:Y:S01]  /*0880*/  HADD2.F32 R28, -RZ, R31.H1_H1 ;  /* 0x3000001fff1c7230 */ /* 0x000fe20000004100 */
[----:B------:R-:W-:Y:S01]  /*0890*/  MOV R139, RZ ;  /* 0x000000ff008b7202 */ /* 0x000fe20000000f00 */
        /* <DEDUP_REMOVED lines=23> */
[----:B------:R-:W-:Y:S01]  /*0a10*/  IMAD.WIDE.U32 R66, R76, -0x326172a9, RZ ;  /* 0xcd9e8d574c427825 */ /* 0x000fe200078e00ff */
[--C-:B------:R-:W-:Y:S02]  /*0a20*/  HADD2.F32 R48, -RZ, R53.reuse.H0_H0 ;  /* 0x20000035ff307230 */ /* 0x100fe40000004100 */
[----:B------:R-:W-:Y:S02]  /*0a30*/  HADD2.F32 R47, -RZ, R53.H1_H1 ;  /* 0x30000035ff2f7230 */ /* 0x000fe40000004100 */
[--C-:B------:R-:W-:Y:S01]  /*0a40*/  HADD2.F32 R50, -RZ, R54.reuse.H0_H0 ;  /* 0x20000036ff327230 */ /* 0x100fe20000004100 */
[----:B------:R-:W-:Y:S01]  /*0a50*/  LOP3.LUT R74, R67, R74, R101, 0x96, !PT ;  /* 0x0000004a434a7212 */ /* 0x000fe200078e9665 */
[----:B------:R-:W-:Y:S01]  /*0a60*/  HADD2.F32 R49, -RZ, R54.H1_H1 ;  /* 0x30000036ff317230 */ /* 0x000fe20000004100 */
[----:B------:R-:W-:Y:S01]  /*0a70*/  LOP3.LUT R67, R0, 0xe0, RZ, 0xc0, !PT ;  /* 0x000000e000437812 */ /* 0x000fe200078ec0ff */
[----:B------:R-:W-:-:S02]  /*0a80*/  HADD2.F32 R52, -RZ, R55.H0_H0 ;  /* 0x20000037ff347230 */ /* 0x000fc40000004100 */
[----:B------:R-:W-:Y:S02]  /*0a90*/  HADD2.F32 R51, -RZ, R55.H1_H1 ;  /* 0x30000037ff337230 */ /* 0x000fe40000004100 */
[--C-:B------:R-:W-:Y:S02]  /*0aa0*/  HADD2.F32 R53, -RZ, R64.reuse.H0_H0 ;  /* 0x20000040ff357230 */ /* 0x100fe40000004100 */
[----:B------:R-:W-:Y:S02]  /*0ab0*/  HADD2.F32 R54, -RZ, R64.H1_H1 ;  /* 0x30000040ff367230 */ /* 0x000fe40000004100 */
[--C-:B------:R-:W-:Y:S02]  /*0ac0*/  HADD2.F32 R55, -RZ, R65.reuse.H0_H0 ;  /* 0x20000041ff377230 */ /* 0x100fe40000004100 */
[----:B------:R-:W-:Y:S01]  /*0ad0*/  HADD2.F32 R95, -RZ, R65.H1_H1 ;  /* 0x30000041ff5f7230 */ /* 0x000fe20000004100 */
[----:B------:R-:W-:Y:S01]  /*0ae0*/  IMAD.WIDE.U32 R64, R73, -0x2daee0ad, RZ ;  /* 0xd2511f5349407825 */ /* 0x000fe200078e00ff */
[----:B------:R-:W-:-:S02]  /*0af0*/  HADD2.F32 R102, -RZ, R68.H0_H0 ;  /* 0x20000044ff667230 */ /* 0x000fc40000004100 */
[----:B------:R-:W-:Y:S02]  /*0b00*/  HADD2.F32 R103, -RZ, R68.H1_H1 ;  /* 0x30000044ff677230 */ /* 0x000fe40000004100 */
[----:B------:R-:W-:Y:S01]  /*0b10*/  LOP3.LUT R68, R65, R72, R100, 0x96, !PT ;  /* 0x0000004841447212 */ /* 0x000fe200078e9664 */
[--C-:B------:R-:W-:Y:S02]  /*0b20*/  HADD2.F32 R112, -RZ, R56.reuse.H0_H0 ;  /* 0x20000038ff707230 */ /* 0x100fe40000004100 */
[----:B------:R-:W-:Y:S02]  /*0b30*/  HADD2.F32 R113, -RZ, R56.H1_H1 ;  /* 0x30000038ff717230 */ /* 0x000fe40000004100 */
[--C-:B------:R-:W-:Y:S02]  /*0b40*/  HADD2.F32 R114, -RZ, R57.reuse.H0_H0 ;  /* 0x20000039ff727230 */ /* 0x100fe40000004100 */
[----:B------:R-:W-:Y:S01]  /*0b50*/  HADD2.F32 R115, -RZ, R57.H1_H1 ;  /* 0x30000039ff737230 */ /* 0x000fe20000004100 */
[----:B------:R-:W-:Y:S01]  /*0b60*/  IMAD.WIDE.U32 R56, R74, -0x2daee0ad, RZ ;  /* 0xd2511f534a387825 */ /* 0x000fe200078e00ff */
[----:B------:R-:W-:-:S02]  /*0b70*/  HADD2.F32 R104, -RZ, R69.H0_H0 ;  /* 0x20000045ff687230 */ /* 0x000fc40000004100 */
[----:B------:R-:W-:Y:S01]  /*0b80*/  HADD2.F32 R106, -RZ, R69.H1_H1 ;  /* 0x30000045ff6a7230 */ /* 0x000fe20000004100 */
[----:B------:R-:W-:Y:S01]  /*0b90*/  IMAD.WIDE.U32 R68, R68, -0x326172a9, RZ ;  /* 0xcd9e8d5744447825 */ /* 0x000fe200078e00ff */
[----:B------:R-:W-:Y:S01]  /*0ba0*/  LOP3.LUT R64, R57, R64, R109, 0x96, !PT ;  /* 0x0000004039407212 */ /* 0x000fe200078e966d */
[--C-:B------:R-:W-:Y:S02]  /*0bb0*/  HADD2.F32 R116, -RZ, R58.reuse.H0_H0 ;  /* 0x2000003aff747230 */ /* 0x100fe40000004100 */
[----:B------:R-:W-:Y:S01]  /*0bc0*/  HADD2.F32 R117, -RZ, R58.H1_H1 ;  /* 0x3000003aff757230 */ /* 0x000fe20000004100 */
[----:B------:R-:W-:Y:S01]  /*0bd0*/  IMAD.SHL.U32 R57, R0, 0x20, RZ ;  /* 0x0000002000397824 */ /* 0x000fe200078e00ff */
[----:B------:R-:W-:Y:S01]  /*0be0*/  LOP3.LUT R58, R69, R66, R111, 0x96, !PT ;  /* 0x00000042453a7212 */ /* 0x000fe200078e966f */
[--C-:B------:R-:W-:Y:S01]  /*0bf0*/  HADD2.F32 R118, -RZ, R59.reuse.H0_H0 ;  /* 0x2000003bff767230 */ /* 0x100fe20000004100 */
[----:B------:R-:W-:Y:S01]  /*0c00*/  LOP3.LUT R66, R77, 0xff, RZ, 0xc0, !PT ;  /* 0x000000ff4d427812 */ /* 0x000fe200078ec0ff */
[----:B------:R-:W-:Y:S01]  /*0c10*/  HADD2.F32 R119, -RZ, R59.H1_H1 ;  /* 0x3000003bff777230 */ /* 0x000fe20000004100 */
[----:B------:R-:W-:Y:S01]  /*0c20*/  LOP3.LUT R69, R57, 0x3e0, RZ, 0xc0, !PT ;  /* 0x000003e039457812 */ /* 0x000fe200078ec0ff */
[----:B------:R-:W-:Y:S01]  /*0c30*/  IMAD.WIDE.U32 R58, R58, -0x2daee0ad, RZ ;  /* 0xd2511f533a3a7825 */ /* 0x000fe200078e00ff */
[----:B------:R-:W-:Y:S01]  /*0c40*/  SHF.R.U32.HI R77, RZ, 0x3, R77 ;  /* 0x00000003ff4d7819 */ /* 0x000fe2000001164d */
[----:B------:R-:W-:-:S02]  /*0c50*/  HADD2.F32 R105, -RZ, R70.H0_H0 ;  /* 0x20000046ff697230 */ /* 0x000fc40000004100 */
[----:B------:R-:W-:Y:S01]  /*0c60*/  IMAD.IADD R67, R66, 0x1, -R67 ;  /* 0x0000000142437824 */ /* 0x000fe200078e0a43 */
[----:B------:R-:W-:Y:S01]  /*0c70*/  HADD2.F32 R108, -RZ, R70.H1_H1 ;  /* 0x30000046ff6c7230 */ /* 0x000fe20000004100 */
[----:B------:R-:W-:Y:S01]  /*0c80*/  IMAD.WIDE.U32 R64, R64, -0x326172a9, RZ ;  /* 0xcd9e8d5740407825 */ /* 0x000fe200078e00ff */
[--C-:B------:R-:W-:Y:S02]  /*0c90*/  HADD2.F32 R107, -RZ, R71.reuse.H0_H0 ;  /* 0x20000047ff6b7230 */ /* 0x100fe40000004100 */
[----:B------:R-:W-:Y:S01]  /*0ca0*/  HADD2.F32 R110, -RZ, R71.H1_H1 ;  /* 0x30000047ff6e7230 */ /* 0x000fe20000004100 */
[----:B------:R-:W-:Y:S01]  /*0cb0*/  IMAD.IADD R69, R66, 0x1, -R69 ;  /* 0x0000000142457824 */ /* 0x000fe200078e0a45 */
[----:B------:R-:W-:Y:S01]  /*0cc0*/  LOP3.LUT R66, R59, R56, R121, 0x96, !PT ;  /* 0x000000383b427212 */ /* 0x000fe200078e9679 */
[--C-:B------:R-:W-:Y:S01]  /*0cd0*/  HADD2.F32 R129, -RZ, R60.reuse.H0_H0 ;  /* 0x2000003cff817230 */ /* 0x100fe20000004100 */
[----:B------:R-:W-:Y:S01]  /*0ce0*/  IMNMX R59, RZ, R67, !PT ;  /* 0x00000043ff3b7217 */ /* 0x000fe20007800200 */
[----:B------:R-:W-:Y:S01]  /*0cf0*/  HADD2.F32 R128, -RZ, R60.H1_H1 ;  /* 0x3000003cff807230 */ /* 0x000fe20000004100 */
[----:B------:R-:W-:Y:S01]  /*0d00*/  LOP3.LUT R57, R65, R68, R120, 0x96, !PT ;  /* 0x0000004441397212 */ /* 0x000fe200078e9678 */
[----:B------:R-:W-:Y:S01]  /*0d10*/  IMAD.WIDE.U32 R66, R66, -0x326172a9, RZ ;  /* 0xcd9e8d5742427825 */ /* 0x000fe200078e00ff */
[----:B------:R-:W-:Y:S01]  /*0d20*/  LOP3.LUT R68, R77, 0x1fffffe0, RZ, 0xc0, !PT ;  /* 0x1fffffe04d447812 */ /* 0x000fe200078ec0ff */
[--C-:B------:R-:W-:Y:S01]  /*0d30*/  HADD2.F32 R131, -RZ, R61.reuse.H0_H0 ;  /* 0x2000003dff837230 */ /* 0x100fe20000004100 */
[----:B------:R-:W-:Y:S01]  /*0d40*/  IMNMX R59, R59, 0x20, PT ;  /* 0x000000203b3b7817 */ /* 0x000fe20003800200 */
[----:B------:R-:W-:Y:S01]  /*0d50*/  IMAD.WIDE.U32 R56, R57, -0x2daee0ad, RZ ;  /* 0xd2511f5339387825 */ /* 0x000fe200078e00ff */
[----:B------:R-:W-:Y:S01]  /*0d60*/  LOP3.LUT R64, R67, R64, R123, 0x96, !PT ;  /* 0x0000004043407212 */ /* 0x000fe200078e967b */
[----:B------:R-:W-:Y:S01]  /*0d70*/  HADD2.F32 R130, -RZ, R61.H1_H1 ;  /* 0x3000003dff827230 */ /* 0x000fe20000004100 */
[----:B------:R-:W-:Y:S01]  /*0d80*/  IADD3 R59, R59, R68, RZ ;  /* 0x000000443b3b7210 */ /* 0x000fe20007ffe0ff */
[--C-:B------:R-:W-:Y:S01]  /*0d90*/  HADD2.F32 R133, -RZ, R62.reuse.H0_H0 ;  /* 0x2000003eff857230 */ /* 0x100fe20000004100 */
[----:B------:R-:W-:Y:S01]  /*0da0*/  LOP3.LUT R143, R57, R58, R122, 0x96, !PT ;  /* 0x0000003a398f7212 */ /* 0x000fe200078e967a */
[----:B------:R-:W-:Y:S01]  /*0db0*/  IMAD.HI.U32 R57, R64, -0x2daee0ad, RZ ;  /* 0xd2511f5340397827 */ /* 0x000fe200078e00ff */
[----:B------:R-:W-:Y:S01]  /*0dc0*/  IMNMX R69, RZ, R69, !PT ;  /* 0x00000045ff457217 */ /* 0x000fe20007800200 */
[----:B------:R-:W-:-:S02]  /*0dd0*/  HADD2.F32 R132, -RZ, R62.H1_H1 ;  /* 0x3000003eff847230 */ /* 0x000fc40000004100 */
[----:B------:R-:W-:Y:S01]  /*0de0*/  IMAD.SHL.U32 R59, R59, 0x8, RZ ;  /* 0x000000083b3b7824 */ /* 0x000fe200078e00ff */
[----:B------:R-:W-:Y:S01]  /*0df0*/  LOP3.LUT R152, R57, R56, R124, 0x96, !PT ;  /* 0x0000003839987212 */ /* 0x000fe200078e967c */
[----:B------:R-:W-:Y:S01]  /*0e00*/  IMAD.HI.U32 R58, R143, -0x326172a9, RZ ;  /* 0xcd9e8d578f3a7827 */ /* 0x000fe200078e00ff */
[----:B------:R-:W-:Y:S01]  /*0e10*/  IMNMX R69, R69, 0x20, PT ;  /* 0x0000002045457817 */ /* 0x000fe20003800200 */
[--C-:B------:R-:W-:Y:S02]  /*0e20*/  HADD2.F32 R135, -RZ, R63.reuse.H0_H0 ;  /* 0x2000003fff877230 */ /* 0x100fe40000004100 */
[----:B------:R-:W0:Y:S01]  /*0e30*/  I2F.U32 R59, R59 ;  /* 0x0000003b003b7306 */ /* 0x000e220000201000 */
[----:B------:R-:W-:Y:S01]  /*0e40*/  LOP3.LUT R58, R58, R66, R125, 0x96, !PT ;  /* 0x000000423a3a7212 */ /* 0x000fe200078e967d */
[----:B------:R-:W-:Y:S01]  /*0e50*/  IMAD R142, R64, -0x2daee0ad, RZ ;  /* 0xd2511f53408e7824 */ /* 0x000fe200078e02ff */
[----:B------:R-:W-:Y:S01]  /*0e60*/  HADD2.F32 R134, -RZ, R63.H1_H1 ;  /* 0x3000003fff867230 */ /* 0x000fe20000004100 */
[----:B------:R-:W-:-:S02]  /*0e70*/  IMAD R143, R143, -0x326172a9, RZ ;  /* 0xcd9e8d578f8f7824 */ /* 0x000fc400078e02ff */
[----:B------:R-:W-:-:S04]  /*0e80*/  IMAD.HI.U32 R57, R58, -0x2daee0ad, RZ ;  /* 0xd2511f533a397827 */ /* 0x000fc800078e00ff */
[----:B------:R-:W-:Y:S01]  /*0e90*/  IMAD.HI.U32 R56, R152, -0x326172a9, RZ ;  /* 0xcd9e8d5798387827 */ /* 0x000fe200078e00ff */
[----:B------:R-:W-:-:S03]  /*0ea0*/  LOP3.LUT R142, R57, R142, R136, 0x96, !PT ;  /* 0x0000008e398e7212 */ /* 0x000fc600078e9688 */
[----:B------:R-:W-:Y:S01]  /*0eb0*/  IMAD.IADD R69, R68, 0x1, R69 ;  /* 0x0000000144457824 */ /* 0x000fe200078e0245 */
[----:B------:R-:W-:Y:S01]  /*0ec0*/  LOP3.LUT R143, R56, R143, R137, 0x96, !PT ;  /* 0x0000008f388f7212 */ /* 0x000fe200078e9689 */
[----:B0-----:R0:W1:Y:S01]  /*0ed0*/  MUFU.RCP R138, R59 ;  /* 0x0000003b008a7308 */ /* 0x0010620000001000 */
[----:B------:R-:W-:Y:S02]  /*0ee0*/  IMAD R154, R58, -0x2daee0ad, RZ ;  /* 0xd2511f533a9a7824 */ /* 0x000fe400078e02ff */
[----:B------:R-:W-:Y:S02]  /*0ef0*/  IMAD.SHL.U32 R141, R69, 0x8, RZ ;  /* 0x00000008458d7824 */ /* 0x000fe400078e00ff */
[----:B------:R-:W-:-:S03]  /*0f00*/  IMAD R152, R152, -0x326172a9, RZ ;  /* 0xcd9e8d5798987824 */ /* 0x000fc600078e02ff */
.L_x_14773:
        /* <DEDUP_REMOVED lines=23> */
[----:B0-----:R0:W5:Y:S04]  /*1080*/  @P0 LDG.E.128 R56, [R64.64] ;  /* 0x0000000440380981 */ /* 0x001168000c1e1d00 */
        /* <DEDUP_REMOVED lines=13> */
.L_x_14593:
[----:B0-----:R-:W-:Y:S02]  /*1160*/  IMAD.MOV.U32 R144, RZ, RZ, R152 ;  /* 0x000000ffff907224 */ /* 0x001fe400078e0098 */
.L_x_14594:
[----:B------:R-:W-:Y:S05]  /*1170*/  BSYNC B1 ;  /* 0x0000000000017941 */ /* 0x000fea0003800000 */
.L_x_14592:
        /* <DEDUP_REMOVED lines=16> */
.L_x_14598:
[----:B------:R-:W-:Y:S05]  /*1280*/  BSYNC B2 ;  /* 0x0000000000027941 */ /* 0x000fea0003800000 */
.L_x_14597:
        /* <DEDUP_REMOVED lines=43> */
.L_x_14596:
[----:B------:R-:W-:Y:S05]  /*1540*/  BSYNC B1 ;  /* 0x0000000000017941 */ /* 0x000fea0003800000 */
.L_x_14595:
[----:B------:R-:W0:Y:S01]  /*1550*/  I2F.U32 R65, R144 ;  /* 0x0000009000417306 */ /* 0x000e220000201000 */
[----:B-----5:R-:W-:Y:S01]  /*1560*/  HADD2.F32 R64, -RZ, R68.H0_H0 ;  /* 0x20000044ff407230 */ /* 0x020fe20000004100 */
        /* <DEDUP_REMOVED lines=23> */
.L_x_14600:
[----:B------:R-:W-:Y:S02]  /*16e0*/  IMAD.MOV.U32 R144, RZ, RZ, R152 ;  /* 0x000000ffff907224 */ /* 0x000fe400078e0098 */
.L_x_14601:
[----:B------:R-:W-:Y:S05]  /*16f0*/  BSYNC B1 ;  /* 0x0000000000017941 */ /* 0x000fea0003800000 */
.L_x_14599:
        /* <DEDUP_REMOVED lines=16> */
.L_x_14605:
[----:B------:R-:W-:Y:S05]  /*1800*/  BSYNC B2 ;  /* 0x0000000000027941 */ /* 0x000fea0003800000 */
.L_x_14604:
        /* <DEDUP_REMOVED lines=43> */
.L_x_14603:
[----:B------:R-:W-:Y:S05]  /*1ac0*/  BSYNC B1 ;  /* 0x0000000000017941 */ /* 0x000fea0003800000 */
.L_x_14602:
        /* <DEDUP_REMOVED lines=22> */
.L_x_14607:
[----:B------:R-:W-:Y:S02]  /*1c30*/  MOV R68, R152 ;  /* 0x0000009800447202 */ /* 0x000fe40000000f00 */
.L_x_14608:
[----:B------:R-:W-:Y:S05]  /*1c40*/  BSYNC B1 ;  /* 0x0000000000017941 */ /* 0x000fea0003800000 */
.L_x_14606:
        /* <DEDUP_REMOVED lines=16> */
.L_x_14612:
[----:B------:R-:W-:Y:S05]  /*1d50*/  BSYNC B2 ;  /* 0x0000000000027941 */ /* 0x000fea0003800000 */
.L_x_14611:
        /* <DEDUP_REMOVED lines=43> */
.L_x_14610:
[----:B------:R-:W-:Y:S05]  /*2010*/  BSYNC B1 ;  /* 0x0000000000017941 */ /* 0x000fea0003800000 */
.L_x_14609:
        /* <DEDUP_REMOVED lines=21> */
.L_x_14614:
[----:B------:R-:W-:Y:S02]  /*2170*/  IMAD.MOV.U32 R68, RZ, RZ, R152 ;  /* 0x000000ffff447224 */ /* 0x000fe400078e0098 */
.L_x_14615:
[----:B------:R-:W-:Y:S05]  /*2180*/  BSYNC B1 ;  /* 0x0000000000017941 */ /* 0x000fea0003800000 */
.L_x_14613:
        /* <DEDUP_REMOVED lines=16> */
.L_x_14619:
[----:B------:R-:W-:Y:S05]  /*2290*/  BSYNC B2 ;  /* 0x0000000000027941 */ /* 0x000fea0003800000 */
.L_x_14618:
        /* <DEDUP_REMOVED lines=44> */
.L_x_14617:
[----:B------:R-:W-:Y:S05]  /*2560*/  BSYNC B1 ;  /* 0x0000000000017941 */ /* 0x000fea0003800000 */
.L_x_14616:
        /* <DEDUP_REMOVED lines=21> */
.L_x_14621:
[----:B------:R-:W-:Y:S02]  /*26c0*/  MOV R144, R152 ;  /* 0x0000009800907202 */ /* 0x000fe40000000f00 */
.L_x_14622:
[----:B------:R-:W-:Y:S05]  /*26d0*/  BSYNC B1 ;  /* 0x0000000000017941 */ /* 0x000fea0003800000 */
.L_x_14620:
        /* <DEDUP_REMOVED lines=16> */
.L_x_14626:
[----:B------:R-:W-:Y:S05]  /*27e0*/  BSYNC B2 ;  /* 0x0000000000027941 */ /* 0x000fea0003800000 */
.L_x_14625:
        /* <DEDUP_REMOVED lines=44> */
.L_x_14624:
[----:B------:R-:W-:Y:S05]  /*2ab0*/  BSYNC B1 ;  /* 0x0000000000017941 */ /* 0x000fea0003800000 */
.L_x_14623:
        /* <DEDUP_REMOVED lines=21> */
.L_x_14628:
[----:B------:R-:W-:Y:S02]  /*2c10*/  IMAD.MOV.U32 R151, RZ, RZ, R152 ;  /* 0x000000ffff977224 */ /* 0x000fe400078e0098 */
.L_x_14629:
[----:B------:R-:W-:Y:S05]  /*2c20*/  BSYNC B1 ;  /* 0x0000000000017941 */ /* 0x000fea0003800000 */
.L_x_14627:
        /* <DEDUP_REMOVED lines=16> */
.L_x_14633:
[----:B------:R-:W-:Y:S05]  /*2d30*/  BSYNC B2 ;  /* 0x0000000000027941 */ /* 0x000fea0003800000 */
.L_x_14632:
        /* <DEDUP_REMOVED lines=44> */
.L_x_14631:
[----:B------:R-:W-:Y:S05]  /*3000*/  BSYNC B1 ;  /* 0x0000000000017941 */ /* 0x000fea0003800000 */
.L_x_14630:
        /* <DEDUP_REMOVED lines=21> */
.L_x_14635:
[----:B------:R-:W-:Y:S02]  /*3160*/  IMAD.MOV.U32 R151, RZ, RZ, R152 ;  /* 0x000000ffff977224 */ /* 0x000fe400078e0098 */
.L_x_14636:
[----:B------:R-:W-:Y:S05]  /*3170*/  BSYNC B1 ;  /* 0x0000000000017941 */ /* 0x000fea0003800000 */
.L_x_14634:
        /* <DEDUP_REMOVED lines=16> */
.L_x_14640:
[----:B------:R-:W-:Y:S05]  /*3280*/  BSYNC B2 ;  /* 0x0000000000027941 */ /* 0x000fea0003800000 */
.L_x_14639:
        /* <DEDUP_REMOVED lines=44> */
.L_x_14638:
[----:B------:R-:W-:Y:S05]  /*3550*/  BSYNC B1 ;  /* 0x0000000000017941 */ /* 0x000fea0003800000 */
.L_x_14637:
        /* <DEDUP_REMOVED lines=21> */
.L_x_14642:
[----:B------:R-:W-:Y:S02]  /*36b0*/  MOV R151, R152 ;  /* 0x0000009800977202 */ /* 0x000fe40000000f00 */
.L_x_14643:
[----:B------:R-:W-:Y:S05]  /*36c0*/  BSYNC B1 ;  /* 0x0000000000017941 */ /* 0x000fea0003800000 */
.L_x_14641:
        /* <DEDUP_REMOVED lines=18> */
.L_x_14647:
[----:B------:R-:W-:Y:S05]  /*37f0*/  BSYNC B2 ;  /* 0x0000000000027941 */ /* 0x000fea0003800000 */
.L_x_14646:
        /* <DEDUP_REMOVED lines=44> */
.L_x_14645:
[----:B------:R-:W-:Y:S05]  /*3ac0*/  BSYNC B1 ;  /* 0x0000000000017941 */ /* 0x000fea0003800000 */
.L_x_14644:
[----:B------:R-:W0:Y:S01]  /*3ad0*/  I2F.U32 R89, R151 ;  /* 0x0000009700597306 */ /* 0x000e220000201000 */
[----:B------:R-:W-:Y:S01]  /*3ae0*/  HADD2.F32 R88, -RZ, R71.H1_H1 ;  /* 0x30000047ff587230 */ /* 0x000fe20000004100 */
[----:B------:R-:W-:Y:S02]  /*3af0*/  SEL R156, RZ, 0x10000, P5 ;  /* 0x00010000ff9c7807 */ /* 0x000fe40002800000 */
[----:B------:R-:W-:Y:S02]  /*3b00*/  SEL R90, RZ, 0x1, P1 ;  /* 0x00000001ff5a7807 */ /* 0x000fe40000800000 */
[----:B------:R-:W-:Y:S01]  /*3b10*/  ISETP.NE.AND P5, PT, R150, RZ, PT ;  /* 0x000000ff9600720c */ /* 0x000fe20003fa5270 */
[----:B------:R-:W-:Y:S01]  /*3b20*/  FMUL.FTZ R88, R88, R147 ;  /* 0x0000009358587220 */ /* 0x000fe20000410000 */
[----:B------:R-:W-:-:S02]  /*3b30*/  SEL R91, RZ, 0x100, P4 ;  /* 0x00000100ff5b7807 */ /* 0x000fc40002000000 */
[----:B------:R-:W-:Y:S01]  /*3b40*/  SEL R144, RZ, 0x1, P2 ;  /* 0x00000001ff907807 */ /* 0x000fe20001000000 */
[----:B------:R-:W-:Y:S01]  /*3b50*/  FMUL.FTZ R71, R88, c[0x0][0x1e8] ;  /* 0x00007a0058477a20 */ /* 0x000fe20000410000 */
[----:B------:R-:W-:Y:S02]  /*3b60*/  ISETP.NE.AND P6, PT, R149, RZ, PT ;  /* 0x000000ff9500720c */ /* 0x000fe40003fc5270 */
[----:B------:R-:W-:Y:S01]  /*3b70*/  SEL R149, RZ, 0x1, P3 ;  /* 0x00000001ff957807 */ /* 0x000fe20001800000 */
[----:B------:R-:W-:-:S04]  /*3b80*/  IMAD.WIDE.U32 R144, R144, 0x1000000, RZ ;  /* 0x0100000090907825 */ /* 0x000fc800078e00ff */
[----:B0-----:R-:W-:-:S05]  /*3b90*/  FFMA.FTZ R89, R89, R148, 1.1641532182693481445e-10 ;  /* 0x2f00000059597423 */ /* 0x001fca0000010094 */
        /* <DEDUP_REMOVED lines=22> */
.L_x_14591:
[----:B------:R-:W-:Y:S05]  /*3d00*/  BSYNC B0 ;  /* 0x0000000000007941 */ /* 0x000fea0003800000 */
.L_x_14590:
        /* <DEDUP_REMOVED lines=24> */
.L_x_14651:
[----:B0-----:R-:W-:Y:S02]  /*3e90*/  IMAD.MOV.U32 R144, RZ, RZ, R152 ;  /* 0x000000ffff907224 */ /* 0x001fe400078e0098 */
.L_x_14652:
[----:B------:R-:W-:Y:S05]  /*3ea0*/  BSYNC B1 ;  /* 0x0000000000017941 */ /* 0x000fea0003800000 */
.L_x_14650:
        /* <DEDUP_REMOVED lines=16> */
.L_x_14656:
[----:B------:R-:W-:Y:S05]  /*3fb0*/  BSYNC B2 ;  /* 0x0000000000027941 */ /* 0x000fea0003800000 */
.L_x_14655:
        /* <DEDUP_REMOVED lines=43> */
.L_x_14654:
[----:B------:R-:W-:Y:S05]  /*4270*/  BSYNC B1 ;  /* 0x0000000000017941 */ /* 0x000fea0003800000 */
.L_x_14653:
[----:B------:R-:W0:Y:S01]  /*4280*/  I2F.U32 R72, R144 ;  /* 0x0000009000487306 */ /* 0x000e220000201000 */
[----:B-----5:R-:W-:Y:S01]  /*4290*/  HADD2.F32 R88, -RZ, R76.H0_H0 ;  /* 0x2000004cff587230 */ /* 0x020fe20000004100 */
        /* <DEDUP_REMOVED lines=23> */
.L_x_14658:
[----:B------:R-:W-:Y:S02]  /*4410*/  MOV R144, R152 ;  /* 0x0000009800907202 */ /* 0x000fe40000000f00 */
.L_x_14659:
[----:B------:R-:W-:Y:S05]  /*4420*/  BSYNC B1 ;  /* 0x0000000000017941 */ /* 0x000fea0003800000 */
.L_x_14657:
        /* <DEDUP_REMOVED lines=16> */
.L_x_14663:
[----:B------:R-:W-:Y:S05]  /*4530*/  BSYNC B2 ;  /* 0x0000000000027941 */ /* 0x000fea0003800000 */
.L_x_14662:
        /* <DEDUP_REMOVED lines=44> */
.L_x_14661:
[----:B------:R-:W-:Y:S05]  /*4800*/  BSYNC B1 ;  /* 0x0000000000017941 */ /* 0x000fea0003800000 */
.L_x_14660:
        /* <DEDUP_REMOVED lines=22> */
.L_x_14665:
[----:B------:R-:W-:Y:S02]  /*4970*/  IMAD.MOV.U32 R76, RZ, RZ, R152 ;  /* 0x000000ffff4c7224 */ /* 0x000fe400078e0098 */
.L_x_14666:
[----:B------:R-:W-:Y:S05]  /*4980*/  BSYNC B1 ;  /* 0x0000000000017941 */ /* 0x000fea0003800000 */
.L_x_14664:
        /* <DEDUP_REMOVED lines=16> */
.L_x_14670:
[----:B------:R-:W-:Y:S05]  /*4a90*/  BSYNC B2 ;  /* 0x0000000000027941 */ /* 0x000fea0003800000 */
.L_x_14669:
        /* <DEDUP_REMOVED lines=44> */
.L_x_14668:
[----:B------:R-:W-:Y:S05]  /*4d60*/  BSYNC B1 ;  /* 0x0000000000017941 */ /* 0x000fea0003800000 */
.L_x_14667:
        /* <DEDUP_REMOVED lines=21> */
.L_x_14672:
[----:B------:R-:W-:Y:S02]  /*4ec0*/  IMAD.MOV.U32 R76, RZ, RZ, R152 ;  /* 0x000000ffff4c7224 */ /* 0x000fe400078e0098 */
.L_x_14673:
[----:B------:R-:W-:Y:S05]  /*4ed0*/  BSYNC B1 ;  /* 0x0000000000017941 */ /* 0x000fea0003800000 */
.L_x_14671:
        /* <DEDUP_REMOVED lines=16> */
.L_x_14677:
[----:B------:R-:W-:Y:S05]  /*4fe0*/  BSYNC B2 ;  /* 0x0000000000027941 */ /* 0x000fea0003800000 */
.L_x_14676:
        /* <DEDUP_REMOVED lines=44> */
.L_x_14675:
[----:B------:R-:W-:Y:S05]  /*52b0*/  BSYNC B1 ;  /* 0x0000000000017941 */ /* 0x000fea0003800000 */
.L_x_14674:
        /* <DEDUP_REMOVED lines=21> */
.L_x_14679:
[----:B------:R-:W-:Y:S02]  /*5410*/  MOV R144, R152 ;  /* 0x0000009800907202 */ /* 0x000fe40000000f00 */
.L_x_14680:
[----:B------:R-:W-:Y:S05]  /*5420*/  BSYNC B1 ;  /* 0x0000000000017941 */ /* 0x000fea0003800000 */
.L_x_14678:
        /* <DEDUP_REMOVED lines=16> */
.L_x_14684:
[----:B------:R-:W-:Y:S05]  /*5530*/  BSYNC B2 ;  /* 0x0000000000027941 */ /* 0x000fea0003800000 */
.L_x_14683:
        /* <DEDUP_REMOVED lines=44> */
.L_x_14682:
[----:B------:R-:W-:Y:S05]  /*5800*/  BSYNC B1 ;  /* 0x0000000000017941 */ /* 0x000fea0003800000 */
.L_x_14681:
        /* <DEDUP_REMOVED lines=21> */
.L_x_14686:
[----:B------:R-:W-:Y:S02]  /*5960*/  IMAD.MOV.U32 R153, RZ, RZ, R152 ;  /* 0x000000ffff997224 */ /* 0x000fe400078e0098 */
.L_x_14687:
[----:B------:R-:W-:Y:S05]  /*5970*/  BSYNC B1 ;  /* 0x0000000000017941 */ /* 0x000fea0003800000 */
.L_x_14685:
        /* <DEDUP_REMOVED lines=16> */
.L_x_14691:
[----:B------:R-:W-:Y:S05]  /*5a80*/  BSYNC B2 ;  /* 0x0000000000027941 */ /* 0x000fea0003800000 */
.L_x_14690:
        /* <DEDUP_REMOVED lines=44> */
.L_x_14689:
[----:B------:R-:W-:Y:S05]  /*5d50*/  BSYNC B1 ;  /* 0x0000000000017941 */ /* 0x000fea0003800000 */
.L_x_14688:
        /* <DEDUP_REMOVED lines=21> */
.L_x_14693:
[----:B------:R-:W-:Y:S02]  /*5eb0*/  IMAD.MOV.U32 R155, RZ, RZ, R152 ;  /* 0x000000ffff9b7224 */ /* 0x000fe400078e0098 */
.L_x_14694:
[----:B------:R-:W-:Y:S05]  /*5ec0*/  BSYNC B1 ;  /* 0x0000000000017941 */ /* 0x000fea0003800000 */
.L_x_14692:
        /* <DEDUP_REMOVED lines=16> */
.L_x_14698:
[----:B------:R-:W-:Y:S05]  /*5fd0*/  BSYNC B2 ;  /* 0x0000000000027941 */ /* 0x000fea0003800000 */
.L_x_14697:
        /* <DEDUP_REMOVED lines=44> */
.L_x_14696:
[----:B------:R-:W-:Y:S05]  /*62a0*/  BSYNC B1 ;  /* 0x0000000000017941 */ /* 0x000fea0003800000 */
.L_x_14695:
        /* <DEDUP_REMOVED lines=21> */
.L_x_14700:
[----:B------:R-:W-:Y:S02]  /*6400*/  MOV R155, R152 ;  /* 0x00000098009b7202 */ /* 0x000fe40000000f00 */
.L_x_14701:
[----:B------:R-:W-:Y:S05]  /*6410*/  BSYNC B1 ;  /* 0x0000000000017941 */ /* 0x000fea0003800000 */
.L_x_14699:
        /* <DEDUP_REMOVED lines=18> */
.L_x_14705:
[----:B------:R-:W-:Y:S05]  /*6540*/  BSYNC B2 ;  /* 0x0000000000027941 */ /* 0x000fea0003800000 */
.L_x_14704:
        /* <DEDUP_REMOVED lines=44> */
.L_x_14703:
[----:B------:R-:W-:Y:S05]  /*6810*/  BSYNC B1 ;  /* 0x0000000000017941 */ /* 0x000fea0003800000 */
.L_x_14702:
        /* <DEDUP_REMOVED lines=11> */
[----:B------:R-:W-:Y:S01]  /*68d0*/  FSETP.GTU.FTZ.AND P1, PT, R88, c[0x0][0x1e4], PT ;  /* 0x0000790058007a0b */ /* 0x000fe20003f3c000 */
[----:B------:R-:W-:-:S03]  /*68e0*/  HADD2.F32 R88, -RZ, R79.H1_H1 ;  /* 0x3000004fff587230 */ /* 0x000fc60000004100 */
[----:B------:R-:W-:Y:S02]  /*68f0*/  SEL R149, RZ, 0x1000000, P1 ;  /* 0x01000000ff957807 */ /* 0x000fe40000800000 */
[----:B------:R-:W-:Y:S02]  /*6900*/  FMUL.FTZ R88, R88, R147 ;  /* 0x0000009358587220 */ /* 0x000fe40000410000 */
        /* <DEDUP_REMOVED lines=20> */
.L_x_14649:
[----:B------:R-:W-:Y:S05]  /*6a50*/  BSYNC B0 ;  /* 0x0000000000007941 */ /* 0x000fea0003800000 */
.L_x_14648:
        /* <DEDUP_REMOVED lines=24> */
.L_x_14709:
[----:B0-----:R-:W-:Y:S02]  /*6be0*/  IMAD.MOV.U32 R144, RZ, RZ, R152 ;  /* 0x000000ffff907224 */ /* 0x001fe400078e0098 */
.L_x_14710:
[----:B------:R-:W-:Y:S05]  /*6bf0*/  BSYNC B1 ;  /* 0x0000000000017941 */ /* 0x000fea0003800000 */
.L_x_14708:
        /* <DEDUP_REMOVED lines=16> */
.L_x_14714:
[----:B------:R-:W-:Y:S05]  /*6d00*/  BSYNC B2 ;  /* 0x0000000000027941 */ /* 0x000fea0003800000 */
.L_x_14713:
        /* <DEDUP_REMOVED lines=43> */
.L_x_14712:
[----:B------:R-:W-:Y:S05]  /*6fc0*/  BSYNC B1 ;  /* 0x0000000000017941 */ /* 0x000fea0003800000 */
.L_x_14711:
        /* <DEDUP_REMOVED lines=25> */
.L_x_14716:
[----:B------:R-:W-:Y:S02]  /*7160*/  MOV R144, R152 ;  /* 0x0000009800907202 */ /* 0x000fe40000000f00 */
.L_x_14717:
[----:B------:R-:W-:Y:S05]  /*7170*/  BSYNC B1 ;  /* 0x0000000000017941 */ /* 0x000fea0003800000 */
.L_x_14715:
        /* <DEDUP_REMOVED lines=16> */
.L_x_14721:
[----:B------:R-:W-:Y:S05]  /*7280*/  BSYNC B2 ;  /* 0x0000000000027941 */ /* 0x000fea0003800000 */
.L_x_14720:
        /* <DEDUP_REMOVED lines=44> */
.L_x_14719:
[----:B------:R-:W-:Y:S05]  /*7550*/  BSYNC B1 ;  /* 0x0000000000017941 */ /* 0x000fea0003800000 */
.L_x_14718:
        /* <DEDUP_REMOVED lines=22> */
.L_x_14723:
[----:B------:R-:W-:Y:S02]  /*76c0*/  IMAD.MOV.U32 R84, RZ, RZ, R152 ;  /* 0x000000ffff547224 */ /* 0x000fe400078e0098 */
.L_x_14724:
[----:B------:R-:W-:Y:S05]  /*76d0*/  BSYNC B1 ;  /* 0x0000000000017941 */ /* 0x000fea0003800000 */
.L_x_14722:
        /* <DEDUP_REMOVED lines=16> */
.L_x_14728:
[----:B------:R-:W-:Y:S05]  /*77e0*/  BSYNC B2 ;  /* 0x0000000000027941 */ /* 0x000fea0003800000 */
.L_x_14727:
        /* <DEDUP_REMOVED lines=44> */
.L_x_14726:
[----:B------:R-:W-:Y:S05]  /*7ab0*/  BSYNC B1 ;  /* 0x0000000000017941 */ /* 0x000fea0003800000 */
.L_x_14725:
        /* <DEDUP_REMOVED lines=21> */
.L_x_14730:
[----:B------:R-:W-:Y:S02]  /*7c10*/  IMAD.MOV.U32 R84, RZ, RZ, R152 ;  /* 0x000000ffff547224 */ /* 0x000fe400078e0098 */
.L_x_14731:
[----:B------:R-:W-:Y:S05]  /*7c20*/  BSYNC B1 ;  /* 0x0000000000017941 */ /* 0x000fea0003800000 */
.L_x_14729:
        /* <DEDUP_REMOVED lines=16> */
.L_x_14735:
[----:B------:R-:W-:Y:S05]  /*7d30*/  BSYNC B2 ;  /* 0x0000000000027941 */ /* 0x000fea0003800000 */
.L_x_14734:
        /* <DEDUP_REMOVED lines=44> */
.L_x_14733:
[----:B------:R-:W-:Y:S05]  /*8000*/  BSYNC B1 ;  /* 0x0000000000017941 */ /* 0x000fea0003800000 */
.L_x_14732:
        /* <DEDUP_REMOVED lines=21> */
.L_x_14737:
[----:B------:R-:W-:Y:S02]  /*8160*/  MOV R144, R152 ;  /* 0x0000009800907202 */ /* 0x000fe40000000f00 */
.L_x_14738:
[----:B------:R-:W-:Y:S05]  /*8170*/  BSYNC B1 ;  /* 0x0000000000017941 */ /* 0x000fea0003800000 */
.L_x_14736:
        /* <DEDUP_REMOVED lines=16> */
.L_x_14742:
[----:B------:R-:W-:Y:S05]  /*8280*/  BSYNC B2 ;  /* 0x0000000000027941 */ /* 0x000fea0003800000 */
.L_x_14741:
        /* <DEDUP_REMOVED lines=44> */
.L_x_14740:
[----:B------:R-:W-:Y:S05]  /*8550*/  BSYNC B1 ;  /* 0x0000000000017941 */ /* 0x000fea0003800000 */
.L_x_14739:
        /* <DEDUP_REMOVED lines=21> */
.L_x_14744:
[----:B------:R-:W-:Y:S02]  /*86b0*/  IMAD.MOV.U32 R153, RZ, RZ, R152 ;  /* 0x000000ffff997224 */ /* 0x000fe400078e0098 */
.L_x_14745:
[----:B------:R-:W-:Y:S05]  /*86c0*/  BSYNC B1 ;  /* 0x0000000000017941 */ /* 0x000fea0003800000 */
.L_x_14743:
        /* <DEDUP_REMOVED lines=16> */
.L_x_14749:
[----:B------:R-:W-:Y:S05]  /*87d0*/  BSYNC B2 ;  /* 0x0000000000027941 */ /* 0x000fea0003800000 */
.L_x_14748:
        /* <DEDUP_REMOVED lines=44> */
.L_x_14747:
[----:B------:R-:W-:Y:S05]  /*8aa0*/  BSYNC B1 ;  /* 0x0000000000017941 */ /* 0x000fea0003800000 */
.L_x_14746:
        /* <DEDUP_REMOVED lines=21> */
.L_x_14751:
[----:B------:R-:W-:Y:S02]  /*8c00*/  IMAD.MOV.U32 R155, RZ, RZ, R152 ;  /* 0x000000ffff9b7224 */ /* 0x000fe400078e0098 */
.L_x_14752:
[----:B------:R-:W-:Y:S05]  /*8c10*/  BSYNC B1 ;  /* 0x0000000000017941 */ /* 0x000fea0003800000 */
.L_x_14750:
        /* <DEDUP_REMOVED lines=16> */
.L_x_14756:
[----:B------:R-:W-:Y:S05]  /*8d20*/  BSYNC B2 ;  /* 0x0000000000027941 */ /* 0x000fea0003800000 */
.L_x_14755:
        /* <DEDUP_REMOVED lines=44> */
.L_x_14754:
[----:B------:R-:W-:Y:S05]  /*8ff0*/  BSYNC B1 ;  /* 0x0000000000017941 */ /* 0x000fea0003800000 */
.L_x_14753:
        /* <DEDUP_REMOVED lines=21> */
.L_x_14758:
[----:B------:R-:W-:Y:S02]  /*9150*/  MOV R155, R152 ;  /* 0x00000098009b7202 */ /* 0x000fe40000000f00 */
.L_x_14759:
[----:B------:R-:W-:Y:S05]  /*9160*/  BSYNC B1 ;  /* 0x0000000000017941 */ /* 0x000fea0003800000 */
.L_x_14757:
        /* <DEDUP_REMOVED lines=18> */
.L_x_14763:
[----:B------:R-:W-:Y:S05]  /*9290*/  BSYNC B2 ;  /* 0x0000000000027941 */ /* 0x000fea0003800000 */
.L_x_14762:
        /* <DEDUP_REMOVED lines=44> */
.L_x_14761:
[----:B------:R-:W-:Y:S05]  /*9560*/  BSYNC B1 ;  /* 0x0000000000017941 */ /* 0x000fea0003800000 */
.L_x_14760:
[----:B------:R-:W0:Y:S01]  /*9570*/  I2F.U32 R89, R155 ;  /* 0x0000009b00597306 */ /* 0x000e220000201000 */
[----:B------:R-:W-:Y:S01]  /*9580*/  SEL R90, RZ, 0x1, P1 ;  /* 0x00000001ff5a7807 */ /* 0x000fe20000800000 */
[----:B------:R-:W-:Y:S01]  /*9590*/  HADD2.F32 R88, -RZ, R87.H1_H1 ;  /* 0x30000057ff587230 */ /* 0x000fe20000004100 */
[----:B------:R-:W-:Y:S02]  /*95a0*/  SEL R156, RZ, 0x10000, P5 ;  /* 0x00010000ff9c7807 */ /* 0x000fe40002800000 */
[----:B------:R-:W-:Y:S02]  /*95b0*/  ISETP.NE.AND P5, PT, R151, RZ, PT ;  /* 0x000000ff9700720c */ /* 0x000fe40003fa5270 */
[----:B------:R-:W-:Y:S01]  /*95c0*/  SEL R91, RZ, 0x100, P4 ;  /* 0x00000100ff5b7807 */ /* 0x000fe20002000000 */
[----:B------:R-:W-:Y:S01]  /*95d0*/  FMUL.FTZ R88, R88, R147 ;  /* 0x0000009358587220 */ /* 0x000fe20000410000 */
[----:B------:R-:W-:-:S02]  /*95e0*/  SEL R144, RZ, 0x1, P2 ;  /* 0x00000001ff907807 */ /* 0x000fc40001000000 */
[----:B------:R-:W-:Y:S02]  /*95f0*/  ISETP.NE.AND P6, PT, R149, RZ, PT ;  /* 0x000000ff9500720c */ /* 0x000fe40003fc5270 */
[----:B------:R-:W-:Y:S01]  /*9600*/  SEL R149, RZ, 0x1, P3 ;  /* 0x00000001ff957807 */ /* 0x000fe20001800000 */
[----:B------:R-:W-:-:S04]  /*9610*/  IMAD.WIDE.U32 R144, R144, 0x1000000, RZ ;  /* 0x0100000090907825 */ /* 0x000fc800078e00ff */
[----:B0-----:R-:W-:-:S05]  /*9620*/  FFMA.FTZ R89, R89, R150, 1.1641532182693481445e-10 ;  /* 0x2f00000059597423 */ /* 0x001fca0000010096 */
[----:B------:R-:W-:Y:S02]  /*9630*/  FSETP.GTU.FTZ.AND P1, PT, R89, c[0x0][0x1e4], PT ;  /* 0x0000790059007a0b */ /* 0x000fe40003f3c000 */
[----:B------:R-:W-:Y:S02]  /*9640*/  SEL R89, RZ, 0x1, P5 ;  /* 0x00000001ff597807 */ /* 0x000fe40002800000 */
[----:B------:R-:W-:-:S04]  /*9650*/  SEL R87, RZ, 0x1000000, P1 ;  /* 0x01000000ff577807 */ /* 0x000fc80000800000 */
[----:B------:R-:W-:Y:S01]  /*9660*/  LOP3.LUT R147, R91, R87, R156, 0xfe, !PT ;  /* 0x000000575b937212 */ /* 0x000fe200078efe9c */
[----:B------:R-:W-:Y:S02]  /*9670*/  FMUL.FTZ R87, R88, c[0x0][0x1e8] ;  /* 0x00007a0058577a20 */ /* 0x000fe40000410000 */
[----:B------:R-:W-:Y:S01]  /*9680*/  IMAD.WIDE.U32 R90, R90, 0x10000, RZ ;  /* 0x000100005a5a7825 */ /* 0x000fe200078e00ff */
[----:B------:R-:W-:Y:S02]  /*9690*/  LOP3.LUT R145, R145, R147, R149, 0xfe, !PT ;  /* 0x0000009391917212 */ /* 0x000fe400078efe95 */
[----:B------:R-:W-:Y:S01]  /*96a0*/  FSEL R87, R87, RZ, !P1 ;  /* 0x000000ff57577208 */ /* 0x000fe20004800000 */
[----:B------:R-:W-:Y:S01]  /*96b0*/  IMAD.WIDE.U32 R88, R89, 0x100, RZ ;  /* 0x0000010059587825 */ /* 0x000fe200078e00ff */
[----:B------:R-:W-:-:S03]  /*96c0*/  SEL R147, RZ, 0x1, P6 ;  /* 0x00000001ff937807 */ /* 0x000fc60003000000 */
[----:B------:R-:W-:Y:S01]  /*96d0*/  FMUL.FTZ R87, R36, R87 ;  /* 0x0000005724577220 */ /* 0x000fe20000410000 */
[----:B------:R-:W-:Y:S02]  /*96e0*/  LOP3.LUT R90, R88, R144, R90, 0xfe, !PT ;  /* 0x00000090585a7212 */ /* 0x000fe400078efe5a */
[C---:B------:R-:W-:Y:S01]  /*96f0*/  LEA R144, P1, R148.reuse, c[0x0][0x188], 0x5 ;  /* 0x0000620094907a11 */ /* 0x040fe200078228ff */
[----:B------:R-:W-:Y:S01]  /*9700*/  @P0 FADD.FTZ R87, R63, R87 ;  /* 0x000000573f570221 */ /* 0x000fe20000010000 */
[C---:B------:R-:W-:Y:S02]  /*9710*/  LEA R88, P2, R148.reuse, c[0x0][0x190], 0x3 ;  /* 0x0000640094587a11 */ /* 0x040fe400078418ff */
[----:B------:R-:W-:Y:S02]  /*9720*/  LOP3.LUT R91, R89, R145, R91, 0xfe, !PT ;  /* 0x00000091595b7212 */ /* 0x000fe400078efe5b */
[C---:B------:R-:W-:Y:S02]  /*9730*/  LEA.HI.X R145, R148.reuse, c[0x0][0x18c], RZ, 0x5, P1 ;  /* 0x0000630094917a11 */ /* 0x040fe400008f2cff */
[----:B------:R-:W-:-:S02]  /*9740*/  LEA.HI.X R89, R148, c[0x0][0x194], RZ, 0x3, P2 ;  /* 0x0000650094597a11 */ /* 0x000fc400010f1cff */
[----:B------:R-:W-:Y:S01]  /*9750*/  LOP3.LUT R90, R90, R147, RZ, 0xfc, !PT ;  /* 0x000000935a5a7212 */ /* 0x000fe200078efcff */
[----:B------:R0:W-:Y:S04]  /*9760*/  STG.E.128 [R144.64], R80 ;  /* 0x0000005090007986 */ /* 0x0001e8000c101d04 */
[----:B------:R0:W-:Y:S04]  /*9770*/  STG.E.128 [R144.64+0x10], R84 ;  /* 0x0000105490007986 */ /* 0x0001e8000c101d04 */
[----:B------:R0:W-:Y:S02]  /*9780*/  STG.E.64 [R88.64], R90 ;  /* 0x0000005a58007986 */ /* 0x0001e4000c101b04 */
.L_x_14707:
[----:B------:R-:W-:Y:S05]  /*9790*/  BSYNC B0 ;  /* 0x0000000000007941 */ /* 0x000fea0003800000 */
.L_x_14706:
        /* <DEDUP_REMOVED lines=34> */
.L_x_14774:
        /* <DEDUP_REMOVED lines=70> */
.L_x_14775:
        /* <DEDUP_REMOVED lines=12> */
[----:B------:R-:W-:Y:S01]  /*9ee0*/  MOV R90, RZ ;  /* 0x000000ff005a7202 */ /* 0x000fe20000000f00 */
[----:B------:R-:W-:Y:S01]  /*9ef0*/  @!P0 IMAD.MOV.U32 R90, RZ, RZ, R141 ;  /* 0x000000ffff5a8224 */ /* 0x000fe200078e008d */
[----:B------:R-:W-:Y:S01]  /*9f00*/  ISETP.NE.AND P1, PT, RZ, UR6, PT ;  /* 0x00000006ff007c0c */ /* 0x000fe2000bf25270 */
[----:B------:R-:W-:Y:S01]  /*9f10*/  BSSY B0, `(.L_x_14766) ;  /* 0x0000065000007945 */ /* 0x000fe20003800000 */
[----:B------:R-:W-:Y:S01]  /*9f20*/  ISETP.NE.AND P2, PT, R92, RZ, PT ;  /* 0x000000ff5c00720c */ /* 0x000fe20003f45270 */
[----:B------:R-:W-:Y:S01]  /*9f30*/  I2F R151, R90 ;  /* 0x0000005a00977306 */ /* 0x000fe20000201400 */
[----:B------:R-:W1:Y:S04]  /*9f40*/  SHFL.DOWN PT, R145, R90, 0x4, 0x1f ;  /* 0x08801f005a917f89 */ /* 0x000e6800000e0000 */
[----:B------:R-:W-:Y:S01]  /*9f50*/  @!P0 LDS.64 R88, [R144.X8] ;  /* 0x0000000090588984 */ /* 0x000fe20000008a00 */
[----:B------:R-:W-:Y:S01]  /*9f60*/  LOP3.LUT P0, RZ, R91, 0x1f, R0, 0xf8, !PT ;  /* 0x0000001f5bff7812 */ /* 0x000fe2000780f800 */
[----:B-1----:R-:W-:Y:S01]  /*9f70*/  IMAD.IADD R148, R145, 0x1, R90 ;  /* 0x0000000191947824 */ /* 0x002fe200078e025a */
[----:B------:R-:W-:Y:S04]  /*9f80*/  I2F R156, R145 ;  /* 0x00000091009c7306 */ /* 0x000fe80000201400 */
[----:B------:R-:W1:Y:S04]  /*9f90*/  SHFL.DOWN PT, R157, R148, 0x2, 0x1f ;  /* 0x08401f00949d7f89 */ /* 0x000e6800000e0000 */
[----:B------:R-:W2:Y:S08]  /*9fa0*/  I2F R149, R148 ;  /* 0x0000009400957306 */ /* 0x000eb00000201400 */
[----:B--2---:R-:W2:Y:S01]  /*9fb0*/  MUFU.RCP R150, R149 ;  /* 0x0000009500967308 */ /* 0x004ea20000001000 */
[----:B-1----:R-:W-:Y:S01]  /*9fc0*/  IADD3 R158, R148, R157, RZ ;  /* 0x0000009d949e7210 */ /* 0x002fe20007ffe0ff */
[----:B0-----:R-:W0:Y:S06]  /*9fd0*/  SHFL.DOWN PT, R147, R88, 0x4, 0x1f ;  /* 0x08801f0058937f89 */ /* 0x001e2c00000e0000 */
[----:B------:R-:W1:Y:S01]  /*9fe0*/  I2F R148, R158 ;  /* 0x0000009e00947306 */ /* 0x000e620000201400 */
[----:B------:R-:W3:Y:S07]  /*9ff0*/  SHFL.DOWN PT, R144, R89, 0x4, 0x1f ;  /* 0x08801f0059907f89 */ /* 0x000eee00000e0000 */
[----:B------:R-:W4:Y:S01]  /*a000*/  I2F R157, R157 ;  /* 0x0000009d009d7306 */ /* 0x000f220000201400 */
[----:B0-----:R-:W-:-:S02]  /*a010*/  FMUL.FTZ R155, R147, R156 ;  /* 0x0000009c939b7220 */ /* 0x001fc40000410000 */
[----:B------:R-:W-:Y:S02]  /*a020*/  FADD.FTZ R147, -R147, R88 ;  /* 0x0000005893937221 */ /* 0x000fe40000010100 */
[----:B------:R-:W-:Y:S02]  /*a030*/  FFMA.FTZ R155, R151, R88, R155 ;  /* 0x00000058979b7223 */ /* 0x000fe4000001009b */
[----:B------:R-:W-:Y:S02]  /*a040*/  FMUL.FTZ R147, R147, R147 ;  /* 0x0000009393937220 */ /* 0x000fe40000410000 */
[----:B--2---:R-:W-:Y:S02]  /*a050*/  FMUL.FTZ R88, R150, R155 ;  /* 0x0000009b96587220 */ /* 0x004fe40000410000 */
[----:B------:R-:W-:Y:S02]  /*a060*/  FMUL.FTZ R147, R147, R151 ;  /* 0x0000009793937220 */ /* 0x000fe40000410000 */
[----:B---3--:R-:W-:Y:S01]  /*a070*/  FADD.FTZ R89, R144, R89 ;  /* 0x0000005990597221 */ /* 0x008fe20000010000 */
[----:B------:R-:W4:Y:S01]  /*a080*/  SHFL.DOWN PT, R145, R88, 0x2, 0x1f ;  /* 0x08401f0058917f89 */ /* 0x000f2200000e0000 */
[----:B------:R-:W-:Y:S01]  /*a090*/  FMUL.FTZ R147, R147, R156 ;  /* 0x0000009c93937220 */ /* 0x000fe20000410000 */
[----:B-1----:R-:W0:Y:S02]  /*a0a0*/  MUFU.RCP R144, R148 ;  /* 0x0000009400907308 */ /* 0x002e240000001000 */
        /* <DEDUP_REMOVED lines=75> */
.L_x_14767:
[----:B------:R-:W-:Y:S05]  /*a560*/  BSYNC B0 ;  /* 0x0000000000007941 */ /* 0x000fea0003800000 */
.L_x_14766:
        /* <DEDUP_REMOVED lines=17> */
[--C-:B------:R-:W-:Y:S02]  /*a680*/  FADD.FTZ R145, R77, -R149.reuse ;  /* 0x800000954d917221 */ /* 0x100fe40000010000 */
[----:B------:R-:W-:Y:S02]  /*a690*/  FMUL.FTZ R144, R150, R89 ;  /* 0x0000005996907220 */ /* 0x000fe40000410000 */
[----:B------:R-:W-:Y:S02]  /*a6a0*/  FADD.FTZ R148, R79, -R149 ;  /* 0x800000954f947221 */ /* 0x000fe40000010000 */
[----:B------:R-:W-:Y:S02]  /*a6b0*/  FFMA.FTZ R89, R55, R90, R104 ;  /* 0x0000005a37597223 */ /* 0x000fe40000010068 */
[----:B------:R-:W-:-:S02]  /*a6c0*/  FFMA.FTZ R90, R95, R91, R106 ;  /* 0x0000005b5f5a7223 */ /* 0x000fc4000001006a */
[----:B------:R-:W-:Y:S01]  /*a6d0*/  FFMA.FTZ R91, R98, R147, R107 ;  /* 0x00000093625b7223 */ /* 0x000fe2000001006b */
[----:B------:R-:W-:Y:S01]  /*a6e0*/  HFMA2.MMA R147, -RZ, RZ, 0, 9.5367431640625e-07 ;  /* 0x00000010ff937435 */ /* 0x000fe200000001ff */
[----:B------:R-:W-:Y:S01]  /*a6f0*/  FMUL.FTZ R145, R150, R145 ;  /* 0x0000009196917220 */ /* 0x000fe20000410000 */
[----:B------:R-:W-:Y:S01]  /*a700*/  F2FP.PACK_AB R89, R90, R89 ;  /* 0x000000595a59723e */ /* 0x000fe200000000ff */
[----:B------:R-:W-:Y:S02]  /*a710*/  FMUL.FTZ R148, R150, R148 ;  /* 0x0000009496947220 */ /* 0x000fe40000410000 */
[----:B------:R-:W-:Y:S02]  /*a720*/  FFMA.FTZ R144, R96, R144, R105 ;  /* 0x0000009060907223 */ /* 0x000fe40000010069 */
[----:B------:R-:W-:Y:S02]  /*a730*/  FFMA.FTZ R145, R97, R145, R108 ;  /* 0x0000009161917223 */ /* 0x000fe4000001006c */
[----:B------:R-:W-:-:S03]  /*a740*/  FFMA.FTZ R148, R99, R148, R110 ;  /* 0x0000009463947223 */ /* 0x000fc6000001006e */
[----:B------:R-:W-:Y:S01]  /*a750*/  F2FP.PACK_AB R90, R145, R144 ;  /* 0x00000090915a723e */ /* 0x000fe200000000ff */
[----:B------:R-:W-:Y:S01]  /*a760*/  IMAD.WIDE.U32 R144, R146, R147, c[0x0][0x208] ;  /* 0x0000820092907625 */ /* 0x000fe200078e0093 */
[----:B------:R-:W-:Y:S02]  /*a770*/  F2FP.PACK_AB R91, R148, R91 ;  /* 0x0000005b945b723e */ /* 0x000fe400000000ff */
[----:B------:R-:W-:-:S03]  /*a780*/  IADD3 R146, R146, 0x100, RZ ;  /* 0x0000010092927810 */ /* 0x000fc60007ffe0ff */
[----:B------:R0:W-:Y:S04]  /*a790*/  STG.E.128 [R144.64], R88 ;  /* 0x0000005890007986 */ /* 0x0001e8000c101d04 */
.L_x_14769:
[----:B------:R-:W-:Y:S05]  /*a7a0*/  BSYNC B0 ;  /* 0x0000000000007941 */ /* 0x000fea0003800000 */
.L_x_14768:
        /* <DEDUP_REMOVED lines=34> */
.L_x_14771:
[----:B------:R-:W-:Y:S05]  /*a9d0*/  BSYNC B0 ;  /* 0x0000000000007941 */ /* 0x000fea0003800000 */
.L_x_14770:
[----:B------:R-:W-:Y:S02]  /*a9e0*/  IADD3 R5, R5, c[0x0][0x160], RZ ;  /* 0x0000580005057a10 */ /* 0x000fe40007ffe0ff */
[----:B------:R-:W-:Y:S02]  /*a9f0*/  LOP3.LUT P1, RZ, R140, 0xff, RZ, 0xc0, !PT ;  /* 0x000000ff8cff7812 */ /* 0x000fe4000782c0ff */
[----:B------:R-:W-:Y:S02]  /*aa00*/  ISETP.GE.AND P0, PT, R5, c[0x0][0x164], PT ;  /* 0x0000590005007a0c */ /* 0x000fe40003f06270 */
[----:B------:R-:W-:-:S11]  /*aa10*/  SEL R140, RZ, 0x1, P1 ;  /* 0x00000001ff8c7807 */ /* 0x000fd60000800000 */
[----:B01----:R-:W-:Y:S01]  /*aa20*/  @P0 CALL.REL.NOINC `(.L_x_14772) ;  /* 0x0000001000000944 */ /* 0x003fe20003c00000 */
[----:B------:R-:W-:Y:S05]  /*aa30*/  BRA `(.L_x_14773) ;  /* 0xffff64d000007947 */ /* 0x000fea000383ffff */
.L_x_14772:
[----:B------:R-:W-:Y:S05]  /*aa40*/  EXIT ;  /* 0x000000000000794d */ /* 0x000fea0003800000 */
.L_x_14764:
[----:B------:R-:W-:Y:S01]  /*aa50*/  IMAD.MOV.U32 R150, RZ, RZ, 0x1 ;  /* 0x00000001ff967424 */ /* 0x000fe200078e00ff */
[----:B------:R-:W-:Y:S01]  /*aa60*/  MOV R145, 0x1f ;  /* 0x0000001f00917802 */ /* 0x000fe20000000f00 */
[----:B------:R-:W-:Y:S01]  /*aa70*/  IMAD.MOV.U32 R148, RZ, RZ, -0x1 ;  /* 0xffffffffff947424 */ /* 0x000fe200078e00ff */
[----:B------:R-:W-:Y:S02]  /*aa80*/  MOV R90, 0xaaa0 ;  /* 0x0000aaa0005a7802 */ /* 0x000fe40000000f00 */
[----:B-1----:R-:W-:Y:S05]  /*aa90*/  CALL.REL.NOINC `($__internal_108_$__cuda_sm70_shflsync_bfly_p) ;  /* 0x000006c000007944 */ /* 0x002fea0003c00000 */
[----:B-1----:R-:W-:Y:S01]  /*aaa0*/  IMAD.MOV.U32 R88, RZ, RZ, R150 ;  /* 0x000000ffff587224 */ /* 0x002fe200078e0096 */
[----:B0-----:R-:W-:Y:S05]  /*aab0*/  BRA `(.L_x_14774) ;  /* 0xffffef0000007947 */ /* 0x001fea000383ffff */
.L_x_14765:
[----:B------:R-:W-:Y:S01]  /*aac0*/  HFMA2.MMA R150, -RZ, RZ, 0, 1.1920928955078125e-07 ;  /* 0x00000002ff967435 */ /* 0x000fe200000001ff */
[----:B------:R-:W-:Y:S01]  /*aad0*/  IMAD.MOV.U32 R145, RZ, RZ, 0x1f ;  /* 0x0000001fff917424 */ /* 0x000fe200078e00ff */
[----:B------:R-:W-:Y:S01]  /*aae0*/  MOV R90, 0xab10 ;  /* 0x0000ab10005a7802 */ /* 0x000fe20000000f00 */
[----:B------:R-:W-:-:S03]  /*aaf0*/  IMAD.MOV.U32 R148, RZ, RZ, -0x1 ;  /* 0xffffffffff947424 */ /* 0x000fc600078e00ff */
[----:B-1----:R-:W-:Y:S05]  /*ab00*/  CALL.REL.NOINC `($__internal_108_$__cuda_sm70_shflsync_bfly_p) ;  /* 0x0000065000007944 */ /* 0x002fea0003c00000 */
[----:B01----:R-:W-:Y:S01]  /*ab10*/  FADD.FTZ R89, R89, R150 ;  /* 0x0000009659597221 */ /* 0x003fe20000010000 */
[----:B------:R-:W-:Y:S01]  /*ab20*/  MOV R150, 0x4 ;  /* 0x0000000400967802 */ /* 0x000fe20000000f00 */
[----:B------:R-:W-:Y:S01]  /*ab30*/  IMAD.MOV.U32 R145, RZ, RZ, 0x1f ;  /* 0x0000001fff917424 */ /* 0x000fe200078e00ff */
[----:B------:R-:W-:Y:S01]  /*ab40*/  MOV R90, 0xab70 ;  /* 0x0000ab70005a7802 */ /* 0x000fe20000000f00 */
[----:B------:R-:W-:-:S02]  /*ab50*/  IMAD.MOV.U32 R148, RZ, RZ, -0x1 ;  /* 0xffffffffff947424 */ /* 0x000fc400078e00ff */
[----:B------:R-:W-:Y:S05]  /*ab60*/  CALL.REL.NOINC `($__internal_108_$__cuda_sm70_shflsync_bfly_p) ;  /* 0x000005f000007944 */ /* 0x000fea0003c00000 */
[----:B01----:R-:W-:Y:S01]  /*ab70*/  FADD.FTZ R89, R89, R150 ;  /* 0x0000009659597221 */ /* 0x003fe20000010000 */
[----:B------:R-:W-:Y:S01]  /*ab80*/  HFMA2.MMA R150, -RZ, RZ, 0, 4.76837158203125e-07 ;  /* 0x00000008ff967435 */ /* 0x000fe200000001ff */
[----:B------:R-:W-:Y:S01]  /*ab90*/  IMAD.MOV.U32 R145, RZ, RZ, 0x1f ;  /* 0x0000001fff917424 */ /* 0x000fe200078e00ff */
[----:B------:R-:W-:Y:S01]  /*aba0*/  MOV R90, 0xabd0 ;  /* 0x0000abd0005a7802 */ /* 0x000fe20000000f00 */
[----:B------:R-:W-:-:S03]  /*abb0*/  IMAD.MOV.U32 R148, RZ, RZ, -0x1 ;  /* 0xffffffffff947424 */ /* 0x000fc600078e00ff */
[----:B------:R-:W-:Y:S05]  /*abc0*/  CALL.REL.NOINC `($__internal_108_$__cuda_sm70_shflsync_bfly_p) ;  /* 0x0000059000007944 */ /* 0x000fea0003c00000 */
[----:B01----:R-:W-:Y:S01]  /*abd0*/  FADD.FTZ R89, R89, R150 ;  /* 0x0000009659597221 */ /* 0x003fe20000010000 */
[----:B------:R-:W-:Y:S01]  /*abe0*/  MOV R150, 0x10 ;  /* 0x0000001000967802 */ /* 0x000fe20000000f00 */
[----:B------:R-:W-:Y:S01]  /*abf0*/  IMAD.MOV.U32 R145, RZ, RZ, 0x1f ;  /* 0x0000001fff917424 */ /* 0x000fe200078e00ff */
[----:B------:R-:W-:Y:S01]  /*ac00*/  MOV R90, 0xac30 ;  /* 0x0000ac30005a7802 */ /* 0x000fe20000000f00 */
[----:B------:R-:W-:-:S02]  /*ac10*/  IMAD.MOV.U32 R148, RZ, RZ, -0x1 ;  /* 0xffffffffff947424 */ /* 0x000fc400078e00ff */
[----:B------:R-:W-:Y:S05]  /*ac20*/  CALL.REL.NOINC `($__internal_108_$__cuda_sm70_shflsync_bfly_p) ;  /* 0x0000053000007944 */ /* 0x000fea0003c00000 */
[----:B01----:R-:W-:Y:S01]  /*ac30*/  FADD.FTZ R89, R89, R150 ;  /* 0x0000009659597221 */ /* 0x003fe20000010000 */
[----:B------:R-:W-:Y:S01]  /*ac40*/  ISETP.NE.AND P0, PT, R92, RZ, PT ;  /* 0x000000ff5c00720c */ /* 0x000fe20003f05270 */
[----:B------:R-:W-:-:S02]  /*ac50*/  HFMA2.MMA R150, -RZ, RZ, 0, 5.9604644775390625e-08 ;  /* 0x00000001ff967435 */ /* 0x000fc400000001ff */
        /* <DEDUP_REMOVED lines=53> */
[----:B------:R-:W-:Y:S05]  /*afb0*/  CALL.REL.NOINC `($__internal_108_$__cuda_sm70_shflsync_bfly_p) ;  /* 0x000001a000007944 */ /* 0x000fea0003c00000 */
[----:B01----:R-:W-:Y:S01]  /*afc0*/  FADD.FTZ R89, R89, R150 ;  /* 0x0000009659597221 */ /* 0x003fe20000010000 */
[----:B------:R-:W-:Y:S01]  /*afd0*/  MOV R150, 0x2 ;  /* 0x0000000200967802 */ /* 0x000fe20000000f00 */
[----:B------:R-:W-:Y:S01]  /*afe0*/  IMAD.MOV.U32 R145, RZ, RZ, 0x1f ;  /* 0x0000001fff917424 */ /* 0x000fe200078e00ff */
[----:B------:R-:W-:Y:S01]  /*aff0*/  MOV R90, 0xb020 ;  /* 0x0000b020005a7802 */ /* 0x000fe20000000f00 */
[----:B------:R-:W-:Y:S02]  /*b000*/  IMAD.MOV.U32 R148, RZ, RZ, -0x1 ;  /* 0xffffffffff947424 */ /* 0x000fe400078e00ff */
[----:B------:R-:W-:Y:S05]  /*b010*/  CALL.REL.NOINC `($__internal_108_$__cuda_sm70_shflsync_bfly_p) ;  /* 0x0000014000007944 */ /* 0x000fea0003c00000 */
[----:B01----:R-:W-:Y:S01]  /*b020*/  FADD.FTZ R89, R89, R150 ;  /* 0x0000009659597221 */ /* 0x003fe20000010000 */
[----:B------:R-:W-:Y:S01]  /*b030*/  HFMA2.MMA R150, -RZ, RZ, 0, 2.384185791015625e-07 ;  /* 0x00000004ff967435 */ /* 0x000fe200000001ff */
        /* <DEDUP_REMOVED lines=10> */
[----:B-1----:R-:W-:Y:S01]  /*b0e0*/  FADD.FTZ R147, R89, R150 ;  /* 0x0000009659937221 */ /* 0x002fe20000010000 */
[----:B------:R-:W-:Y:S01]  /*b0f0*/  HFMA2.MMA R150, -RZ, RZ, 0, 9.5367431640625e-07 ;  /* 0x00000010ff967435 */ /* 0x000fe200000001ff */
[----:B0-----:R-:W-:Y:S01]  /*b100*/  IMAD.MOV.U32 R145, RZ, RZ, 0x1f ;  /* 0x0000001fff917424 */ /* 0x001fe200078e00ff */
[----:B------:R-:W-:Y:S01]  /*b110*/  MOV R90, 0xb150 ;  /* 0x0000b150005a7802 */ /* 0x000fe20000000f00 */
[----:B------:R-:W-:Y:S01]  /*b120*/  IMAD.MOV.U32 R148, RZ, RZ, -0x1 ;  /* 0xffffffffff947424 */ /* 0x000fe200078e00ff */
[----:B------:R-:W-:-:S02]  /*b130*/  MOV R89, R147 ;  /* 0x0000009300597202 */ /* 0x000fc40000000f00 */
[----:B------:R-:W-:Y:S05]  /*b140*/  CALL.REL.NOINC `($__internal_108_$__cuda_sm70_shflsync_bfly_p) ;  /* 0x0000001000007944 */ /* 0x000fea0003c00000 */
[----:B01----:R-:W-:Y:S05]  /*b150*/  BRA `(.L_x_14775) ;  /* 0xffffecc000007947 */ /* 0x003fea000383ffff */
        .weak           $__internal_108_$__cuda_sm70_shflsync_bfly_p
        .type           $__internal_108_$__cuda_sm70_shflsync_bfly_p,@function
        .size           $__internal_108_$__cuda_sm70_shflsync_bfly_p,(.L_x_22196 - $__internal_108_$__cuda_sm70_shflsync_bfly_p)
$__internal_108_$__cuda_sm70_shflsync_bfly_p:
[----:B------:R-:W-:Y:S01]  /*b160*/  IMAD.MOV.U32 R91, RZ, RZ, 0x0 ;  /* 0x00000000ff5b7424 */ /* 0x000fe200078e00ff */
[----:B------:R-:W-:Y:S04]  /*b170*/  WARPSYNC R148 ;  /* 0x0000009400007348 */ /* 0x000fe80003800000 */
[----:B------:R0:W1:Y:S01]  /*b180*/  SHFL.BFLY PT, R150, R89, R150, R145 ;  /* 0x0c00009659967389 */ /* 0x00006200000e0091 */
[----:B------:R-:W-:Y:S05]  /*b190*/  RET.REL.NODEC R90 `(_ZN10layer_norm13ln_fwd_kernelINS_13Kernel_traitsI6__halfS2_fS2_fjLj6144ELj1ELj1ELj8ELj16ENS_18Kernel_traits_baseILj6144ES2_S2_fS2_fjLj256EEEEELb1ELb1ELb0ELb0EEEvNS_9FwdParamsE) ;  /* 0xffff4e605a007950 */ /* 0x000fea0003c3ffff */
.L_x_14776:
        /* <DEDUP_REMOVED lines=14> */
.L_x_22196:


//--------------------- .text._ZN10layer_norm13ln_fwd_kernelINS_13Kernel_traitsI6__halfS2_fS2_fjLj6144ELj1ELj1ELj8ELj16ENS_18Kernel_traits_baseILj6144ES2_S2_fS2_fjLj256EEEEELb1ELb1ELb0ELb1EEEvNS_9FwdParamsE --------------------------
	.section	.text._ZN10layer_norm13ln_fwd_kernelINS_13Kernel_traitsI6__halfS2_fS2_fjLj6144ELj1ELj1ELj8ELj16ENS_18Kernel_traits_baseILj6144ES2_S2_fS2_fjLj256EEEEELb1ELb1ELb0ELb1EEEvNS_9FwdParamsE,"ax",@progbits
	.sectioninfo	@"SHI_REGISTERS=125"
	.align	128
        .global         _ZN10layer_norm13ln_fwd_kernelINS_13Kernel_traitsI6__halfS2_fS2_fjLj6144ELj1ELj1ELj8ELj16ENS_18Kernel_traits_baseILj6144ES2_S2_fS2_fjLj256EEEEELb1ELb1ELb0ELb1EEEvNS_9FwdParamsE
        .type           _ZN10layer_norm13ln_fwd_kernelINS_13Kernel_traitsI6__halfS2_fS2_fjLj6144ELj1ELj1ELj8ELj16ENS_18Kernel_traits_baseILj6144ES2_S2_fS2_fjLj256EEEEELb1ELb1ELb0ELb1EEEvNS_9FwdParamsE,@function
        .size           _ZN10layer_norm13ln_fwd_kernelINS_13Kernel_traitsI6__halfS2_fS2_fjLj6144ELj1ELj1ELj8ELj16ENS_18Kernel_traits_baseILj6144ES2_S2_fS2_fjLj256EEEEELb1ELb1ELb0ELb1EEEvNS_9FwdParamsE,(.L_x_22197 - _ZN10layer_norm13ln_fwd_kernelINS_13Kernel_traitsI6__halfS2_fS2_fjLj6144ELj1ELj1ELj8ELj16ENS_18Kernel_traits_baseILj6144ES2_S2_fS2_fjLj256EEEEELb1ELb1ELb0ELb1EEEvNS_9FwdParamsE)
        .other          _ZN10layer_norm13ln_fwd_kernelINS_13Kernel_traitsI6__halfS2_fS2_fjLj6144ELj1ELj1ELj8ELj16ENS_18Kernel_traits_baseILj6144ES2_S2_fS2_fjLj256EEEEELb1ELb1ELb0ELb1EEEvNS_9FwdParamsE,@"STO_CUDA_ENTRY STV_DEFAULT"
_ZN10layer_norm13ln_fwd_kernelINS_13Kernel_traitsI6__halfS2_fS2_fjLj6144ELj1ELj1ELj8ELj16ENS_18Kernel_traits_baseILj6144ES2_S2_fS2_fjLj256EEEEELb1ELb1ELb0ELb1EEEvNS_9FwdParamsE:
.text._ZN10layer_norm13ln_fwd_kernelINS_13Kernel_traitsI6__halfS2_fS2_fjLj6144ELj1ELj1ELj8ELj16ENS_18Kernel_traits_baseILj6144ES2_S2_fS2_fjLj256EEEEELb1ELb1ELb0ELb1EEEvNS_9FwdParamsE:
        /* <DEDUP_REMOVED lines=66> */
[----:B------:R-:W-:Y:S01]  /*0420*/  LOP3.LUT R18, R18, 0xff, RZ, 0xc0, !PT ;  /* 0x000000ff12127812 */ /* 0x000fe200078ec0ff */
[----:B------:R0:W5:Y:S02]  /*0430*/  @P0 LDG.E.128 R28, [R2.64+0x1000] ;  /* 0x00100006021c0981 */ /* 0x000164000c1e1d00 */
[----:B------:R-:W-:Y:S01]  /*0440*/  IMAD.WIDE.U32 R10, R10, -0x326172a9, RZ ;  /* 0xcd9e8d570a0a7825 */ /* 0x000fe200078e00ff */
[----:B------:R-:W-:Y:S01]  /*0450*/  LOP3.LUT R15, R9, UR18, R12, 0x96, !PT ;  /* 0x00000012090f7c12 */ /* 0x000fe2000f8e960c */
[----:B------:R0:W5:Y:S03]  /*0460*/  @P0 LDG.E.128 R20, [R2.64+0x2000] ;  /* 0x0020000602140981 */ /* 0x000166000c1e1d00 */
        /* <DEDUP_REMOVED lines=9> */
[----:B------:R-:W-:Y:S01]  /*0500*/  UIADD3 UR23, UR4, -0xe443238, URZ ;  /* 0xf1bbcdc804177890 */ /* 0x000fe2000fffe03f */
[----:B------:R-:W-:Y:S01]  /*0510*/  LEA R8, P2, R18, c[0x0][0x1c8], 0x4 ;  /* 0x0000720012087a11 */ /* 0x000fe200078420ff */
[----:B------:R-:W-:Y:S01]  /*0520*/  UIADD3 UR24, UR5, -0x24c28bd8, URZ ;  /* 0xdb3d742805187890 */ /* 0x000fe2000fffe03f */
[----:B------:R-:W-:-:S04]  /*0530*/  IMAD.HI.U32 R11, R32, -0x326172a9, RZ ;  /* 0xcd9e8d57200b7827 */ /* 0x000fc800078e00ff */
[----:B0-----:R-:W-:Y:S01]  /*0540*/  IMAD.HI.U32 R3, R79, -0x2daee0ad, RZ ;  /* 0xd2511f534f037827 */ /* 0x001fe200078e00ff */
[----:B------:R-:W-:-:S03]  /*0550*/  LOP3.LUT R82, R11, UR23, R16, 0x96, !PT ;  /* 0x000000170b527c12 */ /* 0x000fc6000f8e9610 */
[----:B------:R-:W-:Y:S01]  /*0560*/  IMAD.X R9, RZ, RZ, c[0x0][0x1cc], P2 ;  /* 0x00007300ff097624 */ /* 0x000fe200010e06ff */
[----:B------:R-:W-:Y:S01]  /*0570*/  LOP3.LUT R96, R3, UR24, R10, 0x96, !PT ;  /* 0x0000001803607c12 */ /* 0x000fe2000f8e960a */
[----:B------:R-:W-:Y:S06]  /*0580*/  @P1 EXIT ;  /* 0x000000000000194d */ /* 0x000fec0003800000 */
[----:B------:R0:W2:Y:S01]  /*0590*/  LDG.E.128 R24, [R8.64+0x2000] ;  /* 0x0020000608187981 */ /* 0x0000a2000c1e1d00 */
[----:B-----5:R-:W-:Y:S01]  /*05a0*/  @!P0 CS2R R20, SRZ ;  /* 0x0000000000148805 */ /* 0x020fe2000001ff00 */
[----:B------:R-:W-:Y:S01]  /*05b0*/  IADD3 R2, P1, R0, c[0x0][0x1b0], RZ ;  /* 0x00006c0000027a10 */ /* 0x000fe20007f3e0ff */
[----:B------:R-:W-:Y:S01]  /*05c0*/  @!P0 CS2R R4, SRZ ;  /* 0x0000000000048805 */ /* 0x000fe2000001ff00 */
[----:B------:R-:W-:Y:S01]  /*05d0*/  @!P0 CS2R R6, SRZ ;  /* 0x0000000000068805 */ /* 0x000fe2000001ff00 */
[----:B------:R-:W-:Y:S01]  /*05e0*/  UIADD3 UR26, UR5, -0x695add53, URZ ;  /* 0x96a522ad051a7890 */ /* 0x000fe2000fffe03f */
[----:B------:R-:W-:Y:S01]  /*05f0*/  IADD3.X R3, RZ, c[0x0][0x1b4], RZ, P1, !PT ;  /* 0x00006d00ff037a10 */ /* 0x000fe20000ffe4ff */
[----:B------:R-:W-:Y:S01]  /*0600*/  @!P0 CS2R R28, SRZ ;  /* 0x00000000001c8805 */ /* 0x000fe2000001ff00 */
[----:B------:R-:W-:Y:S01]  /*0610*/  @!P0 CS2R R30, SRZ ;  /* 0x00000000001e8805 */ /* 0x000fe2000001ff00 */
[----:B------:R-:W-:Y:S01]  /*0620*/  @!P0 CS2R R22, SRZ ;  /* 0x0000000000168805 */ /* 0x000fe2000001ff00 */
[----:B------:R-:W-:Y:S01]  /*0630*/  UIADD3 UR25, UR4, -0x700cb87f, URZ ;  /* 0x8ff3478104197890 */ /* 0x000fe2000fffe03f */
[--C-:B------:R-:W-:Y:S01]  /*0640*/  HADD2.F32 R73, -RZ, R21.reuse.H0_H0 ;  /* 0x20000015ff497230 */ /* 0x100fe20000004100 */
[----:B------:R-:W-:Y:S01]  /*0650*/  IMAD R79, R79, -0x2daee0ad, RZ ;  /* 0xd2511f534f4f7824 */ /* 0x000fe200078e02ff */
[----:B------:R-:W-:Y:S01]  /*0660*/  HADD2.F32 R75, -RZ, R21.H1_H1 ;  /* 0x30000015ff4b7230 */ /* 0x000fe20000004100 */
[----:B------:R-:W-:Y:S01]  /*0670*/  IMAD.WIDE.U32 R82, R82, -0x2daee0ad, RZ ;  /* 0xd2511f5352527825 */ /* 0x000fe200078e00ff */
[----:B------:R0:W5:Y:S03]  /*0680*/  LDG.E.128 R64, [R8.64] ;  /* 0x0000000608407981 */ /* 0x000166000c1e1d00 */
[----:B------:R-:W-:Y:S01]  /*0690*/  IMAD R21, R32, -0x326172a9, RZ ;  /* 0xcd9e8d5720157824 */ /* 0x000fe200078e02ff */
[----:B------:R0:W5:Y:S01]  /*06a0*/  LDG.E.128 R60, [R8.64+0x1000] ;  /* 0x00100006083c7981 */ /* 0x000162000c1e1d00 */
[----:B------:R-:W-:Y:S01]  /*06b0*/  IMAD.HI.U32 R80, R96, -0x326172a9, RZ ;  /* 0xcd9e8d5760507827 */ /* 0x000fe200078e00ff */
[--C-:B------:R-:W-:Y:S01]  /*06c0*/  HADD2.F32 R17, -RZ, R4.reuse.H0_H0 ;  /* 0x20000004ff117230 */ /* 0x100fe20000004100 */
[----:B------:R-:W-:Y:S01]  /*06d0*/  LOP3.LUT R79, R83, UR26, R79, 0x96, !PT ;  /* 0x0000001a534f7c12 */ /* 0x000fe2000f8e964f */
[----:B------:R1:W5:Y:S01]  /*06e0*/  LDG.E.128 R56, [R2.64] ;  /* 0x0000000602387981 */ /* 0x000362000c1e1d00 */
[----:B------:R-:W-:Y:S01]  /*06f0*/  HADD2.F32 R16, -RZ, R4.H1_H1 ;  /* 0x30000004ff107230 */ /* 0x000fe20000004100 */
[----:B------:R-:W-:Y:S01]  /*0700*/  LOP3.LUT R80, R80, UR25, R21, 0x96, !PT ;  /* 0x0000001950507c12 */ /* 0x000fe2000f8e9615 */
[--C-:B------:R-:W-:Y:S01]  /*0710*/  HADD2.F32 R15, -RZ, R5.reuse.H0_H0 ;  /* 0x20000005ff0f7230 */ /* 0x100fe20000004100 */
[----:B------:R1:W5:Y:S01]  /*0720*/  LDG.E.128 R52, [R2.64+0x1000] ;  /* 0x0010000602347981 */ /* 0x000362000c1e1d00 */
[----:B------:R-:W-:Y:S01]  /*0730*/  HADD2.F32 R14, -RZ, R5.H1_H1 ;  /* 0x30000005ff0e7230 */ /* 0x000fe20000004100 */
[----:B------:R-:W-:Y:S01]  /*0740*/  IMAD.MOV.U32 R93, RZ, RZ, 0x1 ;  /* 0x00000001ff5d7424 */ /* 0x000fe200078e00ff */
[--C-:B------:R-:W-:Y:S01]  /*0750*/  HADD2.F32 R13, -RZ, R6.reuse.H0_H0 ;  /* 0x20000006ff0d7230 */ /* 0x100fe20000004100 */
[----:B------:R1:W5:Y:S01]  /*0760*/  LDG.E.128 R48, [R2.64+0x2000] ;  /* 0x0020000602307981 */ /* 0x000362000c1e1d00 */
[----:B------:R-:W-:Y:S01]  /*0770*/  HADD2.F32 R12, -RZ, R6.H1_H1 ;  /* 0x30000006ff0c7230 */ /* 0x000fe20000004100 */
[----:B------:R-:W-:Y:S01]  /*0780*/  LOP3.LUT R102, R102, 0x3, RZ, 0xc0, !PT ;  /* 0x0000000366667812 */ /* 0x000fe200078ec0ff */
[--C-:B------:R-:W-:Y:S01]  /*0790*/  HADD2.F32 R11, -RZ, R7.reuse.H0_H0 ;  /* 0x20000007ff0b7230 */ /* 0x100fe20000004100 */
[----:B------:R-:W-:Y:S01]  /*07a0*/  IMAD R96, R96, -0x326172a9, RZ ;  /* 0xcd9e8d5760607824 */ /* 0x000fe200078e02ff */
[----:B------:R-:W-:Y:S01]  /*07b0*/  HADD2.F32 R10, -RZ, R7.H1_H1 ;  /* 0x30000007ff0a7230 */ /* 0x000fe20000004100 */
[----:B------:R-:W-:Y:S01]  /*07c0*/  IMAD.MOV.U32 R94, RZ, RZ, RZ ;  /* 0x000000ffff5e7224 */ /* 0x000fe200078e00ff */
[----:B0-----:R-:W-:-:S02]  /*07d0*/  HADD2.F32 R9, -RZ, R28.H0_H0 ;  /* 0x2000001cff097230 */ /* 0x001fc40000004100 */
[----:B------:R-:W-:Y:S02]  /*07e0*/  HADD2.F32 R8, -RZ, R28.H1_H1 ;  /* 0x3000001cff087230 */ /* 0x000fe40000004100 */
[--C-:B------:R-:W-:Y:S02]  /*07f0*/  HADD2.F32 R7, -RZ, R29.reuse.H0_H0 ;  /* 0x2000001dff077230 */ /* 0x100fe40000004100 */
[----:B------:R-:W-:Y:S02]  /*0800*/  HADD2.F32 R6, -RZ, R29.H1_H1 ;  /* 0x3000001dff067230 */ /* 0x000fe40000004100 */
[--C-:B------:R-:W-:Y:S02]  /*0810*/  HADD2.F32 R5, -RZ, R30.reuse.H0_H0 ;  /* 0x2000001eff057230 */ /* 0x100fe40000004100 */
[----:B------:R-:W-:Y:S02]  /*0820*/  HADD2.F32 R4, -RZ, R30.H1_H1 ;  /* 0x3000001eff047230 */ /* 0x000fe40000004100 */
[----:B-1----:R-:W-:-:S02]  /*0830*/  HADD2.F32 R3, -RZ, R31.H0_H0 ;  /* 0x2000001fff037230 */ /* 0x002fc40000004100 */
        /* <DEDUP_REMOVED lines=15> */
.L_x_14948:
[----:B------:R-:W-:Y:S01]  /*0930*/  ISETP.NE.U32.AND P0, PT, RZ, c[0x0][0x1c0], PT ;  /* 0x00007000ff007a0c */ /* 0x000fe20003f05070 */
[----:B------:R-:W-:Y:S01]  /*0940*/  IMAD R20, R19, c[0x0][0x168], RZ ;  /* 0x00005a0013147a24 */ /* 0x000fe200078e02ff */
[----:B------:R-:W-:Y:S01]  /*0950*/  ISETP.NE.U32.AND P1, PT, RZ, c[0x0][0x180], PT ;  /* 0x00006000ff007a0c */ /* 0x000fe20003f25070 */
[----:B------:R-:W-:Y:S01]  /*0960*/  IMAD.MOV.U32 R90, RZ, RZ, 0x10 ;  /* 0x00000010ff5a7424 */ /* 0x000fe200078e00ff */
[----:B------:R-:W-:Y:S02]  /*0970*/  ISETP.NE.AND.EX P0, PT, RZ, c[0x0][0x1c4], PT, P0 ;  /* 0x00007100ff007a0c */ /* 0x000fe40003f05300 */
[----:B------:R-:W-:-:S02]  /*0980*/  ISETP.NE.AND.EX P2, PT, RZ, c[0x0][0x184], PT, P1 ;  /* 0x00006100ff007a0c */ /* 0x000fc40003f45310 */
[----:B------:R-:W-:-:S09]  /*0990*/  SHF.R.S32.HI R21, RZ, 0x1f, R20 ;  /* 0x0000001fff157819 */ /* 0x000fd20000011414 */
[----:B------:R-:W-:Y:S02]  /*09a0*/  @P0 MOV R28, 0x2 ;  /* 0x00000002001c0802 */ /* 0x000fe40000000f00 */
[----:B------:R-:W-:Y:S01]  /*09b0*/  LEA.HI R21, R21, R20, RZ, 0x3 ;  /* 0x0000001415157211 */ /* 0x000fe200078f18ff */
[----:B------:R-:W-:Y:S01]  /*09c0*/  @P2 IMAD.MOV.U32 R25, RZ, RZ, 0x20 ;  /* 0x00000020ff192424 */ /* 0x000fe200078e00ff */
[----:B------:R-:W-:Y:S01]  /*09d0*/  ISETP.NE.AND P1, PT, R102, 0x1, PT ;  /* 0x000000016600780c */ /* 0x000fe20003f25270 */
[----:B------:R-:W-:Y:S01]  /*09e0*/  @P0 IMAD.WIDE R28, R19, R28, c[0x0][0x1c0] ;  /* 0x00007000131c0625 */ /* 0x000fe200078e021c */
[----:B------:R-:W-:Y:S01]  /*09f0*/  LEA.HI.SX32 R100, R21, R18, 0x1d ;  /* 0x0000001215647211 */ /* 0x000fe200078feaff */
[----:B------:R-:W-:Y:S01]  /*0a00*/  HFMA2.MMA R108, -RZ, RZ, 1.875, 0 ;  /* 0x3f800000ff6c7435 */ /* 0x000fe200000001ff */
[----:B------:R-:W-:Y:S01]  /*0a10*/  BSSY B0, `(.L_x_14777) ;  /* 0x0000014000007945 */ /* 0x000fe20003800000 */
[----:B------:R-:W-:Y:S02]  /*0a20*/  P2R R27, PR, RZ, 0x4 ;  /* 0x00000004ff1b7803 */ /* 0x000fe40000000000 */
[C---:B------:R-:W-:Y:S01]  /*0a30*/  IMAD.WIDE.U32 R20, R100.reuse, R90, c[0x0][0x170] ;  /* 0x00005c0064147625 */ /* 0x040fe200078e005a */
[----:B------:R-:W2:Y:S03]  /*0a40*/  @P0 LDG.E.U16 R28, [R28.64] ;  /* 0x000000061c1c0981 */ /* 0x000ea6000c1e1500 */
[----:B------:R-:W-:-:S02]  /*0a50*/  @P2 IMAD.WIDE.U32 R24, R100, R25, c[0x0][0x180] ;  /* 0x0000600064182625 */ /* 0x000fc400078e0019 */
[----:B-----5:R-:W5:Y:S04]  /*0a60*/  LDG.E.128 R20, [R20.64] ;  /* 0x0000000614147981 */ /* 0x020f68000c1e1d00 */
[----:B------:R0:W5:Y:S04]  /*0a70*/  @P2 LDG.E.128 R44, [R24.64] ;  /* 0x00000006182c2981 */ /* 0x000168000c1e1d00 */
[----:B------:R0:W5:Y:S01]  /*0a80*/  @P2 LDG.E.128 R40, [R24.64+0x10] ;  /* 0x0000100618282981 */ /* 0x000162000c1e1d00 */
[----:B------:R-:W-:Y:S01]  /*0a90*/  IADD3 R30, R102, 0x1, RZ ;  /* 0x00000001661e7810 */ /* 0x000fe20007ffe0ff */
[----:B--2---:R-:W-:Y:S01]  /*0aa0*/  @P0 HADD2.F32 R108, -RZ, R28.H0_H0 ;  /* 0x2000001cff6c0230 */ /* 0x004fe20000004100 */
        /* <DEDUP_REMOVED lines=9> */
.L_x_14778:
[----:B0-----:R-:W-:Y:S02]  /*0b40*/  IMAD.MOV.U32 R26, RZ, RZ, R96 ;  /* 0x000000ffff1a7224 */ /* 0x001fe400078e0060 */
.L_x_14779:
[----:B------:R-:W-:Y:S05]  /*0b50*/  BSYNC B0 ;  /* 0x0000000000007941 */ /* 0x000fea0003800000 */
.L_x_14777:
        /* <DEDUP_REMOVED lines=16> */
.L_x_14783:
[----:B------:R-:W-:Y:S05]  /*0c60*/  BSYNC B1 ;  /* 0x0000000000017941 */ /* 0x000fea0003800000 */
.L_x_14782:
        /* <DEDUP_REMOVED lines=44> */
.L_x_14781:
[----:B------:R-:W-:Y:S05]  /*0f30*/  BSYNC B0 ;  /* 0x0000000000007941 */ /* 0x000fea0003800000 */
.L_x_14780:
[----:B------:R-:W0:Y:S01]  /*0f40*/  I2F.U32 R24, R26 ;  /* 0x0000001a00187306 */ /* 0x000e220000201000 */
[----:B-----5:R-:W-:Y:S01]  /*0f50*/  HADD2.F32 R25, -RZ, R20.H0_H0 ;  /* 0x20000014ff197230 */ /* 0x020fe20000004100 */
[----:B------:R-:W-:Y:S01]  /*0f60*/  IMAD.MOV.U32 R107, RZ, RZ, 0x2f800000 ;  /* 0x2f800000ff6b7424 */ /* 0x000fe200078e00ff */
[----:B------:R-:W-:Y:S01]  /*0f70*/  ISETP.NE.U32.AND P0, PT, RZ, c[0x0][0x180], PT ;  /* 0x00006000ff007a0c */ /* 0x000fe20003f05070 */
[----:B------:R-:W-:Y:S01]  /*0f80*/  HADD2.F32 R36, -RZ, R64.H0_H0 ;  /* 0x20000040ff247230 */ /* 0x000fe20000004100 */
[----:B------:R-:W-:Y:S01]  /*0f90*/  BSSY B0, `(.L_x_14784) ;  /* 0x0000017000007945 */ /* 0x000fe20003800000 */
        /* <DEDUP_REMOVED lines=21> */
.L_x_14785:
[----:B------:R-:W-:Y:S02]  /*10f0*/  MOV R34, R96 ;  /* 0x0000006000227202 */ /* 0x000fe40000000f00 */
.L_x_14786:
[----:B------:R-:W-:Y:S05]  /*1100*/  BSYNC B0 ;  /* 0x0000000000007941 */ /* 0x000fea0003800000 */
.L_x_14784:
        /* <DEDUP_REMOVED lines=16> */
.L_x_14790:
[----:B------:R-:W-:Y:S05]  /*1210*/  BSYNC B1 ;  /* 0x0000000000017941 */ /* 0x000fea0003800000 */
.L_x_14789:
        /* <DEDUP_REMOVED lines=44> */
.L_x_14788:
[----:B------:R-:W-:Y:S05]  /*14e0*/  BSYNC B0 ;  /* 0x0000000000007941 */ /* 0x000fea0003800000 */
.L_x_14787:
[----:B------:R-:W0:Y:S01]  /*14f0*/  I2F.U32 R24, R34 ;  /* 0x0000002200187306 */ /* 0x000e220000201000 */
[----:B------:R-:W-:Y:S01]  /*1500*/  HADD2.F32 R25, -RZ, R20.H1_H1 ;  /* 0x30000014ff197230 */ /* 0x000fe20000004100 */
[----:B------:R-:W-:Y:S01]  /*1510*/  ISETP.NE.AND P1, PT, R28, 0x1, PT ;  /* 0x000000011c00780c */ /* 0x000fe20003f25270 */
[----:B------:R-:W-:Y:S01]  /*1520*/  HADD2.F32 R20, -RZ, R64.H1_H1 ;  /* 0x30000040ff147230 */ /* 0x000fe20000004100 */
        /* <DEDUP_REMOVED lines=18> */
.L_x_14792:
[----:B------:R-:W-:Y:S02]  /*1650*/  IMAD.MOV.U32 R20, RZ, RZ, R96 ;  /* 0x000000ffff147224 */ /* 0x000fe400078e0060 */
.L_x_14793:
[----:B------:R-:W-:Y:S05]  /*1660*/  BSYNC B0 ;  /* 0x0000000000007941 */ /* 0x000fea0003800000 */
.L_x_14791:
        /* <DEDUP_REMOVED lines=16> */
.L_x_14797:
[----:B------:R-:W-:Y:S05]  /*1770*/  BSYNC B1 ;  /* 0x0000000000017941 */ /* 0x000fea0003800000 */
.L_x_14796:
        /* <DEDUP_REMOVED lines=44> */
.L_x_14795:
[----:B------:R-:W-:Y:S05]  /*1a40*/  BSYNC B0 ;  /* 0x0000000000007941 */ /* 0x000fea0003800000 */
.L_x_14794:
[----:B------:R-:W0:Y:S01]  /*1a50*/  I2F.U32 R20, R20 ;  /* 0x0000001400147306 */ /* 0x000e220000201000 */
[----:B------:R-:W-:Y:S01]  /*1a60*/  HADD2.F32 R29, -RZ, R21.H0_H0 ;  /* 0x20000015ff1d7230 */ /* 0x000fe20000004100 */
[----:B------:R-:W-:Y:S01]  /*1a70*/  ISETP.NE.AND P2, PT, R24, 0x1, PT ;  /* 0x000000011800780c */ /* 0x000fe20003f45270 */
[----:B------:R-:W-:Y:S01]  /*1a80*/  HADD2.F32 R38, -RZ, R65.H0_H0 ;  /* 0x20000041ff267230 */ /* 0x000fe20000004100 */
        /* <DEDUP_REMOVED lines=18> */
.L_x_14799:
[----:B------:R-:W-:Y:S02]  /*1bb0*/  IMAD.MOV.U32 R20, RZ, RZ, R96 ;  /* 0x000000ffff147224 */ /* 0x000fe400078e0060 */
.L_x_14800:
[----:B------:R-:W-:Y:S05]  /*1bc0*/  BSYNC B0 ;  /* 0x0000000000007941 */ /* 0x000fea0003800000 */
.L_x_14798:
        /* <DEDUP_REMOVED lines=16> */
.L_x_14804:
[----:B------:R-:W-:Y:S05]  /*1cd0*/  BSYNC B1 ;  /* 0x0000000000017941 */ /* 0x000fea0003800000 */
.L_x_14803:
        /* <DEDUP_REMOVED lines=44> */
.L_x_14802:
[----:B------:R-:W-:Y:S05]  /*1fa0*/  BSYNC B0 ;  /* 0x0000000000007941 */ /* 0x000fea0003800000 */
.L_x_14801:
        /* <DEDUP_REMOVED lines=22> */
.L_x_14806:
[----:B------:R-:W-:Y:S02]  /*2110*/  MOV R33, R96 ;  /* 0x0000006000217202 */ /* 0x000fe40000000f00 */
.L_x_14807:
[----:B------:R-:W-:Y:S05]  /*2120*/  BSYNC B0 ;  /* 0x0000000000007941 */ /* 0x000fea0003800000 */
.L_x_14805:
        /* <DEDUP_REMOVED lines=16> */
.L_x_14811:
[----:B------:R-:W-:Y:S05]  /*2230*/  BSYNC B1 ;  /* 0x0000000000017941 */ /* 0x000fea0003800000 */
.L_x_14810:
        /* <DEDUP_REMOVED lines=44> */
.L_x_14809:
[----:B------:R-:W-:Y:S05]  /*2500*/  BSYNC B0 ;  /* 0x0000000000007941 */ /* 0x000fea0003800000 */
.L_x_14808:
        /* <DEDUP_REMOVED lines=22> */
.L_x_14813:
[----:B------:R-:W-:Y:S02]  /*2670*/  IMAD.MOV.U32 R34, RZ, RZ, R96 ;  /* 0x000000ffff227224 */ /* 0x000fe400078e0060 */
.L_x_14814:
[----:B------:R-:W-:Y:S05]  /*2680*/  BSYNC B0 ;  /* 0x0000000000007941 */ /* 0x000fea0003800000 */
.L_x_14812:
        /* <DEDUP_REMOVED lines=16> */
.L_x_14818:
[----:B------:R-:W-:Y:S05]  /*2790*/  BSYNC B1 ;  /* 0x0000000000017941 */ /* 0x000fea0003800000 */
.L_x_14817:
        /* <DEDUP_REMOVED lines=44> */
.L_x_14816:
[----:B------:R-:W-:Y:S05]  /*2a60*/  BSYNC B0 ;  /* 0x0000000000007941 */ /* 0x000fea0003800000 */
.L_x_14815:
        /* <DEDUP_REMOVED lines=22> */
.L_x_14820:
[----:B------:R-:W-:Y:S02]  /*2bd0*/  IMAD.MOV.U32 R22, RZ, RZ, R96 ;  /* 0x000000ffff167224 */ /* 0x000fe400078e0060 */
.L_x_14821:
[----:B------:R-:W-:Y:S05]  /*2be0*/  BSYNC B0 ;  /* 0x0000000000007941 */ /* 0x000fea0003800000 */
.L_x_14819:
        /* <DEDUP_REMOVED lines=16> */
.L_x_14825:
[----:B------:R-:W-:Y:S05]  /*2cf0*/  BSYNC B1 ;  /* 0x0000000000017941 */ /* 0x000fea0003800000 */
.L_x_14824:
        /* <DEDUP_REMOVED lines=44> */
.L_x_14823:
[----:B------:R-:W-:Y:S05]  /*2fc0*/  BSYNC B0 ;  /* 0x0000000000007941 */ /* 0x000fea0003800000 */
.L_x_14822:
[----:B------:R-:W0:Y:S01]  /*2fd0*/  I2F.U32 R20, R22 ;  /* 0x0000001600147306 */ /* 0x000e220000201000 */
[----:B------:R-:W-:Y:S01]  /*2fe0*/  HADD2.F32 R25, -RZ, R23.H0_H0 ;  /* 0x20000017ff197230 */ /* 0x000fe20000004100 */
[----:B------:R-:W-:Y:S01]  /*2ff0*/  ISETP.NE.AND P6, PT, R106, RZ, PT ;  /* 0x000000ff6a00720c */ /* 0x000fe20003fc5270 */
[----:B------:R-:W-:Y:S01]  /*3000*/  HADD2.F32 R34, -RZ, R67.H0_H0 ;  /* 0x20000043ff227230 */ /* 0x000fe20000004100 */
        /* <DEDUP_REMOVED lines=19> */
.L_x_14827:
[----:B------:R-:W-:Y:S02]  /*3140*/  IMAD.MOV.U32 R35, RZ, RZ, R96 ;  /* 0x000000ffff237224 */ /* 0x000fe400078e0060 */
.L_x_14828:
[----:B------:R-:W-:Y:S05]  /*3150*/  BSYNC B0 ;  /* 0x0000000000007941 */ /* 0x000fea0003800000 */
.L_x_14826:
        /* <DEDUP_REMOVED lines=18> */
.L_x_14832:
[----:B------:R-:W-:Y:S05]  /*3280*/  BSYNC B1 ;  /* 0x0000000000017941 */ /* 0x000fea0003800000 */
.L_x_14831:
        /* <DEDUP_REMOVED lines=44> */
.L_x_14830:
[----:B------:R-:W-:Y:S05]  /*3550*/  BSYNC B0 ;  /* 0x0000000000007941 */ /* 0x000fea0003800000 */
.L_x_14829:
[----:B------:R0:W1:Y:S01]  /*3560*/  I2F.U32 R20, R35 ;  /* 0x0000002300147306 */ /* 0x0000620000201000 */
[----:B------:R-:W-:Y:S01]  /*3570*/  HADD2.F32 R23, -RZ, R23.H1_H1 ;  /* 0x30000017ff177230 */ /* 0x000fe20000004100 */
[----:B------:R-:W-:Y:S01]  /*3580*/  SEL R28, RZ, 0x100, P4 ;  /* 0x00000100ff1c7807 */ /* 0x000fe20002000000 */
[----:B------:R-:W-:Y:S01]  /*3590*/  HFMA2.MMA R110, -RZ, RZ, 0, 1.9073486328125e-06 ;  /* 0x00000020ff6e7435 */ /* 0x000fe200000001ff */
[----:B------:R-:W-:Y:S01]  /*35a0*/  ISETP.NE.AND P4, PT, R26, RZ, PT ;  /* 0x000000ff1a00720c */ /* 0x000fe20003f85270 */
[----:B------:R-:W-:Y:S01]  /*35b0*/  IMAD.MOV.U32 R109, RZ, RZ, 0x8 ;  /* 0x00000008ff6d7424 */ /* 0x000fe200078e00ff */
[----:B------:R-:W-:Y:S01]  /*35c0*/  SEL R24, RZ, 0x1, P2 ;  /* 0x00000001ff187807 */ /* 0x000fe20001000000 */
[----:B------:R-:W-:Y:S01]  /*35d0*/  FMUL.FTZ R26, R23, R108 ;  /* 0x0000006c171a7220 */ /* 0x000fe20000410000 */
[----:B------:R-:W-:Y:S01]  /*35e0*/  ISETP.NE.AND P6, PT, R106, RZ, PT ;  /* 0x000000ff6a00720c */ /* 0x000fe20003fc5270 */
[----:B0-----:R-:W-:Y:S01]  /*35f0*/  HADD2.F32 R35, -RZ, R67.H1_H1 ;  /* 0x30000043ff237230 */ /* 0x001fe20000004100 */
[----:B------:R-:W-:Y:S01]  /*3600*/  SEL R22, RZ, 0x1, P1 ;  /* 0x00000001ff167807 */ /* 0x000fe20000800000 */
[----:B------:R-:W-:Y:S01]  /*3610*/  FMUL.FTZ R26, R26, c[0x0][0x1e8] ;  /* 0x00007a001a1a7a20 */ /* 0x000fe20000410000 */
[----:B------:R-:W-:Y:S01]  /*3620*/  SEL R29, RZ, 0x10000, P5 ;  /* 0x00010000ff1d7807 */ /* 0x000fe20002800000 */
[----:B------:R-:W-:Y:S01]  /*3630*/  IMAD.WIDE.U32 R24, R24, 0x1000000, RZ ;  /* 0x0100000018187825 */ /* 0x000fe200078e00ff */
[----:B------:R-:W-:-:S02]  /*3640*/  ISETP.NE.AND P5, PT, R27, RZ, PT ;  /* 0x000000ff1b00720c */ /* 0x000fc40003fa5270 */
[----:B------:R-:W-:Y:S01]  /*3650*/  SEL R31, RZ, 0x1, P3 ;  /* 0x00000001ff1f7807 */ /* 0x000fe20001800000 */
[----:B-1----:R-:W-:Y:S01]  /*3660*/  FFMA.FTZ R20, R20, R107, 1.1641532182693481445e-10 ;  /* 0x2f00000014147423 */ /* 0x002fe2000001006b */
[----:B------:R-:W-:Y:S01]  /*3670*/  IADD3 R91, R100, 0x100, RZ ;  /* 0x00000100645b7810 */ /* 0x000fe20007ffe0ff */
[----:B------:R-:W-:-:S03]  /*3680*/  IMAD.WIDE.U32 R22, R22, 0x10000, RZ ;  /* 0x0001000016167825 */ /* 0x000fc600078e00ff */
[----:B------:R-:W-:Y:S01]  /*3690*/  FSETP.GTU.FTZ.AND P2, PT, R20, c[0x0][0x1e4], PT ;  /* 0x0000790014007a0b */ /* 0x000fe20003f5c000 */
[----:B------:R-:W-:Y:S01]  /*36a0*/  IMAD.WIDE.U32 R68, R100, R110, c[0x0][0x188] ;  /* 0x0000620064447625 */ /* 0x000fe200078e006e */
[----:B------:R-:W-:Y:S02]  /*36b0*/  SEL R20, RZ, 0x1, P0 ;  /* 0x00000001ff147807 */ /* 0x000fe40000000000 */
[----:B------:R-:W-:Y:S02]  /*36c0*/  SEL R30, RZ, 0x1000000, P2 ;  /* 0x01000000ff1e7807 */ /* 0x000fe40001000000 */
[----:B------:R-:W-:Y:S01]  /*36d0*/  FSEL R26, R26, RZ, !P2 ;  /* 0x000000ff1a1a7208 */ /* 0x000fe20005000000 */
[----:B------:R-:W-:Y:S01]  /*36e0*/  IMAD.WIDE.U32 R20, R20, 0x100, RZ ;  /* 0x0000010014147825 */ /* 0x000fe200078e00ff */
[----:B------:R-:W-:Y:S01]  /*36f0*/  LOP3.LUT R28, R28, R30, R29, 0xfe, !PT ;  /* 0x0000001e1c1c7212 */ /* 0x000fe200078efe1d */
[----:B------:R0:W-:Y:S01]  /*3700*/  STG.E.128 [R68.64], R36 ;  /* 0x0000002444007986 */ /* 0x0001e2000c101d06 */
[----:B------:R-:W-:Y:S01]  /*3710*/  SEL R29, RZ, 0x1, P4 ;  /* 0x00000001ff1d7807 */ /* 0x000fe20002000000 */
[----:B------:R-:W-:Y:S01]  /*3720*/  FMUL.FTZ R35, R26, R35 ;  /* 0x000000231a237220 */ /* 0x000fe20000410000 */
[----:B------:R-:W-:Y:S01]  /*3730*/  LOP3.LUT R25, R25, R28, R31, 0xfe, !PT ;  /* 0x0000001c19197212 */ /* 0x000fe200078efe1f */
[----:B------:R-:W-:Y:S01]  /*3740*/  IMAD.WIDE.U32 R30, R100, R109, c[0x0][0x190] ;  /* 0x00006400641e7625 */ /* 0x000fe200078e006d */
[----:B------:R-:W-:-:S02]  /*3750*/  LOP3.LUT R24, R20, R24, R22, 0xfe, !PT ;  /* 0x0000001814187212 */ /* 0x000fc400078efe16 */
[----:B------:R-:W-:Y:S01]  /*3760*/  LOP3.LUT R25, R21, R25, R23, 0xfe, !PT ;  /* 0x0000001915197212 */ /* 0x000fe200078efe17 */
[----:B------:R-:W-:Y:S01]  /*3770*/  @P6 FADD.FTZ R35, R43, R35 ;  /* 0x000000232b236221 */ /* 0x000fe20000010000 */
[----:B------:R-:W-:Y:S01]  /*3780*/  LOP3.LUT R24, R24, R29, RZ, 0xfc, !PT ;  /* 0x0000001d18187212 */ /* 0x000fe200078efcff */
        /* <DEDUP_REMOVED lines=19> */
.L_x_14834:
[----:B0-----:R-:W-:Y:S02]  /*38c0*/  IMAD.MOV.U32 R26, RZ, RZ, R96 ;  /* 0x000000ffff1a7224 */ /* 0x001fe400078e0060 */
.L_x_14835:
[----:B------:R-:W-:Y:S05]  /*38d0*/  BSYNC B0 ;  /* 0x0000000000007941 */ /* 0x000fea0003800000 */
.L_x_14833:
        /* <DEDUP_REMOVED lines=16> */
.L_x_14839:
[----:B------:R-:W-:Y:S05]  /*39e0*/  BSYNC B1 ;  /* 0x0000000000017941 */ /* 0x000fea0003800000 */
.L_x_14838:
        /* <DEDUP_REMOVED lines=44> */
.L_x_14837:
[----:B------:R-:W-:Y:S05]  /*3cb0*/  BSYNC B0 ;  /* 0x0000000000007941 */ /* 0x000fea0003800000 */
.L_x_14836:
[----:B------:R-:W0:Y:S01]  /*3cc0*/  I2F.U32 R24, R26 ;  /* 0x0000001a00187306 */ /* 0x000e220000201000 */
[----:B-----5:R-:W-:Y:S01]  /*3cd0*/  HADD2.F32 R25, -RZ, R20.H0_H0 ;  /* 0x20000014ff197230 */ /* 0x020fe20000004100 */
[----:B------:R-:W-:Y:S01]  /*3ce0*/  BSSY B0, `(.L_x_14840) ;  /* 0x0000016000007945 */ /* 0x000fe20003800000 */
[----:B------:R-:W-:-:S03]  /*3cf0*/  HADD2.F32 R28, -RZ, R60.H0_H0 ;  /* 0x2000003cff1c7230 */ /* 0x000fc60000004100 */
        /* <DEDUP_REMOVED lines=19> */
.L_x_14841:
[----:B------:R-:W-:Y:S02]  /*3e30*/  IMAD.MOV.U32 R26, RZ, RZ, R96 ;  /* 0x000000ffff1a7224 */ /* 0x000fe400078e0060 */
.L_x_14842:
[----:B------:R-:W-:Y:S05]  /*3e40*/  BSYNC B0 ;  /* 0x0000000000007941 */ /* 0x000fea0003800000 */
.L_x_14840:
        /* <DEDUP_REMOVED lines=16> */
.L_x_14846:
[----:B------:R-:W-:Y:S05]  /*3f50*/  BSYNC B1 ;  /* 0x0000000000017941 */ /* 0x000fea0003800000 */
.L_x_14845:
        /* <DEDUP_REMOVED lines=44> */
.L_x_14844:
[----:B------:R-:W-:Y:S05]  /*4220*/  BSYNC B0 ;  /* 0x0000000000007941 */ /* 0x000fea0003800000 */
.L_x_14843:
        /* <DEDUP_REMOVED lines=8> */
[----:B------:R-:W-:-:S03]  /*42b0*/  HADD2.F32 R20, -RZ, R60.H1_H1 ;  /* 0x3000003cff147230 */ /* 0x000fc60000004100 */
        /* <DEDUP_REMOVED lines=13> */
.L_x_14848:
[----:B------:R-:W-:Y:S02]  /*4390*/  IMAD.MOV.U32 R20, RZ, RZ, R96 ;  /* 0x000000ffff147224 */ /* 0x000fe400078e0060 */
.L_x_14849:
[----:B------:R-:W-:Y:S05]  /*43a0*/  BSYNC B0 ;  /* 0x0000000000007941 */ /* 0x000fea0003800000 */
.L_x_14847:
        /* <DEDUP_REMOVED lines=16> */
.L_x_14853:
[----:B------:R-:W-:Y:S05]  /*44b0*/  BSYNC B1 ;  /* 0x0000000000017941 */ /* 0x000fea0003800000 */
.L_x_14852:
        /* <DEDUP_REMOVED lines=44> */
.L_x_14851:
[----:B------:R-:W-:Y:S05]  /*4780*/  BSYNC B0 ;  /* 0x0000000000007941 */ /* 0x000fea0003800000 */
.L_x_14850:
        /* <DEDUP_REMOVED lines=22> */
.L_x_14855:
[----:B------:R-:W-:Y:S02]  /*48f0*/  IMAD.MOV.U32 R20, RZ, RZ, R96 ;  /* 0x000000ffff147224 */ /* 0x000fe400078e0060 */
.L_x_14856:
[----:B------:R-:W-:Y:S05]  /*4900*/  BSYNC B0 ;  /* 0x0000000000007941 */ /* 0x000fea0003800000 */
.L_x_14854:
        /* <DEDUP_REMOVED lines=16> */
.L_x_14860:
[----:B------:R-:W-:Y:S05]  /*4a10*/  BSYNC B1 ;  /* 0x0000000000017941 */ /* 0x000fea0003800000 */
.L_x_14859:
        /* <DEDUP_REMOVED lines=44> */
.L_x_14858:
[----:B------:R-:W-:Y:S05]  /*4ce0*/  BSYNC B0 ;  /* 0x0000000000007941 */ /* 0x000fea0003800000 */
.L_x_14857:
        /* <DEDUP_REMOVED lines=22> */
.L_x_14862:
[----:B------:R-:W-:Y:S02]  /*4e50*/  IMAD.MOV.U32 R26, RZ, RZ, R96 ;  /* 0x000000ffff1a7224 */ /* 0x000fe400078e0060 */
.L_x_14863:
[----:B------:R-:W-:Y:S05]  /*4e60*/  BSYNC B0 ;  /* 0x0000000000007941 */ /* 0x000fea0003800000 */
.L_x_14861:
        /* <DEDUP_REMOVED lines=16> */
.L_x_14867:
[----:B------:R-:W-:Y:S05]  /*4f70*/  BSYNC B1 ;  /* 0x0000000000017941 */ /* 0x000fea0003800000 */
.L_x_14866:
        /* <DEDUP_REMOVED lines=44> */
.L_x_14865:
[----:B------:R-:W-:Y:S05]  /*5240*/  BSYNC B0 ;  /* 0x0000000000007941 */ /* 0x000fea0003800000 */
.L_x_14864:
        /* <DEDUP_REMOVED lines=22> */
.L_x_14869:
[----:B------:R-:W-:Y:S02]  /*53b0*/  IMAD.MOV.U32 R26, RZ, RZ, R96 ;  /* 0x000000ffff1a7224 */ /* 0x000fe400078e0060 */
.L_x_14870:
[----:B------:R-:W-:Y:S05]  /*53c0*/  BSYNC B0 ;  /* 0x0000000000007941 */ /* 0x000fea0003800000 */
.L_x_14868:
        /* <DEDUP_REMOVED lines=16> */
.L_x_14874:
[----:B------:R-:W-:Y:S05]  /*54d0*/  BSYNC B1 ;  /* 0x0000000000017941 */ /* 0x000fea0003800000 */
.L_x_14873:
        /* <DEDUP_REMOVED lines=44> */
.L_x_14872:
[----:B------:R-:W-:Y:S05]  /*57a0*/  BSYNC B0 ;  /* 0x0000000000007941 */ /* 0x000fea0003800000 */
.L_x_14871:
        /* <DEDUP_REMOVED lines=22> */
.L_x_14876:
[----:B------:R-:W-:Y:S02]  /*5910*/  IMAD.MOV.U32 R22, RZ, RZ, R96 ;  /* 0x000000ffff167224 */ /* 0x000fe400078e0060 */
.L_x_14877:
[----:B------:R-:W-:Y:S05]  /*5920*/  BSYNC B0 ;  /* 0x0000000000007941 */ /* 0x000fea0003800000 */
.L_x_14875:
        /* <DEDUP_REMOVED lines=16> */
.L_x_14881:
[----:B------:R-:W-:Y:S05]  /*5a30*/  BSYNC B1 ;  /* 0x0000000000017941 */ /* 0x000fea0003800000 */
.L_x_14880:
        /* <DEDUP_REMOVED lines=44> */
.L_x_14879:
[----:B------:R-:W-:Y:S05]  /*5d00*/  BSYNC B0 ;  /* 0x0000000000007941 */ /* 0x000fea0003800000 */
.L_x_14878:
        /* <DEDUP_REMOVED lines=23> */
.L_x_14883:
[----:B------:R-:W-:Y:S02]  /*5e80*/  IMAD.MOV.U32 R22, RZ, RZ, R96 ;  /* 0x000000ffff167224 */ /* 0x000fe400078e0060 */
.L_x_14884:
[----:B------:R-:W-:Y:S05]  /*5e90*/  BSYNC B0 ;  /* 0x0000000000007941 */ /* 0x000fea0003800000 */
.L_x_14882:
        /* <DEDUP_REMOVED lines=18> */
.L_x_14888:
[----:B------:R-:W-:Y:S05]  /*5fc0*/  BSYNC B1 ;  /* 0x0000000000017941 */ /* 0x000fea0003800000 */
.L_x_14887:
        /* <DEDUP_REMOVED lines=44> */
.L_x_14886:
[----:B------:R-:W-:Y:S05]  /*6290*/  BSYNC B0 ;  /* 0x0000000000007941 */ /* 0x000fea0003800000 */
.L_x_14885:
[----:B------:R0:W1:Y:S01]  /*62a0*/  I2F.U32 R20, R22 ;  /* 0x0000001600147306 */ /* 0x0000620000201000 */
[----:B------:R-:W-:Y:S01]  /*62b0*/  HADD2.F32 R23, -RZ, R23.H1_H1 ;  /* 0x30000017ff177230 */ /* 0x000fe20000004100 */
[----:B------:R-:W-:Y:S01]  /*62c0*/  SEL R68, RZ, 0x1, P1 ;  /* 0x00000001ff447807 */ /* 0x000fe20000800000 */
[----:B------:R-:W-:Y:S01]  /*62d0*/  IMAD.WIDE.U32 R102, R91, R109, c[0x0][0x190] ;  /* 0x000064005b667625 */ /* 0x000fe200078e006d */
[----:B------:R-:W-:Y:S02]  /*62e0*/  SEL R70, RZ, 0x1, P2 ;  /* 0x00000001ff467807 */ /* 0x000fe40001000000 */
[----:B------:R-:W-:Y:S01]  /*62f0*/  ISETP.NE.AND P6, PT, R106, RZ, PT ;  /* 0x000000ff6a00720c */ /* 0x000fe20003fc5270 */
[----:B------:R-:W-:Y:S01]  /*6300*/  FMUL.FTZ R23, R23, R108 ;  /* 0x0000006c17177220 */ /* 0x000fe20000410000 */
[----:B------:R-:W-:Y:S01]  /*6310*/  ISETP.NE.AND P2, PT, R101, RZ, PT ;  /* 0x000000ff6500720c */ /* 0x000fe20003f45270 */
[----:B------:R-:W-:Y:S01]  /*6320*/  IMAD.WIDE.U32 R70, R70, 0x1000000, RZ ;  /* 0x0100000046467825 */ /* 0x000fe200078e00ff */
[----:B------:R-:W-:Y:S01]  /*6330*/  SEL R88, RZ, 0x10000, P5 ;  /* 0x00010000ff587807 */ /* 0x000fe20002800000 */
[----:B0-----:R-:W-:Y:S01]  /*6340*/  HADD2.F32 R22, -RZ, R63.H1_H1 ;  /* 0x3000003fff167230 */ /* 0x001fe20000004100 */
[----:B------:R-:W-:Y:S01]  /*6350*/  SEL R89, RZ, 0x100, P4 ;  /* 0x00000100ff597807 */ /* 0x000fe20002000000 */
[----:B------:R-:W-:Y:S01]  /*6360*/  IMAD.WIDE.U32 R68, R68, 0x10000, RZ ;  /* 0x0001000044447825 */ /* 0x000fe200078e00ff */
[----:B------:R-:W-:-:S02]  /*6370*/  ISETP.NE.AND P5, PT, R27, RZ, PT ;  /* 0x000000ff1b00720c */ /* 0x000fc40003fa5270 */
[----:B------:R-:W-:Y:S01]  /*6380*/  SEL R27, RZ, 0x1, P2 ;  /* 0x00000001ff1b7807 */ /* 0x000fe20001000000 */
[----:B-1----:R-:W-:Y:S02]  /*6390*/  FFMA.FTZ R20, R20, R107, 1.1641532182693481445e-10 ;  /* 0x2f00000014147423 */ /* 0x002fe4000001006b */
[----:B------:R-:W-:-:S03]  /*63a0*/  FMUL.FTZ R23, R23, c[0x0][0x1e8] ;  /* 0x00007a0017177a20 */ /* 0x000fc60000410000 */
[----:B------:R-:W-:Y:S02]  /*63b0*/  FSETP.GTU.FTZ.AND P1, PT, R20, c[0x0][0x1e4], PT ;  /* 0x0000790014007a0b */ /* 0x000fe40003f3c000 */
[----:B------:R-:W-:Y:S02]  /*63c0*/  SEL R20, RZ, 0x1, P0 ;  /* 0x00000001ff147807 */ /* 0x000fe40000000000 */
[----:B------:R-:W-:Y:S02]  /*63d0*/  SEL R101, RZ, 0x1000000, P1 ;  /* 0x01000000ff657807 */ /* 0x000fe40000800000 */
[----:B------:R-:W-:Y:S01]  /*63e0*/  FSEL R23, R23, RZ, !P1 ;  /* 0x000000ff17177208 */ /* 0x000fe20004800000 */
[----:B------:R-:W-:Y:S01]  /*63f0*/  IMAD.WIDE.U32 R20, R20, 0x100, RZ ;  /* 0x0000010014147825 */ /* 0x000fe200078e00ff */
[----:B------:R-:W-:Y:S02]  /*6400*/  LOP3.LUT R89, R89, R101, R88, 0xfe, !PT ;  /* 0x0000006559597212 */ /* 0x000fe400078efe58 */
[----:B------:R-:W-:-:S02]  /*6410*/  IADD3 R101, R100, 0x200, RZ ;  /* 0x0000020064657810 */ /* 0x000fc40007ffe0ff */
[----:B------:R-:W-:Y:S02]  /*6420*/  LOP3.LUT R20, R20, R70, R68, 0xfe, !PT ;  /* 0x0000004614147212 */ /* 0x000fe400078efe44 */
        /* <DEDUP_REMOVED lines=27> */
.L_x_14890:
[----:B0-----:R-:W-:Y:S02]  /*65e0*/  IMAD.MOV.U32 R102, RZ, RZ, R96 ;  /* 0x000000ffff667224 */ /* 0x001fe400078e0060 */
.L_x_14891:
[----:B------:R-:W-:Y:S05]  /*65f0*/  BSYNC B0 ;  /* 0x0000000000007941 */ /* 0x000fea0003800000 */
.L_x_14889:
        /* <DEDUP_REMOVED lines=16> */
.L_x_14895:
[----:B------:R-:W-:Y:S05]  /*6700*/  BSYNC B1 ;  /* 0x0000000000017941 */ /* 0x000fea0003800000 */
.L_x_14894:
        /* <DEDUP_REMOVED lines=44> */
.L_x_14893:
[----:B------:R-:W-:Y:S05]  /*69d0*/  BSYNC B0 ;  /* 0x0000000000007941 */ /* 0x000fea0003800000 */
.L_x_14892:
[----:B------:R-:W0:Y:S01]  /*69e0*/  I2F.U32 R20, R102 ;  /* 0x0000006600147306 */ /* 0x000e220000201000 */
        /* <DEDUP_REMOVED lines=21> */
.L_x_14897:
[----:B------:R-:W-:Y:S02]  /*6b40*/  IMAD.MOV.U32 R104, RZ, RZ, R96 ;  /* 0x000000ffff687224 */ /* 0x000fe400078e0060 */
.L_x_14898:
[----:B------:R-:W-:Y:S05]  /*6b50*/  BSYNC B0 ;  /* 0x0000000000007941 */ /* 0x000fea0003800000 */
.L_x_14896:
        /* <DEDUP_REMOVED lines=16> */
.L_x_14902:
[----:B------:R-:W-:Y:S05]  /*6c60*/  BSYNC B1 ;  /* 0x0000000000017941 */ /* 0x000fea0003800000 */
.L_x_14901:
        /* <DEDUP_REMOVED lines=44> */
.L_x_14900:
[----:B------:R-:W-:Y:S05]  /*6f30*/  BSYNC B0 ;  /* 0x0000000000007941 */ /* 0x000fea0003800000 */
.L_x_14899:
        /* <DEDUP_REMOVED lines=21> */
.L_x_14904:
[----:B------:R-:W-:Y:S02]  /*7090*/  IMAD.MOV.U32 R68, RZ, RZ, R96 ;  /* 0x000000ffff447224 */ /* 0x000fe400078e0060 */
.L_x_14905:
[----:B------:R-:W-:Y:S05]  /*70a0*/  BSYNC B0 ;  /* 0x0000000000007941 */ /* 0x000fea0003800000 */
.L_x_14903:
        /* <DEDUP_REMOVED lines=16> */
.L_x_14909:
[----:B------:R-:W-:Y:S05]  /*71b0*/  BSYNC B1 ;  /* 0x0000000000017941 */ /* 0x000fea0003800000 */
.L_x_14908:
        /* <DEDUP_REMOVED lines=44> */
.L_x_14907:
[----:B------:R-:W-:Y:S05]  /*7480*/  BSYNC B0 ;  /* 0x0000000000007941 */ /* 0x000fea0003800000 */
.L_x_14906:
        /* <DEDUP_REMOVED lines=21> */
.L_x_14911:
[----:B------:R-:W-:Y:S02]  /*75e0*/  IMAD.MOV.U32 R68, RZ, RZ, R96 ;  /* 0x000000ffff447224 */ /* 0x000fe400078e0060 */
.L_x_14912:
[----:B------:R-:W-:Y:S05]  /*75f0*/  BSYNC B0 ;  /* 0x0000000000007941 */ /* 0x000fea0003800000 */
.L_x_14910:
        /* <DEDUP_REMOVED lines=16> */
.L_x_14916:
[----:B------:R-:W-:Y:S05]  /*7700*/  BSYNC B1 ;  /* 0x0000000000017941 */ /* 0x000fea0003800000 */
.L_x_14915:
        /* <DEDUP_REMOVED lines=44> */
.L_x_14914:
[----:B------:R-:W-:Y:S05]  /*79d0*/  BSYNC B0 ;  /* 0x0000000000007941 */ /* 0x000fea0003800000 */
.L_x_14913:
        /* <DEDUP_REMOVED lines=21> */
.L_x_14918:
[----:B------:R-:W-:Y:S02]  /*7b30*/  IMAD.MOV.U32 R104, RZ, RZ, R96 ;  /* 0x000000ffff687224 */ /* 0x000fe400078e0060 */
.L_x_14919:
[----:B------:R-:W-:Y:S05]  /*7b40*/  BSYNC B0 ;  /* 0x0000000000007941 */ /* 0x000fea0003800000 */
.L_x_14917:
        /* <DEDUP_REMOVED lines=16> */
.L_x_14923:
[----:B------:R-:W-:Y:S05]  /*7c50*/  BSYNC B1 ;  /* 0x0000000000017941 */ /* 0x000fea0003800000 */
.L_x_14922:
        /* <DEDUP_REMOVED lines=44> */
.L_x_14921:
[----:B------:R-:W-:Y:S05]  /*7f20*/  BSYNC B0 ;  /* 0x0000000000007941 */ /* 0x000fea0003800000 */
.L_x_14920:
        /* <DEDUP_REMOVED lines=21> */
.L_x_14925:
[----:B------:R-:W-:Y:S02]  /*8080*/  IMAD.MOV.U32 R112, RZ, RZ, R96 ;  /* 0x000000ffff707224 */ /* 0x000fe400078e0060 */
.L_x_14926:
[----:B------:R-:W-:Y:S05]  /*8090*/  BSYNC B0 ;  /* 0x0000000000007941 */ /* 0x000fea0003800000 */
.L_x_14924:
        /* <DEDUP_REMOVED lines=16> */
.L_x_14930:
[----:B------:R-:W-:Y:S05]  /*81a0*/  BSYNC B1 ;  /* 0x0000000000017941 */ /* 0x000fea0003800000 */
.L_x_14929:
        /* <DEDUP_REMOVED lines=44> */
.L_x_14928:
[----:B------:R-:W-:Y:S05]  /*8470*/  BSYNC B0 ;  /* 0x0000000000007941 */ /* 0x000fea0003800000 */
.L_x_14927:
        /* <DEDUP_REMOVED lines=21> */
.L_x_14932:
[----:B------:R-:W-:Y:S02]  /*85d0*/  IMAD.MOV.U32 R112, RZ, RZ, R96 ;  /* 0x000000ffff707224 */ /* 0x000fe400078e0060 */
.L_x_14933:
[----:B------:R-:W-:Y:S05]  /*85e0*/  BSYNC B0 ;  /* 0x0000000000007941 */ /* 0x000fea0003800000 */
.L_x_14931:
        /* <DEDUP_REMOVED lines=16> */
.L_x_14937:
[----:B------:R-:W-:Y:S05]  /*86f0*/  BSYNC B1 ;  /* 0x0000000000017941 */ /* 0x000fea0003800000 */
.L_x_14936:
        /* <DEDUP_REMOVED lines=44> */
.L_x_14935:
[----:B------:R-:W-:Y:S05]  /*89c0*/  BSYNC B0 ;  /* 0x0000000000007941 */ /* 0x000fea0003800000 */
.L_x_14934:
        /* <DEDUP_REMOVED lines=22> */
.L_x_14939:
[----:B------:R-:W-:Y:S02]  /*8b30*/  IMAD.MOV.U32 R112, RZ, RZ, R96 ;  /* 0x000000ffff707224 */ /* 0x000fe400078e0060 */
.L_x_14940:
[----:B------:R-:W-:Y:S05]  /*8b40*/  BSYNC B0 ;  /* 0x0000000000007941 */ /* 0x000fea0003800000 */
.L_x_14938:
        /* <DEDUP_REMOVED lines=18> */
.L_x_14944:
[----:B------:R-:W-:Y:S05]  /*8c70*/  BSYNC B1 ;  /* 0x0000000000017941 */ /* 0x000fea0003800000 */
.L_x_14943:
        /* <DEDUP_REMOVED lines=44> */
.L_x_14942:
[----:B------:R-:W-:Y:S05]  /*8f40*/  BSYNC B0 ;  /* 0x0000000000007941 */ /* 0x000fea0003800000 */
.L_x_14941:
[----:B------:R-:W-:Y:S01]  /*8f50*/  FADD.FTZ R88, RZ, R36 ;  /* 0x00000024ff587221 */ /* 0x000fe20000010000 */
[----:B------:R-:W-:Y:S01]  /*8f60*/  ISETP.NE.AND P6, PT, R106, RZ, PT ;  /* 0x000000ff6a00720c */ /* 0x000fe20003fc5270 */
[----:B------:R-:W-:Y:S01]  /*8f70*/  HADD2.F32 R71, -RZ, R71.H1_H1 ;  /* 0x30000047ff477230 */ /* 0x000fe20000004100 */
[----:B------:R-:W-:Y:S01]  /*8f80*/  SEL R104, RZ, 0x1, P2 ;  /* 0x00000001ff687807 */ /* 0x000fe20001000000 */
[----:B------:R-:W-:Y:S01]  /*8f90*/  FADD.FTZ R89, R37, R88 ;  /* 0x0000005825597221 */ /* 0x000fe20000010000 */
[----:B------:R-:W-:Y:S02]  /*8fa0*/  SEL R103, RZ, 0x10000, P5 ;  /* 0x00010000ff677807 */ /* 0x000fe40002800000 */
[----:B------:R-:W-:Y:S01]  /*8fb0*/  FMUL.FTZ R71, R71, R108 ;  /* 0x0000006c47477220 */ /* 0x000fe20000410000 */
[----:B------:R-:W-:Y:S01]  /*8fc0*/  SEL R108, RZ, 0x100, P4 ;  /* 0x00000100ff6c7807 */ /* 0x000fe20002000000 */
[----:B------:R-:W-:Y:S01]  /*8fd0*/  FADD.FTZ R88, R38, R89 ;  /* 0x0000005926587221 */ /* 0x000fe20000010000 */
[----:B------:R-:W-:Y:S01]  /*8fe0*/  ISETP.NE.AND P5, PT, R111, RZ, PT ;  /* 0x000000ff6f00720c */ /* 0x000fe20003fa5270 */
[----:B------:R-:W-:-:S03]  /*8ff0*/  IMAD.WIDE.U32 R104, R104, 0x1000000, RZ ;  /* 0x0100000068687825 */ /* 0x000fc600078e00ff */
[----:B------:R-:W-:Y:S01]  /*9000*/  SEL R111, RZ, 0x1, P5 ;  /* 0x00000001ff6f7807 */ /* 0x000fe20002800000 */
[----:B------:R-:W-:Y:S02]  /*9010*/  FADD.FTZ R89, R39, R88 ;  /* 0x0000005827597221 */ /* 0x000fe40000010000 */
[----:B------:R-:W-:Y:S02]  /*9020*/  FMUL.FTZ R71, R71, c[0x0][0x1e8] ;  /* 0x00007a0047477a20 */ /* 0x000fe40000410000 */
[----:B------:R-:W-:-:S04]  /*9030*/  FADD.FTZ R88, R32, R89 ;  /* 0x0000005920587221 */ /* 0x000fc80000010000 */
[----:B------:R-:W-:Y:S02]  /*9040*/  FADD.FTZ R89, R33, R88 ;  /* 0x0000005821597221 */ /* 0x000fe40000010000 */
[----:B------:R-:W0:Y:S02]  /*9050*/  I2F.U32 R88, R112 ;  /* 0x0000007000587306 */ /* 0x000e240000201000 */
[----:B------:R-:W-:-:S04]  /*9060*/  FADD.FTZ R90, R34, R89 ;  /* 0x00000059225a7221 */ /* 0x000fc80000010000 */
[----:B------:R-:W-:-:S04]  /*9070*/  FADD.FTZ R89, R35, R90 ;  /* 0x0000005a23597221 */ /* 0x000fc80000010000 */
[----:B------:R-:W-:-:S04]  /*9080*/  FADD.FTZ R90, R28, R89 ;  /* 0x000000591c5a7221 */ /* 0x000fc80000010000 */
[----:B------:R-:W-:Y:S01]  /*9090*/  FADD.FTZ R89, R29, R90 ;  /* 0x0000005a1d597221 */ /* 0x000fe20000010000 */
[----:B------:R-:W-:Y:S01]  /*90a0*/  SEL R90, RZ, 0x1, P1 ;  /* 0x00000001ff5a7807 */ /* 0x000fe20000800000 */
[----:B0-----:R-:W-:Y:S01]  /*90b0*/  FFMA.FTZ R88, R88, R107, 1.1641532182693481445e-10 ;  /* 0x2f00000058587423 */ /* 0x001fe2000001006b */
[----:B------:R-:W-:Y:S01]  /*90c0*/  LOP3.LUT P1, RZ, R93, 0xff, RZ, 0xc0, !PT ;  /* 0x000000ff5dff7812 */ /* 0x000fe2000782c0ff */
[----:B------:R-:W-:Y:S02]  /*90d0*/  FADD.FTZ R106, R30, R89 ;  /* 0x000000591e6a7221 */ /* 0x000fe40000010000 */
[----:B------:R-:W-:Y:S01]  /*90e0*/  IMAD.WIDE.U32 R90, R90, 0x10000, RZ ;  /* 0x000100005a5a7825 */ /* 0x000fe200078e00ff */
[----:B------:R-:W-:Y:S02]  /*90f0*/  FSETP.GTU.FTZ.AND P2, PT, R88, c[0x0][0x1e4], PT ;  /* 0x0000790058007a0b */ /* 0x000fe40003f5c000 */
[----:B------:R-:W-:Y:S01]  /*9100*/  SEL R88, RZ, 0x1, P0 ;  /* 0x00000001ff587807 */ /* 0x000fe20000000000 */
[----:B------:R-:W-:Y:S01]  /*9110*/  FADD.FTZ R89, R31, R106 ;  /* 0x0000006a1f597221 */ /* 0x000fe20000010000 */
[----:B------:R-:W-:-:S03]  /*9120*/  SEL R113, RZ, 0x1000000, P2 ;  /* 0x01000000ff717807 */ /* 0x000fc60001000000 */
[----:B------:R-:W-:Y:S01]  /*9130*/  FADD.FTZ R106, R24, R89 ;  /* 0x00000059186a7221 */ /* 0x000fe20000010000 */
[----:B------:R-:W-:Y:S01]  /*9140*/  LOP3.LUT R113, R108, R113, R103, 0xfe, !PT ;  /* 0x000000716c717212 */ /* 0x000fe200078efe67 */
[----:B------:R-:W-:Y:S01]  /*9150*/  IMAD.WIDE.U32 R88, R88, 0x100, RZ ;  /* 0x0000010058587825 */ /* 0x000fe200078e00ff */
[----:B------:R-:W0:Y:S03]  /*9160*/  S2R R103, SR_TID.X ;  /* 0x0000000000677919 */ /* 0x000e260000002100 */
[----:B------:R-:W-:Y:S01]  /*9170*/  FADD.FTZ R107, R25, R106 ;  /* 0x0000006a196b7221 */ /* 0x000fe20000010000 */
[----:B------:R-:W-:Y:S02]  /*9180*/  LOP3.LUT R88, R88, R104, R90, 0xfe, !PT ;  /* 0x0000006858587212 */ /* 0x000fe400078efe5a */
[----:B------:R-:W-:Y:S01]  /*9190*/  FSEL R90, R71, RZ, !P2 ;  /* 0x000000ff475a7208 */ /* 0x000fe20005000000 */
[----:B------:R-:W-:Y:S01]  /*91a0*/  FADD.FTZ R106, R26, R107 ;  /* 0x0000006b1a6a7221 */ /* 0x000fe20000010000 */
[----:B------:R-:W-:-:S02]  /*91b0*/  SEL R104, RZ, 0x1, P3 ;  /* 0x00000001ff687807 */ /* 0x000fc40001800000 */
[----:B------:R-:W-:Y:S01]  /*91c0*/  LOP3.LUT R88, R88, R111, RZ, 0xfc, !PT ;  /* 0x0000006f58587212 */ /* 0x000fe200078efcff */
[----:B------:R-:W-:Y:S02]  /*91d0*/  FADD.FTZ R107, R27, R106 ;  /* 0x0000006a1b6b7221 */ /* 0x000fe40000010000 */
[----:B------:R-:W-:Y:S02]  /*91e0*/  FMUL.FTZ R71, R99, R90 ;  /* 0x0000005a63477220 */ /* 0x000fe40000410000 */
[----:B------:R-:W-:Y:S01]  /*91f0*/  FADD.FTZ R90, R20, R107 ;  /* 0x0000006b145a7221 */ /* 0x000fe20000010000 */
[----:B------:R-:W-:Y:S01]  /*9200*/  LOP3.LUT R107, R105, R113, R104, 0xfe, !PT ;  /* 0x00000071696b7212 */ /* 0x000fe200078efe68 */
[----:B------:R-:W-:-:S03]  /*9210*/  IMAD.WIDE.U32 R110, R101, R110, c[0x0][0x188] ;  /* 0x00006200656e7625 */ /* 0x000fc600078e006e */
[----:B------:R-:W-:Y:S01]  /*9220*/  LOP3.LUT R89, R89, R107, R91, 0xfe, !PT ;  /* 0x0000006b59597212 */ /* 0x000fe200078efe5b */
        /* <DEDUP_REMOVED lines=18> */
.L_x_14949:
        /* <DEDUP_REMOVED lines=68> */
.L_x_14950:
[----:B------:R-:W2:Y:S01]  /*9790*/  S2R R105, SR_TID.X ;  /* 0x0000000000697919 */ /* 0x000ea20000002100 */
[----:B------:R-:W-:Y:S01]  /*97a0*/  @!P0 SHF.R.U32.HI R91, RZ, 0x5, R103 ;  /* 0x00000005ff5b8819 */ /* 0x000fe20000011667 */
[----:B-1----:R-:W-:Y:S01]  /*97b0*/  FADD.FTZ R89, R108, R107 ;  /* 0x0000006b6c597221 */ /* 0x002fe20000010000 */
[----:B------:R-:W-:Y:S01]  /*97c0*/  WARPSYNC 0xffffffff ;  /* 0xffffffff00007948 */ /* 0x000fe20003800000 */
[----:B------:R-:W-:Y:S01]  /*97d0*/  ULDC.U8 UR8, c[0x0][0x1f0] ;  /* 0x00007c0000087ab9 */ /* 0x000fe20000000000 */
[----:B------:R-:W-:Y:S01]  /*97e0*/  @!P0 LOP3.LUT R91, R91, 0x7, RZ, 0xc0, !PT ;  /* 0x000000075b5b8812 */ /* 0x000fe200078ec0ff */
[----:B------:R-:W-:-:S03]  /*97f0*/  HADD2.F32 R122, -RZ, R59.H0_H0 ;  /* 0x2000003bff7a7230 */ /* 0x000fc60000004100 */
[----:B------:R-:W-:Y:S02]  /*9800*/  @!P0 IADD3 R106, R104, R91, RZ ;  /* 0x0000005b686a8210 */ /* 0x000fe40007ffe0ff */
[----:B------:R-:W-:-:S03]  /*9810*/  CS2R R90, SRZ ;  /* 0x00000000005a7805 */ /* 0x000fc6000001ff00 */
[----:B------:R-:W-:Y:S01]  /*9820*/  @!P0 STS.64 [R106.X8], R88 ;  /* 0x000000586a008388 */ /* 0x000fe20000008a00 */
[----:B--2---:R-:W-:-:S03]  /*9830*/  LOP3.LUT R109, R105, 0x1f, RZ, 0xc0, !PT ;  /* 0x0000001f696d7812 */ /* 0x004fc600078ec0ff */
[----:B------:R-:W-:Y:S01]  /*9840*/  BAR.SYNC.DEFER_BLOCKING 0x0 ;  /* 0x0000000000007b1d */ /* 0x000fe20000010000 */
[----:B------:R-:W-:-:S13]  /*9850*/  ISETP.GT.U32.AND P1, PT, R109, 0x7, PT ;  /* 0x000000076d00780c */ /* 0x000fda0003f24070 */
[----:B------:R-:W-:Y:S01]  /*9860*/  @!P1 IMAD.IADD R109, R104, 0x1, R109 ;  /* 0x00000001686d9824 */ /* 0x000fe200078e026d */
[----:B------:R-:W-:-:S06]  /*9870*/  HFMA2.MMA R104, -RZ, RZ, 0, 0 ;  /* 0x00000000ff687435 */ /* 0x000fcc00000001ff */
[----:B------:R-:W-:Y:S01]  /*9880*/  @!P1 IMAD.MOV.U32 R104, RZ, RZ, 0x300 ;  /* 0x00000300ff689424 */ /* 0x000fe200078e00ff */
[----:B------:R-:W-:Y:S01]  /*9890*/  @!P1 LDS.64 R90, [R109.X8] ;  /* 0x000000006d5a9984 */ /* 0x000fe20000008a00 */
[----:B------:R-:W-:Y:S02]  /*98a0*/  ISETP.NE.AND P1, PT, RZ, UR8, PT ;  /* 0x00000008ff007c0c */ /* 0x000fe4000bf25270 */
[----:B------:R-:W-:Y:S01]  /*98b0*/  I2F R112, R104 ;  /* 0x0000006800707306 */ /* 0x000fe20000201400 */
[----:B0-----:R-:W0:Y:S02]  /*98c0*/  SHFL.DOWN PT, R107, R104, 0x4, 0x1f ;  /* 0x08801f00686b7f89 */ /* 0x001e2400000e0000 */
[----:B0-----:R-:W-:-:S05]  /*98d0*/  IADD3 R108, R107, R104, RZ ;  /* 0x000000686b6c7210 */ /* 0x001fca0007ffe0ff */
[----:B------:R-:W-:Y:S01]  /*98e0*/  I2F R114, R107 ;  /* 0x0000006b00727306 */ /* 0x000fe20000201400 */
[----:B------:R-:W-:Y:S07]  /*98f0*/  SHFL.DOWN PT, R113, R108, 0x2, 0x1f ;  /* 0x08401f006c717f89 */ /* 0x000fee00000e0000 */
[----:B------:R-:W0:Y:S01]  /*9900*/  I2F R103, R108 ;  /* 0x0000006c00677306 */ /* 0x000e220000201400 */
[----:B------:R-:W1:Y:S04]  /*9910*/  SHFL.DOWN PT, R111, R90, 0x4, 0x1f ;  /* 0x08801f005a6f7f89 */ /* 0x000e6800000e0000 */
[----:B------:R-:W2:Y:S03]  /*9920*/  SHFL.DOWN PT, R106, R91, 0x4, 0x1f ;  /* 0x08801f005b6a7f89 */ /* 0x000ea600000e0000 */
[----:B0-----:R-:W0:Y:S01]  /*9930*/  MUFU.RCP R110, R103 ;  /* 0x00000067006e7308 */ /* 0x001e220000001000 */
[----:B-1----:R-:W-:-:S02]  /*9940*/  FMUL.FTZ R89, R111, R114 ;  /* 0x000000726f597220 */ /* 0x002fc40000410000 */
[----:B------:R-:W-:Y:S02]  /*9950*/  FADD.FTZ R111, -R111, R90 ;  /* 0x0000005a6f6f7221 */ /* 0x000fe40000010100 */
[----:B------:R-:W-:Y:S02]  /*9960*/  FFMA.FTZ R109, R112, R90, R89 ;  /* 0x0000005a706d7223 */ /* 0x000fe40000010059 */
[----:B------:R-:W-:Y:S02]  /*9970*/  IMAD.IADD R89, R108, 0x1, R113 ;  /* 0x000000016c597824 */ /* 0x000fe400078e0271 */
[----:B0-----:R-:W-:Y:S01]  /*9980*/  FMUL.FTZ R104, R110, R109 ;  /* 0x0000006d6e687220 */ /* 0x001fe20000410000 */
[----:B------:R-:W-:Y:S01]  /*9990*/  I2F R113, R113 ;  /* 0x0000007100717306 */ /* 0x000fe20000201400 */
[----:B------:R-:W-:Y:S01]  /*99a0*/  FMUL.FTZ R111, R111, R111 ;  /* 0x0000006f6f6f7220 */ /* 0x000fe20000410000 */
[----:B------:R-:W0:Y:S01]  /*99b0*/  SHFL.DOWN PT, R108, R89, 0x1, 0x1f ;  /* 0x08201f00596c7f89 */ /* 0x000e2200000e0000 */
[----:B--2---:R-:W-:-:S02]  /*99c0*/  FADD.FTZ R107, R106, R91 ;  /* 0x0000005b6a6b7221 */ /* 0x004fc40000010000 */
[----:B------:R-:W-:Y:S01]  /*99d0*/  FMUL.FTZ R111, R111, R112 ;  /* 0x000000706f6f7220 */ /* 0x000fe20000410000 */
[----:B------:R-:W1:Y:S02]  /*99e0*/  SHFL.DOWN PT, R109, R104, 0x2, 0x1f ;  /* 0x08401f00686d7f89 */ /* 0x000e6400000e0000 */
[----:B------:R-:W2:Y:S01]  /*99f0*/  I2F R88, R89 ;  /* 0x0000005900587306 */ /* 0x000ea20000201400 */
[----:B------:R-:W-:-:S04]  /*9a00*/  FMUL.FTZ R111, R111, R114 ;  /* 0x000000726f6f7220 */ /* 0x000fc80000410000 */
[----:B------:R-:W-:-:S05]  /*9a10*/  FFMA.FTZ R107, R110, R111, R107 ;  /* 0x0000006f6e6b7223 */ /* 0x000fca000001006b */
[----:B------:R-:W3:Y:S01]  /*9a20*/  SHFL.DOWN PT, R90, R107, 0x2, 0x1f ;  /* 0x08401f006b5a7f89 */ /* 0x000ee200000e0000 */
[----:B--2---:R-:W2:Y:S01]  /*9a30*/  MUFU.RCP R91, R88 ;  /* 0x00000058005b7308 */ /* 0x004ea20000001000 */
[----:B0-----:R-:W-:Y:S01]  /*9a40*/  IADD3 R110, R89, R108, RZ ;  /* 0x0000006c596e7210 */ /* 0x001fe20007ffe0ff */
[----:B-1----:R-:W-:Y:S02]  /*9a50*/  FMUL.FTZ R106, R109, R113 ;  /* 0x000000716d6a7220 */ /* 0x002fe40000410000 */
[----:B------:R-:W-:-:S04]  /*9a60*/  FADD.FTZ R109, R104, -R109 ;  /* 0x8000006d686d7221 */ /* 0x000fc80000010000 */
[----:B------:R-:W0:Y:S01]  /*9a70*/  I2F R110, R110 ;  /* 0x0000006e006e7306 */ /* 0x000e220000201400 */
[----:B------:R-:W-:Y:S02]  /*9a80*/  FFMA.FTZ R106, R103, R104, R106 ;  /* 0x00000068676a7223 */ /* 0x000fe4000001006a */
[----:B------:R-:W-:Y:S02]  /*9a90*/  FMUL.FTZ R104, R109, R109 ;  /* 0x0000006d6d687220 */ /* 0x000fe40000410000 */
[----:B--2---:R-:W-:-:S03]  /*9aa0*/  FMUL.FTZ R109, R91, R106 ;  /* 0x0000006a5b6d7220 */ /* 0x004fc60000410000 */
[----:B------:R-:W1:Y:S01]  /*9ab0*/  I2F R108, R108 ;  /* 0x0000006c006c7306 */ /* 0x000e620000201400 */
[----:B------:R-:W-:Y:S02]  /*9ac0*/  FMUL.FTZ R104, R103, R104 ;  /* 0x0000006867687220 */ /* 0x000fe40000410000 */
[----:B---3--:R-:W-:Y:S01]  /*9ad0*/  FADD.FTZ R90, R107, R90 ;  /* 0x0000005a6b5a7221 */ /* 0x008fe20000010000 */
[----:B------:R-:W2:Y:S01]  /*9ae0*/  SHFL.DOWN PT, R106, R109, 0x1, 0x1f ;  /* 0x08201f006d6a7f89 */ /* 0x000ea200000e0000 */
[----:B------:R-:W-:-:S04]  /*9af0*/  FMUL.FTZ R104, R104, R113 ;  /* 0x0000007168687220 */ /* 0x000fc80000410000 */
[----:B------:R-:W-:Y:S01]  /*9b00*/  FFMA.FTZ R90, R91, R104, R90 ;  /* 0x000000685b5a7223 */ /* 0x000fe2000001005a */
[----:B------:R-:W-:Y:S01]  /*9b10*/  SHF.R.U32.HI R104, RZ, 0x5, R105 ;  /* 0x00000005ff687819 */ /* 0x000fe20000011669 */
[----:B0-----:R-:W0:Y:S03]  /*9b20*/  MUFU.RCP R91, R110 ;  /* 0x0000006e005b7308 */ /* 0x001e260000001000 */
[----:B------:R-:W3:Y:S01]  /*9b30*/  SHFL.DOWN PT, R89, R90, 0x1, 0x1f ;  /* 0x08201f005a597f89 */ /* 0x000ee200000e0000 */
[----:B------:R-:W-:-:S04]  /*9b40*/  LOP3.LUT R104, R104, 0x7, RZ, 0xc0, !PT ;  /* 0x0000000768687812 */ /* 0x000fc800078ec0ff */
[----:B------:R-:W-:Y:S01]  /*9b50*/  LOP3.LUT P0, RZ, R104, 0x1f, R105, 0xf8, !PT ;  /* 0x0000001f68ff7812 */ /* 0x000fe2000780f869 */
[----:B--2---:R-:W-:Y:S02]  /*9b60*/  FADD.FTZ R103, R109, -R106 ;  /* 0x8000006a6d677221 */ /* 0x004fe40000010000 */
[----:B-1----:R-:W-:Y:S02]  /*9b70*/  FMUL.FTZ R106, R106, R108 ;  /* 0x0000006c6a6a7220 */ /* 0x002fe40000410000 */
[----:B------:R-:W-:Y:S02]  /*9b80*/  FMUL.FTZ R103, R103, R103 ;  /* 0x0000006767677220 */ /* 0x000fe40000410000 */
[C---:B------:R-:W-:Y:S02]  /*9b90*/  FFMA.FTZ R106, R88.reuse, R109, R106 ;  /* 0x0000006d586a7223 */ /* 0x040fe4000001006a */
[----:B------:R-:W-:Y:S02]  /*9ba0*/  FMUL.FTZ R103, R88, R103 ;  /* 0x0000006758677220 */ /* 0x000fe40000410000 */
[----:B0-----:R-:W-:-:S02]  /*9bb0*/  FMUL.FTZ R106, R91, R106 ;  /* 0x0000006a5b6a7220 */ /* 0x001fc40000410000 */
[----:B---3--:R-:W-:Y:S02]  /*9bc0*/  FADD.FTZ R88, R90, R89 ;  /* 0x000000595a587221 */ /* 0x008fe40000010000 */
[----:B------:R-:W-:Y:S01]  /*9bd0*/  FMUL.FTZ R103, R103, R108 ;  /* 0x0000006c67677220 */ /* 0x000fe20000410000 */
[----:B------:R-:W0:Y:S01]  /*9be0*/  SHFL.IDX PT, R107, R106, RZ, 0x1f ;  /* 0x00001fff6a6b7589 */ /* 0x000e2200000e0000 */
[----:B------:R-:W-:Y:S02]  /*9bf0*/  @!P0 IMAD.MOV.U32 R112, RZ, RZ, 0x4 ;  /* 0x00000004ff708424 */ /* 0x000fe400078e00ff */
[----:B------:R-:W-:Y:S01]  /*9c00*/  FFMA.FTZ R103, R91, R103, R88 ;  /* 0x000000675b677223 */ /* 0x000fe20000010058 */
[----:B------:R-:W-:Y:S01]  /*9c10*/  MOV R91, c[0x0][0x1e0] ;  /* 0x00007800005b7a02 */ /* 0x000fe20000000f00 */
[----:B------:R-:W-:-:S03]  /*9c20*/  @!P0 IMAD.MOV.U32 R88, RZ, RZ, 0x4 ;  /* 0x00000004ff588424 */ /* 0x000fc600078e00ff */
[----:B------:R-:W1:Y:S01]  /*9c30*/  SHFL.IDX PT, R108, R103, RZ, 0x1f ;  /* 0x00001fff676c7589 */ /* 0x000e6200000e0000 */
[----:B------:R-:W-:-:S04]  /*9c40*/  @!P0 IMAD.WIDE R88, R19, R88, c[0x0][0x1a0] ;  /* 0x0000680013588625 */ /* 0x000fc800078e0258 */
[C---:B0-----:R-:W-:Y:S01]  /*9c50*/  FMUL.FTZ R104, R107.reuse, R107 ;  /* 0x0000006b6b687220 */ /* 0x041fe20000410000 */
[----:B------:R-:W-:Y:S01]  /*9c60*/  FSEL R90, R107, RZ, !P1 ;  /* 0x000000ff6b5a7208 */ /* 0x000fe20004800000 */
[----:B------:R0:W-:Y:S03]  /*9c70*/  @!P0 STG.E [R88.64], R107 ;  /* 0x0000006b58008986 */ /* 0x0001e6000c101906 */
[----:B------:R-:W-:Y:S01]  /*9c80*/  FSEL R104, R104, RZ, P1 ;  /* 0x000000ff68687208 */ /* 0x000fe20000800000 */
[--C-:B------:R-:W-:Y:S02]  /*9c90*/  FADD.FTZ R114, R20, -R90.reuse ;  /* 0x8000005a14727221 */ /* 0x100fe40000010000 */
[----:B-1----:R-:W-:Y:S02]  /*9ca0*/  FFMA.FTZ R91, R108, R91, c[0x0][0x228] ;  /* 0x00008a006c5b7623 */ /* 0x002fe4000001005b */
[----:B------:R-:W-:-:S02]  /*9cb0*/  FADD.FTZ R118, R21, -R90 ;  /* 0x8000005a15767221 */ /* 0x000fc40000010000 */
[----:B------:R-:W-:Y:S02]  /*9cc0*/  FADD.FTZ R91, R91, R104 ;  /* 0x000000685b5b7221 */ /* 0x000fe40000010000 */
[----:B------:R-:W-:Y:S02]  /*9cd0*/  FADD.FTZ R104, R29, -R90 ;  /* 0x8000005a1d687221 */ /* 0x000fe40000010000 */
[----:B------:R-:W1:Y:S01]  /*9ce0*/  MUFU.RSQ R29, R91 ;  /* 0x0000005b001d7308 */ /* 0x000e620000001400 */
[C---:B------:R-:W-:Y:S01]  /*9cf0*/  @!P0 IMAD.WIDE R20, R19.reuse, R112, c[0x0][0x1a8] ;  /* 0x00006a0013148625 */ /* 0x040fe200078e0270 */
[----:B------:R-:W-:-:S03]  /*9d00*/  IADD3 R19, R19, c[0x0][0x160], RZ ;  /* 0x0000580013137a10 */ /* 0x000fc60007ffe0ff */
[--C-:B------:R-:W-:Y:S02]  /*9d10*/  FADD.FTZ R33, R33, -R90.reuse ;  /* 0x8000005a21217221 */ /* 0x100fe40000010000 */
[--C-:B------:R-:W-:Y:S02]  /*9d20*/  FADD.FTZ R108, R24, -R90.reuse ;  /* 0x8000005a186c7221 */ /* 0x100fe40000010000 */
[--C-:B------:R-:W-:Y:S02]  /*9d30*/  FADD.FTZ R36, R36, -R90.reuse ;  /* 0x8000005a24247221 */ /* 0x100fe40000010000 */
[--C-:B------:R-:W-:Y:S02]  /*9d40*/  FADD.FTZ R37, R37, -R90.reuse ;  /* 0x8000005a25257221 */ /* 0x100fe40000010000 */
[--C-:B------:R-:W-:Y:S02]  /*9d50*/  FADD.FTZ R38, R38, -R90.reuse ;  /* 0x8000005a26267221 */ /* 0x100fe40000010000 */
[--C-:B------:R-:W-:Y:S01]  /*9d60*/  FADD.FTZ R39, R39, -R90.reuse ;  /* 0x8000005a27277221 */ /* 0x100fe20000010000 */
[----:B-1----:R1:W-:Y:S01]  /*9d70*/  @!P0 STG.E [R20.64], R29 ;  /* 0x0000001d14008986 */ /* 0x0023e2000c101906 */
[----:B------:R-:W-:-:S02]  /*9d80*/  FADD.FTZ R32, R32, -R90 ;  /* 0x8000005a20207221 */ /* 0x000fc40000010000 */
[--C-:B------:R-:W-:Y:S02]  /*9d90*/  FADD.FTZ R34, R34, -R90.reuse ;  /* 0x8000005a22227221 */ /* 0x100fe40000010000 */
[--C-:B0-----:R-:W-:Y:S02]  /*9da0*/  FADD.FTZ R88, R35, -R90.reuse ;  /* 0x8000005a23587221 */ /* 0x101fe40000010000 */
[--C-:B------:R-:W-:Y:S02]  /*9db0*/  FADD.FTZ R28, R28, -R90.reuse ;  /* 0x8000005a1c1c7221 */ /* 0x100fe40000010000 */
[--C-:B------:R-:W-:Y:S02]  /*9dc0*/  FADD.FTZ R30, R30, -R90.reuse ;  /* 0x8000005a1e1e7221 */ /* 0x100fe40000010000 */
[--C-:B------:R-:W-:Y:S02]  /*9dd0*/  FADD.FTZ R106, R31, -R90.reuse ;  /* 0x8000005a1f6a7221 */ /* 0x100fe40000010000 */
[--C-:B------:R-:W-:Y:S01]  /*9de0*/  FADD.FTZ R24, R25, -R90.reuse ;  /* 0x8000005a19187221 */ /* 0x100fe20000010000 */
[----:B------:R-:W-:Y:S01]  /*9df0*/  HADD2.F32 R25, -RZ, R58.H1_H1 ;  /* 0x3000003aff197230 */ /* 0x000fe20000004100 */
[----:B------:R-:W-:-:S02]  /*9e00*/  FADD.FTZ R26, R26, -R90 ;  /* 0x8000005a1a1a7221 */ /* 0x000fc40000010000 */
[--C-:B------:R-:W-:Y:S01]  /*9e10*/  FADD.FTZ R116, R27, -R90.reuse ;  /* 0x8000005a1b747221 */ /* 0x100fe20000010000 */
[----:B------:R-:W-:Y:S01]  /*9e20*/  HADD2.F32 R27, -RZ, R59.H1_H1 ;  /* 0x3000003bff1b7230 */ /* 0x000fe20000004100 */
[--C-:B------:R-:W-:Y:S02]  /*9e30*/  FADD.FTZ R22, R22, -R90.reuse ;  /* 0x8000005a16167221 */ /* 0x100fe40000010000 */
[--C-:B------:R-:W-:Y:S02]  /*9e40*/  FADD.FTZ R110, R23, -R90.reuse ;  /* 0x8000005a176e7221 */ /* 0x100fe40000010000 */
[--C-:B------:R-:W-:Y:S02]  /*9e50*/  FADD.FTZ R68, R68, -R90.reuse ;  /* 0x8000005a44447221 */ /* 0x100fe40000010000 */
[--C-:B------:R-:W-:Y:S02]  /*9e60*/  FADD.FTZ R112, R69, -R90.reuse ;  /* 0x8000005a45707221 */ /* 0x100fe40000010000 */
[----:B------:R-:W-:-:S02]  /*9e70*/  FADD.FTZ R70, R70, -R90 ;  /* 0x8000005a46467221 */ /* 0x000fc40000010000 */
[----:B------:R-:W-:Y:S01]  /*9e80*/  FADD.FTZ R120, R71, -R90 ;  /* 0x8000005a47787221 */ /* 0x000fe20000010000 */
[----:B------:R-:W-:Y:S01]  /*9e90*/  HADD2.F32 R90, -RZ, R58.H0_H0 ;  /* 0x2000003aff5a7230 */ /* 0x000fe20000004100 */
[C---:B------:R-:W-:Y:S02]  /*9ea0*/  FMUL.FTZ R91, R29.reuse, R33 ;  /* 0x000000211d5b7220 */ /* 0x040fe40000410000 */
[C---:B-1----:R-:W-:Y:S02]  /*9eb0*/  FMUL.FTZ R21, R29.reuse, R104 ;  /* 0x000000681d157220 */ /* 0x042fe40000410000 */
[C---:B------:R-:W-:Y:S02]  /*9ec0*/  FMUL.FTZ R36, R29.reuse, R36 ;  /* 0x000000241d247220 */ /* 0x040fe40000410000 */
[C---:B------:R-:W-:Y:S02]  /*9ed0*/  FMUL.FTZ R37, R29.reuse, R37 ;  /* 0x000000251d257220 */ /* 0x040fe40000410000 */
[----:B------:R-:W-:-:S02]  /*9ee0*/  FMUL.FTZ R38, R29, R38 ;  /* 0x000000261d267220 */ /* 0x000fc40000410000 */
[C---:B------:R-:W-:Y:S02]  /*9ef0*/  FMUL.FTZ R39, R29.reuse, R39 ;  /* 0x000000271d277220 */ /* 0x040fe40000410000 */
[C---:B------:R-:W-:Y:S02]  /*9f00*/  FMUL.FTZ R32, R29.reuse, R32 ;  /* 0x000000201d207220 */ /* 0x040fe40000410000 */
[C---:B------:R-:W-:Y:S02]  /*9f10*/  FMUL.FTZ R34, R29.reuse, R34 ;  /* 0x000000221d227220 */ /* 0x040fe40000410000 */
[C---:B------:R-:W-:Y:S02]  /*9f20*/  FMUL.FTZ R88, R29.reuse, R88 ;  /* 0x000000581d587220 */ /* 0x040fe40000410000 */
[C---:B------:R-:W-:Y:S01]  /*9f30*/  FMUL.FTZ R20, R29.reuse, R28 ;  /* 0x0000001c1d147220 */ /* 0x040fe20000410000 */
[----:B------:R-:W-:Y:S01]  /*9f40*/  HADD2.F32 R28, -RZ, R57.H0_H0 ;  /* 0x20000039ff1c7230 */ /* 0x000fe20000004100 */
[----:B------:R-:W-:-:S02]  /*9f50*/  FMUL.FTZ R30, R29, R30 ;  /* 0x0000001e1d1e7220 */ /* 0x000fc40000410000 */
[C---:B------:R-:W-:Y:S02]  /*9f60*/  FMUL.FTZ R23, R29.reuse, R106 ;  /* 0x0000006a1d177220 */ /* 0x040fe40000410000 */
[C---:B------:R-:W-:Y:S02]  /*9f70*/  FMUL.FTZ R108, R29.reuse, R108 ;  /* 0x0000006c1d6c7220 */ /* 0x040fe40000410000 */
[C---:B------:R-:W-:Y:S01]  /*9f80*/  FMUL.FTZ R31, R29.reuse, R24 ;  /* 0x000000181d1f7220 */ /* 0x040fe20000410000 */
[--C-:B------:R-:W-:Y:S01]  /*9f90*/  HADD2.F32 R24, -RZ, R56.reuse.H0_H0 ;  /* 0x20000038ff187230 */ /* 0x100fe20000004100 */
[C---:B------:R-:W-:Y:S01]  /*9fa0*/  FMUL.FTZ R104, R29.reuse, R26 ;  /* 0x0000001a1d687220 */ /* 0x040fe20000410000 */
[----:B------:R-:W-:Y:S01]  /*9fb0*/  HADD2.F32 R26, -RZ, R56.H1_H1 ;  /* 0x30000038ff1a7230 */ /* 0x000fe20000004100 */
[C---:B------:R-:W-:Y:S02]  /*9fc0*/  FMUL.FTZ R89, R29.reuse, R116 ;  /* 0x000000741d597220 */ /* 0x040fe40000410000 */
[----:B------:R-:W-:-:S02]  /*9fd0*/  FMUL.FTZ R33, R29, R114 ;  /* 0x000000721d217220 */ /* 0x000fc40000410000 */
[C---:B------:R-:W-:Y:S02]  /*9fe0*/  FMUL.FTZ R35, R29.reuse, R118 ;  /* 0x000000761d237220 */ /* 0x040fe40000410000 */
[C---:B------:R-:W-:Y:S02]  /*9ff0*/  FMUL.FTZ R22, R29.reuse, R22 ;  /* 0x000000161d167220 */ /* 0x040fe40000410000 */
[C---:B------:R-:W-:Y:S02]  /*a000*/  FMUL.FTZ R110, R29.reuse, R110 ;  /* 0x0000006e1d6e7220 */ /* 0x040fe40000410000 */
[C---:B------:R-:W-:Y:S01]  /*a010*/  FMUL.FTZ R69, R29.reuse, R68 ;  /* 0x000000441d457220 */ /* 0x040fe20000410000 */
[----:B------:R-:W-:Y:S01]  /*a020*/  HADD2.F32 R68, -RZ, R51.H1_H1 ;  /* 0x30000033ff447230 */ /* 0x000fe20000004100 */
[C---:B------:R-:W-:Y:S02]  /*a030*/  FMUL.FTZ R112, R29.reuse, R112 ;  /* 0x000000701d707220 */ /* 0x040fe40000410000 */
[----:B------:R-:W-:-:S02]  /*a040*/  FMUL.FTZ R71, R29, R70 ;  /* 0x000000461d477220 */ /* 0x000fc40000410000 */
[----:B------:R-:W-:Y:S01]  /*a050*/  FMUL.FTZ R120, R29, R120 ;  /* 0x000000781d787220 */ /* 0x000fe20000410000 */
[----:B------:R-:W-:Y:S01]  /*a060*/  HADD2.F32 R29, -RZ, R57.H1_H1 ;  /* 0x30000039ff1d7230 */ /* 0x000fe20000004100 */
[----:B------:R-:W-:Y:S01]  /*a070*/  FFMA.FTZ R90, R32, R90, R13 ;  /* 0x0000005a205a7223 */ /* 0x000fe2000001000d */
[----:B------:R-:W-:Y:S01]  /*a080*/  HADD2.F32 R32, -RZ, R55.H0_H0 ;  /* 0x20000037ff207230 */ /* 0x000fe20000004100 */
[----:B------:R-:W-:Y:S02]  /*a090*/  FFMA.FTZ R25, R91, R25, R12 ;  /* 0x000000195b197223 */ /* 0x000fe4000001000c */
[----:B------:R-:W-:Y:S01]  /*a0a0*/  FFMA.FTZ R39, R39, R29, R14 ;  /* 0x0000001d27277223 */ /* 0x000fe2000001000e */
[--C-:B------:R-:W-:Y:S01]  /*a0b0*/  HADD2.F32 R29, -RZ, R53.reuse.H1_H1 ;  /* 0x30000035ff1d7230 */ /* 0x100fe20000004100 */
        /* <DEDUP_REMOVED lines=15> */
[----:B------:R-:W-:Y:S01]  /*a1b0*/  FFMA.FTZ R37, R37, R26, R16 ;  /* 0x0000001a25257223 */ /* 0x000fe20000010010 */
[----:B------:R-:W-:Y:S01]  /*a1c0*/  HADD2.F32 R26, -RZ, R54.H0_H0 ;  /* 0x20000036ff1a7230 */ /* 0x000fe20000004100 */
[----:B------:R-:W-:Y:S01]  /*a1d0*/  FFMA.FTZ R31, R31, R32, R4 ;  /* 0x000000201f1f7223 */ /* 0x000fe20000010004 */
[--C-:B------:R-:W-:Y:S01]  /*a1e0*/  HADD2.F32 R32, -RZ, R50.reuse.H0_H0 ;  /* 0x20000032ff207230 */ /* 0x100fe20000004100 */
[----:B------:R-:W-:Y:S01]  /*a1f0*/  FFMA.FTZ R105, R120, R68, R81 ;  /* 0x0000004478697223 */ /* 0x000fe20000010051 */
[--C-:B------:R-:W-:Y:S01]  /*a200*/  HADD2.F32 R23, -RZ, R49.reuse.H0_H0 ;  /* 0x20000031ff177230 */ /* 0x100fe20000004100 */
[----:B------:R-:W-:Y:S01]  /*a210*/  FFMA.FTZ R104, R71, R34, R76 ;  /* 0x0000002247687223 */ /* 0x000fe2000001004c */
[----:B------:R-:W-:Y:S01]  /*a220*/  HADD2.F32 R34, -RZ, R50.H1_H1 ;  /* 0x30000032ff227230 */ /* 0x000fe20000004100 */
[----:B------:R-:W-:Y:S01]  /*a230*/  FFMA.FTZ R68, R33, R20, R0 ;  /* 0x0000001421447223 */ /* 0x000fe20000010000 */
[----:B------:R-:W-:Y:S01]  /*a240*/  F2FP.PACK_AB R20, R37, R36 ;  /* 0x000000242514723e */ /* 0x000fe200000000ff */
[----:B------:R-:W-:Y:S01]  /*a250*/  FFMA.FTZ R27, R88, R27, R10 ;  /* 0x0000001b581b7223 */ /* 0x000fe2000001000a */
[----:B------:R-:W-:Y:S01]  /*a260*/  HFMA2.MMA R37, -RZ, RZ, 0, 9.5367431640625e-07 ;  /* 0x00000010ff257435 */ /* 0x000fe200000001ff */
[----:B------:R-:W-:Y:S01]  /*a270*/  FFMA.FTZ R29, R21, R29, R8 ;  /* 0x0000001d151d7223 */ /* 0x000fe20000010008 */
[----:B------:R-:W-:Y:S01]  /*a280*/  HADD2.F32 R21, -RZ, R48.H1_H1 ;  /* 0x30000030ff157230 */ /* 0x000fe20000004100 */
[----:B------:R-:W-:Y:S01]  /*a290*/  FFMA.FTZ R88, R69, R32, R74 ;  /* 0x0000002045587223 */ /* 0x000fe2000001004a */
[----:B------:R-:W-:Y:S01]  /*a2a0*/  HADD2.F32 R32, -RZ, R49.H1_H1 ;  /* 0x30000031ff207230 */ /* 0x000fe20000004100 */
[----:B------:R-:W-:Y:S01]  /*a2b0*/  FFMA.FTZ R103, R112, R34, R77 ;  /* 0x0000002270677223 */ /* 0x000fe2000001004d */
[----:B------:R-:W-:Y:S01]  /*a2c0*/  IADD3 R36, R100, 0x100, RZ ;  /* 0x0000010064247810 */ /* 0x000fe20007ffe0ff */
[----:B------:R-:W-:Y:S01]  /*a2d0*/  FFMA.FTZ R26, R108, R26, R5 ;  /* 0x0000001a6c1a7223 */ /* 0x000fe20000010005 */
[----:B------:R-:W-:Y:S01]  /*a2e0*/  LEA R34, P0, R100, c[0x0][0x208], 0x4 ;  /* 0x0000820064227a11 */ /* 0x000fe200078020ff */
[----:B------:R-:W-:Y:S01]  /*a2f0*/  FFMA.FTZ R70, R22, R23, R73 ;  /* 0x0000001716467223 */ /* 0x000fe20000010049 */
[----:B------:R-:W-:Y:S01]  /*a300*/  F2FP.PACK_AB R23, R27, R122 ;  /* 0x0000007a1b17723e */ /* 0x000fe200000000ff */
[----:B------:R-:W-:Y:S01]  /*a310*/  FFMA.FTZ R71, R110, R32, R75 ;  /* 0x000000206e477223 */ /* 0x000fe2000001004b */
[----:B------:R-:W-:Y:S01]  /*a320*/  LEA R32, P1, R101, c[0x0][0x208], 0x4 ;  /* 0x0000820065207a11 */ /* 0x000fe200078220ff */
[----:B------:R-:W-:Y:S01]  /*a330*/  FFMA.FTZ R69, R35, R21, R72 ;  /* 0x0000001523457223 */ /* 0x000fe20000010048 */
[----:B------:R-:W-:Y:S01]  /*a340*/  F2FP.PACK_AB R22, R25, R90 ;  /* 0x0000005a1916723e */ /* 0x000fe200000000ff */
[----:B------:R-:W-:Y:S01]  /*a350*/  IMAD.WIDE.U32 R36, R36, R37, c[0x0][0x208] ;  /* 0x0000820024247625 */ /* 0x000fe200078e0025 */
[----:B------:R-:W-:-:S02]  /*a360*/  F2FP.PACK_AB R21, R39, R38 ;  /* 0x000000262715723e */ /* 0x000fc400000000ff */
[----:B------:R-:W-:Y:S02]  /*a370*/  F2FP.PACK_AB R27, R89, R24 ;  /* 0x00000018591b723e */ /* 0x000fe400000000ff */
[----:B------:R-:W-:Y:S02]  /*a380*/  LEA.HI.X R35, R100, c[0x0][0x20c], RZ, 0x4, P0 ;  /* 0x0000830064237a11 */ /* 0x000fe400000f24ff */
[----:B------:R-:W-:Y:S02]  /*a390*/  F2FP.PACK_AB R26, R31, R26 ;  /* 0x0000001a1f1a723e */ /* 0x000fe400000000ff */
[----:B------:R-:W-:Y:S01]  /*a3a0*/  F2FP.PACK_AB R25, R91, R30 ;  /* 0x0000001e5b19723e */ /* 0x000fe200000000ff */
[----:B------:R0:W-:Y:S01]  /*a3b0*/  STG.E.128 [R34.64], R20 ;  /* 0x0000001422007986 */ /* 0x0001e2000c101d06 */
[----:B------:R-:W-:Y:S02]  /*a3c0*/  F2FP.PACK_AB R24, R29, R28 ;  /* 0x0000001c1d18723e */ /* 0x000fe400000000ff */
[----:B------:R-:W-:-:S02]  /*a3d0*/  F2FP.PACK_AB R31, R105, R104 ;  /* 0x00000068691f723e */ /* 0x000fc400000000ff */
[----:B------:R-:W-:Y:S01]  /*a3e0*/  F2FP.PACK_AB R30, R103, R88 ;  /* 0x00000058671e723e */ /* 0x000fe200000000ff */
[----:B------:R0:W-:Y:S01]  /*a3f0*/  STG.E.128 [R36.64], R24 ;  /* 0x0000001824007986 */ /* 0x0001e2000c101d06 */
[----:B------:R-:W-:Y:S02]  /*a400*/  F2FP.PACK_AB R29, R71, R70 ;  /* 0x00000046471d723e */ /* 0x000fe400000000ff */
[----:B------:R-:W-:Y:S02]  /*a410*/  LEA.HI.X R33, R101, c[0x0][0x20c], RZ, 0x4, P1 ;  /* 0x0000830065217a11 */ /* 0x000fe400008f24ff */
[----:B------:R-:W-:Y:S02]  /*a420*/  F2FP.PACK_AB R28, R69, R68 ;  /* 0x00000044451c723e */ /* 0x000fe400000000ff */
[----:B------:R-:W-:Y:S02]  /*a430*/  ISETP.GE.AND P0, PT, R19, c[0x0][0x164], PT ;  /* 0x0000590013007a0c */ /* 0x000fe40003f06270 */
[----:B------:R-:W-:Y:S01]  /*a440*/  LOP3.LUT P1, RZ, R93, 0xff, RZ, 0xc0, !PT ;  /* 0x000000ff5dff7812 */ /* 0x000fe2000782c0ff */
[----:B------:R0:W-:Y:S03]  /*a450*/  STG.E.128 [R32.64], R28 ;  /* 0x0000001c20007986 */ /* 0x0001e6000c101d06 */
[----:B------:R-:W-:-:S07]  /*a460*/  SEL R93, RZ, 0x1, P1 ;  /* 0x00000001ff5d7807 */ /* 0x000fce0000800000 */
[----:B0-----:R-:W-:Y:S01]  /*a470*/  @P0 CALL.REL.NOINC `(.L_x_14947) ;  /* 0x0000001000000944 */ /* 0x001fe20003c00000 */
[----:B------:R-:W-:Y:S05]  /*a480*/  BRA `(.L_x_14948) ;  /* 0xffff64a000007947 */ /* 0x000fea000383ffff */
.L_x_14947:
[----:B------:R-:W-:Y:S05]  /*a490*/  EXIT ;  /* 0x000000000000794d */ /* 0x000fea0003800000 */
.L_x_14945:
[----:B-1----:R-:W-:Y:S01]  /*a4a0*/  IMAD.MOV.U32 R108, RZ, RZ, 0x1 ;  /* 0x00000001ff6c7424 */ /* 0x002fe200078e00ff */
[----:B------:R-:W-:Y:S01]  /*a4b0*/  MOV R89, 0x1f ;  /* 0x0000001f00597802 */ /* 0x000fe20000000f00 */
[----:B------:R-:W-:Y:S01]  /*a4c0*/  IMAD.MOV.U32 R106, RZ, RZ, -0x1 ;  /* 0xffffffffff6a7424 */ /* 0x000fe200078e00ff */
[----:B------:R-:W-:Y:S02]  /*a4d0*/  MOV R90, 0xa4f0 ;  /* 0x0000a4f0005a7802 */ /* 0x000fe40000000f00 */
[----:B------:R-:W-:Y:S05]  /*a4e0*/  CALL.REL.NOINC `($__internal_109_$__cuda_sm70_shflsync_bfly_p) ;  /* 0x0000069000007944 */ /* 0x000fea0003c00000 */
[----:B-1----:R-:W-:Y:S01]  /*a4f0*/  MOV R88, R108 ;  /* 0x0000006c00587202 */ /* 0x002fe20000000f00 */
[----:B0-----:R-:W-:Y:S05]  /*a500*/  BRA `(.L_x_14949) ;  /* 0xffffee4000007947 */ /* 0x001fea000383ffff */
.L_x_14946:
[----:B------:R-:W-:Y:S01]  /*a510*/  HFMA2.MMA R89, -RZ, RZ, 0, 1.847743988037109375e-06 ;  /* 0x0000001fff597435 */ /* 0x000fe200000001ff */
[----:B------:R-:W-:Y:S01]  /*a520*/  IMAD.MOV.U32 R108, RZ, RZ, 0x2 ;  /* 0x00000002ff6c7424 */ /* 0x000fe200078e00ff */
[----:B------:R-:W-:Y:S01]  /*a530*/  MOV R90, 0xa560 ;  /* 0x0000a560005a7802 */ /* 0x000fe20000000f00 */
[----:B------:R-:W-:-:S03]  /*a540*/  IMAD.MOV.U32 R106, RZ, RZ, -0x1 ;  /* 0xffffffffff6a7424 */ /* 0x000fc600078e00ff */
[----:B------:R-:W-:Y:S05]  /*a550*/  CALL.REL.NOINC `($__internal_109_$__cuda_sm70_shflsync_bfly_p) ;  /* 0x0000062000007944 */ /* 0x000fea0003c00000 */
[----:B01----:R-:W-:Y:S01]  /*a560*/  FADD.FTZ R107, R107, R108 ;  /* 0x0000006c6b6b7221 */ /* 0x003fe20000010000 */
[----:B------:R-:W-:Y:S01]  /*a570*/  MOV R108, 0x4 ;  /* 0x00000004006c7802 */ /* 0x000fe20000000f00 */
[----:B------:R-:W-:Y:S01]  /*a580*/  IMAD.MOV.U32 R89, RZ, RZ, 0x1f ;  /* 0x0000001fff597424 */ /* 0x000fe200078e00ff */
[----:B------:R-:W-:-:S02]  /*a590*/  MOV R106, 0xffffffff ;  /* 0xffffffff006a7802 */ /* 0x000fc40000000f00 */
[----:B------:R-:W-:Y:S02]  /*a5a0*/  MOV R90, 0xa5c0 ;  /* 0x0000a5c0005a7802 */ /* 0x000fe40000000f00 */
[----:B------:R-:W-:Y:S05]  /*a5b0*/  CALL.REL.NOINC `($__internal_109_$__cuda_sm70_shflsync_bfly_p) ;  /* 0x000005c000007944 */ /* 0x000fea0003c00000 */
[----:B0-----:R-:W-:Y:S01]  /*a5c0*/  HFMA2.MMA R89, -RZ, RZ, 0, 1.847743988037109375e-06 ;  /* 0x0000001fff597435 */ /* 0x001fe200000001ff */
[----:B-1----:R-:W-:Y:S01]  /*a5d0*/  FADD.FTZ R107, R107, R108 ;  /* 0x0000006c6b6b7221 */ /* 0x002fe20000010000 */
[----:B------:R-:W-:Y:S01]  /*a5e0*/  MOV R90, 0xa620 ;  /* 0x0000a620005a7802 */ /* 0x000fe20000000f00 */
[----:B------:R-:W-:Y:S02]  /*a5f0*/  IMAD.MOV.U32 R108, RZ, RZ, 0x8 ;  /* 0x00000008ff6c7424 */ /* 0x000fe400078e00ff */
[----:B------:R-:W-:Y:S02]  /*a600*/  IMAD.MOV.U32 R106, RZ, RZ, -0x1 ;  /* 0xffffffffff6a7424 */ /* 0x000fe400078e00ff */
[----:B------:R-:W-:Y:S05]  /*a610*/  CALL.REL.NOINC `($__internal_109_$__cuda_sm70_shflsync_bfly_p) ;  /* 0x0000056000007944 */ /* 0x000fea0003c00000 */
[----:B01----:R-:W-:Y:S01]  /*a620*/  FADD.FTZ R107, R107, R108 ;  /* 0x0000006c6b6b7221 */ /* 0x003fe20000010000 */
[----:B------:R-:W-:Y:S01]  /*a630*/  MOV R108, 0x10 ;  /* 0x00000010006c7802 */ /* 0x000fe20000000f00 */
[----:B------:R-:W-:Y:S01]  /*a640*/  IMAD.MOV.U32 R89, RZ, RZ, 0x1f ;  /* 0x0000001fff597424 */ /* 0x000fe200078e00ff */
[----:B------:R-:W-:Y:S02]  /*a650*/  MOV R106, 0xffffffff ;  /* 0xffffffff006a7802 */ /* 0x000fe40000000f00 */
[----:B------:R-:W-:-:S02]  /*a660*/  MOV R90, 0xa680 ;  /* 0x0000a680005a7802 */ /* 0x000fc40000000f00 */
[----:B------:R-:W-:Y:S05]  /*a670*/  CALL.REL.NOINC `($__internal_109_$__cuda_sm70_shflsync_bfly_p) ;  /* 0x0000050000007944 */ /* 0x000fea0003c00000 */
        /* <DEDUP_REMOVED lines=54> */
[----:B------:R-:W-:Y:S05]  /*a9e0*/  CALL.REL.NOINC `($__internal_109_$__cuda_sm70_shflsync_bfly_p) ;  /* 0x0000019000007944 */ /* 0x000fea0003c00000 */
[----:B01----:R-:W-:Y:S01]  /*a9f0*/  FADD.FTZ R107, R107, R108 ;  /* 0x0000006c6b6b7221 */ /* 0x003fe20000010000 */
[----:B------:R-:W-:Y:S01]  /*aa00*/  MOV R108, 0x2 ;  /* 0x00000002006c7802 */ /* 0x000fe20000000f00 */
[----:B------:R-:W-:Y:S01]  /*aa10*/  IMAD.MOV.U32 R89, RZ, RZ, 0x1f ;  /* 0x0000001fff597424 */ /* 0x000fe200078e00ff */
[----:B------:R-:W-:Y:S02]  /*aa20*/  MOV R106, 0xffffffff ;  /* 0xffffffff006a7802 */ /* 0x000fe40000000f00 */
[----:B------:R-:W-:Y:S02]  /*aa30*/  MOV R90, 0xaa50 ;  /* 0x0000aa50005a7802 */ /* 0x000fe40000000f00 */
[----:B------:R-:W-:Y:S05]  /*aa40*/  CALL.REL.NOINC `($__internal_109_$__cuda_sm70_shflsync_bfly_p) ;  /* 0x0000013000007944 */ /* 0x000fea0003c00000 */
[----:B0-----:R-:W-:Y:S01]  /*aa50*/  HFMA2.MMA R89, -RZ, RZ, 0, 1.847743988037109375e-06 ;  /* 0x0000001fff597435 */ /* 0x001fe200000001ff */
[----:B-1----:R-:W-:Y:S01]  /*aa60*/  FADD.FTZ R107, R107, R108 ;  /* 0x0000006c6b6b7221 */ /* 0x002fe20000010000 */
[----:B------:R-:W-:Y:S01]  /*aa70*/  MOV R90, 0xaab0 ;  /* 0x0000aab0005a7802 */ /* 0x000fe20000000f00 */
[----:B------:R-:W-:-:S02]  /*aa80*/  IMAD.MOV.U32 R108, RZ, RZ, 0x4 ;  /* 0x00000004ff6c7424 */ /* 0x000fc400078e00ff */
[----:B------:R-:W-:Y:S02]  /*aa90*/  IMAD.MOV.U32 R106, RZ, RZ, -0x1 ;  /* 0xffffffffff6a7424 */ /* 0x000fe400078e00ff */
        /* <DEDUP_REMOVED lines=10> */
[----:B------:R-:W-:Y:S02]  /*ab40*/  IMAD.MOV.U32 R108, RZ, RZ, 0x10 ;  /* 0x00000010ff6c7424 */ /* 0x000fe400078e00ff */
[----:B------:R-:W-:-:S02]  /*ab50*/  IMAD.MOV.U32 R106, RZ, RZ, -0x1 ;  /* 0xffffffffff6a7424 */ /* 0x000fc400078e00ff */
[----:B------:R-:W-:Y:S05]  /*ab60*/  CALL.REL.NOINC `($__internal_109_$__cuda_sm70_shflsync_bfly_p) ;  /* 0x0000001000007944 */ /* 0x000fea0003c00000 */
[----:B01----:R-:W-:Y:S05]  /*ab70*/  BRA `(.L_x_14950) ;  /* 0xffffec1000007947 */ /* 0x003fea000383ffff */
        .weak           $__internal_109_$__cuda_sm70_shflsync_bfly_p
        .type           $__internal_109_$__cuda_sm70_shflsync_bfly_p,@function
        .size           $__internal_109_$__cuda_sm70_shflsync_bfly_p,(.L_x_22197 - $__internal_109_$__cuda_sm70_shflsync_bfly_p)
$__internal_109_$__cuda_sm70_shflsync_bfly_p:
[----:B------:R-:W-:Y:S01]  /*ab80*/  MOV R91, 0x0 ;  /* 0x00000000005b7802 */ /* 0x000fe20000000f00 */
[----:B------:R-:W-:Y:S04]  /*ab90*/  WARPSYNC R106 ;  /* 0x0000006a00007348 */ /* 0x000fe80003800000 */
[----:B------:R0:W1:Y:S01]  /*aba0*/  SHFL.BFLY PT, R108, R107, R108, R89 ;  /* 0x0c00006c6b6c7389 */ /* 0x00006200000e0059 */
[----:B------:R-:W-:Y:S05]  /*abb0*/  RET.REL.NODEC R90 `(_ZN10layer_norm13ln_fwd_kernelINS_13Kernel_traitsI6__halfS2_fS2_fjLj6144ELj1ELj1ELj8ELj16ENS_18Kernel_traits_baseILj6144ES2_S2_fS2_fjLj256EEEEELb1ELb1ELb0ELb1EEEvNS_9FwdParamsE) ;  /* 0xffff54405a007950 */ /* 0x000fea0003c3ffff */
.L_x_14951:
        /* <DEDUP_REMOVED lines=12> */
.L_x_22197:


//--------------------- .text._ZN10layer_norm13ln_fwd_kernelINS_13Kernel_traitsI6__halfS2_fS2_fjLj6144ELj1ELj1ELj8ELj16ENS_18Kernel_traits_baseILj6144ES2_S2_fS2_fjLj256EEEEELb1ELb1ELb1ELb0EEEvNS_9FwdParamsE --------------------------
	.section	.text._ZN10layer_norm13ln_fwd_kernelINS_13Kernel_traitsI6__halfS2_fS2_fjLj6144ELj1ELj1ELj8ELj16ENS_18Kernel_traits_baseILj6144ES2_S2_fS2_fjLj256EEEEELb1ELb1ELb1ELb0EEEvNS_9FwdParamsE,"ax",@progbits
	.sectioninfo	@"SHI_REGISTERS=170"
	.align	128
        .global         _ZN10layer_norm13ln_fwd_kernelINS_13Kernel_traitsI6__halfS2_fS2_fjLj6144ELj1ELj1ELj8ELj16ENS_18Kernel_traits_baseILj6144ES2_S2_fS2_fjLj256EEEEELb1ELb1ELb1ELb0EEEvNS_9FwdParamsE
        .type           _ZN10layer_norm13ln_fwd_kernelINS_13Kernel_traitsI6__halfS2_fS2_fjLj6144ELj1ELj1ELj8ELj16ENS_18Kernel_traits_baseILj6144ES2_S2_fS2_fjLj256EEEEELb1ELb1ELb1ELb0EEEvNS_9FwdParamsE,@function
        .size           _ZN10layer_norm13ln_fwd_kernelINS_13Kernel_traitsI6__halfS2_fS2_fjLj6144ELj1ELj1ELj8ELj16ENS_18Kernel_traits_baseILj6144ES2_S2_fS2_fjLj256EEEEELb1ELb1ELb1ELb0EEEvNS_9FwdParamsE,(.L_x_22198 - _ZN10layer_norm13ln_fwd_kernelINS_13Kernel_traitsI6__halfS2_fS2_fjLj6144ELj1ELj1ELj8ELj16ENS_18Kernel_traits_baseILj6144ES2_S2_fS2_fjLj256EEEEELb1ELb1ELb1ELb0EEEvNS_9FwdParamsE)
        .other          _ZN10layer_norm13ln_fwd_kernelINS_13Kernel_traitsI6__halfS2_fS2_fjLj6144ELj1ELj1ELj8ELj16ENS_18Kernel_traits_baseILj6144ES2_S2_fS2_fjLj256EEEEELb1ELb1ELb1ELb0EEEvNS_9FwdParamsE,@"STO_CUDA_ENTRY STV_DEFAULT"
_ZN10layer_norm13ln_fwd_kernelINS_13Kernel_traitsI6__halfS2_fS2_fjLj6144ELj1ELj1ELj8ELj16ENS_18Kernel_traits_baseILj6144ES2_S2_fS2_fjLj256EEEEELb1ELb1ELb1ELb0EEEvNS_9FwdParamsE:
.text._ZN10layer_norm13ln_fwd_kernelINS_13Kernel_traitsI6__halfS2_fS2_fjLj6144ELj1ELj1ELj8ELj16ENS_18Kernel_traits_baseILj6144ES2_S2_fS2_fjLj256EEEEELb1ELb1ELb1ELb0EEEvNS_9FwdParamsE:
        /* <DEDUP_REMOVED lines=65> */
.L_x_14953:
[----:B0-----:R-:W-:Y:S05]  /*0410*/  BSYNC B0 ;  /* 0x0000000000007941 */ /* 0x001fea0003800000 */
.L_x_14952:
        /* <DEDUP_REMOVED lines=16> */
.L_x_14955:
[----:B0-----:R-:W-:Y:S05]  /*0520*/  BSYNC B0 ;  /* 0x0000000000007941 */ /* 0x001fea0003800000 */
.L_x_14954:
        /* <DEDUP_REMOVED lines=15> */
.L_x_14957:
[----:B0-----:R-:W-:Y:S05]  /*0620*/  BSYNC B0 ;  /* 0x0000000000007941 */ /* 0x001fea0003800000 */
.L_x_14956:
[----:B------:R-:W-:Y:S01]  /*0630*/  LOP3.LUT R80, R77, R16, R11, 0x96, !PT ;  /* 0x000000104d507212 */ /* 0x000fe200078e960b */
[----:B------:R-:W-:Y:S01]  /*0640*/  IMAD.WIDE.U32 R78, R78, -0x326172a9, RZ ;  /* 0xcd9e8d574e4e7825 */ /* 0x000fe200078e00ff */
[----:B------:R-:W-:Y:S01]  /*0650*/  IADD3 R12, R134, -0x255992d5, RZ ;  /* 0xdaa66d2b860c7810 */ /* 0x000fe20007ffe0ff */
[----:B------:R-:W-:Y:S06]  /*0660*/  @P3 EXIT ;  /* 0x000000000000394d */ /* 0x000fec0003800000 */
[----:B------:R-:W-:Y:S01]  /*0670*/  LOP3.LUT R77, R79, R18, R12, 0x96, !PT ;  /* 0x000000124f4d7212 */ /* 0x000fe200078e960c */
[--C-:B-----5:R-:W-:Y:S01]  /*0680*/  HADD2.F32 R98, -RZ, R66.reuse.H0_H0 ;  /* 0x20000042ff627230 */ /* 0x120fe20000004100 */
[----:B------:R-:W-:Y:S01]  /*0690*/  IADD3 R103, R134, 0x78dde6e4, RZ ;  /* 0x78dde6e486677810 */ /* 0x000fe20007ffe0ff */
[----:B------:R-:W-:Y:S01]  /*06a0*/  HADD2.F32 R99, -RZ, R66.H1_H1 ;  /* 0x30000042ff637230 */ /* 0x000fe20000004100 */
[C---:B------:R-:W-:Y:S01]  /*06b0*/  IADD3 R102, R135.reuse, -0x126145ec, RZ ;  /* 0xed9eba1487667810 */ /* 0x040fe20007ffe0ff */
[--C-:B------:R-:W-:Y:S01]  /*06c0*/  HADD2.F32 R100, -RZ, R67.reuse.H0_H0 ;  /* 0x20000043ff647230 */ /* 0x100fe20000004100 */
[----:B------:R-:W-:Y:S01]  /*06d0*/  IADD3 R111, R135, -0x56f99767, RZ ;  /* 0xa9066899876f7810 */ /* 0x000fe20007ffe0ff */
[----:B------:R-:W-:Y:S01]  /*06e0*/  HADD2.F32 R101, -RZ, R67.H1_H1 ;  /* 0x30000043ff657230 */ /* 0x000fe20000004100 */
[----:B------:R-:W-:Y:S01]  /*06f0*/  IMAD.WIDE.U32 R66, R80, -0x326172a9, RZ ;  /* 0xcd9e8d5750427825 */ /* 0x000fe200078e00ff */
[--C-:B------:R-:W-:Y:S01]  /*0700*/  HADD2.F32 R53, -RZ, R64.reuse.H0_H0 ;  /* 0x20000040ff357230 */ /* 0x100fe20000004100 */
[----:B------:R-:W-:Y:S01]  /*0710*/  IADD3 R113, R134, 0x1715609d, RZ ;  /* 0x1715609d86717810 */ /* 0x000fe20007ffe0ff */
[----:B------:R-:W-:Y:S01]  /*0720*/  HADD2.F32 R55, -RZ, R64.H1_H1 ;  /* 0x30000040ff377230 */ /* 0x000fe20000004100 */
[----:B------:R-:W-:Y:S01]  /*0730*/  SHF.R.S32.HI R81, RZ, 0x3, R81 ;  /* 0x00000003ff517819 */ /* 0x000fe20000011451 */
[--C-:B------:R-:W-:Y:S01]  /*0740*/  HADD2.F32 R96, -RZ, R65.reuse.H0_H0 ;  /* 0x20000041ff607230 */ /* 0x100fe20000004100 */
[----:B------:R-:W-:Y:S01]  /*0750*/  LOP3.LUT R78, R67, R78, R103, 0x96, !PT ;  /* 0x0000004e434e7212 */ /* 0x000fe200078e9667 */
[----:B------:R-:W-:Y:S01]  /*0760*/  HADD2.F32 R97, -RZ, R65.H1_H1 ;  /* 0x30000041ff617230 */ /* 0x000fe20000004100 */
[----:B------:R-:W-:Y:S01]  /*0770*/  IMAD.WIDE.U32 R64, R77, -0x2daee0ad, RZ ;  /* 0xd2511f534d407825 */ /* 0x000fe200078e00ff */
[--C-:B------:R-:W-:Y:S01]  /*0780*/  HADD2.F32 R104, -RZ, R68.reuse.H0_H0 ;  /* 0x20000044ff687230 */ /* 0x100fe20000004100 */
[----:B------:R-:W-:Y:S01]  /*0790*/  LOP3.LUT R67, R0, 0xe0, RZ, 0xc0, !PT ;  /* 0x000000e000437812 */ /* 0x000fe200078ec0ff */
[----:B------:R-:W-:Y:S01]  /*07a0*/  HADD2.F32 R106, -RZ, R68.H1_H1 ;  /* 0x30000044ff6a7230 */ /* 0x000fe20000004100 */
[----:B------:R-:W-:Y:S01]  /*07b0*/  IADD3 R123, R135, 0x646e171e, RZ ;  /* 0x646e171e877b7810 */ /* 0x000fe20007ffe0ff */
[--C-:B------:R-:W-:Y:S01]  /*07c0*/  HADD2.F32 R114, -RZ, R56.reuse.H0_H0 ;  /* 0x20000038ff727230 */ /* 0x100fe20000004100 */
[----:B------:R-:W-:Y:S01]  /*07d0*/  LOP3.LUT R68, R65, R76, R102, 0x96, !PT ;  /* 0x0000004c41447212 */ /* 0x000fe200078e9666 */
[----:B------:R-:W-:Y:S01]  /*07e0*/  HADD2.F32 R115, -RZ, R56.H1_H1 ;  /* 0x30000038ff737230 */ /* 0x000fe20000004100 */
[----:B------:R-:W-:Y:S01]  /*07f0*/  IADD3 R122, R134, -0x4ab325aa, RZ ;  /* 0xb54cda56867a7810 */ /* 0x000fe20007ffe0ff */
[--C-:B------:R-:W-:Y:S01]  /*0800*/  HADD2.F32 R116, -RZ, R57.reuse.H0_H0 ;  /* 0x20000039ff747230 */ /* 0x100fe20000004100 */
[----:B------:R-:W-:Y:S01]  /*0810*/  IADD3 R124, R135, 0x1fd5c5a3, RZ ;  /* 0x1fd5c5a3877c7810 */ /* 0x000fe20007ffe0ff */
[----:B------:R-:W-:Y:S01]  /*0820*/  HADD2.F32 R118, -RZ, R57.H1_H1 ;  /* 0x30000039ff767230 */ /* 0x000fe20000004100 */
[----:B------:R-:W-:Y:S01]  /*0830*/  IMAD.WIDE.U32 R56, R78, -0x2daee0ad, RZ ;  /* 0xd2511f534e387825 */ /* 0x000fe200078e00ff */
[--C-:B------:R-:W-:Y:S01]  /*0840*/  HADD2.F32 R105, -RZ, R69.reuse.H0_H0 ;  /* 0x20000045ff697230 */ /* 0x100fe20000004100 */
[----:B------:R-:W-:Y:S01]  /*0850*/  IADD3 R125, R134, 0x5384540f, RZ ;  /* 0x5384540f867d7810 */ /* 0x000fe20007ffe0ff */
[----:B------:R-:W-:Y:S01]  /*0860*/  HADD2.F32 R108, -RZ, R69.H1_H1 ;  /* 0x30000045ff6c7230 */ /* 0x000fe20000004100 */
[----:B------:R-:W-:Y:S01]  /*0870*/  IMAD.WIDE.U32 R68, R68, -0x326172a9, RZ ;  /* 0xcd9e8d5744447825 */ /* 0x000fe200078e00ff */
[----:B------:R-:W-:Y:S01]  /*0880*/  LOP3.LUT R64, R57, R64, R111, 0x96, !PT ;  /* 0x0000004039407212 */ /* 0x000fe200078e966f */
[--C-:B------:R-:W-:Y:S01]  /*0890*/  HADD2.F32 R117, -RZ, R58.reuse.H0_H0 ;  /* 0x2000003aff757230 */ /* 0x100fe20000004100 */
[----:B------:R-:W-:Y:S01]  /*08a0*/  IADD3 R126, R135, -0x24c28bd8, RZ ;  /* 0xdb3d7428877e7810 */ /* 0x000fe20007ffe0ff */
        /* <DEDUP_REMOVED lines=9> */
[--C-:B------:R-:W-:Y:S01]  /*0940*/  HADD2.F32 R13, -RZ, R20.reuse.H0_H0 ;  /* 0x20000014ff0d7230 */ /* 0x100fe20000004100 */
[----:B------:R-:W-:Y:S01]  /*0950*/  IADD3 R127, R134, -0xe443238, RZ ;  /* 0xf1bbcdc8867f7810 */ /* 0x000fe20007ffe0ff */
[----:B------:R-:W-:Y:S01]  /*0960*/  IMAD.IADD R67, R66, 0x1, -R67 ;  /* 0x0000000142437824 */ /* 0x000fe200078e0a43 */
[----:B------:R-:W-:Y:S01]  /*0970*/  HADD2.F32 R14, -RZ, R20.H1_H1 ;  /* 0x30000014ff0e7230 */ /* 0x000fe20000004100 */
[----:B------:R-:W-:Y:S01]  /*0980*/  IMAD.WIDE.U32 R64, R64, -0x326172a9, RZ ;  /* 0xcd9e8d5740407825 */ /* 0x000fe200078e00ff */
[--C-:B------:R-:W-:Y:S01]  /*0990*/  HADD2.F32 R15, -RZ, R21.reuse.H0_H0 ;  /* 0x20000015ff0f7230 */ /* 0x100fe20000004100 */
[----:B------:R-:W-:Y:S01]  /*09a0*/  IADD3 R138, R135, -0x695add53, RZ ;  /* 0x96a522ad878a7810 */ /* 0x000fe20007ffe0ff */
        /* <DEDUP_REMOVED lines=19> */
[----:B------:R-:W-:Y:S01]  /*0ae0*/  HADD2.F32 R22, -RZ, R28.H1_H1 ;  /* 0x3000001cff167230 */ /* 0x000fe20000004100 */
[----:B------:R-:W-:Y:S01]  /*0af0*/  IADD3 R139, R134, -0x700cb87f, RZ ;  /* 0x8ff34781868b7810 */ /* 0x000fe20007ffe0ff */
[----:B------:R-:W-:Y:S01]  /*0b00*/  IMAD.SHL.U32 R59, R59, 0x8, RZ ;  /* 0x000000083b3b7824 */ /* 0x000fe200078e00ff */
[----:B------:R-:W-:Y:S01]  /*0b10*/  LOP3.LUT R57, R57, R56, R126, 0x96, !PT ;  /* 0x0000003839397212 */ /* 0x000fe200078e967e */
[----:B------:R-:W-:Y:S01]  /*0b20*/  IMAD.HI.U32 R58, R159, -0x326172a9, RZ ;  /* 0xcd9e8d579f3a7827 */ /* 0x000fe200078e00ff */
[----:B------:R-:W-:Y:S01]  /*0b30*/  IMNMX R69, R69, 0x20, PT ;  /* 0x0000002045457817 */ /* 0x000fe20003800200 */
[--C-:B------:R-:W-:Y:S01]  /*0b40*/  HADD2.F32 R23, -RZ, R29.reuse.H0_H0 ;  /* 0x2000001dff177230 */ /* 0x100fe20000004100 */
[----:B------:R-:W-:Y:S01]  /*0b50*/  LOP3.LUT R163, R163, 0x3, RZ, 0xc0, !PT ;  /* 0x00000003a3a37812 */ /* 0x000fe200078ec0ff */
[----:B------:R-:W0:Y:S01]  /*0b60*/  I2F.U32 R59, R59 ;  /* 0x0000003b003b7306 */ /* 0x000e220000201000 */
[----:B------:R-:W-:Y:S01]  /*0b70*/  LOP3.LUT R66, R58, R66, R127, 0x96, !PT ;  /* 0x000000423a427212 */ /* 0x000fe200078e967f */
[----:B------:R-:W-:Y:S01]  /*0b80*/  IMAD R56, R64, -0x2daee0ad, RZ ;  /* 0xd2511f5340387824 */ /* 0x000fe200078e02ff */
[----:B------:R-:W-:Y:S01]  /*0b90*/  HADD2.F32 R24, -RZ, R29.H1_H1 ;  /* 0x3000001dff187230 */ /* 0x000fe20000004100 */
[----:B------:R-:W-:Y:S01]  /*0ba0*/  IMAD R159, R159, -0x326172a9, RZ ;  /* 0xcd9e8d579f9f7824 */ /* 0x000fe200078e02ff */
[--C-:B------:R-:W-:Y:S01]  /*0bb0*/  HADD2.F32 R25, -RZ, R30.reuse.H0_H0 ;  /* 0x2000001eff197230 */ /* 0x100fe20000004100 */
[----:B------:R-:W-:Y:S01]  /*0bc0*/  IMAD.HI.U32 R161, R66, -0x2daee0ad, RZ ;  /* 0xd2511f5342a17827 */ /* 0x000fe200078e00ff */
[----:B------:R-:W-:Y:S01]  /*0bd0*/  HADD2.F32 R26, -RZ, R30.H1_H1 ;  /* 0x3000001eff1a7230 */ /* 0x000fe20000004100 */
[----:B------:R-:W-:Y:S01]  /*0be0*/  MOV R141, RZ ;  /* 0x000000ff008d7202 */ /* 0x000fe20000000f00 */
[--C-:B------:R-:W-:Y:S01]  /*0bf0*/  HADD2.F32 R27, -RZ, R31.reuse.H0_H0 ;  /* 0x2000001fff1b7230 */ /* 0x100fe20000004100 */
[----:B------:R-:W-:Y:S01]  /*0c00*/  IMAD.HI.U32 R58, R57, -0x326172a9, RZ ;  /* 0xcd9e8d57393a7827 */ /* 0x000fe200078e00ff */
[----:B------:R-:W-:Y:S01]  /*0c10*/  HADD2.F32 R28, -RZ, R31.H1_H1 ;  /* 0x3000001fff1c7230 */ /* 0x000fe20000004100 */
[----:B------:R-:W-:Y:S01]  /*0c20*/  LOP3.LUT R161, R161, R56, R138, 0x96, !PT ;  /* 0x00000038a1a17212 */ /* 0x000fe200078e968a */
[--C-:B------:R-:W-:Y:S01]  /*0c30*/  HADD2.F32 R29, -RZ, R36.reuse.H0_H0 ;  /* 0x20000024ff1d7230 */ /* 0x100fe20000004100 */
[----:B------:R-:W-:Y:S01]  /*0c40*/  IMAD.IADD R69, R68, 0x1, R69 ;  /* 0x0000000144457824 */ /* 0x000fe200078e0245 */
[----:B------:R-:W-:Y:S01]  /*0c50*/  HADD2.F32 R30, -RZ, R36.H1_H1 ;  /* 0x30000024ff1e7230 */ /* 0x000fe20000004100 */
[----:B0-----:R0:W1:Y:S01]  /*0c60*/  MUFU.RCP R140, R59 ;  /* 0x0000003b008c7308 */ /* 0x0010620000001000 */
[--C-:B------:R-:W-:Y:S01]  /*0c70*/  HADD2.F32 R31, -RZ, R37.reuse.H0_H0 ;  /* 0x20000025ff1f7230 */ /* 0x100fe20000004100 */
[----:B------:R-:W-:Y:S01]  /*0c80*/  IMAD.MOV.U32 R142, RZ, RZ, 0x1 ;  /* 0x00000001ff8e7424 */ /* 0x000fe200078e00ff */
[----:B------:R-:W-:Y:S01]  /*0c90*/  HADD2.F32 R32, -RZ, R37.H1_H1 ;  /* 0x30000025ff207230 */ /* 0x000fe20000004100 */
[----:B------:R-:W-:Y:S01]  /*0ca0*/  LOP3.LUT R159, R58, R159, R139, 0x96, !PT ;  /* 0x0000009f3a9f7212 */ /* 0x000fe200078e968b */
[--C-:B------:R-:W-:Y:S01]  /*0cb0*/  HADD2.F32 R33, -RZ, R38.reuse.H0_H0 ;  /* 0x20000026ff217230 */ /* 0x100fe20000004100 */
[----:B------:R-:W-:Y:S01]  /*0cc0*/  IMAD.SHL.U32 R143, R69, 0x8, RZ ;  /* 0x00000008458f7824 */ /* 0x000fe200078e00ff */
[----:B------:R-:W-:Y:S01]  /*0cd0*/  HADD2.F32 R34, -RZ, R38.H1_H1 ;  /* 0x30000026ff227230 */ /* 0x000fe20000004100 */
[----:B------:R-:W-:Y:S01]  /*0ce0*/  IMAD R162, R66, -0x2daee0ad, RZ ;  /* 0xd2511f5342a27824 */ /* 0x000fe200078e02ff */
[--C-:B------:R-:W-:Y:S01]  /*0cf0*/  HADD2.F32 R35, -RZ, R39.reuse.H0_H0 ;  /* 0x20000027ff237230 */ /* 0x100fe20000004100 */
[----:B------:R-:W-:Y:S01]  /*0d00*/  IMAD R160, R57, -0x326172a9, RZ ;  /* 0xcd9e8d5739a07824 */ /* 0x000fe200078e02ff */
        /* <DEDUP_REMOVED lines=30> */
.L_x_15193:
        /* <DEDUP_REMOVED lines=48> */
.L_x_14963:
[----:B------:R-:W-:Y:S02]  /*11f0*/  IMAD.MOV.U32 R92, RZ, RZ, R160 ;  /* 0x000000ffff5c7224 */ /* 0x000fe400078e00a0 */
.L_x_14964:
[----:B------:R-:W-:Y:S05]  /*1200*/  BSYNC B2 ;  /* 0x0000000000027941 */ /* 0x000fea0003800000 */
.L_x_14962:
        /* <DEDUP_REMOVED lines=16> */
.L_x_14968:
[----:B------:R-:W-:Y:S05]  /*1310*/  BSYNC B3 ;  /* 0x0000000000037941 */ /* 0x000fea0003800000 */
.L_x_14967:
        /* <DEDUP_REMOVED lines=43> */
.L_x_14966:
[----:B------:R-:W-:Y:S05]  /*15d0*/  BSYNC B2 ;  /* 0x0000000000027941 */ /* 0x000fea0003800000 */
.L_x_14965:
        /* <DEDUP_REMOVED lines=11> */
.L_x_14961:
[----:B0-----:R-:W-:Y:S05]  /*1690*/  BSYNC B1 ;  /* 0x0000000000017941 */ /* 0x001fea0003800000 */
.L_x_14960:
        /* <DEDUP_REMOVED lines=18> */
.L_x_14972:
[----:B------:R-:W-:Y:S02]  /*17c0*/  IMAD.MOV.U32 R92, RZ, RZ, R160 ;  /* 0x000000ffff5c7224 */ /* 0x000fe400078e00a0 */
.L_x_14973:
[----:B------:R-:W-:Y:S05]  /*17d0*/  BSYNC B2 ;  /* 0x0000000000027941 */ /* 0x000fea0003800000 */
.L_x_14971:
        /* <DEDUP_REMOVED lines=16> */
.L_x_14977:
[----:B------:R-:W-:Y:S05]  /*18e0*/  BSYNC B3 ;  /* 0x0000000000037941 */ /* 0x000fea0003800000 */
.L_x_14976:
        /* <DEDUP_REMOVED lines=43> */
.L_x_14975:
[----:B------:R-:W-:Y:S05]  /*1ba0*/  BSYNC B2 ;  /* 0x0000000000027941 */ /* 0x000fea0003800000 */
.L_x_14974:
        /* <DEDUP_REMOVED lines=11> */
.L_x_14970:
[----:B------:R-:W-:Y:S05]  /*1c60*/  BSYNC B1 ;  /* 0x0000000000017941 */ /* 0x000fea0003800000 */
.L_x_14969:
        /* <DEDUP_REMOVED lines=18> */
.L_x_14981:
[----:B------:R-:W-:Y:S02]  /*1d90*/  MOV R92, R160 ;  /* 0x000000a0005c7202 */ /* 0x000fe40000000f00 */
.L_x_14982:
[----:B------:R-:W-:Y:S05]  /*1da0*/  BSYNC B2 ;  /* 0x0000000000027941 */ /* 0x000fea0003800000 */
.L_x_14980:
        /* <DEDUP_REMOVED lines=16> */
.L_x_14986:
[----:B------:R-:W-:Y:S05]  /*1eb0*/  BSYNC B3 ;  /* 0x0000000000037941 */ /* 0x000fea0003800000 */
.L_x_14985:
        /* <DEDUP_REMOVED lines=43> */
.L_x_14984:
[----:B------:R-:W-:Y:S05]  /*2170*/  BSYNC B2 ;  /* 0x0000000000027941 */ /* 0x000fea0003800000 */
.L_x_14983:
        /* <DEDUP_REMOVED lines=8> */
[----:B------:R-:W-:-:S05]  /*2200*/  FSEL R70, R71, RZ, !P5 ;  /* 0x000000ff47467208 */ /* 0x000fca0006800000 */
[----:B------:R-:W-:-:S04]  /*2210*/  FMUL.FTZ R70, R15, R70 ;  /* 0x000000460f467220 */ /* 0x000fc80000410000 */
[----:B------:R-:W-:Y:S02]  /*2220*/  @P3 FADD.FTZ R70, R58, R70 ;  /* 0x000000463a463221 */ /* 0x000fe40000010000 */
.L_x_14979:
[----:B------:R-:W-:Y:S05]  /*2230*/  BSYNC B1 ;  /* 0x0000000000017941 */ /* 0x000fea0003800000 */
.L_x_14978:
        /* <DEDUP_REMOVED lines=18> */
.L_x_14990:
[----:B------:R-:W-:Y:S02]  /*2360*/  IMAD.MOV.U32 R94, RZ, RZ, R160 ;  /* 0x000000ffff5e7224 */ /* 0x000fe400078e00a0 */
.L_x_14991:
[----:B------:R-:W-:Y:S05]  /*2370*/  BSYNC B2 ;  /* 0x0000000000027941 */ /* 0x000fea0003800000 */
.L_x_14989:
        /* <DEDUP_REMOVED lines=16> */
.L_x_14995:
[----:B------:R-:W-:Y:S05]  /*2480*/  BSYNC B3 ;  /* 0x0000000000037941 */ /* 0x000fea0003800000 */
.L_x_14994:
        /* <DEDUP_REMOVED lines=43> */
.L_x_14993:
[----:B------:R-:W-:Y:S05]  /*2740*/  BSYNC B2 ;  /* 0x0000000000027941 */ /* 0x000fea0003800000 */
.L_x_14992:
        /* <DEDUP_REMOVED lines=9> */
[----:B------:R-:W-:-:S04]  /*27e0*/  FMUL.FTZ R71, R16, R71 ;  /* 0x0000004710477220 */ /* 0x000fc80000410000 */
[----:B------:R-:W-:Y:S02]  /*27f0*/  @P3 FADD.FTZ R71, R59, R71 ;  /* 0x000000473b473221 */ /* 0x000fe40000010000 */
.L_x_14988:
[----:B------:R-:W-:Y:S05]  /*2800*/  BSYNC B1 ;  /* 0x0000000000017941 */ /* 0x000fea0003800000 */
.L_x_14987:
        /* <DEDUP_REMOVED lines=18> */
.L_x_14999:
[----:B------:R-:W-:Y:S02]  /*2930*/  IMAD.MOV.U32 R94, RZ, RZ, R160 ;  /* 0x000000ffff5e7224 */ /* 0x000fe400078e00a0 */
.L_x_15000:
[----:B------:R-:W-:Y:S05]  /*2940*/  BSYNC B2 ;  /* 0x0000000000027941 */ /* 0x000fea0003800000 */
.L_x_14998:
        /* <DEDUP_REMOVED lines=16> */
.L_x_15004:
[----:B------:R-:W-:Y:S05]  /*2a50*/  BSYNC B3 ;  /* 0x0000000000037941 */ /* 0x000fea0003800000 */
.L_x_15003:
        /* <DEDUP_REMOVED lines=43> */
.L_x_15002:
[----:B------:R-:W-:Y:S05]  /*2d10*/  BSYNC B2 ;  /* 0x0000000000027941 */ /* 0x000fea0003800000 */
.L_x_15001:
[----:B------:R-:W0:Y:S01]  /*2d20*/  I2F.U32 R72, R94 ;  /* 0x0000005e00487306 */ /* 0x000e220000201000 */
[----:B------:R-:W-:-:S10]  /*2d30*/  HFMA2.MMA R73, -RZ, RZ, 0.1171875, 0 ;  /* 0x2f800000ff497435 */ /* 0x000fd400000001ff */
[----:B0-----:R-:W-:Y:S01]  /*2d40*/  FFMA.FTZ R72, R72, R73, 1.1641532182693481445e-10 ;  /* 0x2f00000048487423 */ /* 0x001fe20000010049 */
[----:B------:R-:W-:-:S04]  /*2d50*/  HADD2.F32 R73, -RZ, R62.H0_H0 ;  /* 0x2000003eff497230 */ /* 0x000fc80000004100 */
[----:B------:R-:W-:Y:S01]  /*2d60*/  FSETP.GTU.FTZ.AND P5, PT, R72, c[0x0][0x1e4], PT ;  /* 0x0000790048007a0b */ /* 0x000fe20003fbc000 */
[----:B------:R-:W-:-:S03]  /*2d70*/  FMUL.FTZ R73, R73, c[0x0][0x1ec] ;  /* 0x00007b0049497a20 */ /* 0x000fc60000410000 */
[----:B------:R-:W-:Y:S01]  /*2d80*/  SEL R150, RZ, 0x1, P5 ;  /* 0x00000001ff967807 */ /* 0x000fe20002800000 */
[----:B------:R-:W-:-:S05]  /*2d90*/  FMUL.FTZ R73, R73, c[0x0][0x1e8] ;  /* 0x00007a0049497a20 */ /* 0x000fca0000410000 */
[----:B------:R-:W-:-:S05]  /*2da0*/  FSEL R72, R73, RZ, !P5 ;  /* 0x000000ff49487208 */ /* 0x000fca0006800000 */
[----:B------:R-:W-:-:S04]  /*2db0*/  FMUL.FTZ R72, R17, R72 ;  /* 0x0000004811487220 */ /* 0x000fc80000410000 */
[----:B------:R-:W-:Y:S02]  /*2dc0*/  @P3 FADD.FTZ R72, R64, R72 ;  /* 0x0000004840483221 */ /* 0x000fe40000010000 */
.L_x_14997:
[----:B------:R-:W-:Y:S05]  /*2dd0*/  BSYNC B1 ;  /* 0x0000000000017941 */ /* 0x000fea0003800000 */
.L_x_14996:
        /* <DEDUP_REMOVED lines=18> */
.L_x_15008:
[----:B------:R-:W-:Y:S02]  /*2f00*/  IMAD.MOV.U32 R146, RZ, RZ, R160 ;  /* 0x000000ffff927224 */ /* 0x000fe400078e00a0 */
.L_x_15009:
[----:B------:R-:W-:Y:S05]  /*2f10*/  BSYNC B2 ;  /* 0x0000000000027941 */ /* 0x000fea0003800000 */
.L_x_15007:
        /* <DEDUP_REMOVED lines=16> */
.L_x_15013:
[----:B------:R-:W-:Y:S05]  /*3020*/  BSYNC B3 ;  /* 0x0000000000037941 */ /* 0x000fea0003800000 */
.L_x_15012:
        /* <DEDUP_REMOVED lines=44> */
.L_x_15011:
[----:B------:R-:W-:Y:S05]  /*32f0*/  BSYNC B2 ;  /* 0x0000000000027941 */ /* 0x000fea0003800000 */
.L_x_15010:
[----:B------:R-:W0:Y:S01]  /*3300*/  I2F.U32 R73, R146 ;  /* 0x0000009200497306 */ /* 0x000e220000201000 */
[----:B------:R-:W-:-:S10]  /*3310*/  HFMA2.MMA R74, -RZ, RZ, 0.1171875, 0 ;  /* 0x2f800000ff4a7435 */ /* 0x000fd400000001ff */
[----:B0-----:R-:W-:Y:S01]  /*3320*/  FFMA.FTZ R73, R73, R74, 1.1641532182693481445e-10 ;  /* 0x2f00000049497423 */ /* 0x001fe2000001004a */
[----:B------:R-:W-:-:S04]  /*3330*/  HADD2.F32 R74, -RZ, R62.H1_H1 ;  /* 0x3000003eff4a7230 */ /* 0x000fc80000004100 */
[----:B------:R-:W-:Y:S01]  /*3340*/  FSETP.GTU.FTZ.AND P5, PT, R73, c[0x0][0x1e4], PT ;  /* 0x0000790049007a0b */ /* 0x000fe20003fbc000 */
[----:B------:R-:W-:-:S03]  /*3350*/  FMUL.FTZ R74, R74, c[0x0][0x1ec] ;  /* 0x00007b004a4a7a20 */ /* 0x000fc60000410000 */
[----:B------:R-:W-:Y:S01]  /*3360*/  SEL R151, RZ, 0x1, P5 ;  /* 0x00000001ff977807 */ /* 0x000fe20002800000 */
[----:B------:R-:W-:-:S05]  /*3370*/  FMUL.FTZ R74, R74, c[0x0][0x1e8] ;  /* 0x00007a004a4a7a20 */ /* 0x000fca0000410000 */
[----:B------:R-:W-:-:S05]  /*3380*/  FSEL R73, R74, RZ, !P5 ;  /* 0x000000ff4a497208 */ /* 0x000fca0006800000 */
[----:B------:R-:W-:-:S04]  /*3390*/  FMUL.FTZ R73, R18, R73 ;  /* 0x0000004912497220 */ /* 0x000fc80000410000 */
[----:B------:R-:W-:Y:S02]  /*33a0*/  @P3 FADD.FTZ R73, R65, R73 ;  /* 0x0000004941493221 */ /* 0x000fe40000010000 */
.L_x_15006:
[----:B------:R-:W-:Y:S05]  /*33b0*/  BSYNC B1 ;  /* 0x0000000000017941 */ /* 0x000fea0003800000 */
.L_x_15005:
        /* <DEDUP_REMOVED lines=18> */
.L_x_15017:
[----:B------:R-:W-:Y:S02]  /*34e0*/  IMAD.MOV.U32 R146, RZ, RZ, R160 ;  /* 0x000000ffff927224 */ /* 0x000fe400078e00a0 */
.L_x_15018:
[----:B------:R-:W-:Y:S05]  /*34f0*/  BSYNC B2 ;  /* 0x0000000000027941 */ /* 0x000fea0003800000 */
.L_x_15016:
        /* <DEDUP_REMOVED lines=16> */
.L_x_15022:
[----:B------:R-:W-:Y:S05]  /*3600*/  BSYNC B3 ;  /* 0x0000000000037941 */ /* 0x000fea0003800000 */
.L_x_15021:
        /* <DEDUP_REMOVED lines=44> */
.L_x_15020:
[----:B------:R-:W-:Y:S05]  /*38d0*/  BSYNC B2 ;  /* 0x0000000000027941 */ /* 0x000fea0003800000 */
.L_x_15019:
        /* <DEDUP_REMOVED lines=11> */
.L_x_15015:
[----:B------:R-:W-:Y:S05]  /*3990*/  BSYNC B1 ;  /* 0x0000000000017941 */ /* 0x000fea0003800000 */
.L_x_15014:
        /* <DEDUP_REMOVED lines=18> */
.L_x_15026:
[----:B------:R-:W-:Y:S02]  /*3ac0*/  IMAD.MOV.U32 R164, RZ, RZ, R160 ;  /* 0x000000ffffa47224 */ /* 0x000fe400078e00a0 */
.L_x_15027:
[----:B------:R-:W-:Y:S05]  /*3ad0*/  BSYNC B2 ;  /* 0x0000000000027941 */ /* 0x000fea0003800000 */
.L_x_15025:
        /* <DEDUP_REMOVED lines=16> */
.L_x_15031:
[----:B------:R-:W-:Y:S05]  /*3be0*/  BSYNC B3 ;  /* 0x0000000000037941 */ /* 0x000fea0003800000 */
.L_x_15030:
        /* <DEDUP_REMOVED lines=44> */
.L_x_15029:
[----:B------:R-:W-:Y:S05]  /*3eb0*/  BSYNC B2 ;  /* 0x0000000000027941 */ /* 0x000fea0003800000 */
.L_x_15028:
        /* <DEDUP_REMOVED lines=11> */
.L_x_15024:
[----:B------:R-:W-:Y:S05]  /*3f70*/  BSYNC B1 ;  /* 0x0000000000017941 */ /* 0x000fea0003800000 */
.L_x_15023:
        /* <DEDUP_REMOVED lines=26> */
.L_x_15033:
[----:B------:R-:W-:Y:S05]  /*4120*/  BSYNC B1 ;  /* 0x0000000000017941 */ /* 0x000fea0003800000 */
.L_x_15032:
[----:B------:R-:W-:Y:S02]  /*4130*/  IADD3 R156, R156, 0x100, RZ ;  /* 0x000001009c9c7810 */ /* 0x000fe40007ffe0ff */
[----:B------:R-:W-:Y:S02]  /*4140*/  IADD3 R155, R155, 0x100, RZ ;  /* 0x000001009b9b7810 */ /* 0x000fe40007ffe0ff */
.L_x_14959:
[----:B0-----:R-:W-:Y:S05]  /*4150*/  BSYNC B0 ;  /* 0x0000000000007941 */ /* 0x001fea0003800000 */
.L_x_14958:
        /* <DEDUP_REMOVED lines=31> */
.L_x_15039:
[----:B------:R-:W-:Y:S02]  /*4350*/  IMAD.MOV.U32 R92, RZ, RZ, R160 ;  /* 0x000000ffff5c7224 */ /* 0x000fe400078e00a0 */
.L_x_15040:
[----:B------:R-:W-:Y:S05]  /*4360*/  BSYNC B2 ;  /* 0x0000000000027941 */ /* 0x000fea0003800000 */
.L_x_15038:
        /* <DEDUP_REMOVED lines=16> */
.L_x_15044:
[----:B------:R-:W-:Y:S05]  /*4470*/  BSYNC B3 ;  /* 0x0000000000037941 */ /* 0x000fea0003800000 */
.L_x_15043:
        /* <DEDUP_REMOVED lines=43> */
.L_x_15042:
[----:B------:R-:W-:Y:S05]  /*4730*/  BSYNC B2 ;  /* 0x0000000000027941 */ /* 0x000fea0003800000 */
.L_x_15041:
        /* <DEDUP_REMOVED lines=11> */
.L_x_15037:
[----:B0-----:R-:W-:Y:S05]  /*47f0*/  BSYNC B1 ;  /* 0x0000000000017941 */ /* 0x001fea0003800000 */
.L_x_15036:
        /* <DEDUP_REMOVED lines=18> */
.L_x_15048:
[----:B------:R-:W-:Y:S02]  /*4920*/  IMAD.MOV.U32 R92, RZ, RZ, R160 ;  /* 0x000000ffff5c7224 */ /* 0x000fe400078e00a0 */
.L_x_15049:
[----:B------:R-:W-:Y:S05]  /*4930*/  BSYNC B2 ;  /* 0x0000000000027941 */ /* 0x000fea0003800000 */
.L_x_15047:
        /* <DEDUP_REMOVED lines=16> */
.L_x_15053:
[----:B------:R-:W-:Y:S05]  /*4a40*/  BSYNC B3 ;  /* 0x0000000000037941 */ /* 0x000fea0003800000 */
.L_x_15052:
        /* <DEDUP_REMOVED lines=43> */
.L_x_15051:
[----:B------:R-:W-:Y:S05]  /*4d00*/  BSYNC B2 ;  /* 0x0000000000027941 */ /* 0x000fea0003800000 */
.L_x_15050:
[----:B------:R-:W0:Y:S01]  /*4d10*/  I2F.U32 R77, R92 ;  /* 0x0000005c004d7306 */ /* 0x000e220000201000 */
[----:B------:R-:W-:Y:S01]  /*4d20*/  IMAD.MOV.U32 R78, RZ, RZ, 0x2f800000 ;  /* 0x2f800000ff4e7424 */ /* 0x000fe200078e00ff */
[----:B-----5:R-:W-:-:S05]  /*4d30*/  HADD2.F32 R80, -RZ, R60.H1_H1 ;  /* 0x3000003cff507230 */ /* 0x020fca0000004100 */
[----:B------:R-:W-:Y:S02]  /*4d40*/  FMUL.FTZ R80, R80, c[0x0][0x1ec] ;  /* 0x00007b0050507a20 */ /* 0x000fe40000410000 */
[----:B0-----:R-:W-:-:S05]  /*4d50*/  FFMA.FTZ R77, R77, R78, 1.1641532182693481445e-10 ;  /* 0x2f0000004d4d7423 */ /* 0x001fca000001004e */
[----:B------:R-:W-:Y:S01]  /*4d60*/  FSETP.GTU.FTZ.AND P5, PT, R77, c[0x0][0x1e4], PT ;  /* 0x000079004d007a0b */ /* 0x000fe20003fbc000 */
[----:B------:R-:W-:-:S03]  /*4d70*/  FMUL.FTZ R77, R80, c[0x0][0x1e8] ;  /* 0x00007a00504d7a20 */ /* 0x000fc60000410000 */
[----:B------:R-:W-:Y:S02]  /*4d80*/  SEL R145, RZ, 0x1, P5 ;  /* 0x00000001ff917807 */ /* 0x000fe40002800000 */
[----:B------:R-:W-:-:S05]  /*4d90*/  FSEL R77, R77, RZ, !P5 ;  /* 0x000000ff4d4d7208 */ /* 0x000fca0006800000 */
[----:B------:R-:W-:-:S04]  /*4da0*/  FMUL.FTZ R77, R22, R77 ;  /* 0x0000004d164d7220 */ /* 0x000fc80000410000 */
[----:B------:R-:W-:Y:S02]  /*4db0*/  @P3 FADD.FTZ R77, R57, R77 ;  /* 0x0000004d394d3221 */ /* 0x000fe40000010000 */
.L_x_15046:
[----:B------:R-:W-:Y:S05]  /*4dc0*/  BSYNC B1 ;  /* 0x0000000000017941 */ /* 0x000fea0003800000 */
.L_x_15045:
        /* <DEDUP_REMOVED lines=18> */
.L_x_15057:
[----:B------:R-:W-:Y:S02]  /*4ef0*/  MOV R92, R160 ;  /* 0x000000a0005c7202 */ /* 0x000fe40000000f00 */
.L_x_15058:
[----:B------:R-:W-:Y:S05]  /*4f00*/  BSYNC B2 ;  /* 0x0000000000027941 */ /* 0x000fea0003800000 */
.L_x_15056:
        /* <DEDUP_REMOVED lines=16> */
.L_x_15062:
[----:B------:R-:W-:Y:S05]  /*5010*/  BSYNC B3 ;  /* 0x0000000000037941 */ /* 0x000fea0003800000 */
.L_x_15061:
        /* <DEDUP_REMOVED lines=43> */
.L_x_15060:
[----:B------:R-:W-:Y:S05]  /*52d0*/  BSYNC B2 ;  /* 0x0000000000027941 */ /* 0x000fea0003800000 */
.L_x_15059:
        /* <DEDUP_REMOVED lines=11> */
.L_x_15055:
[----:B------:R-:W-:Y:S05]  /*5390*/  BSYNC B1 ;  /* 0x0000000000017941 */ /* 0x000fea0003800000 */
.L_x_15054:
        /* <DEDUP_REMOVED lines=18> */
.L_x_15066:
[----:B------:R-:W-:Y:S02]  /*54c0*/  IMAD.MOV.U32 R94, RZ, RZ, R160 ;  /* 0x000000ffff5e7224 */ /* 0x000fe400078e00a0 */
.L_x_15067:
[----:B------:R-:W-:Y:S05]  /*54d0*/  BSYNC B2 ;  /* 0x0000000000027941 */ /* 0x000fea0003800000 */
.L_x_15065:
        /* <DEDUP_REMOVED lines=16> */
.L_x_15071:
[----:B------:R-:W-:Y:S05]  /*55e0*/  BSYNC B3 ;  /* 0x0000000000037941 */ /* 0x000fea0003800000 */
.L_x_15070:
        /* <DEDUP_REMOVED lines=43> */
.L_x_15069:
[----:B------:R-:W-:Y:S05]  /*58a0*/  BSYNC B2 ;  /* 0x0000000000027941 */ /* 0x000fea0003800000 */
.L_x_15068:
        /* <DEDUP_REMOVED lines=11> */
.L_x_15064:
[----:B------:R-:W-:Y:S05]  /*5960*/  BSYNC B1 ;  /* 0x0000000000017941 */ /* 0x000fea0003800000 */
.L_x_15063:
        /* <DEDUP_REMOVED lines=18> */
.L_x_15075:
[----:B------:R-:W-:Y:S02]  /*5a90*/  IMAD.MOV.U32 R94, RZ, RZ, R160 ;  /* 0x000000ffff5e7224 */ /* 0x000fe400078e00a0 */
.L_x_15076:
[----:B------:R-:W-:Y:S05]  /*5aa0*/  BSYNC B2 ;  /* 0x0000000000027941 */ /* 0x000fea0003800000 */
.L_x_15074:
        /* <DEDUP_REMOVED lines=16> */
.L_x_15080:
[----:B------:R-:W-:Y:S05]  /*5bb0*/  BSYNC B3 ;  /* 0x0000000000037941 */ /* 0x000fea0003800000 */
.L_x_15079:
        /* <DEDUP_REMOVED lines=43> */
.L_x_15078:
[----:B------:R-:W-:Y:S05]  /*5e70*/  BSYNC B2 ;  /* 0x0000000000027941 */ /* 0x000fea0003800000 */
.L_x_15077:
        /* <DEDUP_REMOVED lines=11> */
.L_x_15073:
[----:B------:R-:W-:Y:S05]  /*5f30*/  BSYNC B1 ;  /* 0x0000000000017941 */ /* 0x000fea0003800000 */
.L_x_15072:
        /* <DEDUP_REMOVED lines=18> */
.L_x_15084:
[----:B------:R-:W-:Y:S02]  /*6060*/  IMAD.MOV.U32 R146, RZ, RZ, R160 ;  /* 0x000000ffff927224 */ /* 0x000fe400078e00a0 */
.L_x_15085:
[----:B------:R-:W-:Y:S05]  /*6070*/  BSYNC B2 ;  /* 0x0000000000027941 */ /* 0x000fea0003800000 */
.L_x_15083:
        /* <DEDUP_REMOVED lines=16> */
.L_x_15089:
[----:B------:R-:W-:Y:S05]  /*6180*/  BSYNC B3 ;  /* 0x0000000000037941 */ /* 0x000fea0003800000 */
.L_x_15088:
        /* <DEDUP_REMOVED lines=44> */
.L_x_15087:
[----:B------:R-:W-:Y:S05]  /*6450*/  BSYNC B2 ;  /* 0x0000000000027941 */ /* 0x000fea0003800000 */
.L_x_15086:
        /* <DEDUP_REMOVED lines=11> */
.L_x_15082:
[----:B------:R-:W-:Y:S05]  /*6510*/  BSYNC B1 ;  /* 0x0000000000017941 */ /* 0x000fea0003800000 */
.L_x_15081:
        /* <DEDUP_REMOVED lines=18> */
.L_x_15093:
[----:B------:R-:W-:Y:S02]  /*6640*/  IMAD.MOV.U32 R146, RZ, RZ, R160 ;  /* 0x000000ffff927224 */ /* 0x000fe400078e00a0 */
.L_x_15094:
[----:B------:R-:W-:Y:S05]  /*6650*/  BSYNC B2 ;  /* 0x0000000000027941 */ /* 0x000fea0003800000 */
.L_x_15092:
        /* <DEDUP_REMOVED lines=16> */
.L_x_15098:
[----:B------:R-:W-:Y:S05]  /*6760*/  BSYNC B3 ;  /* 0x0000000000037941 */ /* 0x000fea0003800000 */
.L_x_15097:
        /* <DEDUP_REMOVED lines=44> */
.L_x_15096:
[----:B------:R-:W-:Y:S05]  /*6a30*/  BSYNC B2 ;  /* 0x0000000000027941 */ /* 0x000fea0003800000 */
.L_x_15095:
        /* <DEDUP_REMOVED lines=11> */
.L_x_15091:
[----:B------:R-:W-:Y:S05]  /*6af0*/  BSYNC B1 ;  /* 0x0000000000017941 */ /* 0x000fea0003800000 */
.L_x_15090:
        /* <DEDUP_REMOVED lines=18> */
.L_x_15102:
[----:B------:R-:W-:Y:S02]  /*6c20*/  IMAD.MOV.U32 R164, RZ, RZ, R160 ;  /* 0x000000ffffa47224 */ /* 0x000fe400078e00a0 */
.L_x_15103:
[----:B------:R-:W-:Y:S05]  /*6c30*/  BSYNC B2 ;  /* 0x0000000000027941 */ /* 0x000fea0003800000 */
.L_x_15101:
        /* <DEDUP_REMOVED lines=16> */
.L_x_15107:
[----:B------:R-:W-:Y:S05]  /*6d40*/  BSYNC B3 ;  /* 0x0000000000037941 */ /* 0x000fea0003800000 */
.L_x_15106:
        /* <DEDUP_REMOVED lines=44> */
.L_x_15105:
[----:B------:R-:W-:Y:S05]  /*7010*/  BSYNC B2 ;  /* 0x0000000000027941 */ /* 0x000fea0003800000 */
.L_x_15104:
        /* <DEDUP_REMOVED lines=11> */
.L_x_15100:
[----:B------:R-:W-:Y:S05]  /*70d0*/  BSYNC B1 ;  /* 0x0000000000017941 */ /* 0x000fea0003800000 */
.L_x_15099:
        /* <DEDUP_REMOVED lines=26> */
.L_x_15109:
[----:B------:R-:W-:Y:S05]  /*7280*/  BSYNC B1 ;  /* 0x0000000000017941 */ /* 0x000fea0003800000 */
.L_x_15108:
[----:B------:R-:W-:Y:S02]  /*7290*/  IADD3 R156, R156, 0x100, RZ ;  /* 0x000001009c9c7810 */ /* 0x000fe40007ffe0ff */
[----:B------:R-:W-:Y:S02]  /*72a0*/  IADD3 R155, R155, 0x100, RZ ;  /* 0x000001009b9b7810 */ /* 0x000fe40007ffe0ff */
.L_x_15035:
[----:B------:R-:W-:Y:S05]  /*72b0*/  BSYNC B0 ;  /* 0x0000000000007941 */ /* 0x000fea0003800000 */
.L_x_15034:
        /* <DEDUP_REMOVED lines=30> */
.L_x_15115:
[----:B0-----:R-:W-:Y:S02]  /*74a0*/  IMAD.MOV.U32 R92, RZ, RZ, R160 ;  /* 0x000000ffff5c7224 */ /* 0x001fe400078e00a0 */
.L_x_15116:
[----:B------:R-:W-:Y:S05]  /*74b0*/  BSYNC B2 ;  /* 0x0000000000027941 */ /* 0x000fea0003800000 */
.L_x_15114:
        /* <DEDUP_REMOVED lines=16> */
.L_x_15120:
[----:B------:R-:W-:Y:S05]  /*75c0*/  BSYNC B3 ;  /* 0x0000000000037941 */ /* 0x000fea0003800000 */
.L_x_15119:
        /* <DEDUP_REMOVED lines=43> */
.L_x_15118:
[----:B------:R-:W-:Y:S05]  /*7880*/  BSYNC B2 ;  /* 0x0000000000027941 */ /* 0x000fea0003800000 */
.L_x_15117:
        /* <DEDUP_REMOVED lines=11> */
.L_x_15113:
[----:B-1----:R-:W-:Y:S05]  /*7940*/  BSYNC B1 ;  /* 0x0000000000017941 */ /* 0x002fea0003800000 */
.L_x_15112:
        /* <DEDUP_REMOVED lines=18> */
.L_x_15124:
[----:B------:R-:W-:Y:S02]  /*7a70*/  IMAD.MOV.U32 R94, RZ, RZ, R160 ;  /* 0x000000ffff5e7224 */ /* 0x000fe400078e00a0 */
.L_x_15125:
[----:B------:R-:W-:Y:S05]  /*7a80*/  BSYNC B2 ;  /* 0x0000000000027941 */ /* 0x000fea0003800000 */
.L_x_15123:
        /* <DEDUP_REMOVED lines=16> */
.L_x_15129:
[----:B------:R-:W-:Y:S05]  /*7b90*/  BSYNC B3 ;  /* 0x0000000000037941 */ /* 0x000fea0003800000 */
.L_x_15128:
        /* <DEDUP_REMOVED lines=43> */
.L_x_15127:
[----:B------:R-:W-:Y:S05]  /*7e50*/  BSYNC B2 ;  /* 0x0000000000027941 */ /* 0x000fea0003800000 */
.L_x_15126:
        /* <DEDUP_REMOVED lines=9> */
[----:B------:R-:W-:-:S04]  /*7ef0*/  FMUL.FTZ R85, R30, R85 ;  /* 0x000000551e557220 */ /* 0x000fc80000410000 */
[----:B------:R-:W-:Y:S02]  /*7f00*/  @P3 FADD.FTZ R85, R57, R85 ;  /* 0x0000005539553221 */ /* 0x000fe40000010000 */
.L_x_15122:
[----:B------:R-:W-:Y:S05]  /*7f10*/  BSYNC B1 ;  /* 0x0000000000017941 */ /* 0x000fea0003800000 */
.L_x_15121:
        /* <DEDUP_REMOVED lines=18> */
.L_x_15133:
[----:B0-----:R-:W-:Y:S02]  /*8040*/  MOV R92, R160 ;  /* 0x000000a0005c7202 */ /* 0x001fe40000000f00 */
.L_x_15134:
[----:B------:R-:W-:Y:S05]  /*8050*/  BSYNC B2 ;  /* 0x0000000000027941 */ /* 0x000fea0003800000 */
.L_x_15132:
        /* <DEDUP_REMOVED lines=16> */
.L_x_15138:
[----:B------:R-:W-:Y:S05]  /*8160*/  BSYNC B3 ;  /* 0x0000000000037941 */ /* 0x000fea0003800000 */
.L_x_15137:
        /* <DEDUP_REMOVED lines=43> */
.L_x_15136:
[----:B------:R-:W-:Y:S05]  /*8420*/  BSYNC B2 ;  /* 0x0000000000027941 */ /* 0x000fea0003800000 */
.L_x_15135:
[----:B------:R-:W0:Y:S01]  /*8430*/  I2F.U32 R86, R92 ;  /* 0x0000005c00567306 */ /* 0x000e220000201000 */
[----:B------:R-:W-:Y:S01]  /*8440*/  IMAD.MOV.U32 R87, RZ, RZ, 0x2f800000 ;  /* 0x2f800000ff577424 */ /* 0x000fe200078e00ff */
[----:B-----5:R-:W-:-:S05]  /*8450*/  HADD2.F32 R89, -RZ, R61.H0_H0 ;  /* 0x2000003dff597230 */ /* 0x020fca0000004100 */
        /* <DEDUP_REMOVED lines=8> */
.L_x_15131:
[----:B------:R-:W-:Y:S05]  /*84e0*/  BSYNC B1 ;  /* 0x0000000000017941 */ /* 0x000fea0003800000 */
.L_x_15130:
        /* <DEDUP_REMOVED lines=18> */
.L_x_15142:
[----:B------:R-:W-:Y:S02]  /*8610*/  IMAD.MOV.U32 R94, RZ, RZ, R160 ;  /* 0x000000ffff5e7224 */ /* 0x000fe400078e00a0 */
.L_x_15143:
[----:B------:R-:W-:Y:S05]  /*8620*/  BSYNC B2 ;  /* 0x0000000000027941 */ /* 0x000fea0003800000 */
.L_x_15141:
        /* <DEDUP_REMOVED lines=16> */
.L_x_15147:
[----:B------:R-:W-:Y:S05]  /*8730*/  BSYNC B3 ;  /* 0x0000000000037941 */ /* 0x000fea0003800000 */
.L_x_15146:
        /* <DEDUP_REMOVED lines=43> */
.L_x_15145:
[----:B------:R-:W-:Y:S05]  /*89f0*/  BSYNC B2 ;  /* 0x0000000000027941 */ /* 0x000fea0003800000 */
.L_x_15144:
[----:B------:R-:W1:Y:S01]  /*8a00*/  I2F.U32 R87, R94 ;  /* 0x0000005e00577306 */ /* 0x000e620000201000 */
[----:B------:R-:W-:-:S04]  /*8a10*/  IMAD.MOV.U32 R88, RZ, RZ, 0x2f800000 ;  /* 0x2f800000ff587424 */ /* 0x000fc800078e00ff */
[----:B-1----:R-:W-:Y:S01]  /*8a20*/  FFMA.FTZ R87, R87, R88, 1.1641532182693481445e-10 ;  /* 0x2f00000057577423 */ /* 0x002fe20000010058 */
        /* <DEDUP_REMOVED lines=8> */
.L_x_15140:
[----:B------:R-:W-:Y:S05]  /*8ab0*/  BSYNC B1 ;  /* 0x0000000000017941 */ /* 0x000fea0003800000 */
.L_x_15139:
        /* <DEDUP_REMOVED lines=18> */
.L_x_15151:
[----:B------:R-:W-:Y:S02]  /*8be0*/  IMAD.MOV.U32 R94, RZ, RZ, R160 ;  /* 0x000000ffff5e7224 */ /* 0x000fe400078e00a0 */
.L_x_15152:
[----:B------:R-:W-:Y:S05]  /*8bf0*/  BSYNC B2 ;  /* 0x0000000000027941 */ /* 0x000fea0003800000 */
.L_x_15150:
        /* <DEDUP_REMOVED lines=16> */
.L_x_15156:
[----:B------:R-:W-:Y:S05]  /*8d00*/  BSYNC B3 ;  /* 0x0000000000037941 */ /* 0x000fea0003800000 */
.L_x_15155:
        /* <DEDUP_REMOVED lines=43> */
.L_x_15154:
[----:B------:R-:W-:Y:S05]  /*8fc0*/  BSYNC B2 ;  /* 0x0000000000027941 */ /* 0x000fea0003800000 */
.L_x_15153:
[----:B------:R-:W1:Y:S01]  /*8fd0*/  I2F.U32 R88, R94 ;  /* 0x0000005e00587306 */ /* 0x000e620000201000 */
[----:B------:R-:W-:-:S10]  /*8fe0*/  HFMA2.MMA R89, -RZ, RZ, 0.1171875, 0 ;  /* 0x2f800000ff597435 */ /* 0x000fd400000001ff */
[----:B-1----:R-:W-:Y:S01]  /*8ff0*/  FFMA.FTZ R88, R88, R89, 1.1641532182693481445e-10 ;  /* 0x2f00000058587423 */ /* 0x002fe20000010059 */
        /* <DEDUP_REMOVED lines=8> */
.L_x_15149:
[----:B------:R-:W-:Y:S05]  /*9080*/  BSYNC B1 ;  /* 0x0000000000017941 */ /* 0x000fea0003800000 */
.L_x_15148:
        /* <DEDUP_REMOVED lines=18> */
.L_x_15160:
[----:B0-----:R-:W-:Y:S02]  /*91b0*/  IMAD.MOV.U32 R146, RZ, RZ, R160 ;  /* 0x000000ffff927224 */ /* 0x001fe400078e00a0 */
.L_x_15161:
[----:B------:R-:W-:Y:S05]  /*91c0*/  BSYNC B2 ;  /* 0x0000000000027941 */ /* 0x000fea0003800000 */
.L_x_15159:
        /* <DEDUP_REMOVED lines=16> */
.L_x_15165:
[----:B------:R-:W-:Y:S05]  /*92d0*/  BSYNC B3 ;  /* 0x0000000000037941 */ /* 0x000fea0003800000 */
.L_x_15164:
        /* <DEDUP_REMOVED lines=43> */
.L_x_15163:
[----:B------:R-:W-:Y:S05]  /*9590*/  BSYNC B2 ;  /* 0x0000000000027941 */ /* 0x000fea0003800000 */
.L_x_15162:
[----:B------:R-:W0:Y:S01]  /*95a0*/  I2F.U32 R89, R146 ;  /* 0x0000009200597306 */ /* 0x000e220000201000 */
[----:B------:R-:W-:-:S04]  /*95b0*/  IMAD.MOV.U32 R90, RZ, RZ, 0x2f800000 ;  /* 0x2f800000ff5a7424 */ /* 0x000fc800078e00ff */
        /* <DEDUP_REMOVED lines=9> */
.L_x_15158:
[----:B------:R-:W-:Y:S05]  /*9650*/  BSYNC B1 ;  /* 0x0000000000017941 */ /* 0x000fea0003800000 */
.L_x_15157:
        /* <DEDUP_REMOVED lines=18> */
.L_x_15169:
[----:B------:R-:W-:Y:S02]  /*9780*/  MOV R146, R160 ;  /* 0x000000a000927202 */ /* 0x000fe40000000f00 */
.L_x_15170:
[----:B------:R-:W-:Y:S05]  /*9790*/  BSYNC B2 ;  /* 0x0000000000027941 */ /* 0x000fea0003800000 */
.L_x_15168:
        /* <DEDUP_REMOVED lines=16> */
.L_x_15174:
[----:B------:R-:W-:Y:S05]  /*98a0*/  BSYNC B3 ;  /* 0x0000000000037941 */ /* 0x000fea0003800000 */
.L_x_15173:
        /* <DEDUP_REMOVED lines=43> */
.L_x_15172:
[----:B------:R-:W-:Y:S05]  /*9b60*/  BSYNC B2 ;  /* 0x0000000000027941 */ /* 0x000fea0003800000 */
.L_x_15171:
[----:B------:R-:W0:Y:S01]  /*9b70*/  I2F.U32 R90, R146 ;  /* 0x00000092005a7306 */ /* 0x000e220000201000 */
[----:B------:R-:W-:-:S04]  /*9b80*/  IMAD.MOV.U32 R91, RZ, RZ, 0x2f800000 ;  /* 0x2f800000ff5b7424 */ /* 0x000fc800078e00ff */
        /* <DEDUP_REMOVED lines=9> */
.L_x_15167:
[----:B------:R-:W-:Y:S05]  /*9c20*/  BSYNC B1 ;  /* 0x0000000000017941 */ /* 0x000fea0003800000 */
.L_x_15166:
        /* <DEDUP_REMOVED lines=18> */
.L_x_15178:
[----:B------:R-:W-:Y:S02]  /*9d50*/  IMAD.MOV.U32 R157, RZ, RZ, R160 ;  /* 0x000000ffff9d7224 */ /* 0x000fe400078e00a0 */
.L_x_15179:
[----:B------:R-:W-:Y:S05]  /*9d60*/  BSYNC B2 ;  /* 0x0000000000027941 */ /* 0x000fea0003800000 */
.L_x_15177:
        /* <DEDUP_REMOVED lines=16> */
.L_x_15183:
[----:B------:R-:W-:Y:S05]  /*9e70*/  BSYNC B3 ;  /* 0x0000000000037941 */ /* 0x000fea0003800000 */
.L_x_15182:
        /* <DEDUP_REMOVED lines=44> */
.L_x_15181:
[----:B------:R-:W-:Y:S05]  /*a140*/  BSYNC B2 ;  /* 0x0000000000027941 */ /* 0x000fea0003800000 */
.L_x_15180:
        /* <DEDUP_REMOVED lines=11> */
.L_x_15176:
[----:B------:R-:W-:Y:S05]  /*a200*/  BSYNC B1 ;  /* 0x0000000000017941 */ /* 0x000fea0003800000 */
.L_x_15175:
[----:B------:R-:W-:-:S10]  /*a210*/  HFMA2.MMA R157, -RZ, RZ, 0, 1.9073486328125e-06 ;  /* 0x00000020ff9d7435 */ /* 0x000fd400000001ff */
        /* <DEDUP_REMOVED lines=24> */
.L_x_15111:
[----:B------:R-:W-:Y:S05]  /*a3a0*/  BSYNC B0 ;  /* 0x0000000000007941 */ /* 0x000fea0003800000 */
.L_x_15110:
        /* <DEDUP_REMOVED lines=33> */
.L_x_15194:
        /* <DEDUP_REMOVED lines=69> */
.L_x_15195:
        /* <DEDUP_REMOVED lines=43> */
[C---:B------:R-:W-:Y:S01]  /*acc0*/  FFMA.FTZ R164, R92.reuse, R155, R156 ;  /* 0x0000009b5ca47223 */ /* 0x040fe2000001009c */
[----:B-1----:R-:W-:Y:S01]  /*acd0*/  IADD3 R155, R147, R166, RZ ;  /* 0x000000a6939b7210 */ /* 0x002fe20007ffe0ff */
[----:B------:R-:W-:Y:S02]  /*ace0*/  FMUL.FTZ R156, R92, R93 ;  /* 0x0000005d5c9c7220 */ /* 0x000fe40000410000 */
[----:B------:R-:W0:Y:S01]  /*acf0*/  I2F R92, R147 ;  /* 0x00000093005c7306 */ /* 0x000e220000201400 */
[----:B------:R-:W1:Y:S01]  /*ad00*/  SHFL.DOWN PT, R93, R146, 0x2, 0x1f ;  /* 0x08401f00925d7f89 */ /* 0x000e6200000e0000 */
[----:B------:R-:W-:-:S06]  /*ad10*/  FMUL.FTZ R156, R156, R157 ;  /* 0x0000009d9c9c7220 */ /* 0x000fcc0000410000 */
[----:B------:R-:W-:Y:S08]  /*ad20*/  I2F R157, R166 ;  /* 0x000000a6009d7306 */ /* 0x000ff00000201400 */
[----:B0-----:R-:W0:Y:S08]  /*ad30*/  MUFU.RCP R95, R92 ;  /* 0x0000005c005f7308 */ /* 0x001e300000001000 */
[----:B------:R-:W2:Y:S01]  /*ad40*/  I2F R155, R155 ;  /* 0x0000009b009b7306 */ /* 0x000ea20000201400 */
[----:B-1----:R-:W-:-:S02]  /*ad50*/  FADD.FTZ R94, R146, R93 ;  /* 0x0000005d925e7221 */ /* 0x002fc40000010000 */
[C---:B0-----:R-:W-:Y:S02]  /*ad60*/  FMUL.FTZ R93, R95.reuse, R164 ;  /* 0x000000a45f5d7220 */ /* 0x041fe40000410000 */
[----:B------:R-:W-:-:S03]  /*ad70*/  FFMA.FTZ R94, R95, R156, R94 ;  /* 0x0000009c5f5e7223 */ /* 0x000fc6000001005e */
[----:B------:R-:W0:Y:S01]  /*ad80*/  SHFL.DOWN PT, R156, R93, 0x1, 0x1f ;  /* 0x08201f005d9c7f89 */ /* 0x000e2200000e0000 */
[----:B--2---:R-:W1:Y:S01]  /*ad90*/  MUFU.RCP R146, R155 ;  /* 0x0000009b00927308 */ /* 0x004e620000001000 */
        /* <DEDUP_REMOVED lines=49> */
[--C-:B------:R-:W-:Y:S01]  /*b0b0*/  FADD.FTZ R147, R75, -R157.reuse ;  /* 0x8000009d4b937221 */ /* 0x100fe20000010000 */
[----:B------:R-:W-:Y:S01]  /*b0c0*/  F2FP.PACK_AB R93, R95, R94 ;  /* 0x0000005e5f5d723e */ /* 0x000fe200000000ff */
        /* <DEDUP_REMOVED lines=16> */
.L_x_15189:
[----:B------:R-:W-:Y:S05]  /*b1d0*/  BSYNC B1 ;  /* 0x0000000000017941 */ /* 0x000fea0003800000 */
.L_x_15188:
        /* <DEDUP_REMOVED lines=35> */
.L_x_15191:
[----:B------:R-:W-:Y:S05]  /*b410*/  BSYNC B1 ;  /* 0x0000000000017941 */ /* 0x000fea0003800000 */
.L_x_15190:
        /* <DEDUP_REMOVED lines=17> */
[----:B------:R-:W-:Y:S01]  /*b530*/  F2FP.PACK_AB R95, R146, R95 ;  /* 0x0000005f925f723e */ /* 0x000fe200000000ff */
[----:B------:R-:W-:Y:S02]  /*b540*/  FFMA.FTZ R157, R119, R155, R132 ;  /* 0x0000009b779d7223 */ /* 0x000fe40000010084 */
        /* <DEDUP_REMOVED lines=13> */
.L_x_15187:
[----:B-1----:R-:W-:Y:S05]  /*b620*/  BSYNC B0 ;  /* 0x0000000000007941 */ /* 0x002fea0003800000 */
.L_x_15186:
[----:B------:R-:W-:Y:S02]  /*b630*/  IADD3 R5, R5, c[0x0][0x160], RZ ;  /* 0x0000580005057a10 */ /* 0x000fe40007ffe0ff */
[----:B------:R-:W-:Y:S02]  /*b640*/  LOP3.LUT P3, RZ, R142, 0xff, RZ, 0xc0, !PT ;  /* 0x000000ff8eff7812 */ /* 0x000fe4000786c0ff */
[----:B------:R-:W-:Y:S02]  /*b650*/  ISETP.GE.AND P2, PT, R5, c[0x0][0x164], PT ;  /* 0x0000590005007a0c */ /* 0x000fe40003f46270 */
[----:B------:R-:W-:-:S11]  /*b660*/  SEL R142, RZ, 0x1, P3 ;  /* 0x00000001ff8e7807 */ /* 0x000fd60001800000 */
[----:B0-----:R-:W-:Y:S01]  /*b670*/  @P2 CALL.REL.NOINC `(.L_x_15192) ;  /* 0x0000001000002944 */ /* 0x001fe20003c00000 */
[----:B------:R-:W-:Y:S05]  /*b680*/  BRA `(.L_x_15193) ;  /* 0xffff586000007947 */ /* 0x000fea000383ffff */
.L_x_15192:
[----:B------:R-:W-:Y:S05]  /*b690*/  EXIT ;  /* 0x000000000000794d */ /* 0x000fea0003800000 */
.L_x_15184:
[----:B------:R-:W-:Y:S01]  /*b6a0*/  IMAD.MOV.U32 R164, RZ, RZ, 0x1 ;  /* 0x00000001ffa47424 */ /* 0x000fe200078e00ff */
[----:B------:R-:W-:Y:S01]  /*b6b0*/  MOV R147, 0x1f ;  /* 0x0000001f00937802 */ /* 0x000fe20000000f00 */
[----:B------:R-:W-:Y:S01]  /*b6c0*/  IMAD.MOV.U32 R156, RZ, RZ, -0x1 ;  /* 0xffffffffff9c7424 */ /* 0x000fe200078e00ff */
[----:B------:R-:W-:Y:S02]  /*b6d0*/  MOV R94, 0xb6f0 ;  /* 0x0000b6f0005e7802 */ /* 0x000fe40000000f00 */
[----:B-----5:R-:W-:Y:S05]  /*b6e0*/  CALL.REL.NOINC `($__internal_110_$__cuda_sm70_shflsync_bfly_p) ;  /* 0x000006b000007944 */ /* 0x020fea0003c00000 */
[----:B-1----:R-:W-:Y:S01]  /*b6f0*/  IMAD.MOV.U32 R92, RZ, RZ, R164 ;  /* 0x000000ffff5c7224 */ /* 0x002fe200078e00a4 */
[----:B0-----:R-:W-:Y:S05]  /*b700*/  BRA `(.L_x_15194) ;  /* 0xffffeeb000007947 */ /* 0x001fea000383ffff */
.L_x_15185:
[----:B------:R-:W-:Y:S01]  /*b710*/  HFMA2.MMA R164, -RZ, RZ, 0, 1.1920928955078125e-07 ;  /* 0x00000002ffa47435 */ /* 0x000fe200000001ff */
[----:B------:R-:W-:Y:S01]  /*b720*/  IMAD.MOV.U32 R147, RZ, RZ, 0x1f ;  /* 0x0000001fff937424 */ /* 0x000fe200078e00ff */
[----:B------:R-:W-:Y:S01]  /*b730*/  MOV R94, 0xb760 ;  /* 0x0000b760005e7802 */ /* 0x000fe20000000f00 */
[----:B------:R-:W-:-:S03]  /*b740*/  IMAD.MOV.U32 R156, RZ, RZ, -0x1 ;  /* 0xffffffffff9c7424 */ /* 0x000fc600078e00ff */
[----:B-----5:R-:W-:Y:S05]  /*b750*/  CALL.REL.NOINC `($__internal_110_$__cuda_sm70_shflsync_bfly_p) ;  /* 0x0000064000007944 */ /* 0x020fea0003c00000 */
[----:B01----:R-:W-:Y:S01]  /*b760*/  FADD.FTZ R93, R93, R164 ;  /* 0x000000a45d5d7221 */ /* 0x003fe20000010000 */
[----:B------:R-:W-:Y:S01]  /*b770*/  MOV R164, 0x4 ;  /* 0x0000000400a47802 */ /* 0x000fe20000000f00 */
[----:B------:R-:W-:Y:S01]  /*b780*/  IMAD.MOV.U32 R147, RZ, RZ, 0x1f ;  /* 0x0000001fff937424 */ /* 0x000fe200078e00ff */
[----:B------:R-:W-:Y:S01]  /*b790*/  MOV R94, 0xb7c0 ;  /* 0x0000b7c0005e7802 */ /* 0x000fe20000000f00 */
[----:B------:R-:W-:-:S02]  /*b7a0*/  IMAD.MOV.U32 R156, RZ, RZ, -0x1 ;  /* 0xffffffffff9c7424 */ /* 0x000fc400078e00ff */
[----:B------:R-:W-:Y:S05]  /*b7b0*/  CALL.REL.NOINC `($__internal_110_$__cuda_sm70_shflsync_bfly_p) ;  /* 0x000005e000007944 */ /* 0x000fea0003c00000 */
[----:B01----:R-:W-:Y:S01]  /*b7c0*/  FADD.FTZ R93, R93, R164 ;  /* 0x000000a45d5d7221 */ /* 0x003fe20000010000 */
[----:B------:R-:W-:Y:S01]  /*b7d0*/  HFMA2.MMA R164, -RZ, RZ, 0, 4.76837158203125e-07 ;  /* 0x00000008ffa47435 */ /* 0x000fe200000001ff */
[----:B------:R-:W-:Y:S01]  /*b7e0*/  IMAD.MOV.U32 R147, RZ, RZ, 0x1f ;  /* 0x0000001fff937424 */ /* 0x000fe200078e00ff */
[----:B------:R-:W-:Y:S01]  /*b7f0*/  MOV R94, 0xb820 ;  /* 0x0000b820005e7802 */ /* 0x000fe20000000f00 */
[----:B------:R-:W-:-:S03]  /*b800*/  IMAD.MOV.U32 R156, RZ, RZ, -0x1 ;  /* 0xffffffffff9c7424 */ /* 0x000fc600078e00ff */
[----:B------:R-:W-:Y:S05]  /*b810*/  CALL.REL.NOINC `($__internal_110_$__cuda_sm70_shflsync_bfly_p) ;  /* 0x0000058000007944 */ /* 0x000fea0003c00000 */
[----:B01----:R-:W-:Y:S01]  /*b820*/  FADD.FTZ R93, R93, R164 ;  /* 0x000000a45d5d7221 */ /* 0x003fe20000010000 */
[----:B------:R-:W-:Y:S01]  /*b830*/  MOV R164, 0x10 ;  /* 0x0000001000a47802 */ /* 0x000fe20000000f00 */
[----:B------:R-:W-:Y:S01]  /*b840*/  IMAD.MOV.U32 R147, RZ, RZ, 0x1f ;  /* 0x0000001fff937424 */ /* 0x000fe200078e00ff */
[----:B------:R-:W-:Y:S01]  /*b850*/  MOV R94, 0xb880 ;  /* 0x0000b880005e7802 */ /* 0x000fe20000000f00 */
[----:B------:R-:W-:-:S02]  /*b860*/  IMAD.MOV.U32 R156, RZ, RZ, -0x1 ;  /* 0xffffffffff9c7424 */ /* 0x000fc400078e00ff */
[----:B------:R-:W-:Y:S05]  /*b870*/  CALL.REL.NOINC `($__internal_110_$__cuda_sm70_shflsync_bfly_p) ;  /* 0x0000052000007944 */ /* 0x000fea0003c00000 */
[----:B01----:R-:W-:Y:S01]  /*b880*/  FADD.FTZ R93, R93, R164 ;  /* 0x000000a45d5d7221 */ /* 0x003fe20000010000 */
[----:B------:R-:W-:Y:S01]  /*b890*/  HFMA2.MMA R164, -RZ, RZ, 0, 5.9604644775390625e-08 ;  /* 0x00000001ffa47435 */ /* 0x000fe200000001ff */
        /* <DEDUP_REMOVED lines=53> */
[----:B------:R-:W-:Y:S05]  /*bbf0*/  CALL.REL.NOINC `($__internal_110_$__cuda_sm70_shflsync_bfly_p) ;  /* 0x000001a000007944 */ /* 0x000fea0003c00000 */
[----:B01----:R-:W-:Y:S01]  /*bc00*/  FADD.FTZ R93, R93, R164 ;  /* 0x000000a45d5d7221 */ /* 0x003fe20000010000 */
[----:B------:R-:W-:Y:S01]  /*bc10*/  MOV R164, 0x2 ;  /* 0x0000000200a47802 */ /* 0x000fe20000000f00 */
[----:B------:R-:W-:Y:S01]  /*bc20*/  IMAD.MOV.U32 R147, RZ, RZ, 0x1f ;  /* 0x0000001fff937424 */ /* 0x000fe200078e00ff */
[----:B------:R-:W-:Y:S01]  /*bc30*/  MOV R94, 0xbc60 ;  /* 0x0000bc60005e7802 */ /* 0x000fe20000000f00 */
[----:B------:R-:W-:Y:S02]  /*bc40*/  IMAD.MOV.U32 R156, RZ, RZ, -0x1 ;  /* 0xffffffffff9c7424 */ /* 0x000fe400078e00ff */
[----:B------:R-:W-:Y:S05]  /*bc50*/  CALL.REL.NOINC `($__internal_110_$__cuda_sm70_shflsync_bfly_p) ;  /* 0x0000014000007944 */ /* 0x000fea0003c00000 */
[----:B01----:R-:W-:Y:S01]  /*bc60*/  FADD.FTZ R93, R93, R164 ;  /* 0x000000a45d5d7221 */ /* 0x003fe20000010000 */
[----:B------:R-:W-:Y:S01]  /*bc70*/  HFMA2.MMA R164, -RZ, RZ, 0, 2.384185791015625e-07 ;  /* 0x00000004ffa47435 */ /* 0x000fe200000001ff */
        /* <DEDUP_REMOVED lines=10> */
[----:B-1----:R-:W-:Y:S01]  /*bd20*/  FADD.FTZ R155, R93, R164 ;  /* 0x000000a45d9b7221 */ /* 0x002fe20000010000 */
[----:B------:R-:W-:Y:S01]  /*bd30*/  HFMA2.MMA R164, -RZ, RZ, 0, 9.5367431640625e-07 ;  /* 0x00000010ffa47435 */ /* 0x000fe200000001ff */
[----:B0-----:R-:W-:Y:S01]  /*bd40*/  IMAD.MOV.U32 R147, RZ, RZ, 0x1f ;  /* 0x0000001fff937424 */ /* 0x001fe200078e00ff */
[----:B------:R-:W-:Y:S01]  /*bd50*/  MOV R94, 0xbd90 ;  /* 0x0000bd90005e7802 */ /* 0x000fe20000000f00 */
[----:B------:R-:W-:Y:S01]  /*bd60*/  IMAD.MOV.U32 R156, RZ, RZ, -0x1 ;  /* 0xffffffffff9c7424 */ /* 0x000fe200078e00ff */
[----:B------:R-:W-:-:S02]  /*bd70*/  MOV R93, R155 ;  /* 0x0000009b005d7202 */ /* 0x000fc40000000f00 */
[----:B------:R-:W-:Y:S05]  /*bd80*/  CALL.REL.NOINC `($__internal_110_$__cuda_sm70_shflsync_bfly_p) ;  /* 0x0000001000007944 */ /* 0x000fea0003c00000 */
[----:B01----:R-:W-:Y:S05]  /*bd90*/  BRA `(.L_x_15195) ;  /* 0xffffec7000007947 */ /* 0x003fea000383ffff */
        .weak           $__internal_110_$__cuda_sm70_shflsync_bfly_p
        .type           $__internal_110_$__cuda_sm70_shflsync_bfly_p,@function
        .size           $__internal_110_$__cuda_sm70_shflsync_bfly_p,(.L_x_22198 - $__internal_110_$__cuda_sm70_shflsync_bfly_p)
$__internal_110_$__cuda_sm70_shflsync_bfly_p:
[----:B------:R-:W-:Y:S01]  /*bda0*/  IMAD.MOV.U32 R95, RZ, RZ, 0x0 ;  /* 0x00000000ff5f7424 */ /* 0x000fe200078e00ff */
[----:B------:R-:W-:Y:S04]  /*bdb0*/  WARPSYNC R156 ;  /* 0x0000009c00007348 */ /* 0x000fe80003800000 */
[----:B------:R0:W1:Y:S01]  /*bdc0*/  SHFL.BFLY PT, R164, R93, R164, R147 ;  /* 0x0c0000a45da47389 */ /* 0x00006200000e0093 */
[----:B------:R-:W-:Y:S05]  /*bdd0*/  RET.REL.NODEC R94 `(_ZN10layer_norm13ln_fwd_kernelINS_13Kernel_traitsI6__halfS2_fS2_fjLj6144ELj1ELj1ELj8ELj16ENS_18Kernel_traits_baseILj6144ES2_S2_fS2_fjLj256EEEEELb1ELb1ELb1ELb0EEEvNS_9FwdParamsE) ;  /* 0xffff42205e007950 */ /* 0x000fea0003c3ffff */
.L_x_15196:
        /* <DEDUP_REMOVED lines=10> */
.L_x_22198:


//--------------------- .text._ZN10layer_norm13ln_fwd_kernelINS_13Kernel_traitsI6__halfS2_fS2_fjLj6144ELj1ELj1ELj8ELj16ENS_18Kernel_traits_baseILj6144ES2_S2_fS2_fjLj256EEEEELb1ELb1ELb1ELb1EEEvNS_9FwdParamsE --------------------------
	.section	.text._ZN10layer_norm13ln_fwd_kernelINS_13Kernel_traitsI6__halfS2_fS2_fjLj6144ELj1ELj1ELj8ELj16ENS_18Kernel_traits_baseILj6144ES2_S2_fS2_fjLj256EEEEELb1ELb1ELb1ELb1EEEvNS_9FwdParamsE,"ax",@progbits
	.sectioninfo	@"SHI_REGISTERS=127"
	.align	128
        .global         _ZN10layer_norm13ln_fwd_kernelINS_13Kernel_traitsI6__halfS2_fS2_fjLj6144ELj1ELj1ELj8ELj16ENS_18Kernel_traits_baseILj6144ES2_S2_fS2_fjLj256EEEEELb1ELb1ELb1ELb1EEEvNS_9FwdParamsE
        .type           _ZN10layer_norm13ln_fwd_kernelINS_13Kernel_traitsI6__halfS2_fS2_fjLj6144ELj1ELj1ELj8ELj16ENS_18Kernel_traits_baseILj6144ES2_S2_fS2_fjLj256EEEEELb1ELb1ELb1ELb1EEEvNS_9FwdParamsE,@function
        .size           _ZN10layer_norm13ln_fwd_kernelINS_13Kernel_traitsI6__halfS2_fS2_fjLj6144ELj1ELj1ELj8ELj16ENS_18Kernel_traits_baseILj6144ES2_S2_fS2_fjLj256EEEEELb1ELb1ELb1ELb1EEEvNS_9FwdParamsE,(.L_x_22199 - _ZN10layer_norm13ln_fwd_kernelINS_13Kernel_traitsI6__halfS2_fS2_fjLj6144ELj1ELj1ELj8ELj16ENS_18Kernel_traits_baseILj6144ES2_S2_fS2_fjLj256EEEEELb1ELb1ELb1ELb1EEEvNS_9FwdParamsE)
        .other          _ZN10layer_norm13ln_fwd_kernelINS_13Kernel_traitsI6__halfS2_fS2_fjLj6144ELj1ELj1ELj8ELj16ENS_18Kernel_traits_baseILj6144ES2_S2_fS2_fjLj256EEEEELb1ELb1ELb1ELb1EEEvNS_9FwdParamsE,@"STO_CUDA_ENTRY STV_DEFAULT"
_ZN10layer_norm13ln_fwd_kernelINS_13Kernel_traitsI6__halfS2_fS2_fjLj6144ELj1ELj1ELj8ELj16ENS_18Kernel_traits_baseILj6144ES2_S2_fS2_fjLj256EEEEELb1ELb1ELb1ELb1EEEvNS_9FwdParamsE:
.text._ZN10layer_norm13ln_fwd_kernelINS_13Kernel_traitsI6__halfS2_fS2_fjLj6144ELj1ELj1ELj8ELj16ENS_18Kernel_traits_baseILj6144ES2_S2_fS2_fjLj256EEEEELb1ELb1ELb1ELb1EEEvNS_9FwdParamsE:
        /* <DEDUP_REMOVED lines=74> */
[----:B------:R0:W5:Y:S01]  /*04a0*/  @P0 LDG.E.128 R40, [R2.64+0x2000] ;  /* 0x0020000602280981 */ /* 0x000162000c1e1d00 */
[----:B------:R-:W-:-:S02]  /*04b0*/  UIADD3 UR23, UR4, -0xe443238, URZ ;  /* 0xf1bbcdc804177890 */ /* 0x000fc4000fffe03f */
[----:B------:R-:W-:Y:S01]  /*04c0*/  LOP3.LUT R16, R5, UR20, R12, 0x96, !PT ;  /* 0x0000001405107c12 */ /* 0x000fe2000f8e960c */
[----:B------:R-:W-:Y:S01]  /*04d0*/  IMAD.WIDE.U32 R14, R14, -0x2daee0ad, RZ ;  /* 0xd2511f530e0e7825 */ /* 0x000fe200078e00ff */
[----:B------:R-:W-:Y:S01]  /*04e0*/  UIADD3 UR24, UR5, -0x24c28bd8, URZ ;  /* 0xdb3d742805187890 */ /* 0x000fe2000fffe03f */
[----:B------:R-:W-:Y:S02]  /*04f0*/  LEA R12, P3, R0, c[0x0][0x1c8], 0x4 ;  /* 0x00007200000c7a11 */ /* 0x000fe400078620ff */
[----:B------:R-:W-:Y:S01]  /*0500*/  IMAD.WIDE.U32 R16, R16, -0x326172a9, RZ ;  /* 0xcd9e8d5710107825 */ /* 0x000fe200078e00ff */
[----:B------:R-:W-:-:S03]  /*0510*/  LOP3.LUT R50, R15, UR22, R4, 0x96, !PT ;  /* 0x000000160f327c12 */ /* 0x000fc6000f8e9604 */
[----:B------:R-:W-:Y:S01]  /*0520*/  IMAD.X R13, RZ, RZ, c[0x0][0x1cc], P3 ;  /* 0x00007300ff0d7624 */ /* 0x000fe200018e06ff */
[----:B------:R-:W-:Y:S01]  /*0530*/  LOP3.LUT R49, R17, UR21, R6, 0x96, !PT ;  /* 0x0000001511317c12 */ /* 0x000fe2000f8e9606 */
[----:B------:R-:W-:Y:S01]  /*0540*/  IMAD.HI.U32 R5, R50, -0x326172a9, RZ ;  /* 0xcd9e8d5732057827 */ /* 0x000fe200078e00ff */
[----:B------:R-:W-:-:S03]  /*0550*/  IADD3 R6, P2, R19, c[0x0][0x1b0], RZ ;  /* 0x00006c0013067a10 */ /* 0x000fc60007f5e0ff */
[----:B0-----:R-:W-:Y:S01]  /*0560*/  IMAD.HI.U32 R3, R49, -0x2daee0ad, RZ ;  /* 0xd2511f5331037827 */ /* 0x001fe200078e00ff */
        /* <DEDUP_REMOVED lines=8> */
[----:B------:R0:W5:Y:S02]  /*05f0*/  LDG.E.128 R36, [R6.64] ;  /* 0x0000000606247981 */ /* 0x000164000c1e1d00 */
[----:B------:R-:W-:-:S02]  /*0600*/  HADD2.F32 R2, -RZ, R8.H0_H0 ;  /* 0x20000008ff027230 */ /* 0x000fc40000004100 */
[----:B------:R0:W5:Y:S01]  /*0610*/  LDG.E.128 R32, [R6.64+0x1000] ;  /* 0x0010000606207981 */ /* 0x000162000c1e1d00 */
[----:B------:R-:W-:Y:S02]  /*0620*/  HADD2.F32 R3, -RZ, R8.H1_H1 ;  /* 0x30000008ff037230 */ /* 0x000fe40000004100 */
[--C-:B------:R-:W-:Y:S01]  /*0630*/  HADD2.F32 R4, -RZ, R9.reuse.H0_H0 ;  /* 0x20000009ff047230 */ /* 0x100fe20000004100 */
[----:B------:R0:W5:Y:S01]  /*0640*/  LDG.E.128 R28, [R6.64+0x2000] ;  /* 0x00200006061c7981 */ /* 0x000162000c1e1d00 */
[----:B------:R-:W-:Y:S01]  /*0650*/  HADD2.F32 R5, -RZ, R9.H1_H1 ;  /* 0x30000009ff057230 */ /* 0x000fe20000004100 */
[----:B------:R-:W-:Y:S01]  /*0660*/  @!P0 CS2R R46, SRZ ;  /* 0x00000000002e8805 */ /* 0x000fe2000001ff00 */
[--C-:B------:R-:W-:Y:S01]  /*0670*/  HADD2.F32 R8, -RZ, R11.reuse.H0_H0 ;  /* 0x2000000bff087230 */ /* 0x100fe20000004100 */
[----:B------:R1:W5:Y:S01]  /*0680*/  LDG.E.128 R24, [R12.64] ;  /* 0x000000060c187981 */ /* 0x000362000c1e1d00 */
[----:B------:R-:W-:Y:S01]  /*0690*/  HADD2.F32 R9, -RZ, R11.H1_H1 ;  /* 0x3000000bff097230 */ /* 0x000fe20000004100 */
[----:B------:R-:W-:Y:S01]  /*06a0*/  @!P0 CS2R R42, SRZ ;  /* 0x00000000002a8805 */ /* 0x000fe2000001ff00 */
[----:B------:R-:W-:Y:S01]  /*06b0*/  HADD2.F32 R11, -RZ, R44.H1_H1 ;  /* 0x3000002cff0b7230 */ /* 0x000fe20000004100 */
[----:B------:R1:W5:Y:S01]  /*06c0*/  LDG.E.128 R20, [R12.64+0x1000] ;  /* 0x001000060c147981 */ /* 0x000362000c1e1d00 */
[----:B------:R-:W-:Y:S01]  /*06d0*/  HADD2.F32 R78, -RZ, R40.H0_H0 ;  /* 0x20000028ff4e7230 */ /* 0x000fe20000004100 */
[----:B------:R-:W-:Y:S01]  /*06e0*/  UIADD3 UR25, UR4, -0x700cb87f, URZ ;  /* 0x8ff3478104197890 */ /* 0x000fe2000fffe03f */
[--C-:B0-----:R-:W-:Y:S01]  /*06f0*/  HADD2.F32 R6, -RZ, R10.reuse.H0_H0 ;  /* 0x2000000aff067230 */ /* 0x101fe20000004100 */
[----:B------:R1:W5:Y:S01]  /*0700*/  LDG.E.128 R16, [R12.64+0x2000] ;  /* 0x002000060c107981 */ /* 0x000362000c1e1d00 */
[----:B------:R-:W-:Y:S01]  /*0710*/  HADD2.F32 R7, -RZ, R10.H1_H1 ;  /* 0x3000000aff077230 */ /* 0x000fe20000004100 */
[----:B------:R-:W-:Y:S01]  /*0720*/  UIADD3 UR26, UR5, -0x695add53, URZ ;  /* 0x96a522ad051a7890 */ /* 0x000fe2000fffe03f */
[----:B------:R-:W-:Y:S01]  /*0730*/  HADD2.F32 R10, -RZ, R44.H0_H0 ;  /* 0x2000002cff0a7230 */ /* 0x000fe20000004100 */
[----:B------:R-:W-:Y:S01]  /*0740*/  IMAD R44, R50, -0x326172a9, RZ ;  /* 0xcd9e8d57322c7824 */ /* 0x000fe200078e02ff */
[----:B------:R-:W-:Y:S01]  /*0750*/  HADD2.F32 R80, -RZ, R40.H1_H1 ;  /* 0x30000028ff507230 */ /* 0x000fe20000004100 */
[----:B------:R-:W-:Y:S01]  /*0760*/  IMAD.HI.U32 R87, R98, -0x326172a9, RZ ;  /* 0xcd9e8d5762577827 */ /* 0x000fe200078e00ff */
[--C-:B------:R-:W-:Y:S01]  /*0770*/  HADD2.F32 R81, -RZ, R41.reuse.H0_H0 ;  /* 0x20000029ff517230 */ /* 0x100fe20000004100 */
[----:B------:R-:W-:Y:S01]  /*0780*/  HFMA2.MMA R99, -RZ, RZ, 0, 0 ;  /* 0x00000000ff637435 */ /* 0x000fe200000001ff */
[----:B------:R-:W-:Y:S01]  /*0790*/  HADD2.F32 R82, -RZ, R41.H1_H1 ;  /* 0x30000029ff527230 */ /* 0x000fe20000004100 */
[----:B------:R-:W-:Y:S01]  /*07a0*/  IMAD.WIDE.U32 R40, R51, -0x2daee0ad, RZ ;  /* 0xd2511f5333287825 */ /* 0x000fe200078e00ff */
[--C-:B-1----:R-:W-:Y:S01]  /*07b0*/  HADD2.F32 R12, -RZ, R45.reuse.H0_H0 ;  /* 0x2000002dff0c7230 */ /* 0x102fe20000004100 */
[----:B------:R-:W-:Y:S01]  /*07c0*/  LOP3.LUT R87, R87, UR25, R44, 0x96, !PT ;  /* 0x0000001957577c12 */ /* 0x000fe2000f8e962c */
[----:B------:R-:W-:Y:S01]  /*07d0*/  HADD2.F32 R13, -RZ, R45.H1_H1 ;  /* 0x3000002dff0d7230 */ /* 0x000fe20000004100 */
[----:B------:R-:W-:Y:S01]  /*07e0*/  IMAD R45, R49, -0x2daee0ad, RZ ;  /* 0xd2511f53312d7824 */ /* 0x000fe200078e02ff */
[--C-:B------:R-:W-:Y:S01]  /*07f0*/  HADD2.F32 R14, -RZ, R46.reuse.H0_H0 ;  /* 0x2000002eff0e7230 */ /* 0x100fe20000004100 */
[----:B------:R-:W-:Y:S01]  /*0800*/  IMAD.MOV.U32 R90, RZ, RZ, R40 ;  /* 0x000000ffff5a7224 */ /* 0x000fe200078e0028 */
[----:B------:R-:W-:Y:S01]  /*0810*/  HADD2.F32 R15, -RZ, R46.H1_H1 ;  /* 0x3000002eff0f7230 */ /* 0x000fe20000004100 */
[----:B------:R-:W-:Y:S01]  /*0820*/  IMAD.MOV.U32 R100, RZ, RZ, 0x1 ;  /* 0x00000001ff647424 */ /* 0x000fe200078e00ff */
[--C-:B------:R-:W-:Y:S01]  /*0830*/  HADD2.F32 R76, -RZ, R47.reuse.H0_H0 ;  /* 0x2000002fff4c7230 */ /* 0x100fe20000004100 */
[----:B------:R-:W-:Y:S01]  /*0840*/  LOP3.LUT R88, R41, UR26, R45, 0x96, !PT ;  /* 0x0000001a29587c12 */ /* 0x000fe2000f8e962d */
[----:B------:R-:W-:Y:S01]  /*0850*/  HADD2.F32 R77, -RZ, R47.H1_H1 ;  /* 0x3000002fff4d7230 */ /* 0x000fe20000004100 */
[----:B------:R-:W-:Y:S01]  /*0860*/  LOP3.LUT R97, R48, 0x3, RZ, 0xc0, !PT ;  /* 0x0000000330617812 */ /* 0x000fe200078ec0ff */
[--C-:B------:R-:W-:Y:S01]  /*0870*/  HADD2.F32 R83, -RZ, R42.reuse.H0_H0 ;  /* 0x2000002aff537230 */ /* 0x100fe20000004100 */
[----:B------:R-:W-:Y:S01]  /*0880*/  IMAD R98, R98, -0x326172a9, RZ ;  /* 0xcd9e8d5762627824 */ /* 0x000fe200078e02ff */
[----:B------:R-:W-:Y:S01]  /*0890*/  HADD2.F32 R84, -RZ, R42.H1_H1 ;  /* 0x3000002aff547230 */ /* 0x000fe20000004100 */
[----:B------:R-:W-:Y:S01]  /*08a0*/  ULDC.U8 UR8, c[0x0][0x1f0] ;  /* 0x00007c0000087ab9 */ /* 0x000fe20000000000 */
[----:B------:R-:W-:-:S02]  /*08b0*/  HADD2.F32 R85, -RZ, R43.H0_H0 ;  /* 0x2000002bff557230 */ /* 0x000fc40000004100 */
[----:B------:R-:W-:Y:S02]  /*08c0*/  HADD2.F32 R86, -RZ, R43.H1_H1 ;  /* 0x3000002bff567230 */ /* 0x000fe40000004100 */
.L_x_15424:
[----:B------:R-:W-:-:S04]  /*08d0*/  IMAD.MOV.U32 R58, RZ, RZ, 0x4 ;  /* 0x00000004ff3a7424 */ /* 0x000fc800078e00ff */
[----:B------:R-:W-:-:S06]  /*08e0*/  IMAD.WIDE R52, R79, R58, c[0x0][0x1d0] ;  /* 0x000074004f347625 */ /* 0x000fcc00078e023a */
[----:B------:R-:W2:Y:S01]  /*08f0*/  LDG.E R52, [R52.64] ;  /* 0x0000000634347981 */ /* 0x000ea2000c1e1900 */
[----:B------:R-:W-:Y:S01]  /*0900*/  ISETP.NE.U32.AND P0, PT, RZ, c[0x0][0x180], PT ;  /* 0x00006000ff007a0c */ /* 0x000fe20003f05070 */
[C---:B------:R-:W-:Y:S01]  /*0910*/  IMAD R54, R79.reuse, c[0x0][0x168], RZ ;  /* 0x00005a004f367a24 */ /* 0x040fe200078e02ff */
[----:B------:R-:W-:Y:S01]  /*0920*/  MOV R113, RZ ;  /* 0x000000ff00717202 */ /* 0x000fe20000000f00 */
[----:B------:R-:W-:Y:S01]  /*0930*/  IMAD.WIDE R58, R79, R58, c[0x0][0x1d8] ;  /* 0x000076004f3a7625 */ /* 0x000fe200078e023a */
[----:B------:R-:W-:Y:S02]  /*0940*/  ISETP.NE.AND.EX P0, PT, RZ, c[0x0][0x184], PT, P0 ;  /* 0x00006100ff007a0c */ /* 0x000fe40003f05300 */
[----:B------:R-:W-:Y:S02]  /*0950*/  SHF.R.S32.HI R55, RZ, 0x1f, R54 ;  /* 0x0000001fff377819 */ /* 0x000fe40000011436 */
[----:B-----5:R0:W5:Y:S02]  /*0960*/  LDG.E R109, [R58.64] ;  /* 0x000000063a6d7981 */ /* 0x020164000c1e1900 */
[----:B------:R-:W-:-:S04]  /*0970*/  LEA.HI R55, R55, R54, RZ, 0x3 ;  /* 0x0000003637377211 */ /* 0x000fc800078f18ff */
[----:B------:R-:W-:-:S03]  /*0980*/  LEA.HI.SX32 R117, R55, R0, 0x1d ;  /* 0x0000000037757211 */ /* 0x000fc600078feaff */
[----:B------:R-:W-:-:S04]  /*0990*/  @P0 IMAD.MOV.U32 R54, RZ, RZ, 0x20 ;  /* 0x00000020ff360424 */ /* 0x000fc800078e00ff */
        /* <DEDUP_REMOVED lines=32> */
.L_x_15200:
[----:B------:R-:W-:Y:S02]  /*0ba0*/  MOV R60, R98 ;  /* 0x00000062003c7202 */ /* 0x000fe40000000f00 */
.L_x_15201:
[----:B------:R-:W-:Y:S05]  /*0bb0*/  BSYNC B1 ;  /* 0x0000000000017941 */ /* 0x000fea0003800000 */
.L_x_15199:
        /* <DEDUP_REMOVED lines=16> */
.L_x_15205:
[----:B------:R-:W-:Y:S05]  /*0cc0*/  BSYNC B2 ;  /* 0x0000000000027941 */ /* 0x000fea0003800000 */
.L_x_15204:
        /* <DEDUP_REMOVED lines=44> */
.L_x_15203:
[----:B------:R-:W-:Y:S05]  /*0f90*/  BSYNC B1 ;  /* 0x0000000000017941 */ /* 0x000fea0003800000 */
.L_x_15202:
[----:B------:R-:W0:Y:S01]  /*0fa0*/  I2F.U32 R52, R60 ;  /* 0x0000003c00347306 */ /* 0x000e220000201000 */
[----:B-----5:R-:W-:Y:S01]  /*0fb0*/  HADD2.F32 R53, -RZ, R48.H0_H0 ;  /* 0x20000030ff357230 */ /* 0x020fe20000004100 */
[----:B------:R-:W-:-:S04]  /*0fc0*/  IMAD.MOV.U32 R55, RZ, RZ, 0x2f800000 ;  /* 0x2f800000ff377424 */ /* 0x000fc800078e00ff */
[----:B------:R-:W-:-:S04]  /*0fd0*/  FMUL.FTZ R53, R53, c[0x0][0x1ec] ;  /* 0x00007b0035357a20 */ /* 0x000fc80000410000 */
[----:B------:R-:W-:Y:S02]  /*0fe0*/  FMUL.FTZ R53, R53, c[0x0][0x1e8] ;  /* 0x00007a0035357a20 */ /* 0x000fe40000410000 */
[----:B0-----:R-:W-:-:S05]  /*0ff0*/  FFMA.FTZ R52, R52, R55, 1.1641532182693481445e-10 ;  /* 0x2f00000034347423 */ /* 0x001fca0000010037 */
[----:B------:R-:W-:Y:S01]  /*1000*/  FSETP.GTU.FTZ.AND P1, PT, R52, c[0x0][0x1e4], PT ;  /* 0x0000790034007a0b */ /* 0x000fe20003f3c000 */
[----:B------:R-:W-:-:S03]  /*1010*/  HADD2.F32 R52, -RZ, R24.H0_H0 ;  /* 0x20000018ff347230 */ /* 0x000fc60000004100 */
[----:B------:R-:W-:Y:S02]  /*1020*/  FSEL R53, R53, RZ, !P1 ;  /* 0x000000ff35357208 */ /* 0x000fe40004800000 */
[----:B------:R-:W-:-:S03]  /*1030*/  SEL R101, RZ, 0x1, P1 ;  /* 0x00000001ff657807 */ /* 0x000fc60000800000 */
[----:B------:R-:W-:-:S04]  /*1040*/  FMUL.FTZ R52, R53, R52 ;  /* 0x0000003435347220 */ /* 0x000fc80000410000 */
[----:B------:R-:W-:Y:S02]  /*1050*/  @P0 FADD.FTZ R52, R40, R52 ;  /* 0x0000003428340221 */ /* 0x000fe40000010000 */
.L_x_15198:
[----:B0-----:R-:W-:Y:S05]  /*1060*/  BSYNC B0 ;  /* 0x0000000000007941 */ /* 0x001fea0003800000 */
.L_x_15197:
        /* <DEDUP_REMOVED lines=18> */
.L_x_15209:
[----:B------:R-:W-:Y:S02]  /*1190*/  MOV R62, R98 ;  /* 0x00000062003e7202 */ /* 0x000fe40000000f00 */
.L_x_15210:
[----:B------:R-:W-:Y:S05]  /*11a0*/  BSYNC B1 ;  /* 0x0000000000017941 */ /* 0x000fea0003800000 */
.L_x_15208:
        /* <DEDUP_REMOVED lines=16> */
.L_x_15214:
[----:B------:R-:W-:Y:S05]  /*12b0*/  BSYNC B2 ;  /* 0x0000000000027941 */ /* 0x000fea0003800000 */
.L_x_15213:
        /* <DEDUP_REMOVED lines=44> */
.L_x_15212:
[----:B------:R-:W-:Y:S05]  /*1580*/  BSYNC B1 ;  /* 0x0000000000017941 */ /* 0x000fea0003800000 */
.L_x_15211:
        /* <DEDUP_REMOVED lines=12> */
.L_x_15207:
[----:B------:R-:W-:Y:S05]  /*1650*/  BSYNC B0 ;  /* 0x0000000000007941 */ /* 0x000fea0003800000 */
.L_x_15206:
        /* <DEDUP_REMOVED lines=18> */
.L_x_15218:
[----:B------:R-:W-:Y:S02]  /*1780*/  MOV R62, R98 ;  /* 0x00000062003e7202 */ /* 0x000fe40000000f00 */
.L_x_15219:
[----:B------:R-:W-:Y:S05]  /*1790*/  BSYNC B1 ;  /* 0x0000000000017941 */ /* 0x000fea0003800000 */
.L_x_15217:
        /* <DEDUP_REMOVED lines=16> */
.L_x_15223:
[----:B------:R-:W-:Y:S05]  /*18a0*/  BSYNC B2 ;  /* 0x0000000000027941 */ /* 0x000fea0003800000 */
.L_x_15222:
        /* <DEDUP_REMOVED lines=44> */
.L_x_15221:
[----:B------:R-:W-:Y:S05]  /*1b70*/  BSYNC B1 ;  /* 0x0000000000017941 */ /* 0x000fea0003800000 */
.L_x_15220:
        /* <DEDUP_REMOVED lines=12> */
.L_x_15216:
[----:B------:R-:W-:Y:S05]  /*1c40*/  BSYNC B0 ;  /* 0x0000000000007941 */ /* 0x000fea0003800000 */
.L_x_15215:
        /* <DEDUP_REMOVED lines=18> */
.L_x_15227:
[----:B------:R-:W-:Y:S02]  /*1d70*/  MOV R64, R98 ;  /* 0x0000006200407202 */ /* 0x000fe40000000f00 */
.L_x_15228:
[----:B------:R-:W-:Y:S05]  /*1d80*/  BSYNC B1 ;  /* 0x0000000000017941 */ /* 0x000fea0003800000 */
.L_x_15226:
        /* <DEDUP_REMOVED lines=16> */
.L_x_15232:
[----:B------:R-:W-:Y:S05]  /*1e90*/  BSYNC B2 ;  /* 0x0000000000027941 */ /* 0x000fea0003800000 */
.L_x_15231:
        /* <DEDUP_REMOVED lines=44> */
.L_x_15230:
[----:B------:R-:W-:Y:S05]  /*2160*/  BSYNC B1 ;  /* 0x0000000000017941 */ /* 0x000fea0003800000 */
.L_x_15229:
        /* <DEDUP_REMOVED lines=12> */
.L_x_15225:
[----:B------:R-:W-:Y:S05]  /*2230*/  BSYNC B0 ;  /* 0x0000000000007941 */ /* 0x000fea0003800000 */
.L_x_15224:
        /* <DEDUP_REMOVED lines=18> */
.L_x_15236:
[----:B------:R-:W-:Y:S02]  /*2360*/  MOV R64, R98 ;  /* 0x0000006200407202 */ /* 0x000fe40000000f00 */
.L_x_15237:
[----:B------:R-:W-:Y:S05]  /*2370*/  BSYNC B1 ;  /* 0x0000000000017941 */ /* 0x000fea0003800000 */
.L_x_15235:
        /* <DEDUP_REMOVED lines=16> */
.L_x_15241:
[----:B------:R-:W-:Y:S05]  /*2480*/  BSYNC B2 ;  /* 0x0000000000027941 */ /* 0x000fea0003800000 */
.L_x_15240:
        /* <DEDUP_REMOVED lines=44> */
.L_x_15239:
[----:B------:R-:W-:Y:S05]  /*2750*/  BSYNC B1 ;  /* 0x0000000000017941 */ /* 0x000fea0003800000 */
.L_x_15238:
[----:B------:R-:W0:Y:S01]  /*2760*/  I2F.U32 R56, R64 ;  /* 0x0000004000387306 */ /* 0x000e220000201000 */
[----:B------:R-:W-:Y:S01]  /*2770*/  HADD2.F32 R57, -RZ, R50.H0_H0 ;  /* 0x20000032ff397230 */ /* 0x000fe20000004100 */
        /* <DEDUP_REMOVED lines=10> */
.L_x_15234:
[----:B------:R-:W-:Y:S05]  /*2820*/  BSYNC B0 ;  /* 0x0000000000007941 */ /* 0x000fea0003800000 */
.L_x_15233:
        /* <DEDUP_REMOVED lines=18> */
.L_x_15245:
[----:B------:R-:W-:Y:S02]  /*2950*/  MOV R66, R98 ;  /* 0x0000006200427202 */ /* 0x000fe40000000f00 */
.L_x_15246:
[----:B------:R-:W-:Y:S05]  /*2960*/  BSYNC B1 ;  /* 0x0000000000017941 */ /* 0x000fea0003800000 */
.L_x_15244:
        /* <DEDUP_REMOVED lines=16> */
.L_x_15250:
[----:B------:R-:W-:Y:S05]  /*2a70*/  BSYNC B2 ;  /* 0x0000000000027941 */ /* 0x000fea0003800000 */
.L_x_15249:
        /* <DEDUP_REMOVED lines=44> */
.L_x_15248:
[----:B------:R-:W-:Y:S05]  /*2d40*/  BSYNC B1 ;  /* 0x0000000000017941 */ /* 0x000fea0003800000 */
.L_x_15247:
[----:B------:R-:W0:Y:S01]  /*2d50*/  I2F.U32 R57, R66 ;  /* 0x0000004200397306 */ /* 0x000e220000201000 */
[----:B------:R-:W-:Y:S01]  /*2d60*/  HADD2.F32 R58, -RZ, R50.H1_H1 ;  /* 0x30000032ff3a7230 */ /* 0x000fe20000004100 */
        /* <DEDUP_REMOVED lines=10> */
.L_x_15243:
[----:B------:R-:W-:Y:S05]  /*2e10*/  BSYNC B0 ;  /* 0x0000000000007941 */ /* 0x000fea0003800000 */
.L_x_15242:
        /* <DEDUP_REMOVED lines=18> */
.L_x_15254:
[----:B------:R-:W-:Y:S02]  /*2f40*/  MOV R66, R98 ;  /* 0x0000006200427202 */ /* 0x000fe40000000f00 */
.L_x_15255:
[----:B------:R-:W-:Y:S05]  /*2f50*/  BSYNC B1 ;  /* 0x0000000000017941 */ /* 0x000fea0003800000 */
.L_x_15253:
        /* <DEDUP_REMOVED lines=16> */
.L_x_15259:
[----:B------:R-:W-:Y:S05]  /*3060*/  BSYNC B2 ;  /* 0x0000000000027941 */ /* 0x000fea0003800000 */
.L_x_15258:
        /* <DEDUP_REMOVED lines=44> */
.L_x_15257:
[----:B------:R-:W-:Y:S05]  /*3330*/  BSYNC B1 ;  /* 0x0000000000017941 */ /* 0x000fea0003800000 */
.L_x_15256:
        /* <DEDUP_REMOVED lines=12> */
.L_x_15252:
[----:B------:R-:W-:Y:S05]  /*3400*/  BSYNC B0 ;  /* 0x0000000000007941 */ /* 0x000fea0003800000 */
.L_x_15251:
        /* <DEDUP_REMOVED lines=18> */
.L_x_15263:
[----:B------:R-:W-:Y:S02]  /*3530*/  MOV R68, R98 ;  /* 0x0000006200447202 */ /* 0x000fe40000000f00 */
.L_x_15264:
[----:B------:R-:W-:Y:S05]  /*3540*/  BSYNC B1 ;  /* 0x0000000000017941 */ /* 0x000fea0003800000 */
.L_x_15262:
        /* <DEDUP_REMOVED lines=16> */
.L_x_15268:
[----:B------:R-:W-:Y:S05]  /*3650*/  BSYNC B2 ;  /* 0x0000000000027941 */ /* 0x000fea0003800000 */
.L_x_15267:
        /* <DEDUP_REMOVED lines=44> */
.L_x_15266:
[----:B------:R-:W-:Y:S05]  /*3920*/  BSYNC B1 ;  /* 0x0000000000017941 */ /* 0x000fea0003800000 */
.L_x_15265:
        /* <DEDUP_REMOVED lines=12> */
.L_x_15261:
[----:B------:R-:W-:Y:S05]  /*39f0*/  BSYNC B0 ;  /* 0x0000000000007941 */ /* 0x000fea0003800000 */
.L_x_15260:
[----:B------:R-:W-:Y:S01]  /*3a00*/  IMAD.MOV.U32 R116, RZ, RZ, 0x20 ;  /* 0x00000020ff747424 */ /* 0x000fe200078e00ff */
[----:B------:R-:W-:Y:S01]  /*3a10*/  IADD3 R93, R117, 0x100, RZ ;  /* 0x00000100755d7810 */ /* 0x000fe20007ffe0ff */
        /* <DEDUP_REMOVED lines=24> */
[----:B------:R-:W-:Y:S01]  /*3ba0*/  LOP3.LUT R61, R65, R61, RZ, 0xfc, !PT ;  /* 0x0000003d413d7212 */ /* 0x000fe200078efcff */
[----:B------:R-:W-:Y:S01]  /*3bb0*/  IMAD.WIDE.U32 R64, R113, R68, c[0x0][0x190] ;  /* 0x0000640071407625 */ /* 0x000fe200078e0044 */
[----:B------:R-:W-:-:S05]  /*3bc0*/  LOP3.LUT R60, R60, 0xff, R101, 0xf8, !PT ;  /* 0x000000ff3c3c7812 */ /* 0x000fca00078ef865 */
[----:B------:R0:W-:Y:S02]  /*3bd0*/  STG.E.64 [R64.64], R60 ;  /* 0x0000003c40007986 */ /* 0x0001e4000c101b06 */
.L_x_15270:
[----:B------:R-:W-:Y:S05]  /*3be0*/  BSYNC B0 ;  /* 0x0000000000007941 */ /* 0x000fea0003800000 */
.L_x_15269:
        /* <DEDUP_REMOVED lines=22> */
.L_x_15274:
[----:B------:R-:W-:Y:S02]  /*3d50*/  IMAD.MOV.U32 R68, RZ, RZ, R98 ;  /* 0x000000ffff447224 */ /* 0x000fe400078e0062 */
.L_x_15275:
[----:B------:R-:W-:Y:S05]  /*3d60*/  BSYNC B1 ;  /* 0x0000000000017941 */ /* 0x000fea0003800000 */
.L_x_15273:
        /* <DEDUP_REMOVED lines=16> */
.L_x_15279:
[----:B------:R-:W-:Y:S05]  /*3e70*/  BSYNC B2 ;  /* 0x0000000000027941 */ /* 0x000fea0003800000 */
.L_x_15278:
        /* <DEDUP_REMOVED lines=44> */
.L_x_15277:
[----:B------:R-:W-:Y:S05]  /*4140*/  BSYNC B1 ;  /* 0x0000000000017941 */ /* 0x000fea0003800000 */
.L_x_15276:
[----:B------:R-:W0:Y:S01]  /*4150*/  I2F.U32 R60, R68 ;  /* 0x00000044003c7306 */ /* 0x000e220000201000 */
[----:B-----5:R-:W-:Y:S01]  /*4160*/  HADD2.F32 R62, -RZ, R48.H0_H0 ;  /* 0x20000030ff3e7230 */ /* 0x020fe20000004100 */
[----:B------:R-:W-:-:S04]  /*4170*/  IMAD.MOV.U32 R61, RZ, RZ, 0x2f800000 ;  /* 0x2f800000ff3d7424 */ /* 0x000fc800078e00ff */
        /* <DEDUP_REMOVED lines=9> */
.L_x_15272:
[----:B0-----:R-:W-:Y:S05]  /*4210*/  BSYNC B0 ;  /* 0x0000000000007941 */ /* 0x001fea0003800000 */
.L_x_15271:
        /* <DEDUP_REMOVED lines=18> */
.L_x_15283:
[----:B------:R-:W-:Y:S02]  /*4340*/  IMAD.MOV.U32 R70, RZ, RZ, R98 ;  /* 0x000000ffff467224 */ /* 0x000fe400078e0062 */
.L_x_15284:
[----:B------:R-:W-:Y:S05]  /*4350*/  BSYNC B1 ;  /* 0x0000000000017941 */ /* 0x000fea0003800000 */
.L_x_15282:
        /* <DEDUP_REMOVED lines=16> */
.L_x_15288:
[----:B------:R-:W-:Y:S05]  /*4460*/  BSYNC B2 ;  /* 0x0000000000027941 */ /* 0x000fea0003800000 */
.L_x_15287:
        /* <DEDUP_REMOVED lines=44> */
.L_x_15286:
[----:B------:R-:W-:Y:S05]  /*4730*/  BSYNC B1 ;  /* 0x0000000000017941 */ /* 0x000fea0003800000 */
.L_x_15285:
[----:B------:R-:W0:Y:S01]  /*4740*/  I2F.U32 R61, R70 ;  /* 0x00000046003d7306 */ /* 0x000e220000201000 */
[----:B-----5:R-:W-:Y:S01]  /*4750*/  HADD2.F32 R64, -RZ, R48.H1_H1 ;  /* 0x30000030ff407230 */ /* 0x020fe20000004100 */
[----:B------:R-:W-:-:S04]  /*4760*/  IMAD.MOV.U32 R62, RZ, RZ, 0x2f800000 ;  /* 0x2f800000ff3e7424 */ /* 0x000fc800078e00ff */
[----:B------:R-:W-:-:S04]  /*4770*/  FMUL.FTZ R64, R64, c[0x0][0x1ec] ;  /* 0x00007b0040407a20 */ /* 0x000fc80000410000 */
[----:B------:R-:W-:Y:S02]  /*4780*/  FMUL.FTZ R64, R64, c[0x0][0x1e8] ;  /* 0x00007a0040407a20 */ /* 0x000fe40000410000 */
[----:B0-----:R-:W-:Y:S01]  /*4790*/  FFMA.FTZ R61, R61, R62, 1.1641532182693481445e-10 ;  /* 0x2f0000003d3d7423 */ /* 0x001fe2000001003e */
[----:B------:R-:W-:-:S04]  /*47a0*/  HADD2.F32 R62, -RZ, R20.H1_H1 ;  /* 0x30000014ff3e7230 */ /* 0x000fc80000004100 */
[----:B------:R-:W-:-:S04]  /*47b0*/  FSETP.GTU.FTZ.AND P1, PT, R61, c[0x0][0x1e4], PT ;  /* 0x000079003d007a0b */ /* 0x000fc80003f3c000 */
[----:B------:R-:W-:Y:S02]  /*47c0*/  FSEL R61, R64, RZ, !P1 ;  /* 0x000000ff403d7208 */ /* 0x000fe40004800000 */
[----:B------:R-:W-:-:S03]  /*47d0*/  SEL R102, RZ, 0x1, P1 ;  /* 0x00000001ff667807 */ /* 0x000fc60000800000 */
[----:B------:R-:W-:-:S04]  /*47e0*/  FMUL.FTZ R61, R61, R62 ;  /* 0x0000003e3d3d7220 */ /* 0x000fc80000410000 */
[----:B------:R-:W-:Y:S02]  /*47f0*/  @P0 FADD.FTZ R61, R41, R61 ;  /* 0x0000003d293d0221 */ /* 0x000fe40000010000 */
.L_x_15281:
[----:B------:R-:W-:Y:S05]  /*4800*/  BSYNC B0 ;  /* 0x0000000000007941 */ /* 0x000fea0003800000 */
.L_x_15280:
        /* <DEDUP_REMOVED lines=18> */
.L_x_15292:
[----:B------:R-:W-:Y:S02]  /*4930*/  IMAD.MOV.U32 R70, RZ, RZ, R98 ;  /* 0x000000ffff467224 */ /* 0x000fe400078e0062 */
.L_x_15293:
[----:B------:R-:W-:Y:S05]  /*4940*/  BSYNC B1 ;  /* 0x0000000000017941 */ /* 0x000fea0003800000 */
.L_x_15291:
        /* <DEDUP_REMOVED lines=16> */
.L_x_15297:
[----:B------:R-:W-:Y:S05]  /*4a50*/  BSYNC B2 ;  /* 0x0000000000027941 */ /* 0x000fea0003800000 */
.L_x_15296:
        /* <DEDUP_REMOVED lines=44> */
.L_x_15295:
[----:B------:R-:W-:Y:S05]  /*4d20*/  BSYNC B1 ;  /* 0x0000000000017941 */ /* 0x000fea0003800000 */
.L_x_15294:
        /* <DEDUP_REMOVED lines=12> */
.L_x_15290:
[----:B------:R-:W-:Y:S05]  /*4df0*/  BSYNC B0 ;  /* 0x0000000000007941 */ /* 0x000fea0003800000 */
.L_x_15289:
        /* <DEDUP_REMOVED lines=18> */
.L_x_15301:
[----:B------:R-:W-:Y:S02]  /*4f20*/  IMAD.MOV.U32 R72, RZ, RZ, R98 ;  /* 0x000000ffff487224 */ /* 0x000fe400078e0062 */
.L_x_15302:
[----:B------:R-:W-:Y:S05]  /*4f30*/  BSYNC B1 ;  /* 0x0000000000017941 */ /* 0x000fea0003800000 */
.L_x_15300:
        /* <DEDUP_REMOVED lines=16> */
.L_x_15306:
[----:B------:R-:W-:Y:S05]  /*5040*/  BSYNC B2 ;  /* 0x0000000000027941 */ /* 0x000fea0003800000 */
.L_x_15305:
        /* <DEDUP_REMOVED lines=44> */
.L_x_15304:
[----:B------:R-:W-:Y:S05]  /*5310*/  BSYNC B1 ;  /* 0x0000000000017941 */ /* 0x000fea0003800000 */
.L_x_15303:
        /* <DEDUP_REMOVED lines=12> */
.L_x_15299:
[----:B------:R-:W-:Y:S05]  /*53e0*/  BSYNC B0 ;  /* 0x0000000000007941 */ /* 0x000fea0003800000 */
.L_x_15298:
        /* <DEDUP_REMOVED lines=18> */
.L_x_15310:
[----:B------:R-:W-:Y:S02]  /*5510*/  IMAD.MOV.U32 R72, RZ, RZ, R98 ;  /* 0x000000ffff487224 */ /* 0x000fe400078e0062 */
.L_x_15311:
[----:B------:R-:W-:Y:S05]  /*5520*/  BSYNC B1 ;  /* 0x0000000000017941 */ /* 0x000fea0003800000 */
.L_x_15309:
        /* <DEDUP_REMOVED lines=16> */
.L_x_15315:
[----:B------:R-:W-:Y:S05]  /*5630*/  BSYNC B2 ;  /* 0x0000000000027941 */ /* 0x000fea0003800000 */
.L_x_15314:
        /* <DEDUP_REMOVED lines=44> */
.L_x_15313:
[----:B------:R-:W-:Y:S05]  /*5900*/  BSYNC B1 ;  /* 0x0000000000017941 */ /* 0x000fea0003800000 */
.L_x_15312:
[----:B------:R-:W0:Y:S01]  /*5910*/  I2F.U32 R64, R72 ;  /* 0x0000004800407306 */ /* 0x000e220000201000 */
[----:B------:R-:W-:Y:S01]  /*5920*/  HADD2.F32 R67, -RZ, R50.H0_H0 ;  /* 0x20000032ff437230 */ /* 0x000fe20000004100 */
        /* <DEDUP_REMOVED lines=10> */
.L_x_15308:
[----:B------:R-:W-:Y:S05]  /*59d0*/  BSYNC B0 ;  /* 0x0000000000007941 */ /* 0x000fea0003800000 */
.L_x_15307:
        /* <DEDUP_REMOVED lines=18> */
.L_x_15319:
[----:B------:R-:W-:Y:S02]  /*5b00*/  IMAD.MOV.U32 R74, RZ, RZ, R98 ;  /* 0x000000ffff4a7224 */ /* 0x000fe400078e0062 */
.L_x_15320:
[----:B------:R-:W-:Y:S05]  /*5b10*/  BSYNC B1 ;  /* 0x0000000000017941 */ /* 0x000fea0003800000 */
.L_x_15318:
        /* <DEDUP_REMOVED lines=16> */
.L_x_15324:
[----:B------:R-:W-:Y:S05]  /*5c20*/  BSYNC B2 ;  /* 0x0000000000027941 */ /* 0x000fea0003800000 */
.L_x_15323:
        /* <DEDUP_REMOVED lines=44> */
.L_x_15322:
[----:B------:R-:W-:Y:S05]  /*5ef0*/  BSYNC B1 ;  /* 0x0000000000017941 */ /* 0x000fea0003800000 */
.L_x_15321:
[----:B------:R-:W0:Y:S01]  /*5f00*/  I2F.U32 R65, R74 ;  /* 0x0000004a00417306 */ /* 0x000e220000201000 */
[----:B------:R-:W-:Y:S01]  /*5f10*/  HADD2.F32 R68, -RZ, R50.H1_H1 ;  /* 0x30000032ff447230 */ /* 0x000fe20000004100 */
        /* <DEDUP_REMOVED lines=10> */
.L_x_15317:
[----:B------:R-:W-:Y:S05]  /*5fc0*/  BSYNC B0 ;  /* 0x0000000000007941 */ /* 0x000fea0003800000 */
.L_x_15316:
        /* <DEDUP_REMOVED lines=18> */
.L_x_15328:
[----:B------:R-:W-:Y:S02]  /*60f0*/  IMAD.MOV.U32 R74, RZ, RZ, R98 ;  /* 0x000000ffff4a7224 */ /* 0x000fe400078e0062 */
.L_x_15329:
[----:B------:R-:W-:Y:S05]  /*6100*/  BSYNC B1 ;  /* 0x0000000000017941 */ /* 0x000fea0003800000 */
.L_x_15327:
        /* <DEDUP_REMOVED lines=16> */
.L_x_15333:
[----:B------:R-:W-:Y:S05]  /*6210*/  BSYNC B2 ;  /* 0x0000000000027941 */ /* 0x000fea0003800000 */
.L_x_15332:
        /* <DEDUP_REMOVED lines=44> */
.L_x_15331:
[----:B------:R-:W-:Y:S05]  /*64e0*/  BSYNC B1 ;  /* 0x0000000000017941 */ /* 0x000fea0003800000 */
.L_x_15330:
        /* <DEDUP_REMOVED lines=12> */
.L_x_15326:
[----:B------:R-:W-:Y:S05]  /*65b0*/  BSYNC B0 ;  /* 0x0000000000007941 */ /* 0x000fea0003800000 */
.L_x_15325:
        /* <DEDUP_REMOVED lines=18> */
.L_x_15337:
[----:B------:R-:W-:Y:S02]  /*66e0*/  IMAD.MOV.U32 R94, RZ, RZ, R98 ;  /* 0x000000ffff5e7224 */ /* 0x000fe400078e0062 */
.L_x_15338:
[----:B------:R-:W-:Y:S05]  /*66f0*/  BSYNC B1 ;  /* 0x0000000000017941 */ /* 0x000fea0003800000 */
.L_x_15336:
        /* <DEDUP_REMOVED lines=16> */
.L_x_15342:
[----:B------:R-:W-:Y:S05]  /*6800*/  BSYNC B2 ;  /* 0x0000000000027941 */ /* 0x000fea0003800000 */
.L_x_15341:
        /* <DEDUP_REMOVED lines=44> */
.L_x_15340:
[----:B------:R-:W-:Y:S05]  /*6ad0*/  BSYNC B1 ;  /* 0x0000000000017941 */ /* 0x000fea0003800000 */
.L_x_15339:
        /* <DEDUP_REMOVED lines=12> */
.L_x_15335:
[----:B------:R-:W-:Y:S05]  /*6ba0*/  BSYNC B0 ;  /* 0x0000000000007941 */ /* 0x000fea0003800000 */
.L_x_15334:
        /* <DEDUP_REMOVED lines=9> */
[----:B0-----:R-:W-:Y:S01]  /*6c40*/  IMAD.U32 R69, R107, 0x10000, RZ ;  /* 0x000100006b457824 */ /* 0x001fe200078e00ff */
[----:B------:R-:W-:-:S02]  /*6c50*/  LOP3.LUT R68, R108, 0xffff, RZ, 0xc0, !PT ;  /* 0x0000ffff6c447812 */ /* 0x000fc400078ec0ff */
[----:B------:R-:W-:Y:S02]  /*6c60*/  PRMT R71, R106, 0x7104, RZ ;  /* 0x000071046a477816 */ /* 0x000fe400000000ff */
[----:B------:R-:W-:Y:S02]  /*6c70*/  LOP3.LUT R69, R69, 0xff0000, RZ, 0xc0, !PT ;  /* 0x00ff000045457812 */ /* 0x000fe400078ec0ff */
[----:B------:R-:W-:Y:S02]  /*6c80*/  LOP3.LUT R72, R104, 0xff, RZ, 0xc0, !PT ;  /* 0x000000ff68487812 */ /* 0x000fe400078ec0ff */
[----:B------:R-:W-:Y:S02]  /*6c90*/  PRMT R68, R69, 0x4210, R68 ;  /* 0x0000421045447816 */ /* 0x000fe40000000044 */
[----:B------:R-:W-:Y:S01]  /*6ca0*/  LOP3.LUT R70, R103, 0xff, RZ, 0xc0, !PT ;  /* 0x000000ff67467812 */ /* 0x000fe200078ec0ff */
[----:B------:R-:W-:Y:S01]  /*6cb0*/  IMAD.WIDE.U32 R72, R72, 0x1000000, RZ ;  /* 0x0100000048487825 */ /* 0x000fe200078e00ff */
[----:B------:R-:W-:-:S02]  /*6cc0*/  LOP3.LUT R69, R102, 0xff, RZ, 0xc0, !PT ;  /* 0x000000ff66457812 */ /* 0x000fc400078ec0ff */
        /* <DEDUP_REMOVED lines=11> */
.L_x_15344:
[----:B------:R-:W-:Y:S05]  /*6d80*/  BSYNC B0 ;  /* 0x0000000000007941 */ /* 0x000fea0003800000 */
.L_x_15343:
        /* <DEDUP_REMOVED lines=22> */
.L_x_15348:
[----:B------:R-:W-:Y:S02]  /*6ef0*/  IMAD.MOV.U32 R92, RZ, RZ, R98 ;  /* 0x000000ffff5c7224 */ /* 0x000fe400078e0062 */
.L_x_15349:
[----:B------:R-:W-:Y:S05]  /*6f00*/  BSYNC B1 ;  /* 0x0000000000017941 */ /* 0x000fea0003800000 */
.L_x_15347:
        /* <DEDUP_REMOVED lines=16> */
.L_x_15353:
[----:B------:R-:W-:Y:S05]  /*7010*/  BSYNC B2 ;  /* 0x0000000000027941 */ /* 0x000fea0003800000 */
.L_x_15352:
        /* <DEDUP_REMOVED lines=44> */
.L_x_15351:
[----:B------:R-:W-:Y:S05]  /*72e0*/  BSYNC B1 ;  /* 0x0000000000017941 */ /* 0x000fea0003800000 */
.L_x_15350:
        /* <DEDUP_REMOVED lines=12> */
.L_x_15346:
[----:B0-----:R-:W-:Y:S05]  /*73b0*/  BSYNC B0 ;  /* 0x0000000000007941 */ /* 0x001fea0003800000 */
.L_x_15345:
        /* <DEDUP_REMOVED lines=18> */
.L_x_15357:
[----:B------:R-:W-:Y:S02]  /*74e0*/  IMAD.MOV.U32 R94, RZ, RZ, R98 ;  /* 0x000000ffff5e7224 */ /* 0x000fe400078e0062 */
.L_x_15358:
[----:B------:R-:W-:Y:S05]  /*74f0*/  BSYNC B1 ;  /* 0x0000000000017941 */ /* 0x000fea0003800000 */
.L_x_15356:
        /* <DEDUP_REMOVED lines=16> */
.L_x_15362:
[----:B------:R-:W-:Y:S05]  /*7600*/  BSYNC B2 ;  /* 0x0000000000027941 */ /* 0x000fea0003800000 */
.L_x_15361:
        /* <DEDUP_REMOVED lines=44> */
.L_x_15360:
[----:B------:R-:W-:Y:S05]  /*78d0*/  BSYNC B1 ;  /* 0x0000000000017941 */ /* 0x000fea0003800000 */
.L_x_15359:
        /* <DEDUP_REMOVED lines=12> */
.L_x_15355:
[----:B------:R-:W-:Y:S05]  /*79a0*/  BSYNC B0 ;  /* 0x0000000000007941 */ /* 0x000fea0003800000 */
.L_x_15354:
        /* <DEDUP_REMOVED lines=18> */
.L_x_15366:
[----:B------:R-:W-:Y:S02]  /*7ad0*/  IMAD.MOV.U32 R94, RZ, RZ, R98 ;  /* 0x000000ffff5e7224 */ /* 0x000fe400078e0062 */
.L_x_15367:
[----:B------:R-:W-:Y:S05]  /*7ae0*/  BSYNC B1 ;  /* 0x0000000000017941 */ /* 0x000fea0003800000 */
.L_x_15365:
        /* <DEDUP_REMOVED lines=16> */
.L_x_15371:
[----:B------:R-:W-:Y:S05]  /*7bf0*/  BSYNC B2 ;  /* 0x0000000000027941 */ /* 0x000fea0003800000 */
.L_x_15370:
        /* <DEDUP_REMOVED lines=44> */
.L_x_15369:
[----:B------:R-:W-:Y:S05]  /*7ec0*/  BSYNC B1 ;  /* 0x0000000000017941 */ /* 0x000fea0003800000 */
.L_x_15368:
        /* <DEDUP_REMOVED lines=12> */
.L_x_15364:
[----:B------:R-:W-:Y:S05]  /*7f90*/  BSYNC B0 ;  /* 0x0000000000007941 */ /* 0x000fea0003800000 */
.L_x_15363:
        /* <DEDUP_REMOVED lines=18> */
.L_x_15375:
[----:B------:R-:W-:Y:S02]  /*80c0*/  IMAD.MOV.U32 R97, RZ, RZ, R98 ;  /* 0x000000ffff617224 */ /* 0x000fe400078e0062 */
.L_x_15376:
[----:B------:R-:W-:Y:S05]  /*80d0*/  BSYNC B1 ;  /* 0x0000000000017941 */ /* 0x000fea0003800000 */
.L_x_15374:
        /* <DEDUP_REMOVED lines=16> */
.L_x_15380:
[----:B------:R-:W-:Y:S05]  /*81e0*/  BSYNC B2 ;  /* 0x0000000000027941 */ /* 0x000fea0003800000 */
.L_x_15379:
        /* <DEDUP_REMOVED lines=44> */
.L_x_15378:
[----:B------:R-:W-:Y:S05]  /*84b0*/  BSYNC B1 ;  /* 0x0000000000017941 */ /* 0x000fea0003800000 */
.L_x_15377:
        /* <DEDUP_REMOVED lines=12> */
.L_x_15373:
[----:B------:R-:W-:Y:S05]  /*8580*/  BSYNC B0 ;  /* 0x0000000000007941 */ /* 0x000fea0003800000 */
.L_x_15372:
        /* <DEDUP_REMOVED lines=18> */
.L_x_15384:
[----:B------:R-:W-:Y:S02]  /*86b0*/  IMAD.MOV.U32 R97, RZ, RZ, R98 ;  /* 0x000000ffff617224 */ /* 0x000fe400078e0062 */
.L_x_15385:
[----:B------:R-:W-:Y:S05]  /*86c0*/  BSYNC B1 ;  /* 0x0000000000017941 */ /* 0x000fea0003800000 */
.L_x_15383:
        /* <DEDUP_REMOVED lines=16> */
.L_x_15389:
[----:B------:R-:W-:Y:S05]  /*87d0*/  BSYNC B2 ;  /* 0x0000000000027941 */ /* 0x000fea0003800000 */
.L_x_15388:
        /* <DEDUP_REMOVED lines=44> */
.L_x_15387:
[----:B------:R-:W-:Y:S05]  /*8aa0*/  BSYNC B1 ;  /* 0x0000000000017941 */ /* 0x000fea0003800000 */
.L_x_15386:
        /* <DEDUP_REMOVED lines=12> */
.L_x_15382:
[----:B------:R-:W-:Y:S05]  /*8b70*/  BSYNC B0 ;  /* 0x0000000000007941 */ /* 0x000fea0003800000 */
.L_x_15381:
        /* <DEDUP_REMOVED lines=18> */
.L_x_15393:
[----:B------:R-:W-:Y:S02]  /*8ca0*/  IMAD.MOV.U32 R97, RZ, RZ, R98 ;  /* 0x000000ffff617224 */ /* 0x000fe400078e0062 */
.L_x_15394:
[----:B------:R-:W-:Y:S05]  /*8cb0*/  BSYNC B1 ;  /* 0x0000000000017941 */ /* 0x000fea0003800000 */
.L_x_15392:
        /* <DEDUP_REMOVED lines=16> */
.L_x_15398:
[----:B------:R-:W-:Y:S05]  /*8dc0*/  BSYNC B2 ;  /* 0x0000000000027941 */ /* 0x000fea0003800000 */
.L_x_15397:
        /* <DEDUP_REMOVED lines=44> */
.L_x_15396:
[----:B------:R-:W-:Y:S05]  /*9090*/  BSYNC B1 ;  /* 0x0000000000017941 */ /* 0x000fea0003800000 */
.L_x_15395:
        /* <DEDUP_REMOVED lines=12> */
.L_x_15391:
[----:B------:R-:W-:Y:S05]  /*9160*/  BSYNC B0 ;  /* 0x0000000000007941 */ /* 0x000fea0003800000 */
.L_x_15390:
        /* <DEDUP_REMOVED lines=18> */
.L_x_15402:
[----:B------:R-:W-:Y:S02]  /*9290*/  IMAD.MOV.U32 R97, RZ, RZ, R98 ;  /* 0x000000ffff617224 */ /* 0x000fe400078e0062 */
.L_x_15403:
[----:B------:R-:W-:Y:S05]  /*92a0*/  BSYNC B1 ;  /* 0x0000000000017941 */ /* 0x000fea0003800000 */
.L_x_15401:
        /* <DEDUP_REMOVED lines=16> */
.L_x_15407:
[----:B------:R-:W-:Y:S05]  /*93b0*/  BSYNC B2 ;  /* 0x0000000000027941 */ /* 0x000fea0003800000 */
.L_x_15406:
        /* <DEDUP_REMOVED lines=44> */
.L_x_15405:
[----:B------:R-:W-:Y:S05]  /*9680*/  BSYNC B1 ;  /* 0x0000000000017941 */ /* 0x000fea0003800000 */
.L_x_15404:
        /* <DEDUP_REMOVED lines=12> */
.L_x_15400:
[----:B------:R-:W-:Y:S05]  /*9750*/  BSYNC B0 ;  /* 0x0000000000007941 */ /* 0x000fea0003800000 */
.L_x_15399:
        /* <DEDUP_REMOVED lines=18> */
.L_x_15411:
[----:B------:R-:W-:Y:S02]  /*9880*/  IMAD.MOV.U32 R108, RZ, RZ, R98 ;  /* 0x000000ffff6c7224 */ /* 0x000fe400078e0062 */
.L_x_15412:
[----:B------:R-:W-:Y:S05]  /*9890*/  BSYNC B1 ;  /* 0x0000000000017941 */ /* 0x000fea0003800000 */
.L_x_15410:
        /* <DEDUP_REMOVED lines=16> */
.L_x_15416:
[----:B------:R-:W-:Y:S05]  /*99a0*/  BSYNC B2 ;  /* 0x0000000000027941 */ /* 0x000fea0003800000 */
.L_x_15415:
        /* <DEDUP_REMOVED lines=44> */
.L_x_15414:
[----:B------:R-:W-:Y:S05]  /*9c70*/  BSYNC B1 ;  /* 0x0000000000017941 */ /* 0x000fea0003800000 */
.L_x_15413:
[----:B------:R-:W0:Y:S01]  /*9c80*/  I2F.U32 R75, R108 ;  /* 0x0000006c004b7306 */ /* 0x000e220000201000 */
[----:B------:R-:W-:Y:S01]  /*9c90*/  HADD2.F32 R93, -RZ, R51.H1_H1 ;  /* 0x30000033ff5d7230 */ /* 0x000fe20000004100 */
[----:B------:R-:W-:Y:S01]  /*9ca0*/  IMAD.MOV.U32 R92, RZ, RZ, 0x2f800000 ;  /* 0x2f800000ff5c7424 */ /* 0x000fe200078e00ff */
[----:B------:R-:W-:-:S03]  /*9cb0*/  HADD2.F32 R94, -RZ, R19.H1_H1 ;  /* 0x30000013ff5e7230 */ /* 0x000fc60000004100 */
        /* <DEDUP_REMOVED lines=9> */
.L_x_15409:
[----:B------:R-:W-:Y:S05]  /*9d50*/  BSYNC B0 ;  /* 0x0000000000007941 */ /* 0x000fea0003800000 */
.L_x_15408:
        /* <DEDUP_REMOVED lines=10> */
[----:B0-----:R-:W-:Y:S02]  /*9e00*/  SHF.R.U32.HI R115, RZ, 0x5, R114 ;  /* 0x00000005ff737819 */ /* 0x001fe40000011672 */
[----:B------:R-:W-:Y:S01]  /*9e10*/  LOP3.LUT P0, RZ, R114, 0x1f, RZ, 0xc0, !PT ;  /* 0x0000001f72ff7812 */ /* 0x000fe2000780c0ff */
[----:B------:R-:W-:Y:S01]  /*9e20*/  FADD.FTZ R93, R92, R59 ;  /* 0x0000003b5c5d7221 */ /* 0x000fe20000010000 */
[----:B------:R-:W-:-:S03]  /*9e30*/  LOP3.LUT R115, R115, 0x7fffff8, RZ, 0xc0, !PT ;  /* 0x07fffff873737812 */ /* 0x000fc600078ec0ff */
        /* <DEDUP_REMOVED lines=39> */
.L_x_15418:
[----:B------:R-:W-:Y:S05]  /*a0b0*/  BSYNC B0 ;  /* 0x0000000000007941 */ /* 0x000fea0003800000 */
.L_x_15417:
[----:B------:R-:W-:Y:S01]  /*a0c0*/  @!P1 IADD3 R115, R115, 0x8, RZ ;  /* 0x0000000873739810 */ /* 0x000fe20007ffe0ff */
[----:B------:R-:W-:Y:S01]  /*a0d0*/  FADD.FTZ R116, R116, R75 ;  /* 0x0000004b74747221 */ /* 0x000fe20000010000 */
[----:B------:R-:W-:Y:S05]  /*a0e0*/  BRA.DIV ~URZ, `(.L_x_15419) ;  /* 0x000011d27f007947 */ /* 0x000fea000b800000 */
[----:B0-----:R0:W1:Y:S02]  /*a0f0*/  SHFL.BFLY PT, R92, R116, 0x1, 0x1f ;  /* 0x0c201f00745c7f89 */ /* 0x00106400000e0000 */
.L_x_15425:
        /* <DEDUP_REMOVED lines=68> */
.L_x_15426:
        /* <DEDUP_REMOVED lines=11> */
[----:B------:R-:W-:Y:S01]  /*a5f0*/  @!P0 IADD3 R114, R115, R114, RZ ;  /* 0x0000007273728210 */ /* 0x000fe20007ffe0ff */
[----:B------:R-:W-:Y:S01]  /*a600*/  IMAD.MOV.U32 R115, RZ, RZ, RZ ;  /* 0x000000ffff737224 */ /* 0x000fe200078e00ff */
[----:B------:R-:W-:Y:S01]  /*a610*/  ISETP.NE.AND P1, PT, RZ, UR8, PT ;  /* 0x00000008ff007c0c */ /* 0x000fe2000bf25270 */
[----:B------:R-:W-:Y:S01]  /*a620*/  @!P0 IMAD.MOV.U32 R115, RZ, RZ, 0x300 ;  /* 0x00000300ff738424 */ /* 0x000fe200078e00ff */
[----:B------:R-:W-:Y:S03]  /*a630*/  BSSY B0, `(.L_x_15421) ;  /* 0x00000c1000007945 */ /* 0x000fe60003800000 */
[----:B------:R-:W-:Y:S01]  /*a640*/  I2F R118, R115 ;  /* 0x0000007300767306 */ /* 0x000fe20000201400 */
[----:B0-----:R-:W0:Y:S04]  /*a650*/  SHFL.DOWN PT, R116, R115, 0x4, 0x1f ;  /* 0x08801f0073747f89 */ /* 0x001e2800000e0000 */
[----:B------:R-:W-:Y:S01]  /*a660*/  @!P0 LDS.64 R92, [R114.X8] ;  /* 0x00000000725c8984 */ /* 0x000fe20000008a00 */
[----:B0-----:R-:W-:-:S02]  /*a670*/  IADD3 R113, R116, R115, RZ ;  /* 0x0000007374717210 */ /* 0x001fc40007ffe0ff */
        /* <DEDUP_REMOVED lines=26> */
[----:B------:R-:W-:Y:S02]  /*a820*/  FMUL.FTZ R118, R95, R118 ;  /* 0x000000765f767220 */ /* 0x000fe40000410000 */
[----:B--2---:R-:W-:Y:S02]  /*a830*/  IMAD.IADD R115, R113, 0x1, R114 ;  /* 0x0000000171737824 */ /* 0x004fe400078e0272 */
        /* <DEDUP_REMOVED lines=12> */
[----:B------:R-:W-:Y:S01]  /*a900*/  FMUL.FTZ R116, R95, R95 ;  /* 0x0000005f5f747220 */ /* 0x000fe20000410000 */
[----:B------:R-:W-:Y:S01]  /*a910*/  MOV R95, c[0x0][0x1e0] ;  /* 0x00007800005f7a02 */ /* 0x000fe20000000f00 */
[----:B--2---:R-:W-:Y:S01]  /*a920*/  FADD.FTZ R110, R92, R111 ;  /* 0x0000006f5c6e7221 */ /* 0x004fe20000010000 */
[----:B------:R-:W-:Y:S01]  /*a930*/  SHF.R.U32.HI R92, RZ, 0x5, R94 ;  /* 0x00000005ff5c7819 */ /* 0x000fe2000001165e */
[----:B------:R-:W-:Y:S02]  /*a940*/  FMUL.FTZ R116, R93, R116 ;  /* 0x000000745d747220 */ /* 0x000fe40000410000 */
[----:B-1----:R-:W-:Y:S01]  /*a950*/  FMUL.FTZ R118, R113, R118 ;  /* 0x0000007671767220 */ /* 0x002fe20000410000 */
[----:B------:R-:W-:Y:S01]  /*a960*/  LOP3.LUT R93, R92, 0x7, RZ, 0xc0, !PT ;  /* 0x000000075c5d7812 */ /* 0x000fe200078ec0ff */
[----:B------:R-:W-:-:S03]  /*a970*/  FMUL.FTZ R116, R116, R114 ;  /* 0x0000007274747220 */ /* 0x000fc60000410000 */
[----:B------:R-:W0:Y:S01]  /*a980*/  SHFL.IDX PT, R117, R118, RZ, 0x1f ;  /* 0x00001fff76757589 */ /* 0x000e2200000e0000 */
[----:B------:R-:W-:Y:S01]  /*a990*/  FFMA.FTZ R110, R113, R116, R110 ;  /* 0x00000074716e7223 */ /* 0x000fe2000001006e */
[----:B------:R-:W-:-:S05]  /*a9a0*/  LOP3.LUT P0, RZ, R93, 0x1f, R94, 0xf8, !PT ;  /* 0x0000001f5dff7812 */ /* 0x000fca000780f85e */
[----:B------:R-:W1:Y:S08]  /*a9b0*/  SHFL.IDX PT, R110, R110, RZ, 0x1f ;  /* 0x00001fff6e6e7589 */ /* 0x000e7000000e0000 */
        /* <DEDUP_REMOVED lines=13> */
[----:B0-----:R-:W-:Y:S01]  /*aa90*/  FSEL R92, R117, RZ, !P1 ;  /* 0x000000ff755c7208 */ /* 0x001fe20004800000 */
[----:B------:R-:W-:Y:S01]  /*aaa0*/  HADD2.F32 R95, -RZ, R36.H1_H1 ;  /* 0x30000024ff5f7230 */ /* 0x000fe20000004100 */
[----:B------:R-:W-:-:S03]  /*aab0*/  IADD3 R109, R109, -0x1, RZ ;  /* 0xffffffff6d6d7810 */ /* 0x000fc60007ffe0ff */
[C---:B------:R-:W-:Y:S02]  /*aac0*/  FADD.FTZ R58, -R92.reuse, R58 ;  /* 0x0000003a5c3a7221 */ /* 0x040fe40000010100 */
[C---:B------:R-:W-:Y:S01]  /*aad0*/  FADD.FTZ R94, -R92.reuse, R53 ;  /* 0x000000355c5e7221 */ /* 0x040fe20000010100 */
[----:B------:R-:W-:Y:S01]  /*aae0*/  HADD2.F32 R53, -RZ, R39.H0_H0 ;  /* 0x20000027ff357230 */ /* 0x000fe20000004100 */
[C---:B------:R-:W-:Y:S02]  /*aaf0*/  FADD.FTZ R54, -R92.reuse, R54 ;  /* 0x000000365c367221 */ /* 0x040fe40000010100 */
[C---:B------:R-:W-:Y:S02]  /*ab00*/  FADD.FTZ R60, -R92.reuse, R60 ;  /* 0x0000003c5c3c7221 */ /* 0x040fe40000010100 */
[C---:B------:R-:W-:Y:S02]  /*ab10*/  FADD.FTZ R52, -R92.reuse, R52 ;  /* 0x000000345c347221 */ /* 0x040fe40000010100 */
[----:B------:R-:W-:-:S02]  /*ab20*/  FADD.FTZ R56, -R92, R56 ;  /* 0x000000385c387221 */ /* 0x000fc40000010100 */
[C---:B------:R-:W-:Y:S02]  /*ab30*/  FMUL.FTZ R58, R111.reuse, R58 ;  /* 0x0000003a6f3a7220 */ /* 0x040fe40000410000 */
[C---:B------:R-:W-:Y:S02]  /*ab40*/  FADD.FTZ R114, -R92.reuse, R59 ;  /* 0x0000003b5c727221 */ /* 0x040fe40000010100 */
[C---:B------:R-:W-:Y:S02]  /*ab50*/  FADD.FTZ R112, -R92.reuse, R57 ;  /* 0x000000395c707221 */ /* 0x040fe40000010100 */
[C---:B------:R-:W-:Y:S02]  /*ab60*/  FADD.FTZ R116, -R92.reuse, R61 ;  /* 0x0000003d5c747221 */ /* 0x040fe40000010100 */
[----:B------:R-:W-:Y:S02]  /*ab70*/  FADD.FTZ R110, -R92, R55 ;  /* 0x000000375c6e7221 */ /* 0x000fe40000010100 */
[C---:B------:R-:W-:Y:S01]  /*ab80*/  FMUL.FTZ R57, R111.reuse, R54 ;  /* 0x000000366f397220 */ /* 0x040fe20000410000 */
[----:B------:R-:W-:Y:S01]  /*ab90*/  HADD2.F32 R54, -RZ, R38.H0_H0 ;  /* 0x20000026ff367230 */ /* 0x000fe20000004100 */
[C---:B------:R-:W-:Y:S01]  /*aba0*/  FMUL.FTZ R61, R111.reuse, R60 ;  /* 0x0000003c6f3d7220 */ /* 0x040fe20000410000 */
[----:B------:R-:W-:Y:S01]  /*abb0*/  HADD2.F32 R60, -RZ, R39.H1_H1 ;  /* 0x30000027ff3c7230 */ /* 0x000fe20000004100 */
[----:B------:R-:W-:-:S02]  /*abc0*/  FMUL.FTZ R55, R111, R52 ;  /* 0x000000346f377220 */ /* 0x000fc40000410000 */
[C---:B------:R-:W-:Y:S01]  /*abd0*/  FMUL.FTZ R59, R111.reuse, R56 ;  /* 0x000000386f3b7220 */ /* 0x040fe20000410000 */
[----:B------:R-:W-:Y:S01]  /*abe0*/  HADD2.F32 R56, -RZ, R37.H0_H0 ;  /* 0x20000025ff387230 */ /* 0x000fe20000004100 */
[----:B------:R-:W-:Y:S01]  /*abf0*/  FFMA.FTZ R53, R58, R53, R8 ;  /* 0x000000353a357223 */ /* 0x000fe20000010008 */
[----:B------:R-:W-:Y:S01]  /*ac00*/  HADD2.F32 R58, -RZ, R38.H1_H1 ;  /* 0x30000026ff3a7230 */ /* 0x000fe20000004100 */
[C---:B------:R-:W-:Y:S02]  /*ac10*/  FMUL.FTZ R52, R111.reuse, R114 ;  /* 0x000000726f347220 */ /* 0x040fe40000410000 */
[----:B------:R-:W-:Y:S02]  /*ac20*/  FADD.FTZ R62, -R92, R62 ;  /* 0x0000003e5c3e7221 */ /* 0x000fe40000010100 */
[----:B------:R-:W-:Y:S02]  /*ac30*/  FMUL.FTZ R112, R111, R112 ;  /* 0x000000706f707220 */ /* 0x000fe40000410000 */
[----:B------:R-:W-:-:S02]  /*ac40*/  IMAD R109, R109, c[0x0][0x168], RZ ;  /* 0x00005a006d6d7a24 */ /* 0x000fc400078e02ff */
[C---:B------:R-:W-:Y:S02]  /*ac50*/  FADD.FTZ R66, -R92.reuse, R66 ;  /* 0x000000425c427221 */ /* 0x040fe40000010100 */
[----:B------:R-:W-:Y:S02]  /*ac60*/  FADD.FTZ R118, -R92, R63 ;  /* 0x0000003f5c767221 */ /* 0x000fe40000010100 */
[----:B------:R-:W-:Y:S01]  /*ac70*/  FFMA.FTZ R52, R52, R60, R9 ;  /* 0x0000003c34347223 */ /* 0x000fe20000010009 */
[----:B------:R-:W-:Y:S01]  /*ac80*/  HADD2.F32 R60, -RZ, R37.H1_H1 ;  /* 0x30000025ff3c7230 */ /* 0x000fe20000004100 */
[----:B------:R-:W-:Y:S02]  /*ac90*/  FFMA.FTZ R54, R59, R54, R6 ;  /* 0x000000363b367223 */ /* 0x000fe40000010006 */
        /* <DEDUP_REMOVED lines=10> */
[----:B------:R-:W-:Y:S01]  /*ad40*/  FMUL.FTZ R63, R111, R62 ;  /* 0x0000003e6f3f7220 */ /* 0x000fe20000410000 */
[----:B------:R-:W-:Y:S01]  /*ad50*/  HADD2.F32 R62, -RZ, R35.H0_H0 ;  /* 0x20000023ff3e7230 */ /* 0x000fe20000004100 */
[----:B------:R-:W-:Y:S01]  /*ad60*/  FFMA.FTZ R59, R112, R58, R7 ;  /* 0x0000003a703b7223 */ /* 0x000fe20000010007 */
[----:B------:R-:W-:Y:S01]  /*ad70*/  SHF.R.S32.HI R58, RZ, 0x1f, R109 ;  /* 0x0000001fff3a7819 */ /* 0x000fe2000001146d */
[----:B------:R-:W-:Y:S01]  /*ad80*/  FFMA.FTZ R57, R57, R56, R4 ;  /* 0x0000003839397223 */ /* 0x000fe20000010004 */
[----:B------:R-:W-:Y:S01]  /*ad90*/  HADD2.F32 R56, -RZ, R36.H0_H0 ;  /* 0x20000024ff387230 */ /* 0x000fe20000004100 */
[----:B------:R-:W-:Y:S01]  /*ada0*/  FADD.FTZ R92, -R92, R75 ;  /* 0x0000004b5c5c7221 */ /* 0x000fe20000010100 */
[----:B------:R-:W-:Y:S01]  /*adb0*/  LEA.HI R93, R58, R109, RZ, 0x3 ;  /* 0x0000006d3a5d7211 */ /* 0x000fe200078f18ff */
[C---:B------:R-:W-:Y:S01]  /*adc0*/  FMUL.FTZ R110, R111.reuse, R110 ;  /* 0x0000006e6f6e7220 */ /* 0x040fe20000410000 */
[--C-:B------:R-:W-:Y:S01]  /*add0*/  HADD2.F32 R58, -RZ, R34.reuse.H0_H0 ;  /* 0x20000022ff3a7230 */ /* 0x100fe20000004100 */
[----:B------:R-:W-:Y:S01]  /*ade0*/  FMUL.FTZ R75, R111, R66 ;  /* 0x000000426f4b7220 */ /* 0x000fe20000410000 */
[----:B------:R-:W-:Y:S01]  /*adf0*/  HADD2.F32 R66, -RZ, R31.H1_H1 ;  /* 0x3000001fff427230 */ /* 0x000fe20000004100 */
[----:B------:R-:W-:Y:S01]  /*ae00*/  FFMA.FTZ R110, R110, R60, R5 ;  /* 0x0000003c6e6e7223 */ /* 0x000fe20000010005 */
[--C-:B------:R-:W-:Y:S01]  /*ae10*/  HADD2.F32 R60, -RZ, R33.reuse.H1_H1 ;  /* 0x30000021ff3c7230 */ /* 0x100fe20000004100 */
[----:B------:R-:W-:Y:S01]  /*ae20*/  FFMA.FTZ R56, R55, R56, R2 ;  /* 0x0000003837387223 */ /* 0x000fe20000010002 */
[----:B------:R-:W-:Y:S01]  /*ae30*/  HADD2.F32 R55, -RZ, R33.H0_H0 ;  /* 0x20000021ff377230 */ /* 0x000fe20000004100 */
[----:B------:R-:W-:Y:S01]  /*ae40*/  FFMA.FTZ R75, R75, R62, R76 ;  /* 0x0000003e4b4b7223 */ /* 0x000fe2000001004c */
[----:B------:R-:W-:Y:S01]  /*ae50*/  HADD2.F32 R62, -RZ, R34.H1_H1 ;  /* 0x30000022ff3e7230 */ /* 0x000fe20000004100 */
[----:B------:R-:W-:Y:S01]  /*ae60*/  FMUL.FTZ R118, R111, R118 ;  /* 0x000000766f767220 */ /* 0x000fe20000410000 */
[----:B------:R-:W-:Y:S01]  /*ae70*/  LEA.HI.SX32 R93, R93, R0, 0x1d ;  /* 0x000000005d5d7211 */ /* 0x000fe200078feaff */
[C---:B------:R-:W-:Y:S01]  /*ae80*/  FMUL.FTZ R65, R111.reuse, R64 ;  /* 0x000000406f417220 */ /* 0x040fe20000410000 */
[----:B------:R-:W-:Y:S01]  /*ae90*/  HADD2.F32 R64, -RZ, R35.H1_H1 ;  /* 0x30000023ff407230 */ /* 0x000fe20000004100 */
[----:B------:R-:W-:Y:S01]  /*aea0*/  FMUL.FTZ R120, R111, R120 ;  /* 0x000000786f787220 */ /* 0x000fe20000410000 */
[----:B------:R-:W-:Y:S01]  /*aeb0*/  F2FP.PACK_AB R54, R59, R54 ;  /* 0x000000363b36723e */ /* 0x000fe200000000ff */
[----:B------:R-:W-:-:S02]  /*aec0*/  FMUL.FTZ R122, R111, R122 ;  /* 0x0000007a6f7a7220 */ /* 0x000fc40000410000 */
[----:B------:R-:W-:Y:S02]  /*aed0*/  FFMA.FTZ R58, R65, R58, R14 ;  /* 0x0000003a413a7223 */ /* 0x000fe4000001000e */
[----:B------:R-:W-:Y:S01]  /*aee0*/  FFMA.FTZ R118, R118, R60, R13 ;  /* 0x0000003c76767223 */ /* 0x000fe2000001000d */
[----:B------:R-:W-:Y:S01]  /*aef0*/  HADD2.F32 R60, -RZ, R32.H1_H1 ;  /* 0x30000020ff3c7230 */ /* 0x000fe20000004100 */
[----:B------:R-:W-:Y:S01]  /*af00*/  FFMA.FTZ R65, R120, R62, R15 ;  /* 0x0000003e78417223 */ /* 0x000fe2000001000f */
[----:B------:R-:W-:Y:S01]  /*af10*/  HADD2.F32 R62, -RZ, R30.H0_H0 ;  /* 0x2000001eff3e7230 */ /* 0x000fe20000004100 */
[----:B------:R-:W-:Y:S01]  /*af20*/  FFMA.FTZ R63, R63, R55, R12 ;  /* 0x000000373f3f7223 */ /* 0x000fe2000001000c */
[----:B------:R-:W-:Y:S01]  /*af30*/  HADD2.F32 R55, -RZ, R32.H0_H0 ;  /* 0x20000020ff377230 */ /* 0x000fe20000004100 */
[----:B------:R-:W-:Y:S01]  /*af40*/  FMUL.FTZ R116, R111, R116 ;  /* 0x000000746f747220 */ /* 0x000fe20000410000 */
[----:B------:R-:W-:Y:S01]  /*af50*/  F2FP.PACK_AB R58, R65, R58 ;  /* 0x0000003a413a723e */ /* 0x000fe200000000ff */
        /* <DEDUP_REMOVED lines=8> */
[----:B------:R-:W-:Y:S01]  /*afe0*/  FFMA.FTZ R122, R122, R64, R77 ;  /* 0x000000407a7a7223 */ /* 0x000fe2000001004d */
[----:B------:R-:W-:Y:S01]  /*aff0*/  HADD2.F32 R64, -RZ, R31.H0_H0 ;  /* 0x2000001fff407230 */ /* 0x000fe20000004100 */
[----:B------:R-:W-:Y:S02]  /*b000*/  FMUL.FTZ R111, R111, R92 ;  /* 0x0000005c6f6f7220 */ /* 0x000fe40000410000 */
        /* <DEDUP_REMOVED lines=19> */
[----:B------:R-:W-:Y:S01]  /*b140*/  IADD3 R66, R93, 0x100, RZ ;  /* 0x000001005d427810 */ /* 0x000fe20007ffe0ff */
[----:B------:R-:W-:Y:S01]  /*b150*/  FFMA.FTZ R71, R71, R64, R82 ;  /* 0x0000004047477223 */ /* 0x000fe20000010052 */
[----:B------:R-:W-:Y:S01]  /*b160*/  IADD3 R64, R93, 0x200, RZ ;  /* 0x000002005d407810 */ /* 0x000fe20007ffe0ff */
[----:B------:R-:W-:Y:S01]  /*b170*/  IMAD.MOV.U32 R65, RZ, RZ, 0x10 ;  /* 0x00000010ff417424 */ /* 0x000fe200078e00ff */
[----:B------:R-:W-:-:S02]  /*b180*/  F2FP.PACK_AB R60, R69, R60 ;  /* 0x0000003c453c723e */ /* 0x000fc400000000ff */
[----:B------:R-:W-:Y:S01]  /*b190*/  F2FP.PACK_AB R52, R95, R56 ;  /* 0x000000385f34723e */ /* 0x000fe200000000ff */
[----:B------:R-:W-:Y:S01]  /*b1a0*/  IMAD.WIDE.U32 R68, R93, R65, c[0x0][0x208] ;  /* 0x000082005d447625 */ /* 0x000fe200078e0041 */
[----:B------:R-:W-:Y:S02]  /*b1b0*/  F2FP.PACK_AB R56, R116, R61 ;  /* 0x0000003d7438723e */ /* 0x000fe400000000ff */
[----:B------:R-:W-:Y:S01]  /*b1c0*/  F2FP.PACK_AB R63, R111, R74 ;  /* 0x0000004a6f3f723e */ /* 0x000fe200000000ff */
[-C--:B------:R-:W-:Y:S01]  /*b1d0*/  IMAD.WIDE.U32 R66, R66, R65.reuse, c[0x0][0x208] ;  /* 0x0000820042427625 */ /* 0x080fe200078e0041 */
[----:B------:R-:W-:Y:S01]  /*b1e0*/  F2FP.PACK_AB R62, R73, R72 ;  /* 0x00000048493e723e */ /* 0x000fe200000000ff */
[----:B------:R0:W-:Y:S01]  /*b1f0*/  STG.E.128 [R68.64], R52 ;  /* 0x0000003444007986 */ /* 0x0001e2000c101d06 */
[----:B------:R-:W-:Y:S01]  /*b200*/  F2FP.PACK_AB R61, R71, R70 ;  /* 0x00000046473d723e */ /* 0x000fe200000000ff */
[----:B------:R-:W-:Y:S02]  /*b210*/  IMAD.WIDE.U32 R64, R64, R65, c[0x0][0x208] ;  /* 0x0000820040407625 */ /* 0x000fe400078e0041 */
[----:B------:R0:W-:Y:S04]  /*b220*/  STG.E.128 [R66.64], R56 ;  /* 0x0000003842007986 */ /* 0x0001e8000c101d06 */
[----:B------:R0:W-:Y:S02]  /*b230*/  STG.E.128 [R64.64], R60 ;  /* 0x0000003c40007986 */ /* 0x0001e4000c101d06 */
.L_x_15422:
[----:B0-----:R-:W-:Y:S05]  /*b240*/  BSYNC B0 ;  /* 0x0000000000007941 */ /* 0x001fea0003800000 */
.L_x_15421:
[----:B------:R-:W-:Y:S02]  /*b250*/  IADD3 R79, R79, c[0x0][0x160], RZ ;  /* 0x000058004f4f7a10 */ /* 0x000fe40007ffe0ff */
[----:B------:R-:W-:-:S02]  /*b260*/  LOP3.LUT P1, RZ, R100, 0xff, RZ, 0xc0, !PT ;  /* 0x000000ff64ff7812 */ /* 0x000fc4000782c0ff */
[----:B------:R-:W-:Y:S02]  /*b270*/  ISETP.GE.AND P0, PT, R79, c[0x0][0x164], PT ;  /* 0x000059004f007a0c */ /* 0x000fe40003f06270 */
[----:B------:R-:W-:-:S11]  /*b280*/  SEL R100, RZ, 0x1, P1 ;  /* 0x00000001ff647807 */ /* 0x000fd60000800000 */
[----:B------:R-:W-:Y:S01]  /*b290*/  @P0 CALL.REL.NOINC `(.L_x_15423) ;  /* 0x0000001000000944 */ /* 0x000fe20003c00000 */
[----:B------:R-:W-:Y:S05]  /*b2a0*/  BRA `(.L_x_15424) ;  /* 0xffff562000007947 */ /* 0x000fea000383ffff */
.L_x_15423:
[----:B------:R-:W-:Y:S05]  /*b2b0*/  EXIT ;  /* 0x000000000000794d */ /* 0x000fea0003800000 */
.L_x_15419:
[----:B0-----:R-:W-:Y:S01]  /*b2c0*/  HFMA2.MMA R93, -RZ, RZ, 0, 1.847743988037109375e-06 ;  /* 0x0000001fff5d7435 */ /* 0x001fe200000001ff */
[----:B------:R-:W-:Y:S01]  /*b2d0*/  IMAD.MOV.U32 R111, RZ, RZ, 0x1 ;  /* 0x00000001ff6f7424 */ /* 0x000fe200078e00ff */
[----:B------:R-:W-:Y:S01]  /*b2e0*/  MOV R94, 0xb310 ;  /* 0x0000b310005e7802 */ /* 0x000fe20000000f00 */
[----:B------:R-:W-:-:S03]  /*b2f0*/  IMAD.MOV.U32 R110, RZ, RZ, -0x1 ;  /* 0xffffffffff6e7424 */ /* 0x000fc600078e00ff */
[----:B------:R-:W-:Y:S05]  /*b300*/  CALL.REL.NOINC `($__internal_111_$__cuda_sm70_shflsync_bfly_p) ;  /* 0x0000069000007944 */ /* 0x000fea0003c00000 */
[----:B-1----:R-:W-:Y:S01]  /*b310*/  MOV R92, R111 ;  /* 0x0000006f005c7202 */ /* 0x002fe20000000f00 */
[----:B0-----:R-:W-:Y:S05]  /*b320*/  BRA `(.L_x_15425) ;  /* 0xffffedd000007947 */ /* 0x001fea000383ffff */
.L_x_15420:
[----:B------:R-:W-:Y:S01]  /*b330*/  HFMA2.MMA R93, -RZ, RZ, 0, 1.847743988037109375e-06 ;  /* 0x0000001fff5d7435 */ /* 0x000fe200000001ff */
[----:B------:R-:W-:Y:S01]  /*b340*/  IMAD.MOV.U32 R111, RZ, RZ, 0x2 ;  /* 0x00000002ff6f7424 */ /* 0x000fe200078e00ff */
[----:B------:R-:W-:Y:S01]  /*b350*/  MOV R94, 0xb380 ;  /* 0x0000b380005e7802 */ /* 0x000fe20000000f00 */
[----:B------:R-:W-:-:S03]  /*b360*/  IMAD.MOV.U32 R110, RZ, RZ, -0x1 ;  /* 0xffffffffff6e7424 */ /* 0x000fc600078e00ff */
[----:B------:R-:W-:Y:S05]  /*b370*/  CALL.REL.NOINC `($__internal_111_$__cuda_sm70_shflsync_bfly_p) ;  /* 0x0000062000007944 */ /* 0x000fea0003c00000 */
[----:B01----:R-:W-:Y:S01]  /*b380*/  FADD.FTZ R116, R116, R111 ;  /* 0x0000006f74747221 */ /* 0x003fe20000010000 */
[----:B------:R-:W-:Y:S01]  /*b390*/  MOV R111, 0x4 ;  /* 0x00000004006f7802 */ /* 0x000fe20000000f00 */
[----:B------:R-:W-:Y:S01]  /*b3a0*/  IMAD.MOV.U32 R93, RZ, RZ, 0x1f ;  /* 0x0000001fff5d7424 */ /* 0x000fe200078e00ff */
[----:B------:R-:W-:-:S02]  /*b3b0*/  MOV R110, 0xffffffff ;  /* 0xffffffff006e7802 */ /* 0x000fc40000000f00 */
[----:B------:R-:W-:Y:S02]  /*b3c0*/  MOV R94, 0xb3e0 ;  /* 0x0000b3e0005e7802 */ /* 0x000fe40000000f00 */
[----:B------:R-:W-:Y:S05]  /*b3d0*/  CALL.REL.NOINC `($__internal_111_$__cuda_sm70_shflsync_bfly_p) ;  /* 0x000005c000007944 */ /* 0x000fea0003c00000 */
[----:B0-----:R-:W-:Y:S01]  /*b3e0*/  HFMA2.MMA R93, -RZ, RZ, 0, 1.847743988037109375e-06 ;  /* 0x0000001fff5d7435 */ /* 0x001fe200000001ff */
[----:B-1----:R-:W-:Y:S01]  /*b3f0*/  FADD.FTZ R116, R116, R111 ;  /* 0x0000006f74747221 */ /* 0x002fe20000010000 */
[----:B------:R-:W-:Y:S01]  /*b400*/  MOV R94, 0xb440 ;  /* 0x0000b440005e7802 */ /* 0x000fe20000000f00 */
[----:B------:R-:W-:Y:S02]  /*b410*/  IMAD.MOV.U32 R111, RZ, RZ, 0x8 ;  /* 0x00000008ff6f7424 */ /* 0x000fe400078e00ff */
[----:B------:R-:W-:Y:S02]  /*b420*/  IMAD.MOV.U32 R110, RZ, RZ, -0x1 ;  /* 0xffffffffff6e7424 */ /* 0x000fe400078e00ff */
[----:B------:R-:W-:Y:S05]  /*b430*/  CALL.REL.NOINC `($__internal_111_$__cuda_sm70_shflsync_bfly_p) ;  /* 0x0000056000007944 */ /* 0x000fea0003c00000 */
[----:B01----:R-:W-:Y:S01]  /*b440*/  FADD.FTZ R116, R116, R111 ;  /* 0x0000006f74747221 */ /* 0x003fe20000010000 */
[----:B------:R-:W-:Y:S01]  /*b450*/  MOV R111, 0x10 ;  /* 0x00000010006f7802 */ /* 0x000fe20000000f00 */
[----:B------:R-:W-:Y:S01]  /*b460*/  IMAD.MOV.U32 R93, RZ, RZ, 0x1f ;  /* 0x0000001fff5d7424 */ /* 0x000fe200078e00ff */
[----:B------:R-:W-:Y:S02]  /*b470*/  MOV R110, 0xffffffff ;  /* 0xffffffff006e7802 */ /* 0x000fe40000000f00 */
[----:B------:R-:W-:-:S02]  /*b480*/  MOV R94, 0xb4a0 ;  /* 0x0000b4a0005e7802 */ /* 0x000fc40000000f00 */
[----:B------:R-:W-:Y:S05]  /*b490*/  CALL.REL.NOINC `($__internal_111_$__cuda_sm70_shflsync_bfly_p) ;  /* 0x0000050000007944 */ /* 0x000fea0003c00000 */
        /* <DEDUP_REMOVED lines=54> */
[----:B------:R-:W-:Y:S05]  /*b800*/  CALL.REL.NOINC `($__internal_111_$__cuda_sm70_shflsync_bfly_p) ;  /* 0x0000019000007944 */ /* 0x000fea0003c00000 */
[----:B01----:R-:W-:Y:S01]  /*b810*/  FADD.FTZ R116, R116, R111 ;  /* 0x0000006f74747221 */ /* 0x003fe20000010000 */
[----:B------:R-:W-:Y:S01]  /*b820*/  MOV R111, 0x2 ;  /* 0x00000002006f7802 */ /* 0x000fe20000000f00 */
[----:B------:R-:W-:Y:S01]  /*b830*/  IMAD.MOV.U32 R93, RZ, RZ, 0x1f ;  /* 0x0000001fff5d7424 */ /* 0x000fe200078e00ff */
[----:B------:R-:W-:Y:S02]  /*b840*/  MOV R110, 0xffffffff ;  /* 0xffffffff006e7802 */ /* 0x000fe40000000f00 */
[----:B------:R-:W-:Y:S02]  /*b850*/  MOV R94, 0xb870 ;  /* 0x0000b870005e7802 */ /* 0x000fe40000000f00 */
[----:B------:R-:W-:Y:S05]  /*b860*/  CALL.REL.NOINC `($__internal_111_$__cuda_sm70_shflsync_bfly_p) ;  /* 0x0000013000007944 */ /* 0x000fea0003c00000 */
[----:B0-----:R-:W-:Y:S01]  /*b870*/  HFMA2.MMA R93, -RZ, RZ, 0, 1.847743988037109375e-06 ;  /* 0x0000001fff5d7435 */ /* 0x001fe200000001ff */
[----:B-1----:R-:W-:Y:S01]  /*b880*/  FADD.FTZ R116, R116, R111 ;  /* 0x0000006f74747221 */ /* 0x002fe20000010000 */
[----:B------:R-:W-:Y:S01]  /*b890*/  MOV R94, 0xb8d0 ;  /* 0x0000b8d0005e7802 */ /* 0x000fe20000000f00 */
[----:B------:R-:W-:-:S02]  /*b8a0*/  IMAD.MOV.U32 R111, RZ, RZ, 0x4 ;  /* 0x00000004ff6f7424 */ /* 0x000fc400078e00ff */
[----:B------:R-:W-:Y:S02]  /*b8b0*/  IMAD.MOV.U32 R110, RZ, RZ, -0x1 ;  /* 0xffffffffff6e7424 */ /* 0x000fe400078e00ff */
        /* <DEDUP_REMOVED lines=10> */
[----:B------:R-:W-:Y:S02]  /*b960*/  IMAD.MOV.U32 R111, RZ, RZ, 0x10 ;  /* 0x00000010ff6f7424 */ /* 0x000fe400078e00ff */
[----:B------:R-:W-:-:S02]  /*b970*/  IMAD.MOV.U32 R110, RZ, RZ, -0x1 ;  /* 0xffffffffff6e7424 */ /* 0x000fc400078e00ff */
[----:B------:R-:W-:Y:S05]  /*b980*/  CALL.REL.NOINC `($__internal_111_$__cuda_sm70_shflsync_bfly_p) ;  /* 0x0000001000007944 */ /* 0x000fea0003c00000 */
[----:B01----:R-:W-:Y:S05]  /*b990*/  BRA `(.L_x_15426) ;  /* 0xffffeba000007947 */ /* 0x003fea000383ffff */
        .weak           $__internal_111_$__cuda_sm70_shflsync_bfly_p
        .type           $__internal_111_$__cuda_sm70_shflsync_bfly_p,@function
        .size           $__internal_111_$__cuda_sm70_shflsync_bfly_p,(.L_x_22199 - $__internal_111_$__cuda_sm70_shflsync_bfly_p)
$__internal_111_$__cuda_sm70_shflsync_bfly_p:
[----:B------:R-:W-:Y:S01]  /*b9a0*/  MOV R95, 0x0 ;  /* 0x00000000005f7802 */ /* 0x000fe20000000f00 */
[----:B------:R-:W-:Y:S04]  /*b9b0*/  WARPSYNC R110 ;  /* 0x0000006e00007348 */ /* 0x000fe80003800000 */
[----:B------:R0:W1:Y:S01]  /*b9c0*/  SHFL.BFLY PT, R111, R116, R111, R93 ;  /* 0x0c00006f746f7389 */ /* 0x00006200000e005d */
[----:B------:R-:W-:Y:S05]  /*b9d0*/  RET.REL.NODEC R94 `(_ZN10layer_norm13ln_fwd_kernelINS_13Kernel_traitsI6__halfS2_fS2_fjLj6144ELj1ELj1ELj8ELj16ENS_18Kernel_traits_baseILj6144ES2_S2_fS2_fjLj256EEEEELb1ELb1ELb1ELb1EEEvNS_9FwdParamsE) ;  /* 0xffff46205e007950 */ /* 0x000fea0003c3ffff */
.L_x_15427:
        /* <DEDUP_REMOVED lines=10> */
.L_x_22199:


//--------------------- .text._ZN10layer_norm13ln_fwd_kernelINS_13Kernel_traitsIf6__halffS2_fjLj6144ELj1ELj1ELj8ELj16ENS_18Kernel_traits_baseILj6144EfS2_fS2_fjLj256EEEEELb0ELb0ELb0ELb0EEEvNS_9FwdParamsE --------------------------
	.section	.text._ZN10layer_norm13ln_fwd_kernelINS_13Kernel_traitsIf6__halffS2_fjLj6144ELj1ELj1ELj8ELj16ENS_18Kernel_traits_baseILj6144EfS2_fS2_fjLj256EEEEELb0ELb0ELb0ELb0EEEvNS_9FwdParamsE,"ax",@progbits
	.sectioninfo	@"SHI_REGISTERS=108"
	.align	128
        .global         _ZN10layer_norm13ln_fwd_kernelINS_13Kernel_traitsIf6__halffS2_fjLj6144ELj1ELj1ELj8ELj16ENS_18Kernel_traits_baseILj6144EfS2_fS2_fjLj256EEEEELb0ELb0ELb0ELb0EEEvNS_9FwdParamsE
        .type           _ZN10layer_norm13ln_fwd_kernelINS_13Kernel_traitsIf6__halffS2_fjLj6144ELj1ELj1ELj8ELj16ENS_18Kernel_traits_baseILj6144EfS2_fS2_fjLj256EEEEELb0ELb0ELb0ELb0EEEvNS_9FwdParamsE,@function
        .size           _ZN10layer_norm13ln_fwd_kernelINS_13Kernel_traitsIf6__halffS2_fjLj6144ELj1ELj1ELj8ELj16ENS_18Kernel_traits_baseILj6144EfS2_fS2_fjLj256EEEEELb0ELb0ELb0ELb0EEEvNS_9FwdParamsE,(.L_x_22200 - _ZN10layer_norm13ln_fwd_kernelINS_13Kernel_traitsIf6__halffS2_fjLj6144ELj1ELj1ELj8ELj16ENS_18Kernel_traits_baseILj6144EfS2_fS2_fjLj256EEEEELb0ELb0ELb0ELb0EEEvNS_9FwdParamsE)
        .other          _ZN10layer_norm13ln_fwd_kernelINS_13Kernel_traitsIf6__halffS2_fjLj6144ELj1ELj1ELj8ELj16ENS_18Kernel_traits_baseILj6144EfS2_fS2_fjLj256EEEEELb0ELb0ELb0ELb0EEEvNS_9FwdParamsE,@"STO_CUDA_ENTRY STV_DEFAULT"
_ZN10layer_norm13ln_fwd_kernelINS_13Kernel_traitsIf6__halffS2_fjLj6144ELj1ELj1ELj8ELj16ENS_18Kernel_traits_baseILj6144EfS2_fS2_fjLj256EEEEELb0ELb0ELb0ELb0EEEvNS_9FwdParamsE:
.text._ZN10layer_norm13ln_fwd_kernelINS_13Kernel_traitsIf6__halffS2_fjLj6144ELj1ELj1ELj8ELj16ENS_18Kernel_traits_baseILj6144EfS2_fS2_fjLj256EEEEELb0ELb0ELb0ELb0EEEvNS_9FwdParamsE:
        /* <DEDUP_REMOVED lines=29> */
.L_x_15429:
[----:B------:R-:W-:Y:S05]  /*01d0*/  BSYNC B0 ;  /* 0x0000000000007941 */ /* 0x000fea0003800000 */
.L_x_15428:
        /* <DEDUP_REMOVED lines=17> */
.L_x_15431:
[----:B------:R-:W-:Y:S05]  /*02f0*/  BSYNC B0 ;  /* 0x0000000000007941 */ /* 0x000fea0003800000 */
.L_x_15430:
        /* <DEDUP_REMOVED lines=16> */
.L_x_15433:
[----:B------:R-:W-:Y:S05]  /*0400*/  BSYNC B0 ;  /* 0x0000000000007941 */ /* 0x000fea0003800000 */
.L_x_15432:
        /* <DEDUP_REMOVED lines=25> */
.L_x_15449:
        /* <DEDUP_REMOVED lines=55> */
.L_x_15435:
[----:B------:R-:W-:Y:S05]  /*0910*/  BSYNC B0 ;  /* 0x0000000000007941 */ /* 0x000fea0003800000 */
.L_x_15434:
        /* <DEDUP_REMOVED lines=9> */
[----:B------:R3:W4:Y:S04]  /*09b0*/  @P0 LDG.E.128 R52, [R64.64] ;  /* 0x0000000440340981 */ /* 0x000728000c1e1d00 */
[----:B------:R3:W4:Y:S01]  /*09c0*/  @P0 LDG.E.128 R56, [R64.64+0x10] ;  /* 0x0000100440380981 */ /* 0x000722000c1e1d00 */
[----:B------:R-:W-:Y:S02]  /*09d0*/  ISETP.NE.U32.AND P0, PT, RZ, c[0x0][0x180], PT ;  /* 0x00006000ff007a0c */ /* 0x000fe40003f05070 */
[C---:B-1----:R-:W-:Y:S02]  /*09e0*/  LEA R90, P4, R89.reuse, c[0x0][0x188], 0x5 ;  /* 0x00006200595a7a11 */ /* 0x042fe400078828ff */
        /* <DEDUP_REMOVED lines=13> */
[-C--:B---3--:R-:W-:Y:S01]  /*0ac0*/  FMUL.FTZ R64, R99, R88.reuse ;  /* 0x0000005863407220 */ /* 0x088fe20000410000 */
[----:B------:R-:W-:Y:S01]  /*0ad0*/  HADD2.F32 R105, -RZ, R63.H1_H1 ;  /* 0x3000003fff697230 */ /* 0x000fe20000004100 */
[----:B------:R-:W-:-:S02]  /*0ae0*/  FMUL.FTZ R63, R97, R88 ;  /* 0x00000058613f7220 */ /* 0x000fc40000410000 */
[-C--:B------:R-:W-:Y:S02]  /*0af0*/  FMUL.FTZ R65, R101, R88.reuse ;  /* 0x0000005865417220 */ /* 0x080fe40000410000 */
[-C--:B------:R-:W-:Y:S02]  /*0b00*/  FMUL.FTZ R66, R103, R88.reuse ;  /* 0x0000005867427220 */ /* 0x080fe40000410000 */
[----:B------:R-:W-:Y:S02]  /*0b10*/  FMUL.FTZ R67, R105, R88 ;  /* 0x0000005869437220 */ /* 0x000fe40000410000 */
[----:B----4-:R-:W-:Y:S02]  /*0b20*/  @P0 FADD.FTZ R60, R52, R60 ;  /* 0x0000003c343c0221 */ /* 0x010fe40000010000 */
[----:B------:R-:W-:Y:S02]  /*0b30*/  @P0 FADD.FTZ R61, R53, R61 ;  /* 0x0000003d353d0221 */ /* 0x000fe40000010000 */
[----:B------:R-:W-:-:S02]  /*0b40*/  @P0 FADD.FTZ R62, R54, R62 ;  /* 0x0000003e363e0221 */ /* 0x000fc40000010000 */
[----:B------:R-:W-:Y:S02]  /*0b50*/  @P0 FADD.FTZ R63, R55, R63 ;  /* 0x0000003f373f0221 */ /* 0x000fe40000010000 */
[----:B------:R-:W-:Y:S02]  /*0b60*/  @P0 FADD.FTZ R64, R56, R64 ;  /* 0x0000004038400221 */ /* 0x000fe40000010000 */
[----:B------:R-:W-:Y:S01]  /*0b70*/  @P0 FADD.FTZ R65, R57, R65 ;  /* 0x0000004139410221 */ /* 0x000fe20000010000 */
[----:B------:R1:W-:Y:S01]  /*0b80*/  STG.E.128 [R90.64], R60 ;  /* 0x0000003c5a007986 */ /* 0x0003e2000c101d04 */
[----:B------:R-:W-:Y:S02]  /*0b90*/  @P0 FADD.FTZ R66, R58, R66 ;  /* 0x000000423a420221 */ /* 0x000fe40000010000 */
[----:B------:R-:W-:-:S05]  /*0ba0*/  @P0 FADD.FTZ R67, R59, R67 ;  /* 0x000000433b430221 */ /* 0x000fca0000010000 */
[----:B------:R1:W-:Y:S02]  /*0bb0*/  STG.E.128 [R90.64+0x10], R64 ;  /* 0x000010405a007986 */ /* 0x0003e4000c101d04 */
.L_x_15437:
[----:B------:R-:W-:Y:S05]  /*0bc0*/  BSYNC B0 ;  /* 0x0000000000007941 */ /* 0x000fea0003800000 */
.L_x_15436:
        /* <DEDUP_REMOVED lines=9> */
[----:B------:R3:W4:Y:S04]  /*0c60*/  @P0 LDG.E.128 R52, [R72.64] ;  /* 0x0000000448340981 */ /* 0x000728000c1e1d00 */
[----:B------:R3:W4:Y:S01]  /*0c70*/  @P0 LDG.E.128 R56, [R72.64+0x10] ;  /* 0x0000100448380981 */ /* 0x000722000c1e1d00 */
[----:B------:R-:W-:Y:S02]  /*0c80*/  ISETP.NE.U32.AND P0, PT, RZ, c[0x0][0x180], PT ;  /* 0x00006000ff007a0c */ /* 0x000fe40003f05070 */
[----:B-1----:R-:W-:Y:S02]  /*0c90*/  LEA R90, P4, R89, c[0x0][0x188], 0x5 ;  /* 0x00006200595a7a11 */ /* 0x002fe400078828ff */
        /* <DEDUP_REMOVED lines=28> */
.L_x_15439:
[----:B------:R-:W-:Y:S05]  /*0e60*/  BSYNC B0 ;  /* 0x0000000000007941 */ /* 0x000fea0003800000 */
.L_x_15438:
        /* <DEDUP_REMOVED lines=33> */
.L_x_15450:
        /* <DEDUP_REMOVED lines=69> */
.L_x_15451:
        /* <DEDUP_REMOVED lines=105> */
[----:B------:R-:W-:Y:S01]  /*1b60*/  FFMA.FTZ R91, R37, R96, R45 ;  /* 0x00000060255b7223 */ /* 0x000fe2000001002d */
[----:B------:R-:W-:Y:S01]  /*1b70*/  MOV R96, 0x10 ;  /* 0x0000001000607802 */ /* 0x000fe20000000f00 */
        /* <DEDUP_REMOVED lines=8> */
.L_x_15443:
[----:B------:R-:W-:Y:S05]  /*1c00*/  BSYNC B0 ;  /* 0x0000000000007941 */ /* 0x000fea0003800000 */
.L_x_15442:
        /* <DEDUP_REMOVED lines=34> */
.L_x_15445:
[----:B------:R-:W-:Y:S05]  /*1e30*/  BSYNC B0 ;  /* 0x0000000000007941 */ /* 0x000fea0003800000 */
.L_x_15444:
        /* <DEDUP_REMOVED lines=24> */
[----:B------:R-:W-:Y:S01]  /*1fc0*/  F2FP.PACK_AB R91, R92, R91 ;  /* 0x0000005b5c5b723e */ /* 0x000fe200000000ff */
[----:B------:R-:W-:Y:S01]  /*1fd0*/  FFMA.FTZ R99, R4, R99, R12 ;  /* 0x0000006304637223 */ /* 0x000fe2000001000c */
[----:B------:R-:W-:Y:S01]  /*1fe0*/  F2FP.PACK_AB R88, R93, R88 ;  /* 0x000000585d58723e */ /* 0x000fe200000000ff */
[----:B------:R-:W-:Y:S02]  /*1ff0*/  FFMA.FTZ R96, R5, R96, R13 ;  /* 0x0000006005607223 */ /* 0x000fe4000001000d */
[----:B------:R-:W-:-:S02]  /*2000*/  FFMA.FTZ R94, R11, R94, R19 ;  /* 0x0000005e0b5e7223 */ /* 0x000fc40000010013 */
[----:B------:R-:W-:Y:S01]  /*2010*/  IMAD.WIDE.U32 R92, R87, R98, c[0x0][0x208] ;  /* 0x00008200575c7625 */ /* 0x000fe200078e0062 */
[----:B------:R-:W-:Y:S02]  /*2020*/  F2FP.PACK_AB R90, R96, R99 ;  /* 0x00000063605a723e */ /* 0x000fe400000000ff */
[----:B------:R-:W-:-:S05]  /*2030*/  F2FP.PACK_AB R89, R94, R89 ;  /* 0x000000595e59723e */ /* 0x000fca00000000ff */
[----:B------:R0:W-:Y:S02]  /*2040*/  STG.E.128 [R92.64], R88 ;  /* 0x000000585c007986 */ /* 0x0001e4000c101d04 */
.L_x_15447:
[----:B------:R-:W-:Y:S05]  /*2050*/  BSYNC B0 ;  /* 0x0000000000007941 */ /* 0x000fea0003800000 */
.L_x_15446:
[----:B------:R-:W-:Y:S02]  /*2060*/  IADD3 R84, R84, c[0x0][0x160], RZ ;  /* 0x0000580054547a10 */ /* 0x000fe40007ffe0ff */
[----:B------:R-:W-:Y:S02]  /*2070*/  LOP3.LUT P4, RZ, R85, 0xff, RZ, 0xc0, !PT ;  /* 0x000000ff55ff7812 */ /* 0x000fe4000788c0ff */
[----:B------:R-:W-:Y:S02]  /*2080*/  ISETP.GE.AND P0, PT, R84, c[0x0][0x164], PT ;  /* 0x0000590054007a0c */ /* 0x000fe40003f06270 */
[----:B------:R-:W-:-:S11]  /*2090*/  SEL R85, RZ, 0x1, P4 ;  /* 0x00000001ff557807 */ /* 0x000fd60002000000 */
[----:B01---5:R-:W-:Y:S01]  /*20a0*/  @P0 CALL.REL.NOINC `(.L_x_15448) ;  /* 0x0000001000000944 */ /* 0x023fe20003c00000 */
[----:B------:R-:W-:Y:S05]  /*20b0*/  BRA `(.L_x_15449) ;  /* 0xffffe4e000007947 */ /* 0x000fea000383ffff */
.L_x_15448:
[----:B------:R-:W-:Y:S05]  /*20c0*/  EXIT ;  /* 0x000000000000794d */ /* 0x000fea0003800000 */
.L_x_15440:
[----:B------:R-:W-:Y:S01]  /*20d0*/  HFMA2.MMA R96, -RZ, RZ, 0, 5.9604644775390625e-08 ;  /* 0x00000001ff607435 */ /* 0x000fe200000001ff */
[----:B------:R-:W-:Y:S02]  /*20e0*/  MOV R91, 0x1f ;  /* 0x0000001f005b7802 */ /* 0x000fe40000000f00 */
[----:B------:R-:W-:Y:S02]  /*20f0*/  MOV R94, 0xffffffff ;  /* 0xffffffff005e7802 */ /* 0x000fe40000000f00 */
[----:B------:R-:W-:Y:S02]  /*2100*/  MOV R92, 0x2120 ;  /* 0x00002120005c7802 */ /* 0x000fe40000000f00 */
[----:B0----5:R-:W-:Y:S05]  /*2110*/  CALL.REL.NOINC `($__internal_112_$__cuda_sm70_shflsync_bfly_p) ;  /* 0x000006b000007944 */ /* 0x021fea0003c00000 */
[----:B-1----:R-:W-:Y:S01]  /*2120*/  MOV R88, R96 ;  /* 0x0000006000587202 */ /* 0x002fe20000000f00 */
[----:B0-----:R-:W-:Y:S05]  /*2130*/  BRA `(.L_x_15450) ;  /* 0xffffef4000007947 */ /* 0x001fea000383ffff */
.L_x_15441:
[----:B------:R-:W-:Y:S01]  /*2140*/  HFMA2.MMA R96, -RZ, RZ, 0, 1.1920928955078125e-07 ;  /* 0x00000002ff607435 */ /* 0x000fe200000001ff */
[----:B------:R-:W-:Y:S02]  /*2150*/  MOV R91, 0x1f ;  /* 0x0000001f005b7802 */ /* 0x000fe40000000f00 */
[----:B------:R-:W-:Y:S02]  /*2160*/  MOV R94, 0xffffffff ;  /* 0xffffffff005e7802 */ /* 0x000fe40000000f00 */
[----:B------:R-:W-:-:S02]  /*2170*/  MOV R92, 0x2190 ;  /* 0x00002190005c7802 */ /* 0x000fc40000000f00 */
[----:B0----5:R-:W-:Y:S05]  /*2180*/  CALL.REL.NOINC `($__internal_112_$__cuda_sm70_shflsync_bfly_p) ;  /* 0x0000064000007944 */ /* 0x021fea0003c00000 */
[----:B01----:R-:W-:Y:S01]  /*2190*/  FADD.FTZ R89, R89, R96 ;  /* 0x0000006059597221 */ /* 0x003fe20000010000 */
[----:B------:R-:W-:Y:S01]  /*21a0*/  HFMA2.MMA R96, -RZ, RZ, 0, 2.384185791015625e-07 ;  /* 0x00000004ff607435 */ /* 0x000fe200000001ff */
[----:B------:R-:W-:-:S02]  /*21b0*/  MOV R91, 0x1f ;  /* 0x0000001f005b7802 */ /* 0x000fc40000000f00 */
[----:B------:R-:W-:Y:S02]  /*21c0*/  MOV R94, 0xffffffff ;  /* 0xffffffff005e7802 */ /* 0x000fe40000000f00 */
[----:B------:R-:W-:Y:S02]  /*21d0*/  MOV R92, 0x21f0 ;  /* 0x000021f0005c7802 */ /* 0x000fe40000000f00 */
[----:B------:R-:W-:Y:S05]  /*21e0*/  CALL.REL.NOINC `($__internal_112_$__cuda_sm70_shflsync_bfly_p) ;  /* 0x000005e000007944 */ /* 0x000fea0003c00000 */
[----:B01----:R-:W-:Y:S01]  /*21f0*/  FADD.FTZ R89, R89, R96 ;  /* 0x0000006059597221 */ /* 0x003fe20000010000 */
[----:B------:R-:W-:Y:S01]  /*2200*/  HFMA2.MMA R96, -RZ, RZ, 0, 4.76837158203125e-07 ;  /* 0x00000008ff607435 */ /* 0x000fe200000001ff */
[----:B------:R-:W-:Y:S02]  /*2210*/  MOV R91, 0x1f ;  /* 0x0000001f005b7802 */ /* 0x000fe40000000f00 */
[----:B------:R-:W-:Y:S02]  /*2220*/  MOV R94, 0xffffffff ;  /* 0xffffffff005e7802 */ /* 0x000fe40000000f00 */
[----:B------:R-:W-:Y:S02]  /*2230*/  MOV R92, 0x2250 ;  /* 0x00002250005c7802 */ /* 0x000fe40000000f00 */
[----:B------:R-:W-:Y:S05]  /*2240*/  CALL.REL.NOINC `($__internal_112_$__cuda_sm70_shflsync_bfly_p) ;  /* 0x0000058000007944 */ /* 0x000fea0003c00000 */
[----:B01----:R-:W-:Y:S01]  /*2250*/  FADD.FTZ R89, R89, R96 ;  /* 0x0000006059597221 */ /* 0x003fe20000010000 */
[----:B------:R-:W-:Y:S01]  /*2260*/  HFMA2.MMA R96, -RZ, RZ, 0, 9.5367431640625e-07 ;  /* 0x00000010ff607435 */ /* 0x000fe200000001ff */
[----:B------:R-:W-:-:S02]  /*2270*/  MOV R91, 0x1f ;  /* 0x0000001f005b7802 */ /* 0x000fc40000000f00 */
[----:B------:R-:W-:Y:S02]  /*2280*/  MOV R94, 0xffffffff ;  /* 0xffffffff005e7802 */ /* 0x000fe40000000f00 */
[----:B------:R-:W-:Y:S02]  /*2290*/  MOV R92, 0x22b0 ;  /* 0x000022b0005c7802 */ /* 0x000fe40000000f00 */
[----:B------:R-:W-:Y:S05]  /*22a0*/  CALL.REL.NOINC `($__internal_112_$__cuda_sm70_shflsync_bfly_p) ;  /* 0x0000052000007944 */ /* 0x000fea0003c00000 */
        /* <DEDUP_REMOVED lines=55> */
[----:B------:R-:W-:Y:S05]  /*2620*/  CALL.REL.NOINC `($__internal_112_$__cuda_sm70_shflsync_bfly_p) ;  /* 0x000001a000007944 */ /* 0x000fea0003c00000 */
[----:B01----:R-:W-:Y:S01]  /*2630*/  FADD.FTZ R89, R89, R96 ;  /* 0x0000006059597221 */ /* 0x003fe20000010000 */
[----:B------:R-:W-:Y:S01]  /*2640*/  HFMA2.MMA R96, -RZ, RZ, 0, 1.1920928955078125e-07 ;  /* 0x00000002ff607435 */ /* 0x000fe200000001ff */
[----:B------:R-:W-:Y:S02]  /*2650*/  MOV R91, 0x1f ;  /* 0x0000001f005b7802 */ /* 0x000fe40000000f00 */
[----:B------:R-:W-:Y:S02]  /*2660*/  MOV R94, 0xffffffff ;  /* 0xffffffff005e7802 */ /* 0x000fe40000000f00 */
[----:B------:R-:W-:Y:S02]  /*2670*/  MOV R92, 0x2690 ;  /* 0x00002690005c7802 */ /* 0x000fe40000000f00 */
[----:B------:R-:W-:Y:S05]  /*2680*/  CALL.REL.NOINC `($__internal_112_$__cuda_sm70_shflsync_bfly_p) ;  /* 0x0000014000007944 */ /* 0x000fea0003c00000 */
        /* <DEDUP_REMOVED lines=12> */
[----:B-1----:R-:W-:Y:S01]  /*2750*/  FADD.FTZ R95, R89, R96 ;  /* 0x00000060595f7221 */ /* 0x002fe20000010000 */
[----:B------:R-:W-:Y:S01]  /*2760*/  HFMA2.MMA R96, -RZ, RZ, 0, 9.5367431640625e-07 ;  /* 0x00000010ff607435 */ /* 0x000fe200000001ff */
[----:B0-----:R-:W-:-:S02]  /*2770*/  MOV R91, 0x1f ;  /* 0x0000001f005b7802 */ /* 0x001fc40000000f00 */
[----:B------:R-:W-:Y:S02]  /*2780*/  MOV R94, 0xffffffff ;  /* 0xffffffff005e7802 */ /* 0x000fe40000000f00 */
[----:B------:R-:W-:Y:S02]  /*2790*/  MOV R89, R95 ;  /* 0x0000005f00597202 */ /* 0x000fe40000000f00 */
[----:B------:R-:W-:Y:S02]  /*27a0*/  MOV R92, 0x27c0 ;  /* 0x000027c0005c7802 */ /* 0x000fe40000000f00 */
[----:B------:R-:W-:Y:S05]  /*27b0*/  CALL.REL.NOINC `($__internal_112_$__cuda_sm70_shflsync_bfly_p) ;  /* 0x0000001000007944 */ /* 0x000fea0003c00000 */
[----:B01----:R-:W-:Y:S05]  /*27c0*/  BRA `(.L_x_15451) ;  /* 0xffffed0000007947 */ /* 0x003fea000383ffff */
        .weak           $__internal_112_$__cuda_sm70_shflsync_bfly_p
        .type           $__internal_112_$__cuda_sm70_shflsync_bfly_p,@function
        .size           $__internal_112_$__cuda_sm70_shflsync_bfly_p,(.L_x_22200 - $__internal_112_$__cuda_sm70_shflsync_bfly_p)
$__internal_112_$__cuda_sm70_shflsync_bfly_p:
[----:B------:R-:W-:Y:S01]  /*27d0*/  HFMA2.MMA R93, -RZ, RZ, 0, 0 ;  /* 0x00000000ff5d7435 */ /* 0x000fe200000001ff */
[----:B------:R-:W-:Y:S04]  /*27e0*/  WARPSYNC R94 ;  /* 0x0000005e00007348 */ /* 0x000fe80003800000 */
[----:B------:R0:W1:Y:S01]  /*27f0*/  SHFL.BFLY PT, R96, R89, R96, R91 ;  /* 0x0c00006059607389 */ /* 0x00006200000e005b */
[----:B------:R-:W-:Y:S05]  /*2800*/  RET.REL.NODEC R92 `(_ZN10layer_norm13ln_fwd_kernelINS_13Kernel_traitsIf6__halffS2_fjLj6144ELj1ELj1ELj8ELj16ENS_18Kernel_traits_baseILj6144EfS2_fS2_fjLj256EEEEELb0ELb0ELb0ELb0EEEvNS_9FwdParamsE) ;  /* 0xffffd7f05c007950 */ /* 0x000fea0003c3ffff */
.L_x_15452:
        /* <DEDUP_REMOVED lines=15> */
.L_x_22200:


//--------------------- .text._ZN10layer_norm13ln_fwd_kernelINS_13Kernel_traitsIf6__halffS2_fjLj6144ELj1ELj1ELj8ELj16ENS_18Kernel_traits_baseILj6144EfS2_fS2_fjLj256EEEEELb0ELb0ELb0ELb1EEEvNS_9FwdParamsE --------------------------
	.section	.text._ZN10layer_norm13ln_fwd_kernelINS_13Kernel_traitsIf6__halffS2_fjLj6144ELj1ELj1ELj8ELj16ENS_18Kernel_traits_baseILj6144EfS2_fS2_fjLj256EEEEELb0ELb0ELb0ELb1EEEvNS_9FwdParamsE,"ax",@progbits
	.sectioninfo	@"SHI_REGISTERS=114"
	.align	128
        .global         _ZN10layer_norm13ln_fwd_kernelINS_13Kernel_traitsIf6__halffS2_fjLj6144ELj1ELj1ELj8ELj16ENS_18Kernel_traits_baseILj6144EfS2_fS2_fjLj256EEEEELb0ELb0ELb0ELb1EEEvNS_9FwdParamsE
        .type           _ZN10layer_norm13ln_fwd_kernelINS_13Kernel_traitsIf6__halffS2_fjLj6144ELj1ELj1ELj8ELj16ENS_18Kernel_traits_baseILj6144EfS2_fS2_fjLj256EEEEELb0ELb0ELb0ELb1EEEvNS_9FwdParamsE,@function
        .size           _ZN10layer_norm13ln_fwd_kernelINS_13Kernel_traitsIf6__halffS2_fjLj6144ELj1ELj1ELj8ELj16ENS_18Kernel_traits_baseILj6144EfS2_fS2_fjLj256EEEEELb0ELb0ELb0ELb1EEEvNS_9FwdParamsE,(.L_x_22201 - _ZN10layer_norm13ln_fwd_kernelINS_13Kernel_traitsIf6__halffS2_fjLj6144ELj1ELj1ELj8ELj16ENS_18Kernel_traits_baseILj6144EfS2_fS2_fjLj256EEEEELb0ELb0ELb0ELb1EEEvNS_9FwdParamsE)
        .other          _ZN10layer_norm13ln_fwd_kernelINS_13Kernel_traitsIf6__halffS2_fjLj6144ELj1ELj1ELj8ELj16ENS_18Kernel_traits_baseILj6144EfS2_fS2_fjLj256EEEEELb0ELb0ELb0ELb1EEEvNS_9FwdParamsE,@"STO_CUDA_ENTRY STV_DEFAULT"
_ZN10layer_norm13ln_fwd_kernelINS_13Kernel_traitsIf6__halffS2_fjLj6144ELj1ELj1ELj8ELj16ENS_18Kernel_traits_baseILj6144EfS2_fS2_fjLj256EEEEELb0ELb0ELb0ELb1EEEvNS_9FwdParamsE:
.text._ZN10layer_norm13ln_fwd_kernelINS_13Kernel_traitsIf6__halffS2_fjLj6144ELj1ELj1ELj8ELj16ENS_18Kernel_traits_baseILj6144EfS2_fS2_fjLj256EEEEELb0ELb0ELb0ELb1EEEvNS_9FwdParamsE:
        /* <DEDUP_REMOVED lines=42> */
.L_x_15456:
[----:B------:R-:W-:Y:S01]  /*02a0*/  ISETP.NE.U32.AND P1, PT, RZ, c[0x0][0x1c0], PT ;  /* 0x00007000ff007a0c */ /* 0x000fe20003f25070 */
[----:B------:R-:W-:Y:S01]  /*02b0*/  IMAD R60, R2, c[0x0][0x168], RZ ;  /* 0x00005a00023c7a24 */ /* 0x000fe200078e02ff */
[----:B------:R-:W-:-:S02]  /*02c0*/  LOP3.LUT R3, R0, 0xff, RZ, 0xc0, !PT ;  /* 0x000000ff00037812 */ /* 0x000fc400078ec0ff */
[----:B------:R-:W-:Y:S02]  /*02d0*/  ISETP.NE.AND.EX P1, PT, RZ, c[0x0][0x1c4], PT, P1 ;  /* 0x00007100ff007a0c */ /* 0x000fe40003f25310 */
[----:B------:R-:W-:Y:S02]  /*02e0*/  SHF.R.S32.HI R61, RZ, 0x1f, R60 ;  /* 0x0000001fff3d7819 */ /* 0x000fe4000001143c */
[----:B------:R-:W-:Y:S02]  /*02f0*/  MOV R85, 0x10 ;  /* 0x0000001000557802 */ /* 0x000fe40000000f00 */
[----:B------:R-:W-:Y:S02]  /*0300*/  LEA.HI R60, R61, R60, RZ, 0x3 ;  /* 0x0000003c3d3c7211 */ /* 0x000fe400078f18ff */
[----:B------:R-:W-:Y:S02]  /*0310*/  ISETP.NE.U32.AND P0, PT, RZ, c[0x0][0x180], PT ;  /* 0x00006000ff007a0c */ /* 0x000fe40003f05070 */
        /* <DEDUP_REMOVED lines=13> */
[----:B------:R-:W-:Y:S01]  /*03f0*/  IADD3 R88, R3, 0x100, RZ ;  /* 0x0000010003587810 */ /* 0x000fe20007ffe0ff */
[----:B--2---:R-:W-:-:S02]  /*0400*/  HADD2.F32 R73, -RZ, R62.H0_H0 ;  /* 0x2000003eff497230 */ /* 0x004fc40000004100 */
[----:B---3--:R-:W-:Y:S01]  /*0410*/  @P1 HADD2.F32 R92, -RZ, R64.H0_H0 ;  /* 0x20000040ff5c1230 */ /* 0x008fe20000004100 */
[----:B------:R-:W-:Y:S01]  /*0420*/  ISETP.NE.AND.EX P1, PT, RZ, c[0x0][0x184], PT, P2 ;  /* 0x00006100ff007a0c */ /* 0x000fe20003f25320 */
[----:B------:R-:W-:Y:S02]  /*0430*/  HADD2.F32 R71, -RZ, R61.H0_H0 ;  /* 0x2000003dff477230 */ /* 0x000fe40000004100 */
[----:B------:R-:W-:Y:S02]  /*0440*/  HADD2.F32 R75, -RZ, R62.H1_H1 ;  /* 0x3000003eff4b7230 */ /* 0x000fe40000004100 */
[----:B0-----:R-:W-:Y:S02]  /*0450*/  HADD2.F32 R67, -RZ, R63.H0_H0 ;  /* 0x2000003fff437230 */ /* 0x001fe40000004100 */
[--C-:B------:R-:W-:Y:S02]  /*0460*/  HADD2.F32 R69, -RZ, R60.reuse.H0_H0 ;  /* 0x2000003cff457230 */ /* 0x100fe40000004100 */
[----:B------:R-:W-:-:S02]  /*0470*/  HADD2.F32 R77, -RZ, R60.H1_H1 ;  /* 0x3000003cff4d7230 */ /* 0x000fc40000004100 */
[----:B------:R-:W-:Y:S02]  /*0480*/  HADD2.F32 R61, -RZ, R61.H1_H1 ;  /* 0x3000003dff3d7230 */ /* 0x000fe40000004100 */
        /* <DEDUP_REMOVED lines=21> */
[----:B------:R-:W2:Y:S01]  /*05e0*/  LDG.E.128 R60, [R60.64] ;  /* 0x000000043c3c7981 */ /* 0x000ea2000c1e1d00 */
        /* <DEDUP_REMOVED lines=11> */
[----:B------:R-:W-:Y:S01]  /*06a0*/  IADD3 R90, R3, 0x200, RZ ;  /* 0x00000200035a7810 */ /* 0x000fe20007ffe0ff */
[--C-:B--2---:R-:W-:Y:S02]  /*06b0*/  HADD2.F32 R93, -RZ, R61.reuse.H0_H0 ;  /* 0x2000003dff5d7230 */ /* 0x104fe40000004100 */
[--C-:B0-----:R-:W-:Y:S02]  /*06c0*/  HADD2.F32 R65, -RZ, R60.reuse.H0_H0 ;  /* 0x2000003cff417230 */ /* 0x101fe40000004100 */
[----:B------:R-:W-:Y:S02]  /*06d0*/  HADD2.F32 R61, -RZ, R61.H1_H1 ;  /* 0x3000003dff3d7230 */ /* 0x000fe40000004100 */
[----:B------:R-:W-:Y:S02]  /*06e0*/  HADD2.F32 R99, -RZ, R63.H0_H0 ;  /* 0x2000003fff637230 */ /* 0x000fe40000004100 */
[----:B------:R-:W-:-:S02]  /*06f0*/  HADD2.F32 R87, -RZ, R60.H1_H1 ;  /* 0x3000003cff577230 */ /* 0x000fc40000004100 */
[--C-:B------:R-:W-:Y:S02]  /*0700*/  HADD2.F32 R95, -RZ, R62.reuse.H0_H0 ;  /* 0x2000003eff5f7230 */ /* 0x100fe40000004100 */
[----:B------:R-:W-:Y:S02]  /*0710*/  HADD2.F32 R97, -RZ, R62.H1_H1 ;  /* 0x3000003eff617230 */ /* 0x000fe40000004100 */
[----:B------:R-:W-:Y:S01]  /*0720*/  HADD2.F32 R63, -RZ, R63.H1_H1 ;  /* 0x3000003fff3f7230 */ /* 0x000fe20000004100 */
[-C--:B------:R-:W-:Y:S02]  /*0730*/  FMUL.FTZ R64, R65, R92.reuse ;  /* 0x0000005c41407220 */ /* 0x080fe40000410000 */
[-C--:B-1----:R-:W-:Y:S02]  /*0740*/  FMUL.FTZ R67, R61, R92.reuse ;  /* 0x0000005c3d437220 */ /* 0x082fe40000410000 */
[-C--:B------:R-:W-:Y:S02]  /*0750*/  FMUL.FTZ R65, R87, R92.reuse ;  /* 0x0000005c57417220 */ /* 0x080fe40000410000 */
[----:B------:R-:W-:-:S02]  /*0760*/  FMUL.FTZ R66, R93, R92 ;  /* 0x0000005c5d427220 */ /* 0x000fc40000410000 */
[-C--:B------:R-:W-:Y:S02]  /*0770*/  FMUL.FTZ R60, R95, R92.reuse ;  /* 0x0000005c5f3c7220 */ /* 0x080fe40000410000 */
[-C--:B------:R-:W-:Y:S02]  /*0780*/  FMUL.FTZ R61, R97, R92.reuse ;  /* 0x0000005c613d7220 */ /* 0x080fe40000410000 */
[-C--:B------:R-:W-:Y:S02]  /*0790*/  FMUL.FTZ R62, R99, R92.reuse ;  /* 0x0000005c633e7220 */ /* 0x080fe40000410000 */
[----:B------:R-:W-:Y:S02]  /*07a0*/  FMUL.FTZ R63, R63, R92 ;  /* 0x0000005c3f3f7220 */ /* 0x000fe40000410000 */
[----:B---3--:R-:W-:Y:S02]  /*07b0*/  @P1 FADD.FTZ R64, R80, R64 ;  /* 0x0000004050401221 */ /* 0x008fe40000010000 */
[----:B------:R-:W-:-:S02]  /*07c0*/  @P1 FADD.FTZ R65, R81, R65 ;  /* 0x0000004151411221 */ /* 0x000fc40000010000 */
[----:B------:R-:W-:Y:S02]  /*07d0*/  @P1 FADD.FTZ R66, R82, R66 ;  /* 0x0000004252421221 */ /* 0x000fe40000010000 */
[----:B------:R-:W-:Y:S02]  /*07e0*/  @P1 FADD.FTZ R67, R83, R67 ;  /* 0x0000004353431221 */ /* 0x000fe40000010000 */
[----:B----4-:R-:W-:Y:S02]  /*07f0*/  @P1 FADD.FTZ R60, R68, R60 ;  /* 0x0000003c443c1221 */ /* 0x010fe40000010000 */
        /* <DEDUP_REMOVED lines=19> */
[----:B--2---:R-:W-:-:S05]  /*0930*/  HADD2.F32 R85, -RZ, R96.H0_H0 ;  /* 0x20000060ff557230 */ /* 0x004fca0000004100 */
[----:B------:R-:W-:Y:S01]  /*0940*/  FMUL.FTZ R84, R85, R92 ;  /* 0x0000005c55547220 */ /* 0x000fe20000410000 */
[----:B------:R-:W-:-:S05]  /*0950*/  HADD2.F32 R85, -RZ, R96.H1_H1 ;  /* 0x30000060ff557230 */ /* 0x000fca0000004100 */
[----:B------:R-:W-:Y:S01]  /*0960*/  FMUL.FTZ R85, R85, R92 ;  /* 0x0000005c55557220 */ /* 0x000fe20000410000 */
[----:B---3--:R-:W-:-:S05]  /*0970*/  @P0 MOV R81, R53 ;  /* 0x0000003500510202 */ /* 0x008fca0000000f00 */
[----:B------:R-:W-:Y:S01]  /*0980*/  @P1 FADD.FTZ R85, R85, R81 ;  /* 0x0000005155551221 */ /* 0x000fe20000010000 */
[----:B------:R-:W-:Y:S01]  /*0990*/  HADD2.F32 R81, -RZ, R97.H0_H0 ;  /* 0x20000061ff517230 */ /* 0x000fe20000004100 */
[----:B------:R-:W-:-:S04]  /*09a0*/  @P0 MOV R80, R52 ;  /* 0x0000003400500202 */ /* 0x000fc80000000f00 */
[----:B0-----:R-:W-:Y:S01]  /*09b0*/  FMUL.FTZ R86, R81, R92 ;  /* 0x0000005c51567220 */ /* 0x001fe20000410000 */
[----:B------:R-:W-:Y:S01]  /*09c0*/  HADD2.F32 R81, -RZ, R98.H0_H0 ;  /* 0x20000062ff517230 */ /* 0x000fe20000004100 */
[----:B------:R-:W-:-:S04]  /*09d0*/  @P1 FADD.FTZ R84, R84, R80 ;  /* 0x0000005054541221 */ /* 0x000fc80000010000 */
[----:B------:R-:W-:Y:S01]  /*09e0*/  FMUL.FTZ R80, R81, R92 ;  /* 0x0000005c51507220 */ /* 0x000fe20000410000 */
[----:B------:R-:W-:Y:S01]  /*09f0*/  HADD2.F32 R81, -RZ, R98.H1_H1 ;  /* 0x30000062ff517230 */ /* 0x000fe20000004100 */
[----:B----4-:R-:W-:Y:S01]  /*0a00*/  @P0 MOV R69, R57 ;  /* 0x0000003900450202 */ /* 0x010fe20000000f00 */
[----:B------:R-:W-:-:S03]  /*0a10*/  HADD2.F32 R87, -RZ, R97.H1_H1 ;  /* 0x30000061ff577230 */ /* 0x000fc60000004100 */
[-C--:B------:R-:W-:Y:S01]  /*0a20*/  FMUL.FTZ R81, R81, R92.reuse ;  /* 0x0000005c51517220 */ /* 0x080fe20000410000 */
[----:B------:R-:W-:Y:S01]  /*0a30*/  @P0 MOV R83, R55 ;  /* 0x0000003700530202 */ /* 0x000fe20000000f00 */
[----:B------:R-:W-:Y:S01]  /*0a40*/  FMUL.FTZ R87, R87, R92 ;  /* 0x0000005c57577220 */ /* 0x000fe20000410000 */
[----:B------:R-:W-:Y:S01]  /*0a50*/  @P0 MOV R82, R54 ;  /* 0x0000003600520202 */ /* 0x000fe20000000f00 */
[----:B------:R-:W-:Y:S01]  /*0a60*/  @P1 FADD.FTZ R81, R81, R69 ;  /* 0x0000004551511221 */ /* 0x000fe20000010000 */
[--C-:B------:R-:W-:Y:S01]  /*0a70*/  HADD2.F32 R69, -RZ, R99.reuse.H0_H0 ;  /* 0x20000063ff457230 */ /* 0x100fe20000004100 */
[----:B------:R-:W-:Y:S01]  /*0a80*/  @P1 FADD.FTZ R87, R87, R83 ;  /* 0x0000005357571221 */ /* 0x000fe20000010000 */
[----:B------:R-:W-:Y:S01]  /*0a90*/  @P0 MOV R70, R58 ;  /* 0x0000003a00460202 */ /* 0x000fe20000000f00 */
[----:B------:R-:W-:Y:S01]  /*0aa0*/  @P1 FADD.FTZ R86, R86, R82 ;  /* 0x0000005256561221 */ /* 0x000fe20000010000 */
[----:B------:R-:W-:Y:S01]  /*0ab0*/  HADD2.F32 R83, -RZ, R99.H1_H1 ;  /* 0x30000063ff537230 */ /* 0x000fe20000004100 */
        /* <DEDUP_REMOVED lines=41> */
.L_x_15457:
        /* <DEDUP_REMOVED lines=68> */
.L_x_15458:
        /* <DEDUP_REMOVED lines=99> */
[----:B------:R-:W-:Y:S01]  /*17c0*/  F2FP.PACK_AB R69, R62, R69 ;  /* 0x000000453e45723e */ /* 0x000fe200000000ff */
[--C-:B------:R-:W-:Y:S02]  /*17d0*/  FADD.FTZ R101, R66, -R91.reuse ;  /* 0x8000005b42657221 */ /* 0x100fe40000010000 */
[--C-:B------:R-:W-:Y:S01]  /*17e0*/  FADD.FTZ R67, R67, -R91.reuse ;  /* 0x8000005b43437221 */ /* 0x100fe20000010000 */
[----:B------:R-:W-:Y:S01]  /*17f0*/  F2FP.PACK_AB R71, R60, R71 ;  /* 0x000000473c47723e */ /* 0x000fe200000000ff */
[----:B------:R-:W-:-:S02]  /*1800*/  FADD.FTZ R77, R77, -R91 ;  /* 0x8000005b4d4d7221 */ /* 0x000fc40000010000 */
[----:B------:R-:W-:Y:S02]  /*1810*/  FADD.FTZ R99, R65, -R91 ;  /* 0x8000005b41637221 */ /* 0x000fe40000010000 */
[----:B------:R-:W-:Y:S02]  /*1820*/  FFMA.FTZ R70, R32, R63, R8 ;  /* 0x0000003f20467223 */ /* 0x000fe40000010008 */
[----:B------:R-:W-:Y:S02]  /*1830*/  FFMA.FTZ R65, R33, R64, R9 ;  /* 0x0000004021417223 */ /* 0x000fe40000010009 */
[C---:B------:R-:W-:Y:S02]  /*1840*/  FMUL.FTZ R101, R76.reuse, R101 ;  /* 0x000000654c657220 */ /* 0x040fe40000410000 */
[----:B------:R-:W-:Y:S01]  /*1850*/  FMUL.FTZ R62, R76, R67 ;  /* 0x000000434c3e7220 */ /* 0x000fe20000410000 */
[----:B------:R-:W-:Y:S01]  /*1860*/  F2FP.PACK_AB R70, R65, R70 ;  /* 0x000000464146723e */ /* 0x000fe200000000ff */
        /* <DEDUP_REMOVED lines=10> */
[----:B------:R-:W-:Y:S01]  /*1910*/  F2FP.PACK_AB R65, R62, R65 ;  /* 0x000000413e41723e */ /* 0x000fe200000000ff */
[----:B------:R-:W-:Y:S01]  /*1920*/  FFMA.FTZ R63, R29, R60, R5 ;  /* 0x0000003c1d3f7223 */ /* 0x000fe20000010005 */
[----:B------:R-:W-:Y:S01]  /*1930*/  SEL R89, RZ, 0x1, P0 ;  /* 0x00000001ff597807 */ /* 0x000fe20000000000 */
[C---:B------:R-:W-:Y:S02]  /*1940*/  FMUL.FTZ R103, R76.reuse, R103 ;  /* 0x000000674c677220 */ /* 0x040fe40000410000 */
[----:B------:R-:W-:Y:S01]  /*1950*/  FMUL.FTZ R72, R76, R105 ;  /* 0x000000694c487220 */ /* 0x000fe20000410000 */
[----:B------:R-:W-:Y:S01]  /*1960*/  F2FP.PACK_AB R68, R63, R68 ;  /* 0x000000443f44723e */ /* 0x000fe200000000ff */
[----:B------:R-:W-:-:S02]  /*1970*/  FFMA.FTZ R67, R42, R107, R18 ;  /* 0x0000006b2a437223 */ /* 0x000fc40000010012 */
[----:B------:R-:W-:Y:S02]  /*1980*/  FFMA.FTZ R74, R43, R74, R19 ;  /* 0x0000004a2b4a7223 */ /* 0x000fe40000010013 */
[--C-:B------:R-:W-:Y:S02]  /*1990*/  FADD.FTZ R85, R85, -R91.reuse ;  /* 0x8000005b55557221 */ /* 0x100fe40000010000 */
[--C-:B------:R-:W-:Y:S01]  /*19a0*/  FADD.FTZ R87, R87, -R91.reuse ;  /* 0x8000005b57577221 */ /* 0x100fe20000010000 */
[----:B------:R-:W-:Y:S01]  /*19b0*/  F2FP.PACK_AB R67, R74, R67 ;  /* 0x000000434a43723e */ /* 0x000fe200000000ff */
        /* <DEDUP_REMOVED lines=11> */
[----:B------:R-:W-:Y:S01]  /*1a70*/  F2FP.PACK_AB R66, R77, R66 ;  /* 0x000000424d42723e */ /* 0x000fe200000000ff */
        /* <DEDUP_REMOVED lines=13> */
[----:B------:R-:W-:Y:S01]  /*1b50*/  F2FP.PACK_AB R61, R72, R61 ;  /* 0x0000003d483d723e */ /* 0x000fe200000000ff */
[----:B------:R-:W-:Y:S01]  /*1b60*/  FFMA.FTZ R75, R48, R75, R24 ;  /* 0x0000004b304b7223 */ /* 0x000fe20000010018 */
[----:B------:R-:W-:Y:S01]  /*1b70*/  F2FP.PACK_AB R60, R73, R60 ;  /* 0x0000003c493c723e */ /* 0x000fe200000000ff */
[----:B------:R-:W-:Y:S01]  /*1b80*/  FFMA.FTZ R74, R49, R74, R25 ;  /* 0x0000004a314a7223 */ /* 0x000fe20000010019 */
[----:B------:R-:W-:Y:S01]  /*1b90*/  F2FP.PACK_AB R64, R63, R64 ;  /* 0x000000403f40723e */ /* 0x000fe200000000ff */
[----:B------:R-:W-:Y:S02]  /*1ba0*/  FFMA.FTZ R111, R50, R111, R26 ;  /* 0x0000006f326f7223 */ /* 0x000fe4000001001a */
        /* <DEDUP_REMOVED lines=15> */
.L_x_15455:
[----:B------:R-:W-:Y:S05]  /*1ca0*/  EXIT ;  /* 0x000000000000794d */ /* 0x000fea0003800000 */
.L_x_15453:
[----:B------:R-:W-:Y:S01]  /*1cb0*/  HFMA2.MMA R69, -RZ, RZ, 0, 1.847743988037109375e-06 ;  /* 0x0000001fff457435 */ /* 0x000fe200000001ff */
[----:B------:R-:W-:-:S02]  /*1cc0*/  MOV R91, 0x1 ;  /* 0x00000001005b7802 */ /* 0x000fc40000000f00 */
[----:B------:R-:W-:Y:S02]  /*1cd0*/  MOV R94, 0xffffffff ;  /* 0xffffffff005e7802 */ /* 0x000fe40000000f00 */
[----:B------:R-:W-:Y:S02]  /*1ce0*/  MOV R92, 0x1d00 ;  /* 0x00001d00005c7802 */ /* 0x000fe40000000f00 */
[----:B-----5:R-:W-:Y:S05]  /*1cf0*/  CALL.REL.NOINC `($__internal_113_$__cuda_sm70_shflsync_bfly_p) ;  /* 0x0000069000007944 */ /* 0x020fea0003c00000 */
[----:B-1----:R-:W-:Y:S01]  /*1d00*/  MOV R68, R91 ;  /* 0x0000005b00447202 */ /* 0x002fe20000000f00 */
[----:B0-----:R-:W-:Y:S05]  /*1d10*/  BRA `(.L_x_15457) ;  /* 0xfffff03000007947 */ /* 0x001fea000383ffff */
.L_x_15454:
[----:B------:R-:W-:Y:S01]  /*1d20*/  HFMA2.MMA R91, -RZ, RZ, 0, 1.1920928955078125e-07 ;  /* 0x00000002ff5b7435 */ /* 0x000fe200000001ff */
[----:B------:R-:W-:Y:S02]  /*1d30*/  MOV R69, 0x1f ;  /* 0x0000001f00457802 */ /* 0x000fe40000000f00 */
[----:B------:R-:W-:Y:S02]  /*1d40*/  MOV R94, 0xffffffff ;  /* 0xffffffff005e7802 */ /* 0x000fe40000000f00 */
[----:B------:R-:W-:Y:S02]  /*1d50*/  MOV R92, 0x1d70 ;  /* 0x00001d70005c7802 */ /* 0x000fe40000000f00 */
[----:B-----5:R-:W-:Y:S05]  /*1d60*/  CALL.REL.NOINC `($__internal_113_$__cuda_sm70_shflsync_bfly_p) ;  /* 0x0000062000007944 */ /* 0x020fea0003c00000 */
[----:B01----:R-:W-:Y:S01]  /*1d70*/  FADD.FTZ R96, R96, R91 ;  /* 0x0000005b60607221 */ /* 0x003fe20000010000 */
[----:B------:R-:W-:Y:S01]  /*1d80*/  HFMA2.MMA R91, -RZ, RZ, 0, 2.384185791015625e-07 ;  /* 0x00000004ff5b7435 */ /* 0x000fe200000001ff */
[----:B------:R-:W-:-:S02]  /*1d90*/  MOV R69, 0x1f ;  /* 0x0000001f00457802 */ /* 0x000fc40000000f00 */
[----:B------:R-:W-:Y:S02]  /*1da0*/  MOV R94, 0xffffffff ;  /* 0xffffffff005e7802 */ /* 0x000fe40000000f00 */
[----:B------:R-:W-:Y:S02]  /*1db0*/  MOV R92, 0x1dd0 ;  /* 0x00001dd0005c7802 */ /* 0x000fe40000000f00 */
[----:B------:R-:W-:Y:S05]  /*1dc0*/  CALL.REL.NOINC `($__internal_113_$__cuda_sm70_shflsync_bfly_p) ;  /* 0x000005c000007944 */ /* 0x000fea0003c00000 */
[----:B01----:R-:W-:Y:S01]  /*1dd0*/  FADD.FTZ R96, R96, R91 ;  /* 0x0000005b60607221 */ /* 0x003fe20000010000 */
[----:B------:R-:W-:Y:S01]  /*1de0*/  HFMA2.MMA R91, -RZ, RZ, 0, 4.76837158203125e-07 ;  /* 0x00000008ff5b7435 */ /* 0x000fe200000001ff */
[----:B------:R-:W-:Y:S02]  /*1df0*/  MOV R69, 0x1f ;  /* 0x0000001f00457802 */ /* 0x000fe40000000f00 */
[----:B------:R-:W-:Y:S02]  /*1e00*/  MOV R94, 0xffffffff ;  /* 0xffffffff005e7802 */ /* 0x000fe40000000f00 */
[----:B------:R-:W-:Y:S02]  /*1e10*/  MOV R92, 0x1e30 ;  /* 0x00001e30005c7802 */ /* 0x000fe40000000f00 */
[----:B------:R-:W-:Y:S05]  /*1e20*/  CALL.REL.NOINC `($__internal_113_$__cuda_sm70_shflsync_bfly_p) ;  /* 0x0000056000007944 */ /* 0x000fea0003c00000 */
[----:B01----:R-:W-:Y:S01]  /*1e30*/  FADD.FTZ R96, R96, R91 ;  /* 0x0000005b60607221 */ /* 0x003fe20000010000 */
[----:B------:R-:W-:Y:S01]  /*1e40*/  HFMA2.MMA R91, -RZ, RZ, 0, 9.5367431640625e-07 ;  /* 0x00000010ff5b7435 */ /* 0x000fe200000001ff */
[----:B------:R-:W-:-:S02]  /*1e50*/  MOV R69, 0x1f ;  /* 0x0000001f00457802 */ /* 0x000fc40000000f00 */
[----:B------:R-:W-:Y:S02]  /*1e60*/  MOV R94, 0xffffffff ;  /* 0xffffffff005e7802 */ /* 0x000fe40000000f00 */
[----:B------:R-:W-:Y:S02]  /*1e70*/  MOV R92, 0x1e90 ;  /* 0x00001e90005c7802 */ /* 0x000fe40000000f00 */
[----:B------:R-:W-:Y:S05]  /*1e80*/  CALL.REL.NOINC `($__internal_113_$__cuda_sm70_shflsync_bfly_p) ;  /* 0x0000050000007944 */ /* 0x000fea0003c00000 */
        /* <DEDUP_REMOVED lines=54> */
[----:B------:R-:W-:Y:S05]  /*21f0*/  CALL.REL.NOINC `($__internal_113_$__cuda_sm70_shflsync_bfly_p) ;  /* 0x0000019000007944 */ /* 0x000fea0003c00000 */
[----:B01----:R-:W-:Y:S01]  /*2200*/  FADD.FTZ R96, R96, R91 ;  /* 0x0000005b60607221 */ /* 0x003fe20000010000 */
[----:B------:R-:W-:Y:S01]  /*2210*/  HFMA2.MMA R91, -RZ, RZ, 0, 1.1920928955078125e-07 ;  /* 0x00000002ff5b7435 */ /* 0x000fe200000001ff */
[----:B------:R-:W-:Y:S02]  /*2220*/  MOV R69, 0x1f ;  /* 0x0000001f00457802 */ /* 0x000fe40000000f00 */
[----:B------:R-:W-:Y:S02]  /*2230*/  MOV R94, 0xffffffff ;  /* 0xffffffff005e7802 */ /* 0x000fe40000000f00 */
[----:B------:R-:W-:Y:S02]  /*2240*/  MOV R92, 0x2260 ;  /* 0x00002260005c7802 */ /* 0x000fe40000000f00 */
[----:B------:R-:W-:Y:S05]  /*2250*/  CALL.REL.NOINC `($__internal_113_$__cuda_sm70_shflsync_bfly_p) ;  /* 0x0000013000007944 */ /* 0x000fea0003c00000 */
        /* <DEDUP_REMOVED lines=18> */
[----:B01----:R-:W-:Y:S05]  /*2380*/  BRA `(.L_x_15458) ;  /* 0xffffee0000007947 */ /* 0x003fea000383ffff */
        .weak           $__internal_113_$__cuda_sm70_shflsync_bfly_p
        .type           $__internal_113_$__cuda_sm70_shflsync_bfly_p,@function
        .size           $__internal_113_$__cuda_sm70_shflsync_bfly_p,(.L_x_22201 - $__internal_113_$__cuda_sm70_shflsync_bfly_p)
$__internal_113_$__cuda_sm70_shflsync_bfly_p:
[----:B------:R-:W-:Y:S01]  /*2390*/  HFMA2.MMA R93, -RZ, RZ, 0, 0 ;  /* 0x00000000ff5d7435 */ /* 0x000fe200000001ff */
[----:B------:R-:W-:Y:S04]  /*23a0*/  WARPSYNC R94 ;  /* 0x0000005e00007348 */ /* 0x000fe80003800000 */
[----:B------:R0:W1:Y:S01]  /*23b0*/  SHFL.BFLY PT, R91, R96, R91, R69 ;  /* 0x0c00005b605b7389 */ /* 0x00006200000e0045 */
[----:B------:R-:W-:Y:S05]  /*23c0*/  RET.REL.NODEC R92 `(_ZN10layer_norm13ln_fwd_kernelINS_13Kernel_traitsIf6__halffS2_fjLj6144ELj1ELj1ELj8ELj16ENS_18Kernel_traits_baseILj6144EfS2_fS2_fjLj256EEEEELb0ELb0ELb0ELb1EEEvNS_9FwdParamsE) ;  /* 0xffffdc305c007950 */ /* 0x000fea0003c3ffff */
.L_x_15459:
        /* <DEDUP_REMOVED lines=11> */
.L_x_22201:


//--------------------- .text._ZN10layer_norm13ln_fwd_kernelINS_13Kernel_traitsIf6__halffS2_fjLj6144ELj1ELj1ELj8ELj16ENS_18Kernel_traits_baseILj6144EfS2_fS2_fjLj256EEEEELb0ELb0ELb1ELb0EEEvNS_9FwdParamsE --------------------------
	.section	.text._ZN10layer_norm13ln_fwd_kernelINS_13Kernel_traitsIf6__halffS2_fjLj6144ELj1ELj1ELj8ELj16ENS_18Kernel_traits_baseILj6144EfS2_fS2_fjLj256EEEEELb0ELb0ELb1ELb0EEEvNS_9FwdParamsE,"ax",@progbits
	.sectioninfo	@"SHI_REGISTERS=111"
	.align	128
        .global         _ZN10layer_norm13ln_fwd_kernelINS_13Kernel_traitsIf6__halffS2_fjLj6144ELj1ELj1ELj8ELj16ENS_18Kernel_traits_baseILj6144EfS2_fS2_fjLj256EEEEELb0ELb0ELb1ELb0EEEvNS_9FwdParamsE
        .type           _ZN10layer_norm13ln_fwd_kernelINS_13Kernel_traitsIf6__halffS2_fjLj6144ELj1ELj1ELj8ELj16ENS_18Kernel_traits_baseILj6144EfS2_fS2_fjLj256EEEEELb0ELb0ELb1ELb0EEEvNS_9FwdParamsE,@function
        .size           _ZN10layer_norm13ln_fwd_kernelINS_13Kernel_traitsIf6__halffS2_fjLj6144ELj1ELj1ELj8ELj16ENS_18Kernel_traits_baseILj6144EfS2_fS2_fjLj256EEEEELb0ELb0ELb1ELb0EEEvNS_9FwdParamsE,(.L_x_22202 - _ZN10layer_norm13ln_fwd_kernelINS_13Kernel_traitsIf6__halffS2_fjLj6144ELj1ELj1ELj8ELj16ENS_18Kernel_traits_baseILj6144EfS2_fS2_fjLj256EEEEELb0ELb0ELb1ELb0EEEvNS_9FwdParamsE)
        .other          _ZN10layer_norm13ln_fwd_kernelINS_13Kernel_traitsIf6__halffS2_fjLj6144ELj1ELj1ELj8ELj16ENS_18Kernel_traits_baseILj6144EfS2_fS2_fjLj256EEEEELb0ELb0ELb1ELb0EEEvNS_9FwdParamsE,@"STO_CUDA_ENTRY STV_DEFAULT"
_ZN10layer_norm13ln_fwd_kernelINS_13Kernel_traitsIf6__halffS2_fjLj6144ELj1ELj1ELj8ELj16ENS_18Kernel_traits_baseILj6144EfS2_fS2_fjLj256EEEEELb0ELb0ELb1ELb0EEEvNS_9FwdParamsE:
.text._ZN10layer_norm13ln_fwd_kernelINS_13Kernel_traitsIf6__halffS2_fjLj6144ELj1ELj1ELj8ELj16ENS_18Kernel_traits_baseILj6144EfS2_fS2_fjLj256EEEEELb0ELb0ELb1ELb0EEEvNS_9FwdParamsE:
        /* <DEDUP_REMOVED lines=29> */
.L_x_15461:
[----:B------:R-:W-:Y:S05]  /*01d0*/  BSYNC B0 ;  /* 0x0000000000007941 */ /* 0x000fea0003800000 */
.L_x_15460:
        /* <DEDUP_REMOVED lines=17> */
.L_x_15463:
[----:B------:R-:W-:Y:S05]  /*02f0*/  BSYNC B0 ;  /* 0x0000000000007941 */ /* 0x000fea0003800000 */
.L_x_15462:
        /* <DEDUP_REMOVED lines=16> */
.L_x_15465:
[----:B------:R-:W-:Y:S05]  /*0400*/  BSYNC B0 ;  /* 0x0000000000007941 */ /* 0x000fea0003800000 */
.L_x_15464:
        /* <DEDUP_REMOVED lines=25> */
.L_x_15529:
        /* <DEDUP_REMOVED lines=61> */
.L_x_15469:
[----:B------:R-:W-:Y:S05]  /*0970*/  BSYNC B1 ;  /* 0x0000000000017941 */ /* 0x000fea0003800000 */
.L_x_15468:
[----:B------:R-:W-:Y:S01]  /*0980*/  BSSY B1, `(.L_x_15470) ;  /* 0x0000005000017945 */ /* 0x000fe20003800000 */
[----:B------:R-:W-:Y:S05]  /*0990*/  @!P6 BRA `(.L_x_15471) ;  /* 0x000000300000e947 */ /* 0x000fea0003800000 */
[----:B-----5:R-:W-:-:S05]  /*09a0*/  HADD2.F32 R65, -RZ, R60.H1_H1 ;  /* 0x3000003cff417230 */ /* 0x020fca0000004100 */
[----:B------:R-:W-:-:S04]  /*09b0*/  FMUL.FTZ R65, R65, c[0x0][0x1ec] ;  /* 0x00007b0041417a20 */ /* 0x000fc80000410000 */
[----:B------:R-:W-:Y:S02]  /*09c0*/  @P0 FADD.FTZ R65, R53, R65 ;  /* 0x0000004135410221 */ /* 0x000fe40000010000 */
.L_x_15471:
[----:B------:R-:W-:Y:S05]  /*09d0*/  BSYNC B1 ;  /* 0x0000000000017941 */ /* 0x000fea0003800000 */
.L_x_15470:
[----:B------:R-:W-:Y:S01]  /*09e0*/  BSSY B1, `(.L_x_15472) ;  /* 0x0000005000017945 */ /* 0x000fe20003800000 */
[----:B------:R-:W-:Y:S05]  /*09f0*/  @!P6 BRA `(.L_x_15473) ;  /* 0x000000300000e947 */ /* 0x000fea0003800000 */
[----:B-----5:R-:W-:-:S05]  /*0a00*/  HADD2.F32 R66, -RZ, R61.H0_H0 ;  /* 0x2000003dff427230 */ /* 0x020fca0000004100 */
[----:B------:R-:W-:-:S04]  /*0a10*/  FMUL.FTZ R66, R66, c[0x0][0x1ec] ;  /* 0x00007b0042427a20 */ /* 0x000fc80000410000 */
[----:B------:R-:W-:Y:S02]  /*0a20*/  @P0 FADD.FTZ R66, R54, R66 ;  /* 0x0000004236420221 */ /* 0x000fe40000010000 */
.L_x_15473:
[----:B------:R-:W-:Y:S05]  /*0a30*/  BSYNC B1 ;  /* 0x0000000000017941 */ /* 0x000fea0003800000 */
.L_x_15472:
[----:B------:R-:W-:Y:S01]  /*0a40*/  BSSY B1, `(.L_x_15474) ;  /* 0x0000005000017945 */ /* 0x000fe20003800000 */
[----:B------:R-:W-:Y:S05]  /*0a50*/  @!P6 BRA `(.L_x_15475) ;  /* 0x000000300000e947 */ /* 0x000fea0003800000 */
[----:B-----5:R-:W-:-:S05]  /*0a60*/  HADD2.F32 R67, -RZ, R61.H1_H1 ;  /* 0x3000003dff437230 */ /* 0x020fca0000004100 */
[----:B------:R-:W-:-:S04]  /*0a70*/  FMUL.FTZ R67, R67, c[0x0][0x1ec] ;  /* 0x00007b0043437a20 */ /* 0x000fc80000410000 */
[----:B------:R-:W-:Y:S02]  /*0a80*/  @P0 FADD.FTZ R67, R55, R67 ;  /* 0x0000004337430221 */ /* 0x000fe40000010000 */
.L_x_15475:
[----:B------:R-:W-:Y:S05]  /*0a90*/  BSYNC B1 ;  /* 0x0000000000017941 */ /* 0x000fea0003800000 */
.L_x_15474:
[----:B------:R-:W-:Y:S01]  /*0aa0*/  BSSY B1, `(.L_x_15476) ;  /* 0x0000005000017945 */ /* 0x000fe20003800000 */
[----:B------:R-:W-:Y:S05]  /*0ab0*/  @!P6 BRA `(.L_x_15477) ;  /* 0x000000300000e947 */ /* 0x000fea0003800000 */
[----:B-----5:R-:W-:-:S05]  /*0ac0*/  HADD2.F32 R68, -RZ, R62.H0_H0 ;  /* 0x2000003eff447230 */ /* 0x020fca0000004100 */
[----:B------:R-:W-:-:S04]  /*0ad0*/  FMUL.FTZ R68, R68, c[0x0][0x1ec] ;  /* 0x00007b0044447a20 */ /* 0x000fc80000410000 */
[----:B------:R-:W-:Y:S02]  /*0ae0*/  @P0 FADD.FTZ R68, R56, R68 ;  /* 0x0000004438440221 */ /* 0x000fe40000010000 */
.L_x_15477:
[----:B------:R-:W-:Y:S05]  /*0af0*/  BSYNC B1 ;  /* 0x0000000000017941 */ /* 0x000fea0003800000 */
.L_x_15476:
[----:B------:R-:W-:Y:S01]  /*0b00*/  BSSY B1, `(.L_x_15478) ;  /* 0x0000005000017945 */ /* 0x000fe20003800000 */
[----:B------:R-:W-:Y:S05]  /*0b10*/  @!P6 BRA `(.L_x_15479) ;  /* 0x000000300000e947 */ /* 0x000fea0003800000 */
[----:B-----5:R-:W-:-:S05]  /*0b20*/  HADD2.F32 R69, -RZ, R62.H1_H1 ;  /* 0x3000003eff457230 */ /* 0x020fca0000004100 */
[----:B------:R-:W-:-:S04]  /*0b30*/  FMUL.FTZ R69, R69, c[0x0][0x1ec] ;  /* 0x00007b0045457a20 */ /* 0x000fc80000410000 */
[----:B------:R-:W-:Y:S02]  /*0b40*/  @P0 FADD.FTZ R69, R57, R69 ;  /* 0x0000004539450221 */ /* 0x000fe40000010000 */
.L_x_15479:
[----:B------:R-:W-:Y:S05]  /*0b50*/  BSYNC B1 ;  /* 0x0000000000017941 */ /* 0x000fea0003800000 */
.L_x_15478:
[----:B------:R-:W-:Y:S01]  /*0b60*/  BSSY B1, `(.L_x_15480) ;  /* 0x0000005000017945 */ /* 0x000fe20003800000 */
[----:B------:R-:W-:Y:S05]  /*0b70*/  @!P6 BRA `(.L_x_15481) ;  /* 0x000000300000e947 */ /* 0x000fea0003800000 */
[----:B-----5:R-:W-:-:S05]  /*0b80*/  HADD2.F32 R70, -RZ, R63.H0_H0 ;  /* 0x2000003fff467230 */ /* 0x020fca0000004100 */
[----:B------:R-:W-:-:S04]  /*0b90*/  FMUL.FTZ R70, R70, c[0x0][0x1ec] ;  /* 0x00007b0046467a20 */ /* 0x000fc80000410000 */
[----:B------:R-:W-:Y:S02]  /*0ba0*/  @P0 FADD.FTZ R70, R58, R70 ;  /* 0x000000463a460221 */ /* 0x000fe40000010000 */
.L_x_15481:
[----:B------:R-:W-:Y:S05]  /*0bb0*/  BSYNC B1 ;  /* 0x0000000000017941 */ /* 0x000fea0003800000 */
.L_x_15480:
[----:B------:R-:W-:Y:S01]  /*0bc0*/  BSSY B1, `(.L_x_15482) ;  /* 0x0000005000017945 */ /* 0x000fe20003800000 */
[----:B------:R-:W-:Y:S05]  /*0bd0*/  @!P6 BRA `(.L_x_15483) ;  /* 0x000000300000e947 */ /* 0x000fea0003800000 */
[----:B-----5:R-:W-:-:S05]  /*0be0*/  HADD2.F32 R71, -RZ, R63.H1_H1 ;  /* 0x3000003fff477230 */ /* 0x020fca0000004100 */
[----:B------:R-:W-:-:S04]  /*0bf0*/  FMUL.FTZ R71, R71, c[0x0][0x1ec] ;  /* 0x00007b0047477a20 */ /* 0x000fc80000410000 */
[----:B------:R-:W-:Y:S02]  /*0c00*/  @P0 FADD.FTZ R71, R59, R71 ;  /* 0x000000473b470221 */ /* 0x000fe40000010000 */
.L_x_15483:
[----:B------:R-:W-:Y:S05]  /*0c10*/  BSYNC B1 ;  /* 0x0000000000017941 */ /* 0x000fea0003800000 */
.L_x_15482:
[----:B------:R1:W-:Y:S01]  /*0c20*/  STG.E.128 [R96.64], R64 ;  /* 0x0000004060007986 */ /* 0x0003e2000c101d04 */
[----:B------:R-:W-:Y:S02]  /*0c30*/  IADD3 R95, R95, 0x100, RZ ;  /* 0x000001005f5f7810 */ /* 0x000fe40007ffe0ff */
[----:B------:R-:W-:Y:S01]  /*0c40*/  IADD3 R91, R91, 0x100, RZ ;  /* 0x000001005b5b7810 */ /* 0x000fe20007ffe0ff */
[----:B------:R1:W-:Y:S04]  /*0c50*/  STG.E.128 [R96.64+0x10], R68 ;  /* 0x0000104460007986 */ /* 0x0003e8000c101d04 */
.L_x_15467:
[----:B------:R-:W-:Y:S05]  /*0c60*/  BSYNC B0 ;  /* 0x0000000000007941 */ /* 0x000fea0003800000 */
.L_x_15466:
        /* <DEDUP_REMOVED lines=43> */
.L_x_15487:
[----:B------:R-:W-:Y:S05]  /*0f20*/  BSYNC B1 ;  /* 0x0000000000017941 */ /* 0x000fea0003800000 */
.L_x_15486:
[----:B------:R-:W-:Y:S01]  /*0f30*/  BSSY B1, `(.L_x_15488) ;  /* 0x0000005000017945 */ /* 0x000fe20003800000 */
[----:B------:R-:W-:Y:S05]  /*0f40*/  @!P6 BRA `(.L_x_15489) ;  /* 0x000000300000e947 */ /* 0x000fea0003800000 */
[----:B-----5:R-:W-:-:S05]  /*0f50*/  HADD2.F32 R73, -RZ, R60.H1_H1 ;  /* 0x3000003cff497230 */ /* 0x020fca0000004100 */
[----:B------:R-:W-:-:S04]  /*0f60*/  FMUL.FTZ R73, R73, c[0x0][0x1ec] ;  /* 0x00007b0049497a20 */ /* 0x000fc80000410000 */
[----:B------:R-:W-:Y:S02]  /*0f70*/  @P0 FADD.FTZ R73, R53, R73 ;  /* 0x0000004935490221 */ /* 0x000fe40000010000 */
.L_x_15489:
[----:B------:R-:W-:Y:S05]  /*0f80*/  BSYNC B1 ;  /* 0x0000000000017941 */ /* 0x000fea0003800000 */
.L_x_15488:
[----:B------:R-:W-:Y:S01]  /*0f90*/  BSSY B1, `(.L_x_15490) ;  /* 0x0000005000017945 */ /* 0x000fe20003800000 */
[----:B------:R-:W-:Y:S05]  /*0fa0*/  @!P6 BRA `(.L_x_15491) ;  /* 0x000000300000e947 */ /* 0x000fea0003800000 */
[----:B-----5:R-:W-:-:S05]  /*0fb0*/  HADD2.F32 R74, -RZ, R61.H0_H0 ;  /* 0x2000003dff4a7230 */ /* 0x020fca0000004100 */
[----:B------:R-:W-:-:S04]  /*0fc0*/  FMUL.FTZ R74, R74, c[0x0][0x1ec] ;  /* 0x00007b004a4a7a20 */ /* 0x000fc80000410000 */
[----:B------:R-:W-:Y:S02]  /*0fd0*/  @P0 FADD.FTZ R74, R54, R74 ;  /* 0x0000004a364a0221 */ /* 0x000fe40000010000 */
.L_x_15491:
[----:B------:R-:W-:Y:S05]  /*0fe0*/  BSYNC B1 ;  /* 0x0000000000017941 */ /* 0x000fea0003800000 */
.L_x_15490:
[----:B------:R-:W-:Y:S01]  /*0ff0*/  BSSY B1, `(.L_x_15492) ;  /* 0x0000005000017945 */ /* 0x000fe20003800000 */
[----:B------:R-:W-:Y:S05]  /*1000*/  @!P6 BRA `(.L_x_15493) ;  /* 0x000000300000e947 */ /* 0x000fea0003800000 */
[----:B-----5:R-:W-:-:S05]  /*1010*/  HADD2.F32 R75, -RZ, R61.H1_H1 ;  /* 0x3000003dff4b7230 */ /* 0x020fca0000004100 */
[----:B------:R-:W-:-:S04]  /*1020*/  FMUL.FTZ R75, R75, c[0x0][0x1ec] ;  /* 0x00007b004b4b7a20 */ /* 0x000fc80000410000 */
[----:B------:R-:W-:Y:S02]  /*1030*/  @P0 FADD.FTZ R75, R55, R75 ;  /* 0x0000004b374b0221 */ /* 0x000fe40000010000 */
.L_x_15493:
[----:B------:R-:W-:Y:S05]  /*1040*/  BSYNC B1 ;  /* 0x0000000000017941 */ /* 0x000fea0003800000 */
.L_x_15492:
[----:B------:R-:W-:Y:S01]  /*1050*/  BSSY B1, `(.L_x_15494) ;  /* 0x0000005000017945 */ /* 0x000fe20003800000 */
[----:B------:R-:W-:Y:S05]  /*1060*/  @!P6 BRA `(.L_x_15495) ;  /* 0x000000300000e947 */ /* 0x000fea0003800000 */
[----:B-----5:R-:W-:-:S05]  /*1070*/  HADD2.F32 R76, -RZ, R62.H0_H0 ;  /* 0x2000003eff4c7230 */ /* 0x020fca0000004100 */
[----:B------:R-:W-:-:S04]  /*1080*/  FMUL.FTZ R76, R76, c[0x0][0x1ec] ;  /* 0x00007b004c4c7a20 */ /* 0x000fc80000410000 */
[----:B------:R-:W-:Y:S02]  /*1090*/  @P0 FADD.FTZ R76, R56, R76 ;  /* 0x0000004c384c0221 */ /* 0x000fe40000010000 */
.L_x_15495:
[----:B------:R-:W-:Y:S05]  /*10a0*/  BSYNC B1 ;  /* 0x0000000000017941 */ /* 0x000fea0003800000 */
.L_x_15494:
[----:B------:R-:W-:Y:S01]  /*10b0*/  BSSY B1, `(.L_x_15496) ;  /* 0x0000005000017945 */ /* 0x000fe20003800000 */
[----:B------:R-:W-:Y:S05]  /*10c0*/  @!P6 BRA `(.L_x_15497) ;  /* 0x000000300000e947 */ /* 0x000fea0003800000 */
[----:B-----5:R-:W-:-:S05]  /*10d0*/  HADD2.F32 R77, -RZ, R62.H1_H1 ;  /* 0x3000003eff4d7230 */ /* 0x020fca0000004100 */
[----:B------:R-:W-:-:S04]  /*10e0*/  FMUL.FTZ R77, R77, c[0x0][0x1ec] ;  /* 0x00007b004d4d7a20 */ /* 0x000fc80000410000 */
[----:B------:R-:W-:Y:S02]  /*10f0*/  @P0 FADD.FTZ R77, R57, R77 ;  /* 0x0000004d394d0221 */ /* 0x000fe40000010000 */
.L_x_15497:
[----:B------:R-:W-:Y:S05]  /*1100*/  BSYNC B1 ;  /* 0x0000000000017941 */ /* 0x000fea0003800000 */
.L_x_15496:
[----:B------:R-:W-:Y:S01]  /*1110*/  BSSY B1, `(.L_x_15498) ;  /* 0x0000005000017945 */ /* 0x000fe20003800000 */
[----:B------:R-:W-:Y:S05]  /*1120*/  @!P6 BRA `(.L_x_15499) ;  /* 0x000000300000e947 */ /* 0x000fea0003800000 */
[----:B-----5:R-:W-:-:S05]  /*1130*/  HADD2.F32 R78, -RZ, R63.H0_H0 ;  /* 0x2000003fff4e7230 */ /* 0x020fca0000004100 */
[----:B------:R-:W-:-:S04]  /*1140*/  FMUL.FTZ R78, R78, c[0x0][0x1ec] ;  /* 0x00007b004e4e7a20 */ /* 0x000fc80000410000 */
[----:B------:R-:W-:Y:S02]  /*1150*/  @P0 FADD.FTZ R78, R58, R78 ;  /* 0x0000004e3a4e0221 */ /* 0x000fe40000010000 */
.L_x_15499:
[----:B------:R-:W-:Y:S05]  /*1160*/  BSYNC B1 ;  /* 0x0000000000017941 */ /* 0x000fea0003800000 */
.L_x_15498:
[----:B------:R-:W-:Y:S01]  /*1170*/  BSSY B1, `(.L_x_15500) ;  /* 0x0000005000017945 */ /* 0x000fe20003800000 */
[----:B------:R-:W-:Y:S05]  /*1180*/  @!P6 BRA `(.L_x_15501) ;  /* 0x000000300000e947 */ /* 0x000fea0003800000 */
[----:B-----5:R-:W-:-:S05]  /*1190*/  HADD2.F32 R79, -RZ, R63.H1_H1 ;  /* 0x3000003fff4f7230 */ /* 0x020fca0000004100 */
[----:B------:R-:W-:-:S04]  /*11a0*/  FMUL.FTZ R79, R79, c[0x0][0x1ec] ;  /* 0x00007b004f4f7a20 */ /* 0x000fc80000410000 */
[----:B------:R-:W-:Y:S02]  /*11b0*/  @P0 FADD.FTZ R79, R59, R79 ;  /* 0x0000004f3b4f0221 */ /* 0x000fe40000010000 */
.L_x_15501:
[----:B------:R-:W-:Y:S05]  /*11c0*/  BSYNC B1 ;  /* 0x0000000000017941 */ /* 0x000fea0003800000 */
.L_x_15500:
[----:B------:R1:W-:Y:S01]  /*11d0*/  STG.E.128 [R96.64], R72 ;  /* 0x0000004860007986 */ /* 0x0003e2000c101d04 */
[----:B------:R-:W-:Y:S02]  /*11e0*/  IADD3 R95, R95, 0x100, RZ ;  /* 0x000001005f5f7810 */ /* 0x000fe40007ffe0ff */
[----:B------:R-:W-:Y:S01]  /*11f0*/  IADD3 R91, R91, 0x100, RZ ;  /* 0x000001005b5b7810 */ /* 0x000fe20007ffe0ff */
[----:B------:R1:W-:Y:S04]  /*1200*/  STG.E.128 [R96.64+0x10], R76 ;  /* 0x0000104c60007986 */ /* 0x0003e8000c101d04 */
.L_x_15485:
[----:B------:R-:W-:Y:S05]  /*1210*/  BSYNC B0 ;  /* 0x0000000000007941 */ /* 0x000fea0003800000 */
.L_x_15484:
        /* <DEDUP_REMOVED lines=43> */
.L_x_15505:
[----:B------:R-:W-:Y:S05]  /*14d0*/  BSYNC B1 ;  /* 0x0000000000017941 */ /* 0x000fea0003800000 */
.L_x_15504:
[----:B------:R-:W-:Y:S01]  /*14e0*/  BSSY B1, `(.L_x_15506) ;  /* 0x0000005000017945 */ /* 0x000fe20003800000 */
[----:B------:R-:W-:Y:S05]  /*14f0*/  @!P6 BRA `(.L_x_15507) ;  /* 0x000000300000e947 */ /* 0x000fea0003800000 */
[----:B-----5:R-:W-:-:S05]  /*1500*/  HADD2.F32 R85, -RZ, R60.H1_H1 ;  /* 0x3000003cff557230 */ /* 0x020fca0000004100 */
[----:B------:R-:W-:-:S04]  /*1510*/  FMUL.FTZ R85, R85, c[0x0][0x1ec] ;  /* 0x00007b0055557a20 */ /* 0x000fc80000410000 */
[----:B------:R-:W-:Y:S02]  /*1520*/  @P0 FADD.FTZ R85, R53, R85 ;  /* 0x0000005535550221 */ /* 0x000fe40000010000 */
.L_x_15507:
[----:B------:R-:W-:Y:S05]  /*1530*/  BSYNC B1 ;  /* 0x0000000000017941 */ /* 0x000fea0003800000 */
.L_x_15506:
[----:B------:R-:W-:Y:S01]  /*1540*/  BSSY B1, `(.L_x_15508) ;  /* 0x0000005000017945 */ /* 0x000fe20003800000 */
[----:B------:R-:W-:Y:S05]  /*1550*/  @!P6 BRA `(.L_x_15509) ;  /* 0x000000300000e947 */ /* 0x000fea0003800000 */
[----:B-----5:R-:W-:-:S05]  /*1560*/  HADD2.F32 R86, -RZ, R61.H0_H0 ;  /* 0x2000003dff567230 */ /* 0x020fca0000004100 */
[----:B------:R-:W-:-:S04]  /*1570*/  FMUL.FTZ R86, R86, c[0x0][0x1ec] ;  /* 0x00007b0056567a20 */ /* 0x000fc80000410000 */
[----:B------:R-:W-:Y:S02]  /*1580*/  @P0 FADD.FTZ R86, R54, R86 ;  /* 0x0000005636560221 */ /* 0x000fe40000010000 */
.L_x_15509:
[----:B------:R-:W-:Y:S05]  /*1590*/  BSYNC B1 ;  /* 0x0000000000017941 */ /* 0x000fea0003800000 */
.L_x_15508:
[----:B------:R-:W-:Y:S01]  /*15a0*/  BSSY B1, `(.L_x_15510) ;  /* 0x0000005000017945 */ /* 0x000fe20003800000 */
[----:B------:R-:W-:Y:S05]  /*15b0*/  @!P6 BRA `(.L_x_15511) ;  /* 0x000000300000e947 */ /* 0x000fea0003800000 */
[----:B-----5:R-:W-:-:S05]  /*15c0*/  HADD2.F32 R87, -RZ, R61.H1_H1 ;  /* 0x3000003dff577230 */ /* 0x020fca0000004100 */
[----:B------:R-:W-:-:S04]  /*15d0*/  FMUL.FTZ R87, R87, c[0x0][0x1ec] ;  /* 0x00007b0057577a20 */ /* 0x000fc80000410000 */
[----:B------:R-:W-:Y:S02]  /*15e0*/  @P0 FADD.FTZ R87, R55, R87 ;  /* 0x0000005737570221 */ /* 0x000fe40000010000 */
.L_x_15511:
[----:B------:R-:W-:Y:S05]  /*15f0*/  BSYNC B1 ;  /* 0x0000000000017941 */ /* 0x000fea0003800000 */
.L_x_15510:
[----:B------:R-:W-:Y:S01]  /*1600*/  BSSY B1, `(.L_x_15512) ;  /* 0x0000005000017945 */ /* 0x000fe20003800000 */
[----:B------:R-:W-:Y:S05]  /*1610*/  @!P6 BRA `(.L_x_15513) ;  /* 0x000000300000e947 */ /* 0x000fea0003800000 */
[----:B-----5:R-:W-:-:S05]  /*1620*/  HADD2.F32 R80, -RZ, R62.H0_H0 ;  /* 0x2000003eff507230 */ /* 0x020fca0000004100 */
[----:B------:R-:W-:-:S04]  /*1630*/  FMUL.FTZ R80, R80, c[0x0][0x1ec] ;  /* 0x00007b0050507a20 */ /* 0x000fc80000410000 */
[----:B------:R-:W-:Y:S02]  /*1640*/  @P0 FADD.FTZ R80, R56, R80 ;  /* 0x0000005038500221 */ /* 0x000fe40000010000 */
.L_x_15513:
[----:B------:R-:W-:Y:S05]  /*1650*/  BSYNC B1 ;  /* 0x0000000000017941 */ /* 0x000fea0003800000 */
.L_x_15512:
[----:B------:R-:W-:Y:S01]  /*1660*/  BSSY B1, `(.L_x_15514) ;  /* 0x0000005000017945 */ /* 0x000fe20003800000 */
[----:B------:R-:W-:Y:S05]  /*1670*/  @!P6 BRA `(.L_x_15515) ;  /* 0x000000300000e947 */ /* 0x000fea0003800000 */
[----:B-----5:R-:W-:-:S05]  /*1680*/  HADD2.F32 R81, -RZ, R62.H1_H1 ;  /* 0x3000003eff517230 */ /* 0x020fca0000004100 */
[----:B------:R-:W-:-:S04]  /*1690*/  FMUL.FTZ R81, R81, c[0x0][0x1ec] ;  /* 0x00007b0051517a20 */ /* 0x000fc80000410000 */
[----:B------:R-:W-:Y:S02]  /*16a0*/  @P0 FADD.FTZ R81, R57, R81 ;  /* 0x0000005139510221 */ /* 0x000fe40000010000 */
.L_x_15515:
[----:B------:R-:W-:Y:S05]  /*16b0*/  BSYNC B1 ;  /* 0x0000000000017941 */ /* 0x000fea0003800000 */
.L_x_15514:
[----:B------:R-:W-:Y:S01]  /*16c0*/  BSSY B1, `(.L_x_15516) ;  /* 0x0000005000017945 */ /* 0x000fe20003800000 */
[----:B------:R-:W-:Y:S05]  /*16d0*/  @!P6 BRA `(.L_x_15517) ;  /* 0x000000300000e947 */ /* 0x000fea0003800000 */
[----:B-----5:R-:W-:-:S05]  /*16e0*/  HADD2.F32 R82, -RZ, R63.H0_H0 ;  /* 0x2000003fff527230 */ /* 0x020fca0000004100 */
[----:B------:R-:W-:-:S04]  /*16f0*/  FMUL.FTZ R82, R82, c[0x0][0x1ec] ;  /* 0x00007b0052527a20 */ /* 0x000fc80000410000 */
[----:B------:R-:W-:Y:S02]  /*1700*/  @P0 FADD.FTZ R82, R58, R82 ;  /* 0x000000523a520221 */ /* 0x000fe40000010000 */
.L_x_15517:
[----:B------:R-:W-:Y:S05]  /*1710*/  BSYNC B1 ;  /* 0x0000000000017941 */ /* 0x000fea0003800000 */
.L_x_15516:
[----:B------:R-:W-:Y:S01]  /*1720*/  BSSY B1, `(.L_x_15518) ;  /* 0x0000005000017945 */ /* 0x000fe20003800000 */
[----:B------:R-:W-:Y:S05]  /*1730*/  @!P6 BRA `(.L_x_15519) ;  /* 0x000000300000e947 */ /* 0x000fea0003800000 */
[----:B-----5:R-:W-:-:S05]  /*1740*/  HADD2.F32 R83, -RZ, R63.H1_H1 ;  /* 0x3000003fff537230 */ /* 0x020fca0000004100 */
[----:B------:R-:W-:-:S04]  /*1750*/  FMUL.FTZ R83, R83, c[0x0][0x1ec] ;  /* 0x00007b0053537a20 */ /* 0x000fc80000410000 */
[----:B------:R-:W-:Y:S02]  /*1760*/  @P0 FADD.FTZ R83, R59, R83 ;  /* 0x000000533b530221 */ /* 0x000fe40000010000 */
.L_x_15519:
[----:B------:R-:W-:Y:S05]  /*1770*/  BSYNC B1 ;  /* 0x0000000000017941 */ /* 0x000fea0003800000 */
.L_x_15518:
[----:B------:R2:W-:Y:S04]  /*1780*/  STG.E.128 [R90.64], R84 ;  /* 0x000000545a007986 */ /* 0x0005e8000c101d04 */
[----:B------:R2:W-:Y:S02]  /*1790*/  STG.E.128 [R90.64+0x10], R80 ;  /* 0x000010505a007986 */ /* 0x0005e4000c101d04 */
.L_x_15503:
[----:B------:R-:W-:Y:S05]  /*17a0*/  BSYNC B0 ;  /* 0x0000000000007941 */ /* 0x000fea0003800000 */
.L_x_15502:
        /* <DEDUP_REMOVED lines=33> */
.L_x_15530:
        /* <DEDUP_REMOVED lines=69> */
.L_x_15531:
        /* <DEDUP_REMOVED lines=124> */
.L_x_15525:
[----:B------:R-:W-:Y:S05]  /*25d0*/  BSYNC B1 ;  /* 0x0000000000017941 */ /* 0x000fea0003800000 */
.L_x_15524:
        /* <DEDUP_REMOVED lines=34> */
.L_x_15527:
[----:B------:R-:W-:Y:S05]  /*2800*/  BSYNC B1 ;  /* 0x0000000000017941 */ /* 0x000fea0003800000 */
.L_x_15526:
        /* <DEDUP_REMOVED lines=26> */
[----:B------:R-:W-:Y:S01]  /*29b0*/  F2FP.PACK_AB R90, R104, R97 ;  /* 0x00000061685a723e */ /* 0x000fe200000000ff */
[----:B------:R-:W-:Y:S01]  /*29c0*/  IMAD.WIDE.U32 R96, R96, R99, c[0x0][0x208] ;  /* 0x0000820060607625 */ /* 0x000fe200078e0063 */
[----:B------:R-:W-:-:S02]  /*29d0*/  F2FP.PACK_AB R91, R108, R91 ;  /* 0x0000005b6c5b723e */ /* 0x000fc400000000ff */
[----:B------:R-:W-:Y:S02]  /*29e0*/  F2FP.PACK_AB R89, R100, R89 ;  /* 0x000000596459723e */ /* 0x000fe400000000ff */
[----:B------:R-:W-:-:S05]  /*29f0*/  F2FP.PACK_AB R88, R95, R88 ;  /* 0x000000585f58723e */ /* 0x000fca00000000ff */
[----:B------:R0:W-:Y:S02]  /*2a00*/  STG.E.128 [R96.64], R88 ;  /* 0x0000005860007986 */ /* 0x0001e4000c101d04 */
.L_x_15523:
[----:B-1----:R-:W-:Y:S05]  /*2a10*/  BSYNC B0 ;  /* 0x0000000000007941 */ /* 0x002fea0003800000 */
.L_x_15522:
[----:B------:R-:W-:Y:S02]  /*2a20*/  IADD3 R92, R92, c[0x0][0x160], RZ ;  /* 0x000058005c5c7a10 */ /* 0x000fe40007ffe0ff */
[----:B------:R-:W-:Y:S02]  /*2a30*/  LOP3.LUT P1, RZ, R93, 0xff, RZ, 0xc0, !PT ;  /* 0x000000ff5dff7812 */ /* 0x000fe4000782c0ff */
[----:B------:R-:W-:Y:S02]  /*2a40*/  ISETP.GE.AND P0, PT, R92, c[0x0][0x164], PT ;  /* 0x000059005c007a0c */ /* 0x000fe40003f06270 */
[----:B------:R-:W-:-:S11]  /*2a50*/  SEL R93, RZ, 0x1, P1 ;  /* 0x00000001ff5d7807 */ /* 0x000fd60000800000 */
[----:B0-----:R-:W-:Y:S01]  /*2a60*/  @P0 CALL.REL.NOINC `(.L_x_15528) ;  /* 0x0000001000000944 */ /* 0x001fe20003c00000 */
[----:B------:R-:W-:Y:S05]  /*2a70*/  BRA `(.L_x_15529) ;  /* 0xffffdb2000007947 */ /* 0x000fea000383ffff */
.L_x_15528:
[----:B------:R-:W-:Y:S05]  /*2a80*/  EXIT ;  /* 0x000000000000794d */ /* 0x000fea0003800000 */
.L_x_15520:
[----:B------:R-:W-:Y:S01]  /*2a90*/  HFMA2.MMA R98, -RZ, RZ, 0, 1.847743988037109375e-06 ;  /* 0x0000001fff627435 */ /* 0x000fe200000001ff */
[----:B------:R-:W-:Y:S02]  /*2aa0*/  MOV R100, 0x1 ;  /* 0x0000000100647802 */ /* 0x000fe40000000f00 */
[----:B------:R-:W-:Y:S02]  /*2ab0*/  MOV R101, 0xffffffff ;  /* 0xffffffff00657802 */ /* 0x000fe40000000f00 */
[----:B------:R-:W-:Y:S02]  /*2ac0*/  MOV R96, 0x2ae0 ;  /* 0x00002ae000607802 */ /* 0x000fe40000000f00 */
[----:B0----5:R-:W-:Y:S05]  /*2ad0*/  CALL.REL.NOINC `($__internal_114_$__cuda_sm70_shflsync_bfly_p) ;  /* 0x000006b000007944 */ /* 0x021fea0003c00000 */
[----:B-1----:R-:W-:Y:S01]  /*2ae0*/  MOV R90, R100 ;  /* 0x00000064005a7202 */ /* 0x002fe20000000f00 */
[----:B0-----:R-:W-:Y:S05]  /*2af0*/  BRA `(.L_x_15530) ;  /* 0xffffeec000007947 */ /* 0x001fea000383ffff */
.L_x_15521:
[----:B------:R-:W-:Y:S01]  /*2b00*/  HFMA2.MMA R100, -RZ, RZ, 0, 1.1920928955078125e-07 ;  /* 0x00000002ff647435 */ /* 0x000fe200000001ff */
[----:B------:R-:W-:Y:S02]  /*2b10*/  MOV R98, 0x1f ;  /* 0x0000001f00627802 */ /* 0x000fe40000000f00 */
[----:B------:R-:W-:Y:S02]  /*2b20*/  MOV R101, 0xffffffff ;  /* 0xffffffff00657802 */ /* 0x000fe40000000f00 */
[----:B------:R-:W-:-:S02]  /*2b30*/  MOV R96, 0x2b50 ;  /* 0x00002b5000607802 */ /* 0x000fc40000000f00 */
[----:B0----5:R-:W-:Y:S05]  /*2b40*/  CALL.REL.NOINC `($__internal_114_$__cuda_sm70_shflsync_bfly_p) ;  /* 0x0000064000007944 */ /* 0x021fea0003c00000 */
[----:B01----:R-:W-:Y:S01]  /*2b50*/  FADD.FTZ R91, R91, R100 ;  /* 0x000000645b5b7221 */ /* 0x003fe20000010000 */
[----:B------:R-:W-:Y:S01]  /*2b60*/  HFMA2.MMA R100, -RZ, RZ, 0, 2.384185791015625e-07 ;  /* 0x00000004ff647435 */ /* 0x000fe200000001ff */
[----:B------:R-:W-:-:S02]  /*2b70*/  MOV R98, 0x1f ;  /* 0x0000001f00627802 */ /* 0x000fc40000000f00 */
[----:B------:R-:W-:Y:S02]  /*2b80*/  MOV R101, 0xffffffff ;  /* 0xffffffff00657802 */ /* 0x000fe40000000f00 */
[----:B------:R-:W-:Y:S02]  /*2b90*/  MOV R96, 0x2bb0 ;  /* 0x00002bb000607802 */ /* 0x000fe40000000f00 */
[----:B------:R-:W-:Y:S05]  /*2ba0*/  CALL.REL.NOINC `($__internal_114_$__cuda_sm70_shflsync_bfly_p) ;  /* 0x000005e000007944 */ /* 0x000fea0003c00000 */
[----:B01----:R-:W-:Y:S01]  /*2bb0*/  FADD.FTZ R91, R91, R100 ;  /* 0x000000645b5b7221 */ /* 0x003fe20000010000 */
[----:B------:R-:W-:Y:S01]  /*2bc0*/  HFMA2.MMA R100, -RZ, RZ, 0, 4.76837158203125e-07 ;  /* 0x00000008ff647435 */ /* 0x000fe200000001ff */
[----:B------:R-:W-:Y:S02]  /*2bd0*/  MOV R98, 0x1f ;  /* 0x0000001f00627802 */ /* 0x000fe40000000f00 */
[----:B------:R-:W-:Y:S02]  /*2be0*/  MOV R101, 0xffffffff ;  /* 0xffffffff00657802 */ /* 0x000fe40000000f00 */
[----:B------:R-:W-:Y:S02]  /*2bf0*/  MOV R96, 0x2c10 ;  /* 0x00002c1000607802 */ /* 0x000fe40000000f00 */
[----:B------:R-:W-:Y:S05]  /*2c00*/  CALL.REL.NOINC `($__internal_114_$__cuda_sm70_shflsync_bfly_p) ;  /* 0x0000058000007944 */ /* 0x000fea0003c00000 */
[----:B01----:R-:W-:Y:S01]  /*2c10*/  FADD.FTZ R91, R91, R100 ;  /* 0x000000645b5b7221 */ /* 0x003fe20000010000 */
[----:B------:R-:W-:Y:S01]  /*2c20*/  HFMA2.MMA R100, -RZ, RZ, 0, 9.5367431640625e-07 ;  /* 0x00000010ff647435 */ /* 0x000fe200000001ff */
[----:B------:R-:W-:-:S02]  /*2c30*/  MOV R98, 0x1f ;  /* 0x0000001f00627802 */ /* 0x000fc40000000f00 */
[----:B------:R-:W-:Y:S02]  /*2c40*/  MOV R101, 0xffffffff ;  /* 0xffffffff00657802 */ /* 0x000fe40000000f00 */
[----:B------:R-:W-:Y:S02]  /*2c50*/  MOV R96, 0x2c70 ;  /* 0x00002c7000607802 */ /* 0x000fe40000000f00 */
[----:B------:R-:W-:Y:S05]  /*2c60*/  CALL.REL.NOINC `($__internal_114_$__cuda_sm70_shflsync_bfly_p) ;  /* 0x0000052000007944 */ /* 0x000fea0003c00000 */
        /* <DEDUP_REMOVED lines=55> */
[----:B------:R-:W-:Y:S05]  /*2fe0*/  CALL.REL.NOINC `($__internal_114_$__cuda_sm70_shflsync_bfly_p) ;  /* 0x000001a000007944 */ /* 0x000fea0003c00000 */
[----:B01----:R-:W-:Y:S01]  /*2ff0*/  FADD.FTZ R91, R91, R100 ;  /* 0x000000645b5b7221 */ /* 0x003fe20000010000 */
[----:B------:R-:W-:Y:S01]  /*3000*/  HFMA2.MMA R100, -RZ, RZ, 0, 1.1920928955078125e-07 ;  /* 0x00000002ff647435 */ /* 0x000fe200000001ff */
[----:B------:R-:W-:Y:S02]  /*3010*/  MOV R98, 0x1f ;  /* 0x0000001f00627802 */ /* 0x000fe40000000f00 */
[----:B------:R-:W-:Y:S02]  /*3020*/  MOV R101, 0xffffffff ;  /* 0xffffffff00657802 */ /* 0x000fe40000000f00 */
[----:B------:R-:W-:Y:S02]  /*3030*/  MOV R96, 0x3050 ;  /* 0x0000305000607802 */ /* 0x000fe40000000f00 */
[----:B------:R-:W-:Y:S05]  /*3040*/  CALL.REL.NOINC `($__internal_114_$__cuda_sm70_shflsync_bfly_p) ;  /* 0x0000014000007944 */ /* 0x000fea0003c00000 */
[----:B01----:R-:W-:Y:S01]  /*3050*/  FADD.FTZ R91, R91, R100 ;  /* 0x000000645b5b7221 */ /* 0x003fe20000010000 */
[----:B------:R-:W-:Y:S01]  /*3060*/  HFMA2.MMA R100, -RZ, RZ, 0, 2.384185791015625e-07 ;  /* 0x00000004ff647435 */ /* 0x000fe200000001ff */
[----:B------:R-:W-:Y:S02]  /*3070*/  MOV R98, 0x1f ;  /* 0x0000001f00627802 */ /* 0x000fe40000000f00 */
[----:B------:R-:W-:-:S02]  /*3080*/  MOV R101, 0xffffffff ;  /* 0xffffffff00657802 */ /* 0x000fc40000000f00 */
        /* <DEDUP_REMOVED lines=8> */
[----:B-1----:R-:W-:Y:S01]  /*3110*/  FADD.FTZ R99, R91, R100 ;  /* 0x000000645b637221 */ /* 0x002fe20000010000 */
[----:B------:R-:W-:Y:S01]  /*3120*/  HFMA2.MMA R100, -RZ, RZ, 0, 9.5367431640625e-07 ;  /* 0x00000010ff647435 */ /* 0x000fe200000001ff */
[----:B0-----:R-:W-:Y:S02]  /*3130*/  MOV R98, 0x1f ;  /* 0x0000001f00627802 */ /* 0x001fe40000000f00 */
[----:B------:R-:W-:-:S02]  /*3140*/  MOV R101, 0xffffffff ;  /* 0xffffffff00657802 */ /* 0x000fc40000000f00 */
[----:B------:R-:W-:Y:S02]  /*3150*/  MOV R91, R99 ;  /* 0x00000063005b7202 */ /* 0x000fe40000000f00 */
[----:B------:R-:W-:Y:S02]  /*3160*/  MOV R96, 0x3180 ;  /* 0x0000318000607802 */ /* 0x000fe40000000f00 */
[----:B------:R-:W-:Y:S05]  /*3170*/  CALL.REL.NOINC `($__internal_114_$__cuda_sm70_shflsync_bfly_p) ;  /* 0x0000001000007944 */ /* 0x000fea0003c00000 */
[----:B01----:R-:W-:Y:S05]  /*3180*/  BRA `(.L_x_15531) ;  /* 0xffffec8000007947 */ /* 0x003fea000383ffff */
        .weak           $__internal_114_$__cuda_sm70_shflsync_bfly_p
        .type           $__internal_114_$__cuda_sm70_shflsync_bfly_p,@function
        .size           $__internal_114_$__cuda_sm70_shflsync_bfly_p,(.L_x_22202 - $__internal_114_$__cuda_sm70_shflsync_bfly_p)
$__internal_114_$__cuda_sm70_shflsync_bfly_p:
[----:B------:R-:W-:Y:S01]  /*3190*/  HFMA2.MMA R97, -RZ, RZ, 0, 0 ;  /* 0x00000000ff617435 */ /* 0x000fe200000001ff */
[----:B------:R-:W-:Y:S04]  /*31a0*/  WARPSYNC R101 ;  /* 0x0000006500007348 */ /* 0x000fe80003800000 */
[----:B------:R0:W1:Y:S01]  /*31b0*/  SHFL.BFLY PT, R100, R91, R100, R98 ;  /* 0x0c0000645b647389 */ /* 0x00006200000e0062 */
[----:B------:R-:W-:Y:S05]  /*31c0*/  RET.REL.NODEC R96 `(_ZN10layer_norm13ln_fwd_kernelINS_13Kernel_traitsIf6__halffS2_fjLj6144ELj1ELj1ELj8ELj16ENS_18Kernel_traits_baseILj6144EfS2_fS2_fjLj256EEEEELb0ELb0ELb1ELb0EEEvNS_9FwdParamsE) ;  /* 0xffffce3060007950 */ /* 0x000fea0003c3ffff */
.L_x_15532:
        /* <DEDUP_REMOVED lines=11> */
.L_x_22202:


//--------------------- .text._ZN10layer_norm13ln_fwd_kernelINS_13Kernel_traitsIf6__halffS2_fjLj6144ELj1ELj1ELj8ELj16ENS_18Kernel_traits_baseILj6144EfS2_fS2_fjLj256EEEEELb0ELb0ELb1ELb1EEEvNS_9FwdParamsE --------------------------
	.section	.text._ZN10layer_norm13ln_fwd_kernelINS_13Kernel_traitsIf6__halffS2_fjLj6144ELj1ELj1ELj8ELj16ENS_18Kernel_traits_baseILj6144EfS2_fS2_fjLj256EEEEELb0ELb0ELb1ELb1EEEvNS_9FwdParamsE,"ax",@progbits
	.sectioninfo	@"SHI_REGISTERS=115"
	.align	128
        .global         _ZN10layer_norm13ln_fwd_kernelINS_13Kernel_traitsIf6__halffS2_fjLj6144ELj1ELj1ELj8ELj16ENS_18Kernel_traits_baseILj6144EfS2_fS2_fjLj256EEEEELb0ELb0ELb1ELb1EEEvNS_9FwdParamsE
        .type           _ZN10layer_norm13ln_fwd_kernelINS_13Kernel_traitsIf6__halffS2_fjLj6144ELj1ELj1ELj8ELj16ENS_18Kernel_traits_baseILj6144EfS2_fS2_fjLj256EEEEELb0ELb0ELb1ELb1EEEvNS_9FwdParamsE,@function
        .size           _ZN10layer_norm13ln_fwd_kernelINS_13Kernel_traitsIf6__halffS2_fjLj6144ELj1ELj1ELj8ELj16ENS_18Kernel_traits_baseILj6144EfS2_fS2_fjLj256EEEEELb0ELb0ELb1ELb1EEEvNS_9FwdParamsE,(.L_x_22203 - _ZN10layer_norm13ln_fwd_kernelINS_13Kernel_traitsIf6__halffS2_fjLj6144ELj1ELj1ELj8ELj16ENS_18Kernel_traits_baseILj6144EfS2_fS2_fjLj256EEEEELb0ELb0ELb1ELb1EEEvNS_9FwdParamsE)
        .other          _ZN10layer_norm13ln_fwd_kernelINS_13Kernel_traitsIf6__halffS2_fjLj6144ELj1ELj1ELj8ELj16ENS_18Kernel_traits_baseILj6144EfS2_fS2_fjLj256EEEEELb0ELb0ELb1ELb1EEEvNS_9FwdParamsE,@"STO_CUDA_ENTRY STV_DEFAULT"
_ZN10layer_norm13ln_fwd_kernelINS_13Kernel_traitsIf6__halffS2_fjLj6144ELj1ELj1ELj8ELj16ENS_18Kernel_traits_baseILj6144EfS2_fS2_fjLj256EEEEELb0ELb0ELb1ELb1EEEvNS_9FwdParamsE:
.text._ZN10layer_norm13ln_fwd_kernelINS_13Kernel_traitsIf6__halffS2_fjLj6144ELj1ELj1ELj8ELj16ENS_18Kernel_traits_baseILj6144EfS2_fS2_fjLj256EEEEELb0ELb0ELb1ELb1EEEvNS_9FwdParamsE:
        /* <DEDUP_REMOVED lines=42> */
.L_x_15586:
        /* <DEDUP_REMOVED lines=57> */
[----:B-1---5:R-:W-:-:S05]  /*0630*/  HADD2.F32 R24, -RZ, R28.H0_H0 ;  /* 0x2000001cff187230 */ /* 0x022fca0000004100 */
[----:B------:R-:W-:-:S04]  /*0640*/  FMUL.FTZ R24, R24, c[0x0][0x1ec] ;  /* 0x00007b0018187a20 */ /* 0x000fc80000410000 */
[----:B------:R-:W-:Y:S02]  /*0650*/  @P0 FADD.FTZ R24, R36, R24 ;  /* 0x0000001824180221 */ /* 0x000fe40000010000 */
.L_x_15534:
[----:B-1----:R-:W-:Y:S05]  /*0660*/  BSYNC B0 ;  /* 0x0000000000007941 */ /* 0x002fea0003800000 */
.L_x_15533:
[----:B------:R-:W-:Y:S01]  /*0670*/  BSSY B0, `(.L_x_15535) ;  /* 0x0000005000007945 */ /* 0x000fe20003800000 */
[----:B------:R-:W-:Y:S05]  /*0680*/  @!P6 BRA `(.L_x_15536) ;  /* 0x000000300000e947 */ /* 0x000fea0003800000 */
[----:B-----5:R-:W-:-:S05]  /*0690*/  HADD2.F32 R25, -RZ, R28.H1_H1 ;  /* 0x3000001cff197230 */ /* 0x020fca0000004100 */
[----:B------:R-:W-:-:S04]  /*06a0*/  FMUL.FTZ R25, R25, c[0x0][0x1ec] ;  /* 0x00007b0019197a20 */ /* 0x000fc80000410000 */
[----:B------:R-:W-:Y:S02]  /*06b0*/  @P0 FADD.FTZ R25, R37, R25 ;  /* 0x0000001925190221 */ /* 0x000fe40000010000 */
.L_x_15536:
[----:B------:R-:W-:Y:S05]  /*06c0*/  BSYNC B0 ;  /* 0x0000000000007941 */ /* 0x000fea0003800000 */
.L_x_15535:
[----:B------:R-:W-:Y:S01]  /*06d0*/  BSSY B0, `(.L_x_15537) ;  /* 0x0000005000007945 */ /* 0x000fe20003800000 */
[----:B------:R-:W-:Y:S05]  /*06e0*/  @!P6 BRA `(.L_x_15538) ;  /* 0x000000300000e947 */ /* 0x000fea0003800000 */
[----:B-----5:R-:W-:-:S05]  /*06f0*/  HADD2.F32 R26, -RZ, R29.H0_H0 ;  /* 0x2000001dff1a7230 */ /* 0x020fca0000004100 */
[----:B------:R-:W-:-:S04]  /*0700*/  FMUL.FTZ R26, R26, c[0x0][0x1ec] ;  /* 0x00007b001a1a7a20 */ /* 0x000fc80000410000 */
[----:B------:R-:W-:Y:S02]  /*0710*/  @P0 FADD.FTZ R26, R38, R26 ;  /* 0x0000001a261a0221 */ /* 0x000fe40000010000 */
.L_x_15538:
[----:B------:R-:W-:Y:S05]  /*0720*/  BSYNC B0 ;  /* 0x0000000000007941 */ /* 0x000fea0003800000 */
.L_x_15537:
[----:B------:R-:W-:Y:S01]  /*0730*/  BSSY B0, `(.L_x_15539) ;  /* 0x0000005000007945 */ /* 0x000fe20003800000 */
[----:B------:R-:W-:Y:S05]  /*0740*/  @!P6 BRA `(.L_x_15540) ;  /* 0x000000300000e947 */ /* 0x000fea0003800000 */
[----:B-----5:R-:W-:-:S05]  /*0750*/  HADD2.F32 R27, -RZ, R29.H1_H1 ;  /* 0x3000001dff1b7230 */ /* 0x020fca0000004100 */
[----:B------:R-:W-:-:S04]  /*0760*/  FMUL.FTZ R27, R27, c[0x0][0x1ec] ;  /* 0x00007b001b1b7a20 */ /* 0x000fc80000410000 */
[----:B------:R-:W-:Y:S02]  /*0770*/  @P0 FADD.FTZ R27, R39, R27 ;  /* 0x0000001b271b0221 */ /* 0x000fe40000010000 */
.L_x_15540:
[----:B------:R-:W-:Y:S05]  /*0780*/  BSYNC B0 ;  /* 0x0000000000007941 */ /* 0x000fea0003800000 */
.L_x_15539:
[----:B------:R-:W-:Y:S01]  /*0790*/  BSSY B0, `(.L_x_15541) ;  /* 0x0000005000007945 */ /* 0x000fe20003800000 */
[----:B------:R-:W-:Y:S05]  /*07a0*/  @!P6 BRA `(.L_x_15542) ;  /* 0x000000300000e947 */ /* 0x000fea0003800000 */
[----:B-----5:R-:W-:-:S05]  /*07b0*/  HADD2.F32 R20, -RZ, R30.H0_H0 ;  /* 0x2000001eff147230 */ /* 0x020fca0000004100 */
[----:B------:R-:W-:-:S04]  /*07c0*/  FMUL.FTZ R20, R20, c[0x0][0x1ec] ;  /* 0x00007b0014147a20 */ /* 0x000fc80000410000 */
[----:B------:R-:W-:Y:S02]  /*07d0*/  @P0 FADD.FTZ R20, R32, R20 ;  /* 0x0000001420140221 */ /* 0x000fe40000010000 */
.L_x_15542:
[----:B------:R-:W-:Y:S05]  /*07e0*/  BSYNC B0 ;  /* 0x0000000000007941 */ /* 0x000fea0003800000 */
.L_x_15541:
[----:B------:R-:W-:Y:S01]  /*07f0*/  BSSY B0, `(.L_x_15543) ;  /* 0x0000005000007945 */ /* 0x000fe20003800000 */
[----:B------:R-:W-:Y:S05]  /*0800*/  @!P6 BRA `(.L_x_15544) ;  /* 0x000000300000e947 */ /* 0x000fea0003800000 */
[----:B-----5:R-:W-:-:S05]  /*0810*/  HADD2.F32 R21, -RZ, R30.H1_H1 ;  /* 0x3000001eff157230 */ /* 0x020fca0000004100 */
[----:B------:R-:W-:-:S04]  /*0820*/  FMUL.FTZ R21, R21, c[0x0][0x1ec] ;  /* 0x00007b0015157a20 */ /* 0x000fc80000410000 */
[----:B------:R-:W-:Y:S02]  /*0830*/  @P0 FADD.FTZ R21, R33, R21 ;  /* 0x0000001521150221 */ /* 0x000fe40000010000 */
.L_x_15544:
[----:B------:R-:W-:Y:S05]  /*0840*/  BSYNC B0 ;  /* 0x0000000000007941 */ /* 0x000fea0003800000 */
.L_x_15543:
[----:B------:R-:W-:Y:S01]  /*0850*/  BSSY B0, `(.L_x_15545) ;  /* 0x0000005000007945 */ /* 0x000fe20003800000 */
[----:B------:R-:W-:Y:S05]  /*0860*/  @!P6 BRA `(.L_x_15546) ;  /* 0x000000300000e947 */ /* 0x000fea0003800000 */
[----:B-----5:R-:W-:-:S05]  /*0870*/  HADD2.F32 R22, -RZ, R31.H0_H0 ;  /* 0x2000001fff167230 */ /* 0x020fca0000004100 */
[----:B------:R-:W-:-:S04]  /*0880*/  FMUL.FTZ R22, R22, c[0x0][0x1ec] ;  /* 0x00007b0016167a20 */ /* 0x000fc80000410000 */
[----:B------:R-:W-:Y:S02]  /*0890*/  @P0 FADD.FTZ R22, R34, R22 ;  /* 0x0000001622160221 */ /* 0x000fe40000010000 */
.L_x_15546:
[----:B------:R-:W-:Y:S05]  /*08a0*/  BSYNC B0 ;  /* 0x0000000000007941 */ /* 0x000fea0003800000 */
.L_x_15545:
[----:B------:R-:W-:Y:S01]  /*08b0*/  BSSY B0, `(.L_x_15547) ;  /* 0x0000005000007945 */ /* 0x000fe20003800000 */
[----:B------:R-:W-:Y:S05]  /*08c0*/  @!P6 BRA `(.L_x_15548) ;  /* 0x000000300000e947 */ /* 0x000fea0003800000 */
[----:B-----5:R-:W-:-:S05]  /*08d0*/  HADD2.F32 R23, -RZ, R31.H1_H1 ;  /* 0x3000001fff177230 */ /* 0x020fca0000004100 */
[----:B------:R-:W-:-:S04]  /*08e0*/  FMUL.FTZ R23, R23, c[0x0][0x1ec] ;  /* 0x00007b0017177a20 */ /* 0x000fc80000410000 */
[----:B------:R-:W-:Y:S02]  /*08f0*/  @P0 FADD.FTZ R23, R35, R23 ;  /* 0x0000001723170221 */ /* 0x000fe40000010000 */
.L_x_15548:
[----:B------:R-:W-:Y:S05]  /*0900*/  BSYNC B0 ;  /* 0x0000000000007941 */ /* 0x000fea0003800000 */
.L_x_15547:
        /* <DEDUP_REMOVED lines=37> */
[----:B0----5:R-:W-:-:S05]  /*0b60*/  HADD2.F32 R16, -RZ, R28.H0_H0 ;  /* 0x2000001cff107230 */ /* 0x021fca0000004100 */
[----:B------:R-:W-:-:S04]  /*0b70*/  FMUL.FTZ R16, R16, c[0x0][0x1ec] ;  /* 0x00007b0010107a20 */ /* 0x000fc80000410000 */
[----:B------:R-:W-:Y:S02]  /*0b80*/  @P0 FADD.FTZ R16, R36, R16 ;  /* 0x0000001024100221 */ /* 0x000fe40000010000 */
.L_x_15550:
[----:B0-----:R-:W-:Y:S05]  /*0b90*/  BSYNC B0 ;  /* 0x0000000000007941 */ /* 0x001fea0003800000 */
.L_x_15549:
[----:B------:R-:W-:Y:S01]  /*0ba0*/  BSSY B0, `(.L_x_15551) ;  /* 0x0000005000007945 */ /* 0x000fe20003800000 */
[----:B------:R-:W-:Y:S05]  /*0bb0*/  @!P6 BRA `(.L_x_15552) ;  /* 0x000000300000e947 */ /* 0x000fea0003800000 */
[----:B-----5:R-:W-:-:S05]  /*0bc0*/  HADD2.F32 R17, -RZ, R28.H1_H1 ;  /* 0x3000001cff117230 */ /* 0x020fca0000004100 */
[----:B------:R-:W-:-:S04]  /*0bd0*/  FMUL.FTZ R17, R17, c[0x0][0x1ec] ;  /* 0x00007b0011117a20 */ /* 0x000fc80000410000 */
[----:B------:R-:W-:Y:S02]  /*0be0*/  @P0 FADD.FTZ R17, R37, R17 ;  /* 0x0000001125110221 */ /* 0x000fe40000010000 */
.L_x_15552:
[----:B------:R-:W-:Y:S05]  /*0bf0*/  BSYNC B0 ;  /* 0x0000000000007941 */ /* 0x000fea0003800000 */
.L_x_15551:
[----:B------:R-:W-:Y:S01]  /*0c00*/  BSSY B0, `(.L_x_15553) ;  /* 0x0000005000007945 */ /* 0x000fe20003800000 */
[----:B------:R-:W-:Y:S05]  /*0c10*/  @!P6 BRA `(.L_x_15554) ;  /* 0x000000300000e947 */ /* 0x000fea0003800000 */
[----:B-----5:R-:W-:-:S05]  /*0c20*/  HADD2.F32 R18, -RZ, R29.H0_H0 ;  /* 0x2000001dff127230 */ /* 0x020fca0000004100 */
[----:B------:R-:W-:-:S04]  /*0c30*/  FMUL.FTZ R18, R18, c[0x0][0x1ec] ;  /* 0x00007b0012127a20 */ /* 0x000fc80000410000 */
[----:B------:R-:W-:Y:S02]  /*0c40*/  @P0 FADD.FTZ R18, R38, R18 ;  /* 0x0000001226120221 */ /* 0x000fe40000010000 */
.L_x_15554:
[----:B------:R-:W-:Y:S05]  /*0c50*/  BSYNC B0 ;  /* 0x0000000000007941 */ /* 0x000fea0003800000 */
.L_x_15553:
[----:B------:R-:W-:Y:S01]  /*0c60*/  BSSY B0, `(.L_x_15555) ;  /* 0x0000005000007945 */ /* 0x000fe20003800000 */
[----:B------:R-:W-:Y:S05]  /*0c70*/  @!P6 BRA `(.L_x_15556) ;  /* 0x000000300000e947 */ /* 0x000fea0003800000 */
[----:B-----5:R-:W-:-:S05]  /*0c80*/  HADD2.F32 R19, -RZ, R29.H1_H1 ;  /* 0x3000001dff137230 */ /* 0x020fca0000004100 */
[----:B------:R-:W-:-:S04]  /*0c90*/  FMUL.FTZ R19, R19, c[0x0][0x1ec] ;  /* 0x00007b0013137a20 */ /* 0x000fc80000410000 */
[----:B------:R-:W-:Y:S02]  /*0ca0*/  @P0 FADD.FTZ R19, R39, R19 ;  /* 0x0000001327130221 */ /* 0x000fe40000010000 */
.L_x_15556:
[----:B------:R-:W-:Y:S05]  /*0cb0*/  BSYNC B0 ;  /* 0x0000000000007941 */ /* 0x000fea0003800000 */
.L_x_15555:
[----:B------:R-:W-:Y:S01]  /*0cc0*/  BSSY B0, `(.L_x_15557) ;  /* 0x0000005000007945 */ /* 0x000fe20003800000 */
[----:B------:R-:W-:Y:S05]  /*0cd0*/  @!P6 BRA `(.L_x_15558) ;  /* 0x000000300000e947 */ /* 0x000fea0003800000 */
[----:B-----5:R-:W-:-:S05]  /*0ce0*/  HADD2.F32 R12, -RZ, R30.H0_H0 ;  /* 0x2000001eff0c7230 */ /* 0x020fca0000004100 */
[----:B------:R-:W-:-:S04]  /*0cf0*/  FMUL.FTZ R12, R12, c[0x0][0x1ec] ;  /* 0x00007b000c0c7a20 */ /* 0x000fc80000410000 */
[----:B------:R-:W-:Y:S02]  /*0d00*/  @P0 FADD.FTZ R12, R32, R12 ;  /* 0x0000000c200c0221 */ /* 0x000fe40000010000 */
.L_x_15558:
[----:B------:R-:W-:Y:S05]  /*0d10*/  BSYNC B0 ;  /* 0x0000000000007941 */ /* 0x000fea0003800000 */
.L_x_15557:
[----:B------:R-:W-:Y:S01]  /*0d20*/  BSSY B0, `(.L_x_15559) ;  /* 0x0000005000007945 */ /* 0x000fe20003800000 */
[----:B------:R-:W-:Y:S05]  /*0d30*/  @!P6 BRA `(.L_x_15560) ;  /* 0x000000300000e947 */ /* 0x000fea0003800000 */
[----:B-----5:R-:W-:-:S05]  /*0d40*/  HADD2.F32 R13, -RZ, R30.H1_H1 ;  /* 0x3000001eff0d7230 */ /* 0x020fca0000004100 */
[----:B------:R-:W-:-:S04]  /*0d50*/  FMUL.FTZ R13, R13, c[0x0][0x1ec] ;  /* 0x00007b000d0d7a20 */ /* 0x000fc80000410000 */
[----:B------:R-:W-:Y:S02]  /*0d60*/  @P0 FADD.FTZ R13, R33, R13 ;  /* 0x0000000d210d0221 */ /* 0x000fe40000010000 */
.L_x_15560:
[----:B------:R-:W-:Y:S05]  /*0d70*/  BSYNC B0 ;  /* 0x0000000000007941 */ /* 0x000fea0003800000 */
.L_x_15559:
[----:B------:R-:W-:Y:S01]  /*0d80*/  BSSY B0, `(.L_x_15561) ;  /* 0x0000005000007945 */ /* 0x000fe20003800000 */
[----:B------:R-:W-:Y:S05]  /*0d90*/  @!P6 BRA `(.L_x_15562) ;  /* 0x000000300000e947 */ /* 0x000fea0003800000 */
[----:B-----5:R-:W-:-:S05]  /*0da0*/  HADD2.F32 R14, -RZ, R31.H0_H0 ;  /* 0x2000001fff0e7230 */ /* 0x020fca0000004100 */
[----:B------:R-:W-:-:S04]  /*0db0*/  FMUL.FTZ R14, R14, c[0x0][0x1ec] ;  /* 0x00007b000e0e7a20 */ /* 0x000fc80000410000 */
[----:B------:R-:W-:Y:S02]  /*0dc0*/  @P0 FADD.FTZ R14, R34, R14 ;  /* 0x0000000e220e0221 */ /* 0x000fe40000010000 */
.L_x_15562:
[----:B------:R-:W-:Y:S05]  /*0dd0*/  BSYNC B0 ;  /* 0x0000000000007941 */ /* 0x000fea0003800000 */
.L_x_15561:
[----:B------:R-:W-:Y:S01]  /*0de0*/  BSSY B0, `(.L_x_15563) ;  /* 0x0000005000007945 */ /* 0x000fe20003800000 */
[----:B------:R-:W-:Y:S05]  /*0df0*/  @!P6 BRA `(.L_x_15564) ;  /* 0x000000300000e947 */ /* 0x000fea0003800000 */
[----:B-----5:R-:W-:-:S05]  /*0e00*/  HADD2.F32 R15, -RZ, R31.H1_H1 ;  /* 0x3000001fff0f7230 */ /* 0x020fca0000004100 */
[----:B------:R-:W-:-:S04]  /*0e10*/  FMUL.FTZ R15, R15, c[0x0][0x1ec] ;  /* 0x00007b000f0f7a20 */ /* 0x000fc80000410000 */
[----:B------:R-:W-:Y:S02]  /*0e20*/  @P0 FADD.FTZ R15, R35, R15 ;  /* 0x0000000f230f0221 */ /* 0x000fe40000010000 */
.L_x_15564:
[----:B------:R-:W-:Y:S05]  /*0e30*/  BSYNC B0 ;  /* 0x0000000000007941 */ /* 0x000fea0003800000 */
.L_x_15563:
        /* <DEDUP_REMOVED lines=37> */
.L_x_15566:
[----:B------:R-:W-:Y:S05]  /*1090*/  BSYNC B0 ;  /* 0x0000000000007941 */ /* 0x000fea0003800000 */
.L_x_15565:
[----:B------:R-:W-:Y:S01]  /*10a0*/  BSSY B0, `(.L_x_15567) ;  /* 0x0000005000007945 */ /* 0x000fe20003800000 */
[----:B------:R-:W-:Y:S05]  /*10b0*/  @!P6 BRA `(.L_x_15568) ;  /* 0x000000300000e947 */ /* 0x000fea0003800000 */
[----:B-----5:R-:W-:-:S05]  /*10c0*/  HADD2.F32 R9, -RZ, R28.H1_H1 ;  /* 0x3000001cff097230 */ /* 0x020fca0000004100 */
[----:B------:R-:W-:-:S04]  /*10d0*/  FMUL.FTZ R9, R9, c[0x0][0x1ec] ;  /* 0x00007b0009097a20 */ /* 0x000fc80000410000 */
[----:B------:R-:W-:Y:S02]  /*10e0*/  @P0 FADD.FTZ R9, R37, R9 ;  /* 0x0000000925090221 */ /* 0x000fe40000010000 */
.L_x_15568:
[----:B------:R-:W-:Y:S05]  /*10f0*/  BSYNC B0 ;  /* 0x0000000000007941 */ /* 0x000fea0003800000 */
.L_x_15567:
[----:B------:R-:W-:Y:S01]  /*1100*/  BSSY B0, `(.L_x_15569) ;  /* 0x0000005000007945 */ /* 0x000fe20003800000 */
[----:B------:R-:W-:Y:S05]  /*1110*/  @!P6 BRA `(.L_x_15570) ;  /* 0x000000300000e947 */ /* 0x000fea0003800000 */
[----:B-----5:R-:W-:-:S05]  /*1120*/  HADD2.F32 R10, -RZ, R29.H0_H0 ;  /* 0x2000001dff0a7230 */ /* 0x020fca0000004100 */
[----:B------:R-:W-:-:S04]  /*1130*/  FMUL.FTZ R10, R10, c[0x0][0x1ec] ;  /* 0x00007b000a0a7a20 */ /* 0x000fc80000410000 */
[----:B------:R-:W-:Y:S02]  /*1140*/  @P0 FADD.FTZ R10, R38, R10 ;  /* 0x0000000a260a0221 */ /* 0x000fe40000010000 */
.L_x_15570:
[----:B------:R-:W-:Y:S05]  /*1150*/  BSYNC B0 ;  /* 0x0000000000007941 */ /* 0x000fea0003800000 */
.L_x_15569:
[----:B------:R-:W-:Y:S01]  /*1160*/  BSSY B0, `(.L_x_15571) ;  /* 0x0000005000007945 */ /* 0x000fe20003800000 */
[----:B------:R-:W-:Y:S05]  /*1170*/  @!P6 BRA `(.L_x_15572) ;  /* 0x000000300000e947 */ /* 0x000fea0003800000 */
[----:B-----5:R-:W-:-:S05]  /*1180*/  HADD2.F32 R11, -RZ, R29.H1_H1 ;  /* 0x3000001dff0b7230 */ /* 0x020fca0000004100 */
[----:B------:R-:W-:-:S04]  /*1190*/  FMUL.FTZ R11, R11, c[0x0][0x1ec] ;  /* 0x00007b000b0b7a20 */ /* 0x000fc80000410000 */
[----:B------:R-:W-:Y:S02]  /*11a0*/  @P0 FADD.FTZ R11, R39, R11 ;  /* 0x0000000b270b0221 */ /* 0x000fe40000010000 */
.L_x_15572:
[----:B------:R-:W-:Y:S05]  /*11b0*/  BSYNC B0 ;  /* 0x0000000000007941 */ /* 0x000fea0003800000 */
.L_x_15571:
[----:B------:R-:W-:Y:S01]  /*11c0*/  BSSY B0, `(.L_x_15573) ;  /* 0x0000005000007945 */ /* 0x000fe20003800000 */
[----:B------:R-:W-:Y:S05]  /*11d0*/  @!P6 BRA `(.L_x_15574) ;  /* 0x000000300000e947 */ /* 0x000fea0003800000 */
[----:B-----5:R-:W-:-:S05]  /*11e0*/  HADD2.F32 R4, -RZ, R30.H0_H0 ;  /* 0x2000001eff047230 */ /* 0x020fca0000004100 */
[----:B------:R-:W-:-:S04]  /*11f0*/  FMUL.FTZ R4, R4, c[0x0][0x1ec] ;  /* 0x00007b0004047a20 */ /* 0x000fc80000410000 */
[----:B------:R-:W-:Y:S02]  /*1200*/  @P0 FADD.FTZ R4, R32, R4 ;  /* 0x0000000420040221 */ /* 0x000fe40000010000 */
.L_x_15574:
[----:B------:R-:W-:Y:S05]  /*1210*/  BSYNC B0 ;  /* 0x0000000000007941 */ /* 0x000fea0003800000 */
.L_x_15573:
[----:B------:R-:W-:Y:S01]  /*1220*/  BSSY B0, `(.L_x_15575) ;  /* 0x0000005000007945 */ /* 0x000fe20003800000 */
[----:B------:R-:W-:Y:S05]  /*1230*/  @!P6 BRA `(.L_x_15576) ;  /* 0x000000300000e947 */ /* 0x000fea0003800000 */
[----:B-----5:R-:W-:-:S05]  /*1240*/  HADD2.F32 R5, -RZ, R30.H1_H1 ;  /* 0x3000001eff057230 */ /* 0x020fca0000004100 */
[----:B------:R-:W-:-:S04]  /*1250*/  FMUL.FTZ R5, R5, c[0x0][0x1ec] ;  /* 0x00007b0005057a20 */ /* 0x000fc80000410000 */
[----:B------:R-:W-:Y:S02]  /*1260*/  @P0 FADD.FTZ R5, R33, R5 ;  /* 0x0000000521050221 */ /* 0x000fe40000010000 */
.L_x_15576:
[----:B------:R-:W-:Y:S05]  /*1270*/  BSYNC B0 ;  /* 0x0000000000007941 */ /* 0x000fea0003800000 */
.L_x_15575:
[----:B------:R-:W-:Y:S01]  /*1280*/  BSSY B0, `(.L_x_15577) ;  /* 0x0000005000007945 */ /* 0x000fe20003800000 */
[----:B------:R-:W-:Y:S05]  /*1290*/  @!P6 BRA `(.L_x_15578) ;  /* 0x000000300000e947 */ /* 0x000fea0003800000 */
[----:B-----5:R-:W-:-:S05]  /*12a0*/  HADD2.F32 R6, -RZ, R31.H0_H0 ;  /* 0x2000001fff067230 */ /* 0x020fca0000004100 */
[----:B------:R-:W-:-:S04]  /*12b0*/  FMUL.FTZ R6, R6, c[0x0][0x1ec] ;  /* 0x00007b0006067a20 */ /* 0x000fc80000410000 */
[----:B------:R-:W-:Y:S02]  /*12c0*/  @P0 FADD.FTZ R6, R34, R6 ;  /* 0x0000000622060221 */ /* 0x000fe40000010000 */
.L_x_15578:
[----:B------:R-:W-:Y:S05]  /*12d0*/  BSYNC B0 ;  /* 0x0000000000007941 */ /* 0x000fea0003800000 */
.L_x_15577:
[----:B------:R-:W-:Y:S01]  /*12e0*/  BSSY B0, `(.L_x_15579) ;  /* 0x0000005000007945 */ /* 0x000fe20003800000 */
[----:B------:R-:W-:Y:S05]  /*12f0*/  @!P6 BRA `(.L_x_15580) ;  /* 0x000000300000e947 */ /* 0x000fea0003800000 */
[----:B-----5:R-:W-:-:S05]  /*1300*/  HADD2.F32 R7, -RZ, R31.H1_H1 ;  /* 0x3000001fff077230 */ /* 0x020fca0000004100 */
[----:B------:R-:W-:-:S04]  /*1310*/  FMUL.FTZ R7, R7, c[0x0][0x1ec] ;  /* 0x00007b0007077a20 */ /* 0x000fc80000410000 */
[----:B------:R-:W-:Y:S02]  /*1320*/  @P0 FADD.FTZ R7, R35, R7 ;  /* 0x0000000723070221 */ /* 0x000fe40000010000 */
.L_x_15580:
[----:B------:R-:W-:Y:S05]  /*1330*/  BSYNC B0 ;  /* 0x0000000000007941 */ /* 0x000fea0003800000 */
.L_x_15579:
        /* <DEDUP_REMOVED lines=35> */
.L_x_15587:
        /* <DEDUP_REMOVED lines=68> */
.L_x_15588:
        /* <DEDUP_REMOVED lines=108> */
[----:B------:R-:W-:Y:S01]  /*2070*/  F2FP.PACK_AB R4, R9, R4 ;  /* 0x000000040904723e */ /* 0x000fe200000000ff */
        /* <DEDUP_REMOVED lines=63> */
[----:B------:R-:W-:Y:S01]  /*2470*/  F2FP.PACK_AB R9, R102, R9 ;  /* 0x000000096609723e */ /* 0x000fe200000000ff */
[----:B------:R-:W-:-:S02]  /*2480*/  FFMA.FTZ R13, R46, R17, R70 ;  /* 0x000000112e0d7223 */ /* 0x000fc40000010046 */
        /* <DEDUP_REMOVED lines=8> */
.L_x_15584:
[----:B-1----:R-:W-:Y:S05]  /*2510*/  BSYNC B0 ;  /* 0x0000000000007941 */ /* 0x002fea0003800000 */
.L_x_15583:
[----:B------:R-:W-:Y:S02]  /*2520*/  IADD3 R3, R3, c[0x0][0x160], RZ ;  /* 0x0000580003037a10 */ /* 0x000fe40007ffe0ff */
[----:B------:R-:W-:-:S02]  /*2530*/  LOP3.LUT P1, RZ, R2, 0xff, RZ, 0xc0, !PT ;  /* 0x000000ff02ff7812 */ /* 0x000fc4000782c0ff */
[----:B------:R-:W-:Y:S02]  /*2540*/  ISETP.GE.AND P0, PT, R3, c[0x0][0x164], PT ;  /* 0x0000590003007a0c */ /* 0x000fe40003f06270 */
[----:B------:R-:W-:-:S11]  /*2550*/  SEL R2, RZ, 0x1, P1 ;  /* 0x00000001ff027807 */ /* 0x000fd60000800000 */
[----:B0----5:R-:W-:Y:S01]  /*2560*/  @P0 CALL.REL.NOINC `(.L_x_15585) ;  /* 0x0000001000000944 */ /* 0x021fe20003c00000 */
[----:B------:R-:W-:Y:S05]  /*2570*/  BRA `(.L_x_15586) ;  /* 0xffffdd2000007947 */ /* 0x000fea000383ffff */
.L_x_15585:
[----:B------:R-:W-:Y:S05]  /*2580*/  EXIT ;  /* 0x000000000000794d */ /* 0x000fea0003800000 */
.L_x_15581:
[----:B0-----:R-:W-:Y:S01]  /*2590*/  HFMA2.MMA R98, -RZ, RZ, 0, 5.9604644775390625e-08 ;  /* 0x00000001ff627435 */ /* 0x001fe200000001ff */
[----:B------:R-:W-:Y:S02]  /*25a0*/  MOV R91, 0x1f ;  /* 0x0000001f005b7802 */ /* 0x000fe40000000f00 */
[----:B------:R-:W-:Y:S02]  /*25b0*/  MOV R96, 0xffffffff ;  /* 0xffffffff00607802 */ /* 0x000fe40000000f00 */
[----:B------:R-:W-:Y:S02]  /*25c0*/  MOV R94, 0x25e0 ;  /* 0x000025e0005e7802 */ /* 0x000fe40000000f00 */
[----:B-----5:R-:W-:Y:S05]  /*25d0*/  CALL.REL.NOINC `($__internal_115_$__cuda_sm70_shflsync_bfly_p) ;  /* 0x0000069000007944 */ /* 0x020fea0003c00000 */
[----:B-1----:R-:W-:Y:S01]  /*25e0*/  MOV R90, R98 ;  /* 0x00000062005a7202 */ /* 0x002fe20000000f00 */
[----:B0-----:R-:W-:Y:S05]  /*25f0*/  BRA `(.L_x_15587) ;  /* 0xffffef7000007947 */ /* 0x001fea000383ffff */
.L_x_15582:
[----:B------:R-:W-:Y:S01]  /*2600*/  HFMA2.MMA R98, -RZ, RZ, 0, 1.1920928955078125e-07 ;  /* 0x00000002ff627435 */ /* 0x000fe200000001ff */
[----:B------:R-:W-:Y:S02]  /*2610*/  MOV R91, 0x1f ;  /* 0x0000001f005b7802 */ /* 0x000fe40000000f00 */
[----:B------:R-:W-:Y:S02]  /*2620*/  MOV R96, 0xffffffff ;  /* 0xffffffff00607802 */ /* 0x000fe40000000f00 */
[----:B------:R-:W-:-:S02]  /*2630*/  MOV R94, 0x2650 ;  /* 0x00002650005e7802 */ /* 0x000fc40000000f00 */
[----:B-----5:R-:W-:Y:S05]  /*2640*/  CALL.REL.NOINC `($__internal_115_$__cuda_sm70_shflsync_bfly_p) ;  /* 0x0000062000007944 */ /* 0x020fea0003c00000 */
[----:B01----:R-:W-:Y:S01]  /*2650*/  FADD.FTZ R97, R97, R98 ;  /* 0x0000006261617221 */ /* 0x003fe20000010000 */
[----:B------:R-:W-:Y:S01]  /*2660*/  HFMA2.MMA R98, -RZ, RZ, 0, 2.384185791015625e-07 ;  /* 0x00000004ff627435 */ /* 0x000fe200000001ff */
[----:B------:R-:W-:-:S02]  /*2670*/  MOV R91, 0x1f ;  /* 0x0000001f005b7802 */ /* 0x000fc40000000f00 */
[----:B------:R-:W-:Y:S02]  /*2680*/  MOV R96, 0xffffffff ;  /* 0xffffffff00607802 */ /* 0x000fe40000000f00 */
[----:B------:R-:W-:Y:S02]  /*2690*/  MOV R94, 0x26b0 ;  /* 0x000026b0005e7802 */ /* 0x000fe40000000f00 */
[----:B------:R-:W-:Y:S05]  /*26a0*/  CALL.REL.NOINC `($__internal_115_$__cuda_sm70_shflsync_bfly_p) ;  /* 0x000005c000007944 */ /* 0x000fea0003c00000 */
[----:B01----:R-:W-:Y:S01]  /*26b0*/  FADD.FTZ R97, R97, R98 ;  /* 0x0000006261617221 */ /* 0x003fe20000010000 */
[----:B------:R-:W-:Y:S01]  /*26c0*/  HFMA2.MMA R98, -RZ, RZ, 0, 4.76837158203125e-07 ;  /* 0x00000008ff627435 */ /* 0x000fe200000001ff */
[----:B------:R-:W-:Y:S02]  /*26d0*/  MOV R91, 0x1f ;  /* 0x0000001f005b7802 */ /* 0x000fe40000000f00 */
[----:B------:R-:W-:Y:S02]  /*26e0*/  MOV R96, 0xffffffff ;  /* 0xffffffff00607802 */ /* 0x000fe40000000f00 */
[----:B------:R-:W-:Y:S02]  /*26f0*/  MOV R94, 0x2710 ;  /* 0x00002710005e7802 */ /* 0x000fe40000000f00 */
[----:B------:R-:W-:Y:S05]  /*2700*/  CALL.REL.NOINC `($__internal_115_$__cuda_sm70_shflsync_bfly_p) ;  /* 0x0000056000007944 */ /* 0x000fea0003c00000 */
[----:B01----:R-:W-:Y:S01]  /*2710*/  FADD.FTZ R97, R97, R98 ;  /* 0x0000006261617221 */ /* 0x003fe20000010000 */
[----:B------:R-:W-:Y:S01]  /*2720*/  HFMA2.MMA R98, -RZ, RZ, 0, 9.5367431640625e-07 ;  /* 0x00000010ff627435 */ /* 0x000fe200000001ff */
[----:B------:R-:W-:-:S02]  /*2730*/  MOV R91, 0x1f ;  /* 0x0000001f005b7802 */ /* 0x000fc40000000f00 */
[----:B------:R-:W-:Y:S02]  /*2740*/  MOV R96, 0xffffffff ;  /* 0xffffffff00607802 */ /* 0x000fe40000000f00 */
[----:B------:R-:W-:Y:S02]  /*2750*/  MOV R94, 0x2770 ;  /* 0x00002770005e7802 */ /* 0x000fe40000000f00 */
[----:B------:R-:W-:Y:S05]  /*2760*/  CALL.REL.NOINC `($__internal_115_$__cuda_sm70_shflsync_bfly_p) ;  /* 0x0000050000007944 */ /* 0x000fea0003c00000 */
        /* <DEDUP_REMOVED lines=54> */
[----:B------:R-:W-:Y:S05]  /*2ad0*/  CALL.REL.NOINC `($__internal_115_$__cuda_sm70_shflsync_bfly_p) ;  /* 0x0000019000007944 */ /* 0x000fea0003c00000 */
[----:B01----:R-:W-:Y:S01]  /*2ae0*/  FADD.FTZ R97, R97, R98 ;  /* 0x0000006261617221 */ /* 0x003fe20000010000 */
[----:B------:R-:W-:Y:S01]  /*2af0*/  HFMA2.MMA R98, -RZ, RZ, 0, 1.1920928955078125e-07 ;  /* 0x00000002ff627435 */ /* 0x000fe200000001ff */
[----:B------:R-:W-:Y:S02]  /*2b00*/  MOV R91, 0x1f ;  /* 0x0000001f005b7802 */ /* 0x000fe40000000f00 */
[----:B------:R-:W-:Y:S02]  /*2b10*/  MOV R96, 0xffffffff ;  /* 0xffffffff00607802 */ /* 0x000fe40000000f00 */
[----:B------:R-:W-:Y:S02]  /*2b20*/  MOV R94, 0x2b40 ;  /* 0x00002b40005e7802 */ /* 0x000fe40000000f00 */
[----:B------:R-:W-:Y:S05]  /*2b30*/  CALL.REL.NOINC `($__internal_115_$__cuda_sm70_shflsync_bfly_p) ;  /* 0x0000013000007944 */ /* 0x000fea0003c00000 */
        /* <DEDUP_REMOVED lines=18> */
[----:B01----:R-:W-:Y:S05]  /*2c60*/  BRA `(.L_x_15588) ;  /* 0xffffed4000007947 */ /* 0x003fea000383ffff */
        .weak           $__internal_115_$__cuda_sm70_shflsync_bfly_p
        .type           $__internal_115_$__cuda_sm70_shflsync_bfly_p,@function
        .size           $__internal_115_$__cuda_sm70_shflsync_bfly_p,(.L_x_22203 - $__internal_115_$__cuda_sm70_shflsync_bfly_p)
$__internal_115_$__cuda_sm70_shflsync_bfly_p:
[----:B------:R-:W-:Y:S01]  /*2c70*/  HFMA2.MMA R95, -RZ, RZ, 0, 0 ;  /* 0x00000000ff5f7435 */ /* 0x000fe200000001ff */
[----:B------:R-:W-:Y:S04]  /*2c80*/  WARPSYNC R96 ;  /* 0x0000006000007348 */ /* 0x000fe80003800000 */
[----:B------:R0:W1:Y:S01]  /*2c90*/  SHFL.BFLY PT, R98, R97, R98, R91 ;  /* 0x0c00006261627389 */ /* 0x00006200000e005b */
[----:B------:R-:W-:Y:S05]  /*2ca0*/  RET.REL.NODEC R94 `(_ZN10layer_norm13ln_fwd_kernelINS_13Kernel_traitsIf6__halffS2_fjLj6144ELj1ELj1ELj8ELj16ENS_18Kernel_traits_baseILj6144EfS2_fS2_fjLj256EEEEELb0ELb0ELb1ELb1EEEvNS_9FwdParamsE) ;  /* 0xffffd3505e007950 */ /* 0x000fea0003c3ffff */
.L_x_15589:
        /* <DEDUP_REMOVED lines=13> */
.L_x_22203:


//--------------------- .text._ZN10layer_norm13ln_fwd_kernelINS_13Kernel_traitsIf6__halffS2_fjLj6144ELj1ELj1ELj8ELj16ENS_18Kernel_traits_baseILj6144EfS2_fS2_fjLj256EEEEELb0ELb1ELb0ELb0EEEvNS_9FwdParamsE --------------------------
	.section	.text._ZN10layer_norm13ln_fwd_kernelINS_13Kernel_traitsIf6__halffS2_fjLj6144ELj1ELj1ELj8ELj16ENS_18Kernel_traits_baseILj6144EfS2_fS2_fjLj256EEEEELb0ELb1ELb0ELb0EEEvNS_9FwdParamsE,"ax",@progbits
	.sectioninfo	@"SHI_REGISTERS=128"
	.align	128
        .global         _ZN10layer_norm13ln_fwd_kernelINS_13Kernel_traitsIf6__halffS2_fjLj6144ELj1ELj1ELj8ELj16ENS_18Kernel_traits_baseILj6144EfS2_fS2_fjLj256EEEEELb0ELb1ELb0ELb0EEEvNS_9FwdParamsE
        .type           _ZN10layer_norm13ln_fwd_kernelINS_13Kernel_traitsIf6__halffS2_fjLj6144ELj1ELj1ELj8ELj16ENS_18Kernel_traits_baseILj6144EfS2_fS2_fjLj256EEEEELb0ELb1ELb0ELb0EEEvNS_9FwdParamsE,@function
        .size           _ZN10layer_norm13ln_fwd_kernelINS_13Kernel_traitsIf6__halffS2_fjLj6144ELj1ELj1ELj8ELj16ENS_18Kernel_traits_baseILj6144EfS2_fS2_fjLj256EEEEELb0ELb1ELb0ELb0EEEvNS_9FwdParamsE,(.L_x_22204 - _ZN10layer_norm13ln_fwd_kernelINS_13Kernel_traitsIf6__halffS2_fjLj6144ELj1ELj1ELj8ELj16ENS_18Kernel_traits_baseILj6144EfS2_fS2_fjLj256EEEEELb0ELb1ELb0ELb0EEEvNS_9FwdParamsE)
        .other          _ZN10layer_norm13ln_fwd_kernelINS_13Kernel_traitsIf6__halffS2_fjLj6144ELj1ELj1ELj8ELj16ENS_18Kernel_traits_baseILj6144EfS2_fS2_fjLj256EEEEELb0ELb1ELb0ELb0EEEvNS_9FwdParamsE,@"STO_CUDA_ENTRY STV_DEFAULT"
_ZN10layer_norm13ln_fwd_kernelINS_13Kernel_traitsIf6__halffS2_fjLj6144ELj1ELj1ELj8ELj16ENS_18Kernel_traits_baseILj6144EfS2_fS2_fjLj256EEEEELb0ELb1ELb0ELb0EEEvNS_9FwdParamsE:
.text._ZN10layer_norm13ln_fwd_kernelINS_13Kernel_traitsIf6__halffS2_fjLj6144ELj1ELj1ELj8ELj16ENS_18Kernel_traits_baseILj6144EfS2_fS2_fjLj256EEEEELb0ELb1ELb0ELb0EEEvNS_9FwdParamsE:
        /* <DEDUP_REMOVED lines=33> */
.L_x_15591:
[----:B------:R-:W-:Y:S05]  /*0210*/  BSYNC B0 ;  /* 0x0000000000007941 */ /* 0x000fea0003800000 */
.L_x_15590:
        /* <DEDUP_REMOVED lines=21> */
.L_x_15593:
[----:B------:R-:W-:Y:S05]  /*0370*/  BSYNC B0 ;  /* 0x0000000000007941 */ /* 0x000fea0003800000 */
.L_x_15592:
        /* <DEDUP_REMOVED lines=20> */
.L_x_15595:
[----:B------:R-:W-:Y:S05]  /*04c0*/  BSYNC B0 ;  /* 0x0000000000007941 */ /* 0x000fea0003800000 */
.L_x_15594:
        /* <DEDUP_REMOVED lines=26> */
.L_x_15611:
        /* <DEDUP_REMOVED lines=26> */
[----:B------:R-:W-:Y:S01]  /*0810*/  ISETP.NE.AND.EX P0, PT, RZ, c[0x0][0x184], PT, P0 ;  /* 0x00006100ff007a0c */ /* 0x000fe20003f05300 */
[----:B--2---:R-:W-:-:S02]  /*0820*/  HADD2.F32 R111, -RZ, R85.H0_H0 ;  /* 0x20000055ff6f7230 */ /* 0x004fc40000004100 */
[----:B------:R-:W-:Y:S02]  /*0830*/  HADD2.F32 R117, -RZ, R85.H1_H1 ;  /* 0x30000055ff757230 */ /* 0x000fe40000004100 */
[----:B------:R-:W-:Y:S01]  /*0840*/  HADD2.F32 R85, -RZ, R86.H0_H0 ;  /* 0x20000056ff557230 */ /* 0x000fe20000004100 */
[-C--:B------:R-:W-:Y:S01]  /*0850*/  FMUL.FTZ R111, R111, R108.reuse ;  /* 0x0000006c6f6f7220 */ /* 0x080fe20000410000 */
[--C-:B------:R-:W-:Y:S01]  /*0860*/  HADD2.F32 R91, -RZ, R84.reuse.H0_H0 ;  /* 0x20000054ff5b7230 */ /* 0x100fe20000004100 */
[-C--:B0-----:R-:W-:Y:S01]  /*0870*/  FMUL.FTZ R88, R117, R108.reuse ;  /* 0x0000006c75587220 */ /* 0x081fe20000410000 */
        /* <DEDUP_REMOVED lines=8> */
[----:B------:R-:W-:Y:S01]  /*0900*/  IADD3 R109, R113, 0x100, RZ ;  /* 0x00000100716d7810 */ /* 0x000fe20007ffe0ff */
[----:B------:R-:W-:-:S02]  /*0910*/  FMUL.FTZ R121, R121, R108 ;  /* 0x0000006c79797220 */ /* 0x000fc40000410000 */
[----:B------:R-:W-:Y:S02]  /*0920*/  FMUL.FTZ R116, R87, R108 ;  /* 0x0000006c57747220 */ /* 0x000fe40000410000 */
[----:B-----5:R-:W-:Y:S02]  /*0930*/  FMUL.FTZ R87, R23, R88 ;  /* 0x0000005817577220 */ /* 0x020fe40000410000 */
[----:B------:R-:W-:Y:S02]  /*0940*/  FMUL.FTZ R88, R24, R89 ;  /* 0x0000005918587220 */ /* 0x000fe40000410000 */
[----:B------:R-:W-:Y:S02]  /*0950*/  FMUL.FTZ R84, R20, R91 ;  /* 0x0000005b14547220 */ /* 0x000fe40000410000 */
[----:B------:R-:W-:Y:S02]  /*0960*/  FMUL.FTZ R85, R21, R86 ;  /* 0x0000005615557220 */ /* 0x000fe40000410000 */
[----:B------:R-:W-:-:S02]  /*0970*/  FMUL.FTZ R89, R25, R90 ;  /* 0x0000005a19597220 */ /* 0x000fc40000410000 */
[----:B------:R-:W-:Y:S01]  /*0980*/  FMUL.FTZ R86, R22, R111 ;  /* 0x0000006f16567220 */ /* 0x000fe20000410000 */
[----:B------:R-:W-:Y:S01]  /*0990*/  LEA.HI.X R111, R113, c[0x0][0x18c], RZ, 0x5, P4 ;  /* 0x00006300716f7a11 */ /* 0x000fe200020f2cff */
        /* <DEDUP_REMOVED lines=12> */
.L_x_15597:
[----:B------:R-:W-:Y:S05]  /*0a60*/  BSYNC B0 ;  /* 0x0000000000007941 */ /* 0x000fea0003800000 */
.L_x_15596:
        /* <DEDUP_REMOVED lines=12> */
[----:B------:R-:W-:Y:S01]  /*0b30*/  ISETP.NE.AND.EX P0, PT, RZ, c[0x0][0x184], PT, P0 ;  /* 0x00006100ff007a0c */ /* 0x000fe20003f05300 */
[--C-:B--2---:R-:W-:Y:S02]  /*0b40*/  HADD2.F32 R117, -RZ, R93.reuse.H0_H0 ;  /* 0x2000005dff757230 */ /* 0x104fe40000004100 */
[----:B------:R-:W-:Y:S02]  /*0b50*/  HADD2.F32 R119, -RZ, R93.H1_H1 ;  /* 0x3000005dff777230 */ /* 0x000fe40000004100 */
[----:B------:R-:W-:Y:S01]  /*0b60*/  HADD2.F32 R99, -RZ, R92.H0_H0 ;  /* 0x2000005cff637230 */ /* 0x000fe20000004100 */
[-C--:B------:R-:W-:Y:S01]  /*0b70*/  FMUL.FTZ R117, R117, R108.reuse ;  /* 0x0000006c75757220 */ /* 0x080fe20000410000 */
[----:B------:R-:W-:Y:S01]  /*0b80*/  HADD2.F32 R93, -RZ, R94.H0_H0 ;  /* 0x2000005eff5d7230 */ /* 0x000fe20000004100 */
[-C--:B0-----:R-:W-:Y:S01]  /*0b90*/  FMUL.FTZ R96, R119, R108.reuse ;  /* 0x0000006c77607220 */ /* 0x081fe20000410000 */
[--C-:B------:R-:W-:Y:S01]  /*0ba0*/  HADD2.F32 R123, -RZ, R95.reuse.H0_H0 ;  /* 0x2000005fff7b7230 */ /* 0x100fe20000004100 */
[-C--:B------:R-:W-:Y:S01]  /*0bb0*/  FMUL.FTZ R99, R99, R108.reuse ;  /* 0x0000006c63637220 */ /* 0x080fe20000410000 */
[----:B------:R-:W-:Y:S01]  /*0bc0*/  HADD2.F32 R111, -RZ, R92.H1_H1 ;  /* 0x3000005cff6f7230 */ /* 0x000fe20000004100 */
[-C--:B------:R-:W-:Y:S01]  /*0bd0*/  FMUL.FTZ R97, R93, R108.reuse ;  /* 0x0000006c5d617220 */ /* 0x080fe20000410000 */
[----:B------:R-:W-:Y:S01]  /*0be0*/  HADD2.F32 R121, -RZ, R94.H1_H1 ;  /* 0x3000005eff797230 */ /* 0x000fe20000004100 */
[-C--:B------:R-:W-:Y:S01]  /*0bf0*/  FMUL.FTZ R123, R123, R108.reuse ;  /* 0x0000006c7b7b7220 */ /* 0x080fe20000410000 */
[----:B------:R-:W-:Y:S01]  /*0c00*/  HADD2.F32 R95, -RZ, R95.H1_H1 ;  /* 0x3000005fff5f7230 */ /* 0x000fe20000004100 */
[----:B------:R-:W-:-:S02]  /*0c10*/  FMUL.FTZ R94, R111, R108 ;  /* 0x0000006c6f5e7220 */ /* 0x000fc40000410000 */
[-C--:B------:R-:W-:Y:S02]  /*0c20*/  FMUL.FTZ R98, R121, R108.reuse ;  /* 0x0000006c79627220 */ /* 0x080fe40000410000 */
[----:B------:R-:W-:Y:S02]  /*0c30*/  FMUL.FTZ R110, R95, R108 ;  /* 0x0000006c5f6e7220 */ /* 0x000fe40000410000 */
[----:B-----5:R-:W-:Y:S02]  /*0c40*/  FMUL.FTZ R95, R47, R96 ;  /* 0x000000602f5f7220 */ /* 0x020fe40000410000 */
[----:B------:R-:W-:Y:S02]  /*0c50*/  FMUL.FTZ R92, R44, R99 ;  /* 0x000000632c5c7220 */ /* 0x000fe40000410000 */
[----:B------:R-:W-:Y:S02]  /*0c60*/  FMUL.FTZ R96, R48, R97 ;  /* 0x0000006130607220 */ /* 0x000fe40000410000 */
[----:B------:R-:W-:-:S02]  /*0c70*/  FMUL.FTZ R93, R45, R94 ;  /* 0x0000005e2d5d7220 */ /* 0x000fc40000410000 */
[----:B------:R-:W-:Y:S02]  /*0c80*/  FMUL.FTZ R97, R49, R98 ;  /* 0x0000006231617220 */ /* 0x000fe40000410000 */
[----:B------:R-:W-:Y:S01]  /*0c90*/  FMUL.FTZ R99, R51, R110 ;  /* 0x0000006e33637220 */ /* 0x000fe20000410000 */
[C---:B------:R-:W-:Y:S01]  /*0ca0*/  LEA R110, P4, R109.reuse, c[0x0][0x188], 0x5 ;  /* 0x000062006d6e7a11 */ /* 0x040fe200078828ff */
[----:B------:R-:W-:Y:S02]  /*0cb0*/  FMUL.FTZ R94, R46, R117 ;  /* 0x000000752e5e7220 */ /* 0x000fe40000410000 */
[----:B------:R-:W-:Y:S01]  /*0cc0*/  FMUL.FTZ R98, R50, R123 ;  /* 0x0000007b32627220 */ /* 0x000fe20000410000 */
[C---:B------:R-:W-:Y:S01]  /*0cd0*/  LEA.HI.X R111, R109.reuse, c[0x0][0x18c], RZ, 0x5, P4 ;  /* 0x000063006d6f7a11 */ /* 0x040fe200020f2cff */
[----:B---3--:R-:W-:Y:S01]  /*0ce0*/  @P0 FADD.FTZ R92, R76, R92 ;  /* 0x0000005c4c5c0221 */ /* 0x008fe20000010000 */
[----:B------:R-:W-:Y:S01]  /*0cf0*/  IADD3 R109, R109, 0x100, RZ ;  /* 0x000001006d6d7810 */ /* 0x000fe20007ffe0ff */
        /* <DEDUP_REMOVED lines=9> */
.L_x_15599:
[----:B------:R-:W-:Y:S05]  /*0d90*/  BSYNC B0 ;  /* 0x0000000000007941 */ /* 0x000fea0003800000 */
.L_x_15598:
        /* <DEDUP_REMOVED lines=49> */
.L_x_15601:
[----:B------:R-:W-:Y:S05]  /*10b0*/  BSYNC B0 ;  /* 0x0000000000007941 */ /* 0x000fea0003800000 */
.L_x_15600:
        /* <DEDUP_REMOVED lines=33> */
.L_x_15612:
        /* <DEDUP_REMOVED lines=69> */
.L_x_15613:
        /* <DEDUP_REMOVED lines=91> */
[----:B------:R-:W-:Y:S01]  /*1cd0*/  F2FP.PACK_AB R108, R109, R108 ;  /* 0x0000006c6d6c723e */ /* 0x000fe200000000ff */
        /* <DEDUP_REMOVED lines=23> */
.L_x_15605:
[----:B------:R-:W-:Y:S05]  /*1e50*/  BSYNC B0 ;  /* 0x0000000000007941 */ /* 0x000fea0003800000 */
.L_x_15604:
        /* <DEDUP_REMOVED lines=34> */
.L_x_15607:
[----:B------:R-:W-:Y:S05]  /*2080*/  BSYNC B0 ;  /* 0x0000000000007941 */ /* 0x000fea0003800000 */
.L_x_15606:
        /* <DEDUP_REMOVED lines=14> */
[----:B------:R-:W-:Y:S01]  /*2170*/  F2FP.PACK_AB R111, R116, R125 ;  /* 0x0000007d746f723e */ /* 0x000fe200000000ff */
        /* <DEDUP_REMOVED lines=8> */
[----:B------:R-:W-:Y:S01]  /*2200*/  F2FP.PACK_AB R109, R116, R109 ;  /* 0x0000006d746d723e */ /* 0x000fe200000000ff */
[----:B------:R-:W-:Y:S01]  /*2210*/  FFMA.FTZ R117, R60, R117, R52 ;  /* 0x000000753c757223 */ /* 0x000fe20000010034 */
        /* <DEDUP_REMOVED lines=8> */
.L_x_15609:
[----:B------:R-:W-:Y:S05]  /*22a0*/  BSYNC B0 ;  /* 0x0000000000007941 */ /* 0x000fea0003800000 */
.L_x_15608:
[----:B------:R-:W-:Y:S02]  /*22b0*/  IADD3 R114, R114, c[0x0][0x160], RZ ;  /* 0x0000580072727a10 */ /* 0x000fe40007ffe0ff */
[----:B------:R-:W-:Y:S02]  /*22c0*/  LOP3.LUT P4, RZ, R3, 0xff, RZ, 0xc0, !PT ;  /* 0x000000ff03ff7812 */ /* 0x000fe4000788c0ff */
[----:B------:R-:W-:Y:S02]  /*22d0*/  ISETP.GE.AND P0, PT, R114, c[0x0][0x164], PT ;  /* 0x0000590072007a0c */ /* 0x000fe40003f06270 */
[----:B------:R-:W-:-:S11]  /*22e0*/  SEL R3, RZ, 0x1, P4 ;  /* 0x00000001ff037807 */ /* 0x000fd60002000000 */
[----:B01---5:R-:W-:Y:S01]  /*22f0*/  @P0 CALL.REL.NOINC `(.L_x_15610) ;  /* 0x0000001000000944 */ /* 0x023fe20003c00000 */
[----:B------:R-:W-:Y:S05]  /*2300*/  BRA `(.L_x_15611) ;  /* 0xffffe36000007947 */ /* 0x000fea000383ffff */
.L_x_15610:
[----:B------:R-:W-:Y:S05]  /*2310*/  EXIT ;  /* 0x000000000000794d */ /* 0x000fea0003800000 */
.L_x_15602:
[----:B------:R-:W-:Y:S01]  /*2320*/  HFMA2.MMA R119, -RZ, RZ, 0, 5.9604644775390625e-08 ;  /* 0x00000001ff777435 */ /* 0x000fe200000001ff */
[----:B------:R-:W-:Y:S02]  /*2330*/  MOV R117, 0x1f ;  /* 0x0000001f00757802 */ /* 0x000fe40000000f00 */
[----:B------:R-:W-:Y:S02]  /*2340*/  MOV R118, 0xffffffff ;  /* 0xffffffff00767802 */ /* 0x000fe40000000f00 */
[----:B------:R-:W-:Y:S02]  /*2350*/  MOV R110, 0x2370 ;  /* 0x00002370006e7802 */ /* 0x000fe40000000f00 */
[----:B-1---5:R-:W-:Y:S05]  /*2360*/  CALL.REL.NOINC `($__internal_116_$__cuda_sm70_shflsync_bfly_p) ;  /* 0x000006b000007944 */ /* 0x022fea0003c00000 */
[----:B01----:R-:W-:Y:S05]  /*2370*/  BRA `(.L_x_15612) ;  /* 0xffffef5000007947 */ /* 0x003fea000383ffff */
.L_x_15603:
[----:B------:R-:W-:Y:S01]  /*2380*/  HFMA2.MMA R119, -RZ, RZ, 0, 1.1920928955078125e-07 ;  /* 0x00000002ff777435 */ /* 0x000fe200000001ff */
[----:B------:R-:W-:Y:S02]  /*2390*/  MOV R117, 0x1f ;  /* 0x0000001f00757802 */ /* 0x000fe40000000f00 */
[----:B------:R-:W-:Y:S02]  /*23a0*/  MOV R118, 0xffffffff ;  /* 0xffffffff00767802 */ /* 0x000fe40000000f00 */
[----:B------:R-:W-:-:S02]  /*23b0*/  MOV R110, 0x23d0 ;  /* 0x000023d0006e7802 */ /* 0x000fc40000000f00 */
[----:B-1---5:R-:W-:Y:S05]  /*23c0*/  CALL.REL.NOINC `($__internal_116_$__cuda_sm70_shflsync_bfly_p) ;  /* 0x0000065000007944 */ /* 0x022fea0003c00000 */
[----:B0-----:R-:W-:Y:S01]  /*23d0*/  HFMA2.MMA R119, -RZ, RZ, 0, 2.384185791015625e-07 ;  /* 0x00000004ff777435 */ /* 0x001fe200000001ff */
[----:B-1----:R-:W-:Y:S01]  /*23e0*/  FADD.FTZ R109, R109, R118 ;  /* 0x000000766d6d7221 */ /* 0x002fe20000010000 */
[----:B------:R-:W-:-:S02]  /*23f0*/  MOV R117, 0x1f ;  /* 0x0000001f00757802 */ /* 0x000fc40000000f00 */
[----:B------:R-:W-:Y:S02]  /*2400*/  MOV R118, 0xffffffff ;  /* 0xffffffff00767802 */ /* 0x000fe40000000f00 */
[----:B------:R-:W-:Y:S02]  /*2410*/  MOV R110, 0x2430 ;  /* 0x00002430006e7802 */ /* 0x000fe40000000f00 */
[----:B------:R-:W-:Y:S05]  /*2420*/  CALL.REL.NOINC `($__internal_116_$__cuda_sm70_shflsync_bfly_p) ;  /* 0x000005f000007944 */ /* 0x000fea0003c00000 */
[----:B0-----:R-:W-:Y:S01]  /*2430*/  HFMA2.MMA R119, -RZ, RZ, 0, 4.76837158203125e-07 ;  /* 0x00000008ff777435 */ /* 0x001fe200000001ff */
[----:B-1----:R-:W-:Y:S01]  /*2440*/  FADD.FTZ R109, R109, R118 ;  /* 0x000000766d6d7221 */ /* 0x002fe20000010000 */
[----:B------:R-:W-:Y:S02]  /*2450*/  MOV R117, 0x1f ;  /* 0x0000001f00757802 */ /* 0x000fe40000000f00 */
[----:B------:R-:W-:Y:S02]  /*2460*/  MOV R118, 0xffffffff ;  /* 0xffffffff00767802 */ /* 0x000fe40000000f00 */
[----:B------:R-:W-:Y:S02]  /*2470*/  MOV R110, 0x2490 ;  /* 0x00002490006e7802 */ /* 0x000fe40000000f00 */
[----:B------:R-:W-:Y:S05]  /*2480*/  CALL.REL.NOINC `($__internal_116_$__cuda_sm70_shflsync_bfly_p) ;  /* 0x0000059000007944 */ /* 0x000fea0003c00000 */
[----:B0-----:R-:W-:Y:S01]  /*2490*/  HFMA2.MMA R119, -RZ, RZ, 0, 9.5367431640625e-07 ;  /* 0x00000010ff777435 */ /* 0x001fe200000001ff */
[----:B-1----:R-:W-:Y:S01]  /*24a0*/  FADD.FTZ R109, R109, R118 ;  /* 0x000000766d6d7221 */ /* 0x002fe20000010000 */
[----:B------:R-:W-:-:S02]  /*24b0*/  MOV R117, 0x1f ;  /* 0x0000001f00757802 */ /* 0x000fc40000000f00 */
[----:B------:R-:W-:Y:S02]  /*24c0*/  MOV R118, 0xffffffff ;  /* 0xffffffff00767802 */ /* 0x000fe40000000f00 */
[----:B------:R-:W-:Y:S02]  /*24d0*/  MOV R110, 0x24f0 ;  /* 0x000024f0006e7802 */ /* 0x000fe40000000f00 */
[----:B------:R-:W-:Y:S05]  /*24e0*/  CALL.REL.NOINC `($__internal_116_$__cuda_sm70_shflsync_bfly_p) ;  /* 0x0000053000007944 */ /* 0x000fea0003c00000 */
        /* <DEDUP_REMOVED lines=55> */
[----:B------:R-:W-:Y:S05]  /*2860*/  CALL.REL.NOINC `($__internal_116_$__cuda_sm70_shflsync_bfly_p) ;  /* 0x000001b000007944 */ /* 0x000fea0003c00000 */
[----:B0-----:R-:W-:Y:S01]  /*2870*/  HFMA2.MMA R119, -RZ, RZ, 0, 1.1920928955078125e-07 ;  /* 0x00000002ff777435 */ /* 0x001fe200000001ff */
[----:B-1----:R-:W-:Y:S01]  /*2880*/  FADD.FTZ R109, R109, R118 ;  /* 0x000000766d6d7221 */ /* 0x002fe20000010000 */
[----:B------:R-:W-:Y:S02]  /*2890*/  MOV R117, 0x1f ;  /* 0x0000001f00757802 */ /* 0x000fe40000000f00 */
[----:B------:R-:W-:Y:S02]  /*28a0*/  MOV R118, 0xffffffff ;  /* 0xffffffff00767802 */ /* 0x000fe40000000f00 */
[----:B------:R-:W-:Y:S02]  /*28b0*/  MOV R110, 0x28d0 ;  /* 0x000028d0006e7802 */ /* 0x000fe40000000f00 */
[----:B------:R-:W-:Y:S05]  /*28c0*/  CALL.REL.NOINC `($__internal_116_$__cuda_sm70_shflsync_bfly_p) ;  /* 0x0000015000007944 */ /* 0x000fea0003c00000 */
[----:B0-----:R-:W-:Y:S01]  /*28d0*/  HFMA2.MMA R119, -RZ, RZ, 0, 2.384185791015625e-07 ;  /* 0x00000004ff777435 */ /* 0x001fe200000001ff */
[----:B-1----:R-:W-:Y:S01]  /*28e0*/  FADD.FTZ R109, R109, R118 ;  /* 0x000000766d6d7221 */ /* 0x002fe20000010000 */
[----:B------:R-:W-:Y:S02]  /*28f0*/  MOV R117, 0x1f ;  /* 0x0000001f00757802 */ /* 0x000fe40000000f00 */
[----:B------:R-:W-:-:S02]  /*2900*/  MOV R118, 0xffffffff ;  /* 0xffffffff00767802 */ /* 0x000fc40000000f00 */
        /* <DEDUP_REMOVED lines=8> */
[----:B-1----:R-:W-:Y:S01]  /*2990*/  FADD.FTZ R120, R109, R118 ;  /* 0x000000766d787221 */ /* 0x002fe20000010000 */
[----:B0-----:R-:W-:Y:S01]  /*29a0*/  HFMA2.MMA R119, -RZ, RZ, 0, 9.5367431640625e-07 ;  /* 0x00000010ff777435 */ /* 0x001fe200000001ff */
[----:B------:R-:W-:Y:S02]  /*29b0*/  MOV R117, 0x1f ;  /* 0x0000001f00757802 */ /* 0x000fe40000000f00 */
[----:B------:R-:W-:-:S02]  /*29c0*/  MOV R118, 0xffffffff ;  /* 0xffffffff00767802 */ /* 0x000fc40000000f00 */
[----:B------:R-:W-:Y:S02]  /*29d0*/  MOV R109, R120 ;  /* 0x00000078006d7202 */ /* 0x000fe40000000f00 */
[----:B------:R-:W-:Y:S02]  /*29e0*/  MOV R110, 0x2a00 ;  /* 0x00002a00006e7802 */ /* 0x000fe40000000f00 */
[----:B------:R-:W-:Y:S05]  /*29f0*/  CALL.REL.NOINC `($__internal_116_$__cuda_sm70_shflsync_bfly_p) ;  /* 0x0000002000007944 */ /* 0x000fea0003c00000 */
[----:B01----:R-:W-:Y:S01]  /*2a00*/  MOV R117, R118 ;  /* 0x0000007600757202 */ /* 0x003fe20000000f00 */
[----:B------:R-:W-:Y:S05]  /*2a10*/  BRA `(.L_x_15613) ;  /* 0xffffed0000007947 */ /* 0x000fea000383ffff */
        .weak           $__internal_116_$__cuda_sm70_shflsync_bfly_p
        .type           $__internal_116_$__cuda_sm70_shflsync_bfly_p,@function
        .size           $__internal_116_$__cuda_sm70_shflsync_bfly_p,(.L_x_22204 - $__internal_116_$__cuda_sm70_shflsync_bfly_p)
$__internal_116_$__cuda_sm70_shflsync_bfly_p:
[----:B------:R-:W-:Y:S01]  /*2a20*/  HFMA2.MMA R111, -RZ, RZ, 0, 0 ;  /* 0x00000000ff6f7435 */ /* 0x000fe200000001ff */
[----:B------:R-:W-:Y:S04]  /*2a30*/  WARPSYNC R118 ;  /* 0x0000007600007348 */ /* 0x000fe80003800000 */
[----:B------:R0:W1:Y:S01]  /*2a40*/  SHFL.BFLY PT, R118, R109, R119, R117 ;  /* 0x0c0000776d767389 */ /* 0x00006200000e0075 */
[----:B------:R-:W-:Y:S05]  /*2a50*/  RET.REL.NODEC R110 `(_ZN10layer_norm13ln_fwd_kernelINS_13Kernel_traitsIf6__halffS2_fjLj6144ELj1ELj1ELj8ELj16ENS_18Kernel_traits_baseILj6144EfS2_fS2_fjLj256EEEEELb0ELb1ELb0ELb0EEEvNS_9FwdParamsE) ;  /* 0xffffd5a06e007950 */ /* 0x000fea0003c3ffff */
.L_x_15614:
        /* <DEDUP_REMOVED lines=10> */
.L_x_22204:


//--------------------- .text._ZN10layer_norm13ln_fwd_kernelINS_13Kernel_traitsIf6__halffS2_fjLj6144ELj1ELj1ELj8ELj16ENS_18Kernel_traits_baseILj6144EfS2_fS2_fjLj256EEEEELb0ELb1ELb0ELb1EEEvNS_9FwdParamsE --------------------------
	.section	.text._ZN10layer_norm13ln_fwd_kernelINS_13Kernel_traitsIf6__halffS2_fjLj6144ELj1ELj1ELj8ELj16ENS_18Kernel_traits_baseILj6144EfS2_fS2_fjLj256EEEEELb0ELb1ELb0ELb1EEEvNS_9FwdParamsE,"ax",@progbits
	.sectioninfo	@"SHI_REGISTERS=128"
	.align	128
        .global         _ZN10layer_norm13ln_fwd_kernelINS_13Kernel_traitsIf6__halffS2_fjLj6144ELj1ELj1ELj8ELj16ENS_18Kernel_traits_baseILj6144EfS2_fS2_fjLj256EEEEELb0ELb1ELb0ELb1EEEvNS_9FwdParamsE
        .type           _ZN10layer_norm13ln_fwd_kernelINS_13Kernel_traitsIf6__halffS2_fjLj6144ELj1ELj1ELj8ELj16ENS_18Kernel_traits_baseILj6144EfS2_fS2_fjLj256EEEEELb0ELb1ELb0ELb1EEEvNS_9FwdParamsE,@function
        .size           _ZN10layer_norm13ln_fwd_kernelINS_13Kernel_traitsIf6__halffS2_fjLj6144ELj1ELj1ELj8ELj16ENS_18Kernel_traits_baseILj6144EfS2_fS2_fjLj256EEEEELb0ELb1ELb0ELb1EEEvNS_9FwdParamsE,(.L_x_22205 - _ZN10layer_norm13ln_fwd_kernelINS_13Kernel_traitsIf6__halffS2_fjLj6144ELj1ELj1ELj8ELj16ENS_18Kernel_traits_baseILj6144EfS2_fS2_fjLj256EEEEELb0ELb1ELb0ELb1EEEvNS_9FwdParamsE)
        .other          _ZN10layer_norm13ln_fwd_kernelINS_13Kernel_traitsIf6__halffS2_fjLj6144ELj1ELj1ELj8ELj16ENS_18Kernel_traits_baseILj6144EfS2_fS2_fjLj256EEEEELb0ELb1ELb0ELb1EEEvNS_9FwdParamsE,@"STO_CUDA_ENTRY STV_DEFAULT"
_ZN10layer_norm13ln_fwd_kernelINS_13Kernel_traitsIf6__halffS2_fjLj6144ELj1ELj1ELj8ELj16ENS_18Kernel_traits_baseILj6144EfS2_fS2_fjLj256EEEEELb0ELb1ELb0ELb1EEEvNS_9FwdParamsE:
.text._ZN10layer_norm13ln_fwd_kernelINS_13Kernel_traitsIf6__halffS2_fjLj6144ELj1ELj1ELj8ELj16ENS_18Kernel_traits_baseILj6144EfS2_fS2_fjLj256EEEEELb0ELb1ELb0ELb1EEEvNS_9FwdParamsE:
        /* <DEDUP_REMOVED lines=57> */
.L_x_15618:
        /* <DEDUP_REMOVED lines=9> */
[----:B------:R-:W-:Y:S01]  /*0420*/  IMAD.WIDE.U32 R84, R122, R108, c[0x0][0x170] ;  /* 0x00005c007a547625 */ /* 0x000fe200078e006c */
[----:B------:R-:W-:-:S03]  /*0430*/  ISETP.NE.AND.EX P0, PT, RZ, c[0x0][0x184], PT, P0 ;  /* 0x00006100ff007a0c */ /* 0x000fc60003f05300 */
[----:B------:R-:W-:Y:S02]  /*0440*/  @P1 IMAD.WIDE R88, R2, R89, c[0x0][0x1c0] ;  /* 0x0000700002581625 */ /* 0x000fe400078e0259 */
[----:B------:R-:W2:Y:S04]  /*0450*/  LDG.E.128 R84, [R84.64] ;  /* 0x0000000454547981 */ /* 0x000ea8000c1e1d00 */
[----:B------:R2:W3:Y:S04]  /*0460*/  @P1 LDG.E.U16 R88, [R88.64] ;  /* 0x0000000458581981 */ /* 0x0004e8000c1e1500 */
        /* <DEDUP_REMOVED lines=10> */
[----:B------:R-:W-:Y:S01]  /*0510*/  @P0 LEA.HI.X R105, R121, c[0x0][0x184], RZ, 0x5, P2 ;  /* 0x0000610079690a11 */ /* 0x000fe200010f2cff */
[----:B--2---:R-:W-:Y:S02]  /*0520*/  HADD2.F32 R89, -RZ, R84.H0_H0 ;  /* 0x20000054ff597230 */ /* 0x004fe40000004100 */
        /* <DEDUP_REMOVED lines=18> */
[----:B-----5:R-:W-:Y:S02]  /*0650*/  FMUL.FTZ R84, R24, R89 ;  /* 0x0000005918547220 */ /* 0x020fe40000410000 */
        /* <DEDUP_REMOVED lines=11> */
[----:B------:R-:W-:Y:S02]  /*0710*/  @P1 FADD.FTZ R88, R80, R88 ;  /* 0x0000005850581221 */ /* 0x000fe40000010000 */
        /* <DEDUP_REMOVED lines=69> */
[----:B---3--:R-:W-:-:S03]  /*0b70*/  @P0 MOV R92, R76 ;  /* 0x0000004c005c0202 */ /* 0x008fc60000000f00 */
[----:B------:R-:W-:Y:S01]  /*0b80*/  FMUL.FTZ R108, R8, R109 ;  /* 0x0000006d086c7220 */ /* 0x000fe20000410000 */
[----:B------:R-:W-:Y:S02]  /*0b90*/  HADD2.F32 R109, -RZ, R112.H1_H1 ;  /* 0x30000070ff6d7230 */ /* 0x000fe40000004100 */
[--C-:B------:R-:W-:Y:S01]  /*0ba0*/  HADD2.F32 R125, -RZ, R113.reuse.H0_H0 ;  /* 0x20000071ff7d7230 */ /* 0x100fe20000004100 */
[----:B------:R-:W-:Y:S02]  /*0bb0*/  @P1 FADD.FTZ R108, R108, R92 ;  /* 0x0000005c6c6c1221 */ /* 0x000fe40000010000 */
[-C--:B------:R-:W-:Y:S01]  /*0bc0*/  FMUL.FTZ R92, R109, R124.reuse ;  /* 0x0000007c6d5c7220 */ /* 0x080fe20000410000 */
[----:B------:R-:W-:Y:S01]  /*0bd0*/  @P0 MOV R93, R77 ;  /* 0x0000004d005d0202 */ /* 0x000fe20000000f00 */
[----:B------:R-:W-:Y:S01]  /*0be0*/  FMUL.FTZ R125, R125, R124 ;  /* 0x0000007c7d7d7220 */ /* 0x000fe20000410000 */
[----:B------:R-:W-:Y:S01]  /*0bf0*/  HADD2.F32 R113, -RZ, R113.H1_H1 ;  /* 0x30000071ff717230 */ /* 0x000fe20000004100 */
[----:B------:R-:W-:Y:S01]  /*0c00*/  FMUL.FTZ R109, R9, R92 ;  /* 0x0000005c096d7220 */ /* 0x000fe20000410000 */
[----:B------:R-:W-:Y:S01]  /*0c10*/  @P0 MOV R94, R78 ;  /* 0x0000004e005e0202 */ /* 0x000fe20000000f00 */
[----:B0-----:R-:W-:-:S02]  /*0c20*/  FMUL.FTZ R110, R10, R125 ;  /* 0x0000007d0a6e7220 */ /* 0x001fc40000410000 */
[----:B------:R-:W-:Y:S01]  /*0c30*/  @P1 FADD.FTZ R109, R109, R93 ;  /* 0x0000005d6d6d1221 */ /* 0x000fe20000010000 */
[--C-:B------:R-:W-:Y:S01]  /*0c40*/  HADD2.F32 R93, -RZ, R114.reuse.H0_H0 ;  /* 0x20000072ff5d7230 */ /* 0x100fe20000004100 */
[-C--:B------:R-:W-:Y:S01]  /*0c50*/  FMUL.FTZ R92, R113, R124.reuse ;  /* 0x0000007c715c7220 */ /* 0x080fe20000410000 */
[----:B------:R-:W-:Y:S02]  /*0c60*/  HADD2.F32 R125, -RZ, R114.H1_H1 ;  /* 0x30000072ff7d7230 */ /* 0x000fe40000004100 */
[--C-:B------:R-:W-:Y:S01]  /*0c70*/  HADD2.F32 R113, -RZ, R115.reuse.H0_H0 ;  /* 0x20000073ff717230 */ /* 0x100fe20000004100 */
[----:B------:R-:W-:Y:S01]  /*0c80*/  @P1 FADD.FTZ R110, R110, R94 ;  /* 0x0000005e6e6e1221 */ /* 0x000fe20000010000 */
[----:B------:R-:W-:Y:S01]  /*0c90*/  HADD2.F32 R115, -RZ, R115.H1_H1 ;  /* 0x30000073ff737230 */ /* 0x000fe20000004100 */
[-C--:B------:R-:W-:Y:S02]  /*0ca0*/  FMUL.FTZ R93, R93, R124.reuse ;  /* 0x0000007c5d5d7220 */ /* 0x080fe40000410000 */
[----:B------:R-:W-:-:S02]  /*0cb0*/  FMUL.FTZ R94, R125, R124 ;  /* 0x0000007c7d5e7220 */ /* 0x000fc40000410000 */
[----:B------:R-:W-:Y:S01]  /*0cc0*/  FMUL.FTZ R113, R113, R124 ;  /* 0x0000007c71717220 */ /* 0x000fe20000410000 */
[----:B------:R-:W-:Y:S01]  /*0cd0*/  @P0 MOV R95, R79 ;  /* 0x0000004f005f0202 */ /* 0x000fe20000000f00 */
[----:B------:R-:W-:Y:S01]  /*0ce0*/  FMUL.FTZ R111, R11, R92 ;  /* 0x0000005c0b6f7220 */ /* 0x000fe20000410000 */
[----:B----4-:R-:W-:Y:S01]  /*0cf0*/  @P0 MOV R98, R82 ;  /* 0x0000005200620202 */ /* 0x010fe20000000f00 */
[----:B------:R-:W-:Y:S02]  /*0d00*/  FMUL.FTZ R92, R4, R93 ;  /* 0x0000005d045c7220 */ /* 0x000fe40000410000 */
[----:B------:R-:W-:Y:S02]  /*0d10*/  FMUL.FTZ R93, R5, R94 ;  /* 0x0000005e055d7220 */ /* 0x000fe40000410000 */
[----:B------:R-:W-:Y:S02]  /*0d20*/  FMUL.FTZ R124, R115, R124 ;  /* 0x0000007c737c7220 */ /* 0x000fe40000410000 */
[----:B------:R-:W-:Y:S01]  /*0d30*/  FMUL.FTZ R94, R6, R113 ;  /* 0x00000071065e7220 */ /* 0x000fe20000410000 */
[----:B------:R-:W-:Y:S01]  /*0d40*/  @P0 MOV R99, R83 ;  /* 0x0000005300630202 */ /* 0x000fe20000000f00 */
[----:B------:R-:W-:-:S02]  /*0d50*/  @P1 FADD.FTZ R111, R111, R95 ;  /* 0x0000005f6f6f1221 */ /* 0x000fc40000010000 */
[----:B------:R-:W-:Y:S02]  /*0d60*/  FMUL.FTZ R95, R7, R124 ;  /* 0x0000007c075f7220 */ /* 0x000fe40000410000 */
[----:B------:R-:W-:Y:S02]  /*0d70*/  @P1 FADD.FTZ R94, R94, R98 ;  /* 0x000000625e5e1221 */ /* 0x000fe40000010000 */
        /* <DEDUP_REMOVED lines=37> */
.L_x_15619:
        /* <DEDUP_REMOVED lines=68> */
.L_x_15620:
        /* <DEDUP_REMOVED lines=115> */
[----:B------:R-:W-:Y:S01]  /*1b40*/  F2FP.PACK_AB R87, R98, R87 ;  /* 0x000000576257723e */ /* 0x000fe200000000ff */
        /* <DEDUP_REMOVED lines=10> */
[----:B------:R-:W-:Y:S01]  /*1bf0*/  F2FP.PACK_AB R86, R84, R95 ;  /* 0x0000005f5456723e */ /* 0x000fe200000000ff */
[----:B------:R-:W-:Y:S01]  /*1c00*/  FMUL.FTZ R96, R113, R96 ;  /* 0x0000006071607220 */ /* 0x000fe20000410000 */
[----:B------:R-:W-:Y:S01]  /*1c10*/  F2FP.PACK_AB R84, R109, R94 ;  /* 0x0000005e6d54723e */ /* 0x000fe200000000ff */
        /* <DEDUP_REMOVED lines=9> */
[----:B------:R-:W-:Y:S01]  /*1cb0*/  F2FP.PACK_AB R89, R88, R89 ;  /* 0x000000595859723e */ /* 0x000fe200000000ff */
[----:B------:R-:W-:Y:S01]  /*1cc0*/  FFMA.FTZ R107, R28, R107, R52 ;  /* 0x0000006b1c6b7223 */ /* 0x000fe20000010034 */
[----:B------:R-:W-:Y:S01]  /*1cd0*/  F2FP.PACK_AB R88, R95, R94 ;  /* 0x0000005e5f58723e */ /* 0x000fe200000000ff */
[----:B------:R-:W-:-:S02]  /*1ce0*/  FFMA.FTZ R92, R29, R92, R53 ;  /* 0x0000005c1d5c7223 */ /* 0x000fc40000010035 */
[----:B------:R-:W-:Y:S02]  /*1cf0*/  FMUL.FTZ R124, R113, R124 ;  /* 0x0000007c717c7220 */ /* 0x000fe40000410000 */
[----:B------:R-:W-:Y:S01]  /*1d00*/  FFMA.FTZ R91, R38, R105, R62 ;  /* 0x00000069265b7223 */ /* 0x000fe2000001003e */
[----:B------:R-:W-:Y:S01]  /*1d10*/  F2FP.PACK_AB R94, R92, R107 ;  /* 0x0000006b5c5e723e */ /* 0x000fe200000000ff */
[----:B------:R-:W-:Y:S02]  /*1d20*/  FFMA.FTZ R93, R30, R93, R54 ;  /* 0x0000005d1e5d7223 */ /* 0x000fe40000010036 */
[----:B------:R-:W-:Y:S01]  /*1d30*/  FFMA.FTZ R112, R31, R112, R55 ;  /* 0x000000701f707223 */ /* 0x000fe20000010037 */
[----:B------:R-:W-:Y:S01]  /*1d40*/  F2FP.PACK_AB R91, R98, R91 ;  /* 0x0000005b625b723e */ /* 0x000fe200000000ff */
[----:B------:R-:W-:Y:S01]  /*1d50*/  FMUL.FTZ R103, R113, R104 ;  /* 0x0000006871677220 */ /* 0x000fe20000410000 */
[----:B------:R-:W-:Y:S01]  /*1d60*/  LEA R98, P1, R121, c[0x0][0x208], 0x4 ;  /* 0x0000820079627a11 */ /* 0x000fe200078220ff */
[C---:B------:R-:W-:Y:S01]  /*1d70*/  FMUL.FTZ R97, R113.reuse, R108 ;  /* 0x0000006c71617220 */ /* 0x040fe20000410000 */
[----:B------:R-:W-:Y:S01]  /*1d80*/  F2FP.PACK_AB R95, R112, R93 ;  /* 0x0000005d705f723e */ /* 0x000fe200000000ff */
[----:B------:R-:W-:-:S02]  /*1d90*/  FMUL.FTZ R99, R113, R110 ;  /* 0x0000006e71637220 */ /* 0x000fc40000410000 */
[----:B------:R-:W-:Y:S02]  /*1da0*/  FMUL.FTZ R102, R113, R111 ;  /* 0x0000006f71667220 */ /* 0x000fe40000410000 */
[----:B------:R-:W-:Y:S02]  /*1db0*/  FFMA.FTZ R124, R51, R124, R75 ;  /* 0x0000007c337c7223 */ /* 0x000fe4000001004b */
[----:B------:R-:W-:Y:S02]  /*1dc0*/  FFMA.FTZ R103, R36, R103, R60 ;  /* 0x0000006724677223 */ /* 0x000fe4000001003c */
[----:B------:R-:W-:Y:S01]  /*1dd0*/  FFMA.FTZ R90, R37, R90, R61 ;  /* 0x0000005a255a7223 */ /* 0x000fe2000001003d */
[----:B------:R-:W-:Y:S01]  /*1de0*/  F2FP.PACK_AB R85, R124, R85 ;  /* 0x000000557c55723e */ /* 0x000fe200000000ff */
[----:B------:R-:W-:Y:S01]  /*1df0*/  FFMA.FTZ R92, R32, R97, R56 ;  /* 0x00000061205c7223 */ /* 0x000fe20000010038 */
[----:B------:R-:W-:Y:S01]  /*1e00*/  LEA.HI.X R97, R122, c[0x0][0x20c], RZ, 0x4, P0 ;  /* 0x000083007a617a11 */ /* 0x000fe200000f24ff */
[----:B------:R-:W-:Y:S01]  /*1e10*/  FFMA.FTZ R101, R33, R100, R57 ;  /* 0x0000006421657223 */ /* 0x000fe20000010039 */
[----:B------:R-:W-:Y:S01]  /*1e20*/  LEA R100, P2, R123, c[0x0][0x208], 0x4 ;  /* 0x000082007b647a11 */ /* 0x000fe200078420ff */
[----:B------:R-:W-:Y:S01]  /*1e30*/  FFMA.FTZ R93, R34, R99, R58 ;  /* 0x00000063225d7223 */ /* 0x000fe2000001003a */
[----:B------:R-:W-:Y:S01]  /*1e40*/  F2FP.PACK_AB R90, R90, R103 ;  /* 0x000000675a5a723e */ /* 0x000fe200000000ff */
[----:B------:R-:W-:Y:S01]  /*1e50*/  FFMA.FTZ R102, R35, R102, R59 ;  /* 0x0000006623667223 */ /* 0x000fe2000001003b */
[----:B------:R-:W-:Y:S01]  /*1e60*/  LEA.HI.X R99, R121, c[0x0][0x20c], RZ, 0x4, P1 ;  /* 0x0000830079637a11 */ /* 0x000fe200008f24ff */
[----:B------:R0:W-:Y:S01]  /*1e70*/  STG.E.128 [R96.64], R84 ;  /* 0x0000005460007986 */ /* 0x0001e2000c101d04 */
[----:B------:R-:W-:-:S02]  /*1e80*/  F2FP.PACK_AB R92, R101, R92 ;  /* 0x0000005c655c723e */ /* 0x000fc400000000ff */
[----:B------:R-:W-:Y:S01]  /*1e90*/  F2FP.PACK_AB R93, R102, R93 ;  /* 0x0000005d665d723e */ /* 0x000fe200000000ff */
        /* <DEDUP_REMOVED lines=8> */
.L_x_15617:
[----:B------:R-:W-:Y:S05]  /*1f20*/  EXIT ;  /* 0x000000000000794d */ /* 0x000fea0003800000 */
.L_x_15615:
[----:B------:R-:W-:Y:S01]  /*1f30*/  HFMA2.MMA R113, -RZ, RZ, 0, 5.9604644775390625e-08 ;  /* 0x00000001ff717435 */ /* 0x000fe200000001ff */
[----:B------:R-:W-:Y:S02]  /*1f40*/  MOV R114, R96 ;  /* 0x0000006000727202 */ /* 0x000fe40000000f00 */
[----:B------:R-:W-:Y:S02]  /*1f50*/  MOV R124, 0x1f ;  /* 0x0000001f007c7802 */ /* 0x000fe40000000f00 */
[----:B------:R-:W-:Y:S02]  /*1f60*/  MOV R97, 0xffffffff ;  /* 0xffffffff00617802 */ /* 0x000fe40000000f00 */
[----:B------:R-:W-:Y:S02]  /*1f70*/  MOV R98, 0x1f90 ;  /* 0x00001f9000627802 */ /* 0x000fe40000000f00 */
[----:B------:R-:W-:Y:S05]  /*1f80*/  CALL.REL.NOINC `($__internal_117_$__cuda_sm70_shflsync_bfly_p) ;  /* 0x0000068000007944 */ /* 0x000fea0003c00000 */
[----:B01----:R-:W-:Y:S05]  /*1f90*/  BRA `(.L_x_15619) ;  /* 0xfffff03000007947 */ /* 0x003fea000383ffff */
.L_x_15616:
[----:B------:R-:W-:Y:S01]  /*1fa0*/  HFMA2.MMA R113, -RZ, RZ, 0, 1.1920928955078125e-07 ;  /* 0x00000002ff717435 */ /* 0x000fe200000001ff */
[----:B------:R-:W-:Y:S02]  /*1fb0*/  MOV R124, 0x1f ;  /* 0x0000001f007c7802 */ /* 0x000fe40000000f00 */
[----:B------:R-:W-:-:S02]  /*1fc0*/  MOV R97, 0xffffffff ;  /* 0xffffffff00617802 */ /* 0x000fc40000000f00 */
[----:B------:R-:W-:Y:S02]  /*1fd0*/  MOV R98, 0x1ff0 ;  /* 0x00001ff000627802 */ /* 0x000fe40000000f00 */
[----:B0-----:R-:W-:Y:S05]  /*1fe0*/  CALL.REL.NOINC `($__internal_117_$__cuda_sm70_shflsync_bfly_p) ;  /* 0x0000062000007944 */ /* 0x001fea0003c00000 */
[----:B0-----:R-:W-:Y:S01]  /*1ff0*/  HFMA2.MMA R113, -RZ, RZ, 0, 2.384185791015625e-07 ;  /* 0x00000004ff717435 */ /* 0x001fe200000001ff */
[----:B-1----:R-:W-:Y:S01]  /*2000*/  FADD.FTZ R114, R114, R97 ;  /* 0x0000006172727221 */ /* 0x002fe20000010000 */
[----:B------:R-:W-:Y:S02]  /*2010*/  MOV R124, 0x1f ;  /* 0x0000001f007c7802 */ /* 0x000fe40000000f00 */
[----:B------:R-:W-:Y:S02]  /*2020*/  MOV R97, 0xffffffff ;  /* 0xffffffff00617802 */ /* 0x000fe40000000f00 */
[----:B------:R-:W-:Y:S02]  /*2030*/  MOV R98, 0x2050 ;  /* 0x0000205000627802 */ /* 0x000fe40000000f00 */
[----:B------:R-:W-:Y:S05]  /*2040*/  CALL.REL.NOINC `($__internal_117_$__cuda_sm70_shflsync_bfly_p) ;  /* 0x000005c000007944 */ /* 0x000fea0003c00000 */
[----:B0-----:R-:W-:Y:S01]  /*2050*/  HFMA2.MMA R113, -RZ, RZ, 0, 4.76837158203125e-07 ;  /* 0x00000008ff717435 */ /* 0x001fe200000001ff */
[----:B-1----:R-:W-:Y:S01]  /*2060*/  FADD.FTZ R114, R114, R97 ;  /* 0x0000006172727221 */ /* 0x002fe20000010000 */
[----:B------:R-:W-:Y:S02]  /*2070*/  MOV R124, 0x1f ;  /* 0x0000001f007c7802 */ /* 0x000fe40000000f00 */
[----:B------:R-:W-:-:S02]  /*2080*/  MOV R97, 0xffffffff ;  /* 0xffffffff00617802 */ /* 0x000fc40000000f00 */
[----:B------:R-:W-:Y:S02]  /*2090*/  MOV R98, 0x20b0 ;  /* 0x000020b000627802 */ /* 0x000fe40000000f00 */
[----:B------:R-:W-:Y:S05]  /*20a0*/  CALL.REL.NOINC `($__internal_117_$__cuda_sm70_shflsync_bfly_p) ;  /* 0x0000056000007944 */ /* 0x000fea0003c00000 */
[----:B0-----:R-:W-:Y:S01]  /*20b0*/  HFMA2.MMA R113, -RZ, RZ, 0, 9.5367431640625e-07 ;  /* 0x00000010ff717435 */ /* 0x001fe200000001ff */
[----:B-1----:R-:W-:Y:S01]  /*20c0*/  FADD.FTZ R114, R114, R97 ;  /* 0x0000006172727221 */ /* 0x002fe20000010000 */
[----:B------:R-:W-:Y:S02]  /*20d0*/  MOV R124, 0x1f ;  /* 0x0000001f007c7802 */ /* 0x000fe40000000f00 */
[----:B------:R-:W-:Y:S02]  /*20e0*/  MOV R97, 0xffffffff ;  /* 0xffffffff00617802 */ /* 0x000fe40000000f00 */
[----:B------:R-:W-:Y:S02]  /*20f0*/  MOV R98, 0x2110 ;  /* 0x0000211000627802 */ /* 0x000fe40000000f00 */
[----:B------:R-:W-:Y:S05]  /*2100*/  CALL.REL.NOINC `($__internal_117_$__cuda_sm70_shflsync_bfly_p) ;  /* 0x0000050000007944 */ /* 0x000fea0003c00000 */
        /* <DEDUP_REMOVED lines=54> */
[----:B------:R-:W-:Y:S05]  /*2470*/  CALL.REL.NOINC `($__internal_117_$__cuda_sm70_shflsync_bfly_p) ;  /* 0x0000019000007944 */ /* 0x000fea0003c00000 */
[----:B0-----:R-:W-:Y:S01]  /*2480*/  HFMA2.MMA R113, -RZ, RZ, 0, 1.1920928955078125e-07 ;  /* 0x00000002ff717435 */ /* 0x001fe200000001ff */
[----:B-1----:R-:W-:Y:S01]  /*2490*/  FADD.FTZ R114, R114, R97 ;  /* 0x0000006172727221 */ /* 0x002fe20000010000 */
[----:B------:R-:W-:Y:S02]  /*24a0*/  MOV R124, 0x1f ;  /* 0x0000001f007c7802 */ /* 0x000fe40000000f00 */
[----:B------:R-:W-:Y:S02]  /*24b0*/  MOV R97, 0xffffffff ;  /* 0xffffffff00617802 */ /* 0x000fe40000000f00 */
[----:B------:R-:W-:Y:S02]  /*24c0*/  MOV R98, 0x24e0 ;  /* 0x000024e000627802 */ /* 0x000fe40000000f00 */
[----:B------:R-:W-:Y:S05]  /*24d0*/  CALL.REL.NOINC `($__internal_117_$__cuda_sm70_shflsync_bfly_p) ;  /* 0x0000013000007944 */ /* 0x000fea0003c00000 */
[----:B0-----:R-:W-:Y:S01]  /*24e0*/  HFMA2.MMA R113, -RZ, RZ, 0, 2.384185791015625e-07 ;  /* 0x00000004ff717435 */ /* 0x001fe200000001ff */
[----:B-1----:R-:W-:Y:S01]  /*24f0*/  FADD.FTZ R114, R114, R97 ;  /* 0x0000006172727221 */ /* 0x002fe20000010000 */
[----:B------:R-:W-:Y:S02]  /*2500*/  MOV R124, 0x1f ;  /* 0x0000001f007c7802 */ /* 0x000fe40000000f00 */
[----:B------:R-:W-:-:S02]  /*2510*/  MOV R97, 0xffffffff ;  /* 0xffffffff00617802 */ /* 0x000fc40000000f00 */
[----:B------:R-:W-:Y:S02]  /*2520*/  MOV R98, 0x2540 ;  /* 0x0000254000627802 */ /* 0x000fe40000000f00 */
[----:B------:R-:W-:Y:S05]  /*2530*/  CALL.REL.NOINC `($__internal_117_$__cuda_sm70_shflsync_bfly_p) ;  /* 0x000000d000007944 */ /* 0x000fea0003c00000 */
[----:B0-----:R-:W-:Y:S01]  /*2540*/  HFMA2.MMA R113, -RZ, RZ, 0, 4.76837158203125e-07 ;  /* 0x00000008ff717435 */ /* 0x001fe200000001ff */
[----:B-1----:R-:W-:Y:S01]  /*2550*/  FADD.FTZ R114, R114, R97 ;  /* 0x0000006172727221 */ /* 0x002fe20000010000 */
[----:B------:R-:W-:Y:S02]  /*2560*/  MOV R124, 0x1f ;  /* 0x0000001f007c7802 */ /* 0x000fe40000000f00 */
[----:B------:R-:W-:Y:S02]  /*2570*/  MOV R97, 0xffffffff ;  /* 0xffffffff00617802 */ /* 0x000fe40000000f00 */
[----:B------:R-:W-:Y:S02]  /*2580*/  MOV R98, 0x25a0 ;  /* 0x000025a000627802 */ /* 0x000fe40000000f00 */
[----:B------:R-:W-:Y:S05]  /*2590*/  CALL.REL.NOINC `($__internal_117_$__cuda_sm70_shflsync_bfly_p) ;  /* 0x0000007000007944 */ /* 0x000fea0003c00000 */
[----:B0-----:R-:W-:Y:S01]  /*25a0*/  HFMA2.MMA R113, -RZ, RZ, 0, 9.5367431640625e-07 ;  /* 0x00000010ff717435 */ /* 0x001fe200000001ff */
[----:B-1----:R-:W-:Y:S01]  /*25b0*/  FADD.FTZ R114, R114, R97 ;  /* 0x0000006172727221 */ /* 0x002fe20000010000 */
[----:B------:R-:W-:Y:S02]  /*25c0*/  MOV R124, 0x1f ;  /* 0x0000001f007c7802 */ /* 0x000fe40000000f00 */
[----:B------:R-:W-:-:S02]  /*25d0*/  MOV R97, 0xffffffff ;  /* 0xffffffff00617802 */ /* 0x000fc40000000f00 */
[----:B------:R-:W-:Y:S02]  /*25e0*/  MOV R98, 0x2600 ;  /* 0x0000260000627802 */ /* 0x000fe40000000f00 */
[----:B------:R-:W-:Y:S05]  /*25f0*/  CALL.REL.NOINC `($__internal_117_$__cuda_sm70_shflsync_bfly_p) ;  /* 0x0000001000007944 */ /* 0x000fea0003c00000 */
[----:B01----:R-:W-:Y:S05]  /*2600*/  BRA `(.L_x_15620) ;  /* 0xffffee0000007947 */ /* 0x003fea000383ffff */
        .weak           $__internal_117_$__cuda_sm70_shflsync_bfly_p
        .type           $__internal_117_$__cuda_sm70_shflsync_bfly_p,@function
        .size           $__internal_117_$__cuda_sm70_shflsync_bfly_p,(.L_x_22205 - $__internal_117_$__cuda_sm70_shflsync_bfly_p)
$__internal_117_$__cuda_sm70_shflsync_bfly_p:
[----:B------:R-:W-:Y:S01]  /*2610*/  HFMA2.MMA R99, -RZ, RZ, 0, 0 ;  /* 0x00000000ff637435 */ /* 0x000fe200000001ff */
[----:B------:R-:W-:Y:S04]  /*2620*/  WARPSYNC R97 ;  /* 0x0000006100007348 */ /* 0x000fe80003800000 */
[----:B------:R0:W1:Y:S01]  /*2630*/  SHFL.BFLY PT, R97, R114, R113, R124 ;  /* 0x0c00007172617389 */ /* 0x00006200000e007c */
[----:B------:R-:W-:Y:S05]  /*2640*/  RET.REL.NODEC R98 `(_ZN10layer_norm13ln_fwd_kernelINS_13Kernel_traitsIf6__halffS2_fjLj6144ELj1ELj1ELj8ELj16ENS_18Kernel_traits_baseILj6144EfS2_fS2_fjLj256EEEEELb0ELb1ELb0ELb1EEEvNS_9FwdParamsE) ;  /* 0xffffd9b062007950 */ /* 0x000fea0003c3ffff */
.L_x_15621:
        /* <DEDUP_REMOVED lines=11> */
.L_x_22205:


//--------------------- .text._ZN10layer_norm13ln_fwd_kernelINS_13Kernel_traitsIf6__halffS2_fjLj6144ELj1ELj1ELj8ELj16ENS_18Kernel_traits_baseILj6144EfS2_fS2_fjLj256EEEEELb0ELb1ELb1ELb0EEEvNS_9FwdParamsE --------------------------
	.section	.text._ZN10layer_norm13ln_fwd_kernelINS_13Kernel_traitsIf6__halffS2_fjLj6144ELj1ELj1ELj8ELj16ENS_18Kernel_traits_baseILj6144EfS2_fS2_fjLj256EEEEELb0ELb1ELb1ELb0EEEvNS_9FwdParamsE,"ax",@progbits
	.sectioninfo	@"SHI_REGISTERS=128"
	.align	128
        .global         _ZN10layer_norm13ln_fwd_kernelINS_13Kernel_traitsIf6__halffS2_fjLj6144ELj1ELj1ELj8ELj16ENS_18Kernel_traits_baseILj6144EfS2_fS2_fjLj256EEEEELb0ELb1ELb1ELb0EEEvNS_9FwdParamsE
        .type           _ZN10layer_norm13ln_fwd_kernelINS_13Kernel_traitsIf6__halffS2_fjLj6144ELj1ELj1ELj8ELj16ENS_18Kernel_traits_baseILj6144EfS2_fS2_fjLj256EEEEELb0ELb1ELb1ELb0EEEvNS_9FwdParamsE,@function
        .size           _ZN10layer_norm13ln_fwd_kernelINS_13Kernel_traitsIf6__halffS2_fjLj6144ELj1ELj1ELj8ELj16ENS_18Kernel_traits_baseILj6144EfS2_fS2_fjLj256EEEEELb0ELb1ELb1ELb0EEEvNS_9FwdParamsE,(.L_x_22206 - _ZN10layer_norm13ln_fwd_kernelINS_13Kernel_traitsIf6__halffS2_fjLj6144ELj1ELj1ELj8ELj16ENS_18Kernel_traits_baseILj6144EfS2_fS2_fjLj256EEEEELb0ELb1ELb1ELb0EEEvNS_9FwdParamsE)
        .other          _ZN10layer_norm13ln_fwd_kernelINS_13Kernel_traitsIf6__halffS2_fjLj6144ELj1ELj1ELj8ELj16ENS_18Kernel_traits_baseILj6144EfS2_fS2_fjLj256EEEEELb0ELb1ELb1ELb0EEEvNS_9FwdParamsE,@"STO_CUDA_ENTRY STV_DEFAULT"
_ZN10layer_norm13ln_fwd_kernelINS_13Kernel_traitsIf6__halffS2_fjLj6144ELj1ELj1ELj8ELj16ENS_18Kernel_traits_baseILj6144EfS2_fS2_fjLj256EEEEELb0ELb1ELb1ELb0EEEvNS_9FwdParamsE:
.text._ZN10layer_norm13ln_fwd_kernelINS_13Kernel_traitsIf6__halffS2_fjLj6144ELj1ELj1ELj8ELj16ENS_18Kernel_traits_baseILj6144EfS2_fS2_fjLj256EEEEELb0ELb1ELb1ELb0EEEvNS_9FwdParamsE:
        /* <DEDUP_REMOVED lines=33> */
.L_x_15623:
[----:B------:R-:W-:Y:S05]  /*0210*/  BSYNC B0 ;  /* 0x0000000000007941 */ /* 0x000fea0003800000 */
.L_x_15622:
        /* <DEDUP_REMOVED lines=21> */
.L_x_15625:
[----:B------:R-:W-:Y:S05]  /*0370*/  BSYNC B0 ;  /* 0x0000000000007941 */ /* 0x000fea0003800000 */
.L_x_15624:
        /* <DEDUP_REMOVED lines=20> */
.L_x_15627:
[----:B------:R-:W-:Y:S05]  /*04c0*/  BSYNC B0 ;  /* 0x0000000000007941 */ /* 0x000fea0003800000 */
.L_x_15626:
        /* <DEDUP_REMOVED lines=25> */
.L_x_15691:
        /* <DEDUP_REMOVED lines=59> */
.L_x_15631:
[----:B------:R-:W-:Y:S05]  /*0a10*/  BSYNC B1 ;  /* 0x0000000000017941 */ /* 0x000fea0003800000 */
.L_x_15630:
[----:B------:R-:W-:Y:S01]  /*0a20*/  BSSY B1, `(.L_x_15632) ;  /* 0x0000006000017945 */ /* 0x000fe20003800000 */
[----:B------:R-:W-:Y:S05]  /*0a30*/  @!P6 BRA `(.L_x_15633) ;  /* 0x000000400000e947 */ /* 0x000fea0003800000 */
[----:B-----5:R-:W-:-:S05]  /*0a40*/  HADD2.F32 R89, -RZ, R84.H1_H1 ;  /* 0x30000054ff597230 */ /* 0x020fca0000004100 */
[----:B------:R-:W-:-:S04]  /*0a50*/  FMUL.FTZ R114, R89, c[0x0][0x1ec] ;  /* 0x00007b0059727a20 */ /* 0x000fc80000410000 */
[----:B------:R-:W-:-:S04]  /*0a60*/  FMUL.FTZ R89, R25, R114 ;  /* 0x0000007219597220 */ /* 0x000fc80000410000 */
[----:B------:R-:W-:Y:S02]  /*0a70*/  @P0 FADD.FTZ R89, R77, R89 ;  /* 0x000000594d590221 */ /* 0x000fe40000010000 */
.L_x_15633:
[----:B------:R-:W-:Y:S05]  /*0a80*/  BSYNC B1 ;  /* 0x0000000000017941 */ /* 0x000fea0003800000 */
.L_x_15632:
[----:B------:R-:W-:Y:S01]  /*0a90*/  BSSY B1, `(.L_x_15634) ;  /* 0x0000006000017945 */ /* 0x000fe20003800000 */
[----:B------:R-:W-:Y:S05]  /*0aa0*/  @!P6 BRA `(.L_x_15635) ;  /* 0x000000400000e947 */ /* 0x000fea0003800000 */
[----:B-----5:R-:W-:-:S05]  /*0ab0*/  HADD2.F32 R90, -RZ, R85.H0_H0 ;  /* 0x20000055ff5a7230 */ /* 0x020fca0000004100 */
[----:B------:R-:W-:-:S04]  /*0ac0*/  FMUL.FTZ R95, R90, c[0x0][0x1ec] ;  /* 0x00007b005a5f7a20 */ /* 0x000fc80000410000 */
[----:B------:R-:W-:-:S04]  /*0ad0*/  FMUL.FTZ R90, R26, R95 ;  /* 0x0000005f1a5a7220 */ /* 0x000fc80000410000 */
[----:B------:R-:W-:Y:S02]  /*0ae0*/  @P0 FADD.FTZ R90, R78, R90 ;  /* 0x0000005a4e5a0221 */ /* 0x000fe40000010000 */
.L_x_15635:
[----:B------:R-:W-:Y:S05]  /*0af0*/  BSYNC B1 ;  /* 0x0000000000017941 */ /* 0x000fea0003800000 */
.L_x_15634:
[----:B------:R-:W-:Y:S01]  /*0b00*/  BSSY B1, `(.L_x_15636) ;  /* 0x0000006000017945 */ /* 0x000fe20003800000 */
[----:B------:R-:W-:Y:S05]  /*0b10*/  @!P6 BRA `(.L_x_15637) ;  /* 0x000000400000e947 */ /* 0x000fea0003800000 */
[----:B-----5:R-:W-:-:S05]  /*0b20*/  HADD2.F32 R91, -RZ, R85.H1_H1 ;  /* 0x30000055ff5b7230 */ /* 0x020fca0000004100 */
[----:B------:R-:W-:-:S04]  /*0b30*/  FMUL.FTZ R114, R91, c[0x0][0x1ec] ;  /* 0x00007b005b727a20 */ /* 0x000fc80000410000 */
[----:B------:R-:W-:-:S04]  /*0b40*/  FMUL.FTZ R91, R27, R114 ;  /* 0x000000721b5b7220 */ /* 0x000fc80000410000 */
[----:B------:R-:W-:Y:S02]  /*0b50*/  @P0 FADD.FTZ R91, R79, R91 ;  /* 0x0000005b4f5b0221 */ /* 0x000fe40000010000 */
.L_x_15637:
[----:B------:R-:W-:Y:S05]  /*0b60*/  BSYNC B1 ;  /* 0x0000000000017941 */ /* 0x000fea0003800000 */
.L_x_15636:
[----:B------:R-:W-:Y:S01]  /*0b70*/  BSSY B1, `(.L_x_15638) ;  /* 0x0000006000017945 */ /* 0x000fe20003800000 */
[----:B------:R-:W-:Y:S05]  /*0b80*/  @!P6 BRA `(.L_x_15639) ;  /* 0x000000400000e947 */ /* 0x000fea0003800000 */
[----:B-----5:R-:W-:-:S05]  /*0b90*/  HADD2.F32 R92, -RZ, R86.H0_H0 ;  /* 0x20000056ff5c7230 */ /* 0x020fca0000004100 */
[----:B------:R-:W-:-:S04]  /*0ba0*/  FMUL.FTZ R95, R92, c[0x0][0x1ec] ;  /* 0x00007b005c5f7a20 */ /* 0x000fc80000410000 */
[----:B------:R-:W-:-:S04]  /*0bb0*/  FMUL.FTZ R92, R20, R95 ;  /* 0x0000005f145c7220 */ /* 0x000fc80000410000 */
[----:B------:R-:W-:Y:S02]  /*0bc0*/  @P0 FADD.FTZ R92, R80, R92 ;  /* 0x0000005c505c0221 */ /* 0x000fe40000010000 */
.L_x_15639:
[----:B------:R-:W-:Y:S05]  /*0bd0*/  BSYNC B1 ;  /* 0x0000000000017941 */ /* 0x000fea0003800000 */
.L_x_15638:
[----:B------:R-:W-:Y:S01]  /*0be0*/  BSSY B1, `(.L_x_15640) ;  /* 0x0000006000017945 */ /* 0x000fe20003800000 */
[----:B------:R-:W-:Y:S05]  /*0bf0*/  @!P6 BRA `(.L_x_15641) ;  /* 0x000000400000e947 */ /* 0x000fea0003800000 */
[----:B-----5:R-:W-:-:S05]  /*0c00*/  HADD2.F32 R93, -RZ, R86.H1_H1 ;  /* 0x30000056ff5d7230 */ /* 0x020fca0000004100 */
[----:B------:R-:W-:-:S04]  /*0c10*/  FMUL.FTZ R114, R93, c[0x0][0x1ec] ;  /* 0x00007b005d727a20 */ /* 0x000fc80000410000 */
[----:B------:R-:W-:-:S04]  /*0c20*/  FMUL.FTZ R93, R21, R114 ;  /* 0x00000072155d7220 */ /* 0x000fc80000410000 */
[----:B------:R-:W-:Y:S02]  /*0c30*/  @P0 FADD.FTZ R93, R81, R93 ;  /* 0x0000005d515d0221 */ /* 0x000fe40000010000 */
.L_x_15641:
[----:B------:R-:W-:Y:S05]  /*0c40*/  BSYNC B1 ;  /* 0x0000000000017941 */ /* 0x000fea0003800000 */
.L_x_15640:
[----:B------:R-:W-:Y:S01]  /*0c50*/  BSSY B1, `(.L_x_15642) ;  /* 0x0000007000017945 */ /* 0x000fe20003800000 */
[----:B------:R-:W-:Y:S01]  /*0c60*/  HFMA2.MMA R114, -RZ, RZ, 0, 1.9073486328125e-06 ;  /* 0x00000020ff727435 */ /* 0x000fe200000001ff */
[----:B------:R-:W-:Y:S05]  /*0c70*/  @!P6 BRA `(.L_x_15643) ;  /* 0x000000400000e947 */ /* 0x000fea0003800000 */
[----:B-----5:R-:W-:-:S05]  /*0c80*/  HADD2.F32 R94, -RZ, R87.H0_H0 ;  /* 0x20000057ff5e7230 */ /* 0x020fca0000004100 */
[----:B------:R-:W-:-:S04]  /*0c90*/  FMUL.FTZ R95, R94, c[0x0][0x1ec] ;  /* 0x00007b005e5f7a20 */ /* 0x000fc80000410000 */
[----:B------:R-:W-:-:S04]  /*0ca0*/  FMUL.FTZ R94, R22, R95 ;  /* 0x0000005f165e7220 */ /* 0x000fc80000410000 */
[----:B------:R-:W-:Y:S02]  /*0cb0*/  @P0 FADD.FTZ R94, R82, R94 ;  /* 0x0000005e525e0221 */ /* 0x000fe40000010000 */
.L_x_15643:
[----:B------:R-:W-:Y:S05]  /*0cc0*/  BSYNC B1 ;  /* 0x0000000000017941 */ /* 0x000fea0003800000 */
.L_x_15642:
        /* <DEDUP_REMOVED lines=8> */
.L_x_15645:
[----:B------:R-:W-:Y:S05]  /*0d50*/  BSYNC B1 ;  /* 0x0000000000017941 */ /* 0x000fea0003800000 */
.L_x_15644:
[----:B------:R1:W-:Y:S01]  /*0d60*/  STG.E.128 [R114.64], R88 ;  /* 0x0000005872007986 */ /* 0x0003e2000c101d04 */
[----:B------:R-:W-:Y:S02]  /*0d70*/  IADD3 R120, R120, 0x100, RZ ;  /* 0x0000010078787810 */ /* 0x000fe40007ffe0ff */
[----:B------:R-:W-:Y:S01]  /*0d80*/  IADD3 R121, R121, 0x100, RZ ;  /* 0x0000010079797810 */ /* 0x000fe20007ffe0ff */
[----:B------:R1:W-:Y:S04]  /*0d90*/  STG.E.128 [R114.64+0x10], R92 ;  /* 0x0000105c72007986 */ /* 0x0003e8000c101d04 */
.L_x_15629:
[----:B------:R-:W-:Y:S05]  /*0da0*/  BSYNC B0 ;  /* 0x0000000000007941 */ /* 0x000fea0003800000 */
.L_x_15628:
        /* <DEDUP_REMOVED lines=41> */
.L_x_15649:
[----:B------:R-:W-:Y:S05]  /*1040*/  BSYNC B1 ;  /* 0x0000000000017941 */ /* 0x000fea0003800000 */
.L_x_15648:
[----:B------:R-:W-:Y:S01]  /*1050*/  BSSY B1, `(.L_x_15650) ;  /* 0x0000006000017945 */ /* 0x000fe20003800000 */
[----:B------:R-:W-:Y:S05]  /*1060*/  @!P6 BRA `(.L_x_15651) ;  /* 0x000000400000e947 */ /* 0x000fea0003800000 */
[----:B-----5:R-:W-:-:S05]  /*1070*/  HADD2.F32 R97, -RZ, R84.H1_H1 ;  /* 0x30000054ff617230 */ /* 0x020fca0000004100 */
[----:B-1----:R-:W-:-:S04]  /*1080*/  FMUL.FTZ R114, R97, c[0x0][0x1ec] ;  /* 0x00007b0061727a20 */ /* 0x002fc80000410000 */
[----:B------:R-:W-:-:S04]  /*1090*/  FMUL.FTZ R97, R49, R114 ;  /* 0x0000007231617220 */ /* 0x000fc80000410000 */
[----:B------:R-:W-:Y:S02]  /*10a0*/  @P0 FADD.FTZ R97, R77, R97 ;  /* 0x000000614d610221 */ /* 0x000fe40000010000 */
.L_x_15651:
[----:B------:R-:W-:Y:S05]  /*10b0*/  BSYNC B1 ;  /* 0x0000000000017941 */ /* 0x000fea0003800000 */
.L_x_15650:
[----:B------:R-:W-:Y:S01]  /*10c0*/  BSSY B1, `(.L_x_15652) ;  /* 0x0000006000017945 */ /* 0x000fe20003800000 */
[----:B------:R-:W-:Y:S05]  /*10d0*/  @!P6 BRA `(.L_x_15653) ;  /* 0x000000400000e947 */ /* 0x000fea0003800000 */
[----:B-----5:R-:W-:-:S05]  /*10e0*/  HADD2.F32 R98, -RZ, R85.H0_H0 ;  /* 0x20000055ff627230 */ /* 0x020fca0000004100 */
[----:B------:R-:W-:-:S04]  /*10f0*/  FMUL.FTZ R103, R98, c[0x0][0x1ec] ;  /* 0x00007b0062677a20 */ /* 0x000fc80000410000 */
[----:B------:R-:W-:-:S04]  /*1100*/  FMUL.FTZ R98, R50, R103 ;  /* 0x0000006732627220 */ /* 0x000fc80000410000 */
[----:B------:R-:W-:Y:S02]  /*1110*/  @P0 FADD.FTZ R98, R78, R98 ;  /* 0x000000624e620221 */ /* 0x000fe40000010000 */
.L_x_15653:
[----:B------:R-:W-:Y:S05]  /*1120*/  BSYNC B1 ;  /* 0x0000000000017941 */ /* 0x000fea0003800000 */
.L_x_15652:
[----:B------:R-:W-:Y:S01]  /*1130*/  BSSY B1, `(.L_x_15654) ;  /* 0x0000006000017945 */ /* 0x000fe20003800000 */
[----:B------:R-:W-:Y:S05]  /*1140*/  @!P6 BRA `(.L_x_15655) ;  /* 0x000000400000e947 */ /* 0x000fea0003800000 */
[----:B-----5:R-:W-:-:S05]  /*1150*/  HADD2.F32 R99, -RZ, R85.H1_H1 ;  /* 0x30000055ff637230 */ /* 0x020fca0000004100 */
[----:B-1----:R-:W-:-:S04]  /*1160*/  FMUL.FTZ R114, R99, c[0x0][0x1ec] ;  /* 0x00007b0063727a20 */ /* 0x002fc80000410000 */
[----:B------:R-:W-:-:S04]  /*1170*/  FMUL.FTZ R99, R51, R114 ;  /* 0x0000007233637220 */ /* 0x000fc80000410000 */
[----:B------:R-:W-:Y:S02]  /*1180*/  @P0 FADD.FTZ R99, R79, R99 ;  /* 0x000000634f630221 */ /* 0x000fe40000010000 */
.L_x_15655:
[----:B------:R-:W-:Y:S05]  /*1190*/  BSYNC B1 ;  /* 0x0000000000017941 */ /* 0x000fea0003800000 */
.L_x_15654:
[----:B------:R-:W-:Y:S01]  /*11a0*/  BSSY B1, `(.L_x_15656) ;  /* 0x0000006000017945 */ /* 0x000fe20003800000 */
[----:B------:R-:W-:Y:S05]  /*11b0*/  @!P6 BRA `(.L_x_15657) ;  /* 0x000000400000e947 */ /* 0x000fea0003800000 */
[----:B-----5:R-:W-:-:S05]  /*11c0*/  HADD2.F32 R100, -RZ, R86.H0_H0 ;  /* 0x20000056ff647230 */ /* 0x020fca0000004100 */
[----:B------:R-:W-:-:S04]  /*11d0*/  FMUL.FTZ R103, R100, c[0x0][0x1ec] ;  /* 0x00007b0064677a20 */ /* 0x000fc80000410000 */
[----:B------:R-:W-:-:S04]  /*11e0*/  FMUL.FTZ R100, R44, R103 ;  /* 0x000000672c647220 */ /* 0x000fc80000410000 */
[----:B------:R-:W-:Y:S02]  /*11f0*/  @P0 FADD.FTZ R100, R80, R100 ;  /* 0x0000006450640221 */ /* 0x000fe40000010000 */
.L_x_15657:
[----:B------:R-:W-:Y:S05]  /*1200*/  BSYNC B1 ;  /* 0x0000000000017941 */ /* 0x000fea0003800000 */
.L_x_15656:
[----:B------:R-:W-:Y:S01]  /*1210*/  BSSY B1, `(.L_x_15658) ;  /* 0x0000006000017945 */ /* 0x000fe20003800000 */
[----:B------:R-:W-:Y:S05]  /*1220*/  @!P6 BRA `(.L_x_15659) ;  /* 0x000000400000e947 */ /* 0x000fea0003800000 */
[----:B-----5:R-:W-:-:S05]  /*1230*/  HADD2.F32 R101, -RZ, R86.H1_H1 ;  /* 0x30000056ff657230 */ /* 0x020fca0000004100 */
[----:B-1----:R-:W-:-:S04]  /*1240*/  FMUL.FTZ R114, R101, c[0x0][0x1ec] ;  /* 0x00007b0065727a20 */ /* 0x002fc80000410000 */
[----:B------:R-:W-:-:S04]  /*1250*/  FMUL.FTZ R101, R45, R114 ;  /* 0x000000722d657220 */ /* 0x000fc80000410000 */
[----:B------:R-:W-:Y:S02]  /*1260*/  @P0 FADD.FTZ R101, R81, R101 ;  /* 0x0000006551650221 */ /* 0x000fe40000010000 */
.L_x_15659:
[----:B------:R-:W-:Y:S05]  /*1270*/  BSYNC B1 ;  /* 0x0000000000017941 */ /* 0x000fea0003800000 */
.L_x_15658:
[----:B------:R-:W-:Y:S01]  /*1280*/  BSSY B1, `(.L_x_15660) ;  /* 0x0000007000017945 */ /* 0x000fe20003800000 */
[----:B-1----:R-:W-:Y:S01]  /*1290*/  HFMA2.MMA R114, -RZ, RZ, 0, 1.9073486328125e-06 ;  /* 0x00000020ff727435 */ /* 0x002fe200000001ff */
[----:B------:R-:W-:Y:S05]  /*12a0*/  @!P6 BRA `(.L_x_15661) ;  /* 0x000000400000e947 */ /* 0x000fea0003800000 */
[----:B-----5:R-:W-:-:S05]  /*12b0*/  HADD2.F32 R102, -RZ, R87.H0_H0 ;  /* 0x20000057ff667230 */ /* 0x020fca0000004100 */
[----:B------:R-:W-:-:S04]  /*12c0*/  FMUL.FTZ R103, R102, c[0x0][0x1ec] ;  /* 0x00007b0066677a20 */ /* 0x000fc80000410000 */
[----:B------:R-:W-:-:S04]  /*12d0*/  FMUL.FTZ R102, R46, R103 ;  /* 0x000000672e667220 */ /* 0x000fc80000410000 */
[----:B------:R-:W-:Y:S02]  /*12e0*/  @P0 FADD.FTZ R102, R82, R102 ;  /* 0x0000006652660221 */ /* 0x000fe40000010000 */
.L_x_15661:
[----:B------:R-:W-:Y:S05]  /*12f0*/  BSYNC B1 ;  /* 0x0000000000017941 */ /* 0x000fea0003800000 */
.L_x_15660:
        /* <DEDUP_REMOVED lines=8> */
.L_x_15663:
[----:B------:R-:W-:Y:S05]  /*1380*/  BSYNC B1 ;  /* 0x0000000000017941 */ /* 0x000fea0003800000 */
.L_x_15662:
[----:B------:R1:W-:Y:S01]  /*1390*/  STG.E.128 [R114.64], R96 ;  /* 0x0000006072007986 */ /* 0x0003e2000c101d04 */
[----:B------:R-:W-:Y:S02]  /*13a0*/  IADD3 R120, R120, 0x100, RZ ;  /* 0x0000010078787810 */ /* 0x000fe40007ffe0ff */
[----:B------:R-:W-:Y:S01]  /*13b0*/  IADD3 R121, R121, 0x100, RZ ;  /* 0x0000010079797810 */ /* 0x000fe20007ffe0ff */
[----:B------:R1:W-:Y:S04]  /*13c0*/  STG.E.128 [R114.64+0x10], R100 ;  /* 0x0000106472007986 */ /* 0x0003e8000c101d04 */
.L_x_15647:
[----:B------:R-:W-:Y:S05]  /*13d0*/  BSYNC B0 ;  /* 0x0000000000007941 */ /* 0x000fea0003800000 */
.L_x_15646:
        /* <DEDUP_REMOVED lines=42> */
.L_x_15667:
[----:B------:R-:W-:Y:S05]  /*1680*/  BSYNC B1 ;  /* 0x0000000000017941 */ /* 0x000fea0003800000 */
.L_x_15666:
[----:B------:R-:W-:Y:S01]  /*1690*/  BSSY B1, `(.L_x_15668) ;  /* 0x0000006000017945 */ /* 0x000fe20003800000 */
[----:B------:R-:W-:Y:S05]  /*16a0*/  @!P6 BRA `(.L_x_15669) ;  /* 0x000000400000e947 */ /* 0x000fea0003800000 */
[----:B-----5:R-:W-:-:S05]  /*16b0*/  HADD2.F32 R105, -RZ, R84.H1_H1 ;  /* 0x30000054ff697230 */ /* 0x020fca0000004100 */
[----:B------:R-:W-:-:S04]  /*16c0*/  FMUL.FTZ R110, R105, c[0x0][0x1ec] ;  /* 0x00007b00696e7a20 */ /* 0x000fc80000410000 */
[----:B------:R-:W-:-:S04]  /*16d0*/  FMUL.FTZ R105, R73, R110 ;  /* 0x0000006e49697220 */ /* 0x000fc80000410000 */
[----:B------:R-:W-:Y:S02]  /*16e0*/  @P0 FADD.FTZ R105, R77, R105 ;  /* 0x000000694d690221 */ /* 0x000fe40000010000 */
.L_x_15669:
[----:B------:R-:W-:Y:S05]  /*16f0*/  BSYNC B1 ;  /* 0x0000000000017941 */ /* 0x000fea0003800000 */
.L_x_15668:
[----:B------:R-:W-:Y:S01]  /*1700*/  BSSY B1, `(.L_x_15670) ;  /* 0x0000006000017945 */ /* 0x000fe20003800000 */
[----:B------:R-:W-:Y:S05]  /*1710*/  @!P6 BRA `(.L_x_15671) ;  /* 0x000000400000e947 */ /* 0x000fea0003800000 */
[----:B-----5:R-:W-:-:S05]  /*1720*/  HADD2.F32 R106, -RZ, R85.H0_H0 ;  /* 0x20000055ff6a7230 */ /* 0x020fca0000004100 */
[----:B------:R-:W-:-:S04]  /*1730*/  FMUL.FTZ R111, R106, c[0x0][0x1ec] ;  /* 0x00007b006a6f7a20 */ /* 0x000fc80000410000 */
[----:B------:R-:W-:-:S04]  /*1740*/  FMUL.FTZ R106, R74, R111 ;  /* 0x0000006f4a6a7220 */ /* 0x000fc80000410000 */
[----:B------:R-:W-:Y:S02]  /*1750*/  @P0 FADD.FTZ R106, R78, R106 ;  /* 0x0000006a4e6a0221 */ /* 0x000fe40000010000 */
.L_x_15671:
[----:B------:R-:W-:Y:S05]  /*1760*/  BSYNC B1 ;  /* 0x0000000000017941 */ /* 0x000fea0003800000 */
.L_x_15670:
[----:B------:R-:W-:Y:S01]  /*1770*/  BSSY B1, `(.L_x_15672) ;  /* 0x0000006000017945 */ /* 0x000fe20003800000 */
[----:B------:R-:W-:Y:S05]  /*1780*/  @!P6 BRA `(.L_x_15673) ;  /* 0x000000400000e947 */ /* 0x000fea0003800000 */
[----:B-----5:R-:W-:-:S05]  /*1790*/  HADD2.F32 R107, -RZ, R85.H1_H1 ;  /* 0x30000055ff6b7230 */ /* 0x020fca0000004100 */
[----:B------:R-:W-:-:S04]  /*17a0*/  FMUL.FTZ R110, R107, c[0x0][0x1ec] ;  /* 0x00007b006b6e7a20 */ /* 0x000fc80000410000 */
[----:B------:R-:W-:-:S04]  /*17b0*/  FMUL.FTZ R107, R75, R110 ;  /* 0x0000006e4b6b7220 */ /* 0x000fc80000410000 */
[----:B------:R-:W-:Y:S02]  /*17c0*/  @P0 FADD.FTZ R107, R79, R107 ;  /* 0x0000006b4f6b0221 */ /* 0x000fe40000010000 */
.L_x_15673:
[----:B------:R-:W-:Y:S05]  /*17d0*/  BSYNC B1 ;  /* 0x0000000000017941 */ /* 0x000fea0003800000 */
.L_x_15672:
[----:B------:R-:W-:Y:S01]  /*17e0*/  BSSY B1, `(.L_x_15674) ;  /* 0x0000006000017945 */ /* 0x000fe20003800000 */
[----:B------:R-:W-:Y:S05]  /*17f0*/  @!P6 BRA `(.L_x_15675) ;  /* 0x000000400000e947 */ /* 0x000fea0003800000 */
[----:B-----5:R-:W-:-:S05]  /*1800*/  HADD2.F32 R108, -RZ, R86.H0_H0 ;  /* 0x20000056ff6c7230 */ /* 0x020fca0000004100 */
[----:B------:R-:W-:-:S04]  /*1810*/  FMUL.FTZ R111, R108, c[0x0][0x1ec] ;  /* 0x00007b006c6f7a20 */ /* 0x000fc80000410000 */
[----:B------:R-:W-:-:S04]  /*1820*/  FMUL.FTZ R108, R68, R111 ;  /* 0x0000006f446c7220 */ /* 0x000fc80000410000 */
[----:B------:R-:W-:Y:S02]  /*1830*/  @P0 FADD.FTZ R108, R80, R108 ;  /* 0x0000006c506c0221 */ /* 0x000fe40000010000 */
.L_x_15675:
[----:B------:R-:W-:Y:S05]  /*1840*/  BSYNC B1 ;  /* 0x0000000000017941 */ /* 0x000fea0003800000 */
.L_x_15674:
[----:B------:R-:W-:Y:S01]  /*1850*/  BSSY B1, `(.L_x_15676) ;  /* 0x0000006000017945 */ /* 0x000fe20003800000 */
[----:B------:R-:W-:Y:S05]  /*1860*/  @!P6 BRA `(.L_x_15677) ;  /* 0x000000400000e947 */ /* 0x000fea0003800000 */
[----:B-----5:R-:W-:-:S05]  /*1870*/  HADD2.F32 R109, -RZ, R86.H1_H1 ;  /* 0x30000056ff6d7230 */ /* 0x020fca0000004100 */
[----:B------:R-:W-:-:S04]  /*1880*/  FMUL.FTZ R110, R109, c[0x0][0x1ec] ;  /* 0x00007b006d6e7a20 */ /* 0x000fc80000410000 */
[----:B------:R-:W-:-:S04]  /*1890*/  FMUL.FTZ R109, R69, R110 ;  /* 0x0000006e456d7220 */ /* 0x000fc80000410000 */
[----:B------:R-:W-:Y:S02]  /*18a0*/  @P0 FADD.FTZ R109, R81, R109 ;  /* 0x0000006d516d0221 */ /* 0x000fe40000010000 */
.L_x_15677:
[----:B------:R-:W-:Y:S05]  /*18b0*/  BSYNC B1 ;  /* 0x0000000000017941 */ /* 0x000fea0003800000 */
.L_x_15676:
[----:B------:R-:W-:Y:S01]  /*18c0*/  BSSY B1, `(.L_x_15678) ;  /* 0x0000007000017945 */ /* 0x000fe20003800000 */
[----:B------:R-:W-:Y:S01]  /*18d0*/  @!P6 FSEL R110, R82, RZ, P2 ;  /* 0x000000ff526ee208 */ /* 0x000fe20001000000 */
[----:B------:R-:W-:Y:S05]  /*18e0*/  @!P6 BRA `(.L_x_15679) ;  /* 0x000000400000e947 */ /* 0x000fea0003800000 */
[----:B-----5:R-:W-:-:S05]  /*18f0*/  HADD2.F32 R110, -RZ, R87.H0_H0 ;  /* 0x20000057ff6e7230 */ /* 0x020fca0000004100 */
[----:B------:R-:W-:-:S04]  /*1900*/  FMUL.FTZ R111, R110, c[0x0][0x1ec] ;  /* 0x00007b006e6f7a20 */ /* 0x000fc80000410000 */
[----:B------:R-:W-:-:S04]  /*1910*/  FMUL.FTZ R110, R70, R111 ;  /* 0x0000006f466e7220 */ /* 0x000fc80000410000 */
[----:B------:R-:W-:Y:S02]  /*1920*/  @P0 FADD.FTZ R110, R82, R110 ;  /* 0x0000006e526e0221 */ /* 0x000fe40000010000 */
.L_x_15679:
[----:B------:R-:W-:Y:S05]  /*1930*/  BSYNC B1 ;  /* 0x0000000000017941 */ /* 0x000fea0003800000 */
.L_x_15678:
[----:B------:R-:W-:Y:S01]  /*1940*/  BSSY B1, `(.L_x_15680) ;  /* 0x0000007000017945 */ /* 0x000fe20003800000 */
[----:B------:R-:W-:Y:S01]  /*1950*/  @!P6 FSEL R111, R83, RZ, P1 ;  /* 0x000000ff536fe208 */ /* 0x000fe20000800000 */
[----:B------:R-:W-:Y:S05]  /*1960*/  @!P6 BRA `(.L_x_15681) ;  /* 0x000000400000e947 */ /* 0x000fea0003800000 */
[----:B-----5:R-:W-:-:S05]  /*1970*/  HADD2.F32 R111, -RZ, R87.H1_H1 ;  /* 0x30000057ff6f7230 */ /* 0x020fca0000004100 */
[----:B------:R-:W-:-:S04]  /*1980*/  FMUL.FTZ R120, R111, c[0x0][0x1ec] ;  /* 0x00007b006f787a20 */ /* 0x000fc80000410000 */
[----:B------:R-:W-:-:S04]  /*1990*/  FMUL.FTZ R111, R71, R120 ;  /* 0x00000078476f7220 */ /* 0x000fc80000410000 */
[----:B------:R-:W-:Y:S02]  /*19a0*/  @P0 FADD.FTZ R111, R83, R111 ;  /* 0x0000006f536f0221 */ /* 0x000fe40000010000 */
.L_x_15681:
[----:B------:R-:W-:Y:S05]  /*19b0*/  BSYNC B1 ;  /* 0x0000000000017941 */ /* 0x000fea0003800000 */
.L_x_15680:
[----:B------:R1:W-:Y:S04]  /*19c0*/  STG.E.128 [R114.64], R104 ;  /* 0x0000006872007986 */ /* 0x0003e8000c101d04 */
[----:B------:R1:W-:Y:S02]  /*19d0*/  STG.E.128 [R114.64+0x10], R108 ;  /* 0x0000106c72007986 */ /* 0x0003e4000c101d04 */
.L_x_15665:
[----:B------:R-:W-:Y:S05]  /*19e0*/  BSYNC B0 ;  /* 0x0000000000007941 */ /* 0x000fea0003800000 */
.L_x_15664:
        /* <DEDUP_REMOVED lines=33> */
.L_x_15692:
        /* <DEDUP_REMOVED lines=69> */
.L_x_15693:
        /* <DEDUP_REMOVED lines=105> */
[----:B------:R-:W-:-:S03]  /*26e0*/  FADD.FTZ R115, R92, -R121 ;  /* 0x800000795c737221 */ /* 0x000fc60000010000 */
[----:B------:R-:W-:Y:S01]  /*26f0*/  F2FP.PACK_AB R113, R122, R123 ;  /* 0x0000007b7a71723e */ /* 0x000fe200000000ff */
[----:B------:R-:W-:Y:S02]  /*2700*/  FADD.FTZ R123, R93, -R121 ;  /* 0x800000795d7b7221 */ /* 0x000fe40000010000 */
[C---:B------:R-:W-:Y:S02]  /*2710*/  FMUL.FTZ R115, R120.reuse, R115 ;  /* 0x0000007378737220 */ /* 0x040fe40000410000 */
[----:B------:R-:W-:Y:S02]  /*2720*/  FMUL.FTZ R122, R120, R123 ;  /* 0x0000007b787a7220 */ /* 0x000fe40000410000 */
[----:B------:R-:W-:Y:S02]  /*2730*/  FFMA.FTZ R114, R16, R115, R8 ;  /* 0x0000007310727223 */ /* 0x000fe40000010008 */
[----:B------:R-:W-:Y:S02]  /*2740*/  FFMA.FTZ R115, R17, R122, R9 ;  /* 0x0000007a11737223 */ /* 0x000fe40000010009 */
        /* <DEDUP_REMOVED lines=12> */
.L_x_15687:
[----:B------:R-:W-:Y:S05]  /*2810*/  BSYNC B1 ;  /* 0x0000000000017941 */ /* 0x000fea0003800000 */
.L_x_15686:
        /* <DEDUP_REMOVED lines=34> */
.L_x_15689:
[----:B------:R-:W-:Y:S05]  /*2a40*/  BSYNC B1 ;  /* 0x0000000000017941 */ /* 0x000fea0003800000 */
.L_x_15688:
        /* <DEDUP_REMOVED lines=32> */
.L_x_15685:
[----:B-1----:R-:W-:Y:S05]  /*2c50*/  BSYNC B0 ;  /* 0x0000000000007941 */ /* 0x002fea0003800000 */
.L_x_15684:
[----:B------:R-:W-:Y:S02]  /*2c60*/  IADD3 R118, R118, c[0x0][0x160], RZ ;  /* 0x0000580076767a10 */ /* 0x000fe40007ffe0ff */
[----:B------:R-:W-:Y:S02]  /*2c70*/  LOP3.LUT P1, RZ, R3, 0xff, RZ, 0xc0, !PT ;  /* 0x000000ff03ff7812 */ /* 0x000fe4000782c0ff */
[----:B------:R-:W-:Y:S02]  /*2c80*/  ISETP.GE.AND P0, PT, R118, c[0x0][0x164], PT ;  /* 0x0000590076007a0c */ /* 0x000fe40003f06270 */
[----:B------:R-:W-:-:S11]  /*2c90*/  SEL R3, RZ, 0x1, P1 ;  /* 0x00000001ff037807 */ /* 0x000fd60000800000 */
[----:B0-----:R-:W-:Y:S01]  /*2ca0*/  @P0 CALL.REL.NOINC `(.L_x_15690) ;  /* 0x0000001000000944 */ /* 0x001fe20003c00000 */
[----:B------:R-:W-:Y:S05]  /*2cb0*/  BRA `(.L_x_15691) ;  /* 0xffffd9a000007947 */ /* 0x000fea000383ffff */
.L_x_15690:
[----:B------:R-:W-:Y:S05]  /*2cc0*/  EXIT ;  /* 0x000000000000794d */ /* 0x000fea0003800000 */
.L_x_15682:
[----:B------:R-:W-:Y:S01]  /*2cd0*/  HFMA2.MMA R122, -RZ, RZ, 0, 1.847743988037109375e-06 ;  /* 0x0000001fff7a7435 */ /* 0x000fe200000001ff */
[----:B------:R-:W-:Y:S02]  /*2ce0*/  MOV R121, 0x1 ;  /* 0x0000000100797802 */ /* 0x000fe40000000f00 */
[----:B------:R-:W-:Y:S02]  /*2cf0*/  MOV R115, 0xffffffff ;  /* 0xffffffff00737802 */ /* 0x000fe40000000f00 */
[----:B------:R-:W-:Y:S02]  /*2d00*/  MOV R120, 0x2d20 ;  /* 0x00002d2000787802 */ /* 0x000fe40000000f00 */
[----:B0----5:R-:W-:Y:S05]  /*2d10*/  CALL.REL.NOINC `($__internal_118_$__cuda_sm70_shflsync_bfly_p) ;  /* 0x0000069000007944 */ /* 0x021fea0003c00000 */
[----:B01----:R-:W-:Y:S05]  /*2d20*/  BRA `(.L_x_15692) ;  /* 0xffffeed000007947 */ /* 0x003fea000383ffff */
.L_x_15683:
[----:B------:R-:W-:Y:S01]  /*2d30*/  HFMA2.MMA R121, -RZ, RZ, 0, 1.1920928955078125e-07 ;  /* 0x00000002ff797435 */ /* 0x000fe200000001ff */
[----:B------:R-:W-:Y:S02]  /*2d40*/  MOV R122, 0x1f ;  /* 0x0000001f007a7802 */ /* 0x000fe40000000f00 */
[----:B------:R-:W-:Y:S02]  /*2d50*/  MOV R115, 0xffffffff ;  /* 0xffffffff00737802 */ /* 0x000fe40000000f00 */
[----:B------:R-:W-:-:S02]  /*2d60*/  MOV R120, 0x2d80 ;  /* 0x00002d8000787802 */ /* 0x000fc40000000f00 */
[----:B0----5:R-:W-:Y:S05]  /*2d70*/  CALL.REL.NOINC `($__internal_118_$__cuda_sm70_shflsync_bfly_p) ;  /* 0x0000063000007944 */ /* 0x021fea0003c00000 */
[----:B0-----:R-:W-:Y:S01]  /*2d80*/  HFMA2.MMA R121, -RZ, RZ, 0, 2.384185791015625e-07 ;  /* 0x00000004ff797435 */ /* 0x001fe200000001ff */
[----:B-1----:R-:W-:Y:S01]  /*2d90*/  FADD.FTZ R123, R123, R122 ;  /* 0x0000007a7b7b7221 */ /* 0x002fe20000010000 */
[----:B------:R-:W-:-:S02]  /*2da0*/  MOV R122, 0x1f ;  /* 0x0000001f007a7802 */ /* 0x000fc40000000f00 */
[----:B------:R-:W-:Y:S02]  /*2db0*/  MOV R115, 0xffffffff ;  /* 0xffffffff00737802 */ /* 0x000fe40000000f00 */
[----:B------:R-:W-:Y:S02]  /*2dc0*/  MOV R120, 0x2de0 ;  /* 0x00002de000787802 */ /* 0x000fe40000000f00 */
[----:B------:R-:W-:Y:S05]  /*2dd0*/  CALL.REL.NOINC `($__internal_118_$__cuda_sm70_shflsync_bfly_p) ;  /* 0x000005d000007944 */ /* 0x000fea0003c00000 */
[----:B0-----:R-:W-:Y:S01]  /*2de0*/  HFMA2.MMA R121, -RZ, RZ, 0, 4.76837158203125e-07 ;  /* 0x00000008ff797435 */ /* 0x001fe200000001ff */
[----:B-1----:R-:W-:Y:S01]  /*2df0*/  FADD.FTZ R123, R123, R122 ;  /* 0x0000007a7b7b7221 */ /* 0x002fe20000010000 */
[----:B------:R-:W-:Y:S02]  /*2e00*/  MOV R122, 0x1f ;  /* 0x0000001f007a7802 */ /* 0x000fe40000000f00 */
[----:B------:R-:W-:Y:S02]  /*2e10*/  MOV R115, 0xffffffff ;  /* 0xffffffff00737802 */ /* 0x000fe40000000f00 */
[----:B------:R-:W-:Y:S02]  /*2e20*/  MOV R120, 0x2e40 ;  /* 0x00002e4000787802 */ /* 0x000fe40000000f00 */
[----:B------:R-:W-:Y:S05]  /*2e30*/  CALL.REL.NOINC `($__internal_118_$__cuda_sm70_shflsync_bfly_p) ;  /* 0x0000057000007944 */ /* 0x000fea0003c00000 */
[----:B0-----:R-:W-:Y:S01]  /*2e40*/  HFMA2.MMA R121, -RZ, RZ, 0, 9.5367431640625e-07 ;  /* 0x00000010ff797435 */ /* 0x001fe200000001ff */
[----:B-1----:R-:W-:Y:S01]  /*2e50*/  FADD.FTZ R123, R123, R122 ;  /* 0x0000007a7b7b7221 */ /* 0x002fe20000010000 */
[----:B------:R-:W-:-:S02]  /*2e60*/  MOV R122, 0x1f ;  /* 0x0000001f007a7802 */ /* 0x000fc40000000f00 */
[----:B------:R-:W-:Y:S02]  /*2e70*/  MOV R115, 0xffffffff ;  /* 0xffffffff00737802 */ /* 0x000fe40000000f00 */
[----:B------:R-:W-:Y:S02]  /*2e80*/  MOV R120, 0x2ea0 ;  /* 0x00002ea000787802 */ /* 0x000fe40000000f00 */
[----:B------:R-:W-:Y:S05]  /*2e90*/  CALL.REL.NOINC `($__internal_118_$__cuda_sm70_shflsync_bfly_p) ;  /* 0x0000051000007944 */ /* 0x000fea0003c00000 */
        /* <DEDUP_REMOVED lines=55> */
[----:B------:R-:W-:Y:S05]  /*3210*/  CALL.REL.NOINC `($__internal_118_$__cuda_sm70_shflsync_bfly_p) ;  /* 0x0000019000007944 */ /* 0x000fea0003c00000 */
[----:B0-----:R-:W-:Y:S01]  /*3220*/  HFMA2.MMA R121, -RZ, RZ, 0, 1.1920928955078125e-07 ;  /* 0x00000002ff797435 */ /* 0x001fe200000001ff */
[----:B-1----:R-:W-:Y:S01]  /*3230*/  FADD.FTZ R123, R123, R122 ;  /* 0x0000007a7b7b7221 */ /* 0x002fe20000010000 */
[----:B------:R-:W-:Y:S02]  /*3240*/  MOV R122, 0x1f ;  /* 0x0000001f007a7802 */ /* 0x000fe40000000f00 */
[----:B------:R-:W-:Y:S02]  /*3250*/  MOV R115, 0xffffffff ;  /* 0xffffffff00737802 */ /* 0x000fe40000000f00 */
[----:B------:R-:W-:Y:S02]  /*3260*/  MOV R120, 0x3280 ;  /* 0x0000328000787802 */ /* 0x000fe40000000f00 */
[----:B------:R-:W-:Y:S05]  /*3270*/  CALL.REL.NOINC `($__internal_118_$__cuda_sm70_shflsync_bfly_p) ;  /* 0x0000013000007944 */ /* 0x000fea0003c00000 */
        /* <DEDUP_REMOVED lines=18> */
[----:B01----:R-:W-:Y:S05]  /*33a0*/  BRA `(.L_x_15693) ;  /* 0xffffeca000007947 */ /* 0x003fea000383ffff */
        .weak           $__internal_118_$__cuda_sm70_shflsync_bfly_p
        .type           $__internal_118_$__cuda_sm70_shflsync_bfly_p,@function
        .size           $__internal_118_$__cuda_sm70_shflsync_bfly_p,(.L_x_22206 - $__internal_118_$__cuda_sm70_shflsync_bfly_p)
$__internal_118_$__cuda_sm70_shflsync_bfly_p:
[----:B------:R-:W-:Y:S01]  /*33b0*/  HFMA2.MMA R125, -RZ, RZ, 0, 0 ;  /* 0x00000000ff7d7435 */ /* 0x000fe200000001ff */
[----:B------:R-:W-:Y:S01]  /*33c0*/  MOV R124, R120 ;  /* 0x00000078007c7202 */ /* 0x000fe20000000f00 */
[----:B------:R-:W-:Y:S04]  /*33d0*/  WARPSYNC R115 ;  /* 0x0000007300007348 */ /* 0x000fe80003800000 */
[----:B------:R0:W1:Y:S01]  /*33e0*/  SHFL.BFLY PT, R122, R123, R121, R122 ;  /* 0x0c0000797b7a7389 */ /* 0x00006200000e007a */
[----:B------:R-:W-:Y:S05]  /*33f0*/  RET.REL.NODEC R124 `(_ZN10layer_norm13ln_fwd_kernelINS_13Kernel_traitsIf6__halffS2_fjLj6144ELj1ELj1ELj8ELj16ENS_18Kernel_traits_baseILj6144EfS2_fS2_fjLj256EEEEELb0ELb1ELb1ELb0EEEvNS_9FwdParamsE) ;  /* 0xffffcc007c007950 */ /* 0x000fea0003c3ffff */
.L_x_15694:
        /* <DEDUP_REMOVED lines=16> */
.L_x_22206:


//--------------------- .text._ZN10layer_norm13ln_fwd_kernelINS_13Kernel_traitsIf6__halffS2_fjLj6144ELj1ELj1ELj8ELj16ENS_18Kernel_traits_baseILj6144EfS2_fS2_fjLj256EEEEELb0ELb1ELb1ELb1EEEvNS_9FwdParamsE --------------------------
	.section	.text._ZN10layer_norm13ln_fwd_kernelINS_13Kernel_traitsIf6__halffS2_fjLj6144ELj1ELj1ELj8ELj16ENS_18Kernel_traits_baseILj6144EfS2_fS2_fjLj256EEEEELb0ELb1ELb1ELb1EEEvNS_9FwdParamsE,"ax",@progbits
	.sectioninfo	@"SHI_REGISTERS=128"
	.align	128
        .global         _ZN10layer_norm13ln_fwd_kernelINS_13Kernel_traitsIf6__halffS2_fjLj6144ELj1ELj1ELj8ELj16ENS_18Kernel_traits_baseILj6144EfS2_fS2_fjLj256EEEEELb0ELb1ELb1ELb1EEEvNS_9FwdParamsE
        .type           _ZN10layer_norm13ln_fwd_kernelINS_13Kernel_traitsIf6__halffS2_fjLj6144ELj1ELj1ELj8ELj16ENS_18Kernel_traits_baseILj6144EfS2_fS2_fjLj256EEEEELb0ELb1ELb1ELb1EEEvNS_9FwdParamsE,@function
        .size           _ZN10layer_norm13ln_fwd_kernelINS_13Kernel_traitsIf6__halffS2_fjLj6144ELj1ELj1ELj8ELj16ENS_18Kernel_traits_baseILj6144EfS2_fS2_fjLj256EEEEELb0ELb1ELb1ELb1EEEvNS_9FwdParamsE,(.L_x_22207 - _ZN10layer_norm13ln_fwd_kernelINS_13Kernel_traitsIf6__halffS2_fjLj6144ELj1ELj1ELj8ELj16ENS_18Kernel_traits_baseILj6144EfS2_fS2_fjLj256EEEEELb0ELb1ELb1ELb1EEEvNS_9FwdParamsE)
        .other          _ZN10layer_norm13ln_fwd_kernelINS_13Kernel_traitsIf6__halffS2_fjLj6144ELj1ELj1ELj8ELj16ENS_18Kernel_traits_baseILj6144EfS2_fS2_fjLj256EEEEELb0ELb1ELb1ELb1EEEvNS_9FwdParamsE,@"STO_CUDA_ENTRY STV_DEFAULT"
_ZN10layer_norm13ln_fwd_kernelINS_13Kernel_traitsIf6__halffS2_fjLj6144ELj1ELj1ELj8ELj16ENS_18Kernel_traits_baseILj6144EfS2_fS2_fjLj256EEEEELb0ELb1ELb1ELb1EEEvNS_9FwdParamsE:
.text._ZN10layer_norm13ln_fwd_kernelINS_13Kernel_traitsIf6__halffS2_fjLj6144ELj1ELj1ELj8ELj16ENS_18Kernel_traits_baseILj6144EfS2_fS2_fjLj256EEEEELb0ELb1ELb1ELb1EEEvNS_9FwdParamsE:
        /* <DEDUP_REMOVED lines=51> */
.L_x_15748:
        /* <DEDUP_REMOVED lines=56> */
[----:B0----5:R-:W-:-:S05]  /*06b0*/  HADD2.F32 R92, -RZ, R84.H0_H0 ;  /* 0x20000054ff5c7230 */ /* 0x021fca0000004100 */
[----:B------:R-:W-:-:S04]  /*06c0*/  FMUL.FTZ R103, R92, c[0x0][0x1ec] ;  /* 0x00007b005c677a20 */ /* 0x000fc80000410000 */
[----:B------:R-:W-:-:S04]  /*06d0*/  FMUL.FTZ R92, R32, R103 ;  /* 0x00000067205c7220 */ /* 0x000fc80000410000 */
[----:B------:R-:W-:Y:S02]  /*06e0*/  @P0 FADD.FTZ R92, R8, R92 ;  /* 0x0000005c085c0221 */ /* 0x000fe40000010000 */
.L_x_15696:
[----:B0-----:R-:W-:Y:S05]  /*06f0*/  BSYNC B0 ;  /* 0x0000000000007941 */ /* 0x001fea0003800000 */
.L_x_15695:
[----:B------:R-:W-:Y:S01]  /*0700*/  BSSY B0, `(.L_x_15697) ;  /* 0x0000006000007945 */ /* 0x000fe20003800000 */
[----:B------:R-:W-:Y:S05]  /*0710*/  @!P6 BRA `(.L_x_15698) ;  /* 0x000000400000e947 */ /* 0x000fea0003800000 */
[----:B-----5:R-:W-:-:S05]  /*0720*/  HADD2.F32 R93, -RZ, R84.H1_H1 ;  /* 0x30000054ff5d7230 */ /* 0x020fca0000004100 */
[----:B------:R-:W-:-:S04]  /*0730*/  FMUL.FTZ R100, R93, c[0x0][0x1ec] ;  /* 0x00007b005d647a20 */ /* 0x000fc80000410000 */
[----:B------:R-:W-:-:S04]  /*0740*/  FMUL.FTZ R93, R33, R100 ;  /* 0x00000064215d7220 */ /* 0x000fc80000410000 */
[----:B------:R-:W-:Y:S02]  /*0750*/  @P0 FADD.FTZ R93, R9, R93 ;  /* 0x0000005d095d0221 */ /* 0x000fe40000010000 */
.L_x_15698:
[----:B------:R-:W-:Y:S05]  /*0760*/  BSYNC B0 ;  /* 0x0000000000007941 */ /* 0x000fea0003800000 */
.L_x_15697:
[----:B------:R-:W-:Y:S01]  /*0770*/  BSSY B0, `(.L_x_15699) ;  /* 0x0000006000007945 */ /* 0x000fe20003800000 */
[----:B------:R-:W-:Y:S05]  /*0780*/  @!P6 BRA `(.L_x_15700) ;  /* 0x000000400000e947 */ /* 0x000fea0003800000 */
[----:B-----5:R-:W-:-:S05]  /*0790*/  HADD2.F32 R94, -RZ, R85.H0_H0 ;  /* 0x20000055ff5e7230 */ /* 0x020fca0000004100 */
[----:B------:R-:W-:-:S04]  /*07a0*/  FMUL.FTZ R103, R94, c[0x0][0x1ec] ;  /* 0x00007b005e677a20 */ /* 0x000fc80000410000 */
[----:B------:R-:W-:-:S04]  /*07b0*/  FMUL.FTZ R94, R34, R103 ;  /* 0x00000067225e7220 */ /* 0x000fc80000410000 */
[----:B------:R-:W-:Y:S02]  /*07c0*/  @P0 FADD.FTZ R94, R10, R94 ;  /* 0x0000005e0a5e0221 */ /* 0x000fe40000010000 */
.L_x_15700:
[----:B------:R-:W-:Y:S05]  /*07d0*/  BSYNC B0 ;  /* 0x0000000000007941 */ /* 0x000fea0003800000 */
.L_x_15699:
[----:B------:R-:W-:Y:S01]  /*07e0*/  BSSY B0, `(.L_x_15701) ;  /* 0x0000006000007945 */ /* 0x000fe20003800000 */
[----:B------:R-:W-:Y:S05]  /*07f0*/  @!P6 BRA `(.L_x_15702) ;  /* 0x000000400000e947 */ /* 0x000fea0003800000 */
[----:B-----5:R-:W-:-:S05]  /*0800*/  HADD2.F32 R95, -RZ, R85.H1_H1 ;  /* 0x30000055ff5f7230 */ /* 0x020fca0000004100 */
[----:B------:R-:W-:-:S04]  /*0810*/  FMUL.FTZ R100, R95, c[0x0][0x1ec] ;  /* 0x00007b005f647a20 */ /* 0x000fc80000410000 */
[----:B------:R-:W-:-:S04]  /*0820*/  FMUL.FTZ R95, R35, R100 ;  /* 0x00000064235f7220 */ /* 0x000fc80000410000 */
[----:B------:R-:W-:Y:S02]  /*0830*/  @P0 FADD.FTZ R95, R11, R95 ;  /* 0x0000005f0b5f0221 */ /* 0x000fe40000010000 */
.L_x_15702:
[----:B------:R-:W-:Y:S05]  /*0840*/  BSYNC B0 ;  /* 0x0000000000007941 */ /* 0x000fea0003800000 */
.L_x_15701:
[----:B------:R-:W-:Y:S01]  /*0850*/  BSSY B0, `(.L_x_15703) ;  /* 0x0000006000007945 */ /* 0x000fe20003800000 */
[----:B------:R-:W-:Y:S05]  /*0860*/  @!P6 BRA `(.L_x_15704) ;  /* 0x000000400000e947 */ /* 0x000fea0003800000 */
[----:B-----5:R-:W-:-:S05]  /*0870*/  HADD2.F32 R88, -RZ, R86.H0_H0 ;  /* 0x20000056ff587230 */ /* 0x020fca0000004100 */
[----:B------:R-:W-:-:S04]  /*0880*/  FMUL.FTZ R103, R88, c[0x0][0x1ec] ;  /* 0x00007b0058677a20 */ /* 0x000fc80000410000 */
[----:B------:R-:W-:-:S04]  /*0890*/  FMUL.FTZ R88, R28, R103 ;  /* 0x000000671c587220 */ /* 0x000fc80000410000 */
[----:B------:R-:W-:Y:S02]  /*08a0*/  @P0 FADD.FTZ R88, R4, R88 ;  /* 0x0000005804580221 */ /* 0x000fe40000010000 */
.L_x_15704:
[----:B------:R-:W-:Y:S05]  /*08b0*/  BSYNC B0 ;  /* 0x0000000000007941 */ /* 0x000fea0003800000 */
.L_x_15703:
[----:B------:R-:W-:Y:S01]  /*08c0*/  BSSY B0, `(.L_x_15705) ;  /* 0x0000006000007945 */ /* 0x000fe20003800000 */
[----:B------:R-:W-:Y:S05]  /*08d0*/  @!P6 BRA `(.L_x_15706) ;  /* 0x000000400000e947 */ /* 0x000fea0003800000 */
[----:B-----5:R-:W-:-:S05]  /*08e0*/  HADD2.F32 R89, -RZ, R86.H1_H1 ;  /* 0x30000056ff597230 */ /* 0x020fca0000004100 */
[----:B------:R-:W-:-:S04]  /*08f0*/  FMUL.FTZ R100, R89, c[0x0][0x1ec] ;  /* 0x00007b0059647a20 */ /* 0x000fc80000410000 */
[----:B------:R-:W-:-:S04]  /*0900*/  FMUL.FTZ R89, R29, R100 ;  /* 0x000000641d597220 */ /* 0x000fc80000410000 */
[----:B------:R-:W-:Y:S02]  /*0910*/  @P0 FADD.FTZ R89, R5, R89 ;  /* 0x0000005905590221 */ /* 0x000fe40000010000 */
.L_x_15706:
[----:B------:R-:W-:Y:S05]  /*0920*/  BSYNC B0 ;  /* 0x0000000000007941 */ /* 0x000fea0003800000 */
.L_x_15705:
[----:B------:R-:W-:Y:S01]  /*0930*/  BSSY B0, `(.L_x_15707) ;  /* 0x0000006000007945 */ /* 0x000fe20003800000 */
[----:B------:R-:W-:Y:S05]  /*0940*/  @!P6 BRA `(.L_x_15708) ;  /* 0x000000400000e947 */ /* 0x000fea0003800000 */
[----:B-----5:R-:W-:-:S05]  /*0950*/  HADD2.F32 R90, -RZ, R87.H0_H0 ;  /* 0x20000057ff5a7230 */ /* 0x020fca0000004100 */
[----:B------:R-:W-:-:S04]  /*0960*/  FMUL.FTZ R103, R90, c[0x0][0x1ec] ;  /* 0x00007b005a677a20 */ /* 0x000fc80000410000 */
[----:B------:R-:W-:-:S04]  /*0970*/  FMUL.FTZ R90, R30, R103 ;  /* 0x000000671e5a7220 */ /* 0x000fc80000410000 */
[----:B------:R-:W-:Y:S02]  /*0980*/  @P0 FADD.FTZ R90, R6, R90 ;  /* 0x0000005a065a0221 */ /* 0x000fe40000010000 */
.L_x_15708:
[----:B------:R-:W-:Y:S05]  /*0990*/  BSYNC B0 ;  /* 0x0000000000007941 */ /* 0x000fea0003800000 */
.L_x_15707:
[----:B------:R-:W-:Y:S01]  /*09a0*/  BSSY B0, `(.L_x_15709) ;  /* 0x0000006000007945 */ /* 0x000fe20003800000 */
[----:B------:R-:W-:Y:S05]  /*09b0*/  @!P6 BRA `(.L_x_15710) ;  /* 0x000000400000e947 */ /* 0x000fea0003800000 */
[----:B-----5:R-:W-:-:S05]  /*09c0*/  HADD2.F32 R91, -RZ, R87.H1_H1 ;  /* 0x30000057ff5b7230 */ /* 0x020fca0000004100 */
[----:B------:R-:W-:-:S04]  /*09d0*/  FMUL.FTZ R100, R91, c[0x0][0x1ec] ;  /* 0x00007b005b647a20 */ /* 0x000fc80000410000 */
[----:B------:R-:W-:-:S04]  /*09e0*/  FMUL.FTZ R91, R31, R100 ;  /* 0x000000641f5b7220 */ /* 0x000fc80000410000 */
[----:B------:R-:W-:Y:S02]  /*09f0*/  @P0 FADD.FTZ R91, R7, R91 ;  /* 0x0000005b075b0221 */ /* 0x000fe40000010000 */
.L_x_15710:
[----:B------:R-:W-:Y:S05]  /*0a00*/  BSYNC B0 ;  /* 0x0000000000007941 */ /* 0x000fea0003800000 */
.L_x_15709:
        /* <DEDUP_REMOVED lines=37> */
[----:B-----5:R-:W-:-:S05]  /*0c60*/  HADD2.F32 R100, -RZ, R84.H0_H0 ;  /* 0x20000054ff647230 */ /* 0x020fca0000004100 */
[----:B------:R-:W-:-:S04]  /*0c70*/  FMUL.FTZ R113, R100, c[0x0][0x1ec] ;  /* 0x00007b0064717a20 */ /* 0x000fc80000410000 */
[----:B------:R-:W-:-:S04]  /*0c80*/  FMUL.FTZ R100, R24, R113 ;  /* 0x0000007118647220 */ /* 0x000fc80000410000 */
[----:B------:R-:W-:Y:S02]  /*0c90*/  @P0 FADD.FTZ R100, R8, R100 ;  /* 0x0000006408640221 */ /* 0x000fe40000010000 */
.L_x_15712:
[----:B------:R-:W-:Y:S05]  /*0ca0*/  BSYNC B0 ;  /* 0x0000000000007941 */ /* 0x000fea0003800000 */
.L_x_15711:
[----:B------:R-:W-:Y:S01]  /*0cb0*/  BSSY B0, `(.L_x_15713) ;  /* 0x0000006000007945 */ /* 0x000fe20003800000 */
[----:B------:R-:W-:Y:S05]  /*0cc0*/  @!P6 BRA `(.L_x_15714) ;  /* 0x000000400000e947 */ /* 0x000fea0003800000 */
[----:B-----5:R-:W-:-:S05]  /*0cd0*/  HADD2.F32 R101, -RZ, R84.H1_H1 ;  /* 0x30000054ff657230 */ /* 0x020fca0000004100 */
[----:B------:R-:W-:-:S04]  /*0ce0*/  FMUL.FTZ R110, R101, c[0x0][0x1ec] ;  /* 0x00007b00656e7a20 */ /* 0x000fc80000410000 */
[----:B------:R-:W-:-:S04]  /*0cf0*/  FMUL.FTZ R101, R25, R110 ;  /* 0x0000006e19657220 */ /* 0x000fc80000410000 */
[----:B------:R-:W-:Y:S02]  /*0d00*/  @P0 FADD.FTZ R101, R9, R101 ;  /* 0x0000006509650221 */ /* 0x000fe40000010000 */
.L_x_15714:
[----:B------:R-:W-:Y:S05]  /*0d10*/  BSYNC B0 ;  /* 0x0000000000007941 */ /* 0x000fea0003800000 */
.L_x_15713:
[----:B------:R-:W-:Y:S01]  /*0d20*/  BSSY B0, `(.L_x_15715) ;  /* 0x0000006000007945 */ /* 0x000fe20003800000 */
[----:B------:R-:W-:Y:S05]  /*0d30*/  @!P6 BRA `(.L_x_15716) ;  /* 0x000000400000e947 */ /* 0x000fea0003800000 */
[----:B-----5:R-:W-:-:S05]  /*0d40*/  HADD2.F32 R102, -RZ, R85.H0_H0 ;  /* 0x20000055ff667230 */ /* 0x020fca0000004100 */
[----:B------:R-:W-:-:S04]  /*0d50*/  FMUL.FTZ R113, R102, c[0x0][0x1ec] ;  /* 0x00007b0066717a20 */ /* 0x000fc80000410000 */
[----:B------:R-:W-:-:S04]  /*0d60*/  FMUL.FTZ R102, R26, R113 ;  /* 0x000000711a667220 */ /* 0x000fc80000410000 */
[----:B------:R-:W-:Y:S02]  /*0d70*/  @P0 FADD.FTZ R102, R10, R102 ;  /* 0x000000660a660221 */ /* 0x000fe40000010000 */
.L_x_15716:
[----:B------:R-:W-:Y:S05]  /*0d80*/  BSYNC B0 ;  /* 0x0000000000007941 */ /* 0x000fea0003800000 */
.L_x_15715:
[----:B------:R-:W-:Y:S01]  /*0d90*/  BSSY B0, `(.L_x_15717) ;  /* 0x0000006000007945 */ /* 0x000fe20003800000 */
[----:B------:R-:W-:Y:S05]  /*0da0*/  @!P6 BRA `(.L_x_15718) ;  /* 0x000000400000e947 */ /* 0x000fea0003800000 */
[----:B-----5:R-:W-:-:S05]  /*0db0*/  HADD2.F32 R103, -RZ, R85.H1_H1 ;  /* 0x30000055ff677230 */ /* 0x020fca0000004100 */
[----:B------:R-:W-:-:S04]  /*0dc0*/  FMUL.FTZ R110, R103, c[0x0][0x1ec] ;  /* 0x00007b00676e7a20 */ /* 0x000fc80000410000 */
[----:B------:R-:W-:-:S04]  /*0dd0*/  FMUL.FTZ R103, R27, R110 ;  /* 0x0000006e1b677220 */ /* 0x000fc80000410000 */
[----:B------:R-:W-:Y:S02]  /*0de0*/  @P0 FADD.FTZ R103, R11, R103 ;  /* 0x000000670b670221 */ /* 0x000fe40000010000 */
.L_x_15718:
[----:B------:R-:W-:Y:S05]  /*0df0*/  BSYNC B0 ;  /* 0x0000000000007941 */ /* 0x000fea0003800000 */
.L_x_15717:
[----:B------:R-:W-:Y:S01]  /*0e00*/  BSSY B0, `(.L_x_15719) ;  /* 0x0000006000007945 */ /* 0x000fe20003800000 */
[----:B------:R-:W-:Y:S05]  /*0e10*/  @!P6 BRA `(.L_x_15720) ;  /* 0x000000400000e947 */ /* 0x000fea0003800000 */
[----:B-----5:R-:W-:-:S05]  /*0e20*/  HADD2.F32 R96, -RZ, R86.H0_H0 ;  /* 0x20000056ff607230 */ /* 0x020fca0000004100 */
[----:B------:R-:W-:-:S04]  /*0e30*/  FMUL.FTZ R113, R96, c[0x0][0x1ec] ;  /* 0x00007b0060717a20 */ /* 0x000fc80000410000 */
[----:B------:R-:W-:-:S04]  /*0e40*/  FMUL.FTZ R96, R20, R113 ;  /* 0x0000007114607220 */ /* 0x000fc80000410000 */
[----:B------:R-:W-:Y:S02]  /*0e50*/  @P0 FADD.FTZ R96, R4, R96 ;  /* 0x0000006004600221 */ /* 0x000fe40000010000 */
.L_x_15720:
[----:B------:R-:W-:Y:S05]  /*0e60*/  BSYNC B0 ;  /* 0x0000000000007941 */ /* 0x000fea0003800000 */
.L_x_15719:
[----:B------:R-:W-:Y:S01]  /*0e70*/  BSSY B0, `(.L_x_15721) ;  /* 0x0000006000007945 */ /* 0x000fe20003800000 */
[----:B------:R-:W-:Y:S05]  /*0e80*/  @!P6 BRA `(.L_x_15722) ;  /* 0x000000400000e947 */ /* 0x000fea0003800000 */
[----:B-----5:R-:W-:-:S05]  /*0e90*/  HADD2.F32 R97, -RZ, R86.H1_H1 ;  /* 0x30000056ff617230 */ /* 0x020fca0000004100 */
[----:B------:R-:W-:-:S04]  /*0ea0*/  FMUL.FTZ R110, R97, c[0x0][0x1ec] ;  /* 0x00007b00616e7a20 */ /* 0x000fc80000410000 */
[----:B------:R-:W-:-:S04]  /*0eb0*/  FMUL.FTZ R97, R21, R110 ;  /* 0x0000006e15617220 */ /* 0x000fc80000410000 */
[----:B------:R-:W-:Y:S02]  /*0ec0*/  @P0 FADD.FTZ R97, R5, R97 ;  /* 0x0000006105610221 */ /* 0x000fe40000010000 */
.L_x_15722:
[----:B------:R-:W-:Y:S05]  /*0ed0*/  BSYNC B0 ;  /* 0x0000000000007941 */ /* 0x000fea0003800000 */
.L_x_15721:
[----:B------:R-:W-:Y:S01]  /*0ee0*/  BSSY B0, `(.L_x_15723) ;  /* 0x0000006000007945 */ /* 0x000fe20003800000 */
[----:B------:R-:W-:Y:S05]  /*0ef0*/  @!P6 BRA `(.L_x_15724) ;  /* 0x000000400000e947 */ /* 0x000fea0003800000 */
[----:B-----5:R-:W-:-:S05]  /*0f00*/  HADD2.F32 R98, -RZ, R87.H0_H0 ;  /* 0x20000057ff627230 */ /* 0x020fca0000004100 */
[----:B------:R-:W-:-:S04]  /*0f10*/  FMUL.FTZ R113, R98, c[0x0][0x1ec] ;  /* 0x00007b0062717a20 */ /* 0x000fc80000410000 */
[----:B------:R-:W-:-:S04]  /*0f20*/  FMUL.FTZ R98, R22, R113 ;  /* 0x0000007116627220 */ /* 0x000fc80000410000 */
[----:B------:R-:W-:Y:S02]  /*0f30*/  @P0 FADD.FTZ R98, R6, R98 ;  /* 0x0000006206620221 */ /* 0x000fe40000010000 */
.L_x_15724:
[----:B------:R-:W-:Y:S05]  /*0f40*/  BSYNC B0 ;  /* 0x0000000000007941 */ /* 0x000fea0003800000 */
.L_x_15723:
[----:B------:R-:W-:Y:S01]  /*0f50*/  BSSY B0, `(.L_x_15725) ;  /* 0x0000006000007945 */ /* 0x000fe20003800000 */
[----:B------:R-:W-:Y:S05]  /*0f60*/  @!P6 BRA `(.L_x_15726) ;  /* 0x000000400000e947 */ /* 0x000fea0003800000 */
[----:B-----5:R-:W-:-:S05]  /*0f70*/  HADD2.F32 R99, -RZ, R87.H1_H1 ;  /* 0x30000057ff637230 */ /* 0x020fca0000004100 */
[----:B------:R-:W-:-:S04]  /*0f80*/  FMUL.FTZ R110, R99, c[0x0][0x1ec] ;  /* 0x00007b00636e7a20 */ /* 0x000fc80000410000 */
[----:B------:R-:W-:-:S04]  /*0f90*/  FMUL.FTZ R99, R23, R110 ;  /* 0x0000006e17637220 */ /* 0x000fc80000410000 */
[----:B------:R-:W-:Y:S02]  /*0fa0*/  @P0 FADD.FTZ R99, R7, R99 ;  /* 0x0000006307630221 */ /* 0x000fe40000010000 */
.L_x_15726:
[----:B------:R-:W-:Y:S05]  /*0fb0*/  BSYNC B0 ;  /* 0x0000000000007941 */ /* 0x000fea0003800000 */
.L_x_15725:
        /* <DEDUP_REMOVED lines=38> */
.L_x_15728:
[----:B------:R-:W-:Y:S05]  /*1220*/  BSYNC B0 ;  /* 0x0000000000007941 */ /* 0x000fea0003800000 */
.L_x_15727:
[----:B------:R-:W-:Y:S01]  /*1230*/  BSSY B0, `(.L_x_15729) ;  /* 0x0000006000007945 */ /* 0x000fe20003800000 */
[----:B------:R-:W-:Y:S05]  /*1240*/  @!P6 BRA `(.L_x_15730) ;  /* 0x000000400000e947 */ /* 0x000fea0003800000 */
[----:B-----5:R-:W-:-:S05]  /*1250*/  HADD2.F32 R105, -RZ, R84.H1_H1 ;  /* 0x30000054ff697230 */ /* 0x020fca0000004100 */
[----:B------:R-:W-:-:S04]  /*1260*/  FMUL.FTZ R116, R105, c[0x0][0x1ec] ;  /* 0x00007b0069747a20 */ /* 0x000fc80000410000 */
[----:B------:R-:W-:-:S04]  /*1270*/  FMUL.FTZ R105, R17, R116 ;  /* 0x0000007411697220 */ /* 0x000fc80000410000 */
[----:B------:R-:W-:Y:S02]  /*1280*/  @P0 FADD.FTZ R105, R9, R105 ;  /* 0x0000006909690221 */ /* 0x000fe40000010000 */
.L_x_15730:
[----:B------:R-:W-:Y:S05]  /*1290*/  BSYNC B0 ;  /* 0x0000000000007941 */ /* 0x000fea0003800000 */
.L_x_15729:
[----:B------:R-:W-:Y:S01]  /*12a0*/  BSSY B0, `(.L_x_15731) ;  /* 0x0000006000007945 */ /* 0x000fe20003800000 */
[----:B------:R-:W-:Y:S05]  /*12b0*/  @!P6 BRA `(.L_x_15732) ;  /* 0x000000400000e947 */ /* 0x000fea0003800000 */
[----:B-----5:R-:W-:-:S05]  /*12c0*/  HADD2.F32 R106, -RZ, R85.H0_H0 ;  /* 0x20000055ff6a7230 */ /* 0x020fca0000004100 */
[----:B------:R-:W-:-:S04]  /*12d0*/  FMUL.FTZ R111, R106, c[0x0][0x1ec] ;  /* 0x00007b006a6f7a20 */ /* 0x000fc80000410000 */
[----:B------:R-:W-:-:S04]  /*12e0*/  FMUL.FTZ R106, R18, R111 ;  /* 0x0000006f126a7220 */ /* 0x000fc80000410000 */
[----:B------:R-:W-:Y:S02]  /*12f0*/  @P0 FADD.FTZ R106, R10, R106 ;  /* 0x0000006a0a6a0221 */ /* 0x000fe40000010000 */
.L_x_15732:
[----:B------:R-:W-:Y:S05]  /*1300*/  BSYNC B0 ;  /* 0x0000000000007941 */ /* 0x000fea0003800000 */
.L_x_15731:
[----:B------:R-:W-:Y:S01]  /*1310*/  BSSY B0, `(.L_x_15733) ;  /* 0x0000006000007945 */ /* 0x000fe20003800000 */
[----:B------:R-:W-:Y:S05]  /*1320*/  @!P6 BRA `(.L_x_15734) ;  /* 0x000000400000e947 */ /* 0x000fea0003800000 */
[----:B-----5:R-:W-:-:S05]  /*1330*/  HADD2.F32 R107, -RZ, R85.H1_H1 ;  /* 0x30000055ff6b7230 */ /* 0x020fca0000004100 */
[----:B------:R-:W-:-:S04]  /*1340*/  FMUL.FTZ R116, R107, c[0x0][0x1ec] ;  /* 0x00007b006b747a20 */ /* 0x000fc80000410000 */
[----:B------:R-:W-:-:S04]  /*1350*/  FMUL.FTZ R107, R19, R116 ;  /* 0x00000074136b7220 */ /* 0x000fc80000410000 */
[----:B------:R-:W-:Y:S02]  /*1360*/  @P0 FADD.FTZ R107, R11, R107 ;  /* 0x0000006b0b6b0221 */ /* 0x000fe40000010000 */
.L_x_15734:
[----:B------:R-:W-:Y:S05]  /*1370*/  BSYNC B0 ;  /* 0x0000000000007941 */ /* 0x000fea0003800000 */
.L_x_15733:
[----:B------:R-:W-:Y:S01]  /*1380*/  BSSY B0, `(.L_x_15735) ;  /* 0x0000006000007945 */ /* 0x000fe20003800000 */
[----:B------:R-:W-:Y:S05]  /*1390*/  @!P6 BRA `(.L_x_15736) ;  /* 0x000000400000e947 */ /* 0x000fea0003800000 */
[----:B-----5:R-:W-:-:S05]  /*13a0*/  HADD2.F32 R108, -RZ, R86.H0_H0 ;  /* 0x20000056ff6c7230 */ /* 0x020fca0000004100 */
[----:B------:R-:W-:-:S04]  /*13b0*/  FMUL.FTZ R111, R108, c[0x0][0x1ec] ;  /* 0x00007b006c6f7a20 */ /* 0x000fc80000410000 */
[----:B------:R-:W-:-:S04]  /*13c0*/  FMUL.FTZ R108, R12, R111 ;  /* 0x0000006f0c6c7220 */ /* 0x000fc80000410000 */
[----:B------:R-:W-:Y:S02]  /*13d0*/  @P0 FADD.FTZ R108, R4, R108 ;  /* 0x0000006c046c0221 */ /* 0x000fe40000010000 */
.L_x_15736:
[----:B------:R-:W-:Y:S05]  /*13e0*/  BSYNC B0 ;  /* 0x0000000000007941 */ /* 0x000fea0003800000 */
.L_x_15735:
[----:B------:R-:W-:Y:S01]  /*13f0*/  BSSY B0, `(.L_x_15737) ;  /* 0x0000006000007945 */ /* 0x000fe20003800000 */
[----:B------:R-:W-:Y:S05]  /*1400*/  @!P6 BRA `(.L_x_15738) ;  /* 0x000000400000e947 */ /* 0x000fea0003800000 */
[----:B-----5:R-:W-:-:S05]  /*1410*/  HADD2.F32 R109, -RZ, R86.H1_H1 ;  /* 0x30000056ff6d7230 */ /* 0x020fca0000004100 */
[----:B------:R-:W-:-:S04]  /*1420*/  FMUL.FTZ R116, R109, c[0x0][0x1ec] ;  /* 0x00007b006d747a20 */ /* 0x000fc80000410000 */
[----:B------:R-:W-:-:S04]  /*1430*/  FMUL.FTZ R109, R13, R116 ;  /* 0x000000740d6d7220 */ /* 0x000fc80000410000 */
[----:B------:R-:W-:Y:S02]  /*1440*/  @P0 FADD.FTZ R109, R5, R109 ;  /* 0x0000006d056d0221 */ /* 0x000fe40000010000 */
.L_x_15738:
[----:B------:R-:W-:Y:S05]  /*1450*/  BSYNC B0 ;  /* 0x0000000000007941 */ /* 0x000fea0003800000 */
.L_x_15737:
[----:B------:R-:W-:Y:S01]  /*1460*/  BSSY B0, `(.L_x_15739) ;  /* 0x0000006000007945 */ /* 0x000fe20003800000 */
[----:B------:R-:W-:Y:S05]  /*1470*/  @!P6 BRA `(.L_x_15740) ;  /* 0x000000400000e947 */ /* 0x000fea0003800000 */
[----:B-----5:R-:W-:-:S05]  /*1480*/  HADD2.F32 R110, -RZ, R87.H0_H0 ;  /* 0x20000057ff6e7230 */ /* 0x020fca0000004100 */
[----:B------:R-:W-:-:S04]  /*1490*/  FMUL.FTZ R111, R110, c[0x0][0x1ec] ;  /* 0x00007b006e6f7a20 */ /* 0x000fc80000410000 */
[----:B------:R-:W-:-:S04]  /*14a0*/  FMUL.FTZ R110, R14, R111 ;  /* 0x0000006f0e6e7220 */ /* 0x000fc80000410000 */
[----:B------:R-:W-:Y:S02]  /*14b0*/  @P0 FADD.FTZ R110, R6, R110 ;  /* 0x0000006e066e0221 */ /* 0x000fe40000010000 */
.L_x_15740:
[----:B------:R-:W-:Y:S05]  /*14c0*/  BSYNC B0 ;  /* 0x0000000000007941 */ /* 0x000fea0003800000 */
.L_x_15739:
[----:B------:R-:W-:Y:S01]  /*14d0*/  BSSY B0, `(.L_x_15741) ;  /* 0x0000007000007945 */ /* 0x000fe20003800000 */
[----:B------:R-:W-:Y:S01]  /*14e0*/  @!P6 FSEL R111, R7, RZ, P4 ;  /* 0x000000ff076fe208 */ /* 0x000fe20002000000 */
[----:B------:R-:W-:Y:S05]  /*14f0*/  @!P6 BRA `(.L_x_15742) ;  /* 0x000000400000e947 */ /* 0x000fea0003800000 */
[----:B-----5:R-:W-:-:S05]  /*1500*/  HADD2.F32 R111, -RZ, R87.H1_H1 ;  /* 0x30000057ff6f7230 */ /* 0x020fca0000004100 */
[----:B------:R-:W-:-:S04]  /*1510*/  FMUL.FTZ R116, R111, c[0x0][0x1ec] ;  /* 0x00007b006f747a20 */ /* 0x000fc80000410000 */
[----:B------:R-:W-:-:S04]  /*1520*/  FMUL.FTZ R111, R15, R116 ;  /* 0x000000740f6f7220 */ /* 0x000fc80000410000 */
[----:B------:R-:W-:Y:S02]  /*1530*/  @P0 FADD.FTZ R111, R7, R111 ;  /* 0x0000006f076f0221 */ /* 0x000fe40000010000 */
.L_x_15742:
[----:B------:R-:W-:Y:S05]  /*1540*/  BSYNC B0 ;  /* 0x0000000000007941 */ /* 0x000fea0003800000 */
.L_x_15741:
        /* <DEDUP_REMOVED lines=35> */
.L_x_15749:
        /* <DEDUP_REMOVED lines=68> */
.L_x_15750:
        /* <DEDUP_REMOVED lines=136> */
[----:B------:R-:W-:Y:S01]  /*2440*/  F2FP.PACK_AB R93, R92, R93 ;  /* 0x0000005d5c5d723e */ /* 0x000fe200000000ff */
[----:B------:R-:W-:Y:S02]  /*2450*/  FFMA.FTZ R124, R49, R124, R73 ;  /* 0x0000007c317c7223 */ /* 0x000fe40000010049 */
[C---:B------:R-:W-:Y:S02]  /*2460*/  FMUL.FTZ R94, R113.reuse, R97 ;  /* 0x00000061715e7220 */ /* 0x040fe40000410000 */
[C---:B------:R-:W-:Y:S01]  /*2470*/  FMUL.FTZ R96, R113.reuse, R105 ;  /* 0x0000006971607220 */ /* 0x040fe20000410000 */
[----:B------:R-:W-:Y:S01]  /*2480*/  F2FP.PACK_AB R92, R124, R101 ;  /* 0x000000657c5c723e */ /* 0x000fe200000000ff */
        /* <DEDUP_REMOVED lines=43> */
.L_x_15746:
[----:B-1----:R-:W-:Y:S05]  /*2740*/  BSYNC B0 ;  /* 0x0000000000007941 */ /* 0x002fea0003800000 */
.L_x_15745:
[----:B------:R-:W-:Y:S02]  /*2750*/  IADD3 R2, R2, c[0x0][0x160], RZ ;  /* 0x0000580002027a10 */ /* 0x000fe40007ffe0ff */
[----:B------:R-:W-:-:S02]  /*2760*/  LOP3.LUT P1, RZ, R3, 0xff, RZ, 0xc0, !PT ;  /* 0x000000ff03ff7812 */ /* 0x000fc4000782c0ff */
[----:B------:R-:W-:Y:S02]  /*2770*/  ISETP.GE.AND P0, PT, R2, c[0x0][0x164], PT ;  /* 0x0000590002007a0c */ /* 0x000fe40003f06270 */
[----:B------:R-:W-:-:S11]  /*2780*/  SEL R3, RZ, 0x1, P1 ;  /* 0x00000001ff037807 */ /* 0x000fd60000800000 */
[----:B0----5:R-:W-:Y:S01]  /*2790*/  @P0 CALL.REL.NOINC `(.L_x_15747) ;  /* 0x0000001000000944 */ /* 0x021fe20003c00000 */
[----:B------:R-:W-:Y:S05]  /*27a0*/  BRA `(.L_x_15748) ;  /* 0xffffdb8000007947 */ /* 0x000fea000383ffff */
.L_x_15747:
[----:B------:R-:W-:Y:S05]  /*27b0*/  EXIT ;  /* 0x000000000000794d */ /* 0x000fea0003800000 */
.L_x_15743:
[----:B------:R-:W-:Y:S01]  /*27c0*/  HFMA2.MMA R115, -RZ, RZ, 0, 5.9604644775390625e-08 ;  /* 0x00000001ff737435 */ /* 0x000fe200000001ff */
[----:B------:R-:W-:Y:S02]  /*27d0*/  MOV R120, R114 ;  /* 0x0000007200787202 */ /* 0x000fe40000000f00 */
[----:B------:R-:W-:Y:S02]  /*27e0*/  MOV R122, 0x1f ;  /* 0x0000001f007a7802 */ /* 0x000fe40000000f00 */
[----:B------:R-:W-:Y:S02]  /*27f0*/  MOV R121, 0xffffffff ;  /* 0xffffffff00797802 */ /* 0x000fe40000000f00 */
[----:B------:R-:W-:Y:S02]  /*2800*/  MOV R116, 0x2820 ;  /* 0x0000282000747802 */ /* 0x000fe40000000f00 */
[----:B-----5:R-:W-:Y:S05]  /*2810*/  CALL.REL.NOINC `($__internal_119_$__cuda_sm70_shflsync_bfly_p) ;  /* 0x0000068000007944 */ /* 0x020fea0003c00000 */
[----:B01----:R-:W-:Y:S05]  /*2820*/  BRA `(.L_x_15749) ;  /* 0xffffef5000007947 */ /* 0x003fea000383ffff */
.L_x_15744:
[----:B------:R-:W-:Y:S01]  /*2830*/  HFMA2.MMA R115, -RZ, RZ, 0, 1.1920928955078125e-07 ;  /* 0x00000002ff737435 */ /* 0x000fe200000001ff */
[----:B------:R-:W-:Y:S02]  /*2840*/  MOV R122, 0x1f ;  /* 0x0000001f007a7802 */ /* 0x000fe40000000f00 */
[----:B------:R-:W-:-:S02]  /*2850*/  MOV R121, 0xffffffff ;  /* 0xffffffff00797802 */ /* 0x000fc40000000f00 */
[----:B------:R-:W-:Y:S02]  /*2860*/  MOV R116, 0x2880 ;  /* 0x0000288000747802 */ /* 0x000fe40000000f00 */
[----:B0----5:R-:W-:Y:S05]  /*2870*/  CALL.REL.NOINC `($__internal_119_$__cuda_sm70_shflsync_bfly_p) ;  /* 0x0000062000007944 */ /* 0x021fea0003c00000 */
[----:B01----:R-:W-:Y:S01]  /*2880*/  FADD.FTZ R120, R120, R115 ;  /* 0x0000007378787221 */ /* 0x003fe20000010000 */
[----:B------:R-:W-:Y:S01]  /*2890*/  HFMA2.MMA R115, -RZ, RZ, 0, 2.384185791015625e-07 ;  /* 0x00000004ff737435 */ /* 0x000fe200000001ff */
[----:B------:R-:W-:Y:S02]  /*28a0*/  MOV R122, 0x1f ;  /* 0x0000001f007a7802 */ /* 0x000fe40000000f00 */
[----:B------:R-:W-:Y:S02]  /*28b0*/  MOV R121, 0xffffffff ;  /* 0xffffffff00797802 */ /* 0x000fe40000000f00 */
[----:B------:R-:W-:Y:S02]  /*28c0*/  MOV R116, 0x28e0 ;  /* 0x000028e000747802 */ /* 0x000fe40000000f00 */
[----:B------:R-:W-:Y:S05]  /*28d0*/  CALL.REL.NOINC `($__internal_119_$__cuda_sm70_shflsync_bfly_p) ;  /* 0x000005c000007944 */ /* 0x000fea0003c00000 */
[----:B01----:R-:W-:Y:S01]  /*28e0*/  FADD.FTZ R120, R120, R115 ;  /* 0x0000007378787221 */ /* 0x003fe20000010000 */
[----:B------:R-:W-:Y:S01]  /*28f0*/  HFMA2.MMA R115, -RZ, RZ, 0, 4.76837158203125e-07 ;  /* 0x00000008ff737435 */ /* 0x000fe200000001ff */
[----:B------:R-:W-:Y:S02]  /*2900*/  MOV R122, 0x1f ;  /* 0x0000001f007a7802 */ /* 0x000fe40000000f00 */
[----:B------:R-:W-:-:S02]  /*2910*/  MOV R121, 0xffffffff ;  /* 0xffffffff00797802 */ /* 0x000fc40000000f00 */
[----:B------:R-:W-:Y:S02]  /*2920*/  MOV R116, 0x2940 ;  /* 0x0000294000747802 */ /* 0x000fe40000000f00 */
[----:B------:R-:W-:Y:S05]  /*2930*/  CALL.REL.NOINC `($__internal_119_$__cuda_sm70_shflsync_bfly_p) ;  /* 0x0000056000007944 */ /* 0x000fea0003c00000 */
[----:B01----:R-:W-:Y:S01]  /*2940*/  FADD.FTZ R120, R120, R115 ;  /* 0x0000007378787221 */ /* 0x003fe20000010000 */
[----:B------:R-:W-:Y:S01]  /*2950*/  HFMA2.MMA R115, -RZ, RZ, 0, 9.5367431640625e-07 ;  /* 0x00000010ff737435 */ /* 0x000fe200000001ff */
[----:B------:R-:W-:Y:S02]  /*2960*/  MOV R122, 0x1f ;  /* 0x0000001f007a7802 */ /* 0x000fe40000000f00 */
[----:B------:R-:W-:Y:S02]  /*2970*/  MOV R121, 0xffffffff ;  /* 0xffffffff00797802 */ /* 0x000fe40000000f00 */
[----:B------:R-:W-:Y:S02]  /*2980*/  MOV R116, 0x29a0 ;  /* 0x000029a000747802 */ /* 0x000fe40000000f00 */
[----:B------:R-:W-:Y:S05]  /*2990*/  CALL.REL.NOINC `($__internal_119_$__cuda_sm70_shflsync_bfly_p) ;  /* 0x0000050000007944 */ /* 0x000fea0003c00000 */
        /* <DEDUP_REMOVED lines=54> */
[----:B------:R-:W-:Y:S05]  /*2d00*/  CALL.REL.NOINC `($__internal_119_$__cuda_sm70_shflsync_bfly_p) ;  /* 0x0000019000007944 */ /* 0x000fea0003c00000 */
[----:B01----:R-:W-:Y:S01]  /*2d10*/  FADD.FTZ R120, R120, R115 ;  /* 0x0000007378787221 */ /* 0x003fe20000010000 */
[----:B------:R-:W-:Y:S01]  /*2d20*/  HFMA2.MMA R115, -RZ, RZ, 0, 1.1920928955078125e-07 ;  /* 0x00000002ff737435 */ /* 0x000fe200000001ff */
[----:B------:R-:W-:Y:S02]  /*2d30*/  MOV R122, 0x1f ;  /* 0x0000001f007a7802 */ /* 0x000fe40000000f00 */
[----:B------:R-:W-:Y:S02]  /*2d40*/  MOV R121, 0xffffffff ;  /* 0xffffffff00797802 */ /* 0x000fe40000000f00 */
[----:B------:R-:W-:Y:S02]  /*2d50*/  MOV R116, 0x2d70 ;  /* 0x00002d7000747802 */ /* 0x000fe40000000f00 */
[----:B------:R-:W-:Y:S05]  /*2d60*/  CALL.REL.NOINC `($__internal_119_$__cuda_sm70_shflsync_bfly_p) ;  /* 0x0000013000007944 */ /* 0x000fea0003c00000 */
[----:B01----:R-:W-:Y:S01]  /*2d70*/  FADD.FTZ R120, R120, R115 ;  /* 0x0000007378787221 */ /* 0x003fe20000010000 */
[----:B------:R-:W-:Y:S01]  /*2d80*/  HFMA2.MMA R115, -RZ, RZ, 0, 2.384185791015625e-07 ;  /* 0x00000004ff737435 */ /* 0x000fe200000001ff */
[----:B------:R-:W-:Y:S02]  /*2d90*/  MOV R122, 0x1f ;  /* 0x0000001f007a7802 */ /* 0x000fe40000000f00 */
[----:B------:R-:W-:-:S02]  /*2da0*/  MOV R121, 0xffffffff ;  /* 0xffffffff00797802 */ /* 0x000fc40000000f00 */
[----:B------:R-:W-:Y:S02]  /*2db0*/  MOV R116, 0x2dd0 ;  /* 0x00002dd000747802 */ /* 0x000fe40000000f00 */
[----:B------:R-:W-:Y:S05]  /*2dc0*/  CALL.REL.NOINC `($__internal_119_$__cuda_sm70_shflsync_bfly_p) ;  /* 0x000000d000007944 */ /* 0x000fea0003c00000 */
[----:B01----:R-:W-:Y:S01]  /*2dd0*/  FADD.FTZ R120, R120, R115 ;  /* 0x0000007378787221 */ /* 0x003fe20000010000 */
[----:B------:R-:W-:Y:S01]  /*2de0*/  HFMA2.MMA R115, -RZ, RZ, 0, 4.76837158203125e-07 ;  /* 0x00000008ff737435 */ /* 0x000fe200000001ff */
[----:B------:R-:W-:Y:S02]  /*2df0*/  MOV R122, 0x1f ;  /* 0x0000001f007a7802 */ /* 0x000fe40000000f00 */
[----:B------:R-:W-:Y:S02]  /*2e00*/  MOV R121, 0xffffffff ;  /* 0xffffffff00797802 */ /* 0x000fe40000000f00 */
[----:B------:R-:W-:Y:S02]  /*2e10*/  MOV R116, 0x2e30 ;  /* 0x00002e3000747802 */ /* 0x000fe40000000f00 */
[----:B------:R-:W-:Y:S05]  /*2e20*/  CALL.REL.NOINC `($__internal_119_$__cuda_sm70_shflsync_bfly_p) ;  /* 0x0000007000007944 */ /* 0x000fea0003c00000 */
[----:B01----:R-:W-:Y:S01]  /*2e30*/  FADD.FTZ R120, R120, R115 ;  /* 0x0000007378787221 */ /* 0x003fe20000010000 */
[----:B------:R-:W-:Y:S01]  /*2e40*/  HFMA2.MMA R115, -RZ, RZ, 0, 9.5367431640625e-07 ;  /* 0x00000010ff737435 */ /* 0x000fe200000001ff */
[----:B------:R-:W-:Y:S02]  /*2e50*/  MOV R122, 0x1f ;  /* 0x0000001f007a7802 */ /* 0x000fe40000000f00 */
[----:B------:R-:W-:-:S02]  /*2e60*/  MOV R121, 0xffffffff ;  /* 0xffffffff00797802 */ /* 0x000fc40000000f00 */
[----:B------:R-:W-:Y:S02]  /*2e70*/  MOV R116, 0x2e90 ;  /* 0x00002e9000747802 */ /* 0x000fe40000000f00 */
[----:B------:R-:W-:Y:S05]  /*2e80*/  CALL.REL.NOINC `($__internal_119_$__cuda_sm70_shflsync_bfly_p) ;  /* 0x0000001000007944 */ /* 0x000fea0003c00000 */
[----:B01----:R-:W-:Y:S05]  /*2e90*/  BRA `(.L_x_15750) ;  /* 0xffffed2000007947 */ /* 0x003fea000383ffff */
        .weak           $__internal_119_$__cuda_sm70_shflsync_bfly_p
        .type           $__internal_119_$__cuda_sm70_shflsync_bfly_p,@function
        .size           $__internal_119_$__cuda_sm70_shflsync_bfly_p,(.L_x_22207 - $__internal_119_$__cuda_sm70_shflsync_bfly_p)
$__internal_119_$__cuda_sm70_shflsync_bfly_p:
[----:B------:R-:W-:Y:S01]  /*2ea0*/  HFMA2.MMA R117, -RZ, RZ, 0, 0 ;  /* 0x00000000ff757435 */ /* 0x000fe200000001ff */
[----:B------:R-:W-:Y:S04]  /*2eb0*/  WARPSYNC R121 ;  /* 0x0000007900007348 */ /* 0x000fe80003800000 */
[----:B------:R0:W1:Y:S01]  /*2ec0*/  SHFL.BFLY PT, R115, R120, R115, R122 ;  /* 0x0c00007378737389 */ /* 0x00006200000e007a */
[----:B------:R-:W-:Y:S05]  /*2ed0*/  RET.REL.NODEC R116 `(_ZN10layer_norm13ln_fwd_kernelINS_13Kernel_traitsIf6__halffS2_fjLj6144ELj1ELj1ELj8ELj16ENS_18Kernel_traits_baseILj6144EfS2_fS2_fjLj256EEEEELb0ELb1ELb1ELb1EEEvNS_9FwdParamsE) ;  /* 0xffffd12074007950 */ /* 0x000fea0003c3ffff */
.L_x_15751:
        /* <DEDUP_REMOVED lines=10> */
.L_x_22207:


//--------------------- .text._ZN10layer_norm13ln_fwd_kernelINS_13Kernel_traitsIf6__halffS2_fjLj6144ELj1ELj1ELj8ELj16ENS_18Kernel_traits_baseILj6144EfS2_fS2_fjLj256EEEEELb1ELb0ELb0ELb0EEEvNS_9FwdParamsE --------------------------
	.section	.text._ZN10layer_norm13ln_fwd_kernelINS_13Kernel_traitsIf6__halffS2_fjLj6144ELj1ELj1ELj8ELj16ENS_18Kernel_traits_baseILj6144EfS2_fS2_fjLj256EEEEELb1ELb0ELb0ELb0EEEvNS_9FwdParamsE,"ax",@progbits
	.sectioninfo	@"SHI_REGISTERS=120"
	.align	128
        .global         _ZN10layer_norm13ln_fwd_kernelINS_13Kernel_traitsIf6__halffS2_fjLj6144ELj1ELj1ELj8ELj16ENS_18Kernel_traits_baseILj6144EfS2_fS2_fjLj256EEEEELb1ELb0ELb0ELb0EEEvNS_9FwdParamsE
        .type           _ZN10layer_norm13ln_fwd_kernelINS_13Kernel_traitsIf6__halffS2_fjLj6144ELj1ELj1ELj8ELj16ENS_18Kernel_traits_baseILj6144EfS2_fS2_fjLj256EEEEELb1ELb0ELb0ELb0EEEvNS_9FwdParamsE,@function
        .size           _ZN10layer_norm13ln_fwd_kernelINS_13Kernel_traitsIf6__halffS2_fjLj6144ELj1ELj1ELj8ELj16ENS_18Kernel_traits_baseILj6144EfS2_fS2_fjLj256EEEEELb1ELb0ELb0ELb0EEEvNS_9FwdParamsE,(.L_x_22208 - _ZN10layer_norm13ln_fwd_kernelINS_13Kernel_traitsIf6__halffS2_fjLj6144ELj1ELj1ELj8ELj16ENS_18Kernel_traits_baseILj6144EfS2_fS2_fjLj256EEEEELb1ELb0ELb0ELb0EEEvNS_9FwdParamsE)
        .other          _ZN10layer_norm13ln_fwd_kernelINS_13Kernel_traitsIf6__halffS2_fjLj6144ELj1ELj1ELj8ELj16ENS_18Kernel_traits_baseILj6144EfS2_fS2_fjLj256EEEEELb1ELb0ELb0ELb0EEEvNS_9FwdParamsE,@"STO_CUDA_ENTRY STV_DEFAULT"
_ZN10layer_norm13ln_fwd_kernelINS_13Kernel_traitsIf6__halffS2_fjLj6144ELj1ELj1ELj8ELj16ENS_18Kernel_traits_baseILj6144EfS2_fS2_fjLj256EEEEELb1ELb0ELb0ELb0EEEvNS_9FwdParamsE:
.text._ZN10layer_norm13ln_fwd_kernelINS_13Kernel_traitsIf6__halffS2_fjLj6144ELj1ELj1ELj8ELj16ENS_18Kernel_traits_baseILj6144EfS2_fS2_fjLj256EEEEELb1ELb0ELb0ELb0EEEvNS_9FwdParamsE:
        /* <DEDUP_REMOVED lines=102> */
.L_x_15753:
[----:B------:R-:W-:Y:S05]  /*0660*/  BSYNC B0 ;  /* 0x0000000000007941 */ /* 0x000fea0003800000 */
.L_x_15752:
        /* <DEDUP_REMOVED lines=17> */
.L_x_15755:
[----:B------:R-:W-:Y:S05]  /*0780*/  BSYNC B0 ;  /* 0x0000000000007941 */ /* 0x000fea0003800000 */
.L_x_15754:
        /* <DEDUP_REMOVED lines=16> */
.L_x_15757:
[----:B------:R-:W-:Y:S05]  /*0890*/  BSYNC B0 ;  /* 0x0000000000007941 */ /* 0x000fea0003800000 */
.L_x_15756:
        /* <DEDUP_REMOVED lines=22> */
[----:B------:R-:W-:Y:S01]  /*0a00*/  IMAD.MOV.U32 R6, RZ, RZ, 0x1 ;  /* 0x00000001ff067424 */ /* 0x000fe200078e00ff */
[----:B------:R-:W-:Y:S01]  /*0a10*/  IMNMX R10, RZ, R10, !PT ;  /* 0x0000000aff0a7217 */ /* 0x000fe20007800200 */
[----:B------:R-:W-:Y:S01]  /*0a20*/  IMAD.MOV.U32 R7, RZ, RZ, RZ ;  /* 0x000000ffff077224 */ /* 0x000fe200078e00ff */
[----:B------:R-:W-:Y:S02]  /*0a30*/  IADD3 R8, R8, R5, RZ ;  /* 0x0000000508087210 */ /* 0x000fe40007ffe0ff */
[----:B------:R-:W-:Y:S02]  /*0a40*/  IMNMX R10, R10, 0x20, PT ;  /* 0x000000200a0a7817 */ /* 0x000fe40003800200 */
[----:B------:R-:W-:Y:S01]  /*0a50*/  LOP3.LUT R11, R11, UR26, R60, 0x96, !PT ;  /* 0x0000001a0b0b7c12 */ /* 0x000fe2000f8e963c */
[----:B------:R-:W-:Y:S01]  /*0a60*/  IMAD.SHL.U32 R8, R8, 0x8, RZ ;  /* 0x0000000808087824 */ /* 0x000fe200078e00ff */
[----:B------:R-:W-:Y:S01]  /*0a70*/  IADD3 R5, R5, R10, RZ ;  /* 0x0000000a05057210 */ /* 0x000fe20007ffe0ff */
[----:B------:R-:W-:-:S02]  /*0a80*/  IMAD R10, R61, -0x326172a9, RZ ;  /* 0xcd9e8d573d0a7824 */ /* 0x000fc400078e02ff */
[----:B------:R0:W1:Y:S02]  /*0a90*/  I2F.U32 R96, R8 ;  /* 0x0000000800607306 */ /* 0x0000640000201000 */
[----:B------:R-:W-:Y:S02]  /*0aa0*/  IMAD.SHL.U32 R5, R5, 0x8, RZ ;  /* 0x0000000805057824 */ /* 0x000fe400078e00ff */
[----:B0-----:R-:W-:-:S04]  /*0ab0*/  IMAD R8, R63, -0x2daee0ad, RZ ;  /* 0xd2511f533f087824 */ /* 0x001fc800078e02ff */
[----:B-1----:R-:W0:Y:S03]  /*0ac0*/  MUFU.RCP R96, R96 ;  /* 0x0000006000607308 */ /* 0x002e260000001000 */
.L_x_15941:
[----:B------:R-:W-:Y:S02]  /*0ad0*/  ISETP.NE.U32.AND P0, PT, RZ, c[0x0][0x1c0], PT ;  /* 0x00007000ff007a0c */ /* 0x000fe40003f05070 */
[----:B------:R-:W-:Y:S02]  /*0ae0*/  ISETP.NE.AND P1, PT, R4, RZ, PT ;  /* 0x000000ff0400720c */ /* 0x000fe40003f25270 */
        /* <DEDUP_REMOVED lines=10> */
[----:B------:R-:W-:-:S05]  /*0b90*/  LEA.HI.SX32 R3, R3, R104, 0x1d ;  /* 0x0000006803037211 */ /* 0x000fca00078feaff */
[----:B------:R-:W-:Y:S01]  /*0ba0*/  IMAD.MOV.U32 R93, RZ, RZ, R3 ;  /* 0x000000ffff5d7224 */ /* 0x000fe200078e0003 */
        /* <DEDUP_REMOVED lines=23> */
.L_x_15761:
[----:B-1----:R-:W-:Y:S02]  /*0d20*/  IMAD.MOV.U32 R69, RZ, RZ, R10 ;  /* 0x000000ffff457224 */ /* 0x002fe400078e000a */
.L_x_15762:
[----:B------:R-:W-:Y:S05]  /*0d30*/  BSYNC B1 ;  /* 0x0000000000017941 */ /* 0x000fea0003800000 */
.L_x_15760:
        /* <DEDUP_REMOVED lines=16> */
.L_x_15766:
[----:B------:R-:W-:Y:S05]  /*0e40*/  BSYNC B2 ;  /* 0x0000000000027941 */ /* 0x000fea0003800000 */
.L_x_15765:
        /* <DEDUP_REMOVED lines=43> */
.L_x_15764:
[----:B------:R-:W-:Y:S05]  /*1100*/  BSYNC B1 ;  /* 0x0000000000017941 */ /* 0x000fea0003800000 */
.L_x_15763:
[----:B------:R-:W1:Y:S01]  /*1110*/  I2F.U32 R9, R69 ;  /* 0x0000004500097306 */ /* 0x000e620000201000 */
[----:B-----5:R-:W-:Y:S01]  /*1120*/  HADD2.F32 R71, -RZ, R72.H0_H0 ;  /* 0x20000048ff477230 */ /* 0x020fe20000004100 */
[----:B------:R-:W-:Y:S01]  /*1130*/  IMAD.MOV.U32 R94, RZ, RZ, 0x2f800000 ;  /* 0x2f800000ff5e7424 */ /* 0x000fe200078e00ff */
[----:B------:R-:W-:Y:S01]  /*1140*/  ISETP.NE.U32.AND P0, PT, RZ, c[0x0][0x180], PT ;  /* 0x00006000ff007a0c */ /* 0x000fe20003f05070 */
[----:B------:R-:W-:Y:S01]  /*1150*/  BSSY B1, `(.L_x_15767) ;  /* 0x0000015000017945 */ /* 0x000fe20003800000 */
[----:B------:R-:W-:Y:S01]  /*1160*/  ISETP.NE.AND P1, PT, R70, 0x1, PT ;  /* 0x000000014600780c */ /* 0x000fe20003f25270 */
[----:B------:R-:W-:Y:S01]  /*1170*/  FMUL.FTZ R71, R71, R92 ;  /* 0x0000005c47477220 */ /* 0x000fe20000410000 */
[----:B------:R-:W-:-:S03]  /*1180*/  ISETP.NE.AND.EX P0, PT, RZ, c[0x0][0x184], PT, P0 ;  /* 0x00006100ff007a0c */ /* 0x000fc60003f05300 */
        /* <DEDUP_REMOVED lines=16> */
.L_x_15768:
[----:B------:R-:W-:Y:S02]  /*1290*/  IMAD.MOV.U32 R95, RZ, RZ, R10 ;  /* 0x000000ffff5f7224 */ /* 0x000fe400078e000a */
.L_x_15769:
[----:B------:R-:W-:Y:S05]  /*12a0*/  BSYNC B1 ;  /* 0x0000000000017941 */ /* 0x000fea0003800000 */
.L_x_15767:
        /* <DEDUP_REMOVED lines=16> */
.L_x_15773:
[----:B------:R-:W-:Y:S05]  /*13b0*/  BSYNC B2 ;  /* 0x0000000000027941 */ /* 0x000fea0003800000 */
.L_x_15772:
        /* <DEDUP_REMOVED lines=43> */
.L_x_15771:
[----:B------:R-:W-:Y:S05]  /*1670*/  BSYNC B1 ;  /* 0x0000000000017941 */ /* 0x000fea0003800000 */
.L_x_15770:
[----:B------:R-:W1:Y:S01]  /*1680*/  I2F.U32 R9, R95 ;  /* 0x0000005f00097306 */ /* 0x000e620000201000 */
[----:B------:R-:W-:Y:S01]  /*1690*/  HADD2.F32 R69, -RZ, R72.H1_H1 ;  /* 0x30000048ff457230 */ /* 0x000fe20000004100 */
[----:B------:R-:W-:Y:S01]  /*16a0*/  ISETP.NE.AND P1, PT, R71, 0x1, PT ;  /* 0x000000014700780c */ /* 0x000fe20003f25270 */
[----:B------:R-:W-:Y:S03]  /*16b0*/  BSSY B1, `(.L_x_15774) ;  /* 0x0000013000017945 */ /* 0x000fe60003800000 */
        /* <DEDUP_REMOVED lines=17> */
.L_x_15775:
[----:B------:R-:W-:Y:S02]  /*17d0*/  IMAD.MOV.U32 R72, RZ, RZ, R10 ;  /* 0x000000ffff487224 */ /* 0x000fe400078e000a */
.L_x_15776:
[----:B------:R-:W-:Y:S05]  /*17e0*/  BSYNC B1 ;  /* 0x0000000000017941 */ /* 0x000fea0003800000 */
.L_x_15774:
        /* <DEDUP_REMOVED lines=16> */
.L_x_15780:
[----:B------:R-:W-:Y:S05]  /*18f0*/  BSYNC B2 ;  /* 0x0000000000027941 */ /* 0x000fea0003800000 */
.L_x_15779:
        /* <DEDUP_REMOVED lines=43> */
.L_x_15778:
[----:B------:R-:W-:Y:S05]  /*1bb0*/  BSYNC B1 ;  /* 0x0000000000017941 */ /* 0x000fea0003800000 */
.L_x_15777:
        /* <DEDUP_REMOVED lines=20> */
.L_x_15782:
[----:B------:R-:W-:Y:S02]  /*1d00*/  IMAD.MOV.U32 R72, RZ, RZ, R10 ;  /* 0x000000ffff487224 */ /* 0x000fe400078e000a */
.L_x_15783:
[----:B------:R-:W-:Y:S05]  /*1d10*/  BSYNC B1 ;  /* 0x0000000000017941 */ /* 0x000fea0003800000 */
.L_x_15781:
        /* <DEDUP_REMOVED lines=16> */
.L_x_15787:
[----:B------:R-:W-:Y:S05]  /*1e20*/  BSYNC B2 ;  /* 0x0000000000027941 */ /* 0x000fea0003800000 */
.L_x_15786:
        /* <DEDUP_REMOVED lines=42> */
.L_x_15785:
[----:B------:R-:W-:Y:S05]  /*20d0*/  BSYNC B1 ;  /* 0x0000000000017941 */ /* 0x000fea0003800000 */
.L_x_15784:
        /* <DEDUP_REMOVED lines=20> */
.L_x_15789:
[----:B------:R-:W-:Y:S02]  /*2220*/  IMAD.MOV.U32 R106, RZ, RZ, R10 ;  /* 0x000000ffff6a7224 */ /* 0x000fe400078e000a */
.L_x_15790:
[----:B------:R-:W-:Y:S05]  /*2230*/  BSYNC B1 ;  /* 0x0000000000017941 */ /* 0x000fea0003800000 */
.L_x_15788:
        /* <DEDUP_REMOVED lines=16> */
.L_x_15794:
[----:B------:R-:W-:Y:S05]  /*2340*/  BSYNC B2 ;  /* 0x0000000000027941 */ /* 0x000fea0003800000 */
.L_x_15793:
        /* <DEDUP_REMOVED lines=42> */
[----:B------:R-:W-:Y:S02]  /*25f0*/  IMAD.MOV.U32 R8, RZ, RZ, R72 ;  /* 0x000000ffff087224 */ /* 0x000fe400078e0048 */
.L_x_15792:
[----:B------:R-:W-:Y:S05]  /*2600*/  BSYNC B1 ;  /* 0x0000000000017941 */ /* 0x000fea0003800000 */
.L_x_15791:
        /* <DEDUP_REMOVED lines=20> */
.L_x_15796:
[----:B------:R-:W-:Y:S02]  /*2750*/  MOV R108, R10 ;  /* 0x0000000a006c7202 */ /* 0x000fe40000000f00 */
.L_x_15797:
[----:B------:R-:W-:Y:S05]  /*2760*/  BSYNC B1 ;  /* 0x0000000000017941 */ /* 0x000fea0003800000 */
.L_x_15795:
        /* <DEDUP_REMOVED lines=16> */
.L_x_15801:
[----:B------:R-:W-:Y:S05]  /*2870*/  BSYNC B2 ;  /* 0x0000000000027941 */ /* 0x000fea0003800000 */
.L_x_15800:
        /* <DEDUP_REMOVED lines=42> */
.L_x_15799:
[----:B------:R-:W-:Y:S05]  /*2b20*/  BSYNC B1 ;  /* 0x0000000000017941 */ /* 0x000fea0003800000 */
.L_x_15798:
[----:B------:R-:W1:Y:S01]  /*2b30*/  I2F.U32 R9, R108 ;  /* 0x0000006c00097306 */ /* 0x000e620000201000 */
[----:B------:R-:W-:Y:S01]  /*2b40*/  HADD2.F32 R73, -RZ, R74.H1_H1 ;  /* 0x3000004aff497230 */ /* 0x000fe20000004100 */
        /* <DEDUP_REMOVED lines=18> */
.L_x_15803:
[----:B------:R-:W-:Y:S02]  /*2c70*/  MOV R108, R10 ;  /* 0x0000000a006c7202 */ /* 0x000fe40000000f00 */
.L_x_15804:
[----:B------:R-:W-:Y:S05]  /*2c80*/  BSYNC B1 ;  /* 0x0000000000017941 */ /* 0x000fea0003800000 */
.L_x_15802:
        /* <DEDUP_REMOVED lines=16> */
.L_x_15808:
[----:B------:R-:W-:Y:S05]  /*2d90*/  BSYNC B2 ;  /* 0x0000000000027941 */ /* 0x000fea0003800000 */
.L_x_15807:
        /* <DEDUP_REMOVED lines=42> */
.L_x_15806:
[----:B------:R-:W-:Y:S05]  /*3040*/  BSYNC B1 ;  /* 0x0000000000017941 */ /* 0x000fea0003800000 */
.L_x_15805:
[----:B------:R-:W1:Y:S01]  /*3050*/  I2F.U32 R9, R108 ;  /* 0x0000006c00097306 */ /* 0x000e620000201000 */
[----:B------:R-:W-:Y:S01]  /*3060*/  HADD2.F32 R107, -RZ, R75.H0_H0 ;  /* 0x2000004bff6b7230 */ /* 0x000fe20000004100 */
        /* <DEDUP_REMOVED lines=18> */
.L_x_15810:
[----:B------:R-:W-:Y:S02]  /*3190*/  MOV R108, R10 ;  /* 0x0000000a006c7202 */ /* 0x000fe40000000f00 */
.L_x_15811:
[----:B------:R-:W-:Y:S05]  /*31a0*/  BSYNC B1 ;  /* 0x0000000000017941 */ /* 0x000fea0003800000 */
.L_x_15809:
        /* <DEDUP_REMOVED lines=18> */
.L_x_15815:
[----:B------:R-:W-:Y:S05]  /*32d0*/  BSYNC B2 ;  /* 0x0000000000027941 */ /* 0x000fea0003800000 */
.L_x_15814:
        /* <DEDUP_REMOVED lines=42> */
.L_x_15813:
[----:B------:R-:W-:Y:S05]  /*3580*/  BSYNC B1 ;  /* 0x0000000000017941 */ /* 0x000fea0003800000 */
.L_x_15812:
[----:B------:R-:W-:Y:S01]  /*3590*/  ISETP.NE.AND P6, PT, R93, RZ, PT ;  /* 0x000000ff5d00720c */ /* 0x000fe20003fc5270 */
[----:B------:R-:W-:Y:S01]  /*35a0*/  HADD2.F32 R75, -RZ, R75.H1_H1 ;  /* 0x3000004bff4b7230 */ /* 0x000fe20000004100 */
[----:B------:R1:W2:Y:S01]  /*35b0*/  I2F.U32 R93, R108 ;  /* 0x0000006c005d7306 */ /* 0x0002a20000201000 */
[----:B------:R-:W-:Y:S02]  /*35c0*/  SEL R110, RZ, 0x10000, P5 ;  /* 0x00010000ff6e7807 */ /* 0x000fe40002800000 */
[----:B------:R-:W-:Y:S01]  /*35d0*/  ISETP.NE.AND P5, PT, R95, RZ, PT ;  /* 0x000000ff5f00720c */ /* 0x000fe20003fa5270 */
[----:B------:R-:W-:Y:S01]  /*35e0*/  FMUL.FTZ R75, R75, R92 ;  /* 0x0000005c4b4b7220 */ /* 0x000fe20000410000 */
[----:B------:R-:W-:Y:S02]  /*35f0*/  SEL R106, RZ, 0x1, P1 ;  /* 0x00000001ff6a7807 */ /* 0x000fe40000800000 */
[----:B------:R-:W-:Y:S01]  /*3600*/  SEL R104, RZ, 0x1, P2 ;  /* 0x00000001ff687807 */ /* 0x000fe20001000000 */
[----:B------:R-:W-:Y:S01]  /*3610*/  FMUL.FTZ R75, R75, c[0x0][0x1e8] ;  /* 0x00007a004b4b7a20 */ /* 0x000fe20000410000 */
[----:B------:R-:W-:Y:S01]  /*3620*/  SEL R109, RZ, 0x100, P4 ;  /* 0x00000100ff6d7807 */ /* 0x000fe20002000000 */
[----:B------:R-:W-:Y:S01]  /*3630*/  IMAD.WIDE.U32 R106, R106, 0x10000, RZ ;  /* 0x000100006a6a7825 */ /* 0x000fe200078e00ff */
[----:B------:R-:W-:-:S02]  /*3640*/  SEL R111, RZ, 0x1, P3 ;  /* 0x00000001ff6f7807 */ /* 0x000fc40001800000 */
[----:B-1----:R-:W-:Y:S01]  /*3650*/  LEA R108, P2, R3, c[0x0][0x188], 0x5 ;  /* 0x00006200036c7a11 */ /* 0x002fe200078428ff */
[----:B------:R-:W-:-:S04]  /*3660*/  IMAD.WIDE.U32 R104, R104, 0x1000000, RZ ;  /* 0x0100000068687825 */ /* 0x000fc800078e00ff */
[----:B--2---:R-:W-:Y:S01]  /*3670*/  FFMA.FTZ R93, R93, R94, 1.1641532182693481445e-10 ;  /* 0x2f0000005d5d7423 */ /* 0x004fe2000001005e */
[----:B------:R-:W-:-:S04]  /*3680*/  SEL R94, RZ, 0x1, P5 ;  /* 0x00000001ff5e7807 */ /* 0x000fc80002800000 */
        /* <DEDUP_REMOVED lines=18> */
.L_x_15759:
[----:B------:R-:W-:Y:S05]  /*37b0*/  BSYNC B0 ;  /* 0x0000000000007941 */ /* 0x000fea0003800000 */
.L_x_15758:
        /* <DEDUP_REMOVED lines=22> */
[----:B------:R-:W-:Y:S01]  /*3920*/  MOV R77, R8 ;  /* 0x00000008004d7202 */ /* 0x000fe20000000f00 */
[----:B------:R-:W-:Y:S05]  /*3930*/  BRA `(.L_x_15820) ;  /* 0x0000001000007947 */ /* 0x000fea0003800000 */
.L_x_15819:
[----:B--2---:R-:W-:Y:S02]  /*3940*/  IMAD.MOV.U32 R77, RZ, RZ, R10 ;  /* 0x000000ffff4d7224 */ /* 0x004fe400078e000a */
.L_x_15820:
[----:B------:R-:W-:Y:S05]  /*3950*/  BSYNC B1 ;  /* 0x0000000000017941 */ /* 0x000fea0003800000 */
.L_x_15818:
        /* <DEDUP_REMOVED lines=16> */
.L_x_15824:
[----:B------:R-:W-:Y:S05]  /*3a60*/  BSYNC B2 ;  /* 0x0000000000027941 */ /* 0x000fea0003800000 */
.L_x_15823:
        /* <DEDUP_REMOVED lines=42> */
[----:B------:R-:W-:Y:S02]  /*3d10*/  IMAD.MOV.U32 R8, RZ, RZ, R94 ;  /* 0x000000ffff087224 */ /* 0x000fe400078e005e */
.L_x_15822:
[----:B------:R-:W-:Y:S05]  /*3d20*/  BSYNC B1 ;  /* 0x0000000000017941 */ /* 0x000fea0003800000 */
.L_x_15821:
[----:B------:R-:W2:Y:S01]  /*3d30*/  I2F.U32 R9, R77 ;  /* 0x0000004d00097306 */ /* 0x000ea20000201000 */
[----:B-----5:R-:W-:Y:S01]  /*3d40*/  HADD2.F32 R79, -RZ, R80.H0_H0 ;  /* 0x20000050ff4f7230 */ /* 0x020fe20000004100 */
[----:B-1----:R-:W-:Y:S01]  /*3d50*/  IMAD.MOV.U32 R94, RZ, RZ, 0x2f800000 ;  /* 0x2f800000ff5e7424 */ /* 0x002fe200078e00ff */
[----:B------:R-:W-:Y:S01]  /*3d60*/  ISETP.NE.U32.AND P0, PT, RZ, c[0x0][0x180], PT ;  /* 0x00006000ff007a0c */ /* 0x000fe20003f05070 */
[----:B------:R-:W-:Y:S01]  /*3d70*/  BSSY B1, `(.L_x_15825) ;  /* 0x0000015000017945 */ /* 0x000fe20003800000 */
[----:B------:R-:W-:Y:S01]  /*3d80*/  ISETP.NE.AND P1, PT, R78, 0x1, PT ;  /* 0x000000014e00780c */ /* 0x000fe20003f25270 */
[----:B------:R-:W-:Y:S01]  /*3d90*/  FMUL.FTZ R79, R79, R92 ;  /* 0x0000005c4f4f7220 */ /* 0x000fe20000410000 */
[----:B------:R-:W-:-:S03]  /*3da0*/  ISETP.NE.AND.EX P0, PT, RZ, c[0x0][0x184], PT, P0 ;  /* 0x00006100ff007a0c */ /* 0x000fc60003f05300 */
[----:B------:R-:W-:Y:S02]  /*3db0*/  FMUL.FTZ R79, R79, c[0x0][0x1e8] ;  /* 0x00007a004f4f7a20 */ /* 0x000fe40000410000 */
[----:B--2---:R-:W-:-:S05]  /*3dc0*/  FFMA.FTZ R9, R9, R94, 1.1641532182693481445e-10 ;  /* 0x2f00000009097423 */ /* 0x004fca000001005e */
        /* <DEDUP_REMOVED lines=14> */
.L_x_15826:
[----:B------:R-:W-:Y:S02]  /*3eb0*/  IMAD.MOV.U32 R106, RZ, RZ, R10 ;  /* 0x000000ffff6a7224 */ /* 0x000fe400078e000a */
.L_x_15827:
[----:B------:R-:W-:Y:S05]  /*3ec0*/  BSYNC B1 ;  /* 0x0000000000017941 */ /* 0x000fea0003800000 */
.L_x_15825:
        /* <DEDUP_REMOVED lines=16> */
.L_x_15831:
[----:B------:R-:W-:Y:S05]  /*3fd0*/  BSYNC B2 ;  /* 0x0000000000027941 */ /* 0x000fea0003800000 */
.L_x_15830:
        /* <DEDUP_REMOVED lines=41> */
[----:B------:R-:W-:Y:S01]  /*4270*/  HFMA2.MMA R79, -RZ, RZ, 0, 0 ;  /* 0x00000000ff4f7435 */ /* 0x000fe200000001ff */
[----:B------:R-:W-:-:S05]  /*4280*/  IMAD.MOV.U32 R8, RZ, RZ, R78 ;  /* 0x000000ffff087224 */ /* 0x000fca00078e004e */
.L_x_15829:
[----:B------:R-:W-:Y:S05]  /*4290*/  BSYNC B1 ;  /* 0x0000000000017941 */ /* 0x000fea0003800000 */
.L_x_15828:
        /* <DEDUP_REMOVED lines=21> */
.L_x_15833:
[----:B------:R-:W-:Y:S02]  /*43f0*/  MOV R80, R10 ;  /* 0x0000000a00507202 */ /* 0x000fe40000000f00 */
.L_x_15834:
[----:B------:R-:W-:Y:S05]  /*4400*/  BSYNC B1 ;  /* 0x0000000000017941 */ /* 0x000fea0003800000 */
.L_x_15832:
        /* <DEDUP_REMOVED lines=16> */
.L_x_15838:
[----:B------:R-:W-:Y:S05]  /*4510*/  BSYNC B2 ;  /* 0x0000000000027941 */ /* 0x000fea0003800000 */
.L_x_15837:
        /* <DEDUP_REMOVED lines=42> */
.L_x_15836:
[----:B------:R-:W-:Y:S05]  /*47c0*/  BSYNC B1 ;  /* 0x0000000000017941 */ /* 0x000fea0003800000 */
.L_x_15835:
        /* <DEDUP_REMOVED lines=20> */
.L_x_15840:
[----:B------:R-:W-:Y:S02]  /*4910*/  IMAD.MOV.U32 R80, RZ, RZ, R10 ;  /* 0x000000ffff507224 */ /* 0x000fe400078e000a */
.L_x_15841:
[----:B------:R-:W-:Y:S05]  /*4920*/  BSYNC B1 ;  /* 0x0000000000017941 */ /* 0x000fea0003800000 */
.L_x_15839:
        /* <DEDUP_REMOVED lines=16> */
.L_x_15845:
[----:B------:R-:W-:Y:S05]  /*4a30*/  BSYNC B2 ;  /* 0x0000000000027941 */ /* 0x000fea0003800000 */
.L_x_15844:
        /* <DEDUP_REMOVED lines=42> */
.L_x_15843:
[----:B------:R-:W-:Y:S05]  /*4ce0*/  BSYNC B1 ;  /* 0x0000000000017941 */ /* 0x000fea0003800000 */
.L_x_15842:
        /* <DEDUP_REMOVED lines=20> */
.L_x_15847:
[----:B------:R-:W-:Y:S02]  /*4e30*/  MOV R106, R10 ;  /* 0x0000000a006a7202 */ /* 0x000fe40000000f00 */
.L_x_15848:
[----:B------:R-:W-:Y:S05]  /*4e40*/  BSYNC B1 ;  /* 0x0000000000017941 */ /* 0x000fea0003800000 */
.L_x_15846:
        /* <DEDUP_REMOVED lines=16> */
.L_x_15852:
[----:B------:R-:W-:Y:S05]  /*4f50*/  BSYNC B2 ;  /* 0x0000000000027941 */ /* 0x000fea0003800000 */
.L_x_15851:
        /* <DEDUP_REMOVED lines=42> */
.L_x_15850:
[----:B------:R-:W-:Y:S05]  /*5200*/  BSYNC B1 ;  /* 0x0000000000017941 */ /* 0x000fea0003800000 */
.L_x_15849:
        /* <DEDUP_REMOVED lines=20> */
.L_x_15854:
[----:B------:R-:W-:Y:S02]  /*5350*/  IMAD.MOV.U32 R109, RZ, RZ, R10 ;  /* 0x000000ffff6d7224 */ /* 0x000fe400078e000a */
.L_x_15855:
[----:B------:R-:W-:Y:S05]  /*5360*/  BSYNC B1 ;  /* 0x0000000000017941 */ /* 0x000fea0003800000 */
.L_x_15853:
        /* <DEDUP_REMOVED lines=16> */
.L_x_15859:
[----:B------:R-:W-:Y:S05]  /*5470*/  BSYNC B2 ;  /* 0x0000000000027941 */ /* 0x000fea0003800000 */
.L_x_15858:
        /* <DEDUP_REMOVED lines=42> */
.L_x_15857:
[----:B------:R-:W-:Y:S05]  /*5720*/  BSYNC B1 ;  /* 0x0000000000017941 */ /* 0x000fea0003800000 */
.L_x_15856:
        /* <DEDUP_REMOVED lines=20> */
.L_x_15861:
[----:B------:R-:W-:Y:S02]  /*5870*/  IMAD.MOV.U32 R109, RZ, RZ, R10 ;  /* 0x000000ffff6d7224 */ /* 0x000fe400078e000a */
.L_x_15862:
[----:B------:R-:W-:Y:S05]  /*5880*/  BSYNC B1 ;  /* 0x0000000000017941 */ /* 0x000fea0003800000 */
.L_x_15860:
        /* <DEDUP_REMOVED lines=16> */
.L_x_15866:
[----:B------:R-:W-:Y:S05]  /*5990*/  BSYNC B2 ;  /* 0x0000000000027941 */ /* 0x000fea0003800000 */
.L_x_15865:
        /* <DEDUP_REMOVED lines=42> */
.L_x_15864:
[----:B------:R-:W-:Y:S05]  /*5c40*/  BSYNC B1 ;  /* 0x0000000000017941 */ /* 0x000fea0003800000 */
.L_x_15863:
        /* <DEDUP_REMOVED lines=20> */
.L_x_15868:
[----:B------:R-:W-:Y:S02]  /*5d90*/  MOV R109, R10 ;  /* 0x0000000a006d7202 */ /* 0x000fe40000000f00 */
.L_x_15869:
[----:B------:R-:W-:Y:S05]  /*5da0*/  BSYNC B1 ;  /* 0x0000000000017941 */ /* 0x000fea0003800000 */
.L_x_15867:
        /* <DEDUP_REMOVED lines=18> */
.L_x_15873:
[----:B------:R-:W-:Y:S05]  /*5ed0*/  BSYNC B2 ;  /* 0x0000000000027941 */ /* 0x000fea0003800000 */
.L_x_15872:
        /* <DEDUP_REMOVED lines=42> */
.L_x_15871:
[----:B------:R-:W-:Y:S05]  /*6180*/  BSYNC B1 ;  /* 0x0000000000017941 */ /* 0x000fea0003800000 */
.L_x_15870:
[----:B------:R-:W-:Y:S01]  /*6190*/  ISETP.NE.AND P6, PT, R95, RZ, PT ;  /* 0x000000ff5f00720c */ /* 0x000fe20003fc5270 */
[----:B------:R-:W-:Y:S01]  /*61a0*/  HADD2.F32 R83, -RZ, R83.H1_H1 ;  /* 0x30000053ff537230 */ /* 0x000fe20000004100 */
[----:B------:R-:W1:Y:S01]  /*61b0*/  I2F.U32 R95, R109 ;  /* 0x0000006d005f7306 */ /* 0x000e620000201000 */
[----:B------:R-:W-:Y:S02]  /*61c0*/  SEL R106, RZ, 0x1, P1 ;  /* 0x00000001ff6a7807 */ /* 0x000fe40000800000 */
[----:B------:R-:W-:Y:S01]  /*61d0*/  SEL R107, RZ, 0x10000, P5 ;  /* 0x00010000ff6b7807 */ /* 0x000fe20002800000 */
[----:B------:R-:W-:Y:S01]  /*61e0*/  FMUL.FTZ R83, R83, R92 ;  /* 0x0000005c53537220 */ /* 0x000fe20000410000 */
[----:B------:R-:W-:Y:S02]  /*61f0*/  ISETP.NE.AND P5, PT, R108, RZ, PT ;  /* 0x000000ff6c00720c */ /* 0x000fe40003fa5270 */
[----:B------:R-:W-:Y:S01]  /*6200*/  SEL R110, RZ, 0x100, P4 ;  /* 0x00000100ff6e7807 */ /* 0x000fe20002000000 */
[----:B------:R-:W-:Y:S01]  /*6210*/  FMUL.FTZ R83, R83, c[0x0][0x1e8] ;  /* 0x00007a0053537a20 */ /* 0x000fe20000410000 */
[----:B------:R-:W-:-:S02]  /*6220*/  SEL R104, RZ, 0x1, P2 ;  /* 0x00000001ff687807 */ /* 0x000fc40001000000 */
[----:B------:R-:W-:Y:S02]  /*6230*/  SEL R105, RZ, 0x1, P5 ;  /* 0x00000001ff697807 */ /* 0x000fe40002800000 */
[----:B------:R-:W-:Y:S02]  /*6240*/  SEL R113, RZ, 0x1, P3 ;  /* 0x00000001ff717807 */ /* 0x000fe40001800000 */
[----:B------:R-:W-:Y:S01]  /*6250*/  LEA R108, P2, R93, c[0x0][0x188], 0x5 ;  /* 0x000062005d6c7a11 */ /* 0x000fe200078428ff */
[----:B-1----:R-:W-:Y:S01]  /*6260*/  FFMA.FTZ R95, R95, R94, 1.1641532182693481445e-10 ;  /* 0x2f0000005f5f7423 */ /* 0x002fe2000001005e */
[----:B------:R-:W-:Y:S02]  /*6270*/  SEL R111, RZ, 0x1, P6 ;  /* 0x00000001ff6f7807 */ /* 0x000fe40003000000 */
[----:B------:R-:W-:Y:S02]  /*6280*/  LEA.HI.X R109, R93, c[0x0][0x18c], RZ, 0x5, P2 ;  /* 0x000063005d6d7a11 */ /* 0x000fe400010f2cff */
[----:B------:R-:W-:-:S03]  /*6290*/  FSETP.GTU.FTZ.AND P1, PT, R95, c[0x0][0x1e4], PT ;  /* 0x000079005f007a0b */ /* 0x000fc60003f3c000 */
[----:B------:R1:W-:Y:S01]  /*62a0*/  STG.E.128 [R108.64], R76 ;  /* 0x0000004c6c007986 */ /* 0x0003e2000c101d06 */
[----:B------:R-:W-:Y:S02]  /*62b0*/  SEL R94, RZ, 0x1000000, P1 ;  /* 0x01000000ff5e7807 */ /* 0x000fe40000800000 */
[----:B------:R-:W-:Y:S02]  /*62c0*/  FSEL R83, R83, RZ, !P1 ;  /* 0x000000ff53537208 */ /* 0x000fe40004800000 */
        /* <DEDUP_REMOVED lines=14> */
.L_x_15817:
[----:B------:R-:W-:Y:S05]  /*63b0*/  BSYNC B0 ;  /* 0x0000000000007941 */ /* 0x000fea0003800000 */
.L_x_15816:
        /* <DEDUP_REMOVED lines=17> */
[----:B------:R-:W-:-:S11]  /*64d0*/  MOV R85, R11 ;  /* 0x0000000b00557202 */ /* 0x000fd60000000f00 */
[----:B------:R-:W-:Y:S05]  /*64e0*/  @!P0 BRA `(.L_x_15878) ;  /* 0x0000006000008947 */ /* 0x000fea0003800000 */
[----:B------:R-:W-:Y:S01]  /*64f0*/  ISETP.NE.AND P0, PT, R9, 0x3, PT ;  /* 0x000000030900780c */ /* 0x000fe20003f05270 */
[----:B------:R-:W-:-:S12]  /*6500*/  IMAD.MOV.U32 R85, RZ, RZ, R97 ;  /* 0x000000ffff557224 */ /* 0x000fd800078e0061 */
[----:B------:R-:W-:Y:S05]  /*6510*/  @P0 BRA `(.L_x_15878) ;  /* 0x0000003000000947 */ /* 0x000fea0003800000 */
[----:B------:R-:W-:Y:S01]  /*6520*/  IMAD.MOV.U32 R85, RZ, RZ, R8 ;  /* 0x000000ffff557224 */ /* 0x000fe200078e0008 */
[----:B------:R-:W-:Y:S05]  /*6530*/  BRA `(.L_x_15878) ;  /* 0x0000001000007947 */ /* 0x000fea0003800000 */
.L_x_15877:
[----:B--2---:R-:W-:Y:S02]  /*6540*/  MOV R85, R10 ;  /* 0x0000000a00557202 */ /* 0x004fe40000000f00 */
.L_x_15878:
[----:B------:R-:W-:Y:S05]  /*6550*/  BSYNC B1 ;  /* 0x0000000000017941 */ /* 0x000fea0003800000 */
.L_x_15876:
        /* <DEDUP_REMOVED lines=16> */
.L_x_15882:
[----:B------:R-:W-:Y:S05]  /*6660*/  BSYNC B2 ;  /* 0x0000000000027941 */ /* 0x000fea0003800000 */
.L_x_15881:
        /* <DEDUP_REMOVED lines=43> */
.L_x_15880:
[----:B------:R-:W-:Y:S05]  /*6920*/  BSYNC B1 ;  /* 0x0000000000017941 */ /* 0x000fea0003800000 */
.L_x_15879:
[----:B------:R-:W2:Y:S01]  /*6930*/  I2F.U32 R84, R85 ;  /* 0x0000005500547306 */ /* 0x000ea20000201000 */
[----:B-1----:R-:W-:Y:S01]  /*6940*/  HFMA2.MMA R95, -RZ, RZ, 0.1171875, 0 ;  /* 0x2f800000ff5f7435 */ /* 0x002fe200000001ff */
[----:B-----5:R-:W-:Y:S01]  /*6950*/  HADD2.F32 R9, -RZ, R88.H0_H0 ;  /* 0x20000058ff097230 */ /* 0x020fe20000004100 */
[----:B------:R-:W-:Y:S01]  /*6960*/  ISETP.NE.U32.AND P0, PT, RZ, c[0x0][0x180], PT ;  /* 0x00006000ff007a0c */ /* 0x000fe20003f05070 */
[----:B------:R-:W-:Y:S01]  /*6970*/  BSSY B1, `(.L_x_15883) ;  /* 0x0000015000017945 */ /* 0x000fe20003800000 */
[----:B------:R-:W-:Y:S02]  /*6980*/  ISETP.NE.AND P1, PT, R86, 0x1, PT ;  /* 0x000000015600780c */ /* 0x000fe40003f25270 */
        /* <DEDUP_REMOVED lines=18> */
.L_x_15884:
[----:B------:R-:W-:Y:S02]  /*6ab0*/  IMAD.MOV.U32 R106, RZ, RZ, R10 ;  /* 0x000000ffff6a7224 */ /* 0x000fe400078e000a */
.L_x_15885:
[----:B------:R-:W-:Y:S05]  /*6ac0*/  BSYNC B1 ;  /* 0x0000000000017941 */ /* 0x000fea0003800000 */
.L_x_15883:
        /* <DEDUP_REMOVED lines=16> */
.L_x_15889:
[----:B------:R-:W-:Y:S05]  /*6bd0*/  BSYNC B2 ;  /* 0x0000000000027941 */ /* 0x000fea0003800000 */
.L_x_15888:
        /* <DEDUP_REMOVED lines=43> */
.L_x_15887:
[----:B------:R-:W-:Y:S05]  /*6e90*/  BSYNC B1 ;  /* 0x0000000000017941 */ /* 0x000fea0003800000 */
.L_x_15886:
[----:B------:R-:W1:Y:S01]  /*6ea0*/  I2F.U32 R86, R106 ;  /* 0x0000006a00567306 */ /* 0x000e620000201000 */
[----:B------:R-:W-:Y:S01]  /*6eb0*/  HADD2.F32 R9, -RZ, R88.H1_H1 ;  /* 0x30000058ff097230 */ /* 0x000fe20000004100 */
[----:B------:R-:W-:Y:S01]  /*6ec0*/  ISETP.NE.AND P1, PT, R87, 0x1, PT ;  /* 0x000000015700780c */ /* 0x000fe20003f25270 */
[----:B------:R-:W-:Y:S03]  /*6ed0*/  BSSY B1, `(.L_x_15890) ;  /* 0x0000013000017945 */ /* 0x000fe60003800000 */
        /* <DEDUP_REMOVED lines=17> */
.L_x_15891:
[----:B------:R-:W-:Y:S02]  /*6ff0*/  IMAD.MOV.U32 R88, RZ, RZ, R10 ;  /* 0x000000ffff587224 */ /* 0x000fe400078e000a */
.L_x_15892:
[----:B------:R-:W-:Y:S05]  /*7000*/  BSYNC B1 ;  /* 0x0000000000017941 */ /* 0x000fea0003800000 */
.L_x_15890:
        /* <DEDUP_REMOVED lines=16> */
.L_x_15896:
[----:B------:R-:W-:Y:S05]  /*7110*/  BSYNC B2 ;  /* 0x0000000000027941 */ /* 0x000fea0003800000 */
.L_x_15895:
        /* <DEDUP_REMOVED lines=42> */
.L_x_15894:
[----:B------:R-:W-:Y:S05]  /*73c0*/  BSYNC B1 ;  /* 0x0000000000017941 */ /* 0x000fea0003800000 */
.L_x_15893:
        /* <DEDUP_REMOVED lines=20> */
.L_x_15898:
[----:B------:R-:W-:Y:S02]  /*7510*/  MOV R88, R10 ;  /* 0x0000000a00587202 */ /* 0x000fe40000000f00 */
.L_x_15899:
[----:B------:R-:W-:Y:S05]  /*7520*/  BSYNC B1 ;  /* 0x0000000000017941 */ /* 0x000fea0003800000 */
.L_x_15897:
        /* <DEDUP_REMOVED lines=16> */
.L_x_15903:
[----:B------:R-:W-:Y:S05]  /*7630*/  BSYNC B2 ;  /* 0x0000000000027941 */ /* 0x000fea0003800000 */
.L_x_15902:
        /* <DEDUP_REMOVED lines=42> */
.L_x_15901:
[----:B------:R-:W-:Y:S05]  /*78e0*/  BSYNC B1 ;  /* 0x0000000000017941 */ /* 0x000fea0003800000 */
.L_x_15900:
        /* <DEDUP_REMOVED lines=20> */
.L_x_15905:
[----:B------:R-:W-:Y:S02]  /*7a30*/  IMAD.MOV.U32 R106, RZ, RZ, R10 ;  /* 0x000000ffff6a7224 */ /* 0x000fe400078e000a */
.L_x_15906:
[----:B------:R-:W-:Y:S05]  /*7a40*/  BSYNC B1 ;  /* 0x0000000000017941 */ /* 0x000fea0003800000 */
.L_x_15904:
        /* <DEDUP_REMOVED lines=16> */
.L_x_15910:
[----:B------:R-:W-:Y:S05]  /*7b50*/  BSYNC B2 ;  /* 0x0000000000027941 */ /* 0x000fea0003800000 */
.L_x_15909:
        /* <DEDUP_REMOVED lines=42> */
.L_x_15908:
[----:B------:R-:W-:Y:S05]  /*7e00*/  BSYNC B1 ;  /* 0x0000000000017941 */ /* 0x000fea0003800000 */
.L_x_15907:
        /* <DEDUP_REMOVED lines=20> */
.L_x_15912:
[----:B------:R-:W-:Y:S02]  /*7f50*/  IMAD.MOV.U32 R109, RZ, RZ, R10 ;  /* 0x000000ffff6d7224 */ /* 0x000fe400078e000a */
.L_x_15913:
[----:B------:R-:W-:Y:S05]  /*7f60*/  BSYNC B1 ;  /* 0x0000000000017941 */ /* 0x000fea0003800000 */
.L_x_15911:
        /* <DEDUP_REMOVED lines=16> */
.L_x_15917:
[----:B------:R-:W-:Y:S05]  /*8070*/  BSYNC B2 ;  /* 0x0000000000027941 */ /* 0x000fea0003800000 */
.L_x_15916:
        /* <DEDUP_REMOVED lines=42> */
.L_x_15915:
[----:B------:R-:W-:Y:S05]  /*8320*/  BSYNC B1 ;  /* 0x0000000000017941 */ /* 0x000fea0003800000 */
.L_x_15914:
        /* <DEDUP_REMOVED lines=20> */
.L_x_15919:
[----:B------:R-:W-:Y:S02]  /*8470*/  MOV R109, R10 ;  /* 0x0000000a006d7202 */ /* 0x000fe40000000f00 */
.L_x_15920:
[----:B------:R-:W-:Y:S05]  /*8480*/  BSYNC B1 ;  /* 0x0000000000017941 */ /* 0x000fea0003800000 */
.L_x_15918:
        /* <DEDUP_REMOVED lines=16> */
.L_x_15924:
[----:B------:R-:W-:Y:S05]  /*8590*/  BSYNC B2 ;  /* 0x0000000000027941 */ /* 0x000fea0003800000 */
.L_x_15923:
        /* <DEDUP_REMOVED lines=42> */
.L_x_15922:
[----:B------:R-:W-:Y:S05]  /*8840*/  BSYNC B1 ;  /* 0x0000000000017941 */ /* 0x000fea0003800000 */
.L_x_15921:
[----:B------:R-:W1:Y:S01]  /*8850*/  I2F.U32 R90, R109 ;  /* 0x0000006d005a7306 */ /* 0x000e620000201000 */
[----:B------:R-:W-:Y:S01]  /*8860*/  HADD2.F32 R9, -RZ, R91.H0_H0 ;  /* 0x2000005bff097230 */ /* 0x000fe20000004100 */
[----:B------:R-:W-:Y:S01]  /*8870*/  ISETP.NE.AND P6, PT, R105, 0x1, PT ;  /* 0x000000016900780c */ /* 0x000fe20003fc5270 */
[----:B------:R-:W-:Y:S03]  /*8880*/  BSSY B1, `(.L_x_15925) ;  /* 0x0000012000017945 */ /* 0x000fe60003800000 */
        /* <DEDUP_REMOVED lines=16> */
.L_x_15926:
[----:B------:R-:W-:Y:S02]  /*8990*/  IMAD.MOV.U32 R109, RZ, RZ, R10 ;  /* 0x000000ffff6d7224 */ /* 0x000fe400078e000a */
.L_x_15927:
[----:B------:R-:W-:Y:S05]  /*89a0*/  BSYNC B1 ;  /* 0x0000000000017941 */ /* 0x000fea0003800000 */
.L_x_15925:
        /* <DEDUP_REMOVED lines=18> */
.L_x_15931:
[----:B------:R-:W-:Y:S05]  /*8ad0*/  BSYNC B2 ;  /* 0x0000000000027941 */ /* 0x000fea0003800000 */
.L_x_15930:
        /* <DEDUP_REMOVED lines=42> */
.L_x_15929:
[----:B------:R-:W-:Y:S05]  /*8d80*/  BSYNC B1 ;  /* 0x0000000000017941 */ /* 0x000fea0003800000 */
.L_x_15928:
[----:B------:R-:W-:Y:S01]  /*8d90*/  ISETP.NE.AND P6, PT, R94, RZ, PT ;  /* 0x000000ff5e00720c */ /* 0x000fe20003fc5270 */
[----:B------:R-:W-:Y:S01]  /*8da0*/  HADD2.F32 R91, -RZ, R91.H1_H1 ;  /* 0x3000005bff5b7230 */ /* 0x000fe20000004100 */
[----:B------:R1:W2:Y:S01]  /*8db0*/  I2F.U32 R94, R109 ;  /* 0x0000006d005e7306 */ /* 0x0002a20000201000 */
[----:B------:R-:W-:Y:S02]  /*8dc0*/  SEL R106, RZ, 0x10000, P5 ;  /* 0x00010000ff6a7807 */ /* 0x000fe40002800000 */
[----:B------:R-:W-:Y:S01]  /*8dd0*/  SEL R104, RZ, 0x1, P1 ;  /* 0x00000001ff687807 */ /* 0x000fe20000800000 */
[----:B------:R-:W-:Y:S01]  /*8de0*/  FMUL.FTZ R91, R91, R92 ;  /* 0x0000005c5b5b7220 */ /* 0x000fe20000410000 */
[----:B------:R-:W-:Y:S02]  /*8df0*/  ISETP.NE.AND P5, PT, R108, RZ, PT ;  /* 0x000000ff6c00720c */ /* 0x000fe40003fa5270 */
[----:B------:R-:W-:Y:S01]  /*8e00*/  SEL R110, RZ, 0x1, P2 ;  /* 0x00000001ff6e7807 */ /* 0x000fe20001000000 */
[----:B------:R-:W-:Y:S01]  /*8e10*/  FMUL.FTZ R91, R91, c[0x0][0x1e8] ;  /* 0x00007a005b5b7a20 */ /* 0x000fe20000410000 */
[----:B------:R-:W-:-:S02]  /*8e20*/  SEL R105, RZ, 0x100, P4 ;  /* 0x00000100ff697807 */ /* 0x000fc40002000000 */
        /* <DEDUP_REMOVED lines=23> */
.L_x_15875:
[----:B------:R-:W-:Y:S05]  /*8fa0*/  BSYNC B0 ;  /* 0x0000000000007941 */ /* 0x000fea0003800000 */
.L_x_15874:
        /* <DEDUP_REMOVED lines=34> */
.L_x_15942:
        /* <DEDUP_REMOVED lines=70> */
.L_x_15943:
        /* <DEDUP_REMOVED lines=111> */
[----:B------:R-:W-:-:S03]  /*9d20*/  IMAD.MOV.U32 R108, RZ, RZ, 0x10 ;  /* 0x00000010ff6c7424 */ /* 0x000fc600078e00ff */
[----:B------:R-:W-:Y:S01]  /*9d30*/  F2FP.PACK_AB R95, R110, R115 ;  /* 0x000000736e5f723e */ /* 0x000fe200000000ff */
[C---:B------:R-:W-:Y:S01]  /*9d40*/  IMAD.WIDE.U32 R104, R3.reuse, R108, c[0x0][0x208] ;  /* 0x0000820003687625 */ /* 0x040fe200078e006c */
[----:B------:R-:W-:-:S04]  /*9d50*/  IADD3 R3, R3, 0x100, RZ ;  /* 0x0000010003037810 */ /* 0x000fc80007ffe0ff */
[----:B------:R0:W-:Y:S03]  /*9d60*/  STG.E.128 [R104.64], R92 ;  /* 0x0000005c68007986 */ /* 0x0001e6000c101d06 */
.L_x_15935:
[----:B------:R-:W-:Y:S05]  /*9d70*/  BSYNC B0 ;  /* 0x0000000000007941 */ /* 0x000fea0003800000 */
.L_x_15934:
        /* <DEDUP_REMOVED lines=35> */
.L_x_15937:
[----:B------:R-:W-:Y:S05]  /*9fb0*/  BSYNC B0 ;  /* 0x0000000000007941 */ /* 0x000fea0003800000 */
.L_x_15936:
        /* <DEDUP_REMOVED lines=29> */
[----:B------:R-:W-:Y:S01]  /*a190*/  IMAD.MOV.U32 R110, RZ, RZ, 0x10 ;  /* 0x00000010ff6e7424 */ /* 0x000fe200078e00ff */
[----:B------:R-:W-:Y:S02]  /*a1a0*/  F2FP.PACK_AB R95, R106, R95 ;  /* 0x0000005f6a5f723e */ /* 0x000fe400000000ff */
[----:B------:R-:W-:Y:S01]  /*a1b0*/  F2FP.PACK_AB R94, R108, R111 ;  /* 0x0000006f6c5e723e */ /* 0x000fe200000000ff */
[----:B------:R-:W-:-:S05]  /*a1c0*/  IMAD.WIDE.U32 R104, R3, R110, c[0x0][0x208] ;  /* 0x0000820003687625 */ /* 0x000fca00078e006e */
[----:B------:R0:W-:Y:S02]  /*a1d0*/  STG.E.128 [R104.64], R92 ;  /* 0x0000005c68007986 */ /* 0x0001e4000c101d06 */
.L_x_15939:
[----:B------:R-:W-:Y:S05]  /*a1e0*/  BSYNC B0 ;  /* 0x0000000000007941 */ /* 0x000fea0003800000 */
.L_x_15938:
[----:B------:R-:W-:Y:S02]  /*a1f0*/  IADD3 R98, R98, c[0x0][0x160], RZ ;  /* 0x0000580062627a10 */ /* 0x000fe40007ffe0ff */
[----:B------:R-:W-:Y:S02]  /*a200*/  LOP3.LUT P1, RZ, R6, 0xff, RZ, 0xc0, !PT ;  /* 0x000000ff06ff7812 */ /* 0x000fe4000782c0ff */
[----:B------:R-:W-:Y:S02]  /*a210*/  ISETP.GE.AND P0, PT, R98, c[0x0][0x164], PT ;  /* 0x0000590062007a0c */ /* 0x000fe40003f06270 */
[----:B------:R-:W-:-:S11]  /*a220*/  SEL R6, RZ, 0x1, P1 ;  /* 0x00000001ff067807 */ /* 0x000fd60000800000 */
[----:B01---5:R-:W-:Y:S01]  /*a230*/  @P0 CALL.REL.NOINC `(.L_x_15940) ;  /* 0x0000001000000944 */ /* 0x023fe20003c00000 */
[----:B------:R-:W-:Y:S05]  /*a240*/  BRA `(.L_x_15941) ;  /* 0xffff688000007947 */ /* 0x000fea000383ffff */
.L_x_15940:
[----:B------:R-:W-:Y:S05]  /*a250*/  EXIT ;  /* 0x000000000000794d */ /* 0x000fea0003800000 */
.L_x_15932:
[----:B------:R-:W-:Y:S01]  /*a260*/  IMAD.MOV.U32 R108, RZ, RZ, 0x1 ;  /* 0x00000001ff6c7424 */ /* 0x000fe200078e00ff */
[----:B------:R-:W-:Y:S01]  /*a270*/  MOV R106, 0x1f ;  /* 0x0000001f006a7802 */ /* 0x000fe20000000f00 */
[----:B------:R-:W-:Y:S01]  /*a280*/  IMAD.MOV.U32 R107, RZ, RZ, -0x1 ;  /* 0xffffffffff6b7424 */ /* 0x000fe200078e00ff */
[----:B------:R-:W-:Y:S02]  /*a290*/  MOV R94, 0xa2b0 ;  /* 0x0000a2b0005e7802 */ /* 0x000fe40000000f00 */
[----:B0----5:R-:W-:Y:S05]  /*a2a0*/  CALL.REL.NOINC `($__internal_120_$__cuda_sm70_shflsync_bfly_p) ;  /* 0x000006c000007944 */ /* 0x021fea0003c00000 */
[----:B-1----:R-:W-:Y:S01]  /*a2b0*/  IMAD.MOV.U32 R92, RZ, RZ, R108 ;  /* 0x000000ffff5c7224 */ /* 0x002fe200078e006c */
[----:B0-----:R-:W-:Y:S05]  /*a2c0*/  BRA `(.L_x_15942) ;  /* 0xffffef0000007947 */ /* 0x001fea000383ffff */
.L_x_15933:
[----:B------:R-:W-:Y:S01]  /*a2d0*/  HFMA2.MMA R108, -RZ, RZ, 0, 1.1920928955078125e-07 ;  /* 0x00000002ff6c7435 */ /* 0x000fe200000001ff */
[----:B------:R-:W-:Y:S01]  /*a2e0*/  IMAD.MOV.U32 R106, RZ, RZ, 0x1f ;  /* 0x0000001fff6a7424 */ /* 0x000fe200078e00ff */
[----:B------:R-:W-:Y:S01]  /*a2f0*/  MOV R94, 0xa320 ;  /* 0x0000a320005e7802 */ /* 0x000fe20000000f00 */
[----:B------:R-:W-:-:S03]  /*a300*/  IMAD.MOV.U32 R107, RZ, RZ, -0x1 ;  /* 0xffffffffff6b7424 */ /* 0x000fc600078e00ff */
[----:B0----5:R-:W-:Y:S05]  /*a310*/  CALL.REL.NOINC `($__internal_120_$__cuda_sm70_shflsync_bfly_p) ;  /* 0x0000065000007944 */ /* 0x021fea0003c00000 */
[----:B01----:R-:W-:Y:S01]  /*a320*/  FADD.FTZ R93, R93, R108 ;  /* 0x0000006c5d5d7221 */ /* 0x003fe20000010000 */
[----:B------:R-:W-:Y:S01]  /*a330*/  MOV R108, 0x4 ;  /* 0x00000004006c7802 */ /* 0x000fe20000000f00 */
[----:B------:R-:W-:Y:S01]  /*a340*/  IMAD.MOV.U32 R106, RZ, RZ, 0x1f ;  /* 0x0000001fff6a7424 */ /* 0x000fe200078e00ff */
[----:B------:R-:W-:Y:S01]  /*a350*/  MOV R94, 0xa380 ;  /* 0x0000a380005e7802 */ /* 0x000fe20000000f00 */
[----:B------:R-:W-:-:S02]  /*a360*/  IMAD.MOV.U32 R107, RZ, RZ, -0x1 ;  /* 0xffffffffff6b7424 */ /* 0x000fc400078e00ff */
[----:B------:R-:W-:Y:S05]  /*a370*/  CALL.REL.NOINC `($__internal_120_$__cuda_sm70_shflsync_bfly_p) ;  /* 0x000005f000007944 */ /* 0x000fea0003c00000 */
[----:B01----:R-:W-:Y:S01]  /*a380*/  FADD.FTZ R93, R93, R108 ;  /* 0x0000006c5d5d7221 */ /* 0x003fe20000010000 */
[----:B------:R-:W-:Y:S01]  /*a390*/  HFMA2.MMA R108, -RZ, RZ, 0, 4.76837158203125e-07 ;  /* 0x00000008ff6c7435 */ /* 0x000fe200000001ff */
[----:B------:R-:W-:Y:S01]  /*a3a0*/  IMAD.MOV.U32 R106, RZ, RZ, 0x1f ;  /* 0x0000001fff6a7424 */ /* 0x000fe200078e00ff */
[----:B------:R-:W-:Y:S01]  /*a3b0*/  MOV R94, 0xa3e0 ;  /* 0x0000a3e0005e7802 */ /* 0x000fe20000000f00 */
[----:B------:R-:W-:-:S03]  /*a3c0*/  IMAD.MOV.U32 R107, RZ, RZ, -0x1 ;  /* 0xffffffffff6b7424 */ /* 0x000fc600078e00ff */
[----:B------:R-:W-:Y:S05]  /*a3d0*/  CALL.REL.NOINC `($__internal_120_$__cuda_sm70_shflsync_bfly_p) ;  /* 0x0000059000007944 */ /* 0x000fea0003c00000 */
[----:B01----:R-:W-:Y:S01]  /*a3e0*/  FADD.FTZ R93, R93, R108 ;  /* 0x0000006c5d5d7221 */ /* 0x003fe20000010000 */
[----:B------:R-:W-:Y:S01]  /*a3f0*/  MOV R108, 0x10 ;  /* 0x00000010006c7802 */ /* 0x000fe20000000f00 */
[----:B------:R-:W-:Y:S01]  /*a400*/  IMAD.MOV.U32 R106, RZ, RZ, 0x1f ;  /* 0x0000001fff6a7424 */ /* 0x000fe200078e00ff */
[----:B------:R-:W-:Y:S01]  /*a410*/  MOV R94, 0xa440 ;  /* 0x0000a440005e7802 */ /* 0x000fe20000000f00 */
[----:B------:R-:W-:-:S02]  /*a420*/  IMAD.MOV.U32 R107, RZ, RZ, -0x1 ;  /* 0xffffffffff6b7424 */ /* 0x000fc400078e00ff */
[----:B------:R-:W-:Y:S05]  /*a430*/  CALL.REL.NOINC `($__internal_120_$__cuda_sm70_shflsync_bfly_p) ;  /* 0x0000053000007944 */ /* 0x000fea0003c00000 */
        /* <DEDUP_REMOVED lines=56> */
[----:B------:R-:W-:Y:S05]  /*a7c0*/  CALL.REL.NOINC `($__internal_120_$__cuda_sm70_shflsync_bfly_p) ;  /* 0x000001a000007944 */ /* 0x000fea0003c00000 */
[----:B01----:R-:W-:Y:S01]  /*a7d0*/  FADD.FTZ R93, R93, R108 ;  /* 0x0000006c5d5d7221 */ /* 0x003fe20000010000 */
[----:B------:R-:W-:Y:S01]  /*a7e0*/  MOV R108, 0x2 ;  /* 0x00000002006c7802 */ /* 0x000fe20000000f00 */
[----:B------:R-:W-:Y:S01]  /*a7f0*/  IMAD.MOV.U32 R106, RZ, RZ, 0x1f ;  /* 0x0000001fff6a7424 */ /* 0x000fe200078e00ff */
[----:B------:R-:W-:Y:S01]  /*a800*/  MOV R94, 0xa830 ;  /* 0x0000a830005e7802 */ /* 0x000fe20000000f00 */
[----:B------:R-:W-:Y:S02]  /*a810*/  IMAD.MOV.U32 R107, RZ, RZ, -0x1 ;  /* 0xffffffffff6b7424 */ /* 0x000fe400078e00ff */
[----:B------:R-:W-:Y:S05]  /*a820*/  CALL.REL.NOINC `($__internal_120_$__cuda_sm70_shflsync_bfly_p) ;  /* 0x0000014000007944 */ /* 0x000fea0003c00000 */
[----:B01----:R-:W-:Y:S01]  /*a830*/  FADD.FTZ R93, R93, R108 ;  /* 0x0000006c5d5d7221 */ /* 0x003fe20000010000 */
[----:B------:R-:W-:Y:S01]  /*a840*/  HFMA2.MMA R108, -RZ, RZ, 0, 2.384185791015625e-07 ;  /* 0x00000004ff6c7435 */ /* 0x000fe200000001ff */
        /* <DEDUP_REMOVED lines=10> */
[----:B-1----:R-:W-:Y:S01]  /*a8f0*/  FADD.FTZ R105, R93, R108 ;  /* 0x0000006c5d697221 */ /* 0x002fe20000010000 */
[----:B------:R-:W-:Y:S01]  /*a900*/  HFMA2.MMA R108, -RZ, RZ, 0, 9.5367431640625e-07 ;  /* 0x00000010ff6c7435 */ /* 0x000fe200000001ff */
[----:B0-----:R-:W-:Y:S01]  /*a910*/  IMAD.MOV.U32 R106, RZ, RZ, 0x1f ;  /* 0x0000001fff6a7424 */ /* 0x001fe200078e00ff */
[----:B------:R-:W-:Y:S01]  /*a920*/  MOV R94, 0xa960 ;  /* 0x0000a960005e7802 */ /* 0x000fe20000000f00 */
[----:B------:R-:W-:Y:S01]  /*a930*/  IMAD.MOV.U32 R107, RZ, RZ, -0x1 ;  /* 0xffffffffff6b7424 */ /* 0x000fe200078e00ff */
[----:B------:R-:W-:-:S02]  /*a940*/  MOV R93, R105 ;  /* 0x00000069005d7202 */ /* 0x000fc40000000f00 */
[----:B------:R-:W-:Y:S05]  /*a950*/  CALL.REL.NOINC `($__internal_120_$__cuda_sm70_shflsync_bfly_p) ;  /* 0x0000001000007944 */ /* 0x000fea0003c00000 */
[----:B01----:R-:W-:Y:S05]  /*a960*/  BRA `(.L_x_15943) ;  /* 0xffffecc000007947 */ /* 0x003fea000383ffff */
        .weak           $__internal_120_$__cuda_sm70_shflsync_bfly_p
        .type           $__internal_120_$__cuda_sm70_shflsync_bfly_p,@function
        .size           $__internal_120_$__cuda_sm70_shflsync_bfly_p,(.L_x_22208 - $__internal_120_$__cuda_sm70_shflsync_bfly_p)
$__internal_120_$__cuda_sm70_shflsync_bfly_p:
[----:B------:R-:W-:Y:S01]  /*a970*/  IMAD.MOV.U32 R95, RZ, RZ, 0x0 ;  /* 0x00000000ff5f7424 */ /* 0x000fe200078e00ff */
[----:B------:R-:W-:Y:S04]  /*a980*/  WARPSYNC R107 ;  /* 0x0000006b00007348 */ /* 0x000fe80003800000 */
[----:B------:R0:W1:Y:S01]  /*a990*/  SHFL.BFLY PT, R108, R93, R108, R106 ;  /* 0x0c00006c5d6c7389 */ /* 0x00006200000e006a */
[----:B------:R-:W-:Y:S05]  /*a9a0*/  RET.REL.NODEC R94 `(_ZN10layer_norm13ln_fwd_kernelINS_13Kernel_traitsIf6__halffS2_fjLj6144ELj1ELj1ELj8ELj16ENS_18Kernel_traits_baseILj6144EfS2_fS2_fjLj256EEEEELb1ELb0ELb0ELb0EEEvNS_9FwdParamsE) ;  /* 0xffff56505e007950 */ /* 0x000fea0003c3ffff */
.L_x_15944:
        /* <DEDUP_REMOVED lines=13> */
.L_x_22208:


//--------------------- .text._ZN10layer_norm13ln_fwd_kernelINS_13Kernel_traitsIf6__halffS2_fjLj6144ELj1ELj1ELj8ELj16ENS_18Kernel_traits_baseILj6144EfS2_fS2_fjLj256EEEEELb1ELb0ELb0ELb1EEEvNS_9FwdParamsE --------------------------
	.section	.text._ZN10layer_norm13ln_fwd_kernelINS_13Kernel_traitsIf6__halffS2_fjLj6144ELj1ELj1ELj8ELj16ENS_18Kernel_traits_baseILj6144EfS2_fS2_fjLj256EEEEELb1ELb0ELb0ELb1EEEvNS_9FwdParamsE,"ax",@progbits
	.sectioninfo	@"SHI_REGISTERS=123"
	.align	128
        .global         _ZN10layer_norm13ln_fwd_kernelINS_13Kernel_traitsIf6__halffS2_fjLj6144ELj1ELj1ELj8ELj16ENS_18Kernel_traits_baseILj6144EfS2_fS2_fjLj256EEEEELb1ELb0ELb0ELb1EEEvNS_9FwdParamsE
        .type           _ZN10layer_norm13ln_fwd_kernelINS_13Kernel_traitsIf6__halffS2_fjLj6144ELj1ELj1ELj8ELj16ENS_18Kernel_traits_baseILj6144EfS2_fS2_fjLj256EEEEELb1ELb0ELb0ELb1EEEvNS_9FwdParamsE,@function
        .size           _ZN10layer_norm13ln_fwd_kernelINS_13Kernel_traitsIf6__halffS2_fjLj6144ELj1ELj1ELj8ELj16ENS_18Kernel_traits_baseILj6144EfS2_fS2_fjLj256EEEEELb1ELb0ELb0ELb1EEEvNS_9FwdParamsE,(.L_x_22209 - _ZN10layer_norm13ln_fwd_kernelINS_13Kernel_traitsIf6__halffS2_fjLj6144ELj1ELj1ELj8ELj16ENS_18Kernel_traits_baseILj6144EfS2_fS2_fjLj256EEEEELb1ELb0ELb0ELb1EEEvNS_9FwdParamsE)
        .other          _ZN10layer_norm13ln_fwd_kernelINS_13Kernel_traitsIf6__halffS2_fjLj6144ELj1ELj1ELj8ELj16ENS_18Kernel_traits_baseILj6144EfS2_fS2_fjLj256EEEEELb1ELb0ELb0ELb1EEEvNS_9FwdParamsE,@"STO_CUDA_ENTRY STV_DEFAULT"
_ZN10layer_norm13ln_fwd_kernelINS_13Kernel_traitsIf6__halffS2_fjLj6144ELj1ELj1ELj8ELj16ENS_18Kernel_traits_baseILj6144EfS2_fS2_fjLj256EEEEELb1ELb0ELb0ELb1EEEvNS_9FwdParamsE:
.text._ZN10layer_norm13ln_fwd_kernelINS_13Kernel_traitsIf6__halffS2_fjLj6144ELj1ELj1ELj8ELj16ENS_18Kernel_traits_baseILj6144EfS2_fS2_fjLj256EEEEELb1ELb0ELb0ELb1EEEvNS_9FwdParamsE:
        /* <DEDUP_REMOVED lines=122> */
.L_x_16116:
        /* <DEDUP_REMOVED lines=34> */
.L_x_15946:
[----:B0-----:R-:W-:Y:S02]  /*09c0*/  IMAD.MOV.U32 R8, RZ, RZ, R94 ;  /* 0x000000ffff087224 */ /* 0x001fe400078e005e */
.L_x_15947:
[----:B------:R-:W-:Y:S05]  /*09d0*/  BSYNC B0 ;  /* 0x0000000000007941 */ /* 0x000fea0003800000 */
.L_x_15945:
        /* <DEDUP_REMOVED lines=16> */
.L_x_15951:
[----:B------:R-:W-:Y:S05]  /*0ae0*/  BSYNC B1 ;  /* 0x0000000000017941 */ /* 0x000fea0003800000 */
.L_x_15950:
        /* <DEDUP_REMOVED lines=42> */
.L_x_15949:
[----:B------:R-:W-:Y:S05]  /*0d90*/  BSYNC B0 ;  /* 0x0000000000007941 */ /* 0x000fea0003800000 */
.L_x_15948:
[----:B------:R-:W0:Y:S01]  /*0da0*/  I2F.U32 R8, R8 ;  /* 0x0000000800087306 */ /* 0x000e220000201000 */
[----:B------:R-:W-:Y:S01]  /*0db0*/  ISETP.NE.U32.AND P0, PT, RZ, c[0x0][0x180], PT ;  /* 0x00006000ff007a0c */ /* 0x000fe20003f05070 */
[----:B-----5:R-:W-:Y:S01]  /*0dc0*/  HADD2.F32 R11, -RZ, R4.H0_H0 ;  /* 0x20000004ff0b7230 */ /* 0x020fe20000004100 */
[----:B------:R-:W-:Y:S01]  /*0dd0*/  IMAD.MOV.U32 R91, RZ, RZ, 0x2f800000 ;  /* 0x2f800000ff5b7424 */ /* 0x000fe200078e00ff */
        /* <DEDUP_REMOVED lines=21> */
.L_x_15953:
[----:B------:R-:W-:Y:S02]  /*0f30*/  IMAD.MOV.U32 R8, RZ, RZ, R94 ;  /* 0x000000ffff087224 */ /* 0x000fe400078e005e */
.L_x_15954:
[----:B------:R-:W-:Y:S05]  /*0f40*/  BSYNC B0 ;  /* 0x0000000000007941 */ /* 0x000fea0003800000 */
.L_x_15952:
        /* <DEDUP_REMOVED lines=16> */
.L_x_15958:
[----:B------:R-:W-:Y:S05]  /*1050*/  BSYNC B1 ;  /* 0x0000000000017941 */ /* 0x000fea0003800000 */
.L_x_15957:
        /* <DEDUP_REMOVED lines=42> */
.L_x_15956:
[----:B------:R-:W-:Y:S05]  /*1300*/  BSYNC B0 ;  /* 0x0000000000007941 */ /* 0x000fea0003800000 */
.L_x_15955:
        /* <DEDUP_REMOVED lines=20> */
.L_x_15960:
[----:B------:R-:W-:Y:S02]  /*1450*/  IMAD.MOV.U32 R4, RZ, RZ, R94 ;  /* 0x000000ffff047224 */ /* 0x000fe400078e005e */
.L_x_15961:
[----:B------:R-:W-:Y:S05]  /*1460*/  BSYNC B0 ;  /* 0x0000000000007941 */ /* 0x000fea0003800000 */
.L_x_15959:
        /* <DEDUP_REMOVED lines=16> */
.L_x_15965:
[----:B------:R-:W-:Y:S05]  /*1570*/  BSYNC B1 ;  /* 0x0000000000017941 */ /* 0x000fea0003800000 */
.L_x_15964:
        /* <DEDUP_REMOVED lines=42> */
.L_x_15963:
[----:B------:R-:W-:Y:S05]  /*1820*/  BSYNC B0 ;  /* 0x0000000000007941 */ /* 0x000fea0003800000 */
.L_x_15962:
        /* <DEDUP_REMOVED lines=20> */
.L_x_15967:
[----:B------:R-:W-:Y:S02]  /*1970*/  MOV R4, R94 ;  /* 0x0000005e00047202 */ /* 0x000fe40000000f00 */
.L_x_15968:
[----:B------:R-:W-:Y:S05]  /*1980*/  BSYNC B0 ;  /* 0x0000000000007941 */ /* 0x000fea0003800000 */
.L_x_15966:
        /* <DEDUP_REMOVED lines=16> */
.L_x_15972:
[----:B------:R-:W-:Y:S05]  /*1a90*/  BSYNC B1 ;  /* 0x0000000000017941 */ /* 0x000fea0003800000 */
.L_x_15971:
        /* <DEDUP_REMOVED lines=42> */
.L_x_15970:
[----:B------:R-:W-:Y:S05]  /*1d40*/  BSYNC B0 ;  /* 0x0000000000007941 */ /* 0x000fea0003800000 */
.L_x_15969:
        /* <DEDUP_REMOVED lines=20> */
.L_x_15974:
[----:B------:R-:W-:Y:S02]  /*1e90*/  IMAD.MOV.U32 R4, RZ, RZ, R94 ;  /* 0x000000ffff047224 */ /* 0x000fe400078e005e */
.L_x_15975:
[----:B------:R-:W-:Y:S05]  /*1ea0*/  BSYNC B0 ;  /* 0x0000000000007941 */ /* 0x000fea0003800000 */
.L_x_15973:
        /* <DEDUP_REMOVED lines=16> */
.L_x_15979:
[----:B------:R-:W-:Y:S05]  /*1fb0*/  BSYNC B1 ;  /* 0x0000000000017941 */ /* 0x000fea0003800000 */
.L_x_15978:
        /* <DEDUP_REMOVED lines=42> */
.L_x_15977:
[----:B------:R-:W-:Y:S05]  /*2260*/  BSYNC B0 ;  /* 0x0000000000007941 */ /* 0x000fea0003800000 */
.L_x_15976:
        /* <DEDUP_REMOVED lines=20> */
.L_x_15981:
[----:B------:R-:W-:Y:S02]  /*23b0*/  IMAD.MOV.U32 R4, RZ, RZ, R94 ;  /* 0x000000ffff047224 */ /* 0x000fe400078e005e */
.L_x_15982:
[----:B------:R-:W-:Y:S05]  /*23c0*/  BSYNC B0 ;  /* 0x0000000000007941 */ /* 0x000fea0003800000 */
.L_x_15980:
        /* <DEDUP_REMOVED lines=16> */
.L_x_15986:
[----:B------:R-:W-:Y:S05]  /*24d0*/  BSYNC B1 ;  /* 0x0000000000017941 */ /* 0x000fea0003800000 */
.L_x_15985:
        /* <DEDUP_REMOVED lines=42> */
.L_x_15984:
[----:B------:R-:W-:Y:S05]  /*2780*/  BSYNC B0 ;  /* 0x0000000000007941 */ /* 0x000fea0003800000 */
.L_x_15983:
        /* <DEDUP_REMOVED lines=20> */
.L_x_15988:
[----:B------:R-:W-:Y:S02]  /*28d0*/  MOV R4, R94 ;  /* 0x0000005e00047202 */ /* 0x000fe40000000f00 */
.L_x_15989:
[----:B------:R-:W-:Y:S05]  /*28e0*/  BSYNC B0 ;  /* 0x0000000000007941 */ /* 0x000fea0003800000 */
.L_x_15987:
        /* <DEDUP_REMOVED lines=16> */
.L_x_15993:
[----:B------:R-:W-:Y:S05]  /*29f0*/  BSYNC B1 ;  /* 0x0000000000017941 */ /* 0x000fea0003800000 */
.L_x_15992:
        /* <DEDUP_REMOVED lines=42> */
.L_x_15991:
[----:B------:R-:W-:Y:S05]  /*2ca0*/  BSYNC B0 ;  /* 0x0000000000007941 */ /* 0x000fea0003800000 */
.L_x_15990:
        /* <DEDUP_REMOVED lines=21> */
.L_x_15995:
[----:B------:R-:W-:Y:S02]  /*2e00*/  IMAD.MOV.U32 R11, RZ, RZ, R94 ;  /* 0x000000ffff0b7224 */ /* 0x000fe400078e005e */
.L_x_15996:
[----:B------:R-:W-:Y:S05]  /*2e10*/  BSYNC B0 ;  /* 0x0000000000007941 */ /* 0x000fea0003800000 */
.L_x_15994:
        /* <DEDUP_REMOVED lines=18> */
.L_x_16000:
[----:B------:R-:W-:Y:S05]  /*2f40*/  BSYNC B1 ;  /* 0x0000000000017941 */ /* 0x000fea0003800000 */
.L_x_15999:
        /* <DEDUP_REMOVED lines=42> */
.L_x_15998:
[----:B------:R-:W-:Y:S05]  /*31f0*/  BSYNC B0 ;  /* 0x0000000000007941 */ /* 0x000fea0003800000 */
.L_x_15997:
[----:B------:R-:W0:Y:S01]  /*3200*/  I2F.U32 R4, R11 ;  /* 0x0000000b00047306 */ /* 0x000e220000201000 */
[----:B------:R-:W-:Y:S01]  /*3210*/  SEL R72, RZ, 0x1, P2 ;  /* 0x00000001ff487807 */ /* 0x000fe20001000000 */
[----:B------:R-:W-:Y:S01]  /*3220*/  HADD2.F32 R75, -RZ, R7.H1_H1 ;  /* 0x30000007ff4b7230 */ /* 0x000fe20000004100 */
[----:B------:R-:W-:Y:S01]  /*3230*/  SEL R5, RZ, 0x1, P1 ;  /* 0x00000001ff057807 */ /* 0x000fe20000800000 */
[----:B------:R-:W-:Y:S01]  /*3240*/  IMAD.MOV.U32 R92, RZ, RZ, 0x20 ;  /* 0x00000020ff5c7424 */ /* 0x000fe200078e00ff */
[----:B------:R-:W-:Y:S01]  /*3250*/  SEL R6, RZ, 0x1, P0 ;  /* 0x00000001ff067807 */ /* 0x000fe20000000000 */
[----:B------:R-:W-:Y:S01]  /*3260*/  IMAD.WIDE.U32 R72, R72, 0x1000000, RZ ;  /* 0x0100000048487825 */ /* 0x000fe200078e00ff */
[----:B------:R-:W-:Y:S02]  /*3270*/  ISETP.NE.AND P1, PT, R77, RZ, PT ;  /* 0x000000ff4d00720c */ /* 0x000fe40003f25270 */
[----:B------:R-:W-:Y:S01]  /*3280*/  ISETP.NE.AND P6, PT, R103, RZ, PT ;  /* 0x000000ff6700720c */ /* 0x000fe20003fc5270 */
[----:B------:R-:W-:Y:S01]  /*3290*/  IMAD.WIDE.U32 R6, R6, 0x100, RZ ;  /* 0x0000010006067825 */ /* 0x000fe200078e00ff */
[----:B------:R-:W-:-:S02]  /*32a0*/  SEL R74, RZ, 0x10000, P5 ;  /* 0x00010000ff4a7807 */ /* 0x000fc40002800000 */
[----:B------:R-:W-:Y:S01]  /*32b0*/  SEL R77, RZ, 0x100, P4 ;  /* 0x00000100ff4d7807 */ /* 0x000fe20002000000 */
[----:B------:R-:W-:Y:S01]  /*32c0*/  FMUL.FTZ R75, R75, R90 ;  /* 0x0000005a4b4b7220 */ /* 0x000fe20000410000 */
[----:B------:R-:W-:Y:S01]  /*32d0*/  ISETP.NE.AND P2, PT, R79, RZ, PT ;  /* 0x000000ff4f00720c */ /* 0x000fe20003f45270 */
[----:B0-----:R-:W-:Y:S01]  /*32e0*/  FFMA.FTZ R4, R4, R91, 1.1641532182693481445e-10 ;  /* 0x2f00000004047423 */ /* 0x001fe2000001005b */
[----:B------:R-:W-:Y:S01]  /*32f0*/  SEL R83, RZ, 0x1, P1 ;  /* 0x00000001ff537807 */ /* 0x000fe20000800000 */
[----:B------:R-:W-:Y:S02]  /*3300*/  FMUL.FTZ R75, R75, c[0x0][0x1e8] ;  /* 0x00007a004b4b7a20 */ /* 0x000fe40000410000 */
[----:B------:R-:W-:Y:S01]  /*3310*/  IMAD.MOV.U32 R93, RZ, RZ, 0x8 ;  /* 0x00000008ff5d7424 */ /* 0x000fe200078e00ff */
[----:B------:R-:W-:Y:S01]  /*3320*/  FSETP.GTU.FTZ.AND P0, PT, R4, c[0x0][0x1e4], PT ;  /* 0x0000790004007a0b */ /* 0x000fe20003f1c000 */
[----:B------:R-:W-:-:S03]  /*3330*/  IMAD.WIDE.U32 R4, R5, 0x10000, RZ ;  /* 0x0001000005047825 */ /* 0x000fc600078e00ff */
[----:B------:R-:W-:Y:S01]  /*3340*/  SEL R11, RZ, 0x1000000, P0 ;  /* 0x01000000ff0b7807 */ /* 0x000fe20000000000 */
[----:B------:R-:W-:Y:S01]  /*3350*/  IMAD.WIDE.U32 R80, R88, R92, c[0x0][0x188] ;  /* 0x0000620058507625 */ /* 0x000fe200078e005c */
[----:B------:R-:W-:Y:S02]  /*3360*/  LOP3.LUT R82, R6, R72, R4, 0xfe, !PT ;  /* 0x0000004806527212 */ /* 0x000fe400078efe04 */
[----:B------:R-:W-:Y:S02]  /*3370*/  LOP3.LUT R77, R77, R11, R74, 0xfe, !PT ;  /* 0x0000000b4d4d7212 */ /* 0x000fe400078efe4a */
[----:B------:R-:W-:Y:S01]  /*3380*/  SEL R72, RZ, 0x1, P3 ;  /* 0x00000001ff487807 */ /* 0x000fe20001800000 */
[----:B------:R0:W-:Y:S01]  /*3390*/  STG.E.128 [R80.64], R12 ;  /* 0x0000000c50007986 */ /* 0x0001e2000c101d06 */
[----:B------:R-:W-:Y:S02]  /*33a0*/  FSEL R11, R75, RZ, !P0 ;  /* 0x000000ff4b0b7208 */ /* 0x000fe40004000000 */
[----:B------:R-:W-:-:S02]  /*33b0*/  LOP3.LUT R73, R73, R77, R72, 0xfe, !PT ;  /* 0x0000004d49497212 */ /* 0x000fc400078efe48 */
[----:B------:R-:W-:Y:S01]  /*33c0*/  IADD3 R77, R88, 0x100, RZ ;  /* 0x00000100584d7810 */ /* 0x000fe20007ffe0ff */
[----:B------:R-:W-:Y:S01]  /*33d0*/  @P6 FADD.FTZ R11, R19, R11 ;  /* 0x0000000b130b6221 */ /* 0x000fe20000010000 */
[----:B------:R-:W-:Y:S02]  /*33e0*/  LOP3.LUT R82, R82, R83, RZ, 0xfc, !PT ;  /* 0x0000005352527212 */ /* 0x000fe400078efcff */
[----:B------:R-:W-:Y:S01]  /*33f0*/  LOP3.LUT R83, R7, R73, R5, 0xfe, !PT ;  /* 0x0000004907537212 */ /* 0x000fe200078efe05 */
[----:B------:R-:W-:Y:S01]  /*3400*/  IMAD.WIDE.U32 R4, R88, R93, c[0x0][0x190] ;  /* 0x0000640058047625 */ /* 0x000fe200078e005d */
[----:B------:R0:W-:Y:S03]  /*3410*/  STG.E.128 [R80.64+0x10], R8 ;  /* 0x0000100850007986 */ /* 0x0001e6000c101d06 */
[C---:B------:R-:W-:Y:S01]  /*3420*/  IMAD.WIDE.U32 R72, R77.reuse, R76, c[0x0][0x170] ;  /* 0x00005c004d487625 */ /* 0x040fe200078e004c */
[----:B------:R0:W-:Y:S03]  /*3430*/  STG.E.64 [R4.64], R82 ;  /* 0x0000005204007986 */ /* 0x0001e6000c101b06 */
[----:B------:R-:W-:-:S02]  /*3440*/  @P2 IMAD.WIDE.U32 R6, R77, R92, c[0x0][0x180] ;  /* 0x000060004d062625 */ /* 0x000fc400078e005c */
        /* <DEDUP_REMOVED lines=15> */
.L_x_16002:
[----:B0-----:R-:W-:Y:S02]  /*3540*/  MOV R5, R94 ;  /* 0x0000005e00057202 */ /* 0x001fe40000000f00 */
.L_x_16003:
[----:B------:R-:W-:Y:S05]  /*3550*/  BSYNC B0 ;  /* 0x0000000000007941 */ /* 0x000fea0003800000 */
.L_x_16001:
        /* <DEDUP_REMOVED lines=16> */
.L_x_16007:
[----:B------:R-:W-:Y:S05]  /*3660*/  BSYNC B1 ;  /* 0x0000000000017941 */ /* 0x000fea0003800000 */
.L_x_16006:
        /* <DEDUP_REMOVED lines=42> */
.L_x_16005:
[----:B------:R-:W-:Y:S05]  /*3910*/  BSYNC B0 ;  /* 0x0000000000007941 */ /* 0x000fea0003800000 */
.L_x_16004:
        /* <DEDUP_REMOVED lines=21> */
.L_x_16009:
[----:B------:R-:W-:Y:S02]  /*3a70*/  IMAD.MOV.U32 R6, RZ, RZ, R94 ;  /* 0x000000ffff067224 */ /* 0x000fe400078e005e */
.L_x_16010:
[----:B------:R-:W-:Y:S05]  /*3a80*/  BSYNC B0 ;  /* 0x0000000000007941 */ /* 0x000fea0003800000 */
.L_x_16008:
        /* <DEDUP_REMOVED lines=16> */
.L_x_16014:
[----:B------:R-:W-:Y:S05]  /*3b90*/  BSYNC B1 ;  /* 0x0000000000017941 */ /* 0x000fea0003800000 */
.L_x_16013:
        /* <DEDUP_REMOVED lines=42> */
.L_x_16012:
[----:B------:R-:W-:Y:S05]  /*3e40*/  BSYNC B0 ;  /* 0x0000000000007941 */ /* 0x000fea0003800000 */
.L_x_16011:
        /* <DEDUP_REMOVED lines=20> */
.L_x_16016:
[----:B------:R-:W-:Y:S02]  /*3f90*/  IMAD.MOV.U32 R7, RZ, RZ, R94 ;  /* 0x000000ffff077224 */ /* 0x000fe400078e005e */
.L_x_16017:
[----:B------:R-:W-:Y:S05]  /*3fa0*/  BSYNC B0 ;  /* 0x0000000000007941 */ /* 0x000fea0003800000 */
.L_x_16015:
        /* <DEDUP_REMOVED lines=16> */
.L_x_16021:
[----:B------:R-:W-:Y:S05]  /*40b0*/  BSYNC B1 ;  /* 0x0000000000017941 */ /* 0x000fea0003800000 */
.L_x_16020:
        /* <DEDUP_REMOVED lines=42> */
.L_x_16019:
[----:B------:R-:W-:Y:S05]  /*4360*/  BSYNC B0 ;  /* 0x0000000000007941 */ /* 0x000fea0003800000 */
.L_x_16018:
        /* <DEDUP_REMOVED lines=20> */
.L_x_16023:
[----:B------:R-:W-:Y:S02]  /*44b0*/  MOV R72, R94 ;  /* 0x0000005e00487202 */ /* 0x000fe40000000f00 */
.L_x_16024:
[----:B------:R-:W-:Y:S05]  /*44c0*/  BSYNC B0 ;  /* 0x0000000000007941 */ /* 0x000fea0003800000 */
.L_x_16022:
        /* <DEDUP_REMOVED lines=16> */
.L_x_16028:
[----:B------:R-:W-:Y:S05]  /*45d0*/  BSYNC B1 ;  /* 0x0000000000017941 */ /* 0x000fea0003800000 */
.L_x_16027:
        /* <DEDUP_REMOVED lines=42> */
.L_x_16026:
[----:B------:R-:W-:Y:S05]  /*4880*/  BSYNC B0 ;  /* 0x0000000000007941 */ /* 0x000fea0003800000 */
.L_x_16025:
        /* <DEDUP_REMOVED lines=20> */
.L_x_16030:
[----:B------:R-:W-:Y:S02]  /*49d0*/  IMAD.MOV.U32 R73, RZ, RZ, R94 ;  /* 0x000000ffff497224 */ /* 0x000fe400078e005e */
.L_x_16031:
[----:B------:R-:W-:Y:S05]  /*49e0*/  BSYNC B0 ;  /* 0x0000000000007941 */ /* 0x000fea0003800000 */
.L_x_16029:
        /* <DEDUP_REMOVED lines=16> */
.L_x_16035:
[----:B------:R-:W-:Y:S05]  /*4af0*/  BSYNC B1 ;  /* 0x0000000000017941 */ /* 0x000fea0003800000 */
.L_x_16034:
        /* <DEDUP_REMOVED lines=42> */
.L_x_16033:
[----:B------:R-:W-:Y:S05]  /*4da0*/  BSYNC B0 ;  /* 0x0000000000007941 */ /* 0x000fea0003800000 */
.L_x_16032:
        /* <DEDUP_REMOVED lines=20> */
.L_x_16037:
[----:B------:R-:W-:Y:S02]  /*4ef0*/  IMAD.MOV.U32 R78, RZ, RZ, R94 ;  /* 0x000000ffff4e7224 */ /* 0x000fe400078e005e */
.L_x_16038:
[----:B------:R-:W-:Y:S05]  /*4f00*/  BSYNC B0 ;  /* 0x0000000000007941 */ /* 0x000fea0003800000 */
.L_x_16036:
        /* <DEDUP_REMOVED lines=16> */
.L_x_16042:
[----:B------:R-:W-:Y:S05]  /*5010*/  BSYNC B1 ;  /* 0x0000000000017941 */ /* 0x000fea0003800000 */
.L_x_16041:
        /* <DEDUP_REMOVED lines=42> */
.L_x_16040:
[----:B------:R-:W-:Y:S05]  /*52c0*/  BSYNC B0 ;  /* 0x0000000000007941 */ /* 0x000fea0003800000 */
.L_x_16039:
        /* <DEDUP_REMOVED lines=20> */
.L_x_16044:
[----:B------:R-:W-:Y:S02]  /*5410*/  MOV R78, R94 ;  /* 0x0000005e004e7202 */ /* 0x000fe40000000f00 */
.L_x_16045:
[----:B------:R-:W-:Y:S05]  /*5420*/  BSYNC B0 ;  /* 0x0000000000007941 */ /* 0x000fea0003800000 */
.L_x_16043:
        /* <DEDUP_REMOVED lines=16> */
.L_x_16049:
[----:B------:R-:W-:Y:S05]  /*5530*/  BSYNC B1 ;  /* 0x0000000000017941 */ /* 0x000fea0003800000 */
.L_x_16048:
        /* <DEDUP_REMOVED lines=42> */
.L_x_16047:
[----:B------:R-:W-:Y:S05]  /*57e0*/  BSYNC B0 ;  /* 0x0000000000007941 */ /* 0x000fea0003800000 */
.L_x_16046:
        /* <DEDUP_REMOVED lines=21> */
.L_x_16051:
[----:B------:R-:W-:Y:S02]  /*5940*/  MOV R78, R94 ;  /* 0x0000005e004e7202 */ /* 0x000fe40000000f00 */
.L_x_16052:
[----:B------:R-:W-:Y:S05]  /*5950*/  BSYNC B0 ;  /* 0x0000000000007941 */ /* 0x000fea0003800000 */
.L_x_16050:
        /* <DEDUP_REMOVED lines=18> */
.L_x_16056:
[----:B------:R-:W-:Y:S05]  /*5a80*/  BSYNC B1 ;  /* 0x0000000000017941 */ /* 0x000fea0003800000 */
.L_x_16055:
        /* <DEDUP_REMOVED lines=43> */
.L_x_16054:
[----:B------:R-:W-:Y:S05]  /*5d40*/  BSYNC B0 ;  /* 0x0000000000007941 */ /* 0x000fea0003800000 */
.L_x_16053:
[----:B------:R-:W0:Y:S01]  /*5d50*/  I2F.U32 R78, R78 ;  /* 0x0000004e004e7306 */ /* 0x000e220000201000 */
[----:B------:R-:W-:Y:S01]  /*5d60*/  SEL R102, RZ, 0x10000, P5 ;  /* 0x00010000ff667807 */ /* 0x000fe20002800000 */
[----:B------:R-:W-:Y:S01]  /*5d70*/  HADD2.F32 R75, -RZ, R75.H1_H1 ;  /* 0x3000004bff4b7230 */ /* 0x000fe20000004100 */
[----:B------:R-:W-:Y:S01]  /*5d80*/  ISETP.NE.AND P5, PT, R79, RZ, PT ;  /* 0x000000ff4f00720c */ /* 0x000fe20003fa5270 */
[----:B------:R-:W-:Y:S01]  /*5d90*/  IMAD.WIDE.U32 R104, R77, R93, c[0x0][0x190] ;  /* 0x000064004d687625 */ /* 0x000fe200078e005d */
[----:B------:R-:W-:-:S02]  /*5da0*/  SEL R100, RZ, 0x1, P2 ;  /* 0x00000001ff647807 */ /* 0x000fc40001000000 */
[----:B------:R-:W-:Y:S01]  /*5db0*/  SEL R80, RZ, 0x1, P1 ;  /* 0x00000001ff507807 */ /* 0x000fe20000800000 */
[----:B------:R-:W-:Y:S01]  /*5dc0*/  FMUL.FTZ R75, R75, R90 ;  /* 0x0000005a4b4b7220 */ /* 0x000fe20000410000 */
[----:B------:R-:W-:Y:S01]  /*5dd0*/  SEL R82, RZ, 0x1, P0 ;  /* 0x00000001ff527807 */ /* 0x000fe20000000000 */
[----:B------:R-:W-:Y:S01]  /*5de0*/  IMAD.WIDE.U32 R100, R100, 0x1000000, RZ ;  /* 0x0100000064647825 */ /* 0x000fe200078e00ff */
[----:B------:R-:W-:Y:S02]  /*5df0*/  ISETP.NE.AND P6, PT, R103, RZ, PT ;  /* 0x000000ff6700720c */ /* 0x000fe40003fc5270 */
[----:B------:R-:W-:Y:S01]  /*5e00*/  SEL R99, RZ, 0x100, P4 ;  /* 0x00000100ff637807 */ /* 0x000fe20002000000 */
[----:B------:R-:W-:Y:S01]  /*5e10*/  IMAD.WIDE.U32 R80, R80, 0x10000, RZ ;  /* 0x0001000050507825 */ /* 0x000fe200078e00ff */
[----:B------:R-:W-:Y:S02]  /*5e20*/  ISETP.NE.AND P4, PT, R89, RZ, PT ;  /* 0x000000ff5900720c */ /* 0x000fe40003f85270 */
[----:B------:R-:W-:Y:S01]  /*5e30*/  SEL R89, RZ, 0x1, P3 ;  /* 0x00000001ff597807 */ /* 0x000fe20001800000 */
[----:B0-----:R-:W-:-:S02]  /*5e40*/  FFMA.FTZ R79, R78, R91, 1.1641532182693481445e-10 ;  /* 0x2f0000004e4f7423 */ /* 0x001fc4000001005b */
        /* <DEDUP_REMOVED lines=8> */
[----:B------:R-:W-:Y:S01]  /*5ed0*/  @P6 FADD.FTZ R75, R19, R75 ;  /* 0x0000004b134b6221 */ /* 0x000fe20000010000 */
[----:B------:R-:W-:-:S02]  /*5ee0*/  LOP3.LUT R101, R101, R78, R89, 0xfe, !PT ;  /* 0x0000004e65657212 */ /* 0x000fc400078efe59 */
[----:B------:R-:W-:Y:S02]  /*5ef0*/  IADD3 R89, R88, 0x200, RZ ;  /* 0x0000020058597810 */ /* 0x000fe40007ffe0ff */
        /* <DEDUP_REMOVED lines=23> */
.L_x_16058:
[----:B0-----:R-:W-:Y:S02]  /*6070*/  IMAD.MOV.U32 R77, RZ, RZ, R94 ;  /* 0x000000ffff4d7224 */ /* 0x001fe400078e005e */
.L_x_16059:
[----:B------:R-:W-:Y:S05]  /*6080*/  BSYNC B0 ;  /* 0x0000000000007941 */ /* 0x000fea0003800000 */
.L_x_16057:
        /* <DEDUP_REMOVED lines=16> */
.L_x_16063:
[----:B------:R-:W-:Y:S05]  /*6190*/  BSYNC B1 ;  /* 0x0000000000017941 */ /* 0x000fea0003800000 */
.L_x_16062:
        /* <DEDUP_REMOVED lines=43> */
.L_x_16061:
[----:B------:R-:W-:Y:S05]  /*6450*/  BSYNC B0 ;  /* 0x0000000000007941 */ /* 0x000fea0003800000 */
.L_x_16060:
        /* <DEDUP_REMOVED lines=21> */
.L_x_16065:
[----:B------:R-:W-:Y:S02]  /*65b0*/  MOV R78, R94 ;  /* 0x0000005e004e7202 */ /* 0x000fe40000000f00 */
.L_x_16066:
[----:B------:R-:W-:Y:S05]  /*65c0*/  BSYNC B0 ;  /* 0x0000000000007941 */ /* 0x000fea0003800000 */
.L_x_16064:
        /* <DEDUP_REMOVED lines=16> */
.L_x_16070:
[----:B------:R-:W-:Y:S05]  /*66d0*/  BSYNC B1 ;  /* 0x0000000000017941 */ /* 0x000fea0003800000 */
.L_x_16069:
        /* <DEDUP_REMOVED lines=43> */
.L_x_16068:
[----:B------:R-:W-:Y:S05]  /*6990*/  BSYNC B0 ;  /* 0x0000000000007941 */ /* 0x000fea0003800000 */
.L_x_16067:
        /* <DEDUP_REMOVED lines=20> */
.L_x_16072:
[----:B------:R-:W-:Y:S02]  /*6ae0*/  IMAD.MOV.U32 R79, RZ, RZ, R94 ;  /* 0x000000ffff4f7224 */ /* 0x000fe400078e005e */
.L_x_16073:
[----:B------:R-:W-:Y:S05]  /*6af0*/  BSYNC B0 ;  /* 0x0000000000007941 */ /* 0x000fea0003800000 */
.L_x_16071:
        /* <DEDUP_REMOVED lines=16> */
.L_x_16077:
[----:B------:R-:W-:Y:S05]  /*6c00*/  BSYNC B1 ;  /* 0x0000000000017941 */ /* 0x000fea0003800000 */
.L_x_16076:
        /* <DEDUP_REMOVED lines=43> */
.L_x_16075:
[----:B------:R-:W-:Y:S05]  /*6ec0*/  BSYNC B0 ;  /* 0x0000000000007941 */ /* 0x000fea0003800000 */
.L_x_16074:
        /* <DEDUP_REMOVED lines=20> */
.L_x_16079:
[----:B------:R-:W-:Y:S02]  /*7010*/  MOV R80, R94 ;  /* 0x0000005e00507202 */ /* 0x000fe40000000f00 */
.L_x_16080:
[----:B------:R-:W-:Y:S05]  /*7020*/  BSYNC B0 ;  /* 0x0000000000007941 */ /* 0x000fea0003800000 */
.L_x_16078:
        /* <DEDUP_REMOVED lines=16> */
.L_x_16084:
[----:B------:R-:W-:Y:S05]  /*7130*/  BSYNC B1 ;  /* 0x0000000000017941 */ /* 0x000fea0003800000 */
.L_x_16083:
        /* <DEDUP_REMOVED lines=42> */
.L_x_16082:
[----:B------:R-:W-:Y:S05]  /*73e0*/  BSYNC B0 ;  /* 0x0000000000007941 */ /* 0x000fea0003800000 */
.L_x_16081:
        /* <DEDUP_REMOVED lines=20> */
.L_x_16086:
[----:B------:R-:W-:Y:S02]  /*7530*/  MOV R81, R94 ;  /* 0x0000005e00517202 */ /* 0x000fe40000000f00 */
.L_x_16087:
[----:B------:R-:W-:Y:S05]  /*7540*/  BSYNC B0 ;  /* 0x0000000000007941 */ /* 0x000fea0003800000 */
.L_x_16085:
        /* <DEDUP_REMOVED lines=16> */
.L_x_16091:
[----:B------:R-:W-:Y:S05]  /*7650*/  BSYNC B1 ;  /* 0x0000000000017941 */ /* 0x000fea0003800000 */
.L_x_16090:
        /* <DEDUP_REMOVED lines=43> */
.L_x_16089:
[----:B------:R-:W-:Y:S05]  /*7910*/  BSYNC B0 ;  /* 0x0000000000007941 */ /* 0x000fea0003800000 */
.L_x_16088:
        /* <DEDUP_REMOVED lines=20> */
.L_x_16093:
[----:B------:R-:W-:Y:S02]  /*7a60*/  IMAD.MOV.U32 R97, RZ, RZ, R94 ;  /* 0x000000ffff617224 */ /* 0x000fe400078e005e */
.L_x_16094:
[----:B------:R-:W-:Y:S05]  /*7a70*/  BSYNC B0 ;  /* 0x0000000000007941 */ /* 0x000fea0003800000 */
.L_x_16092:
        /* <DEDUP_REMOVED lines=16> */
.L_x_16098:
[----:B------:R-:W-:Y:S05]  /*7b80*/  BSYNC B1 ;  /* 0x0000000000017941 */ /* 0x000fea0003800000 */
.L_x_16097:
        /* <DEDUP_REMOVED lines=43> */
.L_x_16096:
[----:B------:R-:W-:Y:S05]  /*7e40*/  BSYNC B0 ;  /* 0x0000000000007941 */ /* 0x000fea0003800000 */
.L_x_16095:
        /* <DEDUP_REMOVED lines=20> */
.L_x_16100:
[----:B------:R-:W-:Y:S02]  /*7f90*/  MOV R99, R94 ;  /* 0x0000005e00637202 */ /* 0x000fe40000000f00 */
.L_x_16101:
[----:B------:R-:W-:Y:S05]  /*7fa0*/  BSYNC B0 ;  /* 0x0000000000007941 */ /* 0x000fea0003800000 */
.L_x_16099:
        /* <DEDUP_REMOVED lines=16> */
.L_x_16105:
[----:B------:R-:W-:Y:S05]  /*80b0*/  BSYNC B1 ;  /* 0x0000000000017941 */ /* 0x000fea0003800000 */
.L_x_16104:
        /* <DEDUP_REMOVED lines=43> */
.L_x_16103:
[----:B------:R-:W-:Y:S05]  /*8370*/  BSYNC B0 ;  /* 0x0000000000007941 */ /* 0x000fea0003800000 */
.L_x_16102:
[----:B------:R-:W0:Y:S01]  /*8380*/  I2F.U32 R82, R99 ;  /* 0x0000006300527306 */ /* 0x000e220000201000 */
[----:B------:R-:W-:Y:S01]  /*8390*/  HADD2.F32 R97, -RZ, R83.H0_H0 ;  /* 0x20000053ff617230 */ /* 0x000fe20000004100 */
[----:B------:R-:W-:Y:S01]  /*83a0*/  ISETP.NE.AND P6, PT, R103, RZ, PT ;  /* 0x000000ff6700720c */ /* 0x000fe20003fc5270 */
        /* <DEDUP_REMOVED lines=18> */
.L_x_16107:
[----:B------:R-:W-:Y:S02]  /*84d0*/  IMAD.MOV.U32 R102, RZ, RZ, R94 ;  /* 0x000000ffff667224 */ /* 0x000fe400078e005e */
.L_x_16108:
[----:B------:R-:W-:Y:S05]  /*84e0*/  BSYNC B0 ;  /* 0x0000000000007941 */ /* 0x000fea0003800000 */
.L_x_16106:
        /* <DEDUP_REMOVED lines=18> */
.L_x_16112:
[----:B------:R-:W-:Y:S05]  /*8610*/  BSYNC B1 ;  /* 0x0000000000017941 */ /* 0x000fea0003800000 */
.L_x_16111:
        /* <DEDUP_REMOVED lines=43> */
.L_x_16110:
[----:B------:R-:W-:Y:S05]  /*88d0*/  BSYNC B0 ;  /* 0x0000000000007941 */ /* 0x000fea0003800000 */
.L_x_16109:
[----:B------:R-:W-:Y:S01]  /*88e0*/  FADD.FTZ R100, RZ, R12 ;  /* 0x0000000cff647221 */ /* 0x000fe20000010000 */
[----:B------:R-:W-:Y:S01]  /*88f0*/  SEL R99, RZ, 0x10000, P5 ;  /* 0x00010000ff637807 */ /* 0x000fe20002800000 */
[----:B------:R-:W-:Y:S01]  /*8900*/  HADD2.F32 R83, -RZ, R83.H1_H1 ;  /* 0x30000053ff537230 */ /* 0x000fe20000004100 */
[----:B------:R-:W-:Y:S01]  /*8910*/  ISETP.NE.AND P5, PT, R104, RZ, PT ;  /* 0x000000ff6800720c */ /* 0x000fe20003fa5270 */
[----:B------:R-:W-:Y:S01]  /*8920*/  FADD.FTZ R101, R13, R100 ;  /* 0x000000640d657221 */ /* 0x000fe20000010000 */
[----:B------:R-:W-:Y:S02]  /*8930*/  ISETP.NE.AND P6, PT, R103, RZ, PT ;  /* 0x000000ff6700720c */ /* 0x000fe40003fc5270 */
[----:B------:R-:W-:Y:S01]  /*8940*/  SEL R103, RZ, 0x1, P2 ;  /* 0x00000001ff677807 */ /* 0x000fe20001000000 */
[----:B------:R-:W-:Y:S01]  /*8950*/  FADD.FTZ R100, R14, R101 ;  /* 0x000000650e647221 */ /* 0x000fe20000010000 */
[----:B------:R-:W-:Y:S01]  /*8960*/  SEL R106, RZ, 0x100, P4 ;  /* 0x00000100ff6a7807 */ /* 0x000fe20002000000 */
[----:B------:R-:W-:Y:S01]  /*8970*/  FMUL.FTZ R83, R83, R90 ;  /* 0x0000005a53537220 */ /* 0x000fe20000410000 */
[----:B------:R-:W-:Y:S01]  /*8980*/  SEL R90, RZ, 0x1, P1 ;  /* 0x00000001ff5a7807 */ /* 0x000fe20000800000 */
[----:B------:R-:W-:Y:S01]  /*8990*/  FADD.FTZ R101, R15, R100 ;  /* 0x000000640f657221 */ /* 0x000fe20000010000 */
[----:B------:R-:W-:Y:S01]  /*89a0*/  LOP3.LUT P1, RZ, R2, 0xff, RZ, 0xc0, !PT ;  /* 0x000000ff02ff7812 */ /* 0x000fe2000782c0ff */
[----:B------:R-:W-:-:S02]  /*89b0*/  FMUL.FTZ R83, R83, c[0x0][0x1e8] ;  /* 0x00007a0053537a20 */ /* 0x000fc40000410000 */
        /* <DEDUP_REMOVED lines=48> */
.L_x_16117:
        /* <DEDUP_REMOVED lines=68> */
.L_x_16118:
        /* <DEDUP_REMOVED lines=141> */
[----:B------:R-:W-:Y:S01]  /*99d0*/  IADD3 R77, R88, 0x100, RZ ;  /* 0x00000100584d7810 */ /* 0x000fe20007ffe0ff */
[----:B------:R-:W-:Y:S02]  /*99e0*/  FFMA.FTZ R75, R33, R112, R57 ;  /* 0x00000070214b7223 */ /* 0x000fe40000010039 */
[----:B------:R-:W-:-:S02]  /*99f0*/  FFMA.FTZ R6, R40, R15, R64 ;  /* 0x0000000f28067223 */ /* 0x000fc40000010040 */
[----:B------:R-:W-:Y:S01]  /*9a00*/  FFMA.FTZ R102, R43, R102, R67 ;  /* 0x000000662b667223 */ /* 0x000fe20000010043 */
[----:B------:R-:W-:Y:S01]  /*9a10*/  F2FP.PACK_AB R10, R75, R10 ;  /* 0x0000000a4b0a723e */ /* 0x000fe200000000ff */
[----:B------:R-:W-:Y:S01]  /*9a20*/  FFMA.FTZ R11, R41, R106, R65 ;  /* 0x0000006a290b7223 */ /* 0x000fe20000010041 */
[----:B------:R-:W-:Y:S01]  /*9a30*/  LEA.HI.X R75, R88, c[0x0][0x20c], RZ, 0x4, P0 ;  /* 0x00008300584b7a11 */ /* 0x000fe200000f24ff */
[----:B------:R-:W-:Y:S01]  /*9a40*/  FFMA.FTZ R100, R47, R100, R71 ;  /* 0x000000642f647223 */ /* 0x000fe20000010047 */
[----:B------:R-:W-:Y:S01]  /*9a50*/  F2FP.PACK_AB R7, R102, R7 ;  /* 0x000000076607723e */ /* 0x000fe200000000ff */
[----:B------:R-:W-:Y:S01]  /*9a60*/  FFMA.FTZ R73, R30, R73, R54 ;  /* 0x000000491e497223 */ /* 0x000fe20000010036 */
[----:B------:R-:W-:Y:S01]  /*9a70*/  F2FP.PACK_AB R6, R11, R6 ;  /* 0x000000060b06723e */ /* 0x000fe200000000ff */
[----:B------:R-:W-:Y:S01]  /*9a80*/  FFMA.FTZ R72, R31, R72, R55 ;  /* 0x000000481f487223 */ /* 0x000fe20000010037 */
[----:B------:R-:W-:Y:S01]  /*9a90*/  F2FP.PACK_AB R5, R100, R5 ;  /* 0x000000056405723e */ /* 0x000fe200000000ff */
[----:B------:R-:W-:Y:S01]  /*9aa0*/  FFMA.FTZ R83, R34, R83, R58 ;  /* 0x0000005322537223 */ /* 0x000fe2000001003a */
[----:B------:R-:W-:Y:S01]  /*9ab0*/  ISETP.GE.AND P0, PT, R87, c[0x0][0x164], PT ;  /* 0x0000590057007a0c */ /* 0x000fe20003f06270 */
[----:B------:R-:W-:-:S02]  /*9ac0*/  FFMA.FTZ R114, R35, R114, R59 ;  /* 0x0000007223727223 */ /* 0x000fc4000001003b */
[----:B------:R-:W-:Y:S01]  /*9ad0*/  FFMA.FTZ R15, R37, R108, R61 ;  /* 0x0000006c250f7223 */ /* 0x000fe2000001003d */
[----:B------:R0:W-:Y:S01]  /*9ae0*/  STG.E.128 [R74.64], R4 ;  /* 0x000000044a007986 */ /* 0x0001e2000c101d06 */
[----:B------:R-:W-:Y:S01]  /*9af0*/  FFMA.FTZ R9, R38, R79, R62 ;  /* 0x0000004f26097223 */ /* 0x000fe2000001003e */
[----:B------:R-:W-:Y:S01]  /*9b00*/  F2FP.PACK_AB R11, R114, R83 ;  /* 0x00000053720b723e */ /* 0x000fe200000000ff */
[----:B------:R-:W-:Y:S01]  /*9b10*/  FFMA.FTZ R110, R39, R110, R63 ;  /* 0x0000006e276e7223 */ /* 0x000fe2000001003f */
[----:B------:R-:W-:Y:S01]  /*9b20*/  F2FP.PACK_AB R8, R15, R8 ;  /* 0x000000080f08723e */ /* 0x000fe200000000ff */
[----:B------:R-:W-:Y:S02]  /*9b30*/  FFMA.FTZ R93, R26, R93, R50 ;  /* 0x0000005d1a5d7223 */ /* 0x000fe40000010032 */
[----:B------:R-:W-:Y:S01]  /*9b40*/  FFMA.FTZ R90, R27, R90, R51 ;  /* 0x0000005a1b5a7223 */ /* 0x000fe20000010033 */
[----:B------:R-:W-:Y:S01]  /*9b50*/  F2FP.PACK_AB R9, R110, R9 ;  /* 0x000000096e09723e */ /* 0x000fe200000000ff */
[----:B------:R-:W-:-:S02]  /*9b60*/  IMAD.MOV.U32 R80, RZ, RZ, 0x10 ;  /* 0x00000010ff507424 */ /* 0x000fc400078e00ff */
        /* <DEDUP_REMOVED lines=13> */
.L_x_16115:
[----:B------:R-:W-:Y:S05]  /*9c40*/  EXIT ;  /* 0x000000000000794d */ /* 0x000fea0003800000 */
.L_x_16113:
[----:B0-----:R-:W-:Y:S01]  /*9c50*/  HFMA2.MMA R91, -RZ, RZ, 0, 5.9604644775390625e-08 ;  /* 0x00000001ff5b7435 */ /* 0x001fe200000001ff */
[----:B------:R-:W-:Y:S01]  /*9c60*/  IMAD.MOV.U32 R93, RZ, RZ, 0x1f ;  /* 0x0000001fff5d7424 */ /* 0x000fe200078e00ff */
[----:B------:R-:W-:Y:S02]  /*9c70*/  MOV R102, 0xffffffff ;  /* 0xffffffff00667802 */ /* 0x000fe40000000f00 */
[----:B------:R-:W-:Y:S02]  /*9c80*/  MOV R100, 0x9ca0 ;  /* 0x00009ca000647802 */ /* 0x000fe40000000f00 */
[----:B------:R-:W-:Y:S05]  /*9c90*/  CALL.REL.NOINC `($__internal_121_$__cuda_sm70_shflsync_bfly_p) ;  /* 0x000006a000007944 */ /* 0x000fea0003c00000 */
[----:B-1----:R-:W-:Y:S01]  /*9ca0*/  IMAD.MOV.U32 R90, RZ, RZ, R91 ;  /* 0x000000ffff5a7224 */ /* 0x002fe200078e005b */
[----:B0-----:R-:W-:Y:S05]  /*9cb0*/  BRA `(.L_x_16117) ;  /* 0xfffff00000007947 */ /* 0x001fea000383ffff */
.L_x_16114:
[----:B------:R-:W-:Y:S01]  /*9cc0*/  HFMA2.MMA R91, -RZ, RZ, 0, 1.1920928955078125e-07 ;  /* 0x00000002ff5b7435 */ /* 0x000fe200000001ff */
[----:B------:R-:W-:Y:S01]  /*9cd0*/  IMAD.MOV.U32 R93, RZ, RZ, 0x1f ;  /* 0x0000001fff5d7424 */ /* 0x000fe200078e00ff */
[----:B------:R-:W-:Y:S02]  /*9ce0*/  MOV R102, 0xffffffff ;  /* 0xffffffff00667802 */ /* 0x000fe40000000f00 */
[----:B------:R-:W-:-:S02]  /*9cf0*/  MOV R100, 0x9d10 ;  /* 0x00009d1000647802 */ /* 0x000fc40000000f00 */
[----:B------:R-:W-:Y:S05]  /*9d00*/  CALL.REL.NOINC `($__internal_121_$__cuda_sm70_shflsync_bfly_p) ;  /* 0x0000063000007944 */ /* 0x000fea0003c00000 */
[----:B0-----:R-:W-:Y:S01]  /*9d10*/  HFMA2.MMA R93, -RZ, RZ, 0, 1.847743988037109375e-06 ;  /* 0x0000001fff5d7435 */ /* 0x001fe200000001ff */
[----:B-1----:R-:W-:Y:S01]  /*9d20*/  FADD.FTZ R104, R104, R91 ;  /* 0x0000005b68687221 */ /* 0x002fe20000010000 */
[----:B------:R-:W-:Y:S01]  /*9d30*/  MOV R100, 0x9d70 ;  /* 0x00009d7000647802 */ /* 0x000fe20000000f00 */
[----:B------:R-:W-:-:S02]  /*9d40*/  IMAD.MOV.U32 R91, RZ, RZ, 0x4 ;  /* 0x00000004ff5b7424 */ /* 0x000fc400078e00ff */
[----:B------:R-:W-:Y:S02]  /*9d50*/  IMAD.MOV.U32 R102, RZ, RZ, -0x1 ;  /* 0xffffffffff667424 */ /* 0x000fe400078e00ff */
[----:B------:R-:W-:Y:S05]  /*9d60*/  CALL.REL.NOINC `($__internal_121_$__cuda_sm70_shflsync_bfly_p) ;  /* 0x000005d000007944 */ /* 0x000fea0003c00000 */
[----:B01----:R-:W-:Y:S01]  /*9d70*/  FADD.FTZ R104, R104, R91 ;  /* 0x0000005b68687221 */ /* 0x003fe20000010000 */
[----:B------:R-:W-:Y:S01]  /*9d80*/  MOV R91, 0x8 ;  /* 0x00000008005b7802 */ /* 0x000fe20000000f00 */
[----:B------:R-:W-:Y:S01]  /*9d90*/  IMAD.MOV.U32 R93, RZ, RZ, 0x1f ;  /* 0x0000001fff5d7424 */ /* 0x000fe200078e00ff */
[----:B------:R-:W-:Y:S02]  /*9da0*/  MOV R102, 0xffffffff ;  /* 0xffffffff00667802 */ /* 0x000fe40000000f00 */
[----:B------:R-:W-:Y:S02]  /*9db0*/  MOV R100, 0x9dd0 ;  /* 0x00009dd000647802 */ /* 0x000fe40000000f00 */
[----:B------:R-:W-:Y:S05]  /*9dc0*/  CALL.REL.NOINC `($__internal_121_$__cuda_sm70_shflsync_bfly_p) ;  /* 0x0000057000007944 */ /* 0x000fea0003c00000 */
[----:B0-----:R-:W-:Y:S01]  /*9dd0*/  HFMA2.MMA R93, -RZ, RZ, 0, 1.847743988037109375e-06 ;  /* 0x0000001fff5d7435 */ /* 0x001fe200000001ff */
[----:B-1----:R-:W-:Y:S01]  /*9de0*/  FADD.FTZ R104, R104, R91 ;  /* 0x0000005b68687221 */ /* 0x002fe20000010000 */
[----:B------:R-:W-:Y:S01]  /*9df0*/  MOV R100, 0x9e30 ;  /* 0x00009e3000647802 */ /* 0x000fe20000000f00 */
[----:B------:R-:W-:Y:S02]  /*9e00*/  IMAD.MOV.U32 R91, RZ, RZ, 0x10 ;  /* 0x00000010ff5b7424 */ /* 0x000fe400078e00ff */
[----:B------:R-:W-:-:S02]  /*9e10*/  IMAD.MOV.U32 R102, RZ, RZ, -0x1 ;  /* 0xffffffffff667424 */ /* 0x000fc400078e00ff */
[----:B------:R-:W-:Y:S05]  /*9e20*/  CALL.REL.NOINC `($__internal_121_$__cuda_sm70_shflsync_bfly_p) ;  /* 0x0000051000007944 */ /* 0x000fea0003c00000 */
        /* <DEDUP_REMOVED lines=54> */
[----:B------:R-:W-:Y:S05]  /*a190*/  CALL.REL.NOINC `($__internal_121_$__cuda_sm70_shflsync_bfly_p) ;  /* 0x000001a000007944 */ /* 0x000fea0003c00000 */
[----:B0-----:R-:W-:Y:S01]  /*a1a0*/  HFMA2.MMA R93, -RZ, RZ, 0, 1.847743988037109375e-06 ;  /* 0x0000001fff5d7435 */ /* 0x001fe200000001ff */
[----:B-1----:R-:W-:Y:S01]  /*a1b0*/  FADD.FTZ R104, R104, R91 ;  /* 0x0000005b68687221 */ /* 0x002fe20000010000 */
[----:B------:R-:W-:Y:S01]  /*a1c0*/  MOV R100, 0xa200 ;  /* 0x0000a20000647802 */ /* 0x000fe20000000f00 */
[----:B------:R-:W-:Y:S02]  /*a1d0*/  IMAD.MOV.U32 R91, RZ, RZ, 0x2 ;  /* 0x00000002ff5b7424 */ /* 0x000fe400078e00ff */
[----:B------:R-:W-:Y:S02]  /*a1e0*/  IMAD.MOV.U32 R102, RZ, RZ, -0x1 ;  /* 0xffffffffff667424 */ /* 0x000fe400078e00ff */
[----:B------:R-:W-:Y:S05]  /*a1f0*/  CALL.REL.NOINC `($__internal_121_$__cuda_sm70_shflsync_bfly_p) ;  /* 0x0000014000007944 */ /* 0x000fea0003c00000 */
[----:B01----:R-:W-:Y:S01]  /*a200*/  FADD.FTZ R104, R104, R91 ;  /* 0x0000005b68687221 */ /* 0x003fe20000010000 */
[----:B------:R-:W-:Y:S01]  /*a210*/  MOV R91, 0x4 ;  /* 0x00000004005b7802 */ /* 0x000fe20000000f00 */
[----:B------:R-:W-:Y:S01]  /*a220*/  IMAD.MOV.U32 R93, RZ, RZ, 0x1f ;  /* 0x0000001fff5d7424 */ /* 0x000fe200078e00ff */
[----:B------:R-:W-:-:S02]  /*a230*/  MOV R102, 0xffffffff ;  /* 0xffffffff00667802 */ /* 0x000fc40000000f00 */
        /* <DEDUP_REMOVED lines=11> */
[----:B------:R-:W-:Y:S02]  /*a2f0*/  MOV R102, 0xffffffff ;  /* 0xffffffff00667802 */ /* 0x000fe40000000f00 */
[----:B------:R-:W-:-:S02]  /*a300*/  MOV R100, 0xa320 ;  /* 0x0000a32000647802 */ /* 0x000fc40000000f00 */
[----:B------:R-:W-:Y:S05]  /*a310*/  CALL.REL.NOINC `($__internal_121_$__cuda_sm70_shflsync_bfly_p) ;  /* 0x0000002000007944 */ /* 0x000fea0003c00000 */
[----:B-1----:R-:W-:Y:S01]  /*a320*/  IMAD.MOV.U32 R101, RZ, RZ, R91 ;  /* 0x000000ffff657224 */ /* 0x002fe200078e005b */
[----:B0-----:R-:W-:Y:S05]  /*a330*/  BRA `(.L_x_16118) ;  /* 0xffffedc000007947 */ /* 0x001fea000383ffff */
        .weak           $__internal_121_$__cuda_sm70_shflsync_bfly_p
        .type           $__internal_121_$__cuda_sm70_shflsync_bfly_p,@function
        .size           $__internal_121_$__cuda_sm70_shflsync_bfly_p,(.L_x_22209 - $__internal_121_$__cuda_sm70_shflsync_bfly_p)
$__internal_121_$__cuda_sm70_shflsync_bfly_p:
[----:B------:R-:W-:Y:S01]  /*a340*/  HFMA2.MMA R101, -RZ, RZ, 0, 0 ;  /* 0x00000000ff657435 */ /* 0x000fe200000001ff */
[----:B------:R-:W-:Y:S04]  /*a350*/  WARPSYNC R102 ;  /* 0x0000006600007348 */ /* 0x000fe80003800000 */
[----:B------:R0:W1:Y:S01]  /*a360*/  SHFL.BFLY PT, R91, R104, R91, R93 ;  /* 0x0c00005b685b7389 */ /* 0x00006200000e005d */
[----:B------:R-:W-:Y:S05]  /*a370*/  RET.REL.NODEC R100 `(_ZN10layer_norm13ln_fwd_kernelINS_13Kernel_traitsIf6__halffS2_fjLj6144ELj1ELj1ELj8ELj16ENS_18Kernel_traits_baseILj6144EfS2_fS2_fjLj256EEEEELb1ELb0ELb0ELb1EEEvNS_9FwdParamsE) ;  /* 0xffff5c8064007950 */ /* 0x000fea0003c3ffff */
.L_x_16119:
        /* <DEDUP_REMOVED lines=16> */
.L_x_22209:


//--------------------- .text._ZN10layer_norm13ln_fwd_kernelINS_13Kernel_traitsIf6__halffS2_fjLj6144ELj1ELj1ELj8ELj16ENS_18Kernel_traits_baseILj6144EfS2_fS2_fjLj256EEEEELb1ELb0ELb1ELb0EEEvNS_9FwdParamsE --------------------------
	.section	.text._ZN10layer_norm13ln_fwd_kernelINS_13Kernel_traitsIf6__halffS2_fjLj6144ELj1ELj1ELj8ELj16ENS_18Kernel_traits_baseILj6144EfS2_fS2_fjLj256EEEEELb1ELb0ELb1ELb0EEEvNS_9FwdParamsE,"ax",@progbits
	.sectioninfo	@"SHI_REGISTERS=127"
	.align	128
        .global         _ZN10layer_norm13ln_fwd_kernelINS_13Kernel_traitsIf6__halffS2_fjLj6144ELj1ELj1ELj8ELj16ENS_18Kernel_traits_baseILj6144EfS2_fS2_fjLj256EEEEELb1ELb0ELb1ELb0EEEvNS_9FwdParamsE
        .type           _ZN10layer_norm13ln_fwd_kernelINS_13Kernel_traitsIf6__halffS2_fjLj6144ELj1ELj1ELj8ELj16ENS_18Kernel_traits_baseILj6144EfS2_fS2_fjLj256EEEEELb1ELb0ELb1ELb0EEEvNS_9FwdParamsE,@function
        .size           _ZN10layer_norm13ln_fwd_kernelINS_13Kernel_traitsIf6__halffS2_fjLj6144ELj1ELj1ELj8ELj16ENS_18Kernel_traits_baseILj6144EfS2_fS2_fjLj256EEEEELb1ELb0ELb1ELb0EEEvNS_9FwdParamsE,(.L_x_22210 - _ZN10layer_norm13ln_fwd_kernelINS_13Kernel_traitsIf6__halffS2_fjLj6144ELj1ELj1ELj8ELj16ENS_18Kernel_traits_baseILj6144EfS2_fS2_fjLj256EEEEELb1ELb0ELb1ELb0EEEvNS_9FwdParamsE)
        .other          _ZN10layer_norm13ln_fwd_kernelINS_13Kernel_traitsIf6__halffS2_fjLj6144ELj1ELj1ELj8ELj16ENS_18Kernel_traits_baseILj6144EfS2_fS2_fjLj256EEEEELb1ELb0ELb1ELb0EEEvNS_9FwdParamsE,@"STO_CUDA_ENTRY STV_DEFAULT"
_ZN10layer_norm13ln_fwd_kernelINS_13Kernel_traitsIf6__halffS2_fjLj6144ELj1ELj1ELj8ELj16ENS_18Kernel_traits_baseILj6144EfS2_fS2_fjLj256EEEEELb1ELb0ELb1ELb0EEEvNS_9FwdParamsE:
.text._ZN10layer_norm13ln_fwd_kernelINS_13Kernel_traitsIf6__halffS2_fjLj6144ELj1ELj1ELj8ELj16ENS_18Kernel_traits_baseILj6144EfS2_fS2_fjLj256EEEEELb1ELb0ELb1ELb0EEEvNS_9FwdParamsE:
        /* <DEDUP_REMOVED lines=100> */
.L_x_16121:
[----:B------:R-:W-:Y:S05]  /*0640*/  BSYNC B0 ;  /* 0x0000000000007941 */ /* 0x000fea0003800000 */
.L_x_16120:
        /* <DEDUP_REMOVED lines=17> */
.L_x_16123:
[----:B------:R-:W-:Y:S05]  /*0760*/  BSYNC B0 ;  /* 0x0000000000007941 */ /* 0x000fea0003800000 */
.L_x_16122:
        /* <DEDUP_REMOVED lines=16> */
.L_x_16125:
[----:B------:R-:W-:Y:S05]  /*0870*/  BSYNC B0 ;  /* 0x0000000000007941 */ /* 0x000fea0003800000 */
.L_x_16124:
        /* <DEDUP_REMOVED lines=16> */
[----:B------:R-:W-:Y:S01]  /*0980*/  LOP3.LUT R10, R10, 0x3, RZ, 0xc0, !PT ;  /* 0x000000030a0a7812 */ /* 0x000fe200078ec0ff */
[----:B------:R-:W-:-:S02]  /*0990*/  IMAD.IADD R60, R7, 0x1, -R60 ;  /* 0x00000001073c7824 */ /* 0x000fc400078e0a3c */
[C---:B------:R-:W-:Y:S01]  /*09a0*/  IMAD.HI.U32 R7, R63.reuse, -0x326172a9, RZ ;  /* 0xcd9e8d573f077827 */ /* 0x040fe200078e00ff */
[----:B------:R-:W-:Y:S02]  /*09b0*/  IMNMX R8, RZ, R8, !PT ;  /* 0x00000008ff087217 */ /* 0x000fe40007800200 */
[----:B------:R-:W-:Y:S01]  /*09c0*/  IMNMX R60, RZ, R60, !PT ;  /* 0x0000003cff3c7217 */ /* 0x000fe20007800200 */
[----:B------:R-:W-:Y:S01]  /*09d0*/  IMAD.MOV.U32 R101, RZ, RZ, 0x1 ;  /* 0x00000001ff657424 */ /* 0x000fe200078e00ff */
[----:B------:R-:W-:Y:S01]  /*09e0*/  IMNMX R8, R8, 0x20, PT ;  /* 0x0000002008087817 */ /* 0x000fe20003800200 */
[----:B------:R-:W-:Y:S01]  /*09f0*/  IMAD R100, R63, -0x326172a9, RZ ;  /* 0xcd9e8d573f647824 */ /* 0x000fe200078e02ff */
[----:B------:R-:W-:Y:S01]  /*0a00*/  IMNMX R60, R60, 0x20, PT ;  /* 0x000000203c3c7817 */ /* 0x000fe20003800200 */
[----:B------:R-:W-:Y:S01]  /*0a10*/  IMAD R102, R67, -0x2daee0ad, RZ ;  /* 0xd2511f5343667824 */ /* 0x000fe200078e02ff */
[----:B------:R-:W-:Y:S02]  /*0a20*/  IADD3 R8, R8, R11, RZ ;  /* 0x0000000b08087210 */ /* 0x000fe40007ffe0ff */
[----:B------:R-:W-:Y:S01]  /*0a30*/  IADD3 R60, R11, R60, RZ ;  /* 0x0000003c0b3c7210 */ /* 0x000fe20007ffe0ff */
[----:B------:R-:W-:Y:S01]  /*0a40*/  IMAD.MOV.U32 R11, RZ, RZ, RZ ;  /* 0x000000ffff0b7224 */ /* 0x000fe200078e00ff */
[----:B------:R-:W-:Y:S01]  /*0a50*/  LOP3.LUT R7, R7, UR25, R64, 0x96, !PT ;  /* 0x0000001907077c12 */ /* 0x000fe2000f8e9640 */
[----:B------:R-:W-:-:S02]  /*0a60*/  IMAD.SHL.U32 R9, R8, 0x8, RZ ;  /* 0x0000000808097824 */ /* 0x000fc400078e00ff */
[----:B------:R-:W-:Y:S02]  /*0a70*/  IMAD.SHL.U32 R103, R60, 0x8, RZ ;  /* 0x000000083c677824 */ /* 0x000fe400078e00ff */
[----:B------:R0:W1:Y:S02]  /*0a80*/  I2F.U32 R8, R9 ;  /* 0x0000000900087306 */ /* 0x0000640000201000 */
[----:B0-----:R-:W-:-:S06]  /*0a90*/  LOP3.LUT R9, R61, UR26, R62, 0x96, !PT ;  /* 0x0000001a3d097c12 */ /* 0x001fcc000f8e963e */
[----:B-1----:R-:W0:Y:S02]  /*0aa0*/  MUFU.RCP R8, R8 ;  /* 0x0000000800087308 */ /* 0x002e240000001000 */
.L_x_16361:
        /* <DEDUP_REMOVED lines=48> */
.L_x_16131:
[----:B------:R-:W-:Y:S02]  /*0db0*/  MOV R96, R100 ;  /* 0x0000006400607202 */ /* 0x000fe40000000f00 */
.L_x_16132:
[----:B------:R-:W-:Y:S05]  /*0dc0*/  BSYNC B2 ;  /* 0x0000000000027941 */ /* 0x000fea0003800000 */
.L_x_16130:
        /* <DEDUP_REMOVED lines=16> */
.L_x_16136:
[----:B------:R-:W-:Y:S05]  /*0ed0*/  BSYNC B3 ;  /* 0x0000000000037941 */ /* 0x000fea0003800000 */
.L_x_16135:
        /* <DEDUP_REMOVED lines=44> */
.L_x_16134:
[----:B------:R-:W-:Y:S05]  /*11a0*/  BSYNC B2 ;  /* 0x0000000000027941 */ /* 0x000fea0003800000 */
.L_x_16133:
[----:B------:R-:W1:Y:S01]  /*11b0*/  I2F.U32 R10, R96 ;  /* 0x00000060000a7306 */ /* 0x000e620000201000 */
[----:B-----5:R-:W-:Y:S01]  /*11c0*/  HADD2.F32 R72, -RZ, R64.H0_H0 ;  /* 0x20000040ff487230 */ /* 0x020fe20000004100 */
        /* <DEDUP_REMOVED lines=8> */
.L_x_16129:
[----:B-1----:R-:W-:Y:S05]  /*1250*/  BSYNC B1 ;  /* 0x0000000000017941 */ /* 0x002fea0003800000 */
.L_x_16128:
        /* <DEDUP_REMOVED lines=18> */
.L_x_16140:
[----:B------:R-:W-:Y:S02]  /*1380*/  MOV R10, R100 ;  /* 0x00000064000a7202 */ /* 0x000fe40000000f00 */
.L_x_16141:
[----:B------:R-:W-:Y:S05]  /*1390*/  BSYNC B2 ;  /* 0x0000000000027941 */ /* 0x000fea0003800000 */
.L_x_16139:
        /* <DEDUP_REMOVED lines=16> */
.L_x_16145:
[----:B------:R-:W-:Y:S05]  /*14a0*/  BSYNC B3 ;  /* 0x0000000000037941 */ /* 0x000fea0003800000 */
.L_x_16144:
        /* <DEDUP_REMOVED lines=44> */
.L_x_16143:
[----:B------:R-:W-:Y:S05]  /*1770*/  BSYNC B2 ;  /* 0x0000000000027941 */ /* 0x000fea0003800000 */
.L_x_16142:
        /* <DEDUP_REMOVED lines=10> */
.L_x_16138:
[----:B------:R-:W-:Y:S05]  /*1820*/  BSYNC B1 ;  /* 0x0000000000017941 */ /* 0x000fea0003800000 */
.L_x_16137:
        /* <DEDUP_REMOVED lines=18> */
.L_x_16149:
[----:B------:R-:W-:Y:S02]  /*1950*/  MOV R10, R100 ;  /* 0x00000064000a7202 */ /* 0x000fe40000000f00 */
.L_x_16150:
[----:B------:R-:W-:Y:S05]  /*1960*/  BSYNC B2 ;  /* 0x0000000000027941 */ /* 0x000fea0003800000 */
.L_x_16148:
        /* <DEDUP_REMOVED lines=16> */
.L_x_16154:
[----:B------:R-:W-:Y:S05]  /*1a70*/  BSYNC B3 ;  /* 0x0000000000037941 */ /* 0x000fea0003800000 */
.L_x_16153:
        /* <DEDUP_REMOVED lines=44> */
.L_x_16152:
[----:B------:R-:W-:Y:S05]  /*1d40*/  BSYNC B2 ;  /* 0x0000000000027941 */ /* 0x000fea0003800000 */
.L_x_16151:
        /* <DEDUP_REMOVED lines=10> */
.L_x_16147:
[----:B------:R-:W-:Y:S05]  /*1df0*/  BSYNC B1 ;  /* 0x0000000000017941 */ /* 0x000fea0003800000 */
.L_x_16146:
        /* <DEDUP_REMOVED lines=18> */
.L_x_16158:
[----:B------:R-:W-:Y:S02]  /*1f20*/  MOV R10, R100 ;  /* 0x00000064000a7202 */ /* 0x000fe40000000f00 */
.L_x_16159:
[----:B------:R-:W-:Y:S05]  /*1f30*/  BSYNC B2 ;  /* 0x0000000000027941 */ /* 0x000fea0003800000 */
.L_x_16157:
        /* <DEDUP_REMOVED lines=16> */
.L_x_16163:
[----:B------:R-:W-:Y:S05]  /*2040*/  BSYNC B3 ;  /* 0x0000000000037941 */ /* 0x000fea0003800000 */
.L_x_16162:
        /* <DEDUP_REMOVED lines=44> */
.L_x_16161:
[----:B------:R-:W-:Y:S05]  /*2310*/  BSYNC B2 ;  /* 0x0000000000027941 */ /* 0x000fea0003800000 */
.L_x_16160:
        /* <DEDUP_REMOVED lines=10> */
.L_x_16156:
[----:B------:R-:W-:Y:S05]  /*23c0*/  BSYNC B1 ;  /* 0x0000000000017941 */ /* 0x000fea0003800000 */
.L_x_16155:
        /* <DEDUP_REMOVED lines=18> */
.L_x_16167:
[----:B------:R-:W-:Y:S02]  /*24f0*/  MOV R10, R100 ;  /* 0x00000064000a7202 */ /* 0x000fe40000000f00 */
.L_x_16168:
[----:B------:R-:W-:Y:S05]  /*2500*/  BSYNC B2 ;  /* 0x0000000000027941 */ /* 0x000fea0003800000 */
.L_x_16166:
        /* <DEDUP_REMOVED lines=16> */
.L_x_16172:
[----:B------:R-:W-:Y:S05]  /*2610*/  BSYNC B3 ;  /* 0x0000000000037941 */ /* 0x000fea0003800000 */
.L_x_16171:
        /* <DEDUP_REMOVED lines=44> */
.L_x_16170:
[----:B------:R-:W-:Y:S05]  /*28e0*/  BSYNC B2 ;  /* 0x0000000000027941 */ /* 0x000fea0003800000 */
.L_x_16169:
        /* <DEDUP_REMOVED lines=10> */
.L_x_16165:
[----:B------:R-:W-:Y:S05]  /*2990*/  BSYNC B1 ;  /* 0x0000000000017941 */ /* 0x000fea0003800000 */
.L_x_16164:
        /* <DEDUP_REMOVED lines=18> */
.L_x_16176:
[----:B------:R-:W-:Y:S02]  /*2ac0*/  MOV R10, R100 ;  /* 0x00000064000a7202 */ /* 0x000fe40000000f00 */
.L_x_16177:
[----:B------:R-:W-:Y:S05]  /*2ad0*/  BSYNC B2 ;  /* 0x0000000000027941 */ /* 0x000fea0003800000 */
.L_x_16175:
        /* <DEDUP_REMOVED lines=16> */
.L_x_16181:
[----:B------:R-:W-:Y:S05]  /*2be0*/  BSYNC B3 ;  /* 0x0000000000037941 */ /* 0x000fea0003800000 */
.L_x_16180:
        /* <DEDUP_REMOVED lines=44> */
.L_x_16179:
[----:B------:R-:W-:Y:S05]  /*2eb0*/  BSYNC B2 ;  /* 0x0000000000027941 */ /* 0x000fea0003800000 */
.L_x_16178:
[----:B------:R-:W1:Y:S01]  /*2ec0*/  I2F.U32 R10, R10 ;  /* 0x0000000a000a7306 */ /* 0x000e620000201000 */
[----:B------:R-:W-:Y:S01]  /*2ed0*/  HADD2.F32 R78, -RZ, R66.H1_H1 ;  /* 0x30000042ff4e7230 */ /* 0x000fe20000004100 */
        /* <DEDUP_REMOVED lines=8> */
.L_x_16174:
[----:B------:R-:W-:Y:S05]  /*2f60*/  BSYNC B1 ;  /* 0x0000000000017941 */ /* 0x000fea0003800000 */
.L_x_16173:
        /* <DEDUP_REMOVED lines=18> */
.L_x_16185:
[----:B------:R-:W-:Y:S02]  /*3090*/  MOV R10, R100 ;  /* 0x00000064000a7202 */ /* 0x000fe40000000f00 */
.L_x_16186:
[----:B------:R-:W-:Y:S05]  /*30a0*/  BSYNC B2 ;  /* 0x0000000000027941 */ /* 0x000fea0003800000 */
.L_x_16184:
        /* <DEDUP_REMOVED lines=16> */
.L_x_16190:
[----:B------:R-:W-:Y:S05]  /*31b0*/  BSYNC B3 ;  /* 0x0000000000037941 */ /* 0x000fea0003800000 */
.L_x_16189:
        /* <DEDUP_REMOVED lines=44> */
.L_x_16188:
[----:B------:R-:W-:Y:S05]  /*3480*/  BSYNC B2 ;  /* 0x0000000000027941 */ /* 0x000fea0003800000 */
.L_x_16187:
        /* <DEDUP_REMOVED lines=10> */
.L_x_16183:
[----:B------:R-:W-:Y:S05]  /*3530*/  BSYNC B1 ;  /* 0x0000000000017941 */ /* 0x000fea0003800000 */
.L_x_16182:
        /* <DEDUP_REMOVED lines=18> */
.L_x_16194:
[----:B------:R-:W-:Y:S02]  /*3660*/  MOV R122, R100 ;  /* 0x00000064007a7202 */ /* 0x000fe40000000f00 */
.L_x_16195:
[----:B------:R-:W-:Y:S05]  /*3670*/  BSYNC B2 ;  /* 0x0000000000027941 */ /* 0x000fea0003800000 */
.L_x_16193:
        /* <DEDUP_REMOVED lines=16> */
.L_x_16199:
[----:B------:R-:W-:Y:S05]  /*3780*/  BSYNC B3 ;  /* 0x0000000000037941 */ /* 0x000fea0003800000 */
.L_x_16198:
        /* <DEDUP_REMOVED lines=44> */
.L_x_16197:
[----:B------:R-:W-:Y:S05]  /*3a50*/  BSYNC B2 ;  /* 0x0000000000027941 */ /* 0x000fea0003800000 */
.L_x_16196:
        /* <DEDUP_REMOVED lines=10> */
.L_x_16192:
[----:B------:R-:W-:Y:S05]  /*3b00*/  BSYNC B1 ;  /* 0x0000000000017941 */ /* 0x000fea0003800000 */
.L_x_16191:
        /* <DEDUP_REMOVED lines=26> */
.L_x_16201:
[----:B------:R-:W-:Y:S05]  /*3cb0*/  BSYNC B1 ;  /* 0x0000000000017941 */ /* 0x000fea0003800000 */
.L_x_16200:
[----:B------:R-:W-:Y:S02]  /*3cc0*/  IADD3 R119, R119, 0x100, RZ ;  /* 0x0000010077777810 */ /* 0x000fe40007ffe0ff */
[----:B------:R-:W-:Y:S02]  /*3cd0*/  IADD3 R118, R118, 0x100, RZ ;  /* 0x0000010076767810 */ /* 0x000fe40007ffe0ff */
.L_x_16127:
[----:B---3--:R-:W-:Y:S05]  /*3ce0*/  BSYNC B0 ;  /* 0x0000000000007941 */ /* 0x008fea0003800000 */
.L_x_16126:
        /* <DEDUP_REMOVED lines=31> */
.L_x_16207:
[----:B-1----:R-:W-:Y:S02]  /*3ee0*/  IMAD.MOV.U32 R96, RZ, RZ, R100 ;  /* 0x000000ffff607224 */ /* 0x002fe400078e0064 */
.L_x_16208:
[----:B------:R-:W-:Y:S05]  /*3ef0*/  BSYNC B2 ;  /* 0x0000000000027941 */ /* 0x000fea0003800000 */
.L_x_16206:
        /* <DEDUP_REMOVED lines=16> */
.L_x_16212:
[----:B------:R-:W-:Y:S05]  /*4000*/  BSYNC B3 ;  /* 0x0000000000037941 */ /* 0x000fea0003800000 */
.L_x_16211:
        /* <DEDUP_REMOVED lines=44> */
.L_x_16210:
[----:B------:R-:W-:Y:S05]  /*42d0*/  BSYNC B2 ;  /* 0x0000000000027941 */ /* 0x000fea0003800000 */
.L_x_16209:
[----:B------:R-:W1:Y:S01]  /*42e0*/  I2F.U32 R10, R96 ;  /* 0x00000060000a7306 */ /* 0x000e620000201000 */
[----:B------:R-:W-:Y:S01]  /*42f0*/  HFMA2.MMA R81, -RZ, RZ, 0.1171875, 0 ;  /* 0x2f800000ff517435 */ /* 0x000fe200000001ff */
[----:B-----5:R-:W-:-:S05]  /*4300*/  HADD2.F32 R80, -RZ, R64.H0_H0 ;  /* 0x20000040ff507230 */ /* 0x020fca0000004100 */
[----:B------:R-:W-:-:S04]  /*4310*/  FMUL.FTZ R80, R80, c[0x0][0x1ec] ;  /* 0x00007b0050507a20 */ /* 0x000fc80000410000 */
[----:B------:R-:W-:Y:S02]  /*4320*/  FMUL.FTZ R80, R80, c[0x0][0x1e8] ;  /* 0x00007a0050507a20 */ /* 0x000fe40000410000 */
[----:B-1----:R-:W-:-:S05]  /*4330*/  FFMA.FTZ R10, R10, R81, 1.1641532182693481445e-10 ;  /* 0x2f0000000a0a7423 */ /* 0x002fca0000010051 */
[----:B------:R-:W-:-:S04]  /*4340*/  FSETP.GTU.FTZ.AND P5, PT, R10, c[0x0][0x1e4], PT ;  /* 0x000079000a007a0b */ /* 0x000fc80003fbc000 */
[----:B------:R-:W-:Y:S02]  /*4350*/  FSEL R80, R80, RZ, !P5 ;  /* 0x000000ff50507208 */ /* 0x000fe40006800000 */
[----:B------:R-:W-:-:S03]  /*4360*/  SEL R104, RZ, 0x1, P5 ;  /* 0x00000001ff687807 */ /* 0x000fc60002800000 */
[----:B------:R-:W-:Y:S02]  /*4370*/  @P3 FADD.FTZ R80, R60, R80 ;  /* 0x000000503c503221 */ /* 0x000fe40000010000 */
.L_x_16205:
[----:B--2---:R-:W-:Y:S05]  /*4380*/  BSYNC B1 ;  /* 0x0000000000017941 */ /* 0x004fea0003800000 */
.L_x_16204:
        /* <DEDUP_REMOVED lines=18> */
.L_x_16216:
[----:B------:R-:W-:Y:S02]  /*44b0*/  IMAD.MOV.U32 R10, RZ, RZ, R100 ;  /* 0x000000ffff0a7224 */ /* 0x000fe400078e0064 */
.L_x_16217:
[----:B------:R-:W-:Y:S05]  /*44c0*/  BSYNC B2 ;  /* 0x0000000000027941 */ /* 0x000fea0003800000 */
.L_x_16215:
        /* <DEDUP_REMOVED lines=16> */
.L_x_16221:
[----:B------:R-:W-:Y:S05]  /*45d0*/  BSYNC B3 ;  /* 0x0000000000037941 */ /* 0x000fea0003800000 */
.L_x_16220:
        /* <DEDUP_REMOVED lines=44> */
.L_x_16219:
[----:B------:R-:W-:Y:S05]  /*48a0*/  BSYNC B2 ;  /* 0x0000000000027941 */ /* 0x000fea0003800000 */
.L_x_16218:
[----:B------:R-:W2:Y:S01]  /*48b0*/  I2F.U32 R10, R10 ;  /* 0x0000000a000a7306 */ /* 0x000ea20000201000 */
[----:B------:R-:W-:Y:S01]  /*48c0*/  HFMA2.MMA R81, -RZ, RZ, 0.1171875, 0 ;  /* 0x2f800000ff517435 */ /* 0x000fe200000001ff */
[----:B-----5:R-:W-:-:S05]  /*48d0*/  HADD2.F32 R82, -RZ, R64.H1_H1 ;  /* 0x30000040ff527230 */ /* 0x020fca0000004100 */
[----:B------:R-:W-:-:S04]  /*48e0*/  FMUL.FTZ R82, R82, c[0x0][0x1ec] ;  /* 0x00007b0052527a20 */ /* 0x000fc80000410000 */
[----:B------:R-:W-:Y:S02]  /*48f0*/  FMUL.FTZ R82, R82, c[0x0][0x1e8] ;  /* 0x00007a0052527a20 */ /* 0x000fe40000410000 */
[----:B--2---:R-:W-:-:S05]  /*4900*/  FFMA.FTZ R81, R10, R81, 1.1641532182693481445e-10 ;  /* 0x2f0000000a517423 */ /* 0x004fca0000010051 */
[----:B------:R-:W-:-:S04]  /*4910*/  FSETP.GTU.FTZ.AND P5, PT, R81, c[0x0][0x1e4], PT ;  /* 0x0000790051007a0b */ /* 0x000fc80003fbc000 */
[----:B------:R-:W-:Y:S02]  /*4920*/  FSEL R81, R82, RZ, !P5 ;  /* 0x000000ff52517208 */ /* 0x000fe40006800000 */
[----:B------:R-:W-:-:S03]  /*4930*/  SEL R105, RZ, 0x1, P5 ;  /* 0x00000001ff697807 */ /* 0x000fc60002800000 */
[----:B------:R-:W-:Y:S02]  /*4940*/  @P3 FADD.FTZ R81, R61, R81 ;  /* 0x000000513d513221 */ /* 0x000fe40000010000 */
.L_x_16214:
[----:B------:R-:W-:Y:S05]  /*4950*/  BSYNC B1 ;  /* 0x0000000000017941 */ /* 0x000fea0003800000 */
.L_x_16213:
        /* <DEDUP_REMOVED lines=18> */
.L_x_16225:
[----:B------:R-:W-:Y:S02]  /*4a80*/  IMAD.MOV.U32 R10, RZ, RZ, R100 ;  /* 0x000000ffff0a7224 */ /* 0x000fe400078e0064 */
.L_x_16226:
[----:B------:R-:W-:Y:S05]  /*4a90*/  BSYNC B2 ;  /* 0x0000000000027941 */ /* 0x000fea0003800000 */
.L_x_16224:
        /* <DEDUP_REMOVED lines=16> */
.L_x_16230:
[----:B------:R-:W-:Y:S05]  /*4ba0*/  BSYNC B3 ;  /* 0x0000000000037941 */ /* 0x000fea0003800000 */
.L_x_16229:
        /* <DEDUP_REMOVED lines=44> */
.L_x_16228:
[----:B------:R-:W-:Y:S05]  /*4e70*/  BSYNC B2 ;  /* 0x0000000000027941 */ /* 0x000fea0003800000 */
.L_x_16227:
[----:B------:R-:W2:Y:S01]  /*4e80*/  I2F.U32 R10, R10 ;  /* 0x0000000a000a7306 */ /* 0x000ea20000201000 */
[----:B------:R-:W-:Y:S01]  /*4e90*/  HFMA2.MMA R83, -RZ, RZ, 0.1171875, 0 ;  /* 0x2f800000ff537435 */ /* 0x000fe200000001ff */
[----:B-----5:R-:W-:-:S05]  /*4ea0*/  HADD2.F32 R85, -RZ, R65.H0_H0 ;  /* 0x20000041ff557230 */ /* 0x020fca0000004100 */
[----:B------:R-:W-:-:S04]  /*4eb0*/  FMUL.FTZ R85, R85, c[0x0][0x1ec] ;  /* 0x00007b0055557a20 */ /* 0x000fc80000410000 */
[----:B------:R-:W-:Y:S02]  /*4ec0*/  FMUL.FTZ R85, R85, c[0x0][0x1e8] ;  /* 0x00007a0055557a20 */ /* 0x000fe40000410000 */
[----:B--2---:R-:W-:-:S05]  /*4ed0*/  FFMA.FTZ R82, R10, R83, 1.1641532182693481445e-10 ;  /* 0x2f0000000a527423 */ /* 0x004fca0000010053 */
[----:B------:R-:W-:-:S04]  /*4ee0*/  FSETP.GTU.FTZ.AND P5, PT, R82, c[0x0][0x1e4], PT ;  /* 0x0000790052007a0b */ /* 0x000fc80003fbc000 */
[----:B------:R-:W-:Y:S02]  /*4ef0*/  FSEL R82, R85, RZ, !P5 ;  /* 0x000000ff55527208 */ /* 0x000fe40006800000 */
[----:B------:R-:W-:-:S03]  /*4f00*/  SEL R106, RZ, 0x1, P5 ;  /* 0x00000001ff6a7807 */ /* 0x000fc60002800000 */
[----:B------:R-:W-:Y:S02]  /*4f10*/  @P3 FADD.FTZ R82, R62, R82 ;  /* 0x000000523e523221 */ /* 0x000fe40000010000 */
.L_x_16223:
[----:B------:R-:W-:Y:S05]  /*4f20*/  BSYNC B1 ;  /* 0x0000000000017941 */ /* 0x000fea0003800000 */
.L_x_16222:
        /* <DEDUP_REMOVED lines=18> */
.L_x_16234:
[----:B------:R-:W-:Y:S02]  /*5050*/  IMAD.MOV.U32 R10, RZ, RZ, R100 ;  /* 0x000000ffff0a7224 */ /* 0x000fe400078e0064 */
.L_x_16235:
[----:B------:R-:W-:Y:S05]  /*5060*/  BSYNC B2 ;  /* 0x0000000000027941 */ /* 0x000fea0003800000 */
.L_x_16233:
        /* <DEDUP_REMOVED lines=16> */
.L_x_16239:
[----:B------:R-:W-:Y:S05]  /*5170*/  BSYNC B3 ;  /* 0x0000000000037941 */ /* 0x000fea0003800000 */
.L_x_16238:
        /* <DEDUP_REMOVED lines=44> */
.L_x_16237:
[----:B------:R-:W-:Y:S05]  /*5440*/  BSYNC B2 ;  /* 0x0000000000027941 */ /* 0x000fea0003800000 */
.L_x_16236:
        /* <DEDUP_REMOVED lines=10> */
.L_x_16232:
[----:B------:R-:W-:Y:S05]  /*54f0*/  BSYNC B1 ;  /* 0x0000000000017941 */ /* 0x000fea0003800000 */
.L_x_16231:
        /* <DEDUP_REMOVED lines=18> */
.L_x_16243:
[----:B------:R-:W-:Y:S02]  /*5620*/  IMAD.MOV.U32 R10, RZ, RZ, R100 ;  /* 0x000000ffff0a7224 */ /* 0x000fe400078e0064 */
.L_x_16244:
[----:B------:R-:W-:Y:S05]  /*5630*/  BSYNC B2 ;  /* 0x0000000000027941 */ /* 0x000fea0003800000 */
.L_x_16242:
        /* <DEDUP_REMOVED lines=16> */
.L_x_16248:
[----:B------:R-:W-:Y:S05]  /*5740*/  BSYNC B3 ;  /* 0x0000000000037941 */ /* 0x000fea0003800000 */
.L_x_16247:
        /* <DEDUP_REMOVED lines=44> */
.L_x_16246:
[----:B------:R-:W-:Y:S05]  /*5a10*/  BSYNC B2 ;  /* 0x0000000000027941 */ /* 0x000fea0003800000 */
.L_x_16245:
[----:B------:R-:W2:Y:S01]  /*5a20*/  I2F.U32 R10, R10 ;  /* 0x0000000a000a7306 */ /* 0x000ea20000201000 */
[----:B------:R-:W-:Y:S01]  /*5a30*/  HFMA2.MMA R85, -RZ, RZ, 0.1171875, 0 ;  /* 0x2f800000ff557435 */ /* 0x000fe200000001ff */
[----:B------:R-:W-:-:S05]  /*5a40*/  HADD2.F32 R87, -RZ, R66.H0_H0 ;  /* 0x20000042ff577230 */ /* 0x000fca0000004100 */
[----:B------:R-:W-:-:S04]  /*5a50*/  FMUL.FTZ R87, R87, c[0x0][0x1ec] ;  /* 0x00007b0057577a20 */ /* 0x000fc80000410000 */
[----:B------:R-:W-:Y:S02]  /*5a60*/  FMUL.FTZ R87, R87, c[0x0][0x1e8] ;  /* 0x00007a0057577a20 */ /* 0x000fe40000410000 */
[----:B--2---:R-:W-:-:S05]  /*5a70*/  FFMA.FTZ R84, R10, R85, 1.1641532182693481445e-10 ;  /* 0x2f0000000a547423 */ /* 0x004fca0000010055 */
[----:B------:R-:W-:-:S04]  /*5a80*/  FSETP.GTU.FTZ.AND P5, PT, R84, c[0x0][0x1e4], PT ;  /* 0x0000790054007a0b */ /* 0x000fc80003fbc000 */
[----:B------:R-:W-:Y:S02]  /*5a90*/  FSEL R84, R87, RZ, !P5 ;  /* 0x000000ff57547208 */ /* 0x000fe40006800000 */
[----:B------:R-:W-:-:S03]  /*5aa0*/  SEL R108, RZ, 0x1, P5 ;  /* 0x00000001ff6c7807 */ /* 0x000fc60002800000 */
[----:B------:R-:W-:Y:S02]  /*5ab0*/  @P3 FADD.FTZ R84, R68, R84 ;  /* 0x0000005444543221 */ /* 0x000fe40000010000 */
.L_x_16241:
[----:B------:R-:W-:Y:S05]  /*5ac0*/  BSYNC B1 ;  /* 0x0000000000017941 */ /* 0x000fea0003800000 */
.L_x_16240:
        /* <DEDUP_REMOVED lines=18> */
.L_x_16252:
[----:B------:R-:W-:Y:S02]  /*5bf0*/  IMAD.MOV.U32 R10, RZ, RZ, R100 ;  /* 0x000000ffff0a7224 */ /* 0x000fe400078e0064 */
.L_x_16253:
[----:B------:R-:W-:Y:S05]  /*5c00*/  BSYNC B2 ;  /* 0x0000000000027941 */ /* 0x000fea0003800000 */
.L_x_16251:
        /* <DEDUP_REMOVED lines=16> */
.L_x_16257:
[----:B------:R-:W-:Y:S05]  /*5d10*/  BSYNC B3 ;  /* 0x0000000000037941 */ /* 0x000fea0003800000 */
.L_x_16256:
        /* <DEDUP_REMOVED lines=44> */
.L_x_16255:
[----:B------:R-:W-:Y:S05]  /*5fe0*/  BSYNC B2 ;  /* 0x0000000000027941 */ /* 0x000fea0003800000 */
.L_x_16254:
[----:B------:R-:W2:Y:S01]  /*5ff0*/  I2F.U32 R10, R10 ;  /* 0x0000000a000a7306 */ /* 0x000ea20000201000 */
[----:B------:R-:W-:Y:S01]  /*6000*/  HFMA2.MMA R85, -RZ, RZ, 0.1171875, 0 ;  /* 0x2f800000ff557435 */ /* 0x000fe200000001ff */
[----:B------:R-:W-:-:S05]  /*6010*/  HADD2.F32 R86, -RZ, R66.H1_H1 ;  /* 0x30000042ff567230 */ /* 0x000fca0000004100 */
[----:B------:R-:W-:-:S04]  /*6020*/  FMUL.FTZ R86, R86, c[0x0][0x1ec] ;  /* 0x00007b0056567a20 */ /* 0x000fc80000410000 */
[----:B------:R-:W-:Y:S02]  /*6030*/  FMUL.FTZ R86, R86, c[0x0][0x1e8] ;  /* 0x00007a0056567a20 */ /* 0x000fe40000410000 */
[----:B--2---:R-:W-:-:S05]  /*6040*/  FFMA.FTZ R85, R10, R85, 1.1641532182693481445e-10 ;  /* 0x2f0000000a557423 */ /* 0x004fca0000010055 */
[----:B------:R-:W-:-:S04]  /*6050*/  FSETP.GTU.FTZ.AND P5, PT, R85, c[0x0][0x1e4], PT ;  /* 0x0000790055007a0b */ /* 0x000fc80003fbc000 */
[----:B------:R-:W-:Y:S02]  /*6060*/  FSEL R85, R86, RZ, !P5 ;  /* 0x000000ff56557208 */ /* 0x000fe40006800000 */
[----:B------:R-:W-:-:S03]  /*6070*/  SEL R109, RZ, 0x1, P5 ;  /* 0x00000001ff6d7807 */ /* 0x000fc60002800000 */
[----:B------:R-:W-:Y:S02]  /*6080*/  @P3 FADD.FTZ R85, R69, R85 ;  /* 0x0000005545553221 */ /* 0x000fe40000010000 */
.L_x_16250:
[----:B------:R-:W-:Y:S05]  /*6090*/  BSYNC B1 ;  /* 0x0000000000017941 */ /* 0x000fea0003800000 */
.L_x_16249:
        /* <DEDUP_REMOVED lines=18> */
.L_x_16261:
[----:B------:R-:W-:Y:S02]  /*61c0*/  IMAD.MOV.U32 R10, RZ, RZ, R100 ;  /* 0x000000ffff0a7224 */ /* 0x000fe400078e0064 */
.L_x_16262:
[----:B------:R-:W-:Y:S05]  /*61d0*/  BSYNC B2 ;  /* 0x0000000000027941 */ /* 0x000fea0003800000 */
.L_x_16260:
        /* <DEDUP_REMOVED lines=16> */
.L_x_16266:
[----:B------:R-:W-:Y:S05]  /*62e0*/  BSYNC B3 ;  /* 0x0000000000037941 */ /* 0x000fea0003800000 */
.L_x_16265:
        /* <DEDUP_REMOVED lines=44> */
.L_x_16264:
[----:B------:R-:W-:Y:S05]  /*65b0*/  BSYNC B2 ;  /* 0x0000000000027941 */ /* 0x000fea0003800000 */
.L_x_16263:
[----:B------:R-:W1:Y:S01]  /*65c0*/  I2F.U32 R10, R10 ;  /* 0x0000000a000a7306 */ /* 0x000e620000201000 */
[----:B------:R-:W-:Y:S01]  /*65d0*/  HFMA2.MMA R87, -RZ, RZ, 0.1171875, 0 ;  /* 0x2f800000ff577435 */ /* 0x000fe200000001ff */
[----:B------:R-:W-:-:S05]  /*65e0*/  HADD2.F32 R97, -RZ, R67.H0_H0 ;  /* 0x20000043ff617230 */ /* 0x000fca0000004100 */
[----:B------:R-:W-:-:S04]  /*65f0*/  FMUL.FTZ R97, R97, c[0x0][0x1ec] ;  /* 0x00007b0061617a20 */ /* 0x000fc80000410000 */
[----:B------:R-:W-:Y:S02]  /*6600*/  FMUL.FTZ R97, R97, c[0x0][0x1e8] ;  /* 0x00007a0061617a20 */ /* 0x000fe40000410000 */
[----:B-1----:R-:W-:-:S05]  /*6610*/  FFMA.FTZ R86, R10, R87, 1.1641532182693481445e-10 ;  /* 0x2f0000000a567423 */ /* 0x002fca0000010057 */
[----:B------:R-:W-:-:S04]  /*6620*/  FSETP.GTU.FTZ.AND P5, PT, R86, c[0x0][0x1e4], PT ;  /* 0x0000790056007a0b */ /* 0x000fc80003fbc000 */
[----:B------:R-:W-:Y:S02]  /*6630*/  FSEL R86, R97, RZ, !P5 ;  /* 0x000000ff61567208 */ /* 0x000fe40006800000 */
[----:B------:R-:W-:-:S03]  /*6640*/  SEL R110, RZ, 0x1, P5 ;  /* 0x00000001ff6e7807 */ /* 0x000fc60002800000 */
[----:B------:R-:W-:Y:S02]  /*6650*/  @P3 FADD.FTZ R86, R70, R86 ;  /* 0x0000005646563221 */ /* 0x000fe40000010000 */
.L_x_16259:
[----:B------:R-:W-:Y:S05]  /*6660*/  BSYNC B1 ;  /* 0x0000000000017941 */ /* 0x000fea0003800000 */
.L_x_16258:
        /* <DEDUP_REMOVED lines=18> */
.L_x_16270:
[----:B------:R-:W-:Y:S02]  /*6790*/  IMAD.MOV.U32 R122, RZ, RZ, R100 ;  /* 0x000000ffff7a7224 */ /* 0x000fe400078e0064 */
.L_x_16271:
[----:B------:R-:W-:Y:S05]  /*67a0*/  BSYNC B2 ;  /* 0x0000000000027941 */ /* 0x000fea0003800000 */
.L_x_16269:
        /* <DEDUP_REMOVED lines=16> */
.L_x_16275:
[----:B------:R-:W-:Y:S05]  /*68b0*/  BSYNC B3 ;  /* 0x0000000000037941 */ /* 0x000fea0003800000 */
.L_x_16274:
        /* <DEDUP_REMOVED lines=44> */
.L_x_16273:
[----:B------:R-:W-:Y:S05]  /*6b80*/  BSYNC B2 ;  /* 0x0000000000027941 */ /* 0x000fea0003800000 */
.L_x_16272:
[----:B------:R-:W1:Y:S01]  /*6b90*/  I2F.U32 R87, R122 ;  /* 0x0000007a00577306 */ /* 0x000e620000201000 */
[----:B------:R-:W-:Y:S01]  /*6ba0*/  HFMA2.MMA R96, -RZ, RZ, 0.1171875, 0 ;  /* 0x2f800000ff607435 */ /* 0x000fe200000001ff */
[----:B------:R-:W-:-:S05]  /*6bb0*/  HADD2.F32 R97, -RZ, R67.H1_H1 ;  /* 0x30000043ff617230 */ /* 0x000fca0000004100 */
[----:B------:R-:W-:-:S04]  /*6bc0*/  FMUL.FTZ R97, R97, c[0x0][0x1ec] ;  /* 0x00007b0061617a20 */ /* 0x000fc80000410000 */
[----:B------:R-:W-:Y:S02]  /*6bd0*/  FMUL.FTZ R97, R97, c[0x0][0x1e8] ;  /* 0x00007a0061617a20 */ /* 0x000fe40000410000 */
[----:B-1----:R-:W-:-:S05]  /*6be0*/  FFMA.FTZ R87, R87, R96, 1.1641532182693481445e-10 ;  /* 0x2f00000057577423 */ /* 0x002fca0000010060 */
[----:B------:R-:W-:-:S04]  /*6bf0*/  FSETP.GTU.FTZ.AND P4, PT, R87, c[0x0][0x1e4], PT ;  /* 0x0000790057007a0b */ /* 0x000fc80003f9c000 */
[----:B------:R-:W-:Y:S02]  /*6c00*/  FSEL R87, R97, RZ, !P4 ;  /* 0x000000ff61577208 */ /* 0x000fe40006000000 */
[----:B------:R-:W-:-:S03]  /*6c10*/  SEL R111, RZ, 0x1, P4 ;  /* 0x00000001ff6f7807 */ /* 0x000fc60002000000 */
[----:B------:R-:W-:Y:S02]  /*6c20*/  @P3 FADD.FTZ R87, R71, R87 ;  /* 0x0000005747573221 */ /* 0x000fe40000010000 */
.L_x_16268:
[----:B------:R-:W-:Y:S05]  /*6c30*/  BSYNC B1 ;  /* 0x0000000000017941 */ /* 0x000fea0003800000 */
.L_x_16267:
[----:B------:R-:W-:Y:S01]  /*6c40*/  IMAD.MOV.U32 R96, RZ, RZ, 0x20 ;  /* 0x00000020ff607424 */ /* 0x000fe200078e00ff */
[----:B------:R-:W-:Y:S03]  /*6c50*/  BSSY B1, `(.L_x_16276) ;  /* 0x0000019000017945 */ /* 0x000fe60003800000 */
        /* <DEDUP_REMOVED lines=24> */
.L_x_16277:
[----:B------:R-:W-:Y:S05]  /*6de0*/  BSYNC B1 ;  /* 0x0000000000017941 */ /* 0x000fea0003800000 */
.L_x_16276:
[----:B------:R-:W-:Y:S02]  /*6df0*/  IADD3 R119, R119, 0x100, RZ ;  /* 0x0000010077777810 */ /* 0x000fe40007ffe0ff */
[----:B------:R-:W-:Y:S02]  /*6e00*/  IADD3 R118, R118, 0x100, RZ ;  /* 0x0000010076767810 */ /* 0x000fe40007ffe0ff */
.L_x_16203:
[----:B------:R-:W-:Y:S05]  /*6e10*/  BSYNC B0 ;  /* 0x0000000000007941 */ /* 0x000fea0003800000 */
.L_x_16202:
        /* <DEDUP_REMOVED lines=25> */
[----:B------:R-:W-:Y:S02]  /*6fb0*/  ISETP.NE.AND P5, PT, R10, 0x3, PT ;  /* 0x000000030a00780c */ /* 0x000fe40003fa5270 */
[----:B------:R-:W-:-:S11]  /*6fc0*/  MOV R96, R7 ;  /* 0x0000000700607202 */ /* 0x000fd60000000f00 */
[----:B------:R-:W-:Y:S05]  /*6fd0*/  @P5 BRA `(.L_x_16284) ;  /* 0x0000003000005947 */ /* 0x000fea0003800000 */
[----:B------:R-:W-:Y:S01]  /*6fe0*/  IMAD.MOV.U32 R96, RZ, RZ, R102 ;  /* 0x000000ffff607224 */ /* 0x000fe200078e0066 */
[----:B------:R-:W-:Y:S05]  /*6ff0*/  BRA `(.L_x_16284) ;  /* 0x0000001000007947 */ /* 0x000fea0003800000 */
.L_x_16283:
[----:B-1----:R-:W-:Y:S02]  /*7000*/  IMAD.MOV.U32 R96, RZ, RZ, R100 ;  /* 0x000000ffff607224 */ /* 0x002fe400078e0064 */
.L_x_16284:
[----:B------:R-:W-:Y:S05]  /*7010*/  BSYNC B2 ;  /* 0x0000000000027941 */ /* 0x000fea0003800000 */
.L_x_16282:
        /* <DEDUP_REMOVED lines=16> */
.L_x_16288:
[----:B------:R-:W-:Y:S05]  /*7120*/  BSYNC B3 ;  /* 0x0000000000037941 */ /* 0x000fea0003800000 */
.L_x_16287:
        /* <DEDUP_REMOVED lines=44> */
.L_x_16286:
[----:B------:R-:W-:Y:S05]  /*73f0*/  BSYNC B2 ;  /* 0x0000000000027941 */ /* 0x000fea0003800000 */
.L_x_16285:
        /* <DEDUP_REMOVED lines=10> */
.L_x_16281:
[----:B--2---:R-:W-:Y:S05]  /*74a0*/  BSYNC B1 ;  /* 0x0000000000017941 */ /* 0x004fea0003800000 */
.L_x_16280:
        /* <DEDUP_REMOVED lines=18> */
.L_x_16292:
[----:B------:R-:W-:Y:S02]  /*75d0*/  IMAD.MOV.U32 R10, RZ, RZ, R100 ;  /* 0x000000ffff0a7224 */ /* 0x000fe400078e0064 */
.L_x_16293:
[----:B------:R-:W-:Y:S05]  /*75e0*/  BSYNC B2 ;  /* 0x0000000000027941 */ /* 0x000fea0003800000 */
.L_x_16291:
        /* <DEDUP_REMOVED lines=16> */
.L_x_16297:
[----:B------:R-:W-:Y:S05]  /*76f0*/  BSYNC B3 ;  /* 0x0000000000037941 */ /* 0x000fea0003800000 */
.L_x_16296:
        /* <DEDUP_REMOVED lines=44> */
.L_x_16295:
[----:B------:R-:W-:Y:S05]  /*79c0*/  BSYNC B2 ;  /* 0x0000000000027941 */ /* 0x000fea0003800000 */
.L_x_16294:
[----:B------:R-:W2:Y:S01]  /*79d0*/  I2F.U32 R10, R10 ;  /* 0x0000000a000a7306 */ /* 0x000ea20000201000 */
[----:B-----5:R-:W-:Y:S01]  /*79e0*/  HADD2.F32 R90, -RZ, R64.H1_H1 ;  /* 0x30000040ff5a7230 */ /* 0x020fe20000004100 */
        /* <DEDUP_REMOVED lines=8> */
.L_x_16290:
[----:B------:R-:W-:Y:S05]  /*7a70*/  BSYNC B1 ;  /* 0x0000000000017941 */ /* 0x000fea0003800000 */
.L_x_16289:
        /* <DEDUP_REMOVED lines=18> */
.L_x_16301:
[----:B------:R-:W-:Y:S02]  /*7ba0*/  IMAD.MOV.U32 R10, RZ, RZ, R100 ;  /* 0x000000ffff0a7224 */ /* 0x000fe400078e0064 */
.L_x_16302:
[----:B------:R-:W-:Y:S05]  /*7bb0*/  BSYNC B2 ;  /* 0x0000000000027941 */ /* 0x000fea0003800000 */
.L_x_16300:
        /* <DEDUP_REMOVED lines=16> */
.L_x_16306:
[----:B------:R-:W-:Y:S05]  /*7cc0*/  BSYNC B3 ;  /* 0x0000000000037941 */ /* 0x000fea0003800000 */
.L_x_16305:
        /* <DEDUP_REMOVED lines=44> */
.L_x_16304:
[----:B------:R-:W-:Y:S05]  /*7f90*/  BSYNC B2 ;  /* 0x0000000000027941 */ /* 0x000fea0003800000 */
.L_x_16303:
[----:B------:R-:W2:Y:S01]  /*7fa0*/  I2F.U32 R10, R10 ;  /* 0x0000000a000a7306 */ /* 0x000ea20000201000 */
[----:B-----5:R-:W-:Y:S01]  /*7fb0*/  HADD2.F32 R93, -RZ, R65.H0_H0 ;  /* 0x20000041ff5d7230 */ /* 0x020fe20000004100 */
        /* <DEDUP_REMOVED lines=8> */
.L_x_16299:
[----:B------:R-:W-:Y:S05]  /*8040*/  BSYNC B1 ;  /* 0x0000000000017941 */ /* 0x000fea0003800000 */
.L_x_16298:
        /* <DEDUP_REMOVED lines=18> */
.L_x_16310:
[----:B------:R-:W-:Y:S02]  /*8170*/  IMAD.MOV.U32 R10, RZ, RZ, R100 ;  /* 0x000000ffff0a7224 */ /* 0x000fe400078e0064 */
.L_x_16311:
[----:B------:R-:W-:Y:S05]  /*8180*/  BSYNC B2 ;  /* 0x0000000000027941 */ /* 0x000fea0003800000 */
.L_x_16309:
        /* <DEDUP_REMOVED lines=16> */
.L_x_16315:
[----:B------:R-:W-:Y:S05]  /*8290*/  BSYNC B3 ;  /* 0x0000000000037941 */ /* 0x000fea0003800000 */
.L_x_16314:
        /* <DEDUP_REMOVED lines=44> */
.L_x_16313:
[----:B------:R-:W-:Y:S05]  /*8560*/  BSYNC B2 ;  /* 0x0000000000027941 */ /* 0x000fea0003800000 */
.L_x_16312:
        /* <DEDUP_REMOVED lines=10> */
.L_x_16308:
[----:B------:R-:W-:Y:S05]  /*8610*/  BSYNC B1 ;  /* 0x0000000000017941 */ /* 0x000fea0003800000 */
.L_x_16307:
        /* <DEDUP_REMOVED lines=18> */
.L_x_16319:
[----:B------:R-:W-:Y:S02]  /*8740*/  IMAD.MOV.U32 R10, RZ, RZ, R100 ;  /* 0x000000ffff0a7224 */ /* 0x000fe400078e0064 */
.L_x_16320:
[----:B------:R-:W-:Y:S05]  /*8750*/  BSYNC B2 ;  /* 0x0000000000027941 */ /* 0x000fea0003800000 */
.L_x_16318:
        /* <DEDUP_REMOVED lines=16> */
.L_x_16324:
[----:B------:R-:W-:Y:S05]  /*8860*/  BSYNC B3 ;  /* 0x0000000000037941 */ /* 0x000fea0003800000 */
.L_x_16323:
        /* <DEDUP_REMOVED lines=44> */
.L_x_16322:
[----:B------:R-:W-:Y:S05]  /*8b30*/  BSYNC B2 ;  /* 0x0000000000027941 */ /* 0x000fea0003800000 */
.L_x_16321:
        /* <DEDUP_REMOVED lines=10> */
.L_x_16317:
[----:B------:R-:W-:Y:S05]  /*8be0*/  BSYNC B1 ;  /* 0x0000000000017941 */ /* 0x000fea0003800000 */
.L_x_16316:
        /* <DEDUP_REMOVED lines=18> */
.L_x_16328:
[----:B------:R-:W-:Y:S02]  /*8d10*/  IMAD.MOV.U32 R10, RZ, RZ, R100 ;  /* 0x000000ffff0a7224 */ /* 0x000fe400078e0064 */
.L_x_16329:
[----:B------:R-:W-:Y:S05]  /*8d20*/  BSYNC B2 ;  /* 0x0000000000027941 */ /* 0x000fea0003800000 */
.L_x_16327:
        /* <DEDUP_REMOVED lines=16> */
.L_x_16333:
[----:B------:R-:W-:Y:S05]  /*8e30*/  BSYNC B3 ;  /* 0x0000000000037941 */ /* 0x000fea0003800000 */
.L_x_16332:
        /* <DEDUP_REMOVED lines=44> */
.L_x_16331:
[----:B------:R-:W-:Y:S05]  /*9100*/  BSYNC B2 ;  /* 0x0000000000027941 */ /* 0x000fea0003800000 */
.L_x_16330:
        /* <DEDUP_REMOVED lines=10> */
.L_x_16326:
[----:B------:R-:W-:Y:S05]  /*91b0*/  BSYNC B1 ;  /* 0x0000000000017941 */ /* 0x000fea0003800000 */
.L_x_16325:
        /* <DEDUP_REMOVED lines=18> */
.L_x_16337:
[----:B------:R-:W-:Y:S02]  /*92e0*/  IMAD.MOV.U32 R10, RZ, RZ, R100 ;  /* 0x000000ffff0a7224 */ /* 0x000fe400078e0064 */
.L_x_16338:
[----:B------:R-:W-:Y:S05]  /*92f0*/  BSYNC B2 ;  /* 0x0000000000027941 */ /* 0x000fea0003800000 */
.L_x_16336:
        /* <DEDUP_REMOVED lines=16> */
.L_x_16342:
[----:B------:R-:W-:Y:S05]  /*9400*/  BSYNC B3 ;  /* 0x0000000000037941 */ /* 0x000fea0003800000 */
.L_x_16341:
        /* <DEDUP_REMOVED lines=44> */
.L_x_16340:
[----:B------:R-:W-:Y:S05]  /*96d0*/  BSYNC B2 ;  /* 0x0000000000027941 */ /* 0x000fea0003800000 */
.L_x_16339:
        /* <DEDUP_REMOVED lines=10> */
.L_x_16335:
[----:B------:R-:W-:Y:S05]  /*9780*/  BSYNC B1 ;  /* 0x0000000000017941 */ /* 0x000fea0003800000 */
.L_x_16334:
        /* <DEDUP_REMOVED lines=18> */
.L_x_16346:
[----:B------:R-:W-:Y:S02]  /*98b0*/  IMAD.MOV.U32 R116, RZ, RZ, R100 ;  /* 0x000000ffff747224 */ /* 0x000fe400078e0064 */
.L_x_16347:
[----:B------:R-:W-:Y:S05]  /*98c0*/  BSYNC B2 ;  /* 0x0000000000027941 */ /* 0x000fea0003800000 */
.L_x_16345:
        /* <DEDUP_REMOVED lines=16> */
.L_x_16351:
[----:B------:R-:W-:Y:S05]  /*99d0*/  BSYNC B3 ;  /* 0x0000000000037941 */ /* 0x000fea0003800000 */
.L_x_16350:
        /* <DEDUP_REMOVED lines=44> */
.L_x_16349:
[----:B------:R-:W-:Y:S05]  /*9ca0*/  BSYNC B2 ;  /* 0x0000000000027941 */ /* 0x000fea0003800000 */
.L_x_16348:
        /* <DEDUP_REMOVED lines=10> */
.L_x_16344:
[----:B------:R-:W-:Y:S05]  /*9d50*/  BSYNC B1 ;  /* 0x0000000000017941 */ /* 0x000fea0003800000 */
.L_x_16343:
        /* <DEDUP_REMOVED lines=19> */
[----:B------:R-:W-:Y:S02]  /*9e90*/  LOP3.LUT R97, R119, R97, RZ, 0xfc, !PT ;  /* 0x0000006177617212 */ /* 0x000fe400078efcff */
[----:B------:R-:W-:Y:S02]  /*9ea0*/  MOV R119, 0x8 ;  /* 0x0000000800777802 */ /* 0x000fe40000000f00 */
[----:B------:R-:W-:-:S03]  /*9eb0*/  LOP3.LUT R99, R96, R114, R98, 0xfe, !PT ;  /* 0x0000007260637212 */ /* 0x000fc600078efe62 */
[----:B------:R-:W-:Y:S01]  /*9ec0*/  IMAD.WIDE.U32 R118, R118, R119, c[0x0][0x190] ;  /* 0x0000640076767625 */ /* 0x000fe200078e0077 */
[----:B------:R-:W-:-:S05]  /*9ed0*/  LOP3.LUT R96, R99, 0xff, R104, 0xf8, !PT ;  /* 0x000000ff63607812 */ /* 0x000fca00078ef868 */
[----:B------:R1:W-:Y:S02]  /*9ee0*/  STG.E.64 [R118.64], R96 ;  /* 0x0000006076007986 */ /* 0x0003e4000c101b06 */
.L_x_16279:
[----:B------:R-:W-:Y:S05]  /*9ef0*/  BSYNC B0 ;  /* 0x0000000000007941 */ /* 0x000fea0003800000 */
.L_x_16278:
        /* <DEDUP_REMOVED lines=33> */
.L_x_16362:
        /* <DEDUP_REMOVED lines=69> */
.L_x_16363:
        /* <DEDUP_REMOVED lines=16> */
[----:B0-----:R-:W-:Y:S01]  /*a660*/  I2F R119, R121 ;  /* 0x0000007900777306 */ /* 0x001fe20000201400 */
[----:B------:R-:W0:Y:S04]  /*a670*/  SHFL.DOWN PT, R120, R121, 0x4, 0x1f ;  /* 0x08801f0079787f89 */ /* 0x000e2800000e0000 */
        /* <DEDUP_REMOVED lines=13> */
[----:B------:R-:W-:-:S04]  /*a750*/  FMUL.FTZ R122, R122, R122 ;  /* 0x0000007a7a7a7220 */ /* 0x000fc80000410000 */
[----:B------:R-:W-:Y:S02]  /*a760*/  FMUL.FTZ R121, R122, R119 ;  /* 0x000000777a797220 */ /* 0x000fe40000410000 */
[----:B------:R-:W-:Y:S02]  /*a770*/  FFMA.FTZ R119, R119, R96, R123 ;  /* 0x0000006077777223 */ /* 0x000fe4000001007b */
[----:B------:R-:W-:Y:S02]  /*a780*/  FMUL.FTZ R96, R121, R120 ;  /* 0x0000007879607220 */ /* 0x000fe40000410000 */
[----:B--2---:R-:W-:Y:S02]  /*a790*/  FMUL.FTZ R119, R116, R119 ;  /* 0x0000007774777220 */ /* 0x004fe40000410000 */
        /* <DEDUP_REMOVED lines=88> */
.L_x_16357:
[----:B------:R-:W-:Y:S05]  /*ad20*/  BSYNC B1 ;  /* 0x0000000000017941 */ /* 0x000fea0003800000 */
.L_x_16356:
        /* <DEDUP_REMOVED lines=35> */
.L_x_16359:
[----:B------:R-:W-:Y:S05]  /*af60*/  BSYNC B1 ;  /* 0x0000000000017941 */ /* 0x000fea0003800000 */
.L_x_16358:
        /* <DEDUP_REMOVED lines=21> */
[----:B------:R-:W-:Y:S01]  /*b0c0*/  F2FP.PACK_AB R97, R114, R97 ;  /* 0x000000617261723e */ /* 0x000fe200000000ff */
        /* <DEDUP_REMOVED lines=10> */
.L_x_16355:
[----:B-1----:R-:W-:Y:S05]  /*b170*/  BSYNC B0 ;  /* 0x0000000000007941 */ /* 0x002fea0003800000 */
.L_x_16354:
[----:B------:R-:W-:Y:S02]  /*b180*/  IADD3 R6, R6, c[0x0][0x160], RZ ;  /* 0x0000580006067a10 */ /* 0x000fe40007ffe0ff */
[----:B------:R-:W-:Y:S02]  /*b190*/  LOP3.LUT P3, RZ, R101, 0xff, RZ, 0xc0, !PT ;  /* 0x000000ff65ff7812 */ /* 0x000fe4000786c0ff */
[----:B------:R-:W-:Y:S02]  /*b1a0*/  ISETP.GE.AND P2, PT, R6, c[0x0][0x164], PT ;  /* 0x0000590006007a0c */ /* 0x000fe40003f46270 */
[----:B------:R-:W-:-:S11]  /*b1b0*/  SEL R101, RZ, 0x1, P3 ;  /* 0x00000001ff657807 */ /* 0x000fd60001800000 */
[----:B0-----:R-:W-:Y:S01]  /*b1c0*/  @P2 CALL.REL.NOINC `(.L_x_16360) ;  /* 0x0000001000002944 */ /* 0x001fe20003c00000 */
[----:B------:R-:W-:Y:S05]  /*b1d0*/  BRA `(.L_x_16361) ;  /* 0xffff58d000007947 */ /* 0x000fea000383ffff */
.L_x_16360:
[----:B------:R-:W-:Y:S05]  /*b1e0*/  EXIT ;  /* 0x000000000000794d */ /* 0x000fea0003800000 */
.L_x_16352:
[----:B------:R-:W-:Y:S01]  /*b1f0*/  HFMA2.MMA R118, -RZ, RZ, 0, 5.9604644775390625e-08 ;  /* 0x00000001ff767435 */ /* 0x000fe200000001ff */
[----:B------:R-:W-:Y:S01]  /*b200*/  IMAD.MOV.U32 R115, RZ, RZ, 0x1f ;  /* 0x0000001fff737424 */ /* 0x000fe200078e00ff */
[----:B------:R-:W-:Y:S01]  /*b210*/  MOV R98, 0xb240 ;  /* 0x0000b24000627802 */ /* 0x000fe20000000f00 */
[----:B------:R-:W-:-:S03]  /*b220*/  IMAD.MOV.U32 R116, RZ, RZ, -0x1 ;  /* 0xffffffffff747424 */ /* 0x000fc600078e00ff */
[----:B0----5:R-:W-:Y:S05]  /*b230*/  CALL.REL.NOINC `($__internal_122_$__cuda_sm70_shflsync_bfly_p) ;  /* 0x000006a000007944 */ /* 0x021fea0003c00000 */
[----:B01----:R-:W-:Y:S05]  /*b240*/  BRA `(.L_x_16362) ;  /* 0xffffeec000007947 */ /* 0x003fea000383ffff */
.L_x_16353:
[----:B------:R-:W-:Y:S01]  /*b250*/  MOV R118, 0x2 ;  /* 0x0000000200767802 */ /* 0x000fe20000000f00 */
[----:B------:R-:W-:Y:S01]  /*b260*/  IMAD.MOV.U32 R115, RZ, RZ, 0x1f ;  /* 0x0000001fff737424 */ /* 0x000fe200078e00ff */
[----:B------:R-:W-:Y:S01]  /*b270*/  MOV R98, 0xb2a0 ;  /* 0x0000b2a000627802 */ /* 0x000fe20000000f00 */
[----:B------:R-:W-:Y:S02]  /*b280*/  IMAD.MOV.U32 R116, RZ, RZ, -0x1 ;  /* 0xffffffffff747424 */ /* 0x000fe400078e00ff */
[----:B0----5:R-:W-:Y:S05]  /*b290*/  CALL.REL.NOINC `($__internal_122_$__cuda_sm70_shflsync_bfly_p) ;  /* 0x0000064000007944 */ /* 0x021fea0003c00000 */
[----:B0-----:R-:W-:Y:S01]  /*b2a0*/  HFMA2.MMA R118, -RZ, RZ, 0, 2.384185791015625e-07 ;  /* 0x00000004ff767435 */ /* 0x001fe200000001ff */
[----:B-1----:R-:W-:Y:S01]  /*b2b0*/  FADD.FTZ R97, R97, R116 ;  /* 0x0000007461617221 */ /* 0x002fe20000010000 */
[----:B------:R-:W-:Y:S01]  /*b2c0*/  MOV R98, 0xb300 ;  /* 0x0000b30000627802 */ /* 0x000fe20000000f00 */
[----:B------:R-:W-:Y:S02]  /*b2d0*/  IMAD.MOV.U32 R115, RZ, RZ, 0x1f ;  /* 0x0000001fff737424 */ /* 0x000fe400078e00ff */
[----:B------:R-:W-:-:S02]  /*b2e0*/  IMAD.MOV.U32 R116, RZ, RZ, -0x1 ;  /* 0xffffffffff747424 */ /* 0x000fc400078e00ff */
[----:B------:R-:W-:Y:S05]  /*b2f0*/  CALL.REL.NOINC `($__internal_122_$__cuda_sm70_shflsync_bfly_p) ;  /* 0x000005e000007944 */ /* 0x000fea0003c00000 */
[----:B01----:R-:W-:Y:S01]  /*b300*/  FADD.FTZ R97, R97, R116 ;  /* 0x0000007461617221 */ /* 0x003fe20000010000 */
[----:B------:R-:W-:Y:S01]  /*b310*/  MOV R118, 0x8 ;  /* 0x0000000800767802 */ /* 0x000fe20000000f00 */
[----:B------:R-:W-:Y:S01]  /*b320*/  IMAD.MOV.U32 R115, RZ, RZ, 0x1f ;  /* 0x0000001fff737424 */ /* 0x000fe200078e00ff */
[----:B------:R-:W-:Y:S01]  /*b330*/  MOV R98, 0xb360 ;  /* 0x0000b36000627802 */ /* 0x000fe20000000f00 */
[----:B------:R-:W-:-:S02]  /*b340*/  IMAD.MOV.U32 R116, RZ, RZ, -0x1 ;  /* 0xffffffffff747424 */ /* 0x000fc400078e00ff */
[----:B------:R-:W-:Y:S05]  /*b350*/  CALL.REL.NOINC `($__internal_122_$__cuda_sm70_shflsync_bfly_p) ;  /* 0x0000058000007944 */ /* 0x000fea0003c00000 */
[----:B0-----:R-:W-:Y:S01]  /*b360*/  HFMA2.MMA R118, -RZ, RZ, 0, 9.5367431640625e-07 ;  /* 0x00000010ff767435 */ /* 0x001fe200000001ff */
[----:B-1----:R-:W-:Y:S01]  /*b370*/  FADD.FTZ R97, R97, R116 ;  /* 0x0000007461617221 */ /* 0x002fe20000010000 */
[----:B------:R-:W-:Y:S01]  /*b380*/  MOV R98, 0xb3c0 ;  /* 0x0000b3c000627802 */ /* 0x000fe20000000f00 */
[----:B------:R-:W-:-:S02]  /*b390*/  IMAD.MOV.U32 R115, RZ, RZ, 0x1f ;  /* 0x0000001fff737424 */ /* 0x000fc400078e00ff */
[----:B------:R-:W-:Y:S02]  /*b3a0*/  IMAD.MOV.U32 R116, RZ, RZ, -0x1 ;  /* 0xffffffffff747424 */ /* 0x000fe400078e00ff */
[----:B------:R-:W-:Y:S05]  /*b3b0*/  CALL.REL.NOINC `($__internal_122_$__cuda_sm70_shflsync_bfly_p) ;  /* 0x0000052000007944 */ /* 0x000fea0003c00000 */
[----:B01----:R-:W-:Y:S01]  /*b3c0*/  FADD.FTZ R97, R97, R116 ;  /* 0x0000007461617221 */ /* 0x003fe20000010000 */
[----:B------:R-:W-:Y:S01]  /*b3d0*/  MOV R118, 0x1 ;  /* 0x0000000100767802 */ /* 0x000fe20000000f00 */
[----:B------:R-:W-:Y:S02]  /*b3e0*/  IMAD.MOV.U32 R115, RZ, RZ, 0x1f ;  /* 0x0000001fff737424 */ /* 0x000fe400078e00ff */
[----:B------:R-:W-:Y:S02]  /*b3f0*/  FMUL.FTZ R96, R8, R97 ;  /* 0x0000006108607220 */ /* 0x000fe40000410000 */
[----:B------:R-:W-:Y:S02]  /*b400*/  IMAD.MOV.U32 R116, RZ, RZ, -0x1 ;  /* 0xffffffffff747424 */ /* 0x000fe400078e00ff */
[--C-:B------:R-:W-:Y:S02]  /*b410*/  FADD.FTZ R97, R72, -R96.reuse ;  /* 0x8000006048617221 */ /* 0x100fe40000010000 */
[----:B------:R-:W-:-:S02]  /*b420*/  FADD.FTZ R98, R73, -R96 ;  /* 0x8000006049627221 */ /* 0x000fc40000010000 */
        /* <DEDUP_REMOVED lines=48> */
[----:B------:R-:W-:Y:S05]  /*b730*/  CALL.REL.NOINC `($__internal_122_$__cuda_sm70_shflsync_bfly_p) ;  /* 0x000001a000007944 */ /* 0x000fea0003c00000 */
[----:B0-----:R-:W-:Y:S01]  /*b740*/  HFMA2.MMA R118, -RZ, RZ, 0, 1.1920928955078125e-07 ;  /* 0x00000002ff767435 */ /* 0x001fe200000001ff */
[----:B-1----:R-:W-:Y:S01]  /*b750*/  FADD.FTZ R97, R97, R116 ;  /* 0x0000007461617221 */ /* 0x002fe20000010000 */
[----:B------:R-:W-:Y:S01]  /*b760*/  MOV R98, 0xb7a0 ;  /* 0x0000b7a000627802 */ /* 0x000fe20000000f00 */
[----:B------:R-:W-:Y:S02]  /*b770*/  IMAD.MOV.U32 R115, RZ, RZ, 0x1f ;  /* 0x0000001fff737424 */ /* 0x000fe400078e00ff */
[----:B------:R-:W-:Y:S02]  /*b780*/  IMAD.MOV.U32 R116, RZ, RZ, -0x1 ;  /* 0xffffffffff747424 */ /* 0x000fe400078e00ff */
[----:B------:R-:W-:Y:S05]  /*b790*/  CALL.REL.NOINC `($__internal_122_$__cuda_sm70_shflsync_bfly_p) ;  /* 0x0000014000007944 */ /* 0x000fea0003c00000 */
[----:B01----:R-:W-:Y:S01]  /*b7a0*/  FADD.FTZ R97, R97, R116 ;  /* 0x0000007461617221 */ /* 0x003fe20000010000 */
[----:B------:R-:W-:Y:S01]  /*b7b0*/  MOV R118, 0x4 ;  /* 0x0000000400767802 */ /* 0x000fe20000000f00 */
[----:B------:R-:W-:Y:S01]  /*b7c0*/  IMAD.MOV.U32 R115, RZ, RZ, 0x1f ;  /* 0x0000001fff737424 */ /* 0x000fe200078e00ff */
[----:B------:R-:W-:Y:S01]  /*b7d0*/  MOV R98, 0xb800 ;  /* 0x0000b80000627802 */ /* 0x000fe20000000f00 */
[----:B------:R-:W-:-:S02]  /*b7e0*/  IMAD.MOV.U32 R116, RZ, RZ, -0x1 ;  /* 0xffffffffff747424 */ /* 0x000fc400078e00ff */
[----:B------:R-:W-:Y:S05]  /*b7f0*/  CALL.REL.NOINC `($__internal_122_$__cuda_sm70_shflsync_bfly_p) ;  /* 0x000000e000007944 */ /* 0x000fea0003c00000 */
[----:B0-----:R-:W-:Y:S01]  /*b800*/  HFMA2.MMA R118, -RZ, RZ, 0, 4.76837158203125e-07 ;  /* 0x00000008ff767435 */ /* 0x001fe200000001ff */
[----:B-1----:R-:W-:Y:S01]  /*b810*/  FADD.FTZ R97, R97, R116 ;  /* 0x0000007461617221 */ /* 0x002fe20000010000 */
[----:B------:R-:W-:Y:S01]  /*b820*/  MOV R98, 0xb860 ;  /* 0x0000b86000627802 */ /* 0x000fe20000000f00 */
[----:B------:R-:W-:-:S02]  /*b830*/  IMAD.MOV.U32 R115, RZ, RZ, 0x1f ;  /* 0x0000001fff737424 */ /* 0x000fc400078e00ff */
[----:B------:R-:W-:Y:S02]  /*b840*/  IMAD.MOV.U32 R116, RZ, RZ, -0x1 ;  /* 0xffffffffff747424 */ /* 0x000fe400078e00ff */
[----:B------:R-:W-:Y:S05]  /*b850*/  CALL.REL.NOINC `($__internal_122_$__cuda_sm70_shflsync_bfly_p) ;  /* 0x0000008000007944 */ /* 0x000fea0003c00000 */
[----:B-1----:R-:W-:Y:S01]  /*b860*/  FADD.FTZ R119, R97, R116 ;  /* 0x0000007461777221 */ /* 0x002fe20000010000 */
[----:B0-----:R-:W-:Y:S01]  /*b870*/  MOV R118, 0x10 ;  /* 0x0000001000767802 */ /* 0x001fe20000000f00 */
[----:B------:R-:W-:Y:S01]  /*b880*/  IMAD.MOV.U32 R115, RZ, RZ, 0x1f ;  /* 0x0000001fff737424 */ /* 0x000fe200078e00ff */
[----:B------:R-:W-:Y:S01]  /*b890*/  MOV R98, 0xb8d0 ;  /* 0x0000b8d000627802 */ /* 0x000fe20000000f00 */
[----:B------:R-:W-:Y:S01]  /*b8a0*/  IMAD.MOV.U32 R116, RZ, RZ, -0x1 ;  /* 0xffffffffff747424 */ /* 0x000fe200078e00ff */
[----:B------:R-:W-:Y:S02]  /*b8b0*/  MOV R97, R119 ;  /* 0x0000007700617202 */ /* 0x000fe40000000f00 */
[----:B------:R-:W-:Y:S05]  /*b8c0*/  CALL.REL.NOINC `($__internal_122_$__cuda_sm70_shflsync_bfly_p) ;  /* 0x0000001000007944 */ /* 0x000fea0003c00000 */
[----:B01----:R-:W-:Y:S05]  /*b8d0*/  BRA `(.L_x_16363) ;  /* 0xffffec8000007947 */ /* 0x003fea000383ffff */
        .weak           $__internal_122_$__cuda_sm70_shflsync_bfly_p
        .type           $__internal_122_$__cuda_sm70_shflsync_bfly_p,@function
        .size           $__internal_122_$__cuda_sm70_shflsync_bfly_p,(.L_x_22210 - $__internal_122_$__cuda_sm70_shflsync_bfly_p)
$__internal_122_$__cuda_sm70_shflsync_bfly_p:
[----:B------:R-:W-:Y:S01]  /*b8e0*/  IMAD.MOV.U32 R99, RZ, RZ, 0x0 ;  /* 0x00000000ff637424 */ /* 0x000fe200078e00ff */
[----:B------:R-:W-:Y:S04]  /*b8f0*/  WARPSYNC R116 ;  /* 0x0000007400007348 */ /* 0x000fe80003800000 */
[----:B------:R0:W1:Y:S01]  /*b900*/  SHFL.BFLY PT, R116, R97, R118, R115 ;  /* 0x0c00007661747389 */ /* 0x00006200000e0073 */
[----:B------:R-:W-:Y:S05]  /*b910*/  RET.REL.NODEC R98 `(_ZN10layer_norm13ln_fwd_kernelINS_13Kernel_traitsIf6__halffS2_fjLj6144ELj1ELj1ELj8ELj16ENS_18Kernel_traits_baseILj6144EfS2_fS2_fjLj256EEEEELb1ELb0ELb1ELb0EEEvNS_9FwdParamsE) ;  /* 0xffff46e062007950 */ /* 0x000fea0003c3ffff */
.L_x_16364:
        /* <DEDUP_REMOVED lines=14> */
.L_x_22210:


//--------------------- .text._ZN10layer_norm13ln_fwd_kernelINS_13Kernel_traitsIf6__halffS2_fjLj6144ELj1ELj1ELj8ELj16ENS_18Kernel_traits_baseILj6144EfS2_fS2_fjLj256EEEEELb1ELb0ELb1ELb1EEEvNS_9FwdParamsE --------------------------
	.section	.text._ZN10layer_norm13ln_fwd_kernelINS_13Kernel_traitsIf6__halffS2_fjLj6144ELj1ELj1ELj8ELj16ENS_18Kernel_traits_baseILj6144EfS2_fS2_fjLj256EEEEELb1ELb0ELb1ELb1EEEvNS_9FwdParamsE,"ax",@progbits
	.sectioninfo	@"SHI_REGISTERS=127"
	.align	128
        .global         _ZN10layer_norm13ln_fwd_kernelINS_13Kernel_traitsIf6__halffS2_fjLj6144ELj1ELj1ELj8ELj16ENS_18Kernel_traits_baseILj6144EfS2_fS2_fjLj256EEEEELb1ELb0ELb1ELb1EEEvNS_9FwdParamsE
        .type           _ZN10layer_norm13ln_fwd_kernelINS_13Kernel_traitsIf6__halffS2_fjLj6144ELj1ELj1ELj8ELj16ENS_18Kernel_traits_baseILj6144EfS2_fS2_fjLj256EEEEELb1ELb0ELb1ELb1EEEvNS_9FwdParamsE,@function
        .size           _ZN10layer_norm13ln_fwd_kernelINS_13Kernel_traitsIf6__halffS2_fjLj6144ELj1ELj1ELj8ELj16ENS_18Kernel_traits_baseILj6144EfS2_fS2_fjLj256EEEEELb1ELb0ELb1ELb1EEEvNS_9FwdParamsE,(.L_x_22211 - _ZN10layer_norm13ln_fwd_kernelINS_13Kernel_traitsIf6__halffS2_fjLj6144ELj1ELj1ELj8ELj16ENS_18Kernel_traits_baseILj6144EfS2_fS2_fjLj256EEEEELb1ELb0ELb1ELb1EEEvNS_9FwdParamsE)
        .other          _ZN10layer_norm13ln_fwd_kernelINS_13Kernel_traitsIf6__halffS2_fjLj6144ELj1ELj1ELj8ELj16ENS_18Kernel_traits_baseILj6144EfS2_fS2_fjLj256EEEEELb1ELb0ELb1ELb1EEEvNS_9FwdParamsE,@"STO_CUDA_ENTRY STV_DEFAULT"
_ZN10layer_norm13ln_fwd_kernelINS_13Kernel_traitsIf6__halffS2_fjLj6144ELj1ELj1ELj8ELj16ENS_18Kernel_traits_baseILj6144EfS2_fS2_fjLj256EEEEELb1ELb0ELb1ELb1EEEvNS_9FwdParamsE:
.text._ZN10layer_norm13ln_fwd_kernelINS_13Kernel_traitsIf6__halffS2_fjLj6144ELj1ELj1ELj8ELj16ENS_18Kernel_traits_baseILj6144EfS2_fS2_fjLj256EEEEELb1ELb0ELb1ELb1EEEvNS_9FwdParamsE:
        /* <DEDUP_REMOVED lines=125> */
.L_x_16592:
        /* <DEDUP_REMOVED lines=46> */
.L_x_16368:
[----:B------:R-:W-:Y:S02]  /*0ab0*/  IMAD.MOV.U32 R73, RZ, RZ, R10 ;  /* 0x000000ffff497224 */ /* 0x000fe400078e000a */
.L_x_16369:
[----:B------:R-:W-:Y:S05]  /*0ac0*/  BSYNC B1 ;  /* 0x0000000000017941 */ /* 0x000fea0003800000 */
.L_x_16367:
        /* <DEDUP_REMOVED lines=16> */
.L_x_16373:
[----:B------:R-:W-:Y:S05]  /*0bd0*/  BSYNC B2 ;  /* 0x0000000000027941 */ /* 0x000fea0003800000 */
.L_x_16372:
        /* <DEDUP_REMOVED lines=44> */
.L_x_16371:
[----:B------:R-:W-:Y:S05]  /*0ea0*/  BSYNC B1 ;  /* 0x0000000000017941 */ /* 0x000fea0003800000 */
.L_x_16370:
        /* <DEDUP_REMOVED lines=10> */
.L_x_16366:
[----:B0-----:R-:W-:Y:S05]  /*0f50*/  BSYNC B0 ;  /* 0x0000000000007941 */ /* 0x001fea0003800000 */
.L_x_16365:
        /* <DEDUP_REMOVED lines=18> */
.L_x_16377:
[----:B------:R-:W-:Y:S02]  /*1080*/  IMAD.MOV.U32 R9, RZ, RZ, R10 ;  /* 0x000000ffff097224 */ /* 0x000fe400078e000a */
.L_x_16378:
[----:B------:R-:W-:Y:S05]  /*1090*/  BSYNC B1 ;  /* 0x0000000000017941 */ /* 0x000fea0003800000 */
.L_x_16376:
        /* <DEDUP_REMOVED lines=16> */
.L_x_16382:
[----:B------:R-:W-:Y:S05]  /*11a0*/  BSYNC B2 ;  /* 0x0000000000027941 */ /* 0x000fea0003800000 */
.L_x_16381:
        /* <DEDUP_REMOVED lines=44> */
.L_x_16380:
[----:B------:R-:W-:Y:S05]  /*1470*/  BSYNC B1 ;  /* 0x0000000000017941 */ /* 0x000fea0003800000 */
.L_x_16379:
        /* <DEDUP_REMOVED lines=10> */
.L_x_16375:
[----:B------:R-:W-:Y:S05]  /*1520*/  BSYNC B0 ;  /* 0x0000000000007941 */ /* 0x000fea0003800000 */
.L_x_16374:
        /* <DEDUP_REMOVED lines=18> */
.L_x_16386:
[----:B------:R-:W-:Y:S02]  /*1650*/  IMAD.MOV.U32 R9, RZ, RZ, R10 ;  /* 0x000000ffff097224 */ /* 0x000fe400078e000a */
.L_x_16387:
[----:B------:R-:W-:Y:S05]  /*1660*/  BSYNC B1 ;  /* 0x0000000000017941 */ /* 0x000fea0003800000 */
.L_x_16385:
        /* <DEDUP_REMOVED lines=16> */
.L_x_16391:
[----:B------:R-:W-:Y:S05]  /*1770*/  BSYNC B2 ;  /* 0x0000000000027941 */ /* 0x000fea0003800000 */
.L_x_16390:
        /* <DEDUP_REMOVED lines=44> */
.L_x_16389:
[----:B------:R-:W-:Y:S05]  /*1a40*/  BSYNC B1 ;  /* 0x0000000000017941 */ /* 0x000fea0003800000 */
.L_x_16388:
        /* <DEDUP_REMOVED lines=10> */
.L_x_16384:
[----:B------:R-:W-:Y:S05]  /*1af0*/  BSYNC B0 ;  /* 0x0000000000007941 */ /* 0x000fea0003800000 */
.L_x_16383:
        /* <DEDUP_REMOVED lines=18> */
.L_x_16395:
[----:B------:R-:W-:Y:S02]  /*1c20*/  IMAD.MOV.U32 R9, RZ, RZ, R10 ;  /* 0x000000ffff097224 */ /* 0x000fe400078e000a */
.L_x_16396:
[----:B------:R-:W-:Y:S05]  /*1c30*/  BSYNC B1 ;  /* 0x0000000000017941 */ /* 0x000fea0003800000 */
.L_x_16394:
        /* <DEDUP_REMOVED lines=16> */
.L_x_16400:
[----:B------:R-:W-:Y:S05]  /*1d40*/  BSYNC B2 ;  /* 0x0000000000027941 */ /* 0x000fea0003800000 */
.L_x_16399:
        /* <DEDUP_REMOVED lines=44> */
.L_x_16398:
[----:B------:R-:W-:Y:S05]  /*2010*/  BSYNC B1 ;  /* 0x0000000000017941 */ /* 0x000fea0003800000 */
.L_x_16397:
        /* <DEDUP_REMOVED lines=10> */
.L_x_16393:
[----:B------:R-:W-:Y:S05]  /*20c0*/  BSYNC B0 ;  /* 0x0000000000007941 */ /* 0x000fea0003800000 */
.L_x_16392:
        /* <DEDUP_REMOVED lines=18> */
.L_x_16404:
[----:B------:R-:W-:Y:S02]  /*21f0*/  IMAD.MOV.U32 R9, RZ, RZ, R10 ;  /* 0x000000ffff097224 */ /* 0x000fe400078e000a */
.L_x_16405:
[----:B------:R-:W-:Y:S05]  /*2200*/  BSYNC B1 ;  /* 0x0000000000017941 */ /* 0x000fea0003800000 */
.L_x_16403:
        /* <DEDUP_REMOVED lines=16> */
.L_x_16409:
[----:B------:R-:W-:Y:S05]  /*2310*/  BSYNC B2 ;  /* 0x0000000000027941 */ /* 0x000fea0003800000 */
.L_x_16408:
        /* <DEDUP_REMOVED lines=44> */
.L_x_16407:
[----:B------:R-:W-:Y:S05]  /*25e0*/  BSYNC B1 ;  /* 0x0000000000017941 */ /* 0x000fea0003800000 */
.L_x_16406:
        /* <DEDUP_REMOVED lines=10> */
.L_x_16402:
[----:B------:R-:W-:Y:S05]  /*2690*/  BSYNC B0 ;  /* 0x0000000000007941 */ /* 0x000fea0003800000 */
.L_x_16401:
        /* <DEDUP_REMOVED lines=18> */
.L_x_16413:
[----:B------:R-:W-:Y:S02]  /*27c0*/  IMAD.MOV.U32 R9, RZ, RZ, R10 ;  /* 0x000000ffff097224 */ /* 0x000fe400078e000a */
.L_x_16414:
[----:B------:R-:W-:Y:S05]  /*27d0*/  BSYNC B1 ;  /* 0x0000000000017941 */ /* 0x000fea0003800000 */
.L_x_16412:
        /* <DEDUP_REMOVED lines=16> */
.L_x_16418:
[----:B------:R-:W-:Y:S05]  /*28e0*/  BSYNC B2 ;  /* 0x0000000000027941 */ /* 0x000fea0003800000 */
.L_x_16417:
        /* <DEDUP_REMOVED lines=44> */
.L_x_16416:
[----:B------:R-:W-:Y:S05]  /*2bb0*/  BSYNC B1 ;  /* 0x0000000000017941 */ /* 0x000fea0003800000 */
.L_x_16415:
        /* <DEDUP_REMOVED lines=10> */
.L_x_16411:
[----:B------:R-:W-:Y:S05]  /*2c60*/  BSYNC B0 ;  /* 0x0000000000007941 */ /* 0x000fea0003800000 */
.L_x_16410:
        /* <DEDUP_REMOVED lines=18> */
.L_x_16422:
[----:B------:R-:W-:Y:S02]  /*2d90*/  IMAD.MOV.U32 R9, RZ, RZ, R10 ;  /* 0x000000ffff097224 */ /* 0x000fe400078e000a */
.L_x_16423:
[----:B------:R-:W-:Y:S05]  /*2da0*/  BSYNC B1 ;  /* 0x0000000000017941 */ /* 0x000fea0003800000 */
.L_x_16421:
        /* <DEDUP_REMOVED lines=16> */
.L_x_16427:
[----:B------:R-:W-:Y:S05]  /*2eb0*/  BSYNC B2 ;  /* 0x0000000000027941 */ /* 0x000fea0003800000 */
.L_x_16426:
        /* <DEDUP_REMOVED lines=44> */
.L_x_16425:
[----:B------:R-:W-:Y:S05]  /*3180*/  BSYNC B1 ;  /* 0x0000000000017941 */ /* 0x000fea0003800000 */
.L_x_16424:
        /* <DEDUP_REMOVED lines=10> */
.L_x_16420:
[----:B------:R-:W-:Y:S05]  /*3230*/  BSYNC B0 ;  /* 0x0000000000007941 */ /* 0x000fea0003800000 */
.L_x_16419:
        /* <DEDUP_REMOVED lines=18> */
.L_x_16431:
[----:B------:R-:W-:Y:S02]  /*3360*/  IMAD.MOV.U32 R9, RZ, RZ, R10 ;  /* 0x000000ffff097224 */ /* 0x000fe400078e000a */
.L_x_16432:
[----:B------:R-:W-:Y:S05]  /*3370*/  BSYNC B1 ;  /* 0x0000000000017941 */ /* 0x000fea0003800000 */
.L_x_16430:
        /* <DEDUP_REMOVED lines=16> */
.L_x_16436:
[----:B------:R-:W-:Y:S05]  /*3480*/  BSYNC B2 ;  /* 0x0000000000027941 */ /* 0x000fea0003800000 */
.L_x_16435:
        /* <DEDUP_REMOVED lines=44> */
.L_x_16434:
[----:B------:R-:W-:Y:S05]  /*3750*/  BSYNC B1 ;  /* 0x0000000000017941 */ /* 0x000fea0003800000 */
.L_x_16433:
        /* <DEDUP_REMOVED lines=10> */
.L_x_16429:
[----:B------:R-:W-:Y:S05]  /*3800*/  BSYNC B0 ;  /* 0x0000000000007941 */ /* 0x000fea0003800000 */
.L_x_16428:
[----:B------:R-:W-:Y:S01]  /*3810*/  HFMA2.MMA R117, -RZ, RZ, 0, 1.9073486328125e-06 ;  /* 0x00000020ff757435 */ /* 0x000fe200000001ff */
[----:B------:R-:W-:Y:S01]  /*3820*/  IADD3 R104, R116, 0x100, RZ ;  /* 0x0000010074687810 */ /* 0x000fe20007ffe0ff */
[----:B------:R-:W-:Y:S01]  /*3830*/  BSSY B0, `(.L_x_16437) ;  /* 0x000001c000007945 */ /* 0x000fe20003800000 */
[----:B------:R-:W-:Y:S01]  /*3840*/  IADD3 R9, R112, 0x100, RZ ;  /* 0x0000010070097810 */ /* 0x000fe20007ffe0ff */
[----:B------:R-:W-:-:S06]  /*3850*/  @P2 IMAD.MOV.U32 R92, RZ, RZ, 0x10 ;  /* 0x00000010ff5c2424 */ /* 0x000fcc00078e00ff */
[----:B------:R-:W-:-:S04]  /*3860*/  IMAD.WIDE.U32 R80, R116, R117, c[0x0][0x188] ;  /* 0x0000620074507625 */ /* 0x000fc800078e0075 */
        /* <DEDUP_REMOVED lines=14> */
[----:B------:R-:W-:Y:S01]  /*3950*/  IMAD.WIDE.U32 R84, R84, 0x10000, RZ ;  /* 0x0001000054547825 */ /* 0x000fe200078e00ff */
[----:B------:R-:W-:-:S02]  /*3960*/  MOV R91, 0x8 ;  /* 0x00000008005b7802 */ /* 0x000fc40000000f00 */
        /* <DEDUP_REMOVED lines=8> */
.L_x_16438:
[----:B------:R-:W-:Y:S05]  /*39f0*/  BSYNC B0 ;  /* 0x0000000000007941 */ /* 0x000fea0003800000 */
.L_x_16437:
        /* <DEDUP_REMOVED lines=22> */
.L_x_16442:
[----:B------:R-:W-:Y:S02]  /*3b60*/  IMAD.MOV.U32 R81, RZ, RZ, R10 ;  /* 0x000000ffff517224 */ /* 0x000fe400078e000a */
.L_x_16443:
[----:B------:R-:W-:Y:S05]  /*3b70*/  BSYNC B1 ;  /* 0x0000000000017941 */ /* 0x000fea0003800000 */
.L_x_16441:
        /* <DEDUP_REMOVED lines=16> */
.L_x_16447:
[----:B------:R-:W-:Y:S05]  /*3c80*/  BSYNC B2 ;  /* 0x0000000000027941 */ /* 0x000fea0003800000 */
.L_x_16446:
        /* <DEDUP_REMOVED lines=44> */
.L_x_16445:
[----:B------:R-:W-:Y:S05]  /*3f50*/  BSYNC B1 ;  /* 0x0000000000017941 */ /* 0x000fea0003800000 */
.L_x_16444:
        /* <DEDUP_REMOVED lines=10> */
.L_x_16440:
[----:B0-----:R-:W-:Y:S05]  /*4000*/  BSYNC B0 ;  /* 0x0000000000007941 */ /* 0x001fea0003800000 */
.L_x_16439:
        /* <DEDUP_REMOVED lines=18> */
.L_x_16451:
[----:B------:R-:W-:Y:S02]  /*4130*/  IMAD.MOV.U32 R90, RZ, RZ, R10 ;  /* 0x000000ffff5a7224 */ /* 0x000fe400078e000a */
.L_x_16452:
[----:B------:R-:W-:Y:S05]  /*4140*/  BSYNC B1 ;  /* 0x0000000000017941 */ /* 0x000fea0003800000 */
.L_x_16450:
        /* <DEDUP_REMOVED lines=16> */
.L_x_16456:
[----:B------:R-:W-:Y:S05]  /*4250*/  BSYNC B2 ;  /* 0x0000000000027941 */ /* 0x000fea0003800000 */
.L_x_16455:
        /* <DEDUP_REMOVED lines=44> */
.L_x_16454:
[----:B------:R-:W-:Y:S05]  /*4520*/  BSYNC B1 ;  /* 0x0000000000017941 */ /* 0x000fea0003800000 */
.L_x_16453:
        /* <DEDUP_REMOVED lines=10> */
.L_x_16449:
[----:B------:R-:W-:Y:S05]  /*45d0*/  BSYNC B0 ;  /* 0x0000000000007941 */ /* 0x000fea0003800000 */
.L_x_16448:
        /* <DEDUP_REMOVED lines=18> */
.L_x_16460:
[----:B------:R-:W-:Y:S02]  /*4700*/  IMAD.MOV.U32 R90, RZ, RZ, R10 ;  /* 0x000000ffff5a7224 */ /* 0x000fe400078e000a */
.L_x_16461:
[----:B------:R-:W-:Y:S05]  /*4710*/  BSYNC B1 ;  /* 0x0000000000017941 */ /* 0x000fea0003800000 */
.L_x_16459:
        /* <DEDUP_REMOVED lines=16> */
.L_x_16465:
[----:B------:R-:W-:Y:S05]  /*4820*/  BSYNC B2 ;  /* 0x0000000000027941 */ /* 0x000fea0003800000 */
.L_x_16464:
        /* <DEDUP_REMOVED lines=44> */
.L_x_16463:
[----:B------:R-:W-:Y:S05]  /*4af0*/  BSYNC B1 ;  /* 0x0000000000017941 */ /* 0x000fea0003800000 */
.L_x_16462:
        /* <DEDUP_REMOVED lines=10> */
.L_x_16458:
[----:B------:R-:W-:Y:S05]  /*4ba0*/  BSYNC B0 ;  /* 0x0000000000007941 */ /* 0x000fea0003800000 */
.L_x_16457:
        /* <DEDUP_REMOVED lines=18> */
.L_x_16469:
[----:B------:R-:W-:Y:S02]  /*4cd0*/  IMAD.MOV.U32 R92, RZ, RZ, R10 ;  /* 0x000000ffff5c7224 */ /* 0x000fe400078e000a */
.L_x_16470:
[----:B------:R-:W-:Y:S05]  /*4ce0*/  BSYNC B1 ;  /* 0x0000000000017941 */ /* 0x000fea0003800000 */
.L_x_16468:
        /* <DEDUP_REMOVED lines=16> */
.L_x_16474:
[----:B------:R-:W-:Y:S05]  /*4df0*/  BSYNC B2 ;  /* 0x0000000000027941 */ /* 0x000fea0003800000 */
.L_x_16473:
        /* <DEDUP_REMOVED lines=44> */
.L_x_16472:
[----:B------:R-:W-:Y:S05]  /*50c0*/  BSYNC B1 ;  /* 0x0000000000017941 */ /* 0x000fea0003800000 */
.L_x_16471:
        /* <DEDUP_REMOVED lines=10> */
.L_x_16467:
[----:B------:R-:W-:Y:S05]  /*5170*/  BSYNC B0 ;  /* 0x0000000000007941 */ /* 0x000fea0003800000 */
.L_x_16466:
        /* <DEDUP_REMOVED lines=18> */
.L_x_16478:
[----:B------:R-:W-:Y:S02]  /*52a0*/  IMAD.MOV.U32 R92, RZ, RZ, R10 ;  /* 0x000000ffff5c7224 */ /* 0x000fe400078e000a */
.L_x_16479:
[----:B------:R-:W-:Y:S05]  /*52b0*/  BSYNC B1 ;  /* 0x0000000000017941 */ /* 0x000fea0003800000 */
.L_x_16477:
        /* <DEDUP_REMOVED lines=16> */
.L_x_16483:
[----:B------:R-:W-:Y:S05]  /*53c0*/  BSYNC B2 ;  /* 0x0000000000027941 */ /* 0x000fea0003800000 */
.L_x_16482:
        /* <DEDUP_REMOVED lines=44> */
.L_x_16481:
[----:B------:R-:W-:Y:S05]  /*5690*/  BSYNC B1 ;  /* 0x0000000000017941 */ /* 0x000fea0003800000 */
.L_x_16480:
        /* <DEDUP_REMOVED lines=10> */
.L_x_16476:
[----:B------:R-:W-:Y:S05]  /*5740*/  BSYNC B0 ;  /* 0x0000000000007941 */ /* 0x000fea0003800000 */
.L_x_16475:
        /* <DEDUP_REMOVED lines=18> */
.L_x_16487:
[----:B------:R-:W-:Y:S02]  /*5870*/  IMAD.MOV.U32 R94, RZ, RZ, R10 ;  /* 0x000000ffff5e7224 */ /* 0x000fe400078e000a */
.L_x_16488:
[----:B------:R-:W-:Y:S05]  /*5880*/  BSYNC B1 ;  /* 0x0000000000017941 */ /* 0x000fea0003800000 */
.L_x_16486:
        /* <DEDUP_REMOVED lines=16> */
.L_x_16492:
[----:B------:R-:W-:Y:S05]  /*5990*/  BSYNC B2 ;  /* 0x0000000000027941 */ /* 0x000fea0003800000 */
.L_x_16491:
        /* <DEDUP_REMOVED lines=44> */
.L_x_16490:
[----:B------:R-:W-:Y:S05]  /*5c60*/  BSYNC B1 ;  /* 0x0000000000017941 */ /* 0x000fea0003800000 */
.L_x_16489:
        /* <DEDUP_REMOVED lines=10> */
.L_x_16485:
[----:B------:R-:W-:Y:S05]  /*5d10*/  BSYNC B0 ;  /* 0x0000000000007941 */ /* 0x000fea0003800000 */
.L_x_16484:
        /* <DEDUP_REMOVED lines=18> */
.L_x_16496:
[----:B------:R-:W-:Y:S02]  /*5e40*/  IMAD.MOV.U32 R94, RZ, RZ, R10 ;  /* 0x000000ffff5e7224 */ /* 0x000fe400078e000a */
.L_x_16497:
[----:B------:R-:W-:Y:S05]  /*5e50*/  BSYNC B1 ;  /* 0x0000000000017941 */ /* 0x000fea0003800000 */
.L_x_16495:
        /* <DEDUP_REMOVED lines=16> */
.L_x_16501:
[----:B------:R-:W-:Y:S05]  /*5f60*/  BSYNC B2 ;  /* 0x0000000000027941 */ /* 0x000fea0003800000 */
.L_x_16500:
        /* <DEDUP_REMOVED lines=44> */
.L_x_16499:
[----:B------:R-:W-:Y:S05]  /*6230*/  BSYNC B1 ;  /* 0x0000000000017941 */ /* 0x000fea0003800000 */
.L_x_16498:
        /* <DEDUP_REMOVED lines=10> */
.L_x_16494:
[----:B------:R-:W-:Y:S05]  /*62e0*/  BSYNC B0 ;  /* 0x0000000000007941 */ /* 0x000fea0003800000 */
.L_x_16493:
        /* <DEDUP_REMOVED lines=18> */
.L_x_16505:
[----:B------:R-:W-:Y:S02]  /*6410*/  IMAD.MOV.U32 R105, RZ, RZ, R10 ;  /* 0x000000ffff697224 */ /* 0x000fe400078e000a */
.L_x_16506:
[----:B------:R-:W-:Y:S05]  /*6420*/  BSYNC B1 ;  /* 0x0000000000017941 */ /* 0x000fea0003800000 */
.L_x_16504:
        /* <DEDUP_REMOVED lines=16> */
.L_x_16510:
[----:B------:R-:W-:Y:S05]  /*6530*/  BSYNC B2 ;  /* 0x0000000000027941 */ /* 0x000fea0003800000 */
.L_x_16509:
        /* <DEDUP_REMOVED lines=44> */
.L_x_16508:
[----:B------:R-:W-:Y:S05]  /*6800*/  BSYNC B1 ;  /* 0x0000000000017941 */ /* 0x000fea0003800000 */
.L_x_16507:
        /* <DEDUP_REMOVED lines=10> */
.L_x_16503:
[----:B------:R-:W-:Y:S05]  /*68b0*/  BSYNC B0 ;  /* 0x0000000000007941 */ /* 0x000fea0003800000 */
.L_x_16502:
        /* <DEDUP_REMOVED lines=29> */
.L_x_16512:
[----:B------:R-:W-:Y:S05]  /*6a90*/  BSYNC B0 ;  /* 0x0000000000007941 */ /* 0x000fea0003800000 */
.L_x_16511:
        /* <DEDUP_REMOVED lines=22> */
.L_x_16516:
[----:B------:R-:W-:Y:S02]  /*6c00*/  IMAD.MOV.U32 R9, RZ, RZ, R10 ;  /* 0x000000ffff097224 */ /* 0x000fe400078e000a */
.L_x_16517:
[----:B------:R-:W-:Y:S05]  /*6c10*/  BSYNC B1 ;  /* 0x0000000000017941 */ /* 0x000fea0003800000 */
.L_x_16515:
        /* <DEDUP_REMOVED lines=16> */
.L_x_16521:
[----:B------:R-:W-:Y:S05]  /*6d20*/  BSYNC B2 ;  /* 0x0000000000027941 */ /* 0x000fea0003800000 */
.L_x_16520:
        /* <DEDUP_REMOVED lines=44> */
.L_x_16519:
[----:B------:R-:W-:Y:S05]  /*6ff0*/  BSYNC B1 ;  /* 0x0000000000017941 */ /* 0x000fea0003800000 */
.L_x_16518:
        /* <DEDUP_REMOVED lines=10> */
.L_x_16514:
[----:B0-----:R-:W-:Y:S05]  /*70a0*/  BSYNC B0 ;  /* 0x0000000000007941 */ /* 0x001fea0003800000 */
.L_x_16513:
        /* <DEDUP_REMOVED lines=18> */
.L_x_16525:
[----:B------:R-:W-:Y:S02]  /*71d0*/  IMAD.MOV.U32 R9, RZ, RZ, R10 ;  /* 0x000000ffff097224 */ /* 0x000fe400078e000a */
.L_x_16526:
[----:B------:R-:W-:Y:S05]  /*71e0*/  BSYNC B1 ;  /* 0x0000000000017941 */ /* 0x000fea0003800000 */
.L_x_16524:
        /* <DEDUP_REMOVED lines=16> */
.L_x_16530:
[----:B------:R-:W-:Y:S05]  /*72f0*/  BSYNC B2 ;  /* 0x0000000000027941 */ /* 0x000fea0003800000 */
.L_x_16529:
        /* <DEDUP_REMOVED lines=44> */
.L_x_16528:
[----:B------:R-:W-:Y:S05]  /*75c0*/  BSYNC B1 ;  /* 0x0000000000017941 */ /* 0x000fea0003800000 */
.L_x_16527:
        /* <DEDUP_REMOVED lines=10> */
.L_x_16523:
[----:B------:R-:W-:Y:S05]  /*7670*/  BSYNC B0 ;  /* 0x0000000000007941 */ /* 0x000fea0003800000 */
.L_x_16522:
        /* <DEDUP_REMOVED lines=18> */
.L_x_16534:
[----:B------:R-:W-:Y:S02]  /*77a0*/  IMAD.MOV.U32 R9, RZ, RZ, R10 ;  /* 0x000000ffff097224 */ /* 0x000fe400078e000a */
.L_x_16535:
[----:B------:R-:W-:Y:S05]  /*77b0*/  BSYNC B1 ;  /* 0x0000000000017941 */ /* 0x000fea0003800000 */
.L_x_16533:
        /* <DEDUP_REMOVED lines=16> */
.L_x_16539:
[----:B------:R-:W-:Y:S05]  /*78c0*/  BSYNC B2 ;  /* 0x0000000000027941 */ /* 0x000fea0003800000 */
.L_x_16538:
        /* <DEDUP_REMOVED lines=44> */
.L_x_16537:
[----:B------:R-:W-:Y:S05]  /*7b90*/  BSYNC B1 ;  /* 0x0000000000017941 */ /* 0x000fea0003800000 */
.L_x_16536:
        /* <DEDUP_REMOVED lines=10> */
.L_x_16532:
[----:B------:R-:W-:Y:S05]  /*7c40*/  BSYNC B0 ;  /* 0x0000000000007941 */ /* 0x000fea0003800000 */
.L_x_16531:
        /* <DEDUP_REMOVED lines=18> */
.L_x_16543:
[----:B------:R-:W-:Y:S02]  /*7d70*/  IMAD.MOV.U32 R9, RZ, RZ, R10 ;  /* 0x000000ffff097224 */ /* 0x000fe400078e000a */
.L_x_16544:
[----:B------:R-:W-:Y:S05]  /*7d80*/  BSYNC B1 ;  /* 0x0000000000017941 */ /* 0x000fea0003800000 */
.L_x_16542:
        /* <DEDUP_REMOVED lines=16> */
.L_x_16548:
[----:B------:R-:W-:Y:S05]  /*7e90*/  BSYNC B2 ;  /* 0x0000000000027941 */ /* 0x000fea0003800000 */
.L_x_16547:
        /* <DEDUP_REMOVED lines=44> */
.L_x_16546:
[----:B------:R-:W-:Y:S05]  /*8160*/  BSYNC B1 ;  /* 0x0000000000017941 */ /* 0x000fea0003800000 */
.L_x_16545:
        /* <DEDUP_REMOVED lines=10> */
.L_x_16541:
[----:B------:R-:W-:Y:S05]  /*8210*/  BSYNC B0 ;  /* 0x0000000000007941 */ /* 0x000fea0003800000 */
.L_x_16540:
        /* <DEDUP_REMOVED lines=18> */
.L_x_16552:
[----:B------:R-:W-:Y:S02]  /*8340*/  IMAD.MOV.U32 R9, RZ, RZ, R10 ;  /* 0x000000ffff097224 */ /* 0x000fe400078e000a */
.L_x_16553:
[----:B------:R-:W-:Y:S05]  /*8350*/  BSYNC B1 ;  /* 0x0000000000017941 */ /* 0x000fea0003800000 */
.L_x_16551:
        /* <DEDUP_REMOVED lines=16> */
.L_x_16557:
[----:B------:R-:W-:Y:S05]  /*8460*/  BSYNC B2 ;  /* 0x0000000000027941 */ /* 0x000fea0003800000 */
.L_x_16556:
        /* <DEDUP_REMOVED lines=44> */
.L_x_16555:
[----:B------:R-:W-:Y:S05]  /*8730*/  BSYNC B1 ;  /* 0x0000000000017941 */ /* 0x000fea0003800000 */
.L_x_16554:
        /* <DEDUP_REMOVED lines=10> */
.L_x_16550:
[----:B------:R-:W-:Y:S05]  /*87e0*/  BSYNC B0 ;  /* 0x0000000000007941 */ /* 0x000fea0003800000 */
.L_x_16549:
        /* <DEDUP_REMOVED lines=18> */
.L_x_16561:
[----:B------:R-:W-:Y:S02]  /*8910*/  IMAD.MOV.U32 R9, RZ, RZ, R10 ;  /* 0x000000ffff097224 */ /* 0x000fe400078e000a */
.L_x_16562:
[----:B------:R-:W-:Y:S05]  /*8920*/  BSYNC B1 ;  /* 0x0000000000017941 */ /* 0x000fea0003800000 */
.L_x_16560:
        /* <DEDUP_REMOVED lines=16> */
.L_x_16566:
[----:B------:R-:W-:Y:S05]  /*8a30*/  BSYNC B2 ;  /* 0x0000000000027941 */ /* 0x000fea0003800000 */
.L_x_16565:
        /* <DEDUP_REMOVED lines=44> */
.L_x_16564:
[----:B------:R-:W-:Y:S05]  /*8d00*/  BSYNC B1 ;  /* 0x0000000000017941 */ /* 0x000fea0003800000 */
.L_x_16563:
[----:B------:R-:W0:Y:S01]  /*8d10*/  I2F.U32 R9, R9 ;  /* 0x0000000900097306 */ /* 0x000e220000201000 */
[----:B------:R-:W-:Y:S01]  /*8d20*/  HFMA2.MMA R94, -RZ, RZ, 0.1171875, 0 ;  /* 0x2f800000ff5e7435 */ /* 0x000fe200000001ff */
[----:B------:R-:W-:-:S05]  /*8d30*/  HADD2.F32 R102, -RZ, R70.H1_H1 ;  /* 0x30000046ff667230 */ /* 0x000fca0000004100 */
[----:B------:R-:W-:-:S04]  /*8d40*/  FMUL.FTZ R102, R102, c[0x0][0x1ec] ;  /* 0x00007b0066667a20 */ /* 0x000fc80000410000 */
[----:B0-----:R-:W-:-:S05]  /*8d50*/  FFMA.FTZ R93, R9, R94, 1.1641532182693481445e-10 ;  /* 0x2f000000095d7423 */ /* 0x001fca000001005e */
[----:B------:R-:W-:Y:S01]  /*8d60*/  FSETP.GTU.FTZ.AND P1, PT, R93, c[0x0][0x1e4], PT ;  /* 0x000079005d007a0b */ /* 0x000fe20003f3c000 */
[----:B------:R-:W-:-:S03]  /*8d70*/  FMUL.FTZ R93, R102, c[0x0][0x1e8] ;  /* 0x00007a00665d7a20 */ /* 0x000fc60000410000 */
[----:B------:R-:W-:Y:S02]  /*8d80*/  SEL R102, RZ, 0x1, P1 ;  /* 0x00000001ff667807 */ /* 0x000fe40000800000 */
[----:B------:R-:W-:-:S05]  /*8d90*/  FSEL R93, R93, RZ, !P1 ;  /* 0x000000ff5d5d7208 */ /* 0x000fca0004800000 */
[----:B------:R-:W-:Y:S02]  /*8da0*/  @P0 FADD.FTZ R93, R65, R93 ;  /* 0x0000005d415d0221 */ /* 0x000fe40000010000 */
.L_x_16559:
[----:B------:R-:W-:Y:S05]  /*8db0*/  BSYNC B0 ;  /* 0x0000000000007941 */ /* 0x000fea0003800000 */
.L_x_16558:
        /* <DEDUP_REMOVED lines=18> */
.L_x_16570:
[----:B------:R-:W-:Y:S02]  /*8ee0*/  IMAD.MOV.U32 R9, RZ, RZ, R10 ;  /* 0x000000ffff097224 */ /* 0x000fe400078e000a */
.L_x_16571:
[----:B------:R-:W-:Y:S05]  /*8ef0*/  BSYNC B1 ;  /* 0x0000000000017941 */ /* 0x000fea0003800000 */
.L_x_16569:
        /* <DEDUP_REMOVED lines=16> */
.L_x_16575:
[----:B------:R-:W-:Y:S05]  /*9000*/  BSYNC B2 ;  /* 0x0000000000027941 */ /* 0x000fea0003800000 */
.L_x_16574:
        /* <DEDUP_REMOVED lines=44> */
.L_x_16573:
[----:B------:R-:W-:Y:S05]  /*92d0*/  BSYNC B1 ;  /* 0x0000000000017941 */ /* 0x000fea0003800000 */
.L_x_16572:
        /* <DEDUP_REMOVED lines=10> */
.L_x_16568:
[----:B------:R-:W-:Y:S05]  /*9380*/  BSYNC B0 ;  /* 0x0000000000007941 */ /* 0x000fea0003800000 */
.L_x_16567:
        /* <DEDUP_REMOVED lines=18> */
.L_x_16579:
[----:B------:R-:W-:Y:S02]  /*94b0*/  IMAD.MOV.U32 R118, RZ, RZ, R10 ;  /* 0x000000ffff767224 */ /* 0x000fe400078e000a */
.L_x_16580:
[----:B------:R-:W-:Y:S05]  /*94c0*/  BSYNC B1 ;  /* 0x0000000000017941 */ /* 0x000fea0003800000 */
.L_x_16578:
        /* <DEDUP_REMOVED lines=16> */
.L_x_16584:
[----:B------:R-:W-:Y:S05]  /*95d0*/  BSYNC B2 ;  /* 0x0000000000027941 */ /* 0x000fea0003800000 */
.L_x_16583:
        /* <DEDUP_REMOVED lines=44> */
.L_x_16582:
[----:B------:R-:W-:Y:S05]  /*98a0*/  BSYNC B1 ;  /* 0x0000000000017941 */ /* 0x000fea0003800000 */
.L_x_16581:
        /* <DEDUP_REMOVED lines=10> */
.L_x_16577:
[----:B------:R-:W-:Y:S05]  /*9950*/  BSYNC B0 ;  /* 0x0000000000007941 */ /* 0x000fea0003800000 */
.L_x_16576:
        /* <DEDUP_REMOVED lines=52> */
.L_x_16586:
[----:B0-----:R-:W-:Y:S05]  /*9ca0*/  BSYNC B0 ;  /* 0x0000000000007941 */ /* 0x001fea0003800000 */
.L_x_16585:
[----:B------:R-:W-:Y:S01]  /*9cb0*/  @!P1 IADD3 R114, R114, 0x8, RZ ;  /* 0x0000000872729810 */ /* 0x000fe20007ffe0ff */
[----:B------:R-:W-:Y:S01]  /*9cc0*/  FADD.FTZ R112, R118, R95 ;  /* 0x0000005f76707221 */ /* 0x000fe20000010000 */
[----:B------:R-:W-:Y:S05]  /*9cd0*/  BRA.DIV ~URZ, `(.L_x_16587) ;  /* 0x000010327f007947 */ /* 0x000fea000b800000 */
[----:B------:R0:W1:Y:S02]  /*9ce0*/  SHFL.BFLY PT, R104, R112, 0x1, 0x1f ;  /* 0x0c201f0070687f89 */ /* 0x00006400000e0000 */
.L_x_16593:
        /* <DEDUP_REMOVED lines=68> */
.L_x_16594:
        /* <DEDUP_REMOVED lines=122> */
[----:B------:R-:W-:Y:S01]  /*a8d0*/  F2FP.PACK_AB R72, R77, R72 ;  /* 0x000000484d48723e */ /* 0x000fe200000000ff */
        /* <DEDUP_REMOVED lines=46> */
[----:B------:R-:W-:Y:S02]  /*abc0*/  IMAD.MOV.U32 R89, RZ, RZ, 0x10 ;  /* 0x00000010ff597424 */ /* 0x000fe400078e00ff */
        /* <DEDUP_REMOVED lines=12> */
.L_x_16590:
[----:B-1----:R-:W-:Y:S05]  /*ac90*/  BSYNC B0 ;  /* 0x0000000000007941 */ /* 0x002fea0003800000 */
.L_x_16589:
[----:B------:R-:W-:Y:S02]  /*aca0*/  IADD3 R2, R2, c[0x0][0x160], RZ ;  /* 0x0000580002027a10 */ /* 0x000fe40007ffe0ff */
[----:B------:R-:W-:-:S02]  /*acb0*/  LOP3.LUT P1, RZ, R96, 0xff, RZ, 0xc0, !PT ;  /* 0x000000ff60ff7812 */ /* 0x000fc4000782c0ff */
[----:B------:R-:W-:Y:S02]  /*acc0*/  ISETP.GE.AND P0, PT, R2, c[0x0][0x164], PT ;  /* 0x0000590002007a0c */ /* 0x000fe40003f06270 */
[----:B------:R-:W-:-:S11]  /*acd0*/  SEL R96, RZ, 0x1, P1 ;  /* 0x00000001ff607807 */ /* 0x000fd60000800000 */
[----:B0-----:R-:W-:Y:S01]  /*ace0*/  @P0 CALL.REL.NOINC `(.L_x_16591) ;  /* 0x0000001000000944 */ /* 0x001fe20003c00000 */
[----:B------:R-:W-:Y:S05]  /*acf0*/  BRA `(.L_x_16592) ;  /* 0xffff5ad000007947 */ /* 0x000fea000383ffff */
.L_x_16591:
[----:B------:R-:W-:Y:S05]  /*ad00*/  EXIT ;  /* 0x000000000000794d */ /* 0x000fea0003800000 */
.L_x_16587:
[----:B------:R-:W-:Y:S01]  /*ad10*/  HFMA2.MMA R111, -RZ, RZ, 0, 5.9604644775390625e-08 ;  /* 0x00000001ff6f7435 */ /* 0x000fe200000001ff */
[----:B------:R-:W-:Y:S01]  /*ad20*/  IMAD.MOV.U32 R105, RZ, RZ, 0x1f ;  /* 0x0000001fff697424 */ /* 0x000fe200078e00ff */
[----:B------:R-:W-:Y:S01]  /*ad30*/  MOV R106, 0xad60 ;  /* 0x0000ad60006a7802 */ /* 0x000fe20000000f00 */
[----:B------:R-:W-:-:S03]  /*ad40*/  IMAD.MOV.U32 R110, RZ, RZ, -0x1 ;  /* 0xffffffffff6e7424 */ /* 0x000fc600078e00ff */
[----:B------:R-:W-:Y:S05]  /*ad50*/  CALL.REL.NOINC `($__internal_123_$__cuda_sm70_shflsync_bfly_p) ;  /* 0x0000069000007944 */ /* 0x000fea0003c00000 */
[----:B-1----:R-:W-:Y:S01]  /*ad60*/  MOV R104, R111 ;  /* 0x0000006f00687202 */ /* 0x002fe20000000f00 */
[----:B0-----:R-:W-:Y:S05]  /*ad70*/  BRA `(.L_x_16593) ;  /* 0xffffef7000007947 */ /* 0x001fea000383ffff */
.L_x_16588:
[----:B------:R-:W-:Y:S01]  /*ad80*/  IMAD.MOV.U32 R111, RZ, RZ, 0x2 ;  /* 0x00000002ff6f7424 */ /* 0x000fe200078e00ff */
[----:B------:R-:W-:Y:S01]  /*ad90*/  MOV R110, 0xffffffff ;  /* 0xffffffff006e7802 */ /* 0x000fe20000000f00 */
[----:B------:R-:W-:Y:S01]  /*ada0*/  IMAD.MOV.U32 R105, RZ, RZ, 0x1f ;  /* 0x0000001fff697424 */ /* 0x000fe200078e00ff */
[----:B------:R-:W-:Y:S02]  /*adb0*/  MOV R106, 0xadd0 ;  /* 0x0000add0006a7802 */ /* 0x000fe40000000f00 */
[----:B------:R-:W-:Y:S05]  /*adc0*/  CALL.REL.NOINC `($__internal_123_$__cuda_sm70_shflsync_bfly_p) ;  /* 0x0000062000007944 */ /* 0x000fea0003c00000 */
[----:B01----:R-:W-:Y:S01]  /*add0*/  FADD.FTZ R112, R112, R111 ;  /* 0x0000006f70707221 */ /* 0x003fe20000010000 */
[----:B------:R-:W-:Y:S01]  /*ade0*/  MOV R110, 0xffffffff ;  /* 0xffffffff006e7802 */ /* 0x000fe20000000f00 */
[----:B------:R-:W-:Y:S01]  /*adf0*/  IMAD.MOV.U32 R111, RZ, RZ, 0x4 ;  /* 0x00000004ff6f7424 */ /* 0x000fe200078e00ff */
[----:B------:R-:W-:Y:S01]  /*ae00*/  MOV R106, 0xae30 ;  /* 0x0000ae30006a7802 */ /* 0x000fe20000000f00 */
[----:B------:R-:W-:-:S02]  /*ae10*/  IMAD.MOV.U32 R105, RZ, RZ, 0x1f ;  /* 0x0000001fff697424 */ /* 0x000fc400078e00ff */
        /* <DEDUP_REMOVED lines=67> */
[----:B------:R-:W-:Y:S05]  /*b250*/  CALL.REL.NOINC `($__internal_123_$__cuda_sm70_shflsync_bfly_p) ;  /* 0x0000019000007944 */ /* 0x000fea0003c00000 */
[----:B01----:R-:W-:Y:S01]  /*b260*/  FADD.FTZ R112, R112, R111 ;  /* 0x0000006f70707221 */ /* 0x003fe20000010000 */
[----:B------:R-:W-:Y:S01]  /*b270*/  MOV R110, 0xffffffff ;  /* 0xffffffff006e7802 */ /* 0x000fe20000000f00 */
[----:B------:R-:W-:Y:S01]  /*b280*/  IMAD.MOV.U32 R111, RZ, RZ, 0x2 ;  /* 0x00000002ff6f7424 */ /* 0x000fe200078e00ff */
[----:B------:R-:W-:Y:S01]  /*b290*/  MOV R106, 0xb2c0 ;  /* 0x0000b2c0006a7802 */ /* 0x000fe20000000f00 */
[----:B------:R-:W-:Y:S02]  /*b2a0*/  IMAD.MOV.U32 R105, RZ, RZ, 0x1f ;  /* 0x0000001fff697424 */ /* 0x000fe400078e00ff */
        /* <DEDUP_REMOVED lines=19> */
[----:B01----:R-:W-:Y:S05]  /*b3e0*/  BRA `(.L_x_16594) ;  /* 0xffffed4000007947 */ /* 0x003fea000383ffff */
        .weak           $__internal_123_$__cuda_sm70_shflsync_bfly_p
        .type           $__internal_123_$__cuda_sm70_shflsync_bfly_p,@function
        .size           $__internal_123_$__cuda_sm70_shflsync_bfly_p,(.L_x_22211 - $__internal_123_$__cuda_sm70_shflsync_bfly_p)
$__internal_123_$__cuda_sm70_shflsync_bfly_p:
[----:B------:R-:W-:Y:S01]  /*b3f0*/  IMAD.MOV.U32 R107, RZ, RZ, 0x0 ;  /* 0x00000000ff6b7424 */ /* 0x000fe200078e00ff */
[----:B------:R-:W-:Y:S04]  /*b400*/  WARPSYNC R110 ;  /* 0x0000006e00007348 */ /* 0x000fe80003800000 */
[----:B------:R0:W1:Y:S01]  /*b410*/  SHFL.BFLY PT, R111, R112, R111, R105 ;  /* 0x0c00006f706f7389 */ /* 0x00006200000e0069 */
[----:B------:R-:W-:Y:S05]  /*b420*/  RET.REL.NODEC R106 `(_ZN10layer_norm13ln_fwd_kernelINS_13Kernel_traitsIf6__halffS2_fjLj6144ELj1ELj1ELj8ELj16ENS_18Kernel_traits_baseILj6144EfS2_fS2_fjLj256EEEEELb1ELb0ELb1ELb1EEEvNS_9FwdParamsE) ;  /* 0xffff4bd06a007950 */ /* 0x000fea0003c3ffff */
.L_x_16595:
        /* <DEDUP_REMOVED lines=13> */
.L_x_22211:


//--------------------- .text._ZN10layer_norm13ln_fwd_kernelINS_13Kernel_traitsIf6__halffS2_fjLj6144ELj1ELj1ELj8ELj16ENS_18Kernel_traits_baseILj6144EfS2_fS2_fjLj256EEEEELb1ELb1ELb0ELb0EEEvNS_9FwdParamsE --------------------------
	.section	.text._ZN10layer_norm13ln_fwd_kernelINS_13Kernel_traitsIf6__halffS2_fjLj6144ELj1ELj1ELj8ELj16ENS_18Kernel_traits_baseILj6144EfS2_fS2_fjLj256EEEEELb1ELb1ELb0ELb0EEEvNS_9FwdParamsE,"ax",@progbits
	.sectioninfo	@"SHI_REGISTERS=161"
	.align	128
        .global         _ZN10layer_norm13ln_fwd_kernelINS_13Kernel_traitsIf6__halffS2_fjLj6144ELj1ELj1ELj8ELj16ENS_18Kernel_traits_baseILj6144EfS2_fS2_fjLj256EEEEELb1ELb1ELb0ELb0EEEvNS_9FwdParamsE
        .type           _ZN10layer_norm13ln_fwd_kernelINS_13Kernel_traitsIf6__halffS2_fjLj6144ELj1ELj1ELj8ELj16ENS_18Kernel_traits_baseILj6144EfS2_fS2_fjLj256EEEEELb1ELb1ELb0ELb0EEEvNS_9FwdParamsE,@function
        .size           _ZN10layer_norm13ln_fwd_kernelINS_13Kernel_traitsIf6__halffS2_fjLj6144ELj1ELj1ELj8ELj16ENS_18Kernel_traits_baseILj6144EfS2_fS2_fjLj256EEEEELb1ELb1ELb0ELb0EEEvNS_9FwdParamsE,(.L_x_22212 - _ZN10layer_norm13ln_fwd_kernelINS_13Kernel_traitsIf6__halffS2_fjLj6144ELj1ELj1ELj8ELj16ENS_18Kernel_traits_baseILj6144EfS2_fS2_fjLj256EEEEELb1ELb1ELb0ELb0EEEvNS_9FwdParamsE)
        .other          _ZN10layer_norm13ln_fwd_kernelINS_13Kernel_traitsIf6__halffS2_fjLj6144ELj1ELj1ELj8ELj16ENS_18Kernel_traits_baseILj6144EfS2_fS2_fjLj256EEEEELb1ELb1ELb0ELb0EEEvNS_9FwdParamsE,@"STO_CUDA_ENTRY STV_DEFAULT"
_ZN10layer_norm13ln_fwd_kernelINS_13Kernel_traitsIf6__halffS2_fjLj6144ELj1ELj1ELj8ELj16ENS_18Kernel_traits_baseILj6144EfS2_fS2_fjLj256EEEEELb1ELb1ELb0ELb0EEEvNS_9FwdParamsE:
.text._ZN10layer_norm13ln_fwd_kernelINS_13Kernel_traitsIf6__halffS2_fjLj6144ELj1ELj1ELj8ELj16ENS_18Kernel_traits_baseILj6144EfS2_fS2_fjLj256EEEEELb1ELb1ELb0ELb0EEEvNS_9FwdParamsE:
        /* <DEDUP_REMOVED lines=81> */
.L_x_16597:
[----:B------:R-:W-:Y:S05]  /*0510*/  BSYNC B0 ;  /* 0x0000000000007941 */ /* 0x000fea0003800000 */
.L_x_16596:
        /* <DEDUP_REMOVED lines=21> */
.L_x_16599:
[----:B------:R-:W-:Y:S05]  /*0670*/  BSYNC B0 ;  /* 0x0000000000007941 */ /* 0x000fea0003800000 */
.L_x_16598:
        /* <DEDUP_REMOVED lines=20> */
.L_x_16601:
[----:B------:R-:W-:Y:S05]  /*07c0*/  BSYNC B0 ;  /* 0x0000000000007941 */ /* 0x000fea0003800000 */
.L_x_16600:
        /* <DEDUP_REMOVED lines=59> */
.L_x_16785:
        /* <DEDUP_REMOVED lines=37> */
.L_x_16605:
[----:B0-----:R-:W-:Y:S02]  /*0dd0*/  IMAD.MOV.U32 R146, RZ, RZ, R142 ;  /* 0x000000ffff927224 */ /* 0x001fe400078e008e */
.L_x_16606:
[----:B------:R-:W-:Y:S05]  /*0de0*/  BSYNC B1 ;  /* 0x0000000000017941 */ /* 0x000fea0003800000 */
.L_x_16604:
        /* <DEDUP_REMOVED lines=16> */
.L_x_16610:
[----:B------:R-:W-:Y:S05]  /*0ef0*/  BSYNC B2 ;  /* 0x0000000000027941 */ /* 0x000fea0003800000 */
.L_x_16609:
        /* <DEDUP_REMOVED lines=43> */
.L_x_16608:
[----:B------:R-:W-:Y:S05]  /*11b0*/  BSYNC B1 ;  /* 0x0000000000017941 */ /* 0x000fea0003800000 */
.L_x_16607:
        /* <DEDUP_REMOVED lines=25> */
.L_x_16612:
[----:B------:R-:W-:Y:S02]  /*1350*/  IMAD.MOV.U32 R149, RZ, RZ, R142 ;  /* 0x000000ffff957224 */ /* 0x000fe400078e008e */
.L_x_16613:
[----:B------:R-:W-:Y:S05]  /*1360*/  BSYNC B1 ;  /* 0x0000000000017941 */ /* 0x000fea0003800000 */
.L_x_16611:
        /* <DEDUP_REMOVED lines=16> */
.L_x_16617:
[----:B------:R-:W-:Y:S05]  /*1470*/  BSYNC B2 ;  /* 0x0000000000027941 */ /* 0x000fea0003800000 */
.L_x_16616:
        /* <DEDUP_REMOVED lines=43> */
.L_x_16615:
[----:B------:R-:W-:Y:S05]  /*1730*/  BSYNC B1 ;  /* 0x0000000000017941 */ /* 0x000fea0003800000 */
.L_x_16614:
        /* <DEDUP_REMOVED lines=22> */
.L_x_16619:
[----:B------:R-:W-:Y:S02]  /*18a0*/  MOV R96, R142 ;  /* 0x0000008e00607202 */ /* 0x000fe40000000f00 */
.L_x_16620:
[----:B------:R-:W-:Y:S05]  /*18b0*/  BSYNC B1 ;  /* 0x0000000000017941 */ /* 0x000fea0003800000 */
.L_x_16618:
        /* <DEDUP_REMOVED lines=16> */
.L_x_16624:
[----:B------:R-:W-:Y:S05]  /*19c0*/  BSYNC B2 ;  /* 0x0000000000027941 */ /* 0x000fea0003800000 */
.L_x_16623:
        /* <DEDUP_REMOVED lines=43> */
.L_x_16622:
[----:B------:R-:W-:Y:S05]  /*1c80*/  BSYNC B1 ;  /* 0x0000000000017941 */ /* 0x000fea0003800000 */
.L_x_16621:
        /* <DEDUP_REMOVED lines=21> */
.L_x_16626:
[----:B------:R-:W-:Y:S02]  /*1de0*/  IMAD.MOV.U32 R96, RZ, RZ, R142 ;  /* 0x000000ffff607224 */ /* 0x000fe400078e008e */
.L_x_16627:
[----:B------:R-:W-:Y:S05]  /*1df0*/  BSYNC B1 ;  /* 0x0000000000017941 */ /* 0x000fea0003800000 */
.L_x_16625:
        /* <DEDUP_REMOVED lines=16> */
.L_x_16631:
[----:B------:R-:W-:Y:S05]  /*1f00*/  BSYNC B2 ;  /* 0x0000000000027941 */ /* 0x000fea0003800000 */
.L_x_16630:
        /* <DEDUP_REMOVED lines=44> */
.L_x_16629:
[----:B------:R-:W-:Y:S05]  /*21d0*/  BSYNC B1 ;  /* 0x0000000000017941 */ /* 0x000fea0003800000 */
.L_x_16628:
        /* <DEDUP_REMOVED lines=21> */
.L_x_16633:
[----:B------:R-:W-:Y:S02]  /*2330*/  MOV R152, R142 ;  /* 0x0000008e00987202 */ /* 0x000fe40000000f00 */
.L_x_16634:
[----:B------:R-:W-:Y:S05]  /*2340*/  BSYNC B1 ;  /* 0x0000000000017941 */ /* 0x000fea0003800000 */
.L_x_16632:
        /* <DEDUP_REMOVED lines=16> */
.L_x_16638:
[----:B------:R-:W-:Y:S05]  /*2450*/  BSYNC B2 ;  /* 0x0000000000027941 */ /* 0x000fea0003800000 */
.L_x_16637:
        /* <DEDUP_REMOVED lines=43> */
.L_x_16636:
[----:B------:R-:W-:Y:S05]  /*2710*/  BSYNC B1 ;  /* 0x0000000000017941 */ /* 0x000fea0003800000 */
.L_x_16635:
        /* <DEDUP_REMOVED lines=21> */
.L_x_16640:
[----:B------:R-:W-:Y:S02]  /*2870*/  MOV R154, R142 ;  /* 0x0000008e009a7202 */ /* 0x000fe40000000f00 */
.L_x_16641:
[----:B------:R-:W-:Y:S05]  /*2880*/  BSYNC B1 ;  /* 0x0000000000017941 */ /* 0x000fea0003800000 */
.L_x_16639:
        /* <DEDUP_REMOVED lines=16> */
.L_x_16645:
[----:B------:R-:W-:Y:S05]  /*2990*/  BSYNC B2 ;  /* 0x0000000000027941 */ /* 0x000fea0003800000 */
.L_x_16644:
        /* <DEDUP_REMOVED lines=44> */
.L_x_16643:
[----:B------:R-:W-:Y:S05]  /*2c60*/  BSYNC B1 ;  /* 0x0000000000017941 */ /* 0x000fea0003800000 */
.L_x_16642:
        /* <DEDUP_REMOVED lines=21> */
.L_x_16647:
[----:B------:R-:W-:Y:S02]  /*2dc0*/  IMAD.MOV.U32 R154, RZ, RZ, R142 ;  /* 0x000000ffff9a7224 */ /* 0x000fe400078e008e */
.L_x_16648:
[----:B------:R-:W-:Y:S05]  /*2dd0*/  BSYNC B1 ;  /* 0x0000000000017941 */ /* 0x000fea0003800000 */
.L_x_16646:
        /* <DEDUP_REMOVED lines=16> */
.L_x_16652:
[----:B------:R-:W-:Y:S05]  /*2ee0*/  BSYNC B2 ;  /* 0x0000000000027941 */ /* 0x000fea0003800000 */
.L_x_16651:
        /* <DEDUP_REMOVED lines=44> */
.L_x_16650:
[----:B------:R-:W-:Y:S05]  /*31b0*/  BSYNC B1 ;  /* 0x0000000000017941 */ /* 0x000fea0003800000 */
.L_x_16649:
        /* <DEDUP_REMOVED lines=21> */
.L_x_16654:
[----:B------:R-:W-:Y:S02]  /*3310*/  IMAD.MOV.U32 R154, RZ, RZ, R142 ;  /* 0x000000ffff9a7224 */ /* 0x000fe400078e008e */
.L_x_16655:
[----:B------:R-:W-:Y:S05]  /*3320*/  BSYNC B1 ;  /* 0x0000000000017941 */ /* 0x000fea0003800000 */
.L_x_16653:
        /* <DEDUP_REMOVED lines=18> */
.L_x_16659:
[----:B------:R-:W-:Y:S05]  /*3450*/  BSYNC B2 ;  /* 0x0000000000027941 */ /* 0x000fea0003800000 */
.L_x_16658:
        /* <DEDUP_REMOVED lines=44> */
.L_x_16657:
[----:B------:R-:W-:Y:S05]  /*3720*/  BSYNC B1 ;  /* 0x0000000000017941 */ /* 0x000fea0003800000 */
.L_x_16656:
[----:B------:R-:W0:Y:S01]  /*3730*/  I2F.U32 R110, R154 ;  /* 0x0000009a006e7306 */ /* 0x000e220000201000 */
[----:B------:R-:W-:Y:S01]  /*3740*/  HADD2.F32 R99, -RZ, R99.H1_H1 ;  /* 0x30000063ff637230 */ /* 0x000fe20000004100 */
[----:B------:R-:W-:Y:S02]  /*3750*/  SEL R152, RZ, 0x10000, P5 ;  /* 0x00010000ff987807 */ /* 0x000fe40002800000 */
[----:B------:R-:W-:-:S02]  /*3760*/  SEL R146, RZ, 0x1, P1 ;  /* 0x00000001ff927807 */ /* 0x000fc40000800000 */
[----:B------:R-:W-:Y:S01]  /*3770*/  ISETP.NE.AND P5, PT, R149, RZ, PT ;  /* 0x000000ff9500720c */ /* 0x000fe20003fa5270 */
[----:B------:R-:W-:Y:S01]  /*3780*/  FMUL.FTZ R99, R99, R108 ;  /* 0x0000006c63637220 */ /* 0x000fe20000410000 */
[----:B------:R-:W-:Y:S02]  /*3790*/  ISETP.NE.AND P6, PT, R148, RZ, PT ;  /* 0x000000ff9400720c */ /* 0x000fe40003fc5270 */
[----:B------:R-:W-:Y:S01]  /*37a0*/  SEL R111, RZ, 0x1, P2 ;  /* 0x00000001ff6f7807 */ /* 0x000fe20001000000 */
[----:B------:R-:W-:Y:S01]  /*37b0*/  FMUL.FTZ R99, R99, c[0x0][0x1e8] ;  /* 0x00007a0063637a20 */ /* 0x000fe20000410000 */
        /* <DEDUP_REMOVED lines=26> */
.L_x_16603:
[----:B------:R-:W-:Y:S05]  /*3960*/  BSYNC B0 ;  /* 0x0000000000007941 */ /* 0x000fea0003800000 */
.L_x_16602:
        /* <DEDUP_REMOVED lines=22> */
[----:B------:R-:W-:Y:S01]  /*3ad0*/  MOV R146, R144 ;  /* 0x0000009000927202 */ /* 0x000fe20000000f00 */
[----:B------:R-:W-:Y:S05]  /*3ae0*/  BRA `(.L_x_16664) ;  /* 0x0000001000007947 */ /* 0x000fea0003800000 */
.L_x_16663:
[----:B0-2---:R-:W-:Y:S02]  /*3af0*/  IMAD.MOV.U32 R146, RZ, RZ, R142 ;  /* 0x000000ffff927224 */ /* 0x005fe400078e008e */
.L_x_16664:
[----:B------:R-:W-:Y:S05]  /*3b00*/  BSYNC B1 ;  /* 0x0000000000017941 */ /* 0x000fea0003800000 */
.L_x_16662:
        /* <DEDUP_REMOVED lines=16> */
.L_x_16668:
[----:B------:R-:W-:Y:S05]  /*3c10*/  BSYNC B2 ;  /* 0x0000000000027941 */ /* 0x000fea0003800000 */
.L_x_16667:
        /* <DEDUP_REMOVED lines=43> */
.L_x_16666:
[----:B------:R-:W-:Y:S05]  /*3ed0*/  BSYNC B1 ;  /* 0x0000000000017941 */ /* 0x000fea0003800000 */
.L_x_16665:
        /* <DEDUP_REMOVED lines=25> */
.L_x_16670:
[----:B------:R-:W-:Y:S02]  /*4070*/  IMAD.MOV.U32 R152, RZ, RZ, R142 ;  /* 0x000000ffff987224 */ /* 0x000fe400078e008e */
.L_x_16671:
[----:B------:R-:W-:Y:S05]  /*4080*/  BSYNC B1 ;  /* 0x0000000000017941 */ /* 0x000fea0003800000 */
.L_x_16669:
        /* <DEDUP_REMOVED lines=16> */
.L_x_16675:
[----:B------:R-:W-:Y:S05]  /*4190*/  BSYNC B2 ;  /* 0x0000000000027941 */ /* 0x000fea0003800000 */
.L_x_16674:
        /* <DEDUP_REMOVED lines=44> */
.L_x_16673:
[----:B------:R-:W-:Y:S05]  /*4460*/  BSYNC B1 ;  /* 0x0000000000017941 */ /* 0x000fea0003800000 */
.L_x_16672:
[----:B------:R-:W0:Y:S01]  /*4470*/  I2F.U32 R89, R152 ;  /* 0x0000009800597306 */ /* 0x000e220000201000 */
[----:B------:R-:W-:Y:S01]  /*4480*/  HADD2.F32 R91, -RZ, R100.H1_H1 ;  /* 0x30000064ff5b7230 */ /* 0x000fe20000004100 */
        /* <DEDUP_REMOVED lines=20> */
.L_x_16677:
[----:B------:R-:W-:Y:S02]  /*45d0*/  MOV R100, R142 ;  /* 0x0000008e00647202 */ /* 0x000fe40000000f00 */
.L_x_16678:
[----:B------:R-:W-:Y:S05]  /*45e0*/  BSYNC B1 ;  /* 0x0000000000017941 */ /* 0x000fea0003800000 */
.L_x_16676:
        /* <DEDUP_REMOVED lines=16> */
.L_x_16682:
[----:B------:R-:W-:Y:S05]  /*46f0*/  BSYNC B2 ;  /* 0x0000000000027941 */ /* 0x000fea0003800000 */
.L_x_16681:
        /* <DEDUP_REMOVED lines=44> */
.L_x_16680:
[----:B------:R-:W-:Y:S05]  /*49c0*/  BSYNC B1 ;  /* 0x0000000000017941 */ /* 0x000fea0003800000 */
.L_x_16679:
        /* <DEDUP_REMOVED lines=21> */
.L_x_16684:
[----:B------:R-:W-:Y:S02]  /*4b20*/  IMAD.MOV.U32 R100, RZ, RZ, R142 ;  /* 0x000000ffff647224 */ /* 0x000fe400078e008e */
.L_x_16685:
[----:B------:R-:W-:Y:S05]  /*4b30*/  BSYNC B1 ;  /* 0x0000000000017941 */ /* 0x000fea0003800000 */
.L_x_16683:
        /* <DEDUP_REMOVED lines=16> */
.L_x_16689:
[----:B------:R-:W-:Y:S05]  /*4c40*/  BSYNC B2 ;  /* 0x0000000000027941 */ /* 0x000fea0003800000 */
.L_x_16688:
        /* <DEDUP_REMOVED lines=43> */
.L_x_16687:
[----:B------:R-:W-:Y:S05]  /*4f00*/  BSYNC B1 ;  /* 0x0000000000017941 */ /* 0x000fea0003800000 */
.L_x_16686:
        /* <DEDUP_REMOVED lines=21> */
.L_x_16691:
[----:B------:R-:W-:Y:S02]  /*5060*/  IMAD.MOV.U32 R152, RZ, RZ, R142 ;  /* 0x000000ffff987224 */ /* 0x000fe400078e008e */
.L_x_16692:
[----:B------:R-:W-:Y:S05]  /*5070*/  BSYNC B1 ;  /* 0x0000000000017941 */ /* 0x000fea0003800000 */
.L_x_16690:
        /* <DEDUP_REMOVED lines=16> */
.L_x_16696:
[----:B------:R-:W-:Y:S05]  /*5180*/  BSYNC B2 ;  /* 0x0000000000027941 */ /* 0x000fea0003800000 */
.L_x_16695:
        /* <DEDUP_REMOVED lines=44> */
.L_x_16694:
[----:B------:R-:W-:Y:S05]  /*5450*/  BSYNC B1 ;  /* 0x0000000000017941 */ /* 0x000fea0003800000 */
.L_x_16693:
        /* <DEDUP_REMOVED lines=21> */
.L_x_16698:
[----:B------:R-:W-:Y:S02]  /*55b0*/  IMAD.MOV.U32 R155, RZ, RZ, R142 ;  /* 0x000000ffff9b7224 */ /* 0x000fe400078e008e */
.L_x_16699:
[----:B------:R-:W-:Y:S05]  /*55c0*/  BSYNC B1 ;  /* 0x0000000000017941 */ /* 0x000fea0003800000 */
.L_x_16697:
        /* <DEDUP_REMOVED lines=16> */
.L_x_16703:
[----:B------:R-:W-:Y:S05]  /*56d0*/  BSYNC B2 ;  /* 0x0000000000027941 */ /* 0x000fea0003800000 */
.L_x_16702:
        /* <DEDUP_REMOVED lines=43> */
.L_x_16701:
[----:B------:R-:W-:Y:S05]  /*5990*/  BSYNC B1 ;  /* 0x0000000000017941 */ /* 0x000fea0003800000 */
.L_x_16700:
        /* <DEDUP_REMOVED lines=21> */
.L_x_16705:
[----:B------:R-:W-:Y:S02]  /*5af0*/  IMAD.MOV.U32 R155, RZ, RZ, R142 ;  /* 0x000000ffff9b7224 */ /* 0x000fe400078e008e */
.L_x_16706:
[----:B------:R-:W-:Y:S05]  /*5b00*/  BSYNC B1 ;  /* 0x0000000000017941 */ /* 0x000fea0003800000 */
.L_x_16704:
        /* <DEDUP_REMOVED lines=16> */
.L_x_16710:
[----:B------:R-:W-:Y:S05]  /*5c10*/  BSYNC B2 ;  /* 0x0000000000027941 */ /* 0x000fea0003800000 */
.L_x_16709:
        /* <DEDUP_REMOVED lines=43> */
.L_x_16708:
[----:B------:R-:W-:Y:S05]  /*5ed0*/  BSYNC B1 ;  /* 0x0000000000017941 */ /* 0x000fea0003800000 */
.L_x_16707:
        /* <DEDUP_REMOVED lines=21> */
.L_x_16712:
[----:B------:R-:W-:Y:S02]  /*6030*/  IMAD.MOV.U32 R155, RZ, RZ, R142 ;  /* 0x000000ffff9b7224 */ /* 0x000fe400078e008e */
.L_x_16713:
[----:B------:R-:W-:Y:S05]  /*6040*/  BSYNC B1 ;  /* 0x0000000000017941 */ /* 0x000fea0003800000 */
.L_x_16711:
        /* <DEDUP_REMOVED lines=18> */
.L_x_16717:
[----:B------:R-:W-:Y:S05]  /*6170*/  BSYNC B2 ;  /* 0x0000000000027941 */ /* 0x000fea0003800000 */
.L_x_16716:
        /* <DEDUP_REMOVED lines=43> */
.L_x_16715:
[----:B------:R-:W-:Y:S05]  /*6430*/  BSYNC B1 ;  /* 0x0000000000017941 */ /* 0x000fea0003800000 */
.L_x_16714:
[----:B------:R-:W-:Y:S01]  /*6440*/  ISETP.NE.AND P6, PT, R111, RZ, PT ;  /* 0x000000ff6f00720c */ /* 0x000fe20003fc5270 */
[----:B------:R-:W-:Y:S01]  /*6450*/  HADD2.F32 R103, -RZ, R103.H1_H1 ;  /* 0x30000067ff677230 */ /* 0x000fe20000004100 */
[----:B------:R-:W0:Y:S01]  /*6460*/  I2F.U32 R111, R155 ;  /* 0x0000009b006f7306 */ /* 0x000e220000201000 */
[----:B------:R-:W-:Y:S02]  /*6470*/  SEL R147, RZ, 0x1, P1 ;  /* 0x00000001ff937807 */ /* 0x000fe40000800000 */
[----:B------:R-:W-:Y:S01]  /*6480*/  SEL R149, RZ, 0x10000, P5 ;  /* 0x00010000ff957807 */ /* 0x000fe20002800000 */
[----:B------:R-:W-:Y:S01]  /*6490*/  FMUL.FTZ R103, R103, R108 ;  /* 0x0000006c67677220 */ /* 0x000fe20000410000 */
[----:B------:R-:W-:-:S02]  /*64a0*/  SEL R152, RZ, 0x100, P4 ;  /* 0x00000100ff987807 */ /* 0x000fc40002000000 */
[----:B------:R-:W-:Y:S01]  /*64b0*/  SEL R146, RZ, 0x1, P2 ;  /* 0x00000001ff927807 */ /* 0x000fe20001000000 */
[----:B------:R-:W-:Y:S01]  /*64c0*/  FMUL.FTZ R103, R103, c[0x0][0x1e8] ;  /* 0x00007a0067677a20 */ /* 0x000fe20000410000 */
[----:B------:R-:W-:Y:S02]  /*64d0*/  ISETP.NE.AND P5, PT, R154, RZ, PT ;  /* 0x000000ff9a00720c */ /* 0x000fe40003fa5270 */
        /* <DEDUP_REMOVED lines=25> */
.L_x_16661:
[----:B------:R-:W-:Y:S05]  /*6670*/  BSYNC B0 ;  /* 0x0000000000007941 */ /* 0x000fea0003800000 */
.L_x_16660:
        /* <DEDUP_REMOVED lines=24> */
.L_x_16721:
[----:B0-2---:R-:W-:Y:S02]  /*6800*/  MOV R146, R142 ;  /* 0x0000008e00927202 */ /* 0x005fe40000000f00 */
.L_x_16722:
[----:B------:R-:W-:Y:S05]  /*6810*/  BSYNC B1 ;  /* 0x0000000000017941 */ /* 0x000fea0003800000 */
.L_x_16720:
        /* <DEDUP_REMOVED lines=16> */
.L_x_16726:
[----:B------:R-:W-:Y:S05]  /*6920*/  BSYNC B2 ;  /* 0x0000000000027941 */ /* 0x000fea0003800000 */
.L_x_16725:
        /* <DEDUP_REMOVED lines=43> */
.L_x_16724:
[----:B------:R-:W-:Y:S05]  /*6be0*/  BSYNC B1 ;  /* 0x0000000000017941 */ /* 0x000fea0003800000 */
.L_x_16723:
[----:B------:R-:W0:Y:S01]  /*6bf0*/  I2F.U32 R93, R146 ;  /* 0x00000092005d7306 */ /* 0x000e220000201000 */
[----:B------:R-:W-:Y:S01]  /*6c00*/  HFMA2.MMA R110, -RZ, RZ, 0.1171875, 0 ;  /* 0x2f800000ff6e7435 */ /* 0x000fe200000001ff */
[----:B-----5:R-:W-:Y:S01]  /*6c10*/  HADD2.F32 R95, -RZ, R104.H0_H0 ;  /* 0x20000068ff5f7230 */ /* 0x020fe20000004100 */
[----:B------:R-:W-:Y:S01]  /*6c20*/  ISETP.NE.U32.AND P0, PT, RZ, c[0x0][0x180], PT ;  /* 0x00006000ff007a0c */ /* 0x000fe20003f05070 */
[----:B------:R-:W-:Y:S01]  /*6c30*/  BSSY B1, `(.L_x_16727) ;  /* 0x0000016000017945 */ /* 0x000fe20003800000 */
[----:B------:R-:W-:Y:S02]  /*6c40*/  IADD3 R143, R94, 0x1, RZ ;  /* 0x000000015e8f7810 */ /* 0x000fe40007ffe0ff */
        /* <DEDUP_REMOVED lines=19> */
.L_x_16728:
[----:B------:R-:W-:Y:S02]  /*6d80*/  IMAD.MOV.U32 R152, RZ, RZ, R142 ;  /* 0x000000ffff987224 */ /* 0x000fe400078e008e */
.L_x_16729:
[----:B------:R-:W-:Y:S05]  /*6d90*/  BSYNC B1 ;  /* 0x0000000000017941 */ /* 0x000fea0003800000 */
.L_x_16727:
        /* <DEDUP_REMOVED lines=16> */
.L_x_16733:
[----:B------:R-:W-:Y:S05]  /*6ea0*/  BSYNC B2 ;  /* 0x0000000000027941 */ /* 0x000fea0003800000 */
.L_x_16732:
        /* <DEDUP_REMOVED lines=44> */
.L_x_16731:
[----:B------:R-:W-:Y:S05]  /*7170*/  BSYNC B1 ;  /* 0x0000000000017941 */ /* 0x000fea0003800000 */
.L_x_16730:
        /* <DEDUP_REMOVED lines=22> */
.L_x_16735:
[----:B------:R-:W-:Y:S02]  /*72e0*/  IMAD.MOV.U32 R104, RZ, RZ, R142 ;  /* 0x000000ffff687224 */ /* 0x000fe400078e008e */
.L_x_16736:
[----:B------:R-:W-:Y:S05]  /*72f0*/  BSYNC B1 ;  /* 0x0000000000017941 */ /* 0x000fea0003800000 */
.L_x_16734:
        /* <DEDUP_REMOVED lines=16> */
.L_x_16740:
[----:B------:R-:W-:Y:S05]  /*7400*/  BSYNC B2 ;  /* 0x0000000000027941 */ /* 0x000fea0003800000 */
.L_x_16739:
        /* <DEDUP_REMOVED lines=44> */
.L_x_16738:
[----:B------:R-:W-:Y:S05]  /*76d0*/  BSYNC B1 ;  /* 0x0000000000017941 */ /* 0x000fea0003800000 */
.L_x_16737:
        /* <DEDUP_REMOVED lines=21> */
.L_x_16742:
[----:B------:R-:W-:Y:S02]  /*7830*/  MOV R104, R142 ;  /* 0x0000008e00687202 */ /* 0x000fe40000000f00 */
.L_x_16743:
[----:B------:R-:W-:Y:S05]  /*7840*/  BSYNC B1 ;  /* 0x0000000000017941 */ /* 0x000fea0003800000 */
.L_x_16741:
        /* <DEDUP_REMOVED lines=16> */
.L_x_16747:
[----:B------:R-:W-:Y:S05]  /*7950*/  BSYNC B2 ;  /* 0x0000000000027941 */ /* 0x000fea0003800000 */
.L_x_16746:
        /* <DEDUP_REMOVED lines=43> */
.L_x_16745:
[----:B------:R-:W-:Y:S05]  /*7c10*/  BSYNC B1 ;  /* 0x0000000000017941 */ /* 0x000fea0003800000 */
.L_x_16744:
        /* <DEDUP_REMOVED lines=21> */
.L_x_16749:
[----:B------:R-:W-:Y:S02]  /*7d70*/  MOV R152, R142 ;  /* 0x0000008e00987202 */ /* 0x000fe40000000f00 */
.L_x_16750:
[----:B------:R-:W-:Y:S05]  /*7d80*/  BSYNC B1 ;  /* 0x0000000000017941 */ /* 0x000fea0003800000 */
.L_x_16748:
        /* <DEDUP_REMOVED lines=16> */
.L_x_16754:
[----:B------:R-:W-:Y:S05]  /*7e90*/  BSYNC B2 ;  /* 0x0000000000027941 */ /* 0x000fea0003800000 */
.L_x_16753:
        /* <DEDUP_REMOVED lines=44> */
.L_x_16752:
[----:B------:R-:W-:Y:S05]  /*8160*/  BSYNC B1 ;  /* 0x0000000000017941 */ /* 0x000fea0003800000 */
.L_x_16751:
        /* <DEDUP_REMOVED lines=21> */
.L_x_16756:
[----:B------:R-:W-:Y:S02]  /*82c0*/  IMAD.MOV.U32 R155, RZ, RZ, R142 ;  /* 0x000000ffff9b7224 */ /* 0x000fe400078e008e */
.L_x_16757:
[----:B------:R-:W-:Y:S05]  /*82d0*/  BSYNC B1 ;  /* 0x0000000000017941 */ /* 0x000fea0003800000 */
.L_x_16755:
        /* <DEDUP_REMOVED lines=16> */
.L_x_16761:
[----:B------:R-:W-:Y:S05]  /*83e0*/  BSYNC B2 ;  /* 0x0000000000027941 */ /* 0x000fea0003800000 */
.L_x_16760:
        /* <DEDUP_REMOVED lines=43> */
.L_x_16759:
[----:B------:R-:W-:Y:S05]  /*86a0*/  BSYNC B1 ;  /* 0x0000000000017941 */ /* 0x000fea0003800000 */
.L_x_16758:
        /* <DEDUP_REMOVED lines=21> */
.L_x_16763:
[----:B------:R-:W-:Y:S02]  /*8800*/  IMAD.MOV.U32 R155, RZ, RZ, R142 ;  /* 0x000000ffff9b7224 */ /* 0x000fe400078e008e */
.L_x_16764:
[----:B------:R-:W-:Y:S05]  /*8810*/  BSYNC B1 ;  /* 0x0000000000017941 */ /* 0x000fea0003800000 */
.L_x_16762:
        /* <DEDUP_REMOVED lines=16> */
.L_x_16768:
[----:B------:R-:W-:Y:S05]  /*8920*/  BSYNC B2 ;  /* 0x0000000000027941 */ /* 0x000fea0003800000 */
.L_x_16767:
        /* <DEDUP_REMOVED lines=43> */
.L_x_16766:
[----:B------:R-:W-:Y:S05]  /*8be0*/  BSYNC B1 ;  /* 0x0000000000017941 */ /* 0x000fea0003800000 */
.L_x_16765:
        /* <DEDUP_REMOVED lines=21> */
.L_x_16770:
[----:B------:R-:W-:Y:S02]  /*8d40*/  IMAD.MOV.U32 R155, RZ, RZ, R142 ;  /* 0x000000ffff9b7224 */ /* 0x000fe400078e008e */
.L_x_16771:
[----:B------:R-:W-:Y:S05]  /*8d50*/  BSYNC B1 ;  /* 0x0000000000017941 */ /* 0x000fea0003800000 */
.L_x_16769:
        /* <DEDUP_REMOVED lines=18> */
.L_x_16775:
[----:B------:R-:W-:Y:S05]  /*8e80*/  BSYNC B2 ;  /* 0x0000000000027941 */ /* 0x000fea0003800000 */
.L_x_16774:
        /* <DEDUP_REMOVED lines=43> */
.L_x_16773:
[----:B------:R-:W-:Y:S05]  /*9140*/  BSYNC B1 ;  /* 0x0000000000017941 */ /* 0x000fea0003800000 */
.L_x_16772:
        /* <DEDUP_REMOVED lines=34> */
.L_x_16719:
[----:B------:R-:W-:Y:S05]  /*9370*/  BSYNC B0 ;  /* 0x0000000000007941 */ /* 0x000fea0003800000 */
.L_x_16718:
        /* <DEDUP_REMOVED lines=34> */
.L_x_16786:
        /* <DEDUP_REMOVED lines=70> */
.L_x_16787:
        /* <DEDUP_REMOVED lines=116> */
.L_x_16779:
[----:B------:R-:W-:Y:S05]  /*a140*/  BSYNC B0 ;  /* 0x0000000000007941 */ /* 0x000fea0003800000 */
.L_x_16778:
        /* <DEDUP_REMOVED lines=32> */
[C---:B------:R-:W-:Y:S01]  /*a350*/  IMAD.WIDE.U32 R146, R139.reuse, R154, c[0x0][0x208] ;  /* 0x000082008b927625 */ /* 0x040fe200078e009a */
[----:B------:R-:W-:-:S04]  /*a360*/  IADD3 R139, R139, 0x100, RZ ;  /* 0x000001008b8b7810 */ /* 0x000fc80007ffe0ff */
[----:B------:R0:W-:Y:S03]  /*a370*/  STG.E.128 [R146.64], R108 ;  /* 0x0000006c92007986 */ /* 0x0001e6000c101d04 */
.L_x_16781:
[----:B------:R-:W-:Y:S05]  /*a380*/  BSYNC B0 ;  /* 0x0000000000007941 */ /* 0x000fea0003800000 */
.L_x_16780:
        /* <DEDUP_REMOVED lines=29> */
[----:B------:R-:W-:Y:S01]  /*a560*/  IMAD.MOV.U32 R152, RZ, RZ, 0x10 ;  /* 0x00000010ff987424 */ /* 0x000fe200078e00ff */
[----:B------:R-:W-:-:S02]  /*a570*/  F2FP.PACK_AB R111, R154, R111 ;  /* 0x0000006f9a6f723e */ /* 0x000fc400000000ff */
[----:B------:R-:W-:Y:S01]  /*a580*/  F2FP.PACK_AB R110, R149, R148 ;  /* 0x00000094956e723e */ /* 0x000fe200000000ff */
[----:B------:R-:W-:-:S05]  /*a590*/  IMAD.WIDE.U32 R146, R139, R152, c[0x0][0x208] ;  /* 0x000082008b927625 */ /* 0x000fca00078e0098 */
[----:B------:R0:W-:Y:S02]  /*a5a0*/  STG.E.128 [R146.64], R108 ;  /* 0x0000006c92007986 */ /* 0x0001e4000c101d04 */
.L_x_16783:
[----:B------:R-:W-:Y:S05]  /*a5b0*/  BSYNC B0 ;  /* 0x0000000000007941 */ /* 0x000fea0003800000 */
.L_x_16782:
[----:B------:R-:W-:Y:S02]  /*a5c0*/  IADD3 R118, R118, c[0x0][0x160], RZ ;  /* 0x0000580076767a10 */ /* 0x000fe40007ffe0ff */
[----:B------:R-:W-:Y:S02]  /*a5d0*/  LOP3.LUT P1, RZ, R136, 0xff, RZ, 0xc0, !PT ;  /* 0x000000ff88ff7812 */ /* 0x000fe4000782c0ff */
[----:B------:R-:W-:Y:S02]  /*a5e0*/  ISETP.GE.AND P0, PT, R118, c[0x0][0x164], PT ;  /* 0x0000590076007a0c */ /* 0x000fe40003f06270 */
[----:B------:R-:W-:-:S11]  /*a5f0*/  SEL R136, RZ, 0x1, P1 ;  /* 0x00000001ff887807 */ /* 0x000fd60000800000 */
[----:B01---5:R-:W-:Y:S01]  /*a600*/  @P0 CALL.REL.NOINC `(.L_x_16784) ;  /* 0x0000001000000944 */ /* 0x023fe20003c00000 */
[----:B------:R-:W-:Y:S05]  /*a610*/  BRA `(.L_x_16785) ;  /* 0xffff656000007947 */ /* 0x000fea000383ffff */
.L_x_16784:
[----:B------:R-:W-:Y:S05]  /*a620*/  EXIT ;  /* 0x000000000000794d */ /* 0x000fea0003800000 */
.L_x_16776:
[----:B------:R-:W-:Y:S01]  /*a630*/  IMAD.MOV.U32 R152, RZ, RZ, 0x1 ;  /* 0x00000001ff987424 */ /* 0x000fe200078e00ff */
[----:B------:R-:W-:Y:S01]  /*a640*/  MOV R148, 0x1f ;  /* 0x0000001f00947802 */ /* 0x000fe20000000f00 */
[----:B------:R-:W-:Y:S01]  /*a650*/  IMAD.MOV.U32 R149, RZ, RZ, -0x1 ;  /* 0xffffffffff957424 */ /* 0x000fe200078e00ff */
[----:B------:R-:W-:Y:S02]  /*a660*/  MOV R146, 0xa680 ;  /* 0x0000a68000927802 */ /* 0x000fe40000000f00 */
[----:B-1---5:R-:W-:Y:S05]  /*a670*/  CALL.REL.NOINC `($__internal_124_$__cuda_sm70_shflsync_bfly_p) ;  /* 0x000006c000007944 */ /* 0x022fea0003c00000 */
[----:B-1----:R-:W-:Y:S01]  /*a680*/  IMAD.MOV.U32 R108, RZ, RZ, R152 ;  /* 0x000000ffff6c7224 */ /* 0x002fe200078e0098 */
[----:B0-----:R-:W-:Y:S05]  /*a690*/  BRA `(.L_x_16786) ;  /* 0xffffef0000007947 */ /* 0x001fea000383ffff */
.L_x_16777:
[----:B------:R-:W-:Y:S01]  /*a6a0*/  HFMA2.MMA R152, -RZ, RZ, 0, 1.1920928955078125e-07 ;  /* 0x00000002ff987435 */ /* 0x000fe200000001ff */
[----:B------:R-:W-:Y:S01]  /*a6b0*/  IMAD.MOV.U32 R148, RZ, RZ, 0x1f ;  /* 0x0000001fff947424 */ /* 0x000fe200078e00ff */
[----:B------:R-:W-:Y:S01]  /*a6c0*/  MOV R146, 0xa6f0 ;  /* 0x0000a6f000927802 */ /* 0x000fe20000000f00 */
[----:B------:R-:W-:-:S03]  /*a6d0*/  IMAD.MOV.U32 R149, RZ, RZ, -0x1 ;  /* 0xffffffffff957424 */ /* 0x000fc600078e00ff */
[----:B-1---5:R-:W-:Y:S05]  /*a6e0*/  CALL.REL.NOINC `($__internal_124_$__cuda_sm70_shflsync_bfly_p) ;  /* 0x0000065000007944 */ /* 0x022fea0003c00000 */
[----:B01----:R-:W-:Y:S01]  /*a6f0*/  FADD.FTZ R109, R109, R152 ;  /* 0x000000986d6d7221 */ /* 0x003fe20000010000 */
[----:B------:R-:W-:Y:S01]  /*a700*/  MOV R152, 0x4 ;  /* 0x0000000400987802 */ /* 0x000fe20000000f00 */
[----:B------:R-:W-:Y:S01]  /*a710*/  IMAD.MOV.U32 R148, RZ, RZ, 0x1f ;  /* 0x0000001fff947424 */ /* 0x000fe200078e00ff */
[----:B------:R-:W-:Y:S01]  /*a720*/  MOV R146, 0xa750 ;  /* 0x0000a75000927802 */ /* 0x000fe20000000f00 */
[----:B------:R-:W-:-:S02]  /*a730*/  IMAD.MOV.U32 R149, RZ, RZ, -0x1 ;  /* 0xffffffffff957424 */ /* 0x000fc400078e00ff */
[----:B------:R-:W-:Y:S05]  /*a740*/  CALL.REL.NOINC `($__internal_124_$__cuda_sm70_shflsync_bfly_p) ;  /* 0x000005f000007944 */ /* 0x000fea0003c00000 */
[----:B01----:R-:W-:Y:S01]  /*a750*/  FADD.FTZ R109, R109, R152 ;  /* 0x000000986d6d7221 */ /* 0x003fe20000010000 */
[----:B------:R-:W-:Y:S01]  /*a760*/  HFMA2.MMA R152, -RZ, RZ, 0, 4.76837158203125e-07 ;  /* 0x00000008ff987435 */ /* 0x000fe200000001ff */
[----:B------:R-:W-:Y:S01]  /*a770*/  IMAD.MOV.U32 R148, RZ, RZ, 0x1f ;  /* 0x0000001fff947424 */ /* 0x000fe200078e00ff */
[----:B------:R-:W-:Y:S01]  /*a780*/  MOV R146, 0xa7b0 ;  /* 0x0000a7b000927802 */ /* 0x000fe20000000f00 */
[----:B------:R-:W-:-:S03]  /*a790*/  IMAD.MOV.U32 R149, RZ, RZ, -0x1 ;  /* 0xffffffffff957424 */ /* 0x000fc600078e00ff */
[----:B------:R-:W-:Y:S05]  /*a7a0*/  CALL.REL.NOINC `($__internal_124_$__cuda_sm70_shflsync_bfly_p) ;  /* 0x0000059000007944 */ /* 0x000fea0003c00000 */
[----:B01----:R-:W-:Y:S01]  /*a7b0*/  FADD.FTZ R109, R109, R152 ;  /* 0x000000986d6d7221 */ /* 0x003fe20000010000 */
[----:B------:R-:W-:Y:S01]  /*a7c0*/  MOV R152, 0x10 ;  /* 0x0000001000987802 */ /* 0x000fe20000000f00 */
[----:B------:R-:W-:Y:S01]  /*a7d0*/  IMAD.MOV.U32 R148, RZ, RZ, 0x1f ;  /* 0x0000001fff947424 */ /* 0x000fe200078e00ff */
[----:B------:R-:W-:Y:S01]  /*a7e0*/  MOV R146, 0xa810 ;  /* 0x0000a81000927802 */ /* 0x000fe20000000f00 */
[----:B------:R-:W-:-:S02]  /*a7f0*/  IMAD.MOV.U32 R149, RZ, RZ, -0x1 ;  /* 0xffffffffff957424 */ /* 0x000fc400078e00ff */
[----:B------:R-:W-:Y:S05]  /*a800*/  CALL.REL.NOINC `($__internal_124_$__cuda_sm70_shflsync_bfly_p) ;  /* 0x0000053000007944 */ /* 0x000fea0003c00000 */
        /* <DEDUP_REMOVED lines=56> */
[----:B------:R-:W-:Y:S05]  /*ab90*/  CALL.REL.NOINC `($__internal_124_$__cuda_sm70_shflsync_bfly_p) ;  /* 0x000001a000007944 */ /* 0x000fea0003c00000 */
[----:B01----:R-:W-:Y:S01]  /*aba0*/  FADD.FTZ R109, R109, R152 ;  /* 0x000000986d6d7221 */ /* 0x003fe20000010000 */
[----:B------:R-:W-:Y:S01]  /*abb0*/  MOV R152, 0x2 ;  /* 0x0000000200987802 */ /* 0x000fe20000000f00 */
[----:B------:R-:W-:Y:S01]  /*abc0*/  IMAD.MOV.U32 R148, RZ, RZ, 0x1f ;  /* 0x0000001fff947424 */ /* 0x000fe200078e00ff */
[----:B------:R-:W-:Y:S01]  /*abd0*/  MOV R146, 0xac00 ;  /* 0x0000ac0000927802 */ /* 0x000fe20000000f00 */
[----:B------:R-:W-:Y:S02]  /*abe0*/  IMAD.MOV.U32 R149, RZ, RZ, -0x1 ;  /* 0xffffffffff957424 */ /* 0x000fe400078e00ff */
[----:B------:R-:W-:Y:S05]  /*abf0*/  CALL.REL.NOINC `($__internal_124_$__cuda_sm70_shflsync_bfly_p) ;  /* 0x0000014000007944 */ /* 0x000fea0003c00000 */
[----:B01----:R-:W-:Y:S01]  /*ac00*/  FADD.FTZ R109, R109, R152 ;  /* 0x000000986d6d7221 */ /* 0x003fe20000010000 */
[----:B------:R-:W-:Y:S01]  /*ac10*/  HFMA2.MMA R152, -RZ, RZ, 0, 2.384185791015625e-07 ;  /* 0x00000004ff987435 */ /* 0x000fe200000001ff */
        /* <DEDUP_REMOVED lines=11> */
[----:B------:R-:W-:Y:S01]  /*acd0*/  HFMA2.MMA R152, -RZ, RZ, 0, 9.5367431640625e-07 ;  /* 0x00000010ff987435 */ /* 0x000fe200000001ff */
[----:B0-----:R-:W-:Y:S01]  /*ace0*/  IMAD.MOV.U32 R148, RZ, RZ, 0x1f ;  /* 0x0000001fff947424 */ /* 0x001fe200078e00ff */
[----:B------:R-:W-:Y:S01]  /*acf0*/  MOV R146, 0xad30 ;  /* 0x0000ad3000927802 */ /* 0x000fe20000000f00 */
[----:B------:R-:W-:Y:S01]  /*ad00*/  IMAD.MOV.U32 R149, RZ, RZ, -0x1 ;  /* 0xffffffffff957424 */ /* 0x000fe200078e00ff */
[----:B------:R-:W-:-:S02]  /*ad10*/  MOV R109, R111 ;  /* 0x0000006f006d7202 */ /* 0x000fc40000000f00 */
[----:B------:R-:W-:Y:S05]  /*ad20*/  CALL.REL.NOINC `($__internal_124_$__cuda_sm70_shflsync_bfly_p) ;  /* 0x0000001000007944 */ /* 0x000fea0003c00000 */
[----:B01----:R-:W-:Y:S05]  /*ad30*/  BRA `(.L_x_16787) ;  /* 0xffffecc000007947 */ /* 0x003fea000383ffff */
        .weak           $__internal_124_$__cuda_sm70_shflsync_bfly_p
        .type           $__internal_124_$__cuda_sm70_shflsync_bfly_p,@function
        .size           $__internal_124_$__cuda_sm70_shflsync_bfly_p,(.L_x_22212 - $__internal_124_$__cuda_sm70_shflsync_bfly_p)
$__internal_124_$__cuda_sm70_shflsync_bfly_p:
[----:B------:R-:W-:Y:S01]  /*ad40*/  IMAD.MOV.U32 R147, RZ, RZ, 0x0 ;  /* 0x00000000ff937424 */ /* 0x000fe200078e00ff */
[----:B------:R-:W-:Y:S04]  /*ad50*/  WARPSYNC R149 ;  /* 0x0000009500007348 */ /* 0x000fe80003800000 */
[----:B------:R0:W1:Y:S01]  /*ad60*/  SHFL.BFLY PT, R152, R109, R152, R148 ;  /* 0x0c0000986d987389 */ /* 0x00006200000e0094 */
[----:B------:R-:W-:Y:S05]  /*ad70*/  RET.REL.NODEC R146 `(_ZN10layer_norm13ln_fwd_kernelINS_13Kernel_traitsIf6__halffS2_fjLj6144ELj1ELj1ELj8ELj16ENS_18Kernel_traits_baseILj6144EfS2_fS2_fjLj256EEEEELb1ELb1ELb0ELb0EEEvNS_9FwdParamsE) ;  /* 0xffff528092007950 */ /* 0x000fea0003c3ffff */
.L_x_16788:
        /* <DEDUP_REMOVED lines=16> */
.L_x_22212:


//--------------------- .text._ZN10layer_norm13ln_fwd_kernelINS_13Kernel_traitsIf6__halffS2_fjLj6144ELj1ELj1ELj8ELj16ENS_18Kernel_traits_baseILj6144EfS2_fS2_fjLj256EEEEELb1ELb1ELb0ELb1EEEvNS_9FwdParamsE --------------------------
	.section	.text._ZN10layer_norm13ln_fwd_kernelINS_13Kernel_traitsIf6__halffS2_fjLj6144ELj1ELj1ELj8ELj16ENS_18Kernel_traits_baseILj6144EfS2_fS2_fjLj256EEEEELb1ELb1ELb0ELb1EEEvNS_9FwdParamsE,"ax",@progbits
	.sectioninfo	@"SHI_REGISTERS=139"
	.align	128
        .global         _ZN10layer_norm13ln_fwd_kernelINS_13Kernel_traitsIf6__halffS2_fjLj6144ELj1ELj1ELj8ELj16ENS_18Kernel_traits_baseILj6144EfS2_fS2_fjLj256EEEEELb1ELb1ELb0ELb1EEEvNS_9FwdParamsE
        .type           _ZN10layer_norm13ln_fwd_kernelINS_13Kernel_traitsIf6__halffS2_fjLj6144ELj1ELj1ELj8ELj16ENS_18Kernel_traits_baseILj6144EfS2_fS2_fjLj256EEEEELb1ELb1ELb0ELb1EEEvNS_9FwdParamsE,@function
        .size           _ZN10layer_norm13ln_fwd_kernelINS_13Kernel_traitsIf6__halffS2_fjLj6144ELj1ELj1ELj8ELj16ENS_18Kernel_traits_baseILj6144EfS2_fS2_fjLj256EEEEELb1ELb1ELb0ELb1EEEvNS_9FwdParamsE,(.L_x_22213 - _ZN10layer_norm13ln_fwd_kernelINS_13Kernel_traitsIf6__halffS2_fjLj6144ELj1ELj1ELj8ELj16ENS_18Kernel_traits_baseILj6144EfS2_fS2_fjLj256EEEEELb1ELb1ELb0ELb1EEEvNS_9FwdParamsE)
        .other          _ZN10layer_norm13ln_fwd_kernelINS_13Kernel_traitsIf6__halffS2_fjLj6144ELj1ELj1ELj8ELj16ENS_18Kernel_traits_baseILj6144EfS2_fS2_fjLj256EEEEELb1ELb1ELb0ELb1EEEvNS_9FwdParamsE,@"STO_CUDA_ENTRY STV_DEFAULT"
_ZN10layer_norm13ln_fwd_kernelINS_13Kernel_traitsIf6__halffS2_fjLj6144ELj1ELj1ELj8ELj16ENS_18Kernel_traits_baseILj6144EfS2_fS2_fjLj256EEEEELb1ELb1ELb0ELb1EEEvNS_9FwdParamsE:
.text._ZN10layer_norm13ln_fwd_kernelINS_13Kernel_traitsIf6__halffS2_fjLj6144ELj1ELj1ELj8ELj16ENS_18Kernel_traits_baseILj6144EfS2_fS2_fjLj256EEEEELb1ELb1ELb0ELb1EEEvNS_9FwdParamsE:
        /* <DEDUP_REMOVED lines=132> */
.L_x_16960:
        /* <DEDUP_REMOVED lines=33> */
.L_x_16790:
[----:B0-----:R-:W-:Y:S02]  /*0a50*/  IMAD.MOV.U32 R96, RZ, RZ, R110 ;  /* 0x000000ffff607224 */ /* 0x001fe400078e006e */
.L_x_16791:
[----:B------:R-:W-:Y:S05]  /*0a60*/  BSYNC B0 ;  /* 0x0000000000007941 */ /* 0x000fea0003800000 */
.L_x_16789:
        /* <DEDUP_REMOVED lines=16> */
.L_x_16795:
[----:B------:R-:W-:Y:S05]  /*0b70*/  BSYNC B1 ;  /* 0x0000000000017941 */ /* 0x000fea0003800000 */
.L_x_16794:
        /* <DEDUP_REMOVED lines=42> */
.L_x_16793:
[----:B------:R-:W-:Y:S05]  /*0e20*/  BSYNC B0 ;  /* 0x0000000000007941 */ /* 0x000fea0003800000 */
.L_x_16792:
[----:B------:R-:W0:Y:S01]  /*0e30*/  I2F.U32 R85, R96 ;  /* 0x0000006000557306 */ /* 0x000e220000201000 */
[----:B-----5:R-:W-:Y:S01]  /*0e40*/  HADD2.F32 R84, -RZ, R88.H0_H0 ;  /* 0x20000058ff547230 */ /* 0x020fe20000004100 */
        /* <DEDUP_REMOVED lines=24> */
.L_x_16797:
[----:B------:R-:W-:Y:S02]  /*0fd0*/  IMAD.MOV.U32 R98, RZ, RZ, R110 ;  /* 0x000000ffff627224 */ /* 0x000fe400078e006e */
.L_x_16798:
[----:B------:R-:W-:Y:S05]  /*0fe0*/  BSYNC B0 ;  /* 0x0000000000007941 */ /* 0x000fea0003800000 */
.L_x_16796:
        /* <DEDUP_REMOVED lines=16> */
.L_x_16802:
[----:B------:R-:W-:Y:S05]  /*10f0*/  BSYNC B1 ;  /* 0x0000000000017941 */ /* 0x000fea0003800000 */
.L_x_16801:
        /* <DEDUP_REMOVED lines=42> */
.L_x_16800:
[----:B------:R-:W-:Y:S05]  /*13a0*/  BSYNC B0 ;  /* 0x0000000000007941 */ /* 0x000fea0003800000 */
.L_x_16799:
        /* <DEDUP_REMOVED lines=21> */
.L_x_16804:
[----:B------:R-:W-:Y:S02]  /*1500*/  IMAD.MOV.U32 R88, RZ, RZ, R110 ;  /* 0x000000ffff587224 */ /* 0x000fe400078e006e */
.L_x_16805:
[----:B------:R-:W-:Y:S05]  /*1510*/  BSYNC B0 ;  /* 0x0000000000007941 */ /* 0x000fea0003800000 */
.L_x_16803:
        /* <DEDUP_REMOVED lines=16> */
.L_x_16809:
[----:B------:R-:W-:Y:S05]  /*1620*/  BSYNC B1 ;  /* 0x0000000000017941 */ /* 0x000fea0003800000 */
.L_x_16808:
        /* <DEDUP_REMOVED lines=42> */
.L_x_16807:
[----:B------:R-:W-:Y:S05]  /*18d0*/  BSYNC B0 ;  /* 0x0000000000007941 */ /* 0x000fea0003800000 */
.L_x_16806:
        /* <DEDUP_REMOVED lines=21> */
.L_x_16811:
[----:B------:R-:W-:Y:S02]  /*1a30*/  MOV R88, R110 ;  /* 0x0000006e00587202 */ /* 0x000fe40000000f00 */
.L_x_16812:
[----:B------:R-:W-:Y:S05]  /*1a40*/  BSYNC B0 ;  /* 0x0000000000007941 */ /* 0x000fea0003800000 */
.L_x_16810:
        /* <DEDUP_REMOVED lines=16> */
.L_x_16816:
[----:B------:R-:W-:Y:S05]  /*1b50*/  BSYNC B1 ;  /* 0x0000000000017941 */ /* 0x000fea0003800000 */
.L_x_16815:
        /* <DEDUP_REMOVED lines=42> */
.L_x_16814:
[----:B------:R-:W-:Y:S05]  /*1e00*/  BSYNC B0 ;  /* 0x0000000000007941 */ /* 0x000fea0003800000 */
.L_x_16813:
        /* <DEDUP_REMOVED lines=21> */
.L_x_16818:
[----:B------:R-:W-:Y:S02]  /*1f60*/  IMAD.MOV.U32 R98, RZ, RZ, R110 ;  /* 0x000000ffff627224 */ /* 0x000fe400078e006e */
.L_x_16819:
[----:B------:R-:W-:Y:S05]  /*1f70*/  BSYNC B0 ;  /* 0x0000000000007941 */ /* 0x000fea0003800000 */
.L_x_16817:
        /* <DEDUP_REMOVED lines=16> */
.L_x_16823:
[----:B------:R-:W-:Y:S05]  /*2080*/  BSYNC B1 ;  /* 0x0000000000017941 */ /* 0x000fea0003800000 */
.L_x_16822:
        /* <DEDUP_REMOVED lines=42> */
.L_x_16821:
[----:B------:R-:W-:Y:S05]  /*2330*/  BSYNC B0 ;  /* 0x0000000000007941 */ /* 0x000fea0003800000 */
.L_x_16820:
        /* <DEDUP_REMOVED lines=21> */
.L_x_16825:
[----:B------:R-:W-:Y:S02]  /*2490*/  IMAD.MOV.U32 R114, RZ, RZ, R110 ;  /* 0x000000ffff727224 */ /* 0x000fe400078e006e */
.L_x_16826:
[----:B------:R-:W-:Y:S05]  /*24a0*/  BSYNC B0 ;  /* 0x0000000000007941 */ /* 0x000fea0003800000 */
.L_x_16824:
        /* <DEDUP_REMOVED lines=16> */
.L_x_16830:
[----:B------:R-:W-:Y:S05]  /*25b0*/  BSYNC B1 ;  /* 0x0000000000017941 */ /* 0x000fea0003800000 */
.L_x_16829:
        /* <DEDUP_REMOVED lines=42> */
.L_x_16828:
[----:B------:R-:W-:Y:S05]  /*2860*/  BSYNC B0 ;  /* 0x0000000000007941 */ /* 0x000fea0003800000 */
.L_x_16827:
        /* <DEDUP_REMOVED lines=21> */
.L_x_16832:
[----:B------:R-:W-:Y:S02]  /*29c0*/  MOV R114, R110 ;  /* 0x0000006e00727202 */ /* 0x000fe40000000f00 */
.L_x_16833:
[----:B------:R-:W-:Y:S05]  /*29d0*/  BSYNC B0 ;  /* 0x0000000000007941 */ /* 0x000fea0003800000 */
.L_x_16831:
        /* <DEDUP_REMOVED lines=16> */
.L_x_16837:
[----:B------:R-:W-:Y:S05]  /*2ae0*/  BSYNC B1 ;  /* 0x0000000000017941 */ /* 0x000fea0003800000 */
.L_x_16836:
        /* <DEDUP_REMOVED lines=42> */
.L_x_16835:
[----:B------:R-:W-:Y:S05]  /*2d90*/  BSYNC B0 ;  /* 0x0000000000007941 */ /* 0x000fea0003800000 */
.L_x_16834:
        /* <DEDUP_REMOVED lines=22> */
.L_x_16839:
[----:B------:R-:W-:Y:S02]  /*2f00*/  MOV R114, R110 ;  /* 0x0000006e00727202 */ /* 0x000fe40000000f00 */
.L_x_16840:
[----:B------:R-:W-:Y:S05]  /*2f10*/  BSYNC B0 ;  /* 0x0000000000007941 */ /* 0x000fea0003800000 */
.L_x_16838:
        /* <DEDUP_REMOVED lines=18> */
.L_x_16844:
[----:B------:R-:W-:Y:S05]  /*3040*/  BSYNC B1 ;  /* 0x0000000000017941 */ /* 0x000fea0003800000 */
.L_x_16843:
        /* <DEDUP_REMOVED lines=42> */
.L_x_16842:
[----:B------:R-:W-:Y:S05]  /*32f0*/  BSYNC B0 ;  /* 0x0000000000007941 */ /* 0x000fea0003800000 */
.L_x_16841:
[----:B------:R-:W0:Y:S01]  /*3300*/  I2F.U32 R93, R114 ;  /* 0x00000072005d7306 */ /* 0x000e220000201000 */
[----:B------:R-:W-:Y:S01]  /*3310*/  HADD2.F32 R92, -RZ, R91.H1_H1 ;  /* 0x3000005bff5c7230 */ /* 0x000fe20000004100 */
[----:B------:R-:W-:Y:S02]  /*3320*/  SEL R94, RZ, 0x1, P2 ;  /* 0x00000001ff5e7807 */ /* 0x000fe40001000000 */
[----:B------:R-:W-:Y:S02]  /*3330*/  SEL R95, RZ, 0x1, P1 ;  /* 0x00000001ff5f7807 */ /* 0x000fe40000800000 */
[----:B------:R-:W-:Y:S01]  /*3340*/  SEL R96, RZ, 0x1, P0 ;  /* 0x00000001ff607807 */ /* 0x000fe20000000000 */
[----:B------:R-:W-:Y:S01]  /*3350*/  FMUL.FTZ R91, R92, R105 ;  /* 0x000000695c5b7220 */ /* 0x000fe20000410000 */
[----:B------:R-:W-:Y:S02]  /*3360*/  ISETP.NE.AND P6, PT, R128, RZ, PT ;  /* 0x000000ff8000720c */ /* 0x000fe40003fc5270 */
[----:B------:R-:W-:Y:S01]  /*3370*/  SEL R99, RZ, 0x10000, P5 ;  /* 0x00010000ff637807 */ /* 0x000fe20002800000 */
[----:B------:R-:W-:Y:S01]  /*3380*/  IMAD.WIDE.U32 R96, R96, 0x100, RZ ;  /* 0x0000010060607825 */ /* 0x000fe200078e00ff */
[----:B------:R-:W-:-:S02]  /*3390*/  SEL R98, RZ, 0x100, P4 ;  /* 0x00000100ff627807 */ /* 0x000fc40002000000 */
[----:B------:R-:W-:Y:S01]  /*33a0*/  ISETP.NE.AND P5, PT, R113, RZ, PT ;  /* 0x000000ff7100720c */ /* 0x000fe20003fa5270 */
[----:B------:R-:W-:Y:S01]  /*33b0*/  FMUL.FTZ R91, R91, c[0x0][0x1e8] ;  /* 0x00007a005b5b7a20 */ /* 0x000fe20000410000 */
[----:B------:R-:W-:Y:S01]  /*33c0*/  ISETP.NE.AND P4, PT, R112, RZ, PT ;  /* 0x000000ff7000720c */ /* 0x000fe20003f85270 */
[----:B0-----:R-:W-:Y:S01]  /*33d0*/  FFMA.FTZ R93, R93, R106, 1.1641532182693481445e-10 ;  /* 0x2f0000005d5d7423 */ /* 0x001fe2000001006a */
[----:B------:R-:W-:Y:S02]  /*33e0*/  MOV R111, 0x8 ;  /* 0x00000008006f7802 */ /* 0x000fe40000000f00 */
[----:B------:R-:W-:Y:S02]  /*33f0*/  SEL R117, RZ, 0x1, P4 ;  /* 0x00000001ff757807 */ /* 0x000fe40002000000 */
[----:B------:R-:W-:Y:S01]  /*3400*/  FSETP.GTU.FTZ.AND P1, PT, R93, c[0x0][0x1e4], PT ;  /* 0x000079005d007a0b */ /* 0x000fe20003f3c000 */
[----:B------:R-:W-:Y:S01]  /*3410*/  IMAD.WIDE.U32 R92, R94, 0x1000000, RZ ;  /* 0x010000005e5c7825 */ /* 0x000fe200078e00ff */
[----:B------:R-:W-:-:S02]  /*3420*/  IADD3 R112, R104, 0x100, RZ ;  /* 0x0000010068707810 */ /* 0x000fc40007ffe0ff */
        /* <DEDUP_REMOVED lines=34> */
.L_x_16846:
[----:B0-----:R-:W-:Y:S02]  /*3650*/  MOV R120, R110 ;  /* 0x0000006e00787202 */ /* 0x001fe40000000f00 */
.L_x_16847:
[----:B------:R-:W-:Y:S05]  /*3660*/  BSYNC B0 ;  /* 0x0000000000007941 */ /* 0x000fea0003800000 */
.L_x_16845:
        /* <DEDUP_REMOVED lines=16> */
.L_x_16851:
[----:B------:R-:W-:Y:S05]  /*3770*/  BSYNC B1 ;  /* 0x0000000000017941 */ /* 0x000fea0003800000 */
.L_x_16850:
        /* <DEDUP_REMOVED lines=43> */
.L_x_16849:
[----:B------:R-:W-:Y:S05]  /*3a30*/  BSYNC B0 ;  /* 0x0000000000007941 */ /* 0x000fea0003800000 */
.L_x_16848:
        /* <DEDUP_REMOVED lines=22> */
.L_x_16853:
[----:B------:R-:W-:Y:S02]  /*3ba0*/  IMAD.MOV.U32 R120, RZ, RZ, R110 ;  /* 0x000000ffff787224 */ /* 0x000fe400078e006e */
.L_x_16854:
[----:B------:R-:W-:Y:S05]  /*3bb0*/  BSYNC B0 ;  /* 0x0000000000007941 */ /* 0x000fea0003800000 */
.L_x_16852:
        /* <DEDUP_REMOVED lines=16> */
.L_x_16858:
[----:B------:R-:W-:Y:S05]  /*3cc0*/  BSYNC B1 ;  /* 0x0000000000017941 */ /* 0x000fea0003800000 */
.L_x_16857:
        /* <DEDUP_REMOVED lines=43> */
.L_x_16856:
[----:B------:R-:W-:Y:S05]  /*3f80*/  BSYNC B0 ;  /* 0x0000000000007941 */ /* 0x000fea0003800000 */
.L_x_16855:
        /* <DEDUP_REMOVED lines=21> */
.L_x_16860:
[----:B------:R-:W-:Y:S02]  /*40e0*/  MOV R96, R110 ;  /* 0x0000006e00607202 */ /* 0x000fe40000000f00 */
.L_x_16861:
[----:B------:R-:W-:Y:S05]  /*40f0*/  BSYNC B0 ;  /* 0x0000000000007941 */ /* 0x000fea0003800000 */
.L_x_16859:
        /* <DEDUP_REMOVED lines=16> */
.L_x_16865:
[----:B------:R-:W-:Y:S05]  /*4200*/  BSYNC B1 ;  /* 0x0000000000017941 */ /* 0x000fea0003800000 */
.L_x_16864:
        /* <DEDUP_REMOVED lines=43> */
.L_x_16863:
[----:B------:R-:W-:Y:S05]  /*44c0*/  BSYNC B0 ;  /* 0x0000000000007941 */ /* 0x000fea0003800000 */
.L_x_16862:
        /* <DEDUP_REMOVED lines=21> */
.L_x_16867:
[----:B------:R-:W-:Y:S02]  /*4620*/  IMAD.MOV.U32 R96, RZ, RZ, R110 ;  /* 0x000000ffff607224 */ /* 0x000fe400078e006e */
.L_x_16868:
[----:B------:R-:W-:Y:S05]  /*4630*/  BSYNC B0 ;  /* 0x0000000000007941 */ /* 0x000fea0003800000 */
.L_x_16866:
        /* <DEDUP_REMOVED lines=16> */
.L_x_16872:
[----:B------:R-:W-:Y:S05]  /*4740*/  BSYNC B1 ;  /* 0x0000000000017941 */ /* 0x000fea0003800000 */
.L_x_16871:
        /* <DEDUP_REMOVED lines=43> */
.L_x_16870:
[----:B------:R-:W-:Y:S05]  /*4a00*/  BSYNC B0 ;  /* 0x0000000000007941 */ /* 0x000fea0003800000 */
.L_x_16869:
        /* <DEDUP_REMOVED lines=21> */
.L_x_16874:
[----:B------:R-:W-:Y:S02]  /*4b60*/  MOV R120, R110 ;  /* 0x0000006e00787202 */ /* 0x000fe40000000f00 */
.L_x_16875:
[----:B------:R-:W-:Y:S05]  /*4b70*/  BSYNC B0 ;  /* 0x0000000000007941 */ /* 0x000fea0003800000 */
.L_x_16873:
        /* <DEDUP_REMOVED lines=16> */
.L_x_16879:
[----:B------:R-:W-:Y:S05]  /*4c80*/  BSYNC B1 ;  /* 0x0000000000017941 */ /* 0x000fea0003800000 */
.L_x_16878:
        /* <DEDUP_REMOVED lines=43> */
.L_x_16877:
[----:B------:R-:W-:Y:S05]  /*4f40*/  BSYNC B0 ;  /* 0x0000000000007941 */ /* 0x000fea0003800000 */
.L_x_16876:
        /* <DEDUP_REMOVED lines=21> */
.L_x_16881:
[----:B------:R-:W-:Y:S02]  /*50a0*/  IMAD.MOV.U32 R125, RZ, RZ, R110 ;  /* 0x000000ffff7d7224 */ /* 0x000fe400078e006e */
.L_x_16882:
[----:B------:R-:W-:Y:S05]  /*50b0*/  BSYNC B0 ;  /* 0x0000000000007941 */ /* 0x000fea0003800000 */
.L_x_16880:
        /* <DEDUP_REMOVED lines=16> */
.L_x_16886:
[----:B------:R-:W-:Y:S05]  /*51c0*/  BSYNC B1 ;  /* 0x0000000000017941 */ /* 0x000fea0003800000 */
.L_x_16885:
        /* <DEDUP_REMOVED lines=43> */
.L_x_16884:
[----:B------:R-:W-:Y:S05]  /*5480*/  BSYNC B0 ;  /* 0x0000000000007941 */ /* 0x000fea0003800000 */
.L_x_16883:
        /* <DEDUP_REMOVED lines=21> */
.L_x_16888:
[----:B------:R-:W-:Y:S02]  /*55e0*/  MOV R125, R110 ;  /* 0x0000006e007d7202 */ /* 0x000fe40000000f00 */
.L_x_16889:
[----:B------:R-:W-:Y:S05]  /*55f0*/  BSYNC B0 ;  /* 0x0000000000007941 */ /* 0x000fea0003800000 */
.L_x_16887:
        /* <DEDUP_REMOVED lines=16> */
.L_x_16893:
[----:B------:R-:W-:Y:S05]  /*5700*/  BSYNC B1 ;  /* 0x0000000000017941 */ /* 0x000fea0003800000 */
.L_x_16892:
        /* <DEDUP_REMOVED lines=43> */
.L_x_16891:
[----:B------:R-:W-:Y:S05]  /*59c0*/  BSYNC B0 ;  /* 0x0000000000007941 */ /* 0x000fea0003800000 */
.L_x_16890:
        /* <DEDUP_REMOVED lines=22> */
.L_x_16895:
[----:B------:R-:W-:Y:S02]  /*5b30*/  IMAD.MOV.U32 R126, RZ, RZ, R110 ;  /* 0x000000ffff7e7224 */ /* 0x000fe400078e006e */
.L_x_16896:
[----:B------:R-:W-:Y:S05]  /*5b40*/  BSYNC B0 ;  /* 0x0000000000007941 */ /* 0x000fea0003800000 */
.L_x_16894:
        /* <DEDUP_REMOVED lines=18> */
.L_x_16900:
[----:B------:R-:W-:Y:S05]  /*5c70*/  BSYNC B1 ;  /* 0x0000000000017941 */ /* 0x000fea0003800000 */
.L_x_16899:
        /* <DEDUP_REMOVED lines=43> */
.L_x_16898:
[----:B------:R-:W-:Y:S05]  /*5f30*/  BSYNC B0 ;  /* 0x0000000000007941 */ /* 0x000fea0003800000 */
.L_x_16897:
[----:B------:R-:W-:Y:S01]  /*5f40*/  SEL R117, RZ, 0x10000, P5 ;  /* 0x00010000ff757807 */ /* 0x000fe20002800000 */
[----:B------:R-:W-:Y:S01]  /*5f50*/  HADD2.F32 R114, -RZ, R99.H1_H1 ;  /* 0x30000063ff727230 */ /* 0x000fe20000004100 */
[----:B------:R-:W-:Y:S02]  /*5f60*/  ISETP.NE.AND P5, PT, R113, RZ, PT ;  /* 0x000000ff7100720c */ /* 0x000fe40003fa5270 */
[----:B------:R-:W0:Y:S01]  /*5f70*/  I2F.U32 R113, R126 ;  /* 0x0000007e00717306 */ /* 0x000e220000201000 */
[----:B------:R-:W-:Y:S01]  /*5f80*/  SEL R115, RZ, 0x1, P2 ;  /* 0x00000001ff737807 */ /* 0x000fe20001000000 */
[----:B------:R-:W-:Y:S01]  /*5f90*/  FMUL.FTZ R99, R114, R105 ;  /* 0x0000006972637220 */ /* 0x000fe20000410000 */
[----:B------:R-:W-:Y:S02]  /*5fa0*/  ISETP.NE.AND P2, PT, R124, RZ, PT ;  /* 0x000000ff7c00720c */ /* 0x000fe40003f45270 */
[----:B------:R-:W-:Y:S01]  /*5fb0*/  SEL R118, RZ, 0x1, P1 ;  /* 0x00000001ff767807 */ /* 0x000fe20000800000 */
[----:B------:R-:W-:Y:S01]  /*5fc0*/  IMAD.WIDE.U32 R114, R115, 0x1000000, RZ ;  /* 0x0100000073727825 */ /* 0x000fe200078e00ff */
[----:B------:R-:W-:-:S02]  /*5fd0*/  SEL R124, RZ, 0x1, P0 ;  /* 0x00000001ff7c7807 */ /* 0x000fc40000000000 */
[----:B------:R-:W-:Y:S01]  /*5fe0*/  SEL R116, RZ, 0x100, P4 ;  /* 0x00000100ff747807 */ /* 0x000fe20002000000 */
[----:B------:R-:W-:Y:S01]  /*5ff0*/  IMAD.WIDE.U32 R118, R118, 0x10000, RZ ;  /* 0x0001000076767825 */ /* 0x000fe200078e00ff */
[----:B------:R-:W-:Y:S02]  /*6000*/  ISETP.NE.AND P6, PT, R128, RZ, PT ;  /* 0x000000ff8000720c */ /* 0x000fe40003fc5270 */
[----:B------:R-:W-:Y:S01]  /*6010*/  SEL R127, RZ, 0x1, P2 ;  /* 0x00000001ff7f7807 */ /* 0x000fe20001000000 */
[----:B------:R-:W-:Y:S01]  /*6020*/  IMAD.WIDE.U32 R124, R124, 0x100, RZ ;  /* 0x000001007c7c7825 */ /* 0x000fe200078e00ff */
[----:B------:R-:W-:-:S03]  /*6030*/  IADD3 R120, R104, 0x200, RZ ;  /* 0x0000020068787810 */ /* 0x000fc60007ffe0ff */
[----:B0-----:R-:W-:Y:S01]  /*6040*/  FFMA.FTZ R113, R113, R106, 1.1641532182693481445e-10 ;  /* 0x2f00000071717423 */ /* 0x001fe2000001006a */
[----:B------:R-:W-:Y:S01]  /*6050*/  LOP3.LUT R126, R124, R114, R118, 0xfe, !PT ;  /* 0x000000727c7e7212 */ /* 0x000fe200078efe76 */
[----:B------:R-:W-:-:S03]  /*6060*/  FMUL.FTZ R99, R99, c[0x0][0x1e8] ;  /* 0x00007a0063637a20 */ /* 0x000fc60000410000 */
[----:B------:R-:W-:Y:S02]  /*6070*/  FSETP.GTU.FTZ.AND P0, PT, R113, c[0x0][0x1e4], PT ;  /* 0x0000790071007a0b */ /* 0x000fe40003f1c000 */
[----:B------:R-:W-:Y:S02]  /*6080*/  LOP3.LUT R126, R126, R127, RZ, 0xfc, !PT ;  /* 0x0000007f7e7e7212 */ /* 0x000fe400078efcff */
[----:B------:R-:W-:Y:S02]  /*6090*/  SEL R113, RZ, 0x1000000, P0 ;  /* 0x01000000ff717807 */ /* 0x000fe40000000000 */
[----:B------:R-:W-:Y:S02]  /*60a0*/  FSEL R114, R99, RZ, !P0 ;  /* 0x000000ff63727208 */ /* 0x000fe40004000000 */
[----:B------:R-:W-:Y:S02]  /*60b0*/  LOP3.LUT R116, R116, R113, R117, 0xfe, !PT ;  /* 0x0000007174747212 */ /* 0x000fe400078efe75 */
[----:B------:R-:W-:Y:S01]  /*60c0*/  SEL R113, RZ, 0x1, P3 ;  /* 0x00000001ff717807 */ /* 0x000fe20001800000 */
[----:B------:R-:W-:-:S03]  /*60d0*/  FMUL.FTZ R99, R67, R114 ;  /* 0x0000007243637220 */ /* 0x000fc60000410000 */
        /* <DEDUP_REMOVED lines=25> */
.L_x_16902:
[----:B0-----:R-:W-:Y:S02]  /*6270*/  MOV R107, R110 ;  /* 0x0000006e006b7202 */ /* 0x001fe40000000f00 */
.L_x_16903:
[----:B------:R-:W-:Y:S05]  /*6280*/  BSYNC B0 ;  /* 0x0000000000007941 */ /* 0x000fea0003800000 */
.L_x_16901:
        /* <DEDUP_REMOVED lines=16> */
.L_x_16907:
[----:B------:R-:W-:Y:S05]  /*6390*/  BSYNC B1 ;  /* 0x0000000000017941 */ /* 0x000fea0003800000 */
.L_x_16906:
        /* <DEDUP_REMOVED lines=44> */
.L_x_16905:
[----:B------:R-:W-:Y:S05]  /*6660*/  BSYNC B0 ;  /* 0x0000000000007941 */ /* 0x000fea0003800000 */
.L_x_16904:
[----:B------:R-:W0:Y:S01]  /*6670*/  I2F.U32 R107, R107 ;  /* 0x0000006b006b7306 */ /* 0x000e220000201000 */
[----:B-----5:R-:W-:Y:S01]  /*6680*/  HADD2.F32 R118, -RZ, R112.H0_H0 ;  /* 0x20000070ff767230 */ /* 0x020fe20000004100 */
        /* <DEDUP_REMOVED lines=20> */
.L_x_16909:
[----:B------:R-:W-:Y:S02]  /*67d0*/  MOV R130, R110 ;  /* 0x0000006e00827202 */ /* 0x000fe40000000f00 */
.L_x_16910:
[----:B------:R-:W-:Y:S05]  /*67e0*/  BSYNC B0 ;  /* 0x0000000000007941 */ /* 0x000fea0003800000 */
.L_x_16908:
        /* <DEDUP_REMOVED lines=16> */
.L_x_16914:
[----:B------:R-:W-:Y:S05]  /*68f0*/  BSYNC B1 ;  /* 0x0000000000017941 */ /* 0x000fea0003800000 */
.L_x_16913:
        /* <DEDUP_REMOVED lines=43> */
.L_x_16912:
[----:B------:R-:W-:Y:S05]  /*6bb0*/  BSYNC B0 ;  /* 0x0000000000007941 */ /* 0x000fea0003800000 */
.L_x_16911:
        /* <DEDUP_REMOVED lines=21> */
.L_x_16916:
[----:B------:R-:W-:Y:S02]  /*6d10*/  IMAD.MOV.U32 R129, RZ, RZ, R110 ;  /* 0x000000ffff817224 */ /* 0x000fe400078e006e */
.L_x_16917:
[----:B------:R-:W-:Y:S05]  /*6d20*/  BSYNC B0 ;  /* 0x0000000000007941 */ /* 0x000fea0003800000 */
.L_x_16915:
        /* <DEDUP_REMOVED lines=16> */
.L_x_16921:
[----:B------:R-:W-:Y:S05]  /*6e30*/  BSYNC B1 ;  /* 0x0000000000017941 */ /* 0x000fea0003800000 */
.L_x_16920:
        /* <DEDUP_REMOVED lines=43> */
.L_x_16919:
[----:B------:R-:W-:Y:S05]  /*70f0*/  BSYNC B0 ;  /* 0x0000000000007941 */ /* 0x000fea0003800000 */
.L_x_16918:
        /* <DEDUP_REMOVED lines=21> */
.L_x_16923:
[----:B------:R-:W-:Y:S02]  /*7250*/  MOV R129, R110 ;  /* 0x0000006e00817202 */ /* 0x000fe40000000f00 */
.L_x_16924:
[----:B------:R-:W-:Y:S05]  /*7260*/  BSYNC B0 ;  /* 0x0000000000007941 */ /* 0x000fea0003800000 */
.L_x_16922:
        /* <DEDUP_REMOVED lines=16> */
.L_x_16928:
[----:B------:R-:W-:Y:S05]  /*7370*/  BSYNC B1 ;  /* 0x0000000000017941 */ /* 0x000fea0003800000 */
.L_x_16927:
        /* <DEDUP_REMOVED lines=43> */
.L_x_16926:
[----:B------:R-:W-:Y:S05]  /*7630*/  BSYNC B0 ;  /* 0x0000000000007941 */ /* 0x000fea0003800000 */
.L_x_16925:
        /* <DEDUP_REMOVED lines=21> */
.L_x_16930:
[----:B------:R-:W-:Y:S02]  /*7790*/  IMAD.MOV.U32 R129, RZ, RZ, R110 ;  /* 0x000000ffff817224 */ /* 0x000fe400078e006e */
.L_x_16931:
[----:B------:R-:W-:Y:S05]  /*77a0*/  BSYNC B0 ;  /* 0x0000000000007941 */ /* 0x000fea0003800000 */
.L_x_16929:
        /* <DEDUP_REMOVED lines=16> */
.L_x_16935:
[----:B------:R-:W-:Y:S05]  /*78b0*/  BSYNC B1 ;  /* 0x0000000000017941 */ /* 0x000fea0003800000 */
.L_x_16934:
        /* <DEDUP_REMOVED lines=43> */
.L_x_16933:
[----:B------:R-:W-:Y:S05]  /*7b70*/  BSYNC B0 ;  /* 0x0000000000007941 */ /* 0x000fea0003800000 */
.L_x_16932:
        /* <DEDUP_REMOVED lines=21> */
.L_x_16937:
[----:B------:R-:W-:Y:S02]  /*7cd0*/  MOV R129, R110 ;  /* 0x0000006e00817202 */ /* 0x000fe40000000f00 */
.L_x_16938:
[----:B------:R-:W-:Y:S05]  /*7ce0*/  BSYNC B0 ;  /* 0x0000000000007941 */ /* 0x000fea0003800000 */
.L_x_16936:
        /* <DEDUP_REMOVED lines=16> */
.L_x_16942:
[----:B------:R-:W-:Y:S05]  /*7df0*/  BSYNC B1 ;  /* 0x0000000000017941 */ /* 0x000fea0003800000 */
.L_x_16941:
        /* <DEDUP_REMOVED lines=43> */
.L_x_16940:
[----:B------:R-:W-:Y:S05]  /*80b0*/  BSYNC B0 ;  /* 0x0000000000007941 */ /* 0x000fea0003800000 */
.L_x_16939:
        /* <DEDUP_REMOVED lines=21> */
.L_x_16944:
[----:B------:R-:W-:Y:S02]  /*8210*/  IMAD.MOV.U32 R129, RZ, RZ, R110 ;  /* 0x000000ffff817224 */ /* 0x000fe400078e006e */
.L_x_16945:
[----:B------:R-:W-:Y:S05]  /*8220*/  BSYNC B0 ;  /* 0x0000000000007941 */ /* 0x000fea0003800000 */
.L_x_16943:
        /* <DEDUP_REMOVED lines=16> */
.L_x_16949:
[----:B------:R-:W-:Y:S05]  /*8330*/  BSYNC B1 ;  /* 0x0000000000017941 */ /* 0x000fea0003800000 */
.L_x_16948:
        /* <DEDUP_REMOVED lines=43> */
.L_x_16947:
[----:B------:R-:W-:Y:S05]  /*85f0*/  BSYNC B0 ;  /* 0x0000000000007941 */ /* 0x000fea0003800000 */
.L_x_16946:
        /* <DEDUP_REMOVED lines=22> */
.L_x_16951:
[----:B------:R-:W-:Y:S02]  /*8760*/  MOV R129, R110 ;  /* 0x0000006e00817202 */ /* 0x000fe40000000f00 */
.L_x_16952:
[----:B------:R-:W-:Y:S05]  /*8770*/  BSYNC B0 ;  /* 0x0000000000007941 */ /* 0x000fea0003800000 */
.L_x_16950:
        /* <DEDUP_REMOVED lines=18> */
.L_x_16956:
[----:B------:R-:W-:Y:S05]  /*88a0*/  BSYNC B1 ;  /* 0x0000000000017941 */ /* 0x000fea0003800000 */
.L_x_16955:
        /* <DEDUP_REMOVED lines=43> */
.L_x_16954:
[----:B------:R-:W-:Y:S05]  /*8b60*/  BSYNC B0 ;  /* 0x0000000000007941 */ /* 0x000fea0003800000 */
.L_x_16953:
        /* <DEDUP_REMOVED lines=13> */
[----:B------:R-:W-:Y:S01]  /*8c40*/  FADD.FTZ R125, R91, R124 ;  /* 0x0000007c5b7d7221 */ /* 0x000fe20000010000 */
[----:B------:R-:W-:-:S03]  /*8c50*/  HADD2.F32 R124, -RZ, R115.H1_H1 ;  /* 0x30000073ff7c7230 */ /* 0x000fc60000004100 */
[----:B------:R-:W-:Y:S02]  /*8c60*/  FADD.FTZ R126, R92, R125 ;  /* 0x0000007d5c7e7221 */ /* 0x000fe40000010000 */
[----:B0-----:R-:W-:Y:S01]  /*8c70*/  FFMA.FTZ R107, R107, R106, 1.1641532182693481445e-10 ;  /* 0x2f0000006b6b7423 */ /* 0x001fe2000001006a */
[----:B------:R-:W-:Y:S01]  /*8c80*/  SEL R106, RZ, 0x1, P2 ;  /* 0x00000001ff6a7807 */ /* 0x000fe20001000000 */
[----:B------:R-:W-:Y:S02]  /*8c90*/  FADD.FTZ R115, R93, R126 ;  /* 0x0000007e5d737221 */ /* 0x000fe40000010000 */
[----:B------:R-:W-:Y:S01]  /*8ca0*/  FMUL.FTZ R105, R124, R105 ;  /* 0x000000697c697220 */ /* 0x000fe20000410000 */
[----:B------:R-:W-:Y:S01]  /*8cb0*/  SEL R124, RZ, 0x1, P1 ;  /* 0x00000001ff7c7807 */ /* 0x000fe20000800000 */
[----:B------:R-:W-:Y:S01]  /*8cc0*/  FADD.FTZ R126, R94, R115 ;  /* 0x000000735e7e7221 */ /* 0x000fe20000010000 */
[----:B------:R-:W-:Y:S01]  /*8cd0*/  FSETP.GTU.FTZ.AND P2, PT, R107, c[0x0][0x1e4], PT ;  /* 0x000079006b007a0b */ /* 0x000fe20003f5c000 */
[----:B------:R-:W-:Y:S01]  /*8ce0*/  IMAD.WIDE.U32 R106, R106, 0x1000000, RZ ;  /* 0x010000006a6a7825 */ /* 0x000fe200078e00ff */
[----:B------:R-:W-:-:S02]  /*8cf0*/  LOP3.LUT P1, RZ, R103, 0xff, RZ, 0xc0, !PT ;  /* 0x000000ff67ff7812 */ /* 0x000fc4000782c0ff */
[----:B------:R-:W-:Y:S01]  /*8d00*/  SEL R129, RZ, 0x1000000, P2 ;  /* 0x01000000ff817807 */ /* 0x000fe20001000000 */
[----:B------:R-:W-:Y:S01]  /*8d10*/  FADD.FTZ R115, R95, R126 ;  /* 0x0000007e5f737221 */ /* 0x000fe20000010000 */
[----:B------:R-:W-:Y:S01]  /*8d20*/  SEL R126, RZ, 0x1, P0 ;  /* 0x00000001ff7e7807 */ /* 0x000fe20000000000 */
[----:B------:R-:W-:Y:S01]  /*8d30*/  IMAD.WIDE.U32 R124, R124, 0x10000, RZ ;  /* 0x000100007c7c7825 */ /* 0x000fe200078e00ff */
[----:B------:R-:W-:Y:S02]  /*8d40*/  LOP3.LUT R130, R130, R129, R131, 0xfe, !PT ;  /* 0x0000008182827212 */ /* 0x000fe400078efe83 */
[----:B------:R-:W-:Y:S01]  /*8d50*/  SEL R131, RZ, 0x1, P5 ;  /* 0x00000001ff837807 */ /* 0x000fe20002800000 */
[----:B------:R-:W-:Y:S02]  /*8d60*/  FADD.FTZ R128, R96, R115 ;  /* 0x0000007360807221 */ /* 0x000fe40000010000 */
[----:B------:R-:W-:-:S04]  /*8d70*/  IMAD.WIDE.U32 R126, R126, 0x100, RZ ;  /* 0x000001007e7e7825 */ /* 0x000fc800078e00ff */
[----:B------:R-:W-:Y:S01]  /*8d80*/  FADD.FTZ R115, R97, R128 ;  /* 0x0000008061737221 */ /* 0x000fe20000010000 */
[----:B------:R-:W-:Y:S01]  /*8d90*/  LOP3.LUT R126, R126, R106, R124, 0xfe, !PT ;  /* 0x0000006a7e7e7212 */ /* 0x000fe200078efe7c */
[----:B------:R-:W-:Y:S02]  /*8da0*/  FMUL.FTZ R105, R105, c[0x0][0x1e8] ;  /* 0x00007a0069697a20 */ /* 0x000fe40000410000 */
[----:B------:R-:W-:Y:S01]  /*8db0*/  FADD.FTZ R128, R98, R115 ;  /* 0x0000007362807221 */ /* 0x000fe20000010000 */
[----:B------:R-:W-:Y:S02]  /*8dc0*/  LOP3.LUT R126, R126, R131, RZ, 0xfc, !PT ;  /* 0x000000837e7e7212 */ /* 0x000fe400078efcff */
[----:B------:R-:W-:Y:S01]  /*8dd0*/  FSEL R106, R105, RZ, !P2 ;  /* 0x000000ff696a7208 */ /* 0x000fe20005000000 */
[----:B------:R-:W-:Y:S01]  /*8de0*/  FADD.FTZ R129, R99, R128 ;  /* 0x0000008063817221 */ /* 0x000fe20000010000 */
[----:B------:R-:W0:Y:S03]  /*8df0*/  S2R R105, SR_TID.X ;  /* 0x0000000000697919 */ /* 0x000e260000002100 */
[----:B------:R-:W-:Y:S01]  /*8e00*/  FADD.FTZ R124, R116, R129 ;  /* 0x00000081747c7221 */ /* 0x000fe20000010000 */
[----:B------:R-:W-:Y:S01]  /*8e10*/  LOP3.LUT R129, R107, R130, R133, 0xfe, !PT ;  /* 0x000000826b817212 */ /* 0x000fe200078efe85 */
[----:B------:R-:W-:-:S02]  /*8e20*/  FMUL.FTZ R115, R83, R106 ;  /* 0x0000006a53737220 */ /* 0x000fc40000410000 */
        /* <DEDUP_REMOVED lines=20> */
.L_x_16961:
        /* <DEDUP_REMOVED lines=68> */
.L_x_16962:
        /* <DEDUP_REMOVED lines=113> */
[----:B------:R-:W-:Y:S01]  /*9ac0*/  F2FP.PACK_AB R86, R91, R86 ;  /* 0x000000565b56723e */ /* 0x000fe200000000ff */
[----:B------:R-:W-:Y:S01]  /*9ad0*/  FFMA.FTZ R106, R43, R106, R19 ;  /* 0x0000006a2b6a7223 */ /* 0x000fe20000010013 */
[----:B------:R-:W-:Y:S01]  /*9ae0*/  F2FP.PACK_AB R85, R88, R85 ;  /* 0x000000555855723e */ /* 0x000fe200000000ff */
[----:B------:R-:W-:-:S02]  /*9af0*/  FMUL.FTZ R111, R136, R111 ;  /* 0x0000006f886f7220 */ /* 0x000fc40000410000 */
[----:B------:R-:W-:Y:S01]  /*9b00*/  FMUL.FTZ R105, R136, R105 ;  /* 0x0000006988697220 */ /* 0x000fe20000410000 */
[----:B------:R-:W-:Y:S01]  /*9b10*/  F2FP.PACK_AB R91, R106, R93 ;  /* 0x0000005d6a5b723e */ /* 0x000fe200000000ff */
[----:B------:R-:W-:Y:S02]  /*9b20*/  FADD.FTZ R129, R95, -R124 ;  /* 0x8000007c5f817221 */ /* 0x000fe40000010000 */
[----:B------:R-:W-:Y:S02]  /*9b30*/  FFMA.FTZ R88, R36, R111, R12 ;  /* 0x0000006f24587223 */ /* 0x000fe4000001000c */
[----:B------:R-:W-:Y:S01]  /*9b40*/  FFMA.FTZ R93, R37, R94, R13 ;  /* 0x0000005e255d7223 */ /* 0x000fe2000001000d */
[----:B------:R-:W-:Y:S01]  /*9b50*/  LEA R94, P0, R104, c[0x0][0x208], 0x4 ;  /* 0x00008200685e7a11 */ /* 0x000fe200078020ff */
[--C-:B------:R-:W-:Y:S02]  /*9b60*/  FADD.FTZ R130, R96, -R124.reuse ;  /* 0x8000007c60827221 */ /* 0x100fe40000010000 */
[--C-:B------:R-:W-:Y:S01]  /*9b70*/  FADD.FTZ R131, R97, -R124.reuse ;  /* 0x8000007c61837221 */ /* 0x100fe20000010000 */
[----:B------:R-:W-:Y:S01]  /*9b80*/  F2FP.PACK_AB R88, R93, R88 ;  /* 0x000000585d58723e */ /* 0x000fe200000000ff */
[----:B------:R-:W-:Y:S01]  /*9b90*/  FADD.FTZ R118, R118, -R124 ;  /* 0x8000007c76767221 */ /* 0x000fe20000010000 */
[----:B------:R-:W-:Y:S01]  /*9ba0*/  HFMA2.MMA R93, -RZ, RZ, 0, 9.5367431640625e-07 ;  /* 0x00000010ff5d7435 */ /* 0x000fe200000001ff */
[----:B------:R-:W-:-:S02]  /*9bb0*/  FMUL.FTZ R92, R136, R107 ;  /* 0x0000006b885c7220 */ /* 0x000fc40000410000 */
[----:B------:R-:W-:Y:S02]  /*9bc0*/  FFMA.FTZ R84, R28, R105, R4 ;  /* 0x000000691c547223 */ /* 0x000fe40000010004 */
[--C-:B------:R-:W-:Y:S02]  /*9bd0*/  FADD.FTZ R116, R116, -R124.reuse ;  /* 0x8000007c74747221 */ /* 0x100fe40000010000 */
[--C-:B------:R-:W-:Y:S01]  /*9be0*/  FADD.FTZ R134, R114, -R124.reuse ;  /* 0x8000007c72867221 */ /* 0x100fe20000010000 */
[----:B------:R-:W-:Y:S01]  /*9bf0*/  F2FP.PACK_AB R84, R89, R84 ;  /* 0x000000545954723e */ /* 0x000fe200000000ff */
        /* <DEDUP_REMOVED lines=13> */
[----:B------:R-:W-:Y:S01]  /*9cd0*/  F2FP.PACK_AB R87, R92, R87 ;  /* 0x000000575c57723e */ /* 0x000fe200000000ff */
        /* <DEDUP_REMOVED lines=8> */
[----:B------:R-:W-:Y:S01]  /*9d60*/  F2FP.PACK_AB R89, R96, R89 ;  /* 0x000000596059723e */ /* 0x000fe200000000ff */
[----:B------:R-:W-:Y:S01]  /*9d70*/  FFMA.FTZ R90, R40, R97, R16 ;  /* 0x00000061285a7223 */ /* 0x000fe20000010010 */
[----:B------:R-:W-:Y:S01]  /*9d80*/  LEA R96, P1, R120, c[0x0][0x208], 0x4 ;  /* 0x0000820078607a11 */ /* 0x000fe200078220ff */
[----:B------:R-:W-:-:S02]  /*9d90*/  FFMA.FTZ R95, R41, R98, R17 ;  /* 0x00000062295f7223 */ /* 0x000fc40000010011 */
[----:B------:R-:W-:Y:S01]  /*9da0*/  FFMA.FTZ R109, R50, R109, R26 ;  /* 0x0000006d326d7223 */ /* 0x000fe2000001001a */
[----:B------:R-:W-:Y:S01]  /*9db0*/  LEA.HI.X R97, R120, c[0x0][0x20c], RZ, 0x4, P1 ;  /* 0x0000830078617a11 */ /* 0x000fe200008f24ff */
[----:B------:R-:W-:Y:S01]  /*9dc0*/  FFMA.FTZ R118, R51, R118, R27 ;  /* 0x0000007633767223 */ /* 0x000fe2000001001b */
[----:B------:R-:W-:Y:S01]  /*9dd0*/  F2FP.PACK_AB R90, R95, R90 ;  /* 0x0000005a5f5a723e */ /* 0x000fe200000000ff */
[----:B------:R-:W-:Y:S01]  /*9de0*/  FFMA.FTZ R133, R48, R133, R24 ;  /* 0x0000008530857223 */ /* 0x000fe20000010018 */
[----:B------:R-:W-:Y:S01]  /*9df0*/  LEA.HI.X R95, R104, c[0x0][0x20c], RZ, 0x4, P0 ;  /* 0x00008300685f7a11 */ /* 0x000fe200000f24ff */
[----:B------:R-:W-:Y:S01]  /*9e00*/  FFMA.FTZ R116, R49, R116, R25 ;  /* 0x0000007431747223 */ /* 0x000fe20000010019 */
[----:B------:R-:W-:Y:S01]  /*9e10*/  F2FP.PACK_AB R119, R118, R109 ;  /* 0x0000006d7677723e */ /* 0x000fe200000000ff */
        /* <DEDUP_REMOVED lines=8> */
[----:B------:R-:W-:Y:S01]  /*9ea0*/  IMAD.WIDE.U32 R92, R92, R93, c[0x0][0x208] ;  /* 0x000082005c5c7625 */ /* 0x000fe200078e005d */
[----:B------:R-:W-:-:S02]  /*9eb0*/  LOP3.LUT P1, RZ, R103, 0xff, RZ, 0xc0, !PT ;  /* 0x000000ff67ff7812 */ /* 0x000fc4000782c0ff */
[----:B------:R-:W-:Y:S02]  /*9ec0*/  F2FP.PACK_AB R116, R112, R99 ;  /* 0x000000637074723e */ /* 0x000fe400000000ff */
[----:B------:R0:W-:Y:S01]  /*9ed0*/  STG.E.128 [R92.64], R88 ;  /* 0x000000585c007986 */ /* 0x0001e2000c101d06 */
[----:B------:R-:W-:-:S03]  /*9ee0*/  SEL R103, RZ, 0x1, P1 ;  /* 0x00000001ff677807 */ /* 0x000fc60000800000 */
[----:B------:R0:W-:Y:S02]  /*9ef0*/  STG.E.128 [R96.64], R116 ;  /* 0x0000007460007986 */ /* 0x0001e4000c101d06 */
[----:B0-----:R-:W-:Y:S01]  /*9f00*/  @P0 CALL.REL.NOINC `(.L_x_16959) ;  /* 0x0000001000000944 */ /* 0x001fe20003c00000 */
[----:B------:R-:W-:Y:S05]  /*9f10*/  BRA `(.L_x_16960) ;  /* 0xffff692000007947 */ /* 0x000fea000383ffff */
.L_x_16959:
[----:B------:R-:W-:Y:S05]  /*9f20*/  EXIT ;  /* 0x000000000000794d */ /* 0x000fea0003800000 */
.L_x_16957:
[----:B-1----:R-:W-:Y:S01]  /*9f30*/  IMAD.MOV.U32 R128, RZ, RZ, 0x1 ;  /* 0x00000001ff807424 */ /* 0x002fe200078e00ff */
[----:B------:R-:W-:Y:S01]  /*9f40*/  MOV R107, 0x1f ;  /* 0x0000001f006b7802 */ /* 0x000fe20000000f00 */
[----:B------:R-:W-:Y:S01]  /*9f50*/  IMAD.MOV.U32 R126, RZ, RZ, -0x1 ;  /* 0xffffffffff7e7424 */ /* 0x000fe200078e00ff */
[----:B------:R-:W-:Y:S02]  /*9f60*/  MOV R124, 0x9f80 ;  /* 0x00009f80007c7802 */ /* 0x000fe40000000f00 */
[----:B------:R-:W-:Y:S05]  /*9f70*/  CALL.REL.NOINC `($__internal_125_$__cuda_sm70_shflsync_bfly_p) ;  /* 0x0000069000007944 */ /* 0x000fea0003c00000 */
[----:B-1----:R-:W-:Y:S01]  /*9f80*/  MOV R106, R128 ;  /* 0x00000080006a7202 */ /* 0x002fe20000000f00 */
[----:B0-----:R-:W-:Y:S05]  /*9f90*/  BRA `(.L_x_16961) ;  /* 0xffffefd000007947 */ /* 0x001fea000383ffff */
.L_x_16958:
[----:B------:R-:W-:Y:S01]  /*9fa0*/  HFMA2.MMA R107, -RZ, RZ, 0, 1.847743988037109375e-06 ;  /* 0x0000001fff6b7435 */ /* 0x000fe200000001ff */
[----:B------:R-:W-:Y:S01]  /*9fb0*/  IMAD.MOV.U32 R128, RZ, RZ, 0x2 ;  /* 0x00000002ff807424 */ /* 0x000fe200078e00ff */
[----:B------:R-:W-:Y:S01]  /*9fc0*/  MOV R124, 0x9ff0 ;  /* 0x00009ff0007c7802 */ /* 0x000fe20000000f00 */
[----:B------:R-:W-:-:S03]  /*9fd0*/  IMAD.MOV.U32 R126, RZ, RZ, -0x1 ;  /* 0xffffffffff7e7424 */ /* 0x000fc600078e00ff */
[----:B------:R-:W-:Y:S05]  /*9fe0*/  CALL.REL.NOINC `($__internal_125_$__cuda_sm70_shflsync_bfly_p) ;  /* 0x0000062000007944 */ /* 0x000fea0003c00000 */
[----:B01----:R-:W-:Y:S01]  /*9ff0*/  FADD.FTZ R111, R111, R128 ;  /* 0x000000806f6f7221 */ /* 0x003fe20000010000 */
[----:B------:R-:W-:Y:S01]  /*a000*/  MOV R128, 0x4 ;  /* 0x0000000400807802 */ /* 0x000fe20000000f00 */
[----:B------:R-:W-:Y:S01]  /*a010*/  IMAD.MOV.U32 R107, RZ, RZ, 0x1f ;  /* 0x0000001fff6b7424 */ /* 0x000fe200078e00ff */
[----:B------:R-:W-:-:S02]  /*a020*/  MOV R126, 0xffffffff ;  /* 0xffffffff007e7802 */ /* 0x000fc40000000f00 */
[----:B------:R-:W-:Y:S02]  /*a030*/  MOV R124, 0xa050 ;  /* 0x0000a050007c7802 */ /* 0x000fe40000000f00 */
[----:B------:R-:W-:Y:S05]  /*a040*/  CALL.REL.NOINC `($__internal_125_$__cuda_sm70_shflsync_bfly_p) ;  /* 0x000005c000007944 */ /* 0x000fea0003c00000 */
[----:B0-----:R-:W-:Y:S01]  /*a050*/  HFMA2.MMA R107, -RZ, RZ, 0, 1.847743988037109375e-06 ;  /* 0x0000001fff6b7435 */ /* 0x001fe200000001ff */
[----:B-1----:R-:W-:Y:S01]  /*a060*/  FADD.FTZ R111, R111, R128 ;  /* 0x000000806f6f7221 */ /* 0x002fe20000010000 */
[----:B------:R-:W-:Y:S01]  /*a070*/  MOV R124, 0xa0b0 ;  /* 0x0000a0b0007c7802 */ /* 0x000fe20000000f00 */
[----:B------:R-:W-:Y:S02]  /*a080*/  IMAD.MOV.U32 R128, RZ, RZ, 0x8 ;  /* 0x00000008ff807424 */ /* 0x000fe400078e00ff */
[----:B------:R-:W-:Y:S02]  /*a090*/  IMAD.MOV.U32 R126, RZ, RZ, -0x1 ;  /* 0xffffffffff7e7424 */ /* 0x000fe400078e00ff */
[----:B------:R-:W-:Y:S05]  /*a0a0*/  CALL.REL.NOINC `($__internal_125_$__cuda_sm70_shflsync_bfly_p) ;  /* 0x0000056000007944 */ /* 0x000fea0003c00000 */
[----:B01----:R-:W-:Y:S01]  /*a0b0*/  FADD.FTZ R111, R111, R128 ;  /* 0x000000806f6f7221 */ /* 0x003fe20000010000 */
[----:B------:R-:W-:Y:S01]  /*a0c0*/  MOV R128, 0x10 ;  /* 0x0000001000807802 */ /* 0x000fe20000000f00 */
[----:B------:R-:W-:Y:S01]  /*a0d0*/  IMAD.MOV.U32 R107, RZ, RZ, 0x1f ;  /* 0x0000001fff6b7424 */ /* 0x000fe200078e00ff */
[----:B------:R-:W-:Y:S02]  /*a0e0*/  MOV R126, 0xffffffff ;  /* 0xffffffff007e7802 */ /* 0x000fe40000000f00 */
[----:B------:R-:W-:-:S02]  /*a0f0*/  MOV R124, 0xa110 ;  /* 0x0000a110007c7802 */ /* 0x000fc40000000f00 */
[----:B------:R-:W-:Y:S05]  /*a100*/  CALL.REL.NOINC `($__internal_125_$__cuda_sm70_shflsync_bfly_p) ;  /* 0x0000050000007944 */ /* 0x000fea0003c00000 */
        /* <DEDUP_REMOVED lines=54> */
[----:B------:R-:W-:Y:S05]  /*a470*/  CALL.REL.NOINC `($__internal_125_$__cuda_sm70_shflsync_bfly_p) ;  /* 0x0000019000007944 */ /* 0x000fea0003c00000 */
[----:B01----:R-:W-:Y:S01]  /*a480*/  FADD.FTZ R111, R111, R128 ;  /* 0x000000806f6f7221 */ /* 0x003fe20000010000 */
[----:B------:R-:W-:Y:S01]  /*a490*/  MOV R128, 0x2 ;  /* 0x0000000200807802 */ /* 0x000fe20000000f00 */
[----:B------:R-:W-:Y:S01]  /*a4a0*/  IMAD.MOV.U32 R107, RZ, RZ, 0x1f ;  /* 0x0000001fff6b7424 */ /* 0x000fe200078e00ff */
[----:B------:R-:W-:Y:S02]  /*a4b0*/  MOV R126, 0xffffffff ;  /* 0xffffffff007e7802 */ /* 0x000fe40000000f00 */
[----:B------:R-:W-:Y:S02]  /*a4c0*/  MOV R124, 0xa4e0 ;  /* 0x0000a4e0007c7802 */ /* 0x000fe40000000f00 */
[----:B------:R-:W-:Y:S05]  /*a4d0*/  CALL.REL.NOINC `($__internal_125_$__cuda_sm70_shflsync_bfly_p) ;  /* 0x0000013000007944 */ /* 0x000fea0003c00000 */
[----:B0-----:R-:W-:Y:S01]  /*a4e0*/  HFMA2.MMA R107, -RZ, RZ, 0, 1.847743988037109375e-06 ;  /* 0x0000001fff6b7435 */ /* 0x001fe200000001ff */
[----:B-1----:R-:W-:Y:S01]  /*a4f0*/  FADD.FTZ R111, R111, R128 ;  /* 0x000000806f6f7221 */ /* 0x002fe20000010000 */
[----:B------:R-:W-:Y:S01]  /*a500*/  MOV R124, 0xa540 ;  /* 0x0000a540007c7802 */ /* 0x000fe20000000f00 */
[----:B------:R-:W-:-:S02]  /*a510*/  IMAD.MOV.U32 R128, RZ, RZ, 0x4 ;  /* 0x00000004ff807424 */ /* 0x000fc400078e00ff */
[----:B------:R-:W-:Y:S02]  /*a520*/  IMAD.MOV.U32 R126, RZ, RZ, -0x1 ;  /* 0xffffffffff7e7424 */ /* 0x000fe400078e00ff */
        /* <DEDUP_REMOVED lines=10> */
[----:B------:R-:W-:Y:S02]  /*a5d0*/  IMAD.MOV.U32 R128, RZ, RZ, 0x10 ;  /* 0x00000010ff807424 */ /* 0x000fe400078e00ff */
[----:B------:R-:W-:-:S02]  /*a5e0*/  IMAD.MOV.U32 R126, RZ, RZ, -0x1 ;  /* 0xffffffffff7e7424 */ /* 0x000fc400078e00ff */
[----:B------:R-:W-:Y:S05]  /*a5f0*/  CALL.REL.NOINC `($__internal_125_$__cuda_sm70_shflsync_bfly_p) ;  /* 0x0000001000007944 */ /* 0x000fea0003c00000 */
[----:B01----:R-:W-:Y:S05]  /*a600*/  BRA `(.L_x_16962) ;  /* 0xffffeda000007947 */ /* 0x003fea000383ffff */
        .weak           $__internal_125_$__cuda_sm70_shflsync_bfly_p
        .type           $__internal_125_$__cuda_sm70_shflsync_bfly_p,@function
        .size           $__internal_125_$__cuda_sm70_shflsync_bfly_p,(.L_x_22213 - $__internal_125_$__cuda_sm70_shflsync_bfly_p)
$__internal_125_$__cuda_sm70_shflsync_bfly_p:
[----:B------:R-:W-:Y:S01]  /*a610*/  MOV R125, 0x0 ;  /* 0x00000000007d7802 */ /* 0x000fe20000000f00 */
[----:B------:R-:W-:Y:S04]  /*a620*/  WARPSYNC R126 ;  /* 0x0000007e00007348 */ /* 0x000fe80003800000 */
[----:B------:R0:W1:Y:S01]  /*a630*/  SHFL.BFLY PT, R128, R111, R128, R107 ;  /* 0x0c0000806f807389 */ /* 0x00006200000e006b */
[----:B------:R-:W-:Y:S05]  /*a640*/  RET.REL.NODEC R124 `(_ZN10layer_norm13ln_fwd_kernelINS_13Kernel_traitsIf6__halffS2_fjLj6144ELj1ELj1ELj8ELj16ENS_18Kernel_traits_baseILj6144EfS2_fS2_fjLj256EEEEELb1ELb1ELb0ELb1EEEvNS_9FwdParamsE) ;  /* 0xffff59b07c007950 */ /* 0x000fea0003c3ffff */
.L_x_16963:
        /* <DEDUP_REMOVED lines=11> */
.L_x_22213:


//--------------------- .text._ZN10layer_norm13ln_fwd_kernelINS_13Kernel_traitsIf6__halffS2_fjLj6144ELj1ELj1ELj8ELj16ENS_18Kernel_traits_baseILj6144EfS2_fS2_fjLj256EEEEELb1ELb1ELb1ELb0EEEvNS_9FwdParamsE --------------------------
	.section	.text._ZN10layer_norm13ln_fwd_kernelINS_13Kernel_traitsIf6__halffS2_fjLj6144ELj1ELj1ELj8ELj16ENS_18Kernel_traits_baseILj6144EfS2_fS2_fjLj256EEEEELb1ELb1ELb1ELb0EEEvNS_9FwdParamsE,"ax",@progbits
	.sectioninfo	@"SHI_REGISTERS=170"
	.align	128
        .global         _ZN10layer_norm13ln_fwd_kernelINS_13Kernel_traitsIf6__halffS2_fjLj6144ELj1ELj1ELj8ELj16ENS_18Kernel_traits_baseILj6144EfS2_fS2_fjLj256EEEEELb1ELb1ELb1ELb0EEEvNS_9FwdParamsE
        .type           _ZN10layer_norm13ln_fwd_kernelINS_13Kernel_traitsIf6__halffS2_fjLj6144ELj1ELj1ELj8ELj16ENS_18Kernel_traits_baseILj6144EfS2_fS2_fjLj256EEEEELb1ELb1ELb1ELb0EEEvNS_9FwdParamsE,@function
        .size           _ZN10layer_norm13ln_fwd_kernelINS_13Kernel_traitsIf6__halffS2_fjLj6144ELj1ELj1ELj8ELj16ENS_18Kernel_traits_baseILj6144EfS2_fS2_fjLj256EEEEELb1ELb1ELb1ELb0EEEvNS_9FwdParamsE,(.L_x_22214 - _ZN10layer_norm13ln_fwd_kernelINS_13Kernel_traitsIf6__halffS2_fjLj6144ELj1ELj1ELj8ELj16ENS_18Kernel_traits_baseILj6144EfS2_fS2_fjLj256EEEEELb1ELb1ELb1ELb0EEEvNS_9FwdParamsE)
        .other          _ZN10layer_norm13ln_fwd_kernelINS_13Kernel_traitsIf6__halffS2_fjLj6144ELj1ELj1ELj8ELj16ENS_18Kernel_traits_baseILj6144EfS2_fS2_fjLj256EEEEELb1ELb1ELb1ELb0EEEvNS_9FwdParamsE,@"STO_CUDA_ENTRY STV_DEFAULT"
_ZN10layer_norm13ln_fwd_kernelINS_13Kernel_traitsIf6__halffS2_fjLj6144ELj1ELj1ELj8ELj16ENS_18Kernel_traits_baseILj6144EfS2_fS2_fjLj256EEEEELb1ELb1ELb1ELb0EEEvNS_9FwdParamsE:
.text._ZN10layer_norm13ln_fwd_kernelINS_13Kernel_traitsIf6__halffS2_fjLj6144ELj1ELj1ELj8ELj16ENS_18Kernel_traits_baseILj6144EfS2_fS2_fjLj256EEEEELb1ELb1ELb1ELb0EEEvNS_9FwdParamsE:
        /* <DEDUP_REMOVED lines=50> */
[----:B------:R-:W-:Y:S01]  /*0320*/  IADD3 R127, R2, 0x78dde6e4, RZ ;  /* 0x78dde6e4027f7810 */ /* 0x000fe20007ffe0ff */
[----:B------:R-:W-:Y:S01]  /*0330*/  IMAD.WIDE.U32 R86, R86, -0x326172a9, RZ ;  /* 0xcd9e8d5756567825 */ /* 0x000fe200078e00ff */
[----:B------:R-:W-:Y:S02]  /*0340*/  LOP3.LUT R84, R5, R10, R126, 0x96, !PT ;  /* 0x0000000a05547212 */ /* 0x000fe400078e967e */
[C---:B------:R-:W-:Y:S02]  /*0350*/  ISETP.GE.U32.AND P6, PT, R125.reuse, 0x200, PT ;  /* 0x000002007d00780c */ /* 0x040fe40003fc6070 */
[----:B------:R-:W-:Y:S01]  /*0360*/  ISETP.GE.U32.AND P1, PT, R125, 0x300, PT ;  /* 0x000003007d00780c */ /* 0x000fe20003f26070 */
[----:B------:R-:W-:Y:S01]  /*0370*/  IMAD.WIDE.U32 R84, R84, -0x2daee0ad, RZ ;  /* 0xd2511f5354547825 */ /* 0x000fe200078e00ff */
[----:B------:R-:W-:Y:S02]  /*0380*/  P2R R157, PR, RZ, 0x40 ;  /* 0x00000040ff9d7803 */ /* 0x000fe40000000000 */
[----:B------:R-:W-:-:S02]  /*0390*/  LOP3.LUT R88, R87, R4, R127, 0x96, !PT ;  /* 0x0000000457587212 */ /* 0x000fc400078e967f */
        /* <DEDUP_REMOVED lines=21> */
.L_x_16965:
[----:B------:R-:W-:Y:S05]  /*04f0*/  BSYNC B0 ;  /* 0x0000000000007941 */ /* 0x000fea0003800000 */
.L_x_16964:
        /* <DEDUP_REMOVED lines=21> */
.L_x_16967:
[----:B------:R-:W-:Y:S05]  /*0650*/  BSYNC B0 ;  /* 0x0000000000007941 */ /* 0x000fea0003800000 */
.L_x_16966:
        /* <DEDUP_REMOVED lines=20> */
.L_x_16969:
[----:B------:R-:W-:Y:S05]  /*07a0*/  BSYNC B0 ;  /* 0x0000000000007941 */ /* 0x000fea0003800000 */
.L_x_16968:
        /* <DEDUP_REMOVED lines=59> */
.L_x_17205:
        /* <DEDUP_REMOVED lines=48> */
.L_x_16975:
[----:B------:R-:W-:Y:S02]  /*0e60*/  IMAD.MOV.U32 R158, RZ, RZ, R154 ;  /* 0x000000ffff9e7224 */ /* 0x000fe400078e009a */
.L_x_16976:
[----:B------:R-:W-:Y:S05]  /*0e70*/  BSYNC B2 ;  /* 0x0000000000027941 */ /* 0x000fea0003800000 */
.L_x_16974:
        /* <DEDUP_REMOVED lines=16> */
.L_x_16980:
[----:B------:R-:W-:Y:S05]  /*0f80*/  BSYNC B3 ;  /* 0x0000000000037941 */ /* 0x000fea0003800000 */
.L_x_16979:
        /* <DEDUP_REMOVED lines=43> */
.L_x_16978:
[----:B------:R-:W-:Y:S05]  /*1240*/  BSYNC B2 ;  /* 0x0000000000027941 */ /* 0x000fea0003800000 */
.L_x_16977:
        /* <DEDUP_REMOVED lines=11> */
.L_x_16973:
[----:B0-----:R-:W-:Y:S05]  /*1300*/  BSYNC B1 ;  /* 0x0000000000017941 */ /* 0x001fea0003800000 */
.L_x_16972:
        /* <DEDUP_REMOVED lines=18> */
.L_x_16984:
[----:B------:R-:W-:Y:S02]  /*1430*/  IMAD.MOV.U32 R158, RZ, RZ, R154 ;  /* 0x000000ffff9e7224 */ /* 0x000fe400078e009a */
.L_x_16985:
[----:B------:R-:W-:Y:S05]  /*1440*/  BSYNC B2 ;  /* 0x0000000000027941 */ /* 0x000fea0003800000 */
.L_x_16983:
        /* <DEDUP_REMOVED lines=16> */
.L_x_16989:
[----:B------:R-:W-:Y:S05]  /*1550*/  BSYNC B3 ;  /* 0x0000000000037941 */ /* 0x000fea0003800000 */
.L_x_16988:
        /* <DEDUP_REMOVED lines=43> */
.L_x_16987:
[----:B------:R-:W-:Y:S05]  /*1810*/  BSYNC B2 ;  /* 0x0000000000027941 */ /* 0x000fea0003800000 */
.L_x_16986:
        /* <DEDUP_REMOVED lines=11> */
.L_x_16982:
[----:B------:R-:W-:Y:S05]  /*18d0*/  BSYNC B1 ;  /* 0x0000000000017941 */ /* 0x000fea0003800000 */
.L_x_16981:
        /* <DEDUP_REMOVED lines=18> */
.L_x_16993:
[----:B------:R-:W-:Y:S02]  /*1a00*/  MOV R158, R154 ;  /* 0x0000009a009e7202 */ /* 0x000fe40000000f00 */
.L_x_16994:
[----:B------:R-:W-:Y:S05]  /*1a10*/  BSYNC B2 ;  /* 0x0000000000027941 */ /* 0x000fea0003800000 */
.L_x_16992:
        /* <DEDUP_REMOVED lines=16> */
.L_x_16998:
[----:B------:R-:W-:Y:S05]  /*1b20*/  BSYNC B3 ;  /* 0x0000000000037941 */ /* 0x000fea0003800000 */
.L_x_16997:
        /* <DEDUP_REMOVED lines=43> */
.L_x_16996:
[----:B------:R-:W-:Y:S05]  /*1de0*/  BSYNC B2 ;  /* 0x0000000000027941 */ /* 0x000fea0003800000 */
.L_x_16995:
        /* <DEDUP_REMOVED lines=11> */
.L_x_16991:
[----:B------:R-:W-:Y:S05]  /*1ea0*/  BSYNC B1 ;  /* 0x0000000000017941 */ /* 0x000fea0003800000 */
.L_x_16990:
        /* <DEDUP_REMOVED lines=18> */
.L_x_17002:
[----:B------:R-:W-:Y:S02]  /*1fd0*/  IMAD.MOV.U32 R160, RZ, RZ, R154 ;  /* 0x000000ffffa07224 */ /* 0x000fe400078e009a */
.L_x_17003:
[----:B------:R-:W-:Y:S05]  /*1fe0*/  BSYNC B2 ;  /* 0x0000000000027941 */ /* 0x000fea0003800000 */
.L_x_17001:
        /* <DEDUP_REMOVED lines=16> */
.L_x_17007:
[----:B------:R-:W-:Y:S05]  /*20f0*/  BSYNC B3 ;  /* 0x0000000000037941 */ /* 0x000fea0003800000 */
.L_x_17006:
        /* <DEDUP_REMOVED lines=43> */
.L_x_17005:
[----:B------:R-:W-:Y:S05]  /*23b0*/  BSYNC B2 ;  /* 0x0000000000027941 */ /* 0x000fea0003800000 */
.L_x_17004:
        /* <DEDUP_REMOVED lines=11> */
.L_x_17000:
[----:B------:R-:W-:Y:S05]  /*2470*/  BSYNC B1 ;  /* 0x0000000000017941 */ /* 0x000fea0003800000 */
.L_x_16999:
        /* <DEDUP_REMOVED lines=18> */
.L_x_17011:
[----:B------:R-:W-:Y:S02]  /*25a0*/  IMAD.MOV.U32 R160, RZ, RZ, R154 ;  /* 0x000000ffffa07224 */ /* 0x000fe400078e009a */
.L_x_17012:
[----:B------:R-:W-:Y:S05]  /*25b0*/  BSYNC B2 ;  /* 0x0000000000027941 */ /* 0x000fea0003800000 */
.L_x_17010:
        /* <DEDUP_REMOVED lines=16> */
.L_x_17016:
[----:B------:R-:W-:Y:S05]  /*26c0*/  BSYNC B3 ;  /* 0x0000000000037941 */ /* 0x000fea0003800000 */
.L_x_17015:
        /* <DEDUP_REMOVED lines=43> */
.L_x_17014:
[----:B------:R-:W-:Y:S05]  /*2980*/  BSYNC B2 ;  /* 0x0000000000027941 */ /* 0x000fea0003800000 */
.L_x_17013:
        /* <DEDUP_REMOVED lines=11> */
.L_x_17009:
[----:B------:R-:W-:Y:S05]  /*2a40*/  BSYNC B1 ;  /* 0x0000000000017941 */ /* 0x000fea0003800000 */
.L_x_17008:
        /* <DEDUP_REMOVED lines=18> */
.L_x_17020:
[----:B------:R-:W-:Y:S02]  /*2b70*/  IMAD.MOV.U32 R160, RZ, RZ, R154 ;  /* 0x000000ffffa07224 */ /* 0x000fe400078e009a */
.L_x_17021:
[----:B------:R-:W-:Y:S05]  /*2b80*/  BSYNC B2 ;  /* 0x0000000000027941 */ /* 0x000fea0003800000 */
.L_x_17019:
        /* <DEDUP_REMOVED lines=16> */
.L_x_17025:
[----:B------:R-:W-:Y:S05]  /*2c90*/  BSYNC B3 ;  /* 0x0000000000037941 */ /* 0x000fea0003800000 */
.L_x_17024:
        /* <DEDUP_REMOVED lines=43> */
.L_x_17023:
[----:B------:R-:W-:Y:S05]  /*2f50*/  BSYNC B2 ;  /* 0x0000000000027941 */ /* 0x000fea0003800000 */
.L_x_17022:
        /* <DEDUP_REMOVED lines=11> */
.L_x_17018:
[----:B------:R-:W-:Y:S05]  /*3010*/  BSYNC B1 ;  /* 0x0000000000017941 */ /* 0x000fea0003800000 */
.L_x_17017:
        /* <DEDUP_REMOVED lines=18> */
.L_x_17029:
[----:B------:R-:W-:Y:S02]  /*3140*/  MOV R160, R154 ;  /* 0x0000009a00a07202 */ /* 0x000fe40000000f00 */
.L_x_17030:
[----:B------:R-:W-:Y:S05]  /*3150*/  BSYNC B2 ;  /* 0x0000000000027941 */ /* 0x000fea0003800000 */
.L_x_17028:
        /* <DEDUP_REMOVED lines=16> */
.L_x_17034:
[----:B------:R-:W-:Y:S05]  /*3260*/  BSYNC B3 ;  /* 0x0000000000037941 */ /* 0x000fea0003800000 */
.L_x_17033:
        /* <DEDUP_REMOVED lines=43> */
.L_x_17032:
[----:B------:R-:W-:Y:S05]  /*3520*/  BSYNC B2 ;  /* 0x0000000000027941 */ /* 0x000fea0003800000 */
.L_x_17031:
        /* <DEDUP_REMOVED lines=11> */
.L_x_17027:
[----:B------:R-:W-:Y:S05]  /*35e0*/  BSYNC B1 ;  /* 0x0000000000017941 */ /* 0x000fea0003800000 */
.L_x_17026:
        /* <DEDUP_REMOVED lines=18> */
.L_x_17038:
[----:B------:R-:W-:Y:S02]  /*3710*/  IMAD.MOV.U32 R162, RZ, RZ, R154 ;  /* 0x000000ffffa27224 */ /* 0x000fe400078e009a */
.L_x_17039:
[----:B------:R-:W-:Y:S05]  /*3720*/  BSYNC B2 ;  /* 0x0000000000027941 */ /* 0x000fea0003800000 */
.L_x_17037:
        /* <DEDUP_REMOVED lines=16> */
.L_x_17043:
[----:B------:R-:W-:Y:S05]  /*3830*/  BSYNC B3 ;  /* 0x0000000000037941 */ /* 0x000fea0003800000 */
.L_x_17042:
        /* <DEDUP_REMOVED lines=43> */
.L_x_17041:
[----:B------:R-:W-:Y:S05]  /*3af0*/  BSYNC B2 ;  /* 0x0000000000027941 */ /* 0x000fea0003800000 */
.L_x_17040:
[----:B------:R-:W0:Y:S01]  /*3b00*/  I2F.U32 R95, R162 ;  /* 0x000000a2005f7306 */ /* 0x000e220000201000 */
[----:B------:R-:W-:-:S04]  /*3b10*/  IMAD.MOV.U32 R148, RZ, RZ, 0x2f800000 ;  /* 0x2f800000ff947424 */ /* 0x000fc800078e00ff */
[----:B0-----:R-:W-:Y:S01]  /*3b20*/  FFMA.FTZ R95, R95, R148, 1.1641532182693481445e-10 ;  /* 0x2f0000005f5f7423 */ /* 0x001fe20000010094 */
[----:B------:R-:W-:-:S04]  /*3b30*/  HADD2.F32 R148, -RZ, R87.H1_H1 ;  /* 0x30000057ff947230 */ /* 0x000fc80000004100 */
[----:B------:R-:W-:Y:S01]  /*3b40*/  FSETP.GTU.FTZ.AND P4, PT, R95, c[0x0][0x1e4], PT ;  /* 0x000079005f007a0b */ /* 0x000fe20003f9c000 */
[----:B------:R-:W-:-:S04]  /*3b50*/  FMUL.FTZ R148, R148, c[0x0][0x1ec] ;  /* 0x00007b0094947a20 */ /* 0x000fc80000410000 */
[----:B------:R-:W-:-:S05]  /*3b60*/  FMUL.FTZ R148, R148, c[0x0][0x1e8] ;  /* 0x00007a0094947a20 */ /* 0x000fca0000410000 */
[----:B------:R-:W-:-:S05]  /*3b70*/  FSEL R148, R148, RZ, !P4 ;  /* 0x000000ff94947208 */ /* 0x000fca0006000000 */
[----:B------:R-:W-:Y:S01]  /*3b80*/  FMUL.FTZ R95, R23, R148 ;  /* 0x00000094175f7220 */ /* 0x000fe20000410000 */
[----:B------:R-:W-:-:S03]  /*3b90*/  SEL R148, RZ, 0x1, P4 ;  /* 0x00000001ff947807 */ /* 0x000fc60002000000 */
[----:B------:R-:W-:Y:S02]  /*3ba0*/  @P3 FADD.FTZ R95, R83, R95 ;  /* 0x0000005f535f3221 */ /* 0x000fe40000010000 */
.L_x_17036:
[----:B------:R-:W-:Y:S05]  /*3bb0*/  BSYNC B1 ;  /* 0x0000000000017941 */ /* 0x000fea0003800000 */
.L_x_17035:
[----:B------:R-:W-:Y:S01]  /*3bc0*/  IMAD.MOV.U32 R158, RZ, RZ, 0x20 ;  /* 0x00000020ff9e7424 */ /* 0x000fe200078e00ff */
[----:B------:R-:W-:Y:S03]  /*3bd0*/  BSSY B1, `(.L_x_17044) ;  /* 0x0000019000017945 */ /* 0x000fe60003800000 */
[----:B------:R-:W-:-:S05]  /*3be0*/  IMAD.WIDE.U32 R158, R149, R158, c[0x0][0x188] ;  /* 0x00006200959e7625 */ /* 0x000fca00078e009e */
[----:B------:R0:W-:Y:S04]  /*3bf0*/  STG.E.128 [R158.64], R76 ;  /* 0x0000004c9e007986 */ /* 0x0001e8000c101d04 */
[----:B------:R0:W-:Y:S01]  /*3c00*/  STG.E.128 [R158.64+0x10], R92 ;  /* 0x0000105c9e007986 */ /* 0x0001e2000c101d04 */
[----:B------:R-:W-:Y:S05]  /*3c10*/  @!P2 BRA `(.L_x_17045) ;  /* 0x000001400000a947 */ /* 0x000fea0003800000 */
[----:B0-----:R-:W-:Y:S01]  /*3c20*/  IMAD.U32 R158, R147, 0x10000, RZ ;  /* 0x00010000939e7824 */ /* 0x001fe200078e00ff */
[----:B------:R-:W-:-:S04]  /*3c30*/  LOP3.LUT R160, R143, 0xff, RZ, 0xc0, !PT ;  /* 0x000000ff8fa07812 */ /* 0x000fc800078ec0ff */
[----:B------:R-:W-:Y:S01]  /*3c40*/  LOP3.LUT R159, R158, 0xff0000, RZ, 0xc0, !PT ;  /* 0x00ff00009e9f7812 */ /* 0x000fe200078ec0ff */
[----:B------:R-:W-:Y:S01]  /*3c50*/  IMAD.WIDE.U32 R160, R160, 0x10000, RZ ;  /* 0x00010000a0a07825 */ /* 0x000fe200078e00ff */
[----:B------:R-:W-:-:S04]  /*3c60*/  LOP3.LUT R158, R148, 0xffff, RZ, 0xc0, !PT ;  /* 0x0000ffff949e7812 */ /* 0x000fc800078ec0ff */
        /* <DEDUP_REMOVED lines=9> */
[----:B------:R-:W-:Y:S02]  /*3d00*/  LOP3.LUT R159, R162, R158, R160, 0xfe, !PT ;  /* 0x0000009ea29f7212 */ /* 0x000fe400078efea0 */
[----:B------:R-:W-:Y:S02]  /*3d10*/  MOV R158, 0x8 ;  /* 0x00000008009e7802 */ /* 0x000fe40000000f00 */
[----:B------:R-:W-:Y:S02]  /*3d20*/  LOP3.LUT R162, R159, 0xff, R150, 0xf8, !PT ;  /* 0x000000ff9fa27812 */ /* 0x000fe400078ef896 */
[----:B------:R-:W-:Y:S01]  /*3d30*/  LOP3.LUT R163, R161, R163, RZ, 0xfc, !PT ;  /* 0x000000a3a1a37212 */ /* 0x000fe200078efcff */
[----:B------:R-:W-:-:S05]  /*3d40*/  IMAD.WIDE.U32 R158, R115, R158, c[0x0][0x190] ;  /* 0x00006400739e7625 */ /* 0x000fca00078e009e */
[----:B------:R0:W-:Y:S02]  /*3d50*/  STG.E.64 [R158.64], R162 ;  /* 0x000000a29e007986 */ /* 0x0001e4000c101b04 */
.L_x_17045:
[----:B------:R-:W-:Y:S05]  /*3d60*/  BSYNC B1 ;  /* 0x0000000000017941 */ /* 0x000fea0003800000 */
.L_x_17044:
[----:B------:R-:W-:Y:S02]  /*3d70*/  IADD3 R149, R149, 0x100, RZ ;  /* 0x0000010095957810 */ /* 0x000fe40007ffe0ff */
[----:B------:R-:W-:Y:S02]  /*3d80*/  IADD3 R115, R115, 0x100, RZ ;  /* 0x0000010073737810 */ /* 0x000fe40007ffe0ff */
.L_x_16971:
[----:B------:R-:W-:Y:S05]  /*3d90*/  BSYNC B0 ;  /* 0x0000000000007941 */ /* 0x000fea0003800000 */
.L_x_16970:
        /* <DEDUP_REMOVED lines=31> */
.L_x_17051:
[----:B0-----:R-:W-:Y:S02]  /*3f90*/  IMAD.MOV.U32 R158, RZ, RZ, R154 ;  /* 0x000000ffff9e7224 */ /* 0x001fe400078e009a */
.L_x_17052:
[----:B------:R-:W-:Y:S05]  /*3fa0*/  BSYNC B2 ;  /* 0x0000000000027941 */ /* 0x000fea0003800000 */
.L_x_17050:
        /* <DEDUP_REMOVED lines=16> */
.L_x_17056:
[----:B------:R-:W-:Y:S05]  /*40b0*/  BSYNC B3 ;  /* 0x0000000000037941 */ /* 0x000fea0003800000 */
.L_x_17055:
        /* <DEDUP_REMOVED lines=43> */
.L_x_17054:
[----:B------:R-:W-:Y:S05]  /*4370*/  BSYNC B2 ;  /* 0x0000000000027941 */ /* 0x000fea0003800000 */
.L_x_17053:
[----:B------:R-:W0:Y:S01]  /*4380*/  I2F.U32 R96, R158 ;  /* 0x0000009e00607306 */ /* 0x000e220000201000 */
[----:B-----5:R-:W-:Y:S01]  /*4390*/  HADD2.F32 R98, -RZ, R84.H0_H0 ;  /* 0x20000054ff627230 */ /* 0x020fe20000004100 */
        /* <DEDUP_REMOVED lines=9> */
.L_x_17049:
[----:B--2---:R-:W-:Y:S05]  /*4430*/  BSYNC B1 ;  /* 0x0000000000017941 */ /* 0x004fea0003800000 */
.L_x_17048:
        /* <DEDUP_REMOVED lines=18> */
.L_x_17060:
[----:B0-----:R-:W-:Y:S02]  /*4560*/  IMAD.MOV.U32 R158, RZ, RZ, R154 ;  /* 0x000000ffff9e7224 */ /* 0x001fe400078e009a */
.L_x_17061:
[----:B------:R-:W-:Y:S05]  /*4570*/  BSYNC B2 ;  /* 0x0000000000027941 */ /* 0x000fea0003800000 */
.L_x_17059:
        /* <DEDUP_REMOVED lines=16> */
.L_x_17065:
[----:B------:R-:W-:Y:S05]  /*4680*/  BSYNC B3 ;  /* 0x0000000000037941 */ /* 0x000fea0003800000 */
.L_x_17064:
        /* <DEDUP_REMOVED lines=43> */
.L_x_17063:
[----:B------:R-:W-:Y:S05]  /*4940*/  BSYNC B2 ;  /* 0x0000000000027941 */ /* 0x000fea0003800000 */
.L_x_17062:
[----:B------:R-:W0:Y:S01]  /*4950*/  I2F.U32 R97, R158 ;  /* 0x0000009e00617306 */ /* 0x000e220000201000 */
[----:B------:R-:W-:Y:S01]  /*4960*/  HFMA2.MMA R98, -RZ, RZ, 0.1171875, 0 ;  /* 0x2f800000ff627435 */ /* 0x000fe200000001ff */
[----:B-----5:R-:W-:-:S05]  /*4970*/  HADD2.F32 R100, -RZ, R84.H1_H1 ;  /* 0x30000054ff647230 */ /* 0x020fca0000004100 */
        /* <DEDUP_REMOVED lines=8> */
.L_x_17058:
[----:B------:R-:W-:Y:S05]  /*4a00*/  BSYNC B1 ;  /* 0x0000000000017941 */ /* 0x000fea0003800000 */
.L_x_17057:
        /* <DEDUP_REMOVED lines=18> */
.L_x_17069:
[----:B0-----:R-:W-:Y:S02]  /*4b30*/  IMAD.MOV.U32 R158, RZ, RZ, R154 ;  /* 0x000000ffff9e7224 */ /* 0x001fe400078e009a */
.L_x_17070:
[----:B------:R-:W-:Y:S05]  /*4b40*/  BSYNC B2 ;  /* 0x0000000000027941 */ /* 0x000fea0003800000 */
.L_x_17068:
        /* <DEDUP_REMOVED lines=16> */
.L_x_17074:
[----:B------:R-:W-:Y:S05]  /*4c50*/  BSYNC B3 ;  /* 0x0000000000037941 */ /* 0x000fea0003800000 */
.L_x_17073:
        /* <DEDUP_REMOVED lines=43> */
.L_x_17072:
[----:B------:R-:W-:Y:S05]  /*4f10*/  BSYNC B2 ;  /* 0x0000000000027941 */ /* 0x000fea0003800000 */
.L_x_17071:
        /* <DEDUP_REMOVED lines=11> */
.L_x_17067:
[----:B------:R-:W-:Y:S05]  /*4fd0*/  BSYNC B1 ;  /* 0x0000000000017941 */ /* 0x000fea0003800000 */
.L_x_17066:
        /* <DEDUP_REMOVED lines=18> */
.L_x_17078:
[----:B------:R-:W-:Y:S02]  /*5100*/  MOV R160, R154 ;  /* 0x0000009a00a07202 */ /* 0x000fe40000000f00 */
.L_x_17079:
[----:B------:R-:W-:Y:S05]  /*5110*/  BSYNC B2 ;  /* 0x0000000000027941 */ /* 0x000fea0003800000 */
.L_x_17077:
        /* <DEDUP_REMOVED lines=16> */
.L_x_17083:
[----:B------:R-:W-:Y:S05]  /*5220*/  BSYNC B3 ;  /* 0x0000000000037941 */ /* 0x000fea0003800000 */
.L_x_17082:
        /* <DEDUP_REMOVED lines=43> */
.L_x_17081:
[----:B------:R-:W-:Y:S05]  /*54e0*/  BSYNC B2 ;  /* 0x0000000000027941 */ /* 0x000fea0003800000 */
.L_x_17080:
[----:B------:R-:W2:Y:S01]  /*54f0*/  I2F.U32 R99, R160 ;  /* 0x000000a000637306 */ /* 0x000ea20000201000 */
[----:B------:R-:W-:-:S04]  /*5500*/  IMAD.MOV.U32 R100, RZ, RZ, 0x2f800000 ;  /* 0x2f800000ff647424 */ /* 0x000fc800078e00ff */
[----:B--2---:R-:W-:Y:S01]  /*5510*/  FFMA.FTZ R99, R99, R100, 1.1641532182693481445e-10 ;  /* 0x2f00000063637423 */ /* 0x004fe20000010064 */
        /* <DEDUP_REMOVED lines=8> */
.L_x_17076:
[----:B------:R-:W-:Y:S05]  /*55a0*/  BSYNC B1 ;  /* 0x0000000000017941 */ /* 0x000fea0003800000 */
.L_x_17075:
        /* <DEDUP_REMOVED lines=18> */
.L_x_17087:
[----:B------:R-:W-:Y:S02]  /*56d0*/  IMAD.MOV.U32 R160, RZ, RZ, R154 ;  /* 0x000000ffffa07224 */ /* 0x000fe400078e009a */
.L_x_17088:
[----:B------:R-:W-:Y:S05]  /*56e0*/  BSYNC B2 ;  /* 0x0000000000027941 */ /* 0x000fea0003800000 */
.L_x_17086:
        /* <DEDUP_REMOVED lines=16> */
.L_x_17092:
[----:B------:R-:W-:Y:S05]  /*57f0*/  BSYNC B3 ;  /* 0x0000000000037941 */ /* 0x000fea0003800000 */
.L_x_17091:
        /* <DEDUP_REMOVED lines=43> */
.L_x_17090:
[----:B------:R-:W-:Y:S05]  /*5ab0*/  BSYNC B2 ;  /* 0x0000000000027941 */ /* 0x000fea0003800000 */
.L_x_17089:
[----:B------:R-:W2:Y:S01]  /*5ac0*/  I2F.U32 R100, R160 ;  /* 0x000000a000647306 */ /* 0x000ea20000201000 */
[----:B------:R-:W-:-:S04]  /*5ad0*/  IMAD.MOV.U32 R101, RZ, RZ, 0x2f800000 ;  /* 0x2f800000ff657424 */ /* 0x000fc800078e00ff */
[----:B--2---:R-:W-:Y:S01]  /*5ae0*/  FFMA.FTZ R100, R100, R101, 1.1641532182693481445e-10 ;  /* 0x2f00000064647423 */ /* 0x004fe20000010065 */
        /* <DEDUP_REMOVED lines=8> */
.L_x_17085:
[----:B------:R-:W-:Y:S05]  /*5b70*/  BSYNC B1 ;  /* 0x0000000000017941 */ /* 0x000fea0003800000 */
.L_x_17084:
        /* <DEDUP_REMOVED lines=18> */
.L_x_17096:
[----:B------:R-:W-:Y:S02]  /*5ca0*/  IMAD.MOV.U32 R160, RZ, RZ, R154 ;  /* 0x000000ffffa07224 */ /* 0x000fe400078e009a */
.L_x_17097:
[----:B------:R-:W-:Y:S05]  /*5cb0*/  BSYNC B2 ;  /* 0x0000000000027941 */ /* 0x000fea0003800000 */
.L_x_17095:
        /* <DEDUP_REMOVED lines=16> */
.L_x_17101:
[----:B------:R-:W-:Y:S05]  /*5dc0*/  BSYNC B3 ;  /* 0x0000000000037941 */ /* 0x000fea0003800000 */
.L_x_17100:
        /* <DEDUP_REMOVED lines=43> */
.L_x_17099:
[----:B------:R-:W-:Y:S05]  /*6080*/  BSYNC B2 ;  /* 0x0000000000027941 */ /* 0x000fea0003800000 */
.L_x_17098:
[----:B------:R-:W2:Y:S01]  /*6090*/  I2F.U32 R101, R160 ;  /* 0x000000a000657306 */ /* 0x000ea20000201000 */
[----:B------:R-:W-:-:S10]  /*60a0*/  HFMA2.MMA R102, -RZ, RZ, 0.1171875, 0 ;  /* 0x2f800000ff667435 */ /* 0x000fd400000001ff */
[----:B--2---:R-:W-:Y:S01]  /*60b0*/  FFMA.FTZ R101, R101, R102, 1.1641532182693481445e-10 ;  /* 0x2f00000065657423 */ /* 0x004fe20000010066 */
        /* <DEDUP_REMOVED lines=8> */
.L_x_17094:
[----:B------:R-:W-:Y:S05]  /*6140*/  BSYNC B1 ;  /* 0x0000000000017941 */ /* 0x000fea0003800000 */
.L_x_17093:
        /* <DEDUP_REMOVED lines=18> */
.L_x_17105:
[----:B------:R-:W-:Y:S02]  /*6270*/  IMAD.MOV.U32 R160, RZ, RZ, R154 ;  /* 0x000000ffffa07224 */ /* 0x000fe400078e009a */
.L_x_17106:
[----:B------:R-:W-:Y:S05]  /*6280*/  BSYNC B2 ;  /* 0x0000000000027941 */ /* 0x000fea0003800000 */
.L_x_17104:
        /* <DEDUP_REMOVED lines=16> */
.L_x_17110:
[----:B------:R-:W-:Y:S05]  /*6390*/  BSYNC B3 ;  /* 0x0000000000037941 */ /* 0x000fea0003800000 */
.L_x_17109:
        /* <DEDUP_REMOVED lines=43> */
.L_x_17108:
[----:B------:R-:W-:Y:S05]  /*6650*/  BSYNC B2 ;  /* 0x0000000000027941 */ /* 0x000fea0003800000 */
.L_x_17107:
        /* <DEDUP_REMOVED lines=11> */
.L_x_17103:
[----:B------:R-:W-:Y:S05]  /*6710*/  BSYNC B1 ;  /* 0x0000000000017941 */ /* 0x000fea0003800000 */
.L_x_17102:
        /* <DEDUP_REMOVED lines=18> */
.L_x_17114:
[----:B------:R-:W-:Y:S02]  /*6840*/  MOV R162, R154 ;  /* 0x0000009a00a27202 */ /* 0x000fe40000000f00 */
.L_x_17115:
[----:B------:R-:W-:Y:S05]  /*6850*/  BSYNC B2 ;  /* 0x0000000000027941 */ /* 0x000fea0003800000 */
.L_x_17113:
        /* <DEDUP_REMOVED lines=16> */
.L_x_17119:
[----:B------:R-:W-:Y:S05]  /*6960*/  BSYNC B3 ;  /* 0x0000000000037941 */ /* 0x000fea0003800000 */
.L_x_17118:
        /* <DEDUP_REMOVED lines=43> */
.L_x_17117:
[----:B------:R-:W-:Y:S05]  /*6c20*/  BSYNC B2 ;  /* 0x0000000000027941 */ /* 0x000fea0003800000 */
.L_x_17116:
        /* <DEDUP_REMOVED lines=11> */
.L_x_17112:
[----:B------:R-:W-:Y:S05]  /*6ce0*/  BSYNC B1 ;  /* 0x0000000000017941 */ /* 0x000fea0003800000 */
.L_x_17111:
        /* <DEDUP_REMOVED lines=26> */
.L_x_17121:
[----:B------:R-:W-:Y:S05]  /*6e90*/  BSYNC B1 ;  /* 0x0000000000017941 */ /* 0x000fea0003800000 */
.L_x_17120:
[----:B------:R-:W-:Y:S02]  /*6ea0*/  IADD3 R149, R149, 0x100, RZ ;  /* 0x0000010095957810 */ /* 0x000fe40007ffe0ff */
[----:B------:R-:W-:Y:S02]  /*6eb0*/  IADD3 R115, R115, 0x100, RZ ;  /* 0x0000010073737810 */ /* 0x000fe40007ffe0ff */
.L_x_17047:
[----:B------:R-:W-:Y:S05]  /*6ec0*/  BSYNC B0 ;  /* 0x0000000000007941 */ /* 0x000fea0003800000 */
.L_x_17046:
        /* <DEDUP_REMOVED lines=30> */
.L_x_17127:
[----:B------:R-:W-:Y:S02]  /*70b0*/  MOV R114, R154 ;  /* 0x0000009a00727202 */ /* 0x000fe40000000f00 */
.L_x_17128:
[----:B------:R-:W-:Y:S05]  /*70c0*/  BSYNC B2 ;  /* 0x0000000000027941 */ /* 0x000fea0003800000 */
.L_x_17126:
        /* <DEDUP_REMOVED lines=16> */
.L_x_17132:
[----:B------:R-:W-:Y:S05]  /*71d0*/  BSYNC B3 ;  /* 0x0000000000037941 */ /* 0x000fea0003800000 */
.L_x_17131:
        /* <DEDUP_REMOVED lines=43> */
.L_x_17130:
[----:B------:R-:W-:Y:S05]  /*7490*/  BSYNC B2 ;  /* 0x0000000000027941 */ /* 0x000fea0003800000 */
.L_x_17129:
[----:B------:R-:W2:Y:S01]  /*74a0*/  I2F.U32 R104, R114 ;  /* 0x0000007200687306 */ /* 0x000ea20000201000 */
[----:B-----5:R-:W-:Y:S01]  /*74b0*/  HADD2.F32 R106, -RZ, R84.H0_H0 ;  /* 0x20000054ff6a7230 */ /* 0x020fe20000004100 */
        /* <DEDUP_REMOVED lines=9> */
.L_x_17125:
[----:B--2---:R-:W-:Y:S05]  /*7550*/  BSYNC B1 ;  /* 0x0000000000017941 */ /* 0x004fea0003800000 */
.L_x_17124:
        /* <DEDUP_REMOVED lines=18> */
.L_x_17136:
[----:B------:R-:W-:Y:S02]  /*7680*/  IMAD.MOV.U32 R114, RZ, RZ, R154 ;  /* 0x000000ffff727224 */ /* 0x000fe400078e009a */
.L_x_17137:
[----:B------:R-:W-:Y:S05]  /*7690*/  BSYNC B2 ;  /* 0x0000000000027941 */ /* 0x000fea0003800000 */
.L_x_17135:
        /* <DEDUP_REMOVED lines=16> */
.L_x_17141:
[----:B------:R-:W-:Y:S05]  /*77a0*/  BSYNC B3 ;  /* 0x0000000000037941 */ /* 0x000fea0003800000 */
.L_x_17140:
        /* <DEDUP_REMOVED lines=43> */
.L_x_17139:
[----:B------:R-:W-:Y:S05]  /*7a60*/  BSYNC B2 ;  /* 0x0000000000027941 */ /* 0x000fea0003800000 */
.L_x_17138:
[----:B------:R-:W2:Y:S01]  /*7a70*/  I2F.U32 R105, R114 ;  /* 0x0000007200697306 */ /* 0x000ea20000201000 */
[----:B-----5:R-:W-:Y:S01]  /*7a80*/  HADD2.F32 R108, -RZ, R84.H1_H1 ;  /* 0x30000054ff6c7230 */ /* 0x020fe20000004100 */
        /* <DEDUP_REMOVED lines=9> */
.L_x_17134:
[----:B------:R-:W-:Y:S05]  /*7b20*/  BSYNC B1 ;  /* 0x0000000000017941 */ /* 0x000fea0003800000 */
.L_x_17133:
        /* <DEDUP_REMOVED lines=18> */
.L_x_17145:
[----:B------:R-:W-:Y:S02]  /*7c50*/  IMAD.MOV.U32 R114, RZ, RZ, R154 ;  /* 0x000000ffff727224 */ /* 0x000fe400078e009a */
.L_x_17146:
[----:B------:R-:W-:Y:S05]  /*7c60*/  BSYNC B2 ;  /* 0x0000000000027941 */ /* 0x000fea0003800000 */
.L_x_17144:
        /* <DEDUP_REMOVED lines=16> */
.L_x_17150:
[----:B------:R-:W-:Y:S05]  /*7d70*/  BSYNC B3 ;  /* 0x0000000000037941 */ /* 0x000fea0003800000 */
.L_x_17149:
        /* <DEDUP_REMOVED lines=43> */
.L_x_17148:
[----:B------:R-:W-:Y:S05]  /*8030*/  BSYNC B2 ;  /* 0x0000000000027941 */ /* 0x000fea0003800000 */
.L_x_17147:
[----:B------:R-:W2:Y:S01]  /*8040*/  I2F.U32 R106, R114 ;  /* 0x00000072006a7306 */ /* 0x000ea20000201000 */
[----:B------:R-:W-:Y:S01]  /*8050*/  HFMA2.MMA R107, -RZ, RZ, 0.1171875, 0 ;  /* 0x2f800000ff6b7435 */ /* 0x000fe200000001ff */
[----:B-----5:R-:W-:-:S05]  /*8060*/  HADD2.F32 R109, -RZ, R85.H0_H0 ;  /* 0x20000055ff6d7230 */ /* 0x020fca0000004100 */
[----:B------:R-:W-:-:S04]  /*8070*/  FMUL.FTZ R109, R109, c[0x0][0x1ec] ;  /* 0x00007b006d6d7a20 */ /* 0x000fc80000410000 */
[----:B--2---:R-:W-:Y:S02]  /*8080*/  FFMA.FTZ R106, R106, R107, 1.1641532182693481445e-10 ;  /* 0x2f0000006a6a7423 */ /* 0x004fe4000001006b */
[----:B------:R-:W-:-:S03]  /*8090*/  FMUL.FTZ R107, R109, c[0x0][0x1e8] ;  /* 0x00007a006d6b7a20 */ /* 0x000fc60000410000 */
[----:B------:R-:W-:-:S04]  /*80a0*/  FSETP.GTU.FTZ.AND P5, PT, R106, c[0x0][0x1e4], PT ;  /* 0x000079006a007a0b */ /* 0x000fc80003fbc000 */
[----:B------:R-:W-:Y:S02]  /*80b0*/  FSEL R107, R107, RZ, !P5 ;  /* 0x000000ff6b6b7208 */ /* 0x000fe40006800000 */
[----:B------:R-:W-:-:S03]  /*80c0*/  SEL R143, RZ, 0x1, P5 ;  /* 0x00000001ff8f7807 */ /* 0x000fc60002800000 */
[----:B------:R-:W-:-:S04]  /*80d0*/  FMUL.FTZ R106, R74, R107 ;  /* 0x0000006b4a6a7220 */ /* 0x000fc80000410000 */
[----:B------:R-:W-:Y:S02]  /*80e0*/  @P3 FADD.FTZ R106, R90, R106 ;  /* 0x0000006a5a6a3221 */ /* 0x000fe40000010000 */
.L_x_17143:
[----:B------:R-:W-:Y:S05]  /*80f0*/  BSYNC B1 ;  /* 0x0000000000017941 */ /* 0x000fea0003800000 */
.L_x_17142:
        /* <DEDUP_REMOVED lines=18> */
.L_x_17154:
[----:B------:R-:W-:Y:S02]  /*8220*/  IMAD.MOV.U32 R114, RZ, RZ, R154 ;  /* 0x000000ffff727224 */ /* 0x000fe400078e009a */
.L_x_17155:
[----:B------:R-:W-:Y:S05]  /*8230*/  BSYNC B2 ;  /* 0x0000000000027941 */ /* 0x000fea0003800000 */
.L_x_17153:
        /* <DEDUP_REMOVED lines=16> */
.L_x_17159:
[----:B------:R-:W-:Y:S05]  /*8340*/  BSYNC B3 ;  /* 0x0000000000037941 */ /* 0x000fea0003800000 */
.L_x_17158:
        /* <DEDUP_REMOVED lines=43> */
.L_x_17157:
[----:B------:R-:W-:Y:S05]  /*8600*/  BSYNC B2 ;  /* 0x0000000000027941 */ /* 0x000fea0003800000 */
.L_x_17156:
        /* <DEDUP_REMOVED lines=11> */
.L_x_17152:
[----:B------:R-:W-:Y:S05]  /*86c0*/  BSYNC B1 ;  /* 0x0000000000017941 */ /* 0x000fea0003800000 */
.L_x_17151:
        /* <DEDUP_REMOVED lines=18> */
.L_x_17163:
[----:B------:R-:W-:Y:S02]  /*87f0*/  MOV R114, R154 ;  /* 0x0000009a00727202 */ /* 0x000fe40000000f00 */
.L_x_17164:
[----:B------:R-:W-:Y:S05]  /*8800*/  BSYNC B2 ;  /* 0x0000000000027941 */ /* 0x000fea0003800000 */
.L_x_17162:
        /* <DEDUP_REMOVED lines=16> */
.L_x_17168:
[----:B------:R-:W-:Y:S05]  /*8910*/  BSYNC B3 ;  /* 0x0000000000037941 */ /* 0x000fea0003800000 */
.L_x_17167:
        /* <DEDUP_REMOVED lines=40> */
[----:B------:R-:W-:-:S05]  /*8ba0*/  IMAD.WIDE.U32 R108, R108, -0x2daee0ad, RZ ;  /* 0xd2511f536c6c7825 */ /* 0x000fca00078e00ff */
[----:B------:R-:W-:Y:S02]  /*8bb0*/  LOP3.LUT R153, R109, R158, R137, 0x96, !PT ;  /* 0x0000009e6d997212 */ /* 0x000fe400078e9689 */
[----:B------:R-:W-:Y:S02]  /*8bc0*/  MOV R156, R108 ;  /* 0x0000006c009c7202 */ /* 0x000fe40000000f00 */
.L_x_17166:
[----:B------:R-:W-:Y:S05]  /*8bd0*/  BSYNC B2 ;  /* 0x0000000000027941 */ /* 0x000fea0003800000 */
.L_x_17165:
        /* <DEDUP_REMOVED lines=11> */
.L_x_17161:
[----:B------:R-:W-:Y:S05]  /*8c90*/  BSYNC B1 ;  /* 0x0000000000017941 */ /* 0x000fea0003800000 */
.L_x_17160:
        /* <DEDUP_REMOVED lines=18> */
.L_x_17172:
[----:B------:R-:W-:Y:S02]  /*8dc0*/  IMAD.MOV.U32 R114, RZ, RZ, R154 ;  /* 0x000000ffff727224 */ /* 0x000fe400078e009a */
.L_x_17173:
[----:B------:R-:W-:Y:S05]  /*8dd0*/  BSYNC B2 ;  /* 0x0000000000027941 */ /* 0x000fea0003800000 */
.L_x_17171:
        /* <DEDUP_REMOVED lines=16> */
.L_x_17177:
[----:B------:R-:W-:Y:S05]  /*8ee0*/  BSYNC B3 ;  /* 0x0000000000037941 */ /* 0x000fea0003800000 */
.L_x_17176:
        /* <DEDUP_REMOVED lines=43> */
.L_x_17175:
[----:B------:R-:W-:Y:S05]  /*91a0*/  BSYNC B2 ;  /* 0x0000000000027941 */ /* 0x000fea0003800000 */
.L_x_17174:
[----:B------:R-:W2:Y:S01]  /*91b0*/  I2F.U32 R109, R114 ;  /* 0x00000072006d7306 */ /* 0x000ea20000201000 */
[----:B------:R-:W-:-:S04]  /*91c0*/  IMAD.MOV.U32 R110, RZ, RZ, 0x2f800000 ;  /* 0x2f800000ff6e7424 */ /* 0x000fc800078e00ff */
        /* <DEDUP_REMOVED lines=9> */
.L_x_17170:
[----:B------:R-:W-:Y:S05]  /*9260*/  BSYNC B1 ;  /* 0x0000000000017941 */ /* 0x000fea0003800000 */
.L_x_17169:
        /* <DEDUP_REMOVED lines=18> */
.L_x_17181:
[----:B------:R-:W-:Y:S02]  /*9390*/  IMAD.MOV.U32 R160, RZ, RZ, R154 ;  /* 0x000000ffffa07224 */ /* 0x000fe400078e009a */
.L_x_17182:
[----:B------:R-:W-:Y:S05]  /*93a0*/  BSYNC B2 ;  /* 0x0000000000027941 */ /* 0x000fea0003800000 */
.L_x_17180:
        /* <DEDUP_REMOVED lines=16> */
.L_x_17186:
[----:B------:R-:W-:Y:S05]  /*94b0*/  BSYNC B3 ;  /* 0x0000000000037941 */ /* 0x000fea0003800000 */
.L_x_17185:
        /* <DEDUP_REMOVED lines=43> */
.L_x_17184:
[----:B------:R-:W-:Y:S05]  /*9770*/  BSYNC B2 ;  /* 0x0000000000027941 */ /* 0x000fea0003800000 */
.L_x_17183:
[----:B------:R-:W2:Y:S01]  /*9780*/  I2F.U32 R110, R160 ;  /* 0x000000a0006e7306 */ /* 0x000ea20000201000 */
[----:B------:R-:W-:-:S10]  /*9790*/  HFMA2.MMA R111, -RZ, RZ, 0.1171875, 0 ;  /* 0x2f800000ff6f7435 */ /* 0x000fd400000001ff */
        /* <DEDUP_REMOVED lines=9> */
.L_x_17179:
[----:B------:R-:W-:Y:S05]  /*9830*/  BSYNC B1 ;  /* 0x0000000000017941 */ /* 0x000fea0003800000 */
.L_x_17178:
        /* <DEDUP_REMOVED lines=18> */
.L_x_17190:
[----:B0-----:R-:W-:Y:S02]  /*9960*/  IMAD.MOV.U32 R162, RZ, RZ, R154 ;  /* 0x000000ffffa27224 */ /* 0x001fe400078e009a */
.L_x_17191:
[----:B------:R-:W-:Y:S05]  /*9970*/  BSYNC B2 ;  /* 0x0000000000027941 */ /* 0x000fea0003800000 */
.L_x_17189:
        /* <DEDUP_REMOVED lines=16> */
.L_x_17195:
[----:B------:R-:W-:Y:S05]  /*9a80*/  BSYNC B3 ;  /* 0x0000000000037941 */ /* 0x000fea0003800000 */
.L_x_17194:
        /* <DEDUP_REMOVED lines=43> */
.L_x_17193:
[----:B------:R-:W-:Y:S05]  /*9d40*/  BSYNC B2 ;  /* 0x0000000000027941 */ /* 0x000fea0003800000 */
.L_x_17192:
        /* <DEDUP_REMOVED lines=11> */
.L_x_17188:
[----:B------:R-:W-:Y:S05]  /*9e00*/  BSYNC B1 ;  /* 0x0000000000017941 */ /* 0x000fea0003800000 */
.L_x_17187:
[----:B0-----:R-:W-:-:S10]  /*9e10*/  HFMA2.MMA R158, -RZ, RZ, 0, 1.9073486328125e-06 ;  /* 0x00000020ff9e7435 */ /* 0x001fd400000001ff */
[----:B------:R-:W-:-:S05]  /*9e20*/  IMAD.WIDE.U32 R158, R149, R158, c[0x0][0x188] ;  /* 0x00006200959e7625 */ /* 0x000fca00078e009e */
[----:B------:R0:W-:Y:S04]  /*9e30*/  STG.E.128 [R158.64], R104 ;  /* 0x000000689e007986 */ /* 0x0001e8000c101d04 */
[----:B------:R0:W-:Y:S01]  /*9e40*/  STG.E.128 [R158.64+0x10], R108 ;  /* 0x0000106c9e007986 */ /* 0x0001e2000c101d04 */
[----:B------:R-:W-:Y:S05]  /*9e50*/  @!P2 BRA `(.L_x_17123) ;  /* 0x000001400000a947 */ /* 0x000fea0003800000 */
[----:B------:R-:W-:Y:S01]  /*9e60*/  IMAD.U32 R114, R147, 0x10000, RZ ;  /* 0x0001000093727824 */ /* 0x000fe200078e00ff */
[----:B0-----:R-:W-:Y:S02]  /*9e70*/  LOP3.LUT R158, R144, 0xff, RZ, 0xc0, !PT ;  /* 0x000000ff909e7812 */ /* 0x001fe400078ec0ff */
        /* <DEDUP_REMOVED lines=9> */
[----:B------:R-:W-:-:S04]  /*9f10*/  LOP3.LUT R114, R114, 0xff00, R149, 0xf8, !PT ;  /* 0x0000ff0072727812 */ /* 0x000fc800078ef895 */
        /* <DEDUP_REMOVED lines=8> */
.L_x_17123:
[----:B------:R-:W-:Y:S05]  /*9fa0*/  BSYNC B0 ;  /* 0x0000000000007941 */ /* 0x000fea0003800000 */
.L_x_17122:
        /* <DEDUP_REMOVED lines=33> */
.L_x_17206:
        /* <DEDUP_REMOVED lines=69> */
.L_x_17207:
        /* <DEDUP_REMOVED lines=17> */
[----:B0-----:R-:W0:Y:S04]  /*a720*/  SHFL.DOWN PT, R162, R149, 0x4, 0x1f ;  /* 0x08801f0095a27f89 */ /* 0x001e2800000e0000 */
[----:B------:R-:W1:Y:S01]  /*a730*/  @!P2 LDS.64 R114, [R160.X8] ;  /* 0x00000000a072a984 */ /* 0x000e620000008a00 */
[----:B------:R-:W-:-:S02]  /*a740*/  ISETP.NE.AND P2, PT, RZ, UR6, PT ;  /* 0x00000006ff007c0c */ /* 0x000fc4000bf45270 */
[----:B0-----:R0:W2:Y:S01]  /*a750*/  I2F R164, R162 ;  /* 0x000000a200a47306 */ /* 0x0010a20000201400 */
[----:B------:R-:W-:-:S05]  /*a760*/  IADD3 R161, R162, R149, RZ ;  /* 0x00000095a2a17210 */ /* 0x000fca0007ffe0ff */
        /* <DEDUP_REMOVED lines=22> */
[----:B------:R-:W-:Y:S02]  /*a8d0*/  FMUL.FTZ R160, R114, R115 ;  /* 0x0000007372a07220 */ /* 0x000fe40000410000 */
[----:B------:R-:W1:Y:S01]  /*a8e0*/  I2F R114, R159 ;  /* 0x0000009f00727306 */ /* 0x000e620000201400 */
[----:B------:R-:W2:Y:S01]  /*a8f0*/  SHFL.DOWN PT, R115, R158, 0x2, 0x1f ;  /* 0x08401f009e737f89 */ /* 0x000ea200000e0000 */
[----:B------:R-:W-:-:S02]  /*a900*/  FMUL.FTZ R163, R160, R163 ;  /* 0x000000a3a0a37220 */ /* 0x000fc40000410000 */
[----:B0-----:R-:W-:-:S06]  /*a910*/  IMAD.IADD R161, R159, 0x1, R162 ;  /* 0x000000019fa17824 */ /* 0x001fcc00078e02a2 */
[----:B------:R-:W0:Y:S08]  /*a920*/  I2F R161, R161 ;  /* 0x000000a100a17306 */ /* 0x000e300000201400 */
[----:B-1----:R-:W1:Y:S01]  /*a930*/  MUFU.RCP R149, R114 ;  /* 0x0000007200957308 */ /* 0x002e620000001000 */
[----:B--2---:R-:W-:-:S07]  /*a940*/  FADD.FTZ R160, R158, R115 ;  /* 0x000000739ea07221 */ /* 0x004fce0000010000 */
[----:B0-----:R-:W-:Y:S01]  /*a950*/  MUFU.RCP R158, R161 ;  /* 0x000000a1009e7308 */ /* 0x001fe20000001000 */
[C---:B-1----:R-:W-:Y:S02]  /*a960*/  FMUL.FTZ R115, R149.reuse, R164 ;  /* 0x000000a495737220 */ /* 0x042fe40000410000 */
        /* <DEDUP_REMOVED lines=9> */
[----:B------:R-:W-:Y:S01]  /*aa00*/  FMUL.FTZ R159, R114, R159 ;  /* 0x0000009f729f7220 */ /* 0x000fe20000410000 */
[----:B------:R-:W-:-:S03]  /*aa10*/  MOV R114, c[0x0][0x1e0] ;  /* 0x0000780000727a02 */ /* 0x000fc60000000f00 */
        /* <DEDUP_REMOVED lines=59> */
.L_x_17201:
[----:B------:R-:W-:Y:S05]  /*add0*/  BSYNC B1 ;  /* 0x0000000000017941 */ /* 0x000fea0003800000 */
.L_x_17200:
        /* <DEDUP_REMOVED lines=35> */
.L_x_17203:
[----:B------:R-:W-:Y:S05]  /*b010*/  BSYNC B1 ;  /* 0x0000000000017941 */ /* 0x000fea0003800000 */
.L_x_17202:
[----:B------:R-:W-:Y:S05]  /*b020*/  @!P1 BRA `(.L_x_17199) ;  /* 0x000001f000009947 */ /* 0x000fea0003800000 */
[--C-:B0-----:R-:W-:Y:S02]  /*b030*/  FADD.FTZ R112, R104, -R164.reuse ;  /* 0x800000a468707221 */ /* 0x101fe40000010000 */
[--C-:B------:R-:W-:Y:S02]  /*b040*/  FADD.FTZ R115, R106, -R164.reuse ;  /* 0x800000a46a737221 */ /* 0x100fe40000010000 */
[----:B------:R-:W-:Y:S02]  /*b050*/  FADD.FTZ R158, R107, -R164 ;  /* 0x800000a46b9e7221 */ /* 0x000fe40000010000 */
[C---:B------:R-:W-:Y:S02]  /*b060*/  FMUL.FTZ R113, R167.reuse, R112 ;  /* 0x00000070a7717220 */ /* 0x040fe40000410000 */
[C---:B------:R-:W-:Y:S02]  /*b070*/  FMUL.FTZ R159, R167.reuse, R115 ;  /* 0x00000073a79f7220 */ /* 0x040fe40000410000 */
[----:B------:R-:W-:-:S02]  /*b080*/  FMUL.FTZ R158, R167, R158 ;  /* 0x0000009ea79e7220 */ /* 0x000fc40000410000 */
[----:B------:R-:W-:Y:S02]  /*b090*/  FFMA.FTZ R112, R60, R113, R52 ;  /* 0x000000713c707223 */ /* 0x000fe40000010034 */
[----:B------:R-:W-:Y:S02]  /*b0a0*/  FFMA.FTZ R113, R62, R159, R54 ;  /* 0x0000009f3e717223 */ /* 0x000fe40000010036 */
[----:B------:R-:W-:Y:S02]  /*b0b0*/  FFMA.FTZ R158, R63, R158, R55 ;  /* 0x0000009e3f9e7223 */ /* 0x000fe40000010037 */
[--C-:B------:R-:W-:Y:S02]  /*b0c0*/  FADD.FTZ R114, R105, -R164.reuse ;  /* 0x800000a469727221 */ /* 0x100fe40000010000 */
[--C-:B------:R-:W-:Y:S01]  /*b0d0*/  FADD.FTZ R160, R108, -R164.reuse ;  /* 0x800000a46ca07221 */ /* 0x100fe20000010000 */
[----:B------:R-:W-:Y:S01]  /*b0e0*/  F2FP.PACK_AB R113, R158, R113 ;  /* 0x000000719e71723e */ /* 0x000fe200000000ff */
[--C-:B------:R-:W-:Y:S01]  /*b0f0*/  FADD.FTZ R162, R109, -R164.reuse ;  /* 0x800000a46da27221 */ /* 0x100fe20000010000 */
[----:B------:R-:W-:Y:S01]  /*b100*/  HFMA2.MMA R158, -RZ, RZ, 0, 9.5367431640625e-07 ;  /* 0x00000010ff9e7435 */ /* 0x000fe200000001ff */
[----:B------:R-:W-:-:S02]  /*b110*/  FADD.FTZ R163, R110, -R164 ;  /* 0x800000a46ea37221 */ /* 0x000fc40000010000 */
        /* <DEDUP_REMOVED lines=8> */
[----:B------:R-:W-:Y:S01]  /*b1a0*/  FFMA.FTZ R164, R67, R164, R59 ;  /* 0x000000a443a47223 */ /* 0x000fe2000001003b */
[----:B------:R-:W-:Y:S01]  /*b1b0*/  F2FP.PACK_AB R112, R159, R112 ;  /* 0x000000709f70723e */ /* 0x000fe200000000ff */
[----:B------:R-:W-:Y:S02]  /*b1c0*/  FFMA.FTZ R161, R64, R161, R56 ;  /* 0x000000a140a17223 */ /* 0x000fe40000010038 */
[----:B------:R-:W-:Y:S01]  /*b1d0*/  FFMA.FTZ R162, R65, R162, R57 ;  /* 0x000000a241a27223 */ /* 0x000fe20000010039 */
[----:B------:R-:W-:Y:S01]  /*b1e0*/  F2FP.PACK_AB R115, R164, R115 ;  /* 0x00000073a473723e */ /* 0x000fe200000000ff */
[----:B------:R-:W-:-:S03]  /*b1f0*/  IMAD.WIDE.U32 R158, R149, R158, c[0x0][0x208] ;  /* 0x00008200959e7625 */ /* 0x000fc600078e009e */
[----:B------:R-:W-:-:S05]  /*b200*/  F2FP.PACK_AB R114, R162, R161 ;  /* 0x000000a1a272723e */ /* 0x000fca00000000ff */
[----:B------:R0:W-:Y:S02]  /*b210*/  STG.E.128 [R158.64], R112 ;  /* 0x000000709e007986 */ /* 0x0001e4000c101d04 */
.L_x_17199:
[----:B-1----:R-:W-:Y:S05]  /*b220*/  BSYNC B0 ;  /* 0x0000000000007941 */ /* 0x002fea0003800000 */
.L_x_17198:
[----:B------:R-:W-:Y:S02]  /*b230*/  IADD3 R122, R122, c[0x0][0x160], RZ ;  /* 0x000058007a7a7a10 */ /* 0x000fe40007ffe0ff */
[----:B------:R-:W-:Y:S02]  /*b240*/  LOP3.LUT P3, RZ, R140, 0xff, RZ, 0xc0, !PT ;  /* 0x000000ff8cff7812 */ /* 0x000fe4000786c0ff */
[----:B------:R-:W-:Y:S02]  /*b250*/  ISETP.GE.AND P2, PT, R122, c[0x0][0x164], PT ;  /* 0x000059007a007a0c */ /* 0x000fe40003f46270 */
[----:B------:R-:W-:-:S11]  /*b260*/  SEL R140, RZ, 0x1, P3 ;  /* 0x00000001ff8c7807 */ /* 0x000fd60001800000 */
[----:B0-----:R-:W-:Y:S01]  /*b270*/  @P2 CALL.REL.NOINC `(.L_x_17204) ;  /* 0x0000001000002944 */ /* 0x001fe20003c00000 */
[----:B------:R-:W-:Y:S05]  /*b280*/  BRA `(.L_x_17205) ;  /* 0xffff58d000007947 */ /* 0x000fea000383ffff */
.L_x_17204:
[----:B------:R-:W-:Y:S05]  /*b290*/  EXIT ;  /* 0x000000000000794d */ /* 0x000fea0003800000 */
.L_x_17196:
[----:B------:R-:W-:Y:S01]  /*b2a0*/  IMAD.MOV.U32 R164, RZ, RZ, 0x1 ;  /* 0x00000001ffa47424 */ /* 0x000fe200078e00ff */
[----:B------:R-:W-:Y:S01]  /*b2b0*/  MOV R166, 0xffffffff ;  /* 0xffffffff00a67802 */ /* 0x000fe20000000f00 */
[----:B------:R-:W-:Y:S01]  /*b2c0*/  IMAD.MOV.U32 R161, RZ, RZ, 0x1f ;  /* 0x0000001fffa17424 */ /* 0x000fe200078e00ff */
[----:B------:R-:W-:Y:S02]  /*b2d0*/  MOV R158, 0xb2f0 ;  /* 0x0000b2f0009e7802 */ /* 0x000fe40000000f00 */
[----:B-1---5:R-:W-:Y:S05]  /*b2e0*/  CALL.REL.NOINC `($__internal_126_$__cuda_sm70_shflsync_bfly_p) ;  /* 0x000006c000007944 */ /* 0x022fea0003c00000 */
[----:B-1----:R-:W-:Y:S01]  /*b2f0*/  IMAD.MOV.U32 R114, RZ, RZ, R161 ;  /* 0x000000ffff727224 */ /* 0x002fe200078e00a1 */
[----:B0-----:R-:W-:Y:S05]  /*b300*/  BRA `(.L_x_17206) ;  /* 0xffffeeb000007947 */ /* 0x001fea000383ffff */
.L_x_17197:
[----:B------:R-:W-:Y:S01]  /*b310*/  HFMA2.MMA R161, -RZ, RZ, 0, 1.847743988037109375e-06 ;  /* 0x0000001fffa17435 */ /* 0x000fe200000001ff */
[----:B------:R-:W-:Y:S01]  /*b320*/  IMAD.MOV.U32 R164, RZ, RZ, 0x2 ;  /* 0x00000002ffa47424 */ /* 0x000fe200078e00ff */
[----:B------:R-:W-:Y:S01]  /*b330*/  MOV R158, 0xb360 ;  /* 0x0000b360009e7802 */ /* 0x000fe20000000f00 */
[----:B------:R-:W-:-:S03]  /*b340*/  IMAD.MOV.U32 R166, RZ, RZ, -0x1 ;  /* 0xffffffffffa67424 */ /* 0x000fc600078e00ff */
[----:B-1---5:R-:W-:Y:S05]  /*b350*/  CALL.REL.NOINC `($__internal_126_$__cuda_sm70_shflsync_bfly_p) ;  /* 0x0000065000007944 */ /* 0x022fea0003c00000 */
[----:B01----:R-:W-:Y:S01]  /*b360*/  FADD.FTZ R115, R115, R161 ;  /* 0x000000a173737221 */ /* 0x003fe20000010000 */
[----:B------:R-:W-:Y:S01]  /*b370*/  MOV R161, 0x1f ;  /* 0x0000001f00a17802 */ /* 0x000fe20000000f00 */
[----:B------:R-:W-:Y:S01]  /*b380*/  IMAD.MOV.U32 R164, RZ, RZ, 0x4 ;  /* 0x00000004ffa47424 */ /* 0x000fe200078e00ff */
[----:B------:R-:W-:Y:S01]  /*b390*/  MOV R158, 0xb3c0 ;  /* 0x0000b3c0009e7802 */ /* 0x000fe20000000f00 */
[----:B------:R-:W-:-:S02]  /*b3a0*/  IMAD.MOV.U32 R166, RZ, RZ, -0x1 ;  /* 0xffffffffffa67424 */ /* 0x000fc400078e00ff */
[----:B------:R-:W-:Y:S05]  /*b3b0*/  CALL.REL.NOINC `($__internal_126_$__cuda_sm70_shflsync_bfly_p) ;  /* 0x000005f000007944 */ /* 0x000fea0003c00000 */
[----:B01----:R-:W-:Y:S01]  /*b3c0*/  FADD.FTZ R115, R115, R161 ;  /* 0x000000a173737221 */ /* 0x003fe20000010000 */
[----:B------:R-:W-:Y:S01]  /*b3d0*/  HFMA2.MMA R161, -RZ, RZ, 0, 1.847743988037109375e-06 ;  /* 0x0000001fffa17435 */ /* 0x000fe200000001ff */
[----:B------:R-:W-:Y:S01]  /*b3e0*/  IMAD.MOV.U32 R164, RZ, RZ, 0x8 ;  /* 0x00000008ffa47424 */ /* 0x000fe200078e00ff */
[----:B------:R-:W-:Y:S01]  /*b3f0*/  MOV R158, 0xb420 ;  /* 0x0000b420009e7802 */ /* 0x000fe20000000f00 */
[----:B------:R-:W-:-:S03]  /*b400*/  IMAD.MOV.U32 R166, RZ, RZ, -0x1 ;  /* 0xffffffffffa67424 */ /* 0x000fc600078e00ff */
[----:B------:R-:W-:Y:S05]  /*b410*/  CALL.REL.NOINC `($__internal_126_$__cuda_sm70_shflsync_bfly_p) ;  /* 0x0000059000007944 */ /* 0x000fea0003c00000 */
[----:B01----:R-:W-:Y:S01]  /*b420*/  FADD.FTZ R115, R115, R161 ;  /* 0x000000a173737221 */ /* 0x003fe20000010000 */
[----:B------:R-:W-:Y:S01]  /*b430*/  MOV R161, 0x1f ;  /* 0x0000001f00a17802 */ /* 0x000fe20000000f00 */
[----:B------:R-:W-:Y:S01]  /*b440*/  IMAD.MOV.U32 R164, RZ, RZ, 0x10 ;  /* 0x00000010ffa47424 */ /* 0x000fe200078e00ff */
[----:B------:R-:W-:Y:S01]  /*b450*/  MOV R158, 0xb480 ;  /* 0x0000b480009e7802 */ /* 0x000fe20000000f00 */
[----:B------:R-:W-:-:S02]  /*b460*/  IMAD.MOV.U32 R166, RZ, RZ, -0x1 ;  /* 0xffffffffffa67424 */ /* 0x000fc400078e00ff */
[----:B------:R-:W-:Y:S05]  /*b470*/  CALL.REL.NOINC `($__internal_126_$__cuda_sm70_shflsync_bfly_p) ;  /* 0x0000053000007944 */ /* 0x000fea0003c00000 */
[----:B-1----:R-:W-:Y:S01]  /*b480*/  FADD.FTZ R114, R115, R161 ;  /* 0x000000a173727221 */ /* 0x002fe20000010000 */
[----:B------:R-:W-:Y:S01]  /*b490*/  HFMA2.MMA R161, -RZ, RZ, 0, 1.847743988037109375e-06 ;  /* 0x0000001fffa17435 */ /* 0x000fe200000001ff */
        /* <DEDUP_REMOVED lines=52> */
[----:B------:R-:W-:-:S03]  /*b7e0*/  MOV R158, 0xb810 ;  /* 0x0000b810009e7802 */ /* 0x000fc60000000f00 */
[----:B------:R-:W-:Y:S02]  /*b7f0*/  IMAD.MOV.U32 R115, RZ, RZ, R160 ;  /* 0x000000ffff737224 */ /* 0x000fe400078e00a0 */
[----:B------:R-:W-:Y:S05]  /*b800*/  CALL.REL.NOINC `($__internal_126_$__cuda_sm70_shflsync_bfly_p) ;  /* 0x000001a000007944 */ /* 0x000fea0003c00000 */
[----:B01----:R-:W-:Y:S01]  /*b810*/  FADD.FTZ R115, R160, R161 ;  /* 0x000000a1a0737221 */ /* 0x003fe20000010000 */
[----:B------:R-:W-:Y:S01]  /*b820*/  MOV R164, 0x2 ;  /* 0x0000000200a47802 */ /* 0x000fe20000000f00 */
[----:B------:R-:W-:Y:S01]  /*b830*/  IMAD.MOV.U32 R161, RZ, RZ, 0x1f ;  /* 0x0000001fffa17424 */ /* 0x000fe200078e00ff */
[----:B------:R-:W-:Y:S01]  /*b840*/  MOV R158, 0xb870 ;  /* 0x0000b870009e7802 */ /* 0x000fe20000000f00 */
[----:B------:R-:W-:Y:S02]  /*b850*/  IMAD.MOV.U32 R166, RZ, RZ, -0x1 ;  /* 0xffffffffffa67424 */ /* 0x000fe400078e00ff */
[----:B------:R-:W-:Y:S05]  /*b860*/  CALL.REL.NOINC `($__internal_126_$__cuda_sm70_shflsync_bfly_p) ;  /* 0x0000014000007944 */ /* 0x000fea0003c00000 */
[----:B0-----:R-:W-:Y:S01]  /*b870*/  HFMA2.MMA R164, -RZ, RZ, 0, 2.384185791015625e-07 ;  /* 0x00000004ffa47435 */ /* 0x001fe200000001ff */
[----:B-1----:R-:W-:Y:S01]  /*b880*/  FADD.FTZ R115, R115, R161 ;  /* 0x000000a173737221 */ /* 0x002fe20000010000 */
[----:B------:R-:W-:Y:S01]  /*b890*/  MOV R158, 0xb8d0 ;  /* 0x0000b8d0009e7802 */ /* 0x000fe20000000f00 */
[----:B------:R-:W-:Y:S02]  /*b8a0*/  IMAD.MOV.U32 R161, RZ, RZ, 0x1f ;  /* 0x0000001fffa17424 */ /* 0x000fe400078e00ff */
[----:B------:R-:W-:Y:S02]  /*b8b0*/  IMAD.MOV.U32 R166, RZ, RZ, -0x1 ;  /* 0xffffffffffa67424 */ /* 0x000fe400078e00ff */
        /* <DEDUP_REMOVED lines=8> */
[----:B0-----:R-:W-:Y:S01]  /*b940*/  HFMA2.MMA R164, -RZ, RZ, 0, 9.5367431640625e-07 ;  /* 0x00000010ffa47435 */ /* 0x001fe200000001ff */
[----:B------:R-:W-:Y:S01]  /*b950*/  IMAD.MOV.U32 R161, RZ, RZ, 0x1f ;  /* 0x0000001fffa17424 */ /* 0x000fe200078e00ff */
[----:B------:R-:W-:Y:S01]  /*b960*/  MOV R158, 0xb9a0 ;  /* 0x0000b9a0009e7802 */ /* 0x000fe20000000f00 */
[----:B------:R-:W-:Y:S01]  /*b970*/  IMAD.MOV.U32 R166, RZ, RZ, -0x1 ;  /* 0xffffffffffa67424 */ /* 0x000fe200078e00ff */
[----:B------:R-:W-:-:S02]  /*b980*/  MOV R115, R162 ;  /* 0x000000a200737202 */ /* 0x000fc40000000f00 */
[----:B------:R-:W-:Y:S05]  /*b990*/  CALL.REL.NOINC `($__internal_126_$__cuda_sm70_shflsync_bfly_p) ;  /* 0x0000001000007944 */ /* 0x000fea0003c00000 */
[----:B01----:R-:W-:Y:S05]  /*b9a0*/  BRA `(.L_x_17207) ;  /* 0xffffec6000007947 */ /* 0x003fea000383ffff */
        .weak           $__internal_126_$__cuda_sm70_shflsync_bfly_p
        .type           $__internal_126_$__cuda_sm70_shflsync_bfly_p,@function
        .size           $__internal_126_$__cuda_sm70_shflsync_bfly_p,(.L_x_22214 - $__internal_126_$__cuda_sm70_shflsync_bfly_p)
$__internal_126_$__cuda_sm70_shflsync_bfly_p:
[----:B------:R-:W-:Y:S01]  /*b9b0*/  IMAD.MOV.U32 R159, RZ, RZ, 0x0 ;  /* 0x00000000ff9f7424 */ /* 0x000fe200078e00ff */
[----:B------:R-:W-:Y:S04]  /*b9c0*/  WARPSYNC R166 ;  /* 0x000000a600007348 */ /* 0x000fe80003800000 */
[----:B------:R0:W1:Y:S01]  /*b9d0*/  SHFL.BFLY PT, R161, R115, R164, R161 ;  /* 0x0c0000a473a17389 */ /* 0x00006200000e00a1 */
[----:B------:R-:W-:Y:S05]  /*b9e0*/  RET.REL.NODEC R158 `(_ZN10layer_norm13ln_fwd_kernelINS_13Kernel_traitsIf6__halffS2_fjLj6144ELj1ELj1ELj8ELj16ENS_18Kernel_traits_baseILj6144EfS2_fS2_fjLj256EEEEELb1ELb1ELb1ELb0EEEvNS_9FwdParamsE) ;  /* 0xffff46109e007950 */ /* 0x000fea0003c3ffff */
.L_x_17208:
        /* <DEDUP_REMOVED lines=9> */
.L_x_22214:


//--------------------- .text._ZN10layer_norm13ln_fwd_kernelINS_13Kernel_traitsIf6__halffS2_fjLj6144ELj1ELj1ELj8ELj16ENS_18Kernel_traits_baseILj6144EfS2_fS2_fjLj256EEEEELb1ELb1ELb1ELb1EEEvNS_9FwdParamsE --------------------------
	.section	.text._ZN10layer_norm13ln_fwd_kernelINS_13Kernel_traitsIf6__halffS2_fjLj6144ELj1ELj1ELj8ELj16ENS_18Kernel_traits_baseILj6144EfS2_fS2_fjLj256EEEEELb1ELb1ELb1ELb1EEEvNS_9FwdParamsE,"ax",@progbits
	.sectioninfo	@"SHI_REGISTERS=168"
	.align	128
        .global         _ZN10layer_norm13ln_fwd_kernelINS_13Kernel_traitsIf6__halffS2_fjLj6144ELj1ELj1ELj8ELj16ENS_18Kernel_traits_baseILj6144EfS2_fS2_fjLj256EEEEELb1ELb1ELb1ELb1EEEvNS_9FwdParamsE
        .type           _ZN10layer_norm13ln_fwd_kernelINS_13Kernel_traitsIf6__halffS2_fjLj6144ELj1ELj1ELj8ELj16ENS_18Kernel_traits_baseILj6144EfS2_fS2_fjLj256EEEEELb1ELb1ELb1ELb1EEEvNS_9FwdParamsE,@function
        .size           _ZN10layer_norm13ln_fwd_kernelINS_13Kernel_traitsIf6__halffS2_fjLj6144ELj1ELj1ELj8ELj16ENS_18Kernel_traits_baseILj6144EfS2_fS2_fjLj256EEEEELb1ELb1ELb1ELb1EEEvNS_9FwdParamsE,(.L_x_22215 - _ZN10layer_norm13ln_fwd_kernelINS_13Kernel_traitsIf6__halffS2_fjLj6144ELj1ELj1ELj8ELj16ENS_18Kernel_traits_baseILj6144EfS2_fS2_fjLj256EEEEELb1ELb1ELb1ELb1EEEvNS_9FwdParamsE)
        .other          _ZN10layer_norm13ln_fwd_kernelINS_13Kernel_traitsIf6__halffS2_fjLj6144ELj1ELj1ELj8ELj16ENS_18Kernel_traits_baseILj6144EfS2_fS2_fjLj256EEEEELb1ELb1ELb1ELb1EEEvNS_9FwdParamsE,@"STO_CUDA_ENTRY STV_DEFAULT"
_ZN10layer_norm13ln_fwd_kernelINS_13Kernel_traitsIf6__halffS2_fjLj6144ELj1ELj1ELj8ELj16ENS_18Kernel_traits_baseILj6144EfS2_fS2_fjLj256EEEEELb1ELb1ELb1ELb1EEEvNS_9FwdParamsE:
.text._ZN10layer_norm13ln_fwd_kernelINS_13Kernel_traitsIf6__halffS2_fjLj6144ELj1ELj1ELj8ELj16ENS_18Kernel_traits_baseILj6144EfS2_fS2_fjLj256EEEEELb1ELb1ELb1ELb1EEEvNS_9FwdParamsE:
        /* <DEDUP_REMOVED lines=128> */
.L_x_17436:
        /* <DEDUP_REMOVED lines=45> */
.L_x_17212:
[----:B------:R-:W-:Y:S02]  /*0ad0*/  IMAD.MOV.U32 R97, RZ, RZ, R148 ;  /* 0x000000ffff617224 */ /* 0x000fe400078e0094 */
.L_x_17213:
[----:B------:R-:W-:Y:S05]  /*0ae0*/  BSYNC B1 ;  /* 0x0000000000017941 */ /* 0x000fea0003800000 */
.L_x_17211:
        /* <DEDUP_REMOVED lines=16> */
.L_x_17217:
[----:B------:R-:W-:Y:S05]  /*0bf0*/  BSYNC B2 ;  /* 0x0000000000027941 */ /* 0x000fea0003800000 */
.L_x_17216:
        /* <DEDUP_REMOVED lines=42> */
.L_x_17215:
[----:B------:R-:W-:Y:S05]  /*0ea0*/  BSYNC B1 ;  /* 0x0000000000017941 */ /* 0x000fea0003800000 */
.L_x_17214:
        /* <DEDUP_REMOVED lines=11> */
.L_x_17210:
[----:B0-----:R-:W-:Y:S05]  /*0f60*/  BSYNC B0 ;  /* 0x0000000000007941 */ /* 0x001fea0003800000 */
.L_x_17209:
        /* <DEDUP_REMOVED lines=18> */
.L_x_17221:
[----:B------:R-:W-:Y:S02]  /*1090*/  IMAD.MOV.U32 R98, RZ, RZ, R148 ;  /* 0x000000ffff627224 */ /* 0x000fe400078e0094 */
.L_x_17222:
[----:B------:R-:W-:Y:S05]  /*10a0*/  BSYNC B1 ;  /* 0x0000000000017941 */ /* 0x000fea0003800000 */
.L_x_17220:
        /* <DEDUP_REMOVED lines=16> */
.L_x_17226:
[----:B------:R-:W-:Y:S05]  /*11b0*/  BSYNC B2 ;  /* 0x0000000000027941 */ /* 0x000fea0003800000 */
.L_x_17225:
        /* <DEDUP_REMOVED lines=42> */
.L_x_17224:
[----:B------:R-:W-:Y:S05]  /*1460*/  BSYNC B1 ;  /* 0x0000000000017941 */ /* 0x000fea0003800000 */
.L_x_17223:
        /* <DEDUP_REMOVED lines=11> */
.L_x_17219:
[----:B------:R-:W-:Y:S05]  /*1520*/  BSYNC B0 ;  /* 0x0000000000007941 */ /* 0x000fea0003800000 */
.L_x_17218:
        /* <DEDUP_REMOVED lines=18> */
.L_x_17230:
[----:B------:R-:W-:Y:S02]  /*1650*/  IMAD.MOV.U32 R98, RZ, RZ, R148 ;  /* 0x000000ffff627224 */ /* 0x000fe400078e0094 */
.L_x_17231:
[----:B------:R-:W-:Y:S05]  /*1660*/  BSYNC B1 ;  /* 0x0000000000017941 */ /* 0x000fea0003800000 */
.L_x_17229:
        /* <DEDUP_REMOVED lines=16> */
.L_x_17235:
[----:B------:R-:W-:Y:S05]  /*1770*/  BSYNC B2 ;  /* 0x0000000000027941 */ /* 0x000fea0003800000 */
.L_x_17234:
        /* <DEDUP_REMOVED lines=42> */
.L_x_17233:
[----:B------:R-:W-:Y:S05]  /*1a20*/  BSYNC B1 ;  /* 0x0000000000017941 */ /* 0x000fea0003800000 */
.L_x_17232:
        /* <DEDUP_REMOVED lines=11> */
.L_x_17228:
[----:B------:R-:W-:Y:S05]  /*1ae0*/  BSYNC B0 ;  /* 0x0000000000007941 */ /* 0x000fea0003800000 */
.L_x_17227:
        /* <DEDUP_REMOVED lines=18> */
.L_x_17239:
[----:B------:R-:W-:Y:S02]  /*1c10*/  IMAD.MOV.U32 R100, RZ, RZ, R148 ;  /* 0x000000ffff647224 */ /* 0x000fe400078e0094 */
.L_x_17240:
[----:B------:R-:W-:Y:S05]  /*1c20*/  BSYNC B1 ;  /* 0x0000000000017941 */ /* 0x000fea0003800000 */
.L_x_17238:
        /* <DEDUP_REMOVED lines=16> */
.L_x_17244:
[----:B------:R-:W-:Y:S05]  /*1d30*/  BSYNC B2 ;  /* 0x0000000000027941 */ /* 0x000fea0003800000 */
.L_x_17243:
        /* <DEDUP_REMOVED lines=42> */
.L_x_17242:
[----:B------:R-:W-:Y:S05]  /*1fe0*/  BSYNC B1 ;  /* 0x0000000000017941 */ /* 0x000fea0003800000 */
.L_x_17241:
        /* <DEDUP_REMOVED lines=11> */
.L_x_17237:
[----:B------:R-:W-:Y:S05]  /*20a0*/  BSYNC B0 ;  /* 0x0000000000007941 */ /* 0x000fea0003800000 */
.L_x_17236:
        /* <DEDUP_REMOVED lines=18> */
.L_x_17248:
[----:B------:R-:W-:Y:S02]  /*21d0*/  IMAD.MOV.U32 R100, RZ, RZ, R148 ;  /* 0x000000ffff647224 */ /* 0x000fe400078e0094 */
.L_x_17249:
[----:B------:R-:W-:Y:S05]  /*21e0*/  BSYNC B1 ;  /* 0x0000000000017941 */ /* 0x000fea0003800000 */
.L_x_17247:
        /* <DEDUP_REMOVED lines=16> */
.L_x_17253:
[----:B------:R-:W-:Y:S05]  /*22f0*/  BSYNC B2 ;  /* 0x0000000000027941 */ /* 0x000fea0003800000 */
.L_x_17252:
        /* <DEDUP_REMOVED lines=42> */
.L_x_17251:
[----:B------:R-:W-:Y:S05]  /*25a0*/  BSYNC B1 ;  /* 0x0000000000017941 */ /* 0x000fea0003800000 */
.L_x_17250:
        /* <DEDUP_REMOVED lines=11> */
.L_x_17246:
[----:B------:R-:W-:Y:S05]  /*2660*/  BSYNC B0 ;  /* 0x0000000000007941 */ /* 0x000fea0003800000 */
.L_x_17245:
        /* <DEDUP_REMOVED lines=18> */
.L_x_17257:
[----:B------:R-:W-:Y:S02]  /*2790*/  IMAD.MOV.U32 R102, RZ, RZ, R148 ;  /* 0x000000ffff667224 */ /* 0x000fe400078e0094 */
.L_x_17258:
[----:B------:R-:W-:Y:S05]  /*27a0*/  BSYNC B1 ;  /* 0x0000000000017941 */ /* 0x000fea0003800000 */
.L_x_17256:
        /* <DEDUP_REMOVED lines=16> */
.L_x_17262:
[----:B------:R-:W-:Y:S05]  /*28b0*/  BSYNC B2 ;  /* 0x0000000000027941 */ /* 0x000fea0003800000 */
.L_x_17261:
        /* <DEDUP_REMOVED lines=42> */
.L_x_17260:
[----:B------:R-:W-:Y:S05]  /*2b60*/  BSYNC B1 ;  /* 0x0000000000017941 */ /* 0x000fea0003800000 */
.L_x_17259:
        /* <DEDUP_REMOVED lines=11> */
.L_x_17255:
[----:B------:R-:W-:Y:S05]  /*2c20*/  BSYNC B0 ;  /* 0x0000000000007941 */ /* 0x000fea0003800000 */
.L_x_17254:
        /* <DEDUP_REMOVED lines=18> */
.L_x_17266:
[----:B------:R-:W-:Y:S02]  /*2d50*/  IMAD.MOV.U32 R102, RZ, RZ, R148 ;  /* 0x000000ffff667224 */ /* 0x000fe400078e0094 */
.L_x_17267:
[----:B------:R-:W-:Y:S05]  /*2d60*/  BSYNC B1 ;  /* 0x0000000000017941 */ /* 0x000fea0003800000 */
.L_x_17265:
        /* <DEDUP_REMOVED lines=16> */
.L_x_17271:
[----:B------:R-:W-:Y:S05]  /*2e70*/  BSYNC B2 ;  /* 0x0000000000027941 */ /* 0x000fea0003800000 */
.L_x_17270:
        /* <DEDUP_REMOVED lines=42> */
.L_x_17269:
[----:B------:R-:W-:Y:S05]  /*3120*/  BSYNC B1 ;  /* 0x0000000000017941 */ /* 0x000fea0003800000 */
.L_x_17268:
        /* <DEDUP_REMOVED lines=11> */
.L_x_17264:
[----:B------:R-:W-:Y:S05]  /*31e0*/  BSYNC B0 ;  /* 0x0000000000007941 */ /* 0x000fea0003800000 */
.L_x_17263:
        /* <DEDUP_REMOVED lines=18> */
.L_x_17275:
[----:B------:R-:W-:Y:S02]  /*3310*/  IMAD.MOV.U32 R106, RZ, RZ, R148 ;  /* 0x000000ffff6a7224 */ /* 0x000fe400078e0094 */
.L_x_17276:
[----:B------:R-:W-:Y:S05]  /*3320*/  BSYNC B1 ;  /* 0x0000000000017941 */ /* 0x000fea0003800000 */
.L_x_17274:
        /* <DEDUP_REMOVED lines=16> */
.L_x_17280:
[----:B------:R-:W-:Y:S05]  /*3430*/  BSYNC B2 ;  /* 0x0000000000027941 */ /* 0x000fea0003800000 */
.L_x_17279:
        /* <DEDUP_REMOVED lines=42> */
.L_x_17278:
[----:B------:R-:W-:Y:S05]  /*36e0*/  BSYNC B1 ;  /* 0x0000000000017941 */ /* 0x000fea0003800000 */
.L_x_17277:
        /* <DEDUP_REMOVED lines=11> */
.L_x_17273:
[----:B------:R-:W-:Y:S05]  /*37a0*/  BSYNC B0 ;  /* 0x0000000000007941 */ /* 0x000fea0003800000 */
.L_x_17272:
        /* <DEDUP_REMOVED lines=30> */
.L_x_17282:
[----:B------:R-:W-:Y:S05]  /*3990*/  BSYNC B0 ;  /* 0x0000000000007941 */ /* 0x000fea0003800000 */
.L_x_17281:
        /* <DEDUP_REMOVED lines=22> */
.L_x_17286:
[----:B------:R-:W-:Y:S02]  /*3b00*/  MOV R109, R148 ;  /* 0x00000094006d7202 */ /* 0x000fe40000000f00 */
.L_x_17287:
[----:B------:R-:W-:Y:S05]  /*3b10*/  BSYNC B1 ;  /* 0x0000000000017941 */ /* 0x000fea0003800000 */
.L_x_17285:
        /* <DEDUP_REMOVED lines=16> */
.L_x_17291:
[----:B------:R-:W-:Y:S05]  /*3c20*/  BSYNC B2 ;  /* 0x0000000000027941 */ /* 0x000fea0003800000 */
.L_x_17290:
        /* <DEDUP_REMOVED lines=42> */
.L_x_17289:
[----:B------:R-:W-:Y:S05]  /*3ed0*/  BSYNC B1 ;  /* 0x0000000000017941 */ /* 0x000fea0003800000 */
.L_x_17288:
        /* <DEDUP_REMOVED lines=11> */
.L_x_17284:
[----:B0-----:R-:W-:Y:S05]  /*3f90*/  BSYNC B0 ;  /* 0x0000000000007941 */ /* 0x001fea0003800000 */
.L_x_17283:
        /* <DEDUP_REMOVED lines=18> */
.L_x_17295:
[----:B------:R-:W-:Y:S02]  /*40c0*/  IMAD.MOV.U32 R107, RZ, RZ, R148 ;  /* 0x000000ffff6b7224 */ /* 0x000fe400078e0094 */
.L_x_17296:
[----:B------:R-:W-:Y:S05]  /*40d0*/  BSYNC B1 ;  /* 0x0000000000017941 */ /* 0x000fea0003800000 */
.L_x_17294:
        /* <DEDUP_REMOVED lines=16> */
.L_x_17300:
[----:B------:R-:W-:Y:S05]  /*41e0*/  BSYNC B2 ;  /* 0x0000000000027941 */ /* 0x000fea0003800000 */
.L_x_17299:
        /* <DEDUP_REMOVED lines=42> */
.L_x_17298:
[----:B------:R-:W-:Y:S05]  /*4490*/  BSYNC B1 ;  /* 0x0000000000017941 */ /* 0x000fea0003800000 */
.L_x_17297:
        /* <DEDUP_REMOVED lines=11> */
.L_x_17293:
[----:B------:R-:W-:Y:S05]  /*4550*/  BSYNC B0 ;  /* 0x0000000000007941 */ /* 0x000fea0003800000 */
.L_x_17292:
        /* <DEDUP_REMOVED lines=18> */
.L_x_17304:
[----:B------:R-:W-:Y:S02]  /*4680*/  IMAD.MOV.U32 R107, RZ, RZ, R148 ;  /* 0x000000ffff6b7224 */ /* 0x000fe400078e0094 */
.L_x_17305:
[----:B------:R-:W-:Y:S05]  /*4690*/  BSYNC B1 ;  /* 0x0000000000017941 */ /* 0x000fea0003800000 */
.L_x_17303:
        /* <DEDUP_REMOVED lines=16> */
.L_x_17309:
[----:B------:R-:W-:Y:S05]  /*47a0*/  BSYNC B2 ;  /* 0x0000000000027941 */ /* 0x000fea0003800000 */
.L_x_17308:
        /* <DEDUP_REMOVED lines=42> */
.L_x_17307:
[----:B------:R-:W-:Y:S05]  /*4a50*/  BSYNC B1 ;  /* 0x0000000000017941 */ /* 0x000fea0003800000 */
.L_x_17306:
        /* <DEDUP_REMOVED lines=11> */
.L_x_17302:
[----:B------:R-:W-:Y:S05]  /*4b10*/  BSYNC B0 ;  /* 0x0000000000007941 */ /* 0x000fea0003800000 */
.L_x_17301:
        /* <DEDUP_REMOVED lines=18> */
.L_x_17313:
[----:B------:R-:W-:Y:S02]  /*4c40*/  MOV R107, R148 ;  /* 0x00000094006b7202 */ /* 0x000fe40000000f00 */
.L_x_17314:
[----:B------:R-:W-:Y:S05]  /*4c50*/  BSYNC B1 ;  /* 0x0000000000017941 */ /* 0x000fea0003800000 */
.L_x_17312:
        /* <DEDUP_REMOVED lines=16> */
.L_x_17318:
[----:B------:R-:W-:Y:S05]  /*4d60*/  BSYNC B2 ;  /* 0x0000000000027941 */ /* 0x000fea0003800000 */
.L_x_17317:
        /* <DEDUP_REMOVED lines=43> */
.L_x_17316:
[----:B------:R-:W-:Y:S05]  /*5020*/  BSYNC B1 ;  /* 0x0000000000017941 */ /* 0x000fea0003800000 */
.L_x_17315:
        /* <DEDUP_REMOVED lines=11> */
.L_x_17311:
[----:B------:R-:W-:Y:S05]  /*50e0*/  BSYNC B0 ;  /* 0x0000000000007941 */ /* 0x000fea0003800000 */
.L_x_17310:
        /* <DEDUP_REMOVED lines=18> */
.L_x_17322:
[----:B------:R-:W-:Y:S02]  /*5210*/  IMAD.MOV.U32 R107, RZ, RZ, R148 ;  /* 0x000000ffff6b7224 */ /* 0x000fe400078e0094 */
.L_x_17323:
[----:B------:R-:W-:Y:S05]  /*5220*/  BSYNC B1 ;  /* 0x0000000000017941 */ /* 0x000fea0003800000 */
.L_x_17321:
        /* <DEDUP_REMOVED lines=16> */
.L_x_17327:
[----:B------:R-:W-:Y:S05]  /*5330*/  BSYNC B2 ;  /* 0x0000000000027941 */ /* 0x000fea0003800000 */
.L_x_17326:
        /* <DEDUP_REMOVED lines=43> */
.L_x_17325:
[----:B------:R-:W-:Y:S05]  /*55f0*/  BSYNC B1 ;  /* 0x0000000000017941 */ /* 0x000fea0003800000 */
.L_x_17324:
[----:B------:R-:W0:Y:S01]  /*5600*/  I2F.U32 R100, R107 ;  /* 0x0000006b00647306 */ /* 0x000e220000201000 */
[----:B------:R-:W-:Y:S01]  /*5610*/  HADD2.F32 R103, -RZ, R78.H0_H0 ;  /* 0x2000004eff677230 */ /* 0x000fe20000004100 */
        /* <DEDUP_REMOVED lines=9> */
.L_x_17320:
[----:B------:R-:W-:Y:S05]  /*56b0*/  BSYNC B0 ;  /* 0x0000000000007941 */ /* 0x000fea0003800000 */
.L_x_17319:
        /* <DEDUP_REMOVED lines=18> */
.L_x_17331:
[----:B------:R-:W-:Y:S02]  /*57e0*/  IMAD.MOV.U32 R107, RZ, RZ, R148 ;  /* 0x000000ffff6b7224 */ /* 0x000fe400078e0094 */
.L_x_17332:
[----:B------:R-:W-:Y:S05]  /*57f0*/  BSYNC B1 ;  /* 0x0000000000017941 */ /* 0x000fea0003800000 */
.L_x_17330:
        /* <DEDUP_REMOVED lines=16> */
.L_x_17336:
[----:B------:R-:W-:Y:S05]  /*5900*/  BSYNC B2 ;  /* 0x0000000000027941 */ /* 0x000fea0003800000 */
.L_x_17335:
        /* <DEDUP_REMOVED lines=43> */
.L_x_17334:
[----:B------:R-:W-:Y:S05]  /*5bc0*/  BSYNC B1 ;  /* 0x0000000000017941 */ /* 0x000fea0003800000 */
.L_x_17333:
[----:B------:R-:W0:Y:S01]  /*5bd0*/  I2F.U32 R101, R107 ;  /* 0x0000006b00657306 */ /* 0x000e220000201000 */
[----:B------:R-:W-:Y:S01]  /*5be0*/  HADD2.F32 R109, -RZ, R78.H1_H1 ;  /* 0x3000004eff6d7230 */ /* 0x000fe20000004100 */
        /* <DEDUP_REMOVED lines=9> */
.L_x_17329:
[----:B------:R-:W-:Y:S05]  /*5c80*/  BSYNC B0 ;  /* 0x0000000000007941 */ /* 0x000fea0003800000 */
.L_x_17328:
        /* <DEDUP_REMOVED lines=18> */
.L_x_17340:
[----:B------:R-:W-:Y:S02]  /*5db0*/  MOV R109, R148 ;  /* 0x00000094006d7202 */ /* 0x000fe40000000f00 */
.L_x_17341:
[----:B------:R-:W-:Y:S05]  /*5dc0*/  BSYNC B1 ;  /* 0x0000000000017941 */ /* 0x000fea0003800000 */
.L_x_17339:
        /* <DEDUP_REMOVED lines=16> */
.L_x_17345:
[----:B------:R-:W-:Y:S05]  /*5ed0*/  BSYNC B2 ;  /* 0x0000000000027941 */ /* 0x000fea0003800000 */
.L_x_17344:
        /* <DEDUP_REMOVED lines=43> */
.L_x_17343:
[----:B------:R-:W-:Y:S05]  /*6190*/  BSYNC B1 ;  /* 0x0000000000017941 */ /* 0x000fea0003800000 */
.L_x_17342:
[----:B------:R-:W0:Y:S01]  /*61a0*/  I2F.U32 R102, R109 ;  /* 0x0000006d00667306 */ /* 0x000e220000201000 */
[----:B------:R-:W-:Y:S01]  /*61b0*/  HFMA2.MMA R103, -RZ, RZ, 0.1171875, 0 ;  /* 0x2f800000ff677435 */ /* 0x000fe200000001ff */
[----:B------:R-:W-:-:S05]  /*61c0*/  HADD2.F32 R110, -RZ, R79.H0_H0 ;  /* 0x2000004fff6e7230 */ /* 0x000fca0000004100 */
        /* <DEDUP_REMOVED lines=8> */
.L_x_17338:
[----:B------:R-:W-:Y:S05]  /*6250*/  BSYNC B0 ;  /* 0x0000000000007941 */ /* 0x000fea0003800000 */
.L_x_17337:
        /* <DEDUP_REMOVED lines=18> */
.L_x_17349:
[----:B------:R-:W-:Y:S02]  /*6380*/  IMAD.MOV.U32 R109, RZ, RZ, R148 ;  /* 0x000000ffff6d7224 */ /* 0x000fe400078e0094 */
.L_x_17350:
[----:B------:R-:W-:Y:S05]  /*6390*/  BSYNC B1 ;  /* 0x0000000000017941 */ /* 0x000fea0003800000 */
.L_x_17348:
        /* <DEDUP_REMOVED lines=16> */
.L_x_17354:
[----:B------:R-:W-:Y:S05]  /*64a0*/  BSYNC B2 ;  /* 0x0000000000027941 */ /* 0x000fea0003800000 */
.L_x_17353:
        /* <DEDUP_REMOVED lines=43> */
.L_x_17352:
[----:B------:R-:W-:Y:S05]  /*6760*/  BSYNC B1 ;  /* 0x0000000000017941 */ /* 0x000fea0003800000 */
.L_x_17351:
        /* <DEDUP_REMOVED lines=11> */
.L_x_17347:
[----:B------:R-:W-:Y:S05]  /*6820*/  BSYNC B0 ;  /* 0x0000000000007941 */ /* 0x000fea0003800000 */
.L_x_17346:
        /* <DEDUP_REMOVED lines=29> */
.L_x_17356:
[----:B------:R-:W-:Y:S05]  /*6a00*/  BSYNC B0 ;  /* 0x0000000000007941 */ /* 0x000fea0003800000 */
.L_x_17355:
        /* <DEDUP_REMOVED lines=22> */
.L_x_17360:
[----:B------:R-:W-:Y:S02]  /*6b70*/  IMAD.MOV.U32 R154, RZ, RZ, R148 ;  /* 0x000000ffff9a7224 */ /* 0x000fe400078e0094 */
.L_x_17361:
[----:B------:R-:W-:Y:S05]  /*6b80*/  BSYNC B1 ;  /* 0x0000000000017941 */ /* 0x000fea0003800000 */
.L_x_17359:
        /* <DEDUP_REMOVED lines=16> */
.L_x_17365:
[----:B------:R-:W-:Y:S05]  /*6c90*/  BSYNC B2 ;  /* 0x0000000000027941 */ /* 0x000fea0003800000 */
.L_x_17364:
        /* <DEDUP_REMOVED lines=42> */
.L_x_17363:
[----:B------:R-:W-:Y:S05]  /*6f40*/  BSYNC B1 ;  /* 0x0000000000017941 */ /* 0x000fea0003800000 */
.L_x_17362:
[----:B------:R-:W0:Y:S01]  /*6f50*/  I2F.U32 R104, R154 ;  /* 0x0000009a00687306 */ /* 0x000e220000201000 */
[----:B------:R-:W-:Y:S01]  /*6f60*/  HFMA2.MMA R105, -RZ, RZ, 0.1171875, 0 ;  /* 0x2f800000ff697435 */ /* 0x000fe200000001ff */
[----:B-----5:R-:W-:-:S05]  /*6f70*/  HADD2.F32 R106, -RZ, R76.H0_H0 ;  /* 0x2000004cff6a7230 */ /* 0x020fca0000004100 */
        /* <DEDUP_REMOVED lines=8> */
.L_x_17358:
[----:B0-----:R-:W-:Y:S05]  /*7000*/  BSYNC B0 ;  /* 0x0000000000007941 */ /* 0x001fea0003800000 */
.L_x_17357:
        /* <DEDUP_REMOVED lines=18> */
.L_x_17369:
[----:B------:R-:W-:Y:S02]  /*7130*/  IMAD.MOV.U32 R154, RZ, RZ, R148 ;  /* 0x000000ffff9a7224 */ /* 0x000fe400078e0094 */
.L_x_17370:
[----:B------:R-:W-:Y:S05]  /*7140*/  BSYNC B1 ;  /* 0x0000000000017941 */ /* 0x000fea0003800000 */
.L_x_17368:
        /* <DEDUP_REMOVED lines=16> */
.L_x_17374:
[----:B------:R-:W-:Y:S05]  /*7250*/  BSYNC B2 ;  /* 0x0000000000027941 */ /* 0x000fea0003800000 */
.L_x_17373:
        /* <DEDUP_REMOVED lines=43> */
.L_x_17372:
[----:B------:R-:W-:Y:S05]  /*7510*/  BSYNC B1 ;  /* 0x0000000000017941 */ /* 0x000fea0003800000 */
.L_x_17371:
[----:B------:R-:W0:Y:S01]  /*7520*/  I2F.U32 R105, R154 ;  /* 0x0000009a00697306 */ /* 0x000e220000201000 */
[----:B-----5:R-:W-:Y:S01]  /*7530*/  HADD2.F32 R108, -RZ, R76.H1_H1 ;  /* 0x3000004cff6c7230 */ /* 0x020fe20000004100 */
        /* <DEDUP_REMOVED lines=9> */
.L_x_17367:
[----:B------:R-:W-:Y:S05]  /*75d0*/  BSYNC B0 ;  /* 0x0000000000007941 */ /* 0x000fea0003800000 */
.L_x_17366:
        /* <DEDUP_REMOVED lines=18> */
.L_x_17378:
[----:B------:R-:W-:Y:S02]  /*7700*/  IMAD.MOV.U32 R154, RZ, RZ, R148 ;  /* 0x000000ffff9a7224 */ /* 0x000fe400078e0094 */
.L_x_17379:
[----:B------:R-:W-:Y:S05]  /*7710*/  BSYNC B1 ;  /* 0x0000000000017941 */ /* 0x000fea0003800000 */
.L_x_17377:
        /* <DEDUP_REMOVED lines=16> */
.L_x_17383:
[----:B------:R-:W-:Y:S05]  /*7820*/  BSYNC B2 ;  /* 0x0000000000027941 */ /* 0x000fea0003800000 */
.L_x_17382:
        /* <DEDUP_REMOVED lines=43> */
.L_x_17381:
[----:B------:R-:W-:Y:S05]  /*7ae0*/  BSYNC B1 ;  /* 0x0000000000017941 */ /* 0x000fea0003800000 */
.L_x_17380:
        /* <DEDUP_REMOVED lines=11> */
.L_x_17376:
[----:B------:R-:W-:Y:S05]  /*7ba0*/  BSYNC B0 ;  /* 0x0000000000007941 */ /* 0x000fea0003800000 */
.L_x_17375:
        /* <DEDUP_REMOVED lines=18> */
.L_x_17387:
[----:B------:R-:W-:Y:S02]  /*7cd0*/  MOV R154, R148 ;  /* 0x00000094009a7202 */ /* 0x000fe40000000f00 */
.L_x_17388:
[----:B------:R-:W-:Y:S05]  /*7ce0*/  BSYNC B1 ;  /* 0x0000000000017941 */ /* 0x000fea0003800000 */
.L_x_17386:
        /* <DEDUP_REMOVED lines=16> */
.L_x_17392:
[----:B------:R-:W-:Y:S05]  /*7df0*/  BSYNC B2 ;  /* 0x0000000000027941 */ /* 0x000fea0003800000 */
.L_x_17391:
        /* <DEDUP_REMOVED lines=44> */
.L_x_17390:
[----:B------:R-:W-:Y:S05]  /*80c0*/  BSYNC B1 ;  /* 0x0000000000017941 */ /* 0x000fea0003800000 */
.L_x_17389:
        /* <DEDUP_REMOVED lines=11> */
.L_x_17385:
[----:B------:R-:W-:Y:S05]  /*8180*/  BSYNC B0 ;  /* 0x0000000000007941 */ /* 0x000fea0003800000 */
.L_x_17384:
        /* <DEDUP_REMOVED lines=18> */
.L_x_17396:
[----:B------:R-:W-:Y:S02]  /*82b0*/  MOV R154, R148 ;  /* 0x00000094009a7202 */ /* 0x000fe40000000f00 */
.L_x_17397:
[----:B------:R-:W-:Y:S05]  /*82c0*/  BSYNC B1 ;  /* 0x0000000000017941 */ /* 0x000fea0003800000 */
.L_x_17395:
        /* <DEDUP_REMOVED lines=16> */
.L_x_17401:
[----:B------:R-:W-:Y:S05]  /*83d0*/  BSYNC B2 ;  /* 0x0000000000027941 */ /* 0x000fea0003800000 */
.L_x_17400:
        /* <DEDUP_REMOVED lines=42> */
[----:B------:R-:W-:Y:S02]  /*8680*/  IMAD.MOV.U32 R152, RZ, RZ, R108 ;  /* 0x000000ffff987224 */ /* 0x000fe400078e006c */
.L_x_17399:
[----:B------:R-:W-:Y:S05]  /*8690*/  BSYNC B1 ;  /* 0x0000000000017941 */ /* 0x000fea0003800000 */
.L_x_17398:
        /* <DEDUP_REMOVED lines=11> */
.L_x_17394:
[----:B------:R-:W-:Y:S05]  /*8750*/  BSYNC B0 ;  /* 0x0000000000007941 */ /* 0x000fea0003800000 */
.L_x_17393:
        /* <DEDUP_REMOVED lines=18> */
.L_x_17405:
[----:B------:R-:W-:Y:S02]  /*8880*/  IMAD.MOV.U32 R154, RZ, RZ, R148 ;  /* 0x000000ffff9a7224 */ /* 0x000fe400078e0094 */
.L_x_17406:
[----:B------:R-:W-:Y:S05]  /*8890*/  BSYNC B1 ;  /* 0x0000000000017941 */ /* 0x000fea0003800000 */
.L_x_17404:
        /* <DEDUP_REMOVED lines=16> */
.L_x_17410:
[----:B------:R-:W-:Y:S05]  /*89a0*/  BSYNC B2 ;  /* 0x0000000000027941 */ /* 0x000fea0003800000 */
.L_x_17409:
        /* <DEDUP_REMOVED lines=43> */
.L_x_17408:
[----:B------:R-:W-:Y:S05]  /*8c60*/  BSYNC B1 ;  /* 0x0000000000017941 */ /* 0x000fea0003800000 */
.L_x_17407:
        /* <DEDUP_REMOVED lines=11> */
.L_x_17403:
[----:B------:R-:W-:Y:S05]  /*8d20*/  BSYNC B0 ;  /* 0x0000000000007941 */ /* 0x000fea0003800000 */
.L_x_17402:
        /* <DEDUP_REMOVED lines=18> */
.L_x_17414:
[----:B------:R-:W-:Y:S02]  /*8e50*/  IMAD.MOV.U32 R155, RZ, RZ, R148 ;  /* 0x000000ffff9b7224 */ /* 0x000fe400078e0094 */
.L_x_17415:
[----:B------:R-:W-:Y:S05]  /*8e60*/  BSYNC B1 ;  /* 0x0000000000017941 */ /* 0x000fea0003800000 */
.L_x_17413:
        /* <DEDUP_REMOVED lines=16> */
.L_x_17419:
[----:B------:R-:W-:Y:S05]  /*8f70*/  BSYNC B2 ;  /* 0x0000000000027941 */ /* 0x000fea0003800000 */
.L_x_17418:
        /* <DEDUP_REMOVED lines=43> */
.L_x_17417:
[----:B------:R-:W-:Y:S05]  /*9230*/  BSYNC B1 ;  /* 0x0000000000017941 */ /* 0x000fea0003800000 */
.L_x_17416:
        /* <DEDUP_REMOVED lines=11> */
.L_x_17412:
[----:B------:R-:W-:Y:S05]  /*92f0*/  BSYNC B0 ;  /* 0x0000000000007941 */ /* 0x000fea0003800000 */
.L_x_17411:
        /* <DEDUP_REMOVED lines=18> */
.L_x_17423:
[----:B------:R-:W-:Y:S02]  /*9420*/  MOV R156, R148 ;  /* 0x00000094009c7202 */ /* 0x000fe40000000f00 */
.L_x_17424:
[----:B------:R-:W-:Y:S05]  /*9430*/  BSYNC B1 ;  /* 0x0000000000017941 */ /* 0x000fea0003800000 */
.L_x_17422:
        /* <DEDUP_REMOVED lines=16> */
.L_x_17428:
[----:B------:R-:W-:Y:S05]  /*9540*/  BSYNC B2 ;  /* 0x0000000000027941 */ /* 0x000fea0003800000 */
.L_x_17427:
        /* <DEDUP_REMOVED lines=43> */
.L_x_17426:
[----:B------:R-:W-:Y:S05]  /*9800*/  BSYNC B1 ;  /* 0x0000000000017941 */ /* 0x000fea0003800000 */
.L_x_17425:
[----:B------:R-:W0:Y:S01]  /*9810*/  I2F.U32 R111, R156 ;  /* 0x0000009c006f7306 */ /* 0x000e220000201000 */
[----:B------:R-:W-:-:S10]  /*9820*/  HFMA2.MMA R142, -RZ, RZ, 0.1171875, 0 ;  /* 0x2f800000ff8e7435 */ /* 0x000fd400000001ff */
        /* <DEDUP_REMOVED lines=9> */
.L_x_17421:
[----:B------:R-:W-:Y:S05]  /*98c0*/  BSYNC B0 ;  /* 0x0000000000007941 */ /* 0x000fea0003800000 */
.L_x_17420:
        /* <DEDUP_REMOVED lines=48> */
.L_x_17430:
[----:B------:R-:W-:Y:S05]  /*9bd0*/  BSYNC B0 ;  /* 0x0000000000007941 */ /* 0x000fea0003800000 */
.L_x_17429:
        /* <DEDUP_REMOVED lines=9> */
.L_x_17437:
        /* <DEDUP_REMOVED lines=68> */
.L_x_17438:
        /* <DEDUP_REMOVED lines=114> */
[----:B------:R-:W-:Y:S01]  /*a7d0*/  F2FP.PACK_AB R88, R93, R88 ;  /* 0x000000585d58723e */ /* 0x000fe200000000ff */
        /* <DEDUP_REMOVED lines=19> */
[----:B------:R-:W-:Y:S01]  /*a910*/  F2FP.PACK_AB R89, R92, R89 ;  /* 0x000000595c59723e */ /* 0x000fe200000000ff */
[----:B------:R-:W-:-:S02]  /*a920*/  FMUL.FTZ R105, R165, R104 ;  /* 0x00000068a5697220 */ /* 0x000fc40000410000 */
[----:B------:R-:W-:Y:S02]  /*a930*/  FFMA.FTZ R95, R33, R94, R9 ;  /* 0x0000005e215f7223 */ /* 0x000fe40000010009 */
[----:B------:R-:W-:Y:S02]  /*a940*/  FFMA.FTZ R93, R38, R99, R14 ;  /* 0x00000063265d7223 */ /* 0x000fe4000001000e */
[----:B------:R-:W-:Y:S01]  /*a950*/  FMUL.FTZ R96, R165, R157 ;  /* 0x0000009da5607220 */ /* 0x000fe20000410000 */
[----:B------:R-:W-:Y:S01]  /*a960*/  F2FP.PACK_AB R90, R95, R90 ;  /* 0x0000005a5f5a723e */ /* 0x000fe200000000ff */
[C---:B------:R-:W-:Y:S02]  /*a970*/  FMUL.FTZ R111, R165.reuse, R110 ;  /* 0x0000006ea56f7220 */ /* 0x040fe40000410000 */
[----:B------:R-:W-:Y:S02]  /*a980*/  FMUL.FTZ R104, R165, R145 ;  /* 0x00000091a5687220 */ /* 0x000fe40000410000 */
[----:B------:R-:W-:-:S02]  /*a990*/  FFMA.FTZ R94, R40, R101, R16 ;  /* 0x00000065285e7223 */ /* 0x000fc40000010010 */
[----:B------:R-:W-:Y:S02]  /*a9a0*/  FFMA.FTZ R99, R41, R98, R17 ;  /* 0x0000006229637223 */ /* 0x000fe40000010011 */
[----:B------:R-:W-:Y:S02]  /*a9b0*/  FFMA.FTZ R98, R48, R109, R24 ;  /* 0x0000006d30627223 */ /* 0x000fe40000010018 */
[----:B------:R-:W-:Y:S01]  /*a9c0*/  FFMA.FTZ R101, R49, R102, R25 ;  /* 0x0000006631657223 */ /* 0x000fe20000010019 */
[----:B------:R-:W-:Y:S01]  /*a9d0*/  F2FP.PACK_AB R94, R99, R94 ;  /* 0x0000005e635e723e */ /* 0x000fe200000000ff */
[----:B------:R-:W-:Y:S01]  /*a9e0*/  FMUL.FTZ R100, R165, R161 ;  /* 0x000000a1a5647220 */ /* 0x000fe20000410000 */
[----:B------:R-:W-:Y:S01]  /*a9f0*/  IADD3 R102, R143, 0x100, RZ ;  /* 0x000001008f667810 */ /* 0x000fe20007ffe0ff */
[----:B------:R-:W-:Y:S01]  /*aa00*/  FFMA.FTZ R92, R36, R97, R12 ;  /* 0x00000061245c7223 */ /* 0x000fe2000001000c */
[----:B------:R-:W-:Y:S01]  /*aa10*/  F2FP.PACK_AB R98, R101, R98 ;  /* 0x000000626562723e */ /* 0x000fe200000000ff */
[----:B------:R-:W-:-:S02]  /*aa20*/  FMUL.FTZ R155, R165, R155 ;  /* 0x0000009ba59b7220 */ /* 0x000fc40000410000 */
[C---:B------:R-:W-:Y:S02]  /*aa30*/  FMUL.FTZ R156, R165.reuse, R156 ;  /* 0x0000009ca59c7220 */ /* 0x040fe40000410000 */
[----:B------:R-:W-:Y:S02]  /*aa40*/  FMUL.FTZ R160, R165, R160 ;  /* 0x000000a0a5a07220 */ /* 0x000fe40000410000 */
[----:B------:R-:W-:Y:S02]  /*aa50*/  FFMA.FTZ R97, R37, R96, R13 ;  /* 0x0000006025617223 */ /* 0x000fe4000001000d */
[----:B------:R-:W-:Y:S02]  /*aa60*/  FFMA.FTZ R111, R50, R111, R26 ;  /* 0x0000006f326f7223 */ /* 0x000fe4000001001a */
[----:B------:R-:W-:Y:S01]  /*aa70*/  FFMA.FTZ R104, R51, R104, R27 ;  /* 0x0000006833687223 */ /* 0x000fe2000001001b */
[----:B------:R-:W-:Y:S01]  /*aa80*/  F2FP.PACK_AB R92, R97, R92 ;  /* 0x0000005c615c723e */ /* 0x000fe200000000ff */
[----:B------:R-:W-:-:S02]  /*aa90*/  FMUL.FTZ R158, R165, R158 ;  /* 0x0000009ea59e7220 */ /* 0x000fc40000410000 */
[C---:B------:R-:W-:Y:S01]  /*aaa0*/  FMUL.FTZ R107, R165.reuse, R106 ;  /* 0x0000006aa56b7220 */ /* 0x040fe20000410000 */
[----:B------:R-:W-:Y:S01]  /*aab0*/  F2FP.PACK_AB R99, R104, R111 ;  /* 0x0000006f6863723e */ /* 0x000fe200000000ff */
[----:B------:R-:W-:Y:S01]  /*aac0*/  FMUL.FTZ R162, R165, R162 ;  /* 0x000000a2a5a27220 */ /* 0x000fe20000410000 */
[----:B------:R-:W-:Y:S01]  /*aad0*/  IADD3 R104, R143, 0x200, RZ ;  /* 0x000002008f687810 */ /* 0x000fe20007ffe0ff */
        /* <DEDUP_REMOVED lines=9> */
[----:B------:R-:W-:Y:S01]  /*ab70*/  IMAD.MOV.U32 R105, RZ, RZ, 0x10 ;  /* 0x00000010ff697424 */ /* 0x000fe200078e00ff */
[----:B------:R-:W-:Y:S01]  /*ab80*/  F2FP.PACK_AB R95, R160, R103 ;  /* 0x00000067a05f723e */ /* 0x000fe200000000ff */
[----:B------:R-:W-:Y:S01]  /*ab90*/  FFMA.FTZ R97, R46, R107, R22 ;  /* 0x0000006b2e617223 */ /* 0x000fe20000010016 */
[----:B------:R-:W-:Y:S01]  /*aba0*/  F2FP.PACK_AB R93, R158, R93 ;  /* 0x0000005d9e5d723e */ /* 0x000fe200000000ff */
[----:B------:R-:W-:Y:S02]  /*abb0*/  FFMA.FTZ R162, R47, R162, R23 ;  /* 0x000000a22fa27223 */ /* 0x000fe40000010017 */
[----:B------:R-:W-:-:S03]  /*abc0*/  IMAD.WIDE.U32 R100, R143, R105, c[0x0][0x208] ;  /* 0x000082008f647625 */ /* 0x000fc600078e0069 */
[----:B------:R-:W-:Y:S01]  /*abd0*/  F2FP.PACK_AB R97, R162, R97 ;  /* 0x00000061a261723e */ /* 0x000fe200000000ff */
[-C--:B------:R-:W-:Y:S01]  /*abe0*/  IMAD.WIDE.U32 R102, R102, R105.reuse, c[0x0][0x208] ;  /* 0x0000820066667625 */ /* 0x080fe200078e0069 */
[----:B------:R0:W-:Y:S03]  /*abf0*/  STG.E.128 [R100.64], R88 ;  /* 0x0000005864007986 */ /* 0x0001e6000c101d04 */
[----:B------:R-:W-:Y:S01]  /*ac00*/  IMAD.WIDE.U32 R104, R104, R105, c[0x0][0x208] ;  /* 0x0000820068687625 */ /* 0x000fe200078e0069 */
[----:B------:R0:W-:Y:S04]  /*ac10*/  STG.E.128 [R102.64], R92 ;  /* 0x0000005c66007986 */ /* 0x0001e8000c101d04 */
[----:B------:R0:W-:Y:S02]  /*ac20*/  STG.E.128 [R104.64], R96 ;  /* 0x0000006068007986 */ /* 0x0001e4000c101d04 */
.L_x_17434:
[----:B-1----:R-:W-:Y:S05]  /*ac30*/  BSYNC B0 ;  /* 0x0000000000007941 */ /* 0x002fea0003800000 */
.L_x_17433:
[----:B------:R-:W-:Y:S02]  /*ac40*/  IADD3 R112, R112, c[0x0][0x160], RZ ;  /* 0x0000580070707a10 */ /* 0x000fe40007ffe0ff */
[----:B------:R-:W-:-:S02]  /*ac50*/  LOP3.LUT P1, RZ, R134, 0xff, RZ, 0xc0, !PT ;  /* 0x000000ff86ff7812 */ /* 0x000fc4000782c0ff */
[----:B------:R-:W-:Y:S02]  /*ac60*/  ISETP.GE.AND P0, PT, R112, c[0x0][0x164], PT ;  /* 0x0000590070007a0c */ /* 0x000fe40003f06270 */
[----:B------:R-:W-:-:S11]  /*ac70*/  SEL R134, RZ, 0x1, P1 ;  /* 0x00000001ff867807 */ /* 0x000fd60000800000 */
[----:B0-----:R-:W-:Y:S01]  /*ac80*/  @P0 CALL.REL.NOINC `(.L_x_17435) ;  /* 0x0000001000000944 */ /* 0x001fe20003c00000 */
[----:B------:R-:W-:Y:S05]  /*ac90*/  BRA `(.L_x_17436) ;  /* 0xffff5b6000007947 */ /* 0x000fea000383ffff */
.L_x_17435:
[----:B------:R-:W-:Y:S05]  /*aca0*/  EXIT ;  /* 0x000000000000794d */ /* 0x000fea0003800000 */
.L_x_17431:
[----:B------:R-:W-:Y:S01]  /*acb0*/  HFMA2.MMA R160, -RZ, RZ, 0, 5.9604644775390625e-08 ;  /* 0x00000001ffa07435 */ /* 0x000fe200000001ff */
[----:B------:R-:W-:Y:S01]  /*acc0*/  IMAD.MOV.U32 R151, RZ, RZ, 0x1f ;  /* 0x0000001fff977424 */ /* 0x000fe200078e00ff */
[----:B------:R-:W-:Y:S01]  /*acd0*/  MOV R156, 0xad00 ;  /* 0x0000ad00009c7802 */ /* 0x000fe20000000f00 */
[----:B------:R-:W-:-:S03]  /*ace0*/  IMAD.MOV.U32 R158, RZ, RZ, -0x1 ;  /* 0xffffffffff9e7424 */ /* 0x000fc600078e00ff */
[----:B------:R-:W-:Y:S05]  /*acf0*/  CALL.REL.NOINC `($__internal_127_$__cuda_sm70_shflsync_bfly_p) ;  /* 0x0000069000007944 */ /* 0x000fea0003c00000 */
[----:B-1----:R-:W-:Y:S01]  /*ad00*/  MOV R150, R160 ;  /* 0x000000a000967202 */ /* 0x002fe20000000f00 */
[----:B0-----:R-:W-:Y:S05]  /*ad10*/  BRA `(.L_x_17437) ;  /* 0xffffef5000007947 */ /* 0x001fea000383ffff */
.L_x_17432:
[----:B------:R-:W-:Y:S01]  /*ad20*/  IMAD.MOV.U32 R160, RZ, RZ, 0x2 ;  /* 0x00000002ffa07424 */ /* 0x000fe200078e00ff */
[----:B------:R-:W-:Y:S01]  /*ad30*/  MOV R158, 0xffffffff ;  /* 0xffffffff009e7802 */ /* 0x000fe20000000f00 */
[----:B------:R-:W-:Y:S01]  /*ad40*/  IMAD.MOV.U32 R151, RZ, RZ, 0x1f ;  /* 0x0000001fff977424 */ /* 0x000fe200078e00ff */
[----:B------:R-:W-:Y:S02]  /*ad50*/  MOV R156, 0xad70 ;  /* 0x0000ad70009c7802 */ /* 0x000fe40000000f00 */
[----:B------:R-:W-:Y:S05]  /*ad60*/  CALL.REL.NOINC `($__internal_127_$__cuda_sm70_shflsync_bfly_p) ;  /* 0x0000062000007944 */ /* 0x000fea0003c00000 */
[----:B01----:R-:W-:Y:S01]  /*ad70*/  FADD.FTZ R155, R155, R160 ;  /* 0x000000a09b9b7221 */ /* 0x003fe20000010000 */
[----:B------:R-:W-:Y:S01]  /*ad80*/  MOV R158, 0xffffffff ;  /* 0xffffffff009e7802 */ /* 0x000fe20000000f00 */
[----:B------:R-:W-:Y:S01]  /*ad90*/  IMAD.MOV.U32 R160, RZ, RZ, 0x4 ;  /* 0x00000004ffa07424 */ /* 0x000fe200078e00ff */
[----:B------:R-:W-:Y:S01]  /*ada0*/  MOV R156, 0xadd0 ;  /* 0x0000add0009c7802 */ /* 0x000fe20000000f00 */
[----:B------:R-:W-:-:S02]  /*adb0*/  IMAD.MOV.U32 R151, RZ, RZ, 0x1f ;  /* 0x0000001fff977424 */ /* 0x000fc400078e00ff */
        /* <DEDUP_REMOVED lines=67> */
[----:B------:R-:W-:Y:S05]  /*b1f0*/  CALL.REL.NOINC `($__internal_127_$__cuda_sm70_shflsync_bfly_p) ;  /* 0x0000019000007944 */ /* 0x000fea0003c00000 */
[----:B01----:R-:W-:Y:S01]  /*b200*/  FADD.FTZ R155, R155, R160 ;  /* 0x000000a09b9b7221 */ /* 0x003fe20000010000 */
[----:B------:R-:W-:Y:S01]  /*b210*/  MOV R158, 0xffffffff ;  /* 0xffffffff009e7802 */ /* 0x000fe20000000f00 */
[----:B------:R-:W-:Y:S01]  /*b220*/  IMAD.MOV.U32 R160, RZ, RZ, 0x2 ;  /* 0x00000002ffa07424 */ /* 0x000fe200078e00ff */
[----:B------:R-:W-:Y:S01]  /*b230*/  MOV R156, 0xb260 ;  /* 0x0000b260009c7802 */ /* 0x000fe20000000f00 */
[----:B------:R-:W-:Y:S02]  /*b240*/  IMAD.MOV.U32 R151, RZ, RZ, 0x1f ;  /* 0x0000001fff977424 */ /* 0x000fe400078e00ff */
        /* <DEDUP_REMOVED lines=19> */
[----:B01----:R-:W-:Y:S05]  /*b380*/  BRA `(.L_x_17438) ;  /* 0xffffed2000007947 */ /* 0x003fea000383ffff */
        .weak           $__internal_127_$__cuda_sm70_shflsync_bfly_p
        .type           $__internal_127_$__cuda_sm70_shflsync_bfly_p,@function
        .size           $__internal_127_$__cuda_sm70_shflsync_bfly_p,(.L_x_22215 - $__internal_127_$__cuda_sm70_shflsync_bfly_p)
$__internal_127_$__cuda_sm70_shflsync_bfly_p:
[----:B------:R-:W-:Y:S01]  /*b390*/  IMAD.MOV.U32 R157, RZ, RZ, 0x0 ;  /* 0x00000000ff9d7424 */ /* 0x000fe200078e00ff */
[----:B------:R-:W-:Y:S04]  /*b3a0*/  WARPSYNC R158 ;  /* 0x0000009e00007348 */ /* 0x000fe80003800000 */
[----:B------:R0:W1:Y:S01]  /*b3b0*/  SHFL.BFLY PT, R160, R155, R160, R151 ;  /* 0x0c0000a09ba07389 */ /* 0x00006200000e0097 */
[----:B------:R-:W-:Y:S05]  /*b3c0*/  RET.REL.NODEC R156 `(_ZN10layer_norm13ln_fwd_kernelINS_13Kernel_traitsIf6__halffS2_fjLj6144ELj1ELj1ELj8ELj16ENS_18Kernel_traits_baseILj6144EfS2_fS2_fjLj256EEEEELb1ELb1ELb1ELb1EEEvNS_9FwdParamsE) ;  /* 0xffff4c309c007950 */ /* 0x000fea0003c3ffff */
.L_x_17439:
        /* <DEDUP_REMOVED lines=11> */
.L_x_22215:


//--------------------- .text._ZN10layer_norm13ln_fwd_kernelINS_13Kernel_traitsI6__halfffffjLj6144ELj1ELj1ELj8ELj16ENS_18Kernel_traits_baseILj6144ES2_ffffjLj256EEEEELb0ELb0ELb0ELb0EEEvNS_9FwdParamsE --------------------------
	.section	.text._ZN10layer_norm13ln_fwd_kernelINS_13Kernel_traitsI6__halfffffjLj6144ELj1ELj1ELj8ELj16ENS_18Kernel_traits_baseILj6144ES2_ffffjLj256EEEEELb0ELb0ELb0ELb0EEEvNS_9FwdParamsE,"ax",@progbits
	.sectioninfo	@"SHI_REGISTERS=128"
	.align	128
        .global         _ZN10layer_norm13ln_fwd_kernelINS_13Kernel_traitsI6__halfffffjLj6144ELj1ELj1ELj8ELj16ENS_18Kernel_traits_baseILj6144ES2_ffffjLj256EEEEELb0ELb0ELb0ELb0EEEvNS_9FwdParamsE
        .type           _ZN10layer_norm13ln_fwd_kernelINS_13Kernel_traitsI6__halfffffjLj6144ELj1ELj1ELj8ELj16ENS_18Kernel_traits_baseILj6144ES2_ffffjLj256EEEEELb0ELb0ELb0ELb0EEEvNS_9FwdParamsE,@function
        .size           _ZN10layer_norm13ln_fwd_kernelINS_13Kernel_traitsI6__halfffffjLj6144ELj1ELj1ELj8ELj16ENS_18Kernel_traits_baseILj6144ES2_ffffjLj256EEEEELb0ELb0ELb0ELb0EEEvNS_9FwdParamsE,(.L_x_22216 - _ZN10layer_norm13ln_fwd_kernelINS_13Kernel_traitsI6__halfffffjLj6144ELj1ELj1ELj8ELj16ENS_18Kernel_traits_baseILj6144ES2_ffffjLj256EEEEELb0ELb0ELb0ELb0EEEvNS_9FwdParamsE)
        .other          _ZN10layer_norm13ln_fwd_kernelINS_13Kernel_traitsI6__halfffffjLj6144ELj1ELj1ELj8ELj16ENS_18Kernel_traits_baseILj6144ES2_ffffjLj256EEEEELb0ELb0ELb0ELb0EEEvNS_9FwdParamsE,@"STO_CUDA_ENTRY STV_DEFAULT"
_ZN10layer_norm13ln_fwd_kernelINS_13Kernel_traitsI6__halfffffjLj6144ELj1ELj1ELj8ELj16ENS_18Kernel_traits_baseILj6144ES2_ffffjLj256EEEEELb0ELb0ELb0ELb0EEEvNS_9FwdParamsE:
.text._ZN10layer_norm13ln_fwd_kernelINS_13Kernel_traitsI6__halfffffjLj6144ELj1ELj1ELj8ELj16ENS_18Kernel_traits_baseILj6144ES2_ffffjLj256EEEEELb0ELb0ELb0ELb0EEEvNS_9FwdParamsE:
        /* <DEDUP_REMOVED lines=12> */
[C---:B------:R-:W-:Y:S02]  /*00c0*/  ISETP.GE.U32.AND P5, PT, R63.reuse, 0x300, PT ;  /* 0x000003003f00780c */ /* 0x040fe40003fa6070 */
[C---:B------:R-:W-:Y:S02]  /*00d0*/  ISETP.GE.U32.AND P4, PT, R63.reuse, 0x400, PT ;  /* 0x000004003f00780c */ /* 0x040fe40003f86070 */
[----:B------:R-:W-:Y:S02]  /*00e0*/  ISETP.GE.U32.AND P3, PT, R63, 0x500, PT ;  /* 0x000005003f00780c */ /* 0x000fe40003f66070 */
[----:B------:R-:W-:-:S02]  /*00f0*/  P2R R2, PR, RZ, 0x40 ;  /* 0x00000040ff027803 */ /* 0x000fc40000000000 */
[----:B------:R-:W-:Y:S02]  /*0100*/  P2R R2, PR, RZ, 0x20 ;  /* 0x00000020ff027803 */ /* 0x000fe40000000000 */
[----:B------:R-:W-:Y:S02]  /*0110*/  P2R R2, PR, RZ, 0x10 ;  /* 0x00000010ff027803 */ /* 0x000fe40000000000 */
[----:B------:R-:W-:Y:S01]  /*0120*/  P2R R2, PR, RZ, 0x8 ;  /* 0x00000008ff027803 */ /* 0x000fe20000000000 */
[----:B------:R-:W-:Y:S05]  /*0130*/  @!P0 BRA `(.L_x_17441) ;  /* 0x000000a000008947 */ /* 0x000fea0003800000 */
[----:B------:R-:W-:Y:S01]  /*0140*/  ISETP.NE.U32.AND P1, PT, RZ, c[0x0][0x218], PT ;  /* 0x00008600ff007a0c */ /* 0x000fe20003f25070 */
[----:B------:R-:W-:-:S03]  /*0150*/  HFMA2.MMA R3, -RZ, RZ, 0, 4.76837158203125e-07 ;  /* 0x00000008ff037435 */ /* 0x000fc600000001ff */
[----:B------:R-:W-:-:S13]  /*0160*/  ISETP.NE.AND.EX P1, PT, RZ, c[0x0][0x21c], PT, P1 ;  /* 0x00008700ff007a0c */ /* 0x000fda0003f25310 */
[----:B------:R-:W-:-:S04]  /*0170*/  @P1 LEA R4, P2, R24, c[0x0][0x218], 0x3 ;  /* 0x0000860018041a11 */ /* 0x000fc800078418ff */
[C---:B------:R-:W-:Y:S01]  /*0180*/  @P1 LEA.HI.X R5, R24.reuse, c[0x0][0x21c], RZ, 0x3, P2 ;  /* 0x0000870018051a11 */ /* 0x040fe200010f1cff */
[----:B------:R-:W-:-:S04]  /*0190*/  IMAD.WIDE.U32 R2, R24, R3, c[0x0][0x1b0] ;  /* 0x00006c0018027625 */ /* 0x000fc800078e0003 */
[----:B------:R0:W5:Y:S04]  /*01a0*/  @P1 LDG.E.64 R60, [R4.64] ;  /* 0x00000004043c1981 */ /* 0x000168000c1e1b00 */
[----:B------:R0:W5:Y:S01]  /*01b0*/  LDG.E.64 R14, [R2.64] ;  /* 0x00000004020e7981 */ /* 0x000162000c1e1b00 */
[----:B------:R-:W-:Y:S01]  /*01c0*/  LOP3.LUT R24, R24, 0x100, RZ, 0xfc, !PT ;  /* 0x0000010018187812 */ /* 0x000fe200078efcff */
[----:B------:R-:W-:Y:S02]  /*01d0*/  @!P1 CS2R R60, SRZ ;  /* 0x00000000003c9805 */ /* 0x000fe4000001ff00 */
.L_x_17441:
[----:B0-----:R-:W-:Y:S05]  /*01e0*/  BSYNC B0 ;  /* 0x0000000000007941 */ /* 0x001fea0003800000 */
.L_x_17440:
[----:B------:R-:W-:Y:S01]  /*01f0*/  BSSY B0, `(.L_x_17442) ;  /* 0x000000c000007945 */ /* 0x000fe20003800000 */
[----:B------:R-:W-:Y:S05]  /*0200*/  @!P6 BRA `(.L_x_17443) ;  /* 0x000000a00000e947 */ /* 0x000fea0003800000 */
[----:B------:R-:W-:Y:S02]  /*0210*/  ISETP.NE.U32.AND P1, PT, RZ, c[0x0][0x218], PT ;  /* 0x00008600ff007a0c */ /* 0x000fe40003f25070 */
[----:B------:R-:W-:Y:S02]  /*0220*/  MOV R5, 0x8 ;  /* 0x0000000800057802 */ /* 0x000fe40000000f00 */
[----:B------:R-:W-:-:S03]  /*0230*/  ISETP.NE.AND.EX P1, PT, RZ, c[0x0][0x21c], PT, P1 ;  /* 0x00008700ff007a0c */ /* 0x000fc60003f25310 */
[----:B------:R-:W-:-:S05]  /*0240*/  IMAD.WIDE.U32 R4, R24, R5, c[0x0][0x1b0] ;  /* 0x00006c0018047625 */ /* 0x000fca00078e0005 */
[----:B------:R0:W5:Y:S05]  /*0250*/  LDG.E.64 R16, [R4.64] ;  /* 0x0000000404107981 */ /* 0x00016a000c1e1b00 */
[----:B------:R-:W-:-:S04]  /*0260*/  @P1 LEA R2, P2, R24, c[0x0][0x218], 0x3 ;  /* 0x0000860018021a11 */ /* 0x000fc800078418ff */
[----:B------:R-:W-:-:S05]  /*0270*/  @P1 LEA.HI.X R3, R24, c[0x0][0x21c], RZ, 0x3, P2 ;  /* 0x0000870018031a11 */ /* 0x000fca00010f1cff */
[----:B------:R0:W5:Y:S01]  /*0280*/  @P1 LDG.E.64 R58, [R2.64] ;  /* 0x00000004023a1981 */ /* 0x000162000c1e1b00 */
[----:B------:R-:W-:Y:S01]  /*0290*/  IADD3 R24, R24, 0x100, RZ ;  /* 0x0000010018187810 */ /* 0x000fe20007ffe0ff */
[----:B------:R-:W-:Y:S02]  /*02a0*/  @!P1 CS2R R58, SRZ ;  /* 0x00000000003a9805 */ /* 0x000fe4000001ff00 */
.L_x_17443:
[----:B0-----:R-:W-:Y:S05]  /*02b0*/  BSYNC B0 ;  /* 0x0000000000007941 */ /* 0x001fea0003800000 */
.L_x_17442:
[----:B------:R-:W-:Y:S01]  /*02c0*/  BSSY B0, `(.L_x_17444) ;  /* 0x000000c000007945 */ /* 0x000fe20003800000 */
        /* <DEDUP_REMOVED lines=9> */
[----:B------:R-:W-:Y:S01]  /*0360*/  IADD3 R24, R24, 0x100, RZ ;  /* 0x0000010018187810 */ /* 0x000fe20007ffe0ff */
[----:B------:R-:W-:Y:S02]  /*0370*/  @!P1 CS2R R8, SRZ ;  /* 0x0000000000089805 */ /* 0x000fe4000001ff00 */
.L_x_17445:
[----:B0-----:R-:W-:Y:S05]  /*0380*/  BSYNC B0 ;  /* 0x0000000000007941 */ /* 0x001fea0003800000 */
.L_x_17444:
        /* <DEDUP_REMOVED lines=12> */
.L_x_17447:
[----:B0-----:R-:W-:Y:S05]  /*0450*/  BSYNC B0 ;  /* 0x0000000000007941 */ /* 0x001fea0003800000 */
.L_x_17446:
        /* <DEDUP_REMOVED lines=12> */
.L_x_17449:
[----:B0-----:R-:W-:Y:S05]  /*0520*/  BSYNC B0 ;  /* 0x0000000000007941 */ /* 0x001fea0003800000 */
.L_x_17448:
[----:B------:R-:W-:Y:S01]  /*0530*/  ISETP.GE.U32.AND P1, PT, R63, 0x600, PT ;  /* 0x000006003f00780c */ /* 0x000fe20003f26070 */
[----:B------:R-:W-:Y:S03]  /*0540*/  BSSY B0, `(.L_x_17450) ;  /* 0x000000c000007945 */ /* 0x000fe60003800000 */
[----:B------:R-:W-:-:S09]  /*0550*/  P2R R2, PR, RZ, 0x2 ;  /* 0x00000002ff027803 */ /* 0x000fd20000000000 */
[----:B------:R-:W-:Y:S05]  /*0560*/  @!P1 BRA `(.L_x_17451) ;  /* 0x0000009000009947 */ /* 0x000fea0003800000 */
[----:B------:R-:W-:Y:S02]  /*0570*/  ISETP.NE.U32.AND P1, PT, RZ, c[0x0][0x218], PT ;  /* 0x00008600ff007a0c */ /* 0x000fe40003f25070 */
[----:B------:R-:W-:Y:S02]  /*0580*/  MOV R11, 0x8 ;  /* 0x00000008000b7802 */ /* 0x000fe40000000f00 */
[----:B------:R-:W-:-:S03]  /*0590*/  ISETP.NE.AND.EX P1, PT, RZ, c[0x0][0x21c], PT, P1 ;  /* 0x00008700ff007a0c */ /* 0x000fc60003f25310 */
[----:B------:R-:W-:-:S06]  /*05a0*/  IMAD.WIDE.U32 R10, R24, R11, c[0x0][0x1b0] ;  /* 0x00006c00180a7625 */ /* 0x000fcc00078e000b */
[----:B------:R-:W5:Y:S04]  /*05b0*/  LDG.E.64 R10, [R10.64] ;  /* 0x000000040a0a7981 */ /* 0x000f68000c1e1b00 */
[----:B------:R-:W-:-:S04]  /*05c0*/  @P1 LEA R12, P2, R24, c[0x0][0x218], 0x3 ;  /* 0x00008600180c1a11 */ /* 0x000fc800078418ff */
[----:B------:R-:W-:-:S05]  /*05d0*/  @P1 LEA.HI.X R13, R24, c[0x0][0x21c], RZ, 0x3, P2 ;  /* 0x00008700180d1a11 */ /* 0x000fca00010f1cff */
[----:B------:R0:W5:Y:S01]  /*05e0*/  @P1 LDG.E.64 R2, [R12.64] ;  /* 0x000000040c021981 */ /* 0x000162000c1e1b00 */
[----:B------:R-:W-:-:S03]  /*05f0*/  @!P1 CS2R R2, SRZ ;  /* 0x0000000000029805 */ /* 0x000fc6000001ff00 */
.L_x_17451:
[----:B0-----:R-:W-:Y:S05]  /*0600*/  BSYNC B0 ;  /* 0x0000000000007941 */ /* 0x001fea0003800000 */
.L_x_17450:
        /* <DEDUP_REMOVED lines=9> */
[----:B-----5:R-:W-:Y:S01]  /*06a0*/  HADD2.F32 R62, -RZ, R8.H0_H0 ;  /* 0x20000008ff3e7230 */ /* 0x020fe20000004100 */
[----:B------:R-:W-:Y:S01]  /*06b0*/  LOP3.LUT R13, R65, 0xe0, RZ, 0xc0, !PT ;  /* 0x000000e0410d7812 */ /* 0x000fe200078ec0ff */
[----:B------:R-:W-:Y:S01]  /*06c0*/  HFMA2.MMA R34, -RZ, RZ, 0, 5.9604644775390625e-08 ;  /* 0x00000001ff227435 */ /* 0x000fe200000001ff */
[----:B------:R-:W-:Y:S01]  /*06d0*/  LOP3.LUT R12, R0, 0xff, RZ, 0xc0, !PT ;  /* 0x000000ff000c7812 */ /* 0x000fe200078ec0ff */
[----:B------:R-:W-:Y:S01]  /*06e0*/  HADD2.F32 R57, -RZ, R6.H0_H0 ;  /* 0x20000006ff397230 */ /* 0x000fe20000004100 */
[----:B------:R-:W-:Y:S01]  /*06f0*/  SHF.R.U32.HI R0, RZ, 0x3, R0 ;  /* 0x00000003ff007819 */ /* 0x000fe20000011600 */
[----:B------:R-:W-:Y:S01]  /*0700*/  HADD2.F32 R55, -RZ, R4.H0_H0 ;  /* 0x20000004ff377230 */ /* 0x000fe20000004100 */
[----:B------:R-:W-:Y:S01]  /*0710*/  IADD3 R13, R12, -R13, RZ ;  /* 0x8000000d0c0d7210 */ /* 0x000fe20007ffe0ff */
[----:B------:R-:W-:Y:S01]  /*0720*/  HADD2.F32 R53, -RZ, R2.H0_H0 ;  /* 0x20000002ff357230 */ /* 0x000fe20000004100 */
[----:B------:R-:W-:Y:S01]  /*0730*/  LOP3.LUT R0, R0, 0x1fffffe0, RZ, 0xc0, !PT ;  /* 0x1fffffe000007812 */ /* 0x000fe200078ec0ff */
[----:B------:R-:W-:Y:S01]  /*0740*/  HADD2.F32 R66, -RZ, R60.H0_H0 ;  /* 0x2000003cff427230 */ /* 0x000fe20000004100 */
[----:B------:R-:W-:Y:S01]  /*0750*/  IMNMX R13, RZ, R13, !PT ;  /* 0x0000000dff0d7217 */ /* 0x000fe20007800200 */
[----:B------:R-:W-:Y:S01]  /*0760*/  HADD2.F32 R64, -RZ, R58.H0_H0 ;  /* 0x2000003aff407230 */ /* 0x000fe20000004100 */
[----:B------:R-:W-:Y:S01]  /*0770*/  MOV R43, R18 ;  /* 0x00000012002b7202 */ /* 0x000fe20000000f00 */
[----:B------:R-:W-:Y:S01]  /*0780*/  HADD2.F32 R54, -RZ, R3.H0_H0 ;  /* 0x20000003ff367230 */ /* 0x000fe20000004100 */
[----:B------:R-:W-:Y:S01]  /*0790*/  IMNMX R13, R13, 0x20, PT ;  /* 0x000000200d0d7817 */ /* 0x000fe20003800200 */
[----:B------:R-:W-:Y:S01]  /*07a0*/  HADD2.F32 R56, -RZ, R5.H0_H0 ;  /* 0x20000005ff387230 */ /* 0x000fe20000004100 */
[----:B------:R-:W-:Y:S01]  /*07b0*/  SHF.R.U64 R42, R18, 0x10, R19 ;  /* 0x00000010122a7819 */ /* 0x000fe20000001213 */
[----:B------:R-:W-:Y:S01]  /*07c0*/  HADD2.F32 R43, -RZ, R43.H0_H0 ;  /* 0x2000002bff2b7230 */ /* 0x000fe20000004100 */
[----:B------:R-:W-:Y:S01]  /*07d0*/  IADD3 R13, R13, R0, RZ ;  /* 0x000000000d0d7210 */ /* 0x000fe20007ffe0ff */
[----:B------:R-:W-:Y:S01]  /*07e0*/  ULDC.U8 UR6, c[0x0][0x1f0] ;  /* 0x00007c0000067ab9 */ /* 0x000fe20000000000 */
[----:B------:R-:W-:Y:S01]  /*07f0*/  MOV R41, R19 ;  /* 0x0000001300297202 */ /* 0x000fe20000000f00 */
[----:B------:R-:W-:Y:S01]  /*0800*/  HADD2.F32 R42, -RZ, R42.H0_H0 ;  /* 0x2000002aff2a7230 */ /* 0x000fe20000004100 */
[----:B------:R-:W-:-:S02]  /*0810*/  SHF.L.U32 R13, R13, 0x2, RZ ;  /* 0x000000020d0d7819 */ /* 0x000fc400000006ff */
[----:B------:R-:W-:Y:S01]  /*0820*/  SHF.R.U32.HI R40, RZ, 0x10, R19 ;  /* 0x00000010ff287819 */ /* 0x000fe20000011613 */
[----:B------:R-:W-:Y:S01]  /*0830*/  HADD2.F32 R41, -RZ, R41.H0_H0 ;  /* 0x20000029ff297230 */ /* 0x000fe20000004100 */
[----:B------:R-:W-:Y:S02]  /*0840*/  MOV R18, R10 ;  /* 0x0000000a00127202 */ /* 0x000fe40000000f00 */
[----:B------:R-:W-:Y:S01]  /*0850*/  SHF.R.U64 R19, R10, 0x10, R11 ;  /* 0x000000100a137819 */ /* 0x000fe2000000120b */
[----:B------:R-:W-:Y:S01]  /*0860*/  HADD2.F32 R40, -RZ, R40.H0_H0 ;  /* 0x20000028ff287230 */ /* 0x000fe20000004100 */
[----:B------:R-:W0:Y:S01]  /*0870*/  I2F.U32 R10, R13 ;  /* 0x0000000d000a7306 */ /* 0x000e220000201000 */
[----:B------:R-:W-:Y:S01]  /*0880*/  MOV R51, R14 ;  /* 0x0000000e00337202 */ /* 0x000fe20000000f00 */
[----:B------:R-:W-:Y:S01]  /*0890*/  HADD2.F32 R18, -RZ, R18.H0_H0 ;  /* 0x20000012ff127230 */ /* 0x000fe20000004100 */
[--C-:B------:R-:W-:Y:S01]  /*08a0*/  SHF.R.U64 R50, R14, 0x10, R15.reuse ;  /* 0x000000100e327819 */ /* 0x100fe2000000120f */
[----:B------:R-:W-:Y:S01]  /*08b0*/  HADD2.F32 R19, -RZ, R19.H0_H0 ;  /* 0x20000013ff137230 */ /* 0x000fe20000004100 */
[----:B------:R-:W-:Y:S01]  /*08c0*/  SHF.L.U32 R14, R65, 0x5, RZ ;  /* 0x00000005410e7819 */ /* 0x000fe200000006ff */
[----:B------:R-:W-:Y:S01]  /*08d0*/  HADD2.F32 R51, -RZ, R51.H0_H0 ;  /* 0x20000033ff337230 */ /* 0x000fe20000004100 */
[----:B------:R-:W-:Y:S01]  /*08e0*/  MOV R48, R15 ;  /* 0x0000000f00307202 */ /* 0x000fe20000000f00 */
[----:B------:R-:W-:Y:S01]  /*08f0*/  HADD2.F32 R50, -RZ, R50.H0_H0 ;  /* 0x20000032ff327230 */ /* 0x000fe20000004100 */
[----:B------:R-:W-:-:S02]  /*0900*/  SHF.R.U32.HI R49, RZ, 0x10, R15 ;  /* 0x00000010ff317819 */ /* 0x000fc4000001160f */
[----:B------:R-:W-:Y:S01]  /*0910*/  LOP3.LUT R15, R14, 0x3e0, RZ, 0xc0, !PT ;  /* 0x000003e00e0f7812 */ /* 0x000fe200078ec0ff */
[----:B------:R-:W-:Y:S01]  /*0920*/  HADD2.F32 R48, -RZ, R48.H0_H0 ;  /* 0x20000030ff307230 */ /* 0x000fe20000004100 */
[----:B------:R-:W-:Y:S01]  /*0930*/  SHF.R.U64 R32, R8, 0x10, R9 ;  /* 0x0000001008207819 */ /* 0x000fe20000001209 */
[----:B------:R-:W-:Y:S01]  /*0940*/  HADD2.F32 R49, -RZ, R49.H0_H0 ;  /* 0x20000031ff317230 */ /* 0x000fe20000004100 */
[----:B------:R-:W-:Y:S01]  /*0950*/  IADD3 R15, R12, -R15, RZ ;  /* 0x8000000f0c0f7210 */ /* 0x000fe20007ffe0ff */
[----:B0-----:R-:W0:Y:S01]  /*0960*/  MUFU.RCP R10, R10 ;  /* 0x0000000a000a7308 */ /* 0x001e220000001000 */
[----:B------:R-:W-:Y:S02]  /*0970*/  SHF.R.U64 R8, R6, 0x10, R7 ;  /* 0x0000001006087819 */ /* 0x000fe40000001207 */
[----:B------:R-:W-:Y:S02]  /*0980*/  IMNMX R15, RZ, R15, !PT ;  /* 0x0000000fff0f7217 */ /* 0x000fe40007800200 */
[----:B------:R-:W-:Y:S01]  /*0990*/  MOV R47, R16 ;  /* 0x00000010002f7202 */ /* 0x000fe20000000f00 */
[----:B------:R-:W-:Y:S01]  /*09a0*/  HADD2.F32 R8, -RZ, R8.H0_H0 ;  /* 0x20000008ff087230 */ /* 0x000fe20000004100 */
[----:B------:R-:W-:-:S02]  /*09b0*/  IMNMX R15, R15, 0x20, PT ;  /* 0x000000200f0f7817 */ /* 0x000fc40003800200 */
[--C-:B------:R-:W-:Y:S01]  /*09c0*/  SHF.R.U64 R46, R16, 0x10, R17.reuse ;  /* 0x00000010102e7819 */ /* 0x100fe20000001211 */
[----:B------:R-:W-:Y:S01]  /*09d0*/  HADD2.F32 R47, -RZ, R47.H0_H0 ;  /* 0x2000002fff2f7230 */ /* 0x000fe20000004100 */
[----:B------:R-:W-:Y:S02]  /*09e0*/  MOV R44, R17 ;  /* 0x00000011002c7202 */ /* 0x000fe40000000f00 */
[----:B------:R-:W-:Y:S01]  /*09f0*/  SHF.R.U32.HI R45, RZ, 0x10, R17 ;  /* 0x00000010ff2d7819 */ /* 0x000fe20000011611 */
[----:B------:R-:W-:Y:S01]  /*0a00*/  HADD2.F32 R46, -RZ, R46.H0_H0 ;  /* 0x2000002eff2e7230 */ /* 0x000fe20000004100 */
[----:B------:R-:W-:Y:S01]  /*0a10*/  SHF.R.U64 R6, R4, 0x10, R5 ;  /* 0x0000001004067819 */ /* 0x000fe20000001205 */
[----:B------:R-:W-:Y:S01]  /*0a20*/  HADD2.F32 R44, -RZ, R44.H0_H0 ;  /* 0x2000002cff2c7230 */ /* 0x000fe20000004100 */
[----:B------:R-:W-:Y:S01]  /*0a30*/  MOV R16, R22 ;  /* 0x0000001600107202 */ /* 0x000fe20000000f00 */
[----:B------:R-:W-:Y:S01]  /*0a40*/  HADD2.F32 R45, -RZ, R45.H0_H0 ;  /* 0x2000002dff2d7230 */ /* 0x000fe20000004100 */
[----:B------:R-:W-:Y:S01]  /*0a50*/  MOV R17, R11 ;  /* 0x0000000b00117202 */ /* 0x000fe20000000f00 */
[----:B------:R-:W-:Y:S01]  /*0a60*/  HADD2.F32 R6, -RZ, R6.H0_H0 ;  /* 0x20000006ff067230 */ /* 0x000fe20000004100 */
[----:B------:R-:W-:-:S02]  /*0a70*/  SHF.R.U64 R4, R2, 0x10, R3 ;  /* 0x0000001002047819 */ /* 0x000fc40000001203 */
[----:B------:R-:W-:Y:S01]  /*0a80*/  MOV R26, R20 ;  /* 0x00000014001a7202 */ /* 0x000fe20000000f00 */
[----:B------:R-:W-:Y:S01]  /*0a90*/  HADD2.F32 R17, -RZ, R17.H0_H0 ;  /* 0x20000011ff117230 */ /* 0x000fe20000004100 */
[--C-:B------:R-:W-:Y:S01]  /*0aa0*/  SHF.R.U64 R27, R20, 0x10, R21.reuse ;  /* 0x00000010141b7819 */ /* 0x100fe20000001215 */
[----:B------:R-:W-:Y:S01]  /*0ab0*/  HADD2.F32 R4, -RZ, R4.H0_H0 ;  /* 0x20000004ff047230 */ /* 0x000fe20000004100 */
[----:B------:R-:W-:Y:S01]  /*0ac0*/  MOV R25, R21 ;  /* 0x0000001500197202 */ /* 0x000fe20000000f00 */
[----:B------:R-:W-:Y:S01]  /*0ad0*/  HADD2.F32 R26, -RZ, R26.H0_H0 ;  /* 0x2000001aff1a7230 */ /* 0x000fe20000004100 */
[----:B------:R-:W-:Y:S01]  /*0ae0*/  SHF.R.U32.HI R24, RZ, 0x10, R21 ;  /* 0x00000010ff187819 */ /* 0x000fe20000011615 */
[----:B------:R-:W-:Y:S01]  /*0af0*/  HADD2.F32 R27, -RZ, R27.H0_H0 ;  /* 0x2000001bff1b7230 */ /* 0x000fe20000004100 */
[----:B------:R-:W-:Y:S01]  /*0b00*/  SHF.R.U32.HI R11, RZ, 0x10, R11 ;  /* 0x00000010ff0b7819 */ /* 0x000fe2000001160b */
[----:B------:R-:W-:Y:S01]  /*0b10*/  HADD2.F32 R25, -RZ, R25.H0_H0 ;  /* 0x20000019ff197230 */ /* 0x000fe20000004100 */
[----:B------:R-:W-:Y:S01]  /*0b20*/  IADD3 R0, R0, R15, RZ ;  /* 0x0000000f00007210 */ /* 0x000fe20007ffe0ff */
[----:B------:R-:W-:Y:S01]  /*0b30*/  HADD2.F32 R24, -RZ, R24.H0_H0 ;  /* 0x20000018ff187230 */ /* 0x000fe20000004100 */
[----:B------:R-:W-:-:S02]  /*0b40*/  SHF.R.U32.HI R2, RZ, 0x10, R3 ;  /* 0x00000010ff027819 */ /* 0x000fc40000011603 */
[--C-:B------:R-:W-:Y:S01]  /*0b50*/  SHF.R.U64 R29, R22, 0x10, R23.reuse ;  /* 0x00000010161d7819 */ /* 0x100fe20000001217 */
[----:B------:R-:W-:Y:S01]  /*0b60*/  HADD2.F32 R22, -RZ, R16.H0_H0 ;  /* 0x20000010ff167230 */ /* 0x000fe20000004100 */
[----:B------:R-:W-:Y:S01]  /*0b70*/  MOV R21, R23 ;  /* 0x0000001700157202 */ /* 0x000fe20000000f00 */
[----:B------:R-:W-:Y:S01]  /*0b80*/  HADD2.F32 R16, -RZ, R11.H0_H0 ;  /* 0x2000000bff107230 */ /* 0x000fe20000004100 */
[----:B------:R-:W-:Y:S01]  /*0b90*/  SHF.R.U32.HI R20, RZ, 0x10, R23 ;  /* 0x00000010ff147819 */ /* 0x000fe20000011617 */
[----:B------:R-:W-:Y:S01]  /*0ba0*/  HADD2.F32 R3, -RZ, R2.H0_H0 ;  /* 0x20000002ff037230 */ /* 0x000fe20000004100 */
[--C-:B------:R-:W-:Y:S01]  /*0bb0*/  SHF.R.U64 R15, R60, 0x10, R61.reuse ;  /* 0x000000103c0f7819 */ /* 0x100fe2000000123d */
[----:B------:R-:W-:Y:S01]  /*0bc0*/  HADD2.F32 R60, -RZ, R9.H0_H0 ;  /* 0x20000009ff3c7230 */ /* 0x000fe20000004100 */
[----:B------:R-:W-:Y:S01]  /*0bd0*/  SHF.R.U32.HI R14, RZ, 0x10, R61 ;  /* 0x00000010ff0e7819 */ /* 0x000fe2000001163d */
[----:B------:R-:W-:Y:S01]  /*0be0*/  HADD2.F32 R61, -RZ, R61.H0_H0 ;  /* 0x2000003dff3d7230 */ /* 0x000fe20000004100 */
[--C-:B------:R-:W-:Y:S01]  /*0bf0*/  SHF.R.U64 R33, R58, 0x10, R59.reuse ;  /* 0x000000103a217819 */ /* 0x100fe2000000123b */
[----:B------:R-:W-:Y:S01]  /*0c00*/  HADD2.F32 R58, -RZ, R7.H0_H0 ;  /* 0x20000007ff3a7230 */ /* 0x000fe20000004100 */
[----:B------:R-:W-:Y:S01]  /*0c10*/  SHF.R.U32.HI R12, RZ, 0x10, R59 ;  /* 0x00000010ff0c7819 */ /* 0x000fe2000001163b */
[----:B------:R-:W-:Y:S01]  /*0c20*/  HADD2.F32 R59, -RZ, R59.H0_H0 ;  /* 0x2000003bff3b7230 */ /* 0x000fe20000004100 */
[----:B------:R-:W-:Y:S01]  /*0c30*/  SHF.R.U32.HI R31, RZ, 0x10, R9 ;  /* 0x00000010ff1f7819 */ /* 0x000fe20000011609 */
[----:B------:R-:W-:Y:S01]  /*0c40*/  HADD2.F32 R23, -RZ, R29.H0_H0 ;  /* 0x2000001dff177230 */ /* 0x000fe20000004100 */
[----:B------:R-:W-:Y:S01]  /*0c50*/  SHF.R.U32.HI R30, RZ, 0x10, R7 ;  /* 0x00000010ff1e7819 */ /* 0x000fe20000011607 */
[----:B------:R-:W-:Y:S01]  /*0c60*/  HADD2.F32 R21, -RZ, R21.H0_H0 ;  /* 0x20000015ff157230 */ /* 0x000fe20000004100 */
[----:B------:R-:W-:Y:S01]  /*0c70*/  SHF.R.U32.HI R28, RZ, 0x10, R5 ;  /* 0x00000010ff1c7819 */ /* 0x000fe20000011605 */
[----:B------:R-:W-:Y:S01]  /*0c80*/  HADD2.F32 R20, -RZ, R20.H0_H0 ;  /* 0x20000014ff147230 */ /* 0x000fe20000004100 */
[----:B------:R-:W-:Y:S01]  /*0c90*/  PRMT R2, R34, 0x7610, R2 ;  /* 0x0000761022027816 */ /* 0x000fe20000000002 */
[----:B------:R-:W-:Y:S01]  /*0ca0*/  HADD2.F32 R15, -RZ, R15.H0_H0 ;  /* 0x2000000fff0f7230 */ /* 0x000fe20000004100 */
[----:B------:R-:W-:Y:S01]  /*0cb0*/  SHF.L.U32 R0, R0, 0x2, RZ ;  /* 0x0000000200007819 */ /* 0x000fe200000006ff */
[----:B------:R-:W-:-:S02]  /*0cc0*/  HADD2.F32 R14, -RZ, R14.H0_H0 ;  /* 0x2000000eff0e7230 */ /* 0x000fc40000004100 */
[----:B------:R-:W-:Y:S02]  /*0cd0*/  HADD2.F32 R13, -RZ, R33.H0_H0 ;  /* 0x20000021ff0d7230 */ /* 0x000fe40000004100 */
[----:B------:R-:W-:Y:S02]  /*0ce0*/  HADD2.F32 R12, -RZ, R12.H0_H0 ;  /* 0x2000000cff0c7230 */ /* 0x000fe40000004100 */
[----:B------:R-:W-:Y:S02]  /*0cf0*/  HADD2.F32 R11, -RZ, R32.H0_H0 ;  /* 0x20000020ff0b7230 */ /* 0x000fe40000004100 */
[----:B------:R-:W-:Y:S02]  /*0d00*/  HADD2.F32 R9, -RZ, R31.H0_H0 ;  /* 0x2000001fff097230 */ /* 0x000fe40000004100 */
[----:B------:R-:W-:Y:S02]  /*0d10*/  HADD2.F32 R7, -RZ, R30.H0_H0 ;  /* 0x2000001eff077230 */ /* 0x000fe40000004100 */
[----:B0-----:R-:W-:-:S02]  /*0d20*/  HADD2.F32 R5, -RZ, R28.H0_H0 ;  /* 0x2000001cff057230 */ /* 0x001fc40000004100 */
.L_x_17551:
[----:B------:R-:W-:Y:S02]  /*0d30*/  ISETP.NE.U32.AND P2, PT, RZ, c[0x0][0x1c0], PT ;  /* 0x00007000ff007a0c */ /* 0x000fe40003f45070 */
[----:B------:R-:W-:-:S02]  /*0d40*/  MOV R70, 0x3f800000 ;  /* 0x3f80000000467802 */ /* 0x000fc40000000f00 */
[----:B------:R-:W-:-:S13]  /*0d50*/  ISETP.NE.AND.EX P2, PT, RZ, c[0x0][0x1c4], PT, P2 ;  /* 0x00007100ff007a0c */ /* 0x000fda0003f45320 */
[----:B------:R-:W-:-:S05]  /*0d60*/  @P2 MOV R37, 0x4 ;  /* 0x0000000400252802 */ /* 0x000fca0000000f00 */
[----:B------:R-:W-:-:S05]  /*0d70*/  @P2 IMAD.WIDE R36, R52, R37, c[0x0][0x1c0] ;  /* 0x0000700034242625 */ /* 0x000fca00078e0225 */
[----:B------:R0:W5:Y:S01]  /*0d80*/  @P2 LDG.E R70, [R36.64] ;  /* 0x0000000424462981 */ /* 0x000162000c1e1900 */
[----:B------:R-:W-:Y:S01]  /*0d90*/  IMAD R38, R52, c[0x0][0x168], RZ ;  /* 0x00005a0034267a24 */ /* 0x000fe200078e02ff */
[----:B------:R-:W-:Y:S01]  /*0da0*/  LOP3.LUT R68, R65, 0xff, RZ, 0xc0, !PT ;  /* 0x000000ff41447812 */ /* 0x000fe200078ec0ff */
[----:B------:R-:W-:Y:S03]  /*0db0*/  BSSY B0, `(.L_x_17452) ;  /* 0x000002c000007945 */ /* 0x000fe60003800000 */
[----:B------:R-:W-:-:S04]  /*0dc0*/  SHF.R.S32.HI R39, RZ, 0x1f, R38 ;  /* 0x0000001fff277819 */ /* 0x000fc80000011426 */
[----:B------:R-:W-:-:S04]  /*0dd0*/  LEA.HI R39, R39, R38, RZ, 0x2 ;  /* 0x0000002627277211 */ /* 0x000fc800078f10ff */
[----:B------:R-:W-:-:S04]  /*0de0*/  LEA.HI.SX32 R68, R39, R68, 0x1e ;  /* 0x0000004427447211 */ /* 0x000fc800078ff2ff */
[----:B------:R-:W-:Y:S01]  /*0df0*/  MOV R72, R68 ;  /* 0x0000004400487202 */ /* 0x000fe20000000f00 */
        /* <DEDUP_REMOVED lines=11> */
[----:B--2--5:R-:W-:-:S12]  /*0eb0*/  FMUL.FTZ R69, R36, R70 ;  /* 0x0000004624457220 */ /* 0x024fd80000410000 */
[----:B------:R-:W-:Y:S05]  /*0ec0*/  @P2 BRA `(.L_x_17454) ;  /* 0x0000002000002947 */ /* 0x000fea0003800000 */
[----:B0-----:R-:W-:Y:S05]  /*0ed0*/  @P1 BRA `(.L_x_17455) ;  /* 0x0000002000001947 */ /* 0x001fea0003800000 */
[----:B------:R-:W-:Y:S05]  /*0ee0*/  BRA `(.L_x_17456) ;  /* 0x0000002000007947 */ /* 0x000fea0003800000 */
.L_x_17454:
[----:B0-----:R-:W-:-:S05]  /*0ef0*/  FADD.FTZ R69, R28, R69 ;  /* 0x000000451c457221 */ /* 0x001fca0000010000 */
.L_x_17455:
[----:B------:R-:W-:Y:S02]  /*0f00*/  MOV R32, R69 ;  /* 0x0000004500207202 */ /* 0x000fe40000000f00 */
.L_x_17456:
[----:B------:R-:W-:Y:S01]  /*0f10*/  FMUL.FTZ R79, R37, R70 ;  /* 0x00000046254f7220 */ /* 0x000fe20000410000 */
[----:B------:R-:W-:Y:S05]  /*0f20*/  @P2 BRA `(.L_x_17457) ;  /* 0x0000002000002947 */ /* 0x000fea0003800000 */
[----:B------:R-:W-:Y:S05]  /*0f30*/  @P1 BRA `(.L_x_17458) ;  /* 0x0000002000001947 */ /* 0x000fea0003800000 */
[----:B------:R-:W-:Y:S05]  /*0f40*/  BRA `(.L_x_17459) ;  /* 0x0000002000007947 */ /* 0x000fea0003800000 */
.L_x_17457:
[----:B------:R-:W-:-:S05]  /*0f50*/  FADD.FTZ R79, R29, R79 ;  /* 0x0000004f1d4f7221 */ /* 0x000fca0000010000 */
.L_x_17458:
[----:B------:R-:W-:Y:S02]  /*0f60*/  MOV R33, R79 ;  /* 0x0000004f00217202 */ /* 0x000fe40000000f00 */
.L_x_17459:
[----:B------:R-:W-:Y:S01]  /*0f70*/  FMUL.FTZ R93, R38, R70 ;  /* 0x00000046265d7220 */ /* 0x000fe20000410000 */
[----:B------:R-:W-:Y:S05]  /*0f80*/  @P2 BRA `(.L_x_17460) ;  /* 0x0000002000002947 */ /* 0x000fea0003800000 */
[----:B------:R-:W-:Y:S05]  /*0f90*/  @P1 BRA `(.L_x_17461) ;  /* 0x0000002000001947 */ /* 0x000fea0003800000 */
[----:B------:R-:W-:Y:S05]  /*0fa0*/  BRA `(.L_x_17462) ;  /* 0x0000002000007947 */ /* 0x000fea0003800000 */
.L_x_17460:
[----:B------:R-:W-:-:S05]  /*0fb0*/  FADD.FTZ R93, R30, R93 ;  /* 0x0000005d1e5d7221 */ /* 0x000fca0000010000 */
.L_x_17461:
[----:B------:R-:W-:Y:S02]  /*0fc0*/  MOV R34, R93 ;  /* 0x0000005d00227202 */ /* 0x000fe40000000f00 */
.L_x_17462:
[----:B------:R-:W-:Y:S01]  /*0fd0*/  FMUL.FTZ R103, R39, R70 ;  /* 0x0000004627677220 */ /* 0x000fe20000410000 */
[----:B------:R-:W-:Y:S05]  /*0fe0*/  @P2 BRA `(.L_x_17463) ;  /* 0x0000002000002947 */ /* 0x000fea0003800000 */
[----:B------:R-:W-:Y:S05]  /*0ff0*/  @P1 BRA `(.L_x_17464) ;  /* 0x0000002000001947 */ /* 0x000fea0003800000 */
[----:B------:R-:W-:Y:S05]  /*1000*/  BRA `(.L_x_17465) ;  /* 0x0000002000007947 */ /* 0x000fea0003800000 */
.L_x_17463:
[----:B------:R-:W-:-:S05]  /*1010*/  FADD.FTZ R103, R31, R103 ;  /* 0x000000671f677221 */ /* 0x000fca0000010000 */
.L_x_17464:
[----:B------:R-:W-:Y:S02]  /*1020*/  MOV R35, R103 ;  /* 0x0000006700237202 */ /* 0x000fe40000000f00 */
.L_x_17465:
[C---:B------:R-:W-:Y:S02]  /*1030*/  @P1 LEA R36, P2, R68.reuse, c[0x0][0x188], 0x4 ;  /* 0x0000620044241a11 */ /* 0x040fe400078420ff */
[C---:B------:R-:W-:Y:S02]  /*1040*/  IADD3 R72, R68.reuse, 0x100, RZ ;  /* 0x0000010044487810 */ /* 0x040fe40007ffe0ff */
[----:B------:R-:W-:-:S05]  /*1050*/  @P1 LEA.HI.X R37, R68, c[0x0][0x18c], RZ, 0x4, P2 ;  /* 0x0000630044251a11 */ /* 0x000fca00010f24ff */
[----:B------:R0:W-:Y:S04]  /*1060*/  @P1 STG.E.128 [R36.64], R32 ;  /* 0x0000002024001986 */ /* 0x0001e8000c101d04 */
.L_x_17453:
[----:B0-----:R-:W-:Y:S05]  /*1070*/  BSYNC B0 ;  /* 0x0000000000007941 */ /* 0x001fea0003800000 */
.L_x_17452:
[----:B------:R-:W-:Y:S01]  /*1080*/  ISETP.GE.U32.AND P2, PT, R63, 0x200, PT ;  /* 0x000002003f00780c */ /* 0x000fe20003f46070 */
[----:B------:R-:W-:-:S12]  /*1090*/  BSSY B0, `(.L_x_17466) ;  /* 0x0000028000007945 */ /* 0x000fd80003800000 */
        /* <DEDUP_REMOVED lines=15> */
.L_x_17468:
[----:B0-----:R-:W-:-:S05]  /*1190*/  FADD.FTZ R67, R28, R67 ;  /* 0x000000431c437221 */ /* 0x001fca0000010000 */
.L_x_17469:
[----:B------:R-:W-:Y:S02]  /*11a0*/  MOV R32, R67 ;  /* 0x0000004300207202 */ /* 0x000fe40000000f00 */
.L_x_17470:
[----:B------:R-:W-:Y:S01]  /*11b0*/  FMUL.FTZ R81, R37, R70 ;  /* 0x0000004625517220 */ /* 0x000fe20000410000 */
[----:B------:R-:W-:Y:S05]  /*11c0*/  @P2 BRA `(.L_x_17471) ;  /* 0x0000002000002947 */ /* 0x000fea0003800000 */
[----:B------:R-:W-:Y:S05]  /*11d0*/  @P1 BRA `(.L_x_17472) ;  /* 0x0000002000001947 */ /* 0x000fea0003800000 */
[----:B------:R-:W-:Y:S05]  /*11e0*/  BRA `(.L_x_17473) ;  /* 0x0000002000007947 */ /* 0x000fea0003800000 */
.L_x_17471:
[----:B------:R-:W-:-:S05]  /*11f0*/  FADD.FTZ R81, R29, R81 ;  /* 0x000000511d517221 */ /* 0x000fca0000010000 */
.L_x_17472:
[----:B------:R-:W-:Y:S02]  /*1200*/  MOV R33, R81 ;  /* 0x0000005100217202 */ /* 0x000fe40000000f00 */
.L_x_17473:
[----:B------:R-:W-:Y:S01]  /*1210*/  FMUL.FTZ R91, R38, R70 ;  /* 0x00000046265b7220 */ /* 0x000fe20000410000 */
[----:B------:R-:W-:Y:S05]  /*1220*/  @P2 BRA `(.L_x_17474) ;  /* 0x0000002000002947 */ /* 0x000fea0003800000 */
[----:B------:R-:W-:Y:S05]  /*1230*/  @P1 BRA `(.L_x_17475) ;  /* 0x0000002000001947 */ /* 0x000fea0003800000 */
[----:B------:R-:W-:Y:S05]  /*1240*/  BRA `(.L_x_17476) ;  /* 0x0000002000007947 */ /* 0x000fea0003800000 */
.L_x_17474:
[----:B------:R-:W-:-:S05]  /*1250*/  FADD.FTZ R91, R30, R91 ;  /* 0x0000005b1e5b7221 */ /* 0x000fca0000010000 */
.L_x_17475:
[----:B------:R-:W-:Y:S02]  /*1260*/  MOV R34, R91 ;  /* 0x0000005b00227202 */ /* 0x000fe40000000f00 */
.L_x_17476:
[----:B------:R-:W-:Y:S01]  /*1270*/  FMUL.FTZ R105, R39, R70 ;  /* 0x0000004627697220 */ /* 0x000fe20000410000 */
[----:B------:R-:W-:Y:S05]  /*1280*/  @P2 BRA `(.L_x_17477) ;  /* 0x0000002000002947 */ /* 0x000fea0003800000 */
[----:B------:R-:W-:Y:S05]  /*1290*/  @P1 BRA `(.L_x_17478) ;  /* 0x0000002000001947 */ /* 0x000fea0003800000 */
[----:B------:R-:W-:Y:S05]  /*12a0*/  BRA `(.L_x_17479) ;  /* 0x0000002000007947 */ /* 0x000fea0003800000 */
.L_x_17477:
[----:B------:R-:W-:-:S05]  /*12b0*/  FADD.FTZ R105, R31, R105 ;  /* 0x000000691f697221 */ /* 0x000fca0000010000 */
.L_x_17478:
[----:B------:R-:W-:Y:S02]  /*12c0*/  MOV R35, R105 ;  /* 0x0000006900237202 */ /* 0x000fe40000000f00 */
.L_x_17479:
[----:B------:R-:W-:-:S04]  /*12d0*/  @P1 LEA R36, P2, R72, c[0x0][0x188], 0x4 ;  /* 0x0000620048241a11 */ /* 0x000fc800078420ff */
[C---:B------:R-:W-:Y:S02]  /*12e0*/  @P1 LEA.HI.X R37, R72.reuse, c[0x0][0x18c], RZ, 0x4, P2 ;  /* 0x0000630048251a11 */ /* 0x040fe400010f24ff */
[----:B------:R-:W-:-:S03]  /*12f0*/  IADD3 R72, R72, 0x100, RZ ;  /* 0x0000010048487810 */ /* 0x000fc60007ffe0ff */
[----:B------:R0:W-:Y:S04]  /*1300*/  @P1 STG.E.128 [R36.64], R32 ;  /* 0x0000002024001986 */ /* 0x0001e8000c101d04 */
.L_x_17467:
[----:B------:R-:W-:Y:S05]  /*1310*/  BSYNC B0 ;  /* 0x0000000000007941 */ /* 0x000fea0003800000 */
.L_x_17466:
[----:B------:R-:W-:Y:S01]  /*1320*/  ISETP.GE.U32.AND P2, PT, R63, 0x300, PT ;  /* 0x000003003f00780c */ /* 0x000fe20003f46070 */
[----:B------:R-:W-:-:S12]  /*1330*/  BSSY B0, `(.L_x_17480) ;  /* 0x0000028000007945 */ /* 0x000fd80003800000 */
        /* <DEDUP_REMOVED lines=15> */
.L_x_17482:
[----:B0-----:R-:W-:-:S05]  /*1430*/  FADD.FTZ R71, R28, R71 ;  /* 0x000000471c477221 */ /* 0x001fca0000010000 */
.L_x_17483:
[----:B------:R-:W-:Y:S02]  /*1440*/  MOV R32, R71 ;  /* 0x0000004700207202 */ /* 0x000fe40000000f00 */
.L_x_17484:
[----:B------:R-:W-:Y:S01]  /*1450*/  FMUL.FTZ R83, R37, R70 ;  /* 0x0000004625537220 */ /* 0x000fe20000410000 */
[----:B------:R-:W-:Y:S05]  /*1460*/  @P2 BRA `(.L_x_17485) ;  /* 0x0000002000002947 */ /* 0x000fea0003800000 */
[----:B------:R-:W-:Y:S05]  /*1470*/  @P1 BRA `(.L_x_17486) ;  /* 0x0000002000001947 */ /* 0x000fea0003800000 */
[----:B------:R-:W-:Y:S05]  /*1480*/  BRA `(.L_x_17487) ;  /* 0x0000002000007947 */ /* 0x000fea0003800000 */
.L_x_17485:
[----:B------:R-:W-:-:S05]  /*1490*/  FADD.FTZ R83, R29, R83 ;  /* 0x000000531d537221 */ /* 0x000fca0000010000 */
.L_x_17486:
[----:B------:R-:W-:Y:S02]  /*14a0*/  MOV R33, R83 ;  /* 0x0000005300217202 */ /* 0x000fe40000000f00 */
.L_x_17487:
[----:B------:R-:W-:Y:S01]  /*14b0*/  FMUL.FTZ R95, R38, R70 ;  /* 0x00000046265f7220 */ /* 0x000fe20000410000 */
[----:B------:R-:W-:Y:S05]  /*14c0*/  @P2 BRA `(.L_x_17488) ;  /* 0x0000002000002947 */ /* 0x000fea0003800000 */
[----:B------:R-:W-:Y:S05]  /*14d0*/  @P1 BRA `(.L_x_17489) ;  /* 0x0000002000001947 */ /* 0x000fea0003800000 */
[----:B------:R-:W-:Y:S05]  /*14e0*/  BRA `(.L_x_17490) ;  /* 0x0000002000007947 */ /* 0x000fea0003800000 */
.L_x_17488:
[----:B------:R-:W-:-:S05]  /*14f0*/  FADD.FTZ R95, R30, R95 ;  /* 0x0000005f1e5f7221 */ /* 0x000fca0000010000 */
.L_x_17489:
[----:B------:R-:W-:Y:S02]  /*1500*/  MOV R34, R95 ;  /* 0x0000005f00227202 */ /* 0x000fe40000000f00 */
.L_x_17490:
[----:B------:R-:W-:Y:S01]  /*1510*/  FMUL.FTZ R107, R39, R70 ;  /* 0x00000046276b7220 */ /* 0x000fe20000410000 */
[----:B------:R-:W-:Y:S05]  /*1520*/  @P2 BRA `(.L_x_17491) ;  /* 0x0000002000002947 */ /* 0x000fea0003800000 */
[----:B------:R-:W-:Y:S05]  /*1530*/  @P1 BRA `(.L_x_17492) ;  /* 0x0000002000001947 */ /* 0x000fea0003800000 */
[----:B------:R-:W-:Y:S05]  /*1540*/  BRA `(.L_x_17493) ;  /* 0x0000002000007947 */ /* 0x000fea0003800000 */
.L_x_17491:
[----:B------:R-:W-:-:S05]  /*1550*/  FADD.FTZ R107, R31, R107 ;  /* 0x0000006b1f6b7221 */ /* 0x000fca0000010000 */
.L_x_17492:
[----:B------:R-:W-:Y:S02]  /*1560*/  MOV R35, R107 ;  /* 0x0000006b00237202 */ /* 0x000fe40000000f00 */
.L_x_17493:
[----:B------:R-:W-:-:S04]  /*1570*/  @P1 LEA R36, P2, R72, c[0x0][0x188], 0x4 ;  /* 0x0000620048241a11 */ /* 0x000fc800078420ff */
[C---:B------:R-:W-:Y:S02]  /*1580*/  @P1 LEA.HI.X R37, R72.reuse, c[0x0][0x18c], RZ, 0x4, P2 ;  /* 0x0000630048251a11 */ /* 0x040fe400010f24ff */
[----:B------:R-:W-:-:S03]  /*1590*/  IADD3 R72, R72, 0x100, RZ ;  /* 0x0000010048487810 */ /* 0x000fc60007ffe0ff */
[----:B------:R0:W-:Y:S04]  /*15a0*/  @P1 STG.E.128 [R36.64], R32 ;  /* 0x0000002024001986 */ /* 0x0001e8000c101d04 */
.L_x_17481:
[----:B------:R-:W-:Y:S05]  /*15b0*/  BSYNC B0 ;  /* 0x0000000000007941 */ /* 0x000fea0003800000 */
.L_x_17480:
        /* <DEDUP_REMOVED lines=17> */
.L_x_17496:
[----:B0-----:R-:W-:-:S05]  /*16d0*/  FADD.FTZ R73, R28, R73 ;  /* 0x000000491c497221 */ /* 0x001fca0000010000 */
.L_x_17497:
[----:B------:R-:W-:Y:S02]  /*16e0*/  MOV R32, R73 ;  /* 0x0000004900207202 */ /* 0x000fe40000000f00 */
.L_x_17498:
[----:B------:R-:W-:Y:S01]  /*16f0*/  FMUL.FTZ R85, R37, R70 ;  /* 0x0000004625557220 */ /* 0x000fe20000410000 */
[----:B------:R-:W-:Y:S05]  /*1700*/  @P2 BRA `(.L_x_17499) ;  /* 0x0000002000002947 */ /* 0x000fea0003800000 */
[----:B------:R-:W-:Y:S05]  /*1710*/  @P1 BRA `(.L_x_17500) ;  /* 0x0000002000001947 */ /* 0x000fea0003800000 */
[----:B------:R-:W-:Y:S05]  /*1720*/  BRA `(.L_x_17501) ;  /* 0x0000002000007947 */ /* 0x000fea0003800000 */
.L_x_17499:
[----:B------:R-:W-:-:S05]  /*1730*/  FADD.FTZ R85, R29, R85 ;  /* 0x000000551d557221 */ /* 0x000fca0000010000 */
.L_x_17500:
[----:B------:R-:W-:Y:S02]  /*1740*/  MOV R33, R85 ;  /* 0x0000005500217202 */ /* 0x000fe40000000f00 */
.L_x_17501:
[----:B------:R-:W-:Y:S01]  /*1750*/  FMUL.FTZ R97, R38, R70 ;  /* 0x0000004626617220 */ /* 0x000fe20000410000 */
[----:B------:R-:W-:Y:S05]  /*1760*/  @P2 BRA `(.L_x_17502) ;  /* 0x0000002000002947 */ /* 0x000fea0003800000 */
[----:B------:R-:W-:Y:S05]  /*1770*/  @P1 BRA `(.L_x_17503) ;  /* 0x0000002000001947 */ /* 0x000fea0003800000 */
[----:B------:R-:W-:Y:S05]  /*1780*/  BRA `(.L_x_17504) ;  /* 0x0000002000007947 */ /* 0x000fea0003800000 */
.L_x_17502:
[----:B------:R-:W-:-:S05]  /*1790*/  FADD.FTZ R97, R30, R97 ;  /* 0x000000611e617221 */ /* 0x000fca0000010000 */
.L_x_17503:
[----:B------:R-:W-:Y:S02]  /*17a0*/  MOV R34, R97 ;  /* 0x0000006100227202 */ /* 0x000fe40000000f00 */
.L_x_17504:
[----:B------:R-:W-:Y:S01]  /*17b0*/  FMUL.FTZ R109, R39, R70 ;  /* 0x00000046276d7220 */ /* 0x000fe20000410000 */
[----:B------:R-:W-:Y:S05]  /*17c0*/  @P2 BRA `(.L_x_17505) ;  /* 0x0000002000002947 */ /* 0x000fea0003800000 */
[----:B------:R-:W-:Y:S05]  /*17d0*/  @P1 BRA `(.L_x_17506) ;  /* 0x0000002000001947 */ /* 0x000fea0003800000 */
[----:B------:R-:W-:Y:S05]  /*17e0*/  BRA `(.L_x_17507) ;  /* 0x0000002000007947 */ /* 0x000fea0003800000 */
.L_x_17505:
[----:B------:R-:W-:-:S05]  /*17f0*/  FADD.FTZ R109, R31, R109 ;  /* 0x0000006d1f6d7221 */ /* 0x000fca0000010000 */
.L_x_17506:
[----:B------:R-:W-:Y:S02]  /*1800*/  MOV R35, R109 ;  /* 0x0000006d00237202 */ /* 0x000fe40000000f00 */
.L_x_17507:
[----:B------:R-:W-:-:S04]  /*1810*/  @P1 LEA R36, P2, R72, c[0x0][0x188], 0x4 ;  /* 0x0000620048241a11 */ /* 0x000fc800078420ff */
[C---:B------:R-:W-:Y:S02]  /*1820*/  @P1 LEA.HI.X R37, R72.reuse, c[0x0][0x18c], RZ, 0x4, P2 ;  /* 0x0000630048251a11 */ /* 0x040fe400010f24ff */
[----:B------:R-:W-:-:S03]  /*1830*/  IADD3 R72, R72, 0x100, RZ ;  /* 0x0000010048487810 */ /* 0x000fc60007ffe0ff */
[----:B------:R0:W-:Y:S04]  /*1840*/  @P1 STG.E.128 [R36.64], R32 ;  /* 0x0000002024001986 */ /* 0x0001e8000c101d04 */
.L_x_17495:
[----:B------:R-:W-:Y:S05]  /*1850*/  BSYNC B0 ;  /* 0x0000000000007941 */ /* 0x000fea0003800000 */
.L_x_17494:
        /* <DEDUP_REMOVED lines=17> */
.L_x_17510:
[----:B0-----:R-:W-:-:S05]  /*1970*/  FADD.FTZ R75, R28, R75 ;  /* 0x0000004b1c4b7221 */ /* 0x001fca0000010000 */
.L_x_17511:
[----:B------:R-:W-:Y:S02]  /*1980*/  MOV R32, R75 ;  /* 0x0000004b00207202 */ /* 0x000fe40000000f00 */
.L_x_17512:
[----:B------:R-:W-:Y:S01]  /*1990*/  FMUL.FTZ R87, R37, R70 ;  /* 0x0000004625577220 */ /* 0x000fe20000410000 */
[----:B------:R-:W-:Y:S05]  /*19a0*/  @P2 BRA `(.L_x_17513) ;  /* 0x0000002000002947 */ /* 0x000fea0003800000 */
[----:B------:R-:W-:Y:S05]  /*19b0*/  @P1 BRA `(.L_x_17514) ;  /* 0x0000002000001947 */ /* 0x000fea0003800000 */
[----:B------:R-:W-:Y:S05]  /*19c0*/  BRA `(.L_x_17515) ;  /* 0x0000002000007947 */ /* 0x000fea0003800000 */
.L_x_17513:
[----:B------:R-:W-:-:S05]  /*19d0*/  FADD.FTZ R87, R29, R87 ;  /* 0x000000571d577221 */ /* 0x000fca0000010000 */
.L_x_17514:
[----:B------:R-:W-:Y:S02]  /*19e0*/  MOV R33, R87 ;  /* 0x0000005700217202 */ /* 0x000fe40000000f00 */
.L_x_17515:
[----:B------:R-:W-:Y:S01]  /*19f0*/  FMUL.FTZ R99, R38, R70 ;  /* 0x0000004626637220 */ /* 0x000fe20000410000 */
[----:B------:R-:W-:Y:S05]  /*1a00*/  @P2 BRA `(.L_x_17516) ;  /* 0x0000002000002947 */ /* 0x000fea0003800000 */
[----:B------:R-:W-:Y:S05]  /*1a10*/  @P1 BRA `(.L_x_17517) ;  /* 0x0000002000001947 */ /* 0x000fea0003800000 */
[----:B------:R-:W-:Y:S05]  /*1a20*/  BRA `(.L_x_17518) ;  /* 0x0000002000007947 */ /* 0x000fea0003800000 */
.L_x_17516:
[----:B------:R-:W-:-:S05]  /*1a30*/  FADD.FTZ R99, R30, R99 ;  /* 0x000000631e637221 */ /* 0x000fca0000010000 */
.L_x_17517:
[----:B------:R-:W-:Y:S02]  /*1a40*/  MOV R34, R99 ;  /* 0x0000006300227202 */ /* 0x000fe40000000f00 */
.L_x_17518:
[----:B------:R-:W-:Y:S01]  /*1a50*/  FMUL.FTZ R111, R39, R70 ;  /* 0x00000046276f7220 */ /* 0x000fe20000410000 */
[----:B------:R-:W-:Y:S05]  /*1a60*/  @P2 BRA `(.L_x_17519) ;  /* 0x0000002000002947 */ /* 0x000fea0003800000 */
[----:B------:R-:W-:Y:S05]  /*1a70*/  @P1 BRA `(.L_x_17520) ;  /* 0x0000002000001947 */ /* 0x000fea0003800000 */
[----:B------:R-:W-:Y:S05]  /*1a80*/  BRA `(.L_x_17521) ;  /* 0x0000002000007947 */ /* 0x000fea0003800000 */
.L_x_17519:
[----:B------:R-:W-:-:S05]  /*1a90*/  FADD.FTZ R111, R31, R111 ;  /* 0x0000006f1f6f7221 */ /* 0x000fca0000010000 */
.L_x_17520:
[----:B------:R-:W-:Y:S02]  /*1aa0*/  MOV R35, R111 ;  /* 0x0000006f00237202 */ /* 0x000fe40000000f00 */
.L_x_17521:
[----:B------:R-:W-:-:S04]  /*1ab0*/  @P1 LEA R36, P2, R72, c[0x0][0x188], 0x4 ;  /* 0x0000620048241a11 */ /* 0x000fc800078420ff */
[C---:B------:R-:W-:Y:S02]  /*1ac0*/  @P1 LEA.HI.X R37, R72.reuse, c[0x0][0x18c], RZ, 0x4, P2 ;  /* 0x0000630048251a11 */ /* 0x040fe400010f24ff */
[----:B------:R-:W-:-:S03]  /*1ad0*/  IADD3 R72, R72, 0x100, RZ ;  /* 0x0000010048487810 */ /* 0x000fc60007ffe0ff */
[----:B------:R0:W-:Y:S04]  /*1ae0*/  @P1 STG.E.128 [R36.64], R32 ;  /* 0x0000002024001986 */ /* 0x0001e8000c101d04 */
.L_x_17509:
[----:B------:R-:W-:Y:S05]  /*1af0*/  BSYNC B0 ;  /* 0x0000000000007941 */ /* 0x000fea0003800000 */
.L_x_17508:
        /* <DEDUP_REMOVED lines=17> */
.L_x_17524:
[----:B0-----:R-:W-:-:S05]  /*1c10*/  FADD.FTZ R77, R28, R77 ;  /* 0x0000004d1c4d7221 */ /* 0x001fca0000010000 */
.L_x_17525:
[----:B------:R-:W-:Y:S02]  /*1c20*/  MOV R32, R77 ;  /* 0x0000004d00207202 */ /* 0x000fe40000000f00 */
.L_x_17526:
[----:B------:R-:W-:Y:S01]  /*1c30*/  FMUL.FTZ R89, R37, R70 ;  /* 0x0000004625597220 */ /* 0x000fe20000410000 */
[----:B------:R-:W-:Y:S05]  /*1c40*/  @P2 BRA `(.L_x_17527) ;  /* 0x0000002000002947 */ /* 0x000fea0003800000 */
[----:B------:R-:W-:Y:S05]  /*1c50*/  @P1 BRA `(.L_x_17528) ;  /* 0x0000002000001947 */ /* 0x000fea0003800000 */
[----:B------:R-:W-:Y:S05]  /*1c60*/  BRA `(.L_x_17529) ;  /* 0x0000002000007947 */ /* 0x000fea0003800000 */
.L_x_17527:
[----:B------:R-:W-:-:S05]  /*1c70*/  FADD.FTZ R89, R29, R89 ;  /* 0x000000591d597221 */ /* 0x000fca0000010000 */
.L_x_17528:
[----:B------:R-:W-:Y:S02]  /*1c80*/  MOV R33, R89 ;  /* 0x0000005900217202 */ /* 0x000fe40000000f00 */
.L_x_17529:
[----:B------:R-:W-:Y:S01]  /*1c90*/  FMUL.FTZ R101, R38, R70 ;  /* 0x0000004626657220 */ /* 0x000fe20000410000 */
[----:B------:R-:W-:Y:S05]  /*1ca0*/  @P2 BRA `(.L_x_17530) ;  /* 0x0000002000002947 */ /* 0x000fea0003800000 */
[----:B------:R-:W-:Y:S05]  /*1cb0*/  @P1 BRA `(.L_x_17531) ;  /* 0x0000002000001947 */ /* 0x000fea0003800000 */
[----:B------:R-:W-:Y:S05]  /*1cc0*/  BRA `(.L_x_17532) ;  /* 0x0000002000007947 */ /* 0x000fea0003800000 */
.L_x_17530:
[----:B------:R-:W-:-:S05]  /*1cd0*/  FADD.FTZ R101, R30, R101 ;  /* 0x000000651e657221 */ /* 0x000fca0000010000 */
.L_x_17531:
[----:B------:R-:W-:Y:S02]  /*1ce0*/  MOV R34, R101 ;  /* 0x0000006500227202 */ /* 0x000fe40000000f00 */
.L_x_17532:
[----:B------:R-:W-:Y:S01]  /*1cf0*/  FMUL.FTZ R113, R39, R70 ;  /* 0x0000004627717220 */ /* 0x000fe20000410000 */
[----:B------:R-:W-:Y:S05]  /*1d00*/  @P2 BRA `(.L_x_17533) ;  /* 0x0000002000002947 */ /* 0x000fea0003800000 */
[----:B------:R-:W-:Y:S05]  /*1d10*/  @P1 BRA `(.L_x_17534) ;  /* 0x0000002000001947 */ /* 0x000fea0003800000 */
[----:B------:R-:W-:Y:S05]  /*1d20*/  BRA `(.L_x_17535) ;  /* 0x0000002000007947 */ /* 0x000fea0003800000 */
.L_x_17533:
[----:B------:R-:W-:-:S05]  /*1d30*/  FADD.FTZ R113, R31, R113 ;  /* 0x000000711f717221 */ /* 0x000fca0000010000 */
.L_x_17534:
[----:B------:R-:W-:Y:S02]  /*1d40*/  MOV R35, R113 ;  /* 0x0000007100237202 */ /* 0x000fe40000000f00 */
.L_x_17535:
[----:B------:R-:W-:-:S04]  /*1d50*/  @P1 LEA R36, P2, R72, c[0x0][0x188], 0x4 ;  /* 0x0000620048241a11 */ /* 0x000fc800078420ff */
[----:B------:R-:W-:-:S05]  /*1d60*/  @P1 LEA.HI.X R37, R72, c[0x0][0x18c], RZ, 0x4, P2 ;  /* 0x0000630048251a11 */ /* 0x000fca00010f24ff */
[----:B------:R0:W-:Y:S04]  /*1d70*/  @P1 STG.E.128 [R36.64], R32 ;  /* 0x0000002024001986 */ /* 0x0001e8000c101d04 */
.L_x_17523:
[----:B------:R-:W-:Y:S05]  /*1d80*/  BSYNC B0 ;  /* 0x0000000000007941 */ /* 0x000fea0003800000 */
.L_x_17522:
[----:B0-----:R-:W-:Y:S01]  /*1d90*/  FADD.FTZ R36, RZ, R69 ;  /* 0x00000045ff247221 */ /* 0x001fe20000010000 */
[----:B------:R-:W-:Y:S02]  /*1da0*/  LOP3.LUT P2, RZ, R2, 0xff, RZ, 0xc0, !PT ;  /* 0x000000ff02ff7812 */ /* 0x000fe4000784c0ff */
[----:B-----5:R-:W-:Y:S01]  /*1db0*/  SHF.R.U32.HI R70, RZ, 0x5, R65 ;  /* 0x00000005ff467819 */ /* 0x020fe20000011641 */
[----:B------:R-:W-:Y:S01]  /*1dc0*/  FADD.FTZ R36, R79, R36 ;  /* 0x000000244f247221 */ /* 0x000fe20000010000 */
[----:B------:R-:W-:Y:S02]  /*1dd0*/  ISETP.GT.U32.AND P3, PT, R63, 0x2ff, PT ;  /* 0x000002ff3f00780c */ /* 0x000fe40003f64070 */
[----:B------:R-:W-:Y:S01]  /*1de0*/  LOP3.LUT R70, R70, 0x7fffff8, RZ, 0xc0, !PT ;  /* 0x07fffff846467812 */ /* 0x000fe200078ec0ff */
[----:B------:R-:W-:Y:S01]  /*1df0*/  FADD.FTZ R36, R93, R36 ;  /* 0x000000245d247221 */ /* 0x000fe20000010000 */
[C---:B------:R-:W-:Y:S02]  /*1e00*/  ISETP.GT.U32.AND P4, PT, R63.reuse, 0x3ff, PT ;  /* 0x000003ff3f00780c */ /* 0x040fe40003f84070 */
[----:B------:R-:W-:Y:S01]  /*1e10*/  ISETP.GT.U32.AND P5, PT, R63, 0x4ff, PT ;  /* 0x000004ff3f00780c */ /* 0x000fe20003fa4070 */
[----:B------:R-:W-:Y:S01]  /*1e20*/  FADD.FTZ R36, R103, R36 ;  /* 0x0000002467247221 */ /* 0x000fe20000010000 */
[----:B------:R-:W-:-:S02]  /*1e30*/  ISETP.GT.U32.AND P6, PT, R63, 0x5ff, PT ;  /* 0x000005ff3f00780c */ /* 0x000fc40003fc4070 */
[----:B------:R-:W-:Y:S02]  /*1e40*/  @!P2 IADD3 R70, R70, 0x8, RZ ;  /* 0x000000084646a810 */ /* 0x000fe40007ffe0ff */
[----:B------:R-:W-:Y:S02]  /*1e50*/  FSEL R36, R36, RZ, P0 ;  /* 0x000000ff24247208 */ /* 0x000fe40000000000 */
[----:B------:R-:W-:-:S03]  /*1e60*/  ISETP.GT.U32.AND P2, PT, R63, 0x1ff, PT ;  /* 0x000001ff3f00780c */ /* 0x000fc60003f44070 */
[----:B------:R-:W-:-:S04]  /*1e70*/  FADD.FTZ R38, R67, R36 ;  /* 0x0000002443267221 */ /* 0x000fc80000010000 */
[----:B------:R-:W-:-:S04]  /*1e80*/  FADD.FTZ R38, R81, R38 ;  /* 0x0000002651267221 */ /* 0x000fc80000010000 */
[----:B------:R-:W-:-:S04]  /*1e90*/  FADD.FTZ R38, R91, R38 ;  /* 0x000000265b267221 */ /* 0x000fc80000010000 */
[----:B------:R-:W-:-:S04]  /*1ea0*/  @P2 FADD.FTZ R36, R105, R38 ;  /* 0x0000002669242221 */ /* 0x000fc80000010000 */
        /* <DEDUP_REMOVED lines=15> */
[----:B------:R-:W-:Y:S01]  /*1fa0*/  @P6 FADD.FTZ R36, R113, R38 ;  /* 0x0000002671246221 */ /* 0x000fe20000010000 */
[----:B------:R-:W-:Y:S05]  /*1fb0*/  BRA.DIV ~URZ, `(.L_x_17536) ;  /* 0x000011427f007947 */ /* 0x000fea000b800000 */
[----:B------:R0:W1:Y:S02]  /*1fc0*/  SHFL.BFLY PT, R37, R36, 0x1, 0x1f ;  /* 0x0c201f0024257f89 */ /* 0x00006400000e0000 */
.L_x_17552:
        /* <DEDUP_REMOVED lines=20> */
[--C-:B------:R-:W-:Y:S02]  /*2110*/  FADD.FTZ R39, R81, -R36.reuse ;  /* 0x8000002451277221 */ /* 0x100fe40000010000 */
[----:B------:R-:W-:Y:S01]  /*2120*/  FADD.FTZ R115, R91, -R36 ;  /* 0x800000245b737221 */ /* 0x000fe20000010000 */
[----:B------:R-:W-:-:S05]  /*2130*/  FSEL R37, R37, RZ, P0 ;  /* 0x000000ff25257208 */ /* 0x000fca0000000000 */
[----:B------:R-:W-:-:S04]  /*2140*/  FFMA.FTZ R38, R38, R38, R37 ;  /* 0x0000002626267223 */ /* 0x000fc80000010025 */
[----:B------:R-:W-:Y:S02]  /*2150*/  FFMA.FTZ R38, R39, R39, R38 ;  /* 0x0000002727267223 */ /* 0x000fe40000010026 */
[----:B------:R-:W-:Y:S02]  /*2160*/  FADD.FTZ R39, R105, -R36 ;  /* 0x8000002469277221 */ /* 0x000fe40000010000 */
[----:B------:R-:W-:Y:S02]  /*2170*/  FFMA.FTZ R38, R115, R115, R38 ;  /* 0x0000007373267223 */ /* 0x000fe40000010026 */
[----:B------:R-:W-:Y:S02]  /*2180*/  FADD.FTZ R115, R95, -R36 ;  /* 0x800000245f737221 */ /* 0x000fe40000010000 */
[----:B------:R-:W-:Y:S02]  /*2190*/  @P2 FFMA.FTZ R37, R39, R39, R38 ;  /* 0x0000002727252223 */ /* 0x000fe40000010026 */
[----:B------:R-:W-:-:S02]  /*21a0*/  FADD.FTZ R38, R71, -R36 ;  /* 0x8000002447267221 */ /* 0x000fc40000010000 */
[----:B------:R-:W-:Y:S02]  /*21b0*/  FADD.FTZ R39, R83, -R36 ;  /* 0x8000002453277221 */ /* 0x000fe40000010000 */
        /* <DEDUP_REMOVED lines=38> */
.L_x_17553:
        /* <DEDUP_REMOVED lines=12> */
[----:B------:R-:W-:-:S03]  /*24e0*/  HFMA2.MMA R39, -RZ, RZ, 0, 0 ;  /* 0x00000000ff277435 */ /* 0x000fc600000001ff */
[----:B------:R-:W-:Y:S03]  /*24f0*/  BSSY B0, `(.L_x_17538) ;  /* 0x0000056000007945 */ /* 0x000fe60003800000 */
[----:B------:R-:W-:-:S04]  /*2500*/  @!P2 MOV R39, R0 ;  /* 0x000000000027a202 */ /* 0x000fc80000000f00 */
        /* <DEDUP_REMOVED lines=9> */
[----:B--2---:R-:W2:Y:S08]  /*25a0*/  MUFU.RCP R86, R72 ;  /* 0x0000004800567308 */ /* 0x004eb00000001000 */
[----:B0-----:R-:W-:Y:S01]  /*25b0*/  I2F R84, R125 ;  /* 0x0000007d00547306 */ /* 0x001fe20000201400 */
[----:B-1----:R-:W-:-:S04]  /*25c0*/  FMUL.FTZ R70, R123, R90 ;  /* 0x0000005a7b467220 */ /* 0x002fc80000410000 */
[----:B------:R-:W-:Y:S01]  /*25d0*/  FFMA.FTZ R115, R121, R36, R70 ;  /* 0x0000002479737223 */ /* 0x000fe20000010046 */
[----:B------:R-:W-:Y:S01]  /*25e0*/  IADD3 R70, R74, R125, RZ ;  /* 0x0000007d4a467210 */ /* 0x000fe20007ffe0ff */
[----:B------:R-:W-:Y:S02]  /*25f0*/  FADD.FTZ R36, -R123, R36 ;  /* 0x000000247b247221 */ /* 0x000fe40000010100 */
[----:B--2---:R-:W-:Y:S01]  /*2600*/  FMUL.FTZ R88, R86, R115 ;  /* 0x0000007356587220 */ /* 0x004fe20000410000 */
[----:B------:R-:W0:Y:S01]  /*2610*/  I2F R39, R70 ;  /* 0x0000004600277306 */ /* 0x000e220000201400 */
[----:B------:R-:W1:Y:S01]  /*2620*/  SHFL.DOWN PT, R76, R70, 0x1, 0x1f ;  /* 0x08201f00464c7f89 */ /* 0x000e6200000e0000 */
[----:B------:R-:W-:-:S03]  /*2630*/  FMUL.FTZ R36, R36, R36 ;  /* 0x0000002424247220 */ /* 0x000fc60000410000 */
[----:B------:R-:W2:Y:S01]  /*2640*/  SHFL.DOWN PT, R119, R88, 0x2, 0x1f ;  /* 0x08401f0058777f89 */ /* 0x000ea200000e0000 */
[----:B------:R-:W-:-:S04]  /*2650*/  FMUL.FTZ R123, R36, R121 ;  /* 0x00000079247b7220 */ /* 0x000fc80000410000 */
[----:B------:R-:W-:Y:S01]  /*2660*/  FMUL.FTZ R123, R123, R90 ;  /* 0x0000005a7b7b7220 */ /* 0x000fe20000410000 */
[----:B0-----:R-:W0:Y:S01]  /*2670*/  MUFU.RCP R74, R39 ;  /* 0x00000027004a7308 */ /* 0x001e220000001000 */
[----:B-1----:R-:W-:-:S07]  /*2680*/  IADD3 R78, R70, R76, RZ ;  /* 0x0000004c464e7210 */ /* 0x002fce0007ffe0ff */
[----:B------:R-:W-:Y:S01]  /*2690*/  I2F R76, R76 ;  /* 0x0000004c004c7306 */ /* 0x000fe20000201400 */
[----:B--2---:R-:W-:-:S04]  /*26a0*/  FMUL.FTZ R115, R119, R84 ;  /* 0x0000005477737220 */ /* 0x004fc80000410000 */
[----:B------:R-:W-:-:S03]  /*26b0*/  FFMA.FTZ R115, R72, R88, R115 ;  /* 0x0000005848737223 */ /* 0x000fc60000010073 */
[----:B------:R-:W1:Y:S01]  /*26c0*/  I2F R80, R78 ;  /* 0x0000004e00507306 */ /* 0x000e620000201400 */
[----:B------:R-:W-:Y:S02]  /*26d0*/  FADD.FTZ R88, R88, -R119 ;  /* 0x8000007758587221 */ /* 0x000fe40000010000 */
[----:B0-----:R-:W-:Y:S02]  /*26e0*/  FMUL.FTZ R82, R74, R115 ;  /* 0x000000734a527220 */ /* 0x001fe40000410000 */
[----:B------:R-:W-:-:S03]  /*26f0*/  FMUL.FTZ R119, R88, R88 ;  /* 0x0000005858777220 */ /* 0x000fc60000410000 */
[----:B------:R-:W0:Y:S01]  /*2700*/  SHFL.DOWN PT, R117, R82, 0x1, 0x1f ;  /* 0x08201f0052757f89 */ /* 0x000e2200000e0000 */
[----:B------:R-:W-:-:S04]  /*2710*/  FMUL.FTZ R119, R72, R119 ;  /* 0x0000007748777220 */ /* 0x000fc80000410000 */
[----:B------:R-:W-:Y:S01]  /*2720*/  FMUL.FTZ R119, R119, R84 ;  /* 0x0000005477777220 */ /* 0x000fe20000410000 */
[----:B-1----:R-:W1:Y:S01]  /*2730*/  MUFU.RCP R80, R80 ;  /* 0x0000005000507308 */ /* 0x002e620000001000 */
[----:B0-----:R-:W-:-:S04]  /*2740*/  FMUL.FTZ R70, R117, R76 ;  /* 0x0000004c75467220 */ /* 0x001fc80000410000 */
[----:B------:R-:W-:Y:S02]  /*2750*/  FFMA.FTZ R115, R39, R82, R70 ;  /* 0x0000005227737223 */ /* 0x000fe40000010046 */
[----:B------:R-:W-:Y:S02]  /*2760*/  FADD.FTZ R82, R82, -R117 ;  /* 0x8000007552527221 */ /* 0x000fe40000010000 */
[----:B-1----:R-:W-:Y:S02]  /*2770*/  FMUL.FTZ R115, R80, R115 ;  /* 0x0000007350737220 */ /* 0x002fe40000410000 */
[----:B------:R-:W-:-:S04]  /*2780*/  FMUL.FTZ R82, R82, R82 ;  /* 0x0000005252527220 */ /* 0x000fc80000410000 */
[----:B------:R-:W0:Y:S01]  /*2790*/  SHFL.IDX PT, R115, R115, RZ, 0x1f ;  /* 0x00001fff73737589 */ /* 0x000e2200000e0000 */
[----:B------:R-:W-:-:S04]  /*27a0*/  FMUL.FTZ R117, R39, R82 ;  /* 0x0000005227757220 */ /* 0x000fc80000410000 */
[----:B------:R-:W-:Y:S02]  /*27b0*/  FMUL.FTZ R117, R117, R76 ;  /* 0x0000004c75757220 */ /* 0x000fe40000410000 */
[C---:B0-----:R-:W-:Y:S01]  /*27c0*/  FMUL.FTZ R92, R115.reuse, R115 ;  /* 0x00000073735c7220 */ /* 0x041fe20000410000 */
[----:B------:R-:W-:-:S04]  /*27d0*/  FSEL R70, R115, RZ, !P2 ;  /* 0x000000ff73467208 */ /* 0x000fc80005000000 */
[----:B------:R-:W-:Y:S02]  /*27e0*/  FSEL R78, R92, RZ, P2 ;  /* 0x000000ff5c4e7208 */ /* 0x000fe40001000000 */
[----:B------:R-:W0:Y:S01]  /*27f0*/  SHFL.DOWN PT, R92, R37, 0x4, 0x1f ;  /* 0x08801f00255c7f89 */ /* 0x000e2200000e0000 */
[----:B------:R-:W-:Y:S01]  /*2800*/  LOP3.LUT P2, RZ, R38, 0x1f, R65, 0xf8, !PT ;  /* 0x0000001f26ff7812 */ /* 0x000fe2000784f841 */
[----:B0-----:R-:W-:-:S04]  /*2810*/  FADD.FTZ R121, R92, R37 ;  /* 0x000000255c797221 */ /* 0x001fc80000010000 */
[----:B------:R-:W-:-:S05]  /*2820*/  FFMA.FTZ R121, R86, R123, R121 ;  /* 0x0000007b56797223 */ /* 0x000fca0000010079 */
[----:B------:R-:W0:Y:S02]  /*2830*/  SHFL.DOWN PT, R36, R121, 0x2, 0x1f ;  /* 0x08401f0079247f89 */ /* 0x000e2400000e0000 */
[----:B0-----:R-:W-:-:S04]  /*2840*/  FADD.FTZ R37, R121, R36 ;  /* 0x0000002479257221 */ /* 0x001fc80000010000 */
[----:B------:R-:W-:-:S05]  /*2850*/  FFMA.FTZ R37, R74, R119, R37 ;  /* 0x000000774a257223 */ /* 0x000fca0000010025 */
[----:B------:R-:W0:Y:S02]  /*2860*/  SHFL.DOWN PT, R36, R37, 0x1, 0x1f ;  /* 0x08201f0025247f89 */ /* 0x000e2400000e0000 */
[----:B0-----:R-:W-:Y:S01]  /*2870*/  FADD.FTZ R39, R37, R36 ;  /* 0x0000002425277221 */ /* 0x001fe20000010000 */
[----:B------:R-:W-:-:S03]  /*2880*/  @!P2 MOV R37, 0x4 ;  /* 0x000000040025a802 */ /* 0x000fc60000000f00 */
[----:B------:R-:W-:Y:S01]  /*2890*/  FFMA.FTZ R80, R80, R117, R39 ;  /* 0x0000007550507223 */ /* 0x000fe20000010027 */
[----:B------:R-:W-:Y:S01]  /*28a0*/  MOV R39, c[0x0][0x1e0] ;  /* 0x0000780000277a02 */ /* 0x000fe20000000f00 */
[----:B------:R-:W-:-:S04]  /*28b0*/  @!P2 IMAD.WIDE R36, R52, R37, c[0x0][0x1a8] ;  /* 0x00006a003424a625 */ /* 0x000fc800078e0225 */
[----:B------:R-:W0:Y:S02]  /*28c0*/  SHFL.IDX PT, R80, R80, RZ, 0x1f ;  /* 0x00001fff50507589 */ /* 0x000e2400000e0000 */
[----:B0-----:R-:W-:-:S04]  /*28d0*/  FFMA.FTZ R39, R80, R39, c[0x0][0x228] ;  /* 0x00008a0050277623 */ /* 0x001fc80000010027 */
[----:B------:R-:W-:Y:S01]  /*28e0*/  FADD.FTZ R78, R39, R78 ;  /* 0x0000004e274e7221 */ /* 0x000fe20000010000 */
[----:B------:R-:W-:-:S03]  /*28f0*/  @!P2 MOV R39, 0x4 ;  /* 0x000000040027a802 */ /* 0x000fc60000000f00 */
        /* <DEDUP_REMOVED lines=10> */
[C---:B------:R-:W-:Y:S02]  /*29a0*/  FMUL.FTZ R37, R117.reuse, R38 ;  /* 0x0000002675257220 */ /* 0x040fe40000410000 */
[C---:B------:R-:W-:Y:S02]  /*29b0*/  FMUL.FTZ R36, R117.reuse, R36 ;  /* 0x0000002475247220 */ /* 0x040fe40000410000 */
[C---:B------:R-:W-:Y:S02]  /*29c0*/  FMUL.FTZ R38, R117.reuse, R72 ;  /* 0x0000004875267220 */ /* 0x040fe40000410000 */
[----:B------:R-:W-:Y:S02]  /*29d0*/  FMUL.FTZ R39, R117, R74 ;  /* 0x0000004a75277220 */ /* 0x000fe40000410000 */
[C---:B------:R-:W-:Y:S01]  /*29e0*/  IMAD.WIDE.U32 R114, R68.reuse, R115, c[0x0][0x208] ;  /* 0x0000820044727625 */ /* 0x040fe200078e0073 */
[----:B------:R-:W-:-:S03]  /*29f0*/  IADD3 R68, R68, 0x100, RZ ;  /* 0x0000010044447810 */ /* 0x000fc60007ffe0ff */
[----:B------:R-:W-:Y:S02]  /*2a00*/  FFMA.FTZ R36, R51, R36, R66 ;  /* 0x0000002433247223 */ /* 0x000fe40000010042 */
[----:B------:R-:W-:Y:S02]  /*2a10*/  FFMA.FTZ R37, R50, R37, R15 ;  /* 0x0000002532257223 */ /* 0x000fe4000001000f */
[----:B------:R-:W-:Y:S02]  /*2a20*/  FFMA.FTZ R38, R48, R38, R61 ;  /* 0x0000002630267223 */ /* 0x000fe4000001003d */
[----:B------:R-:W-:-:S05]  /*2a30*/  FFMA.FTZ R39, R49, R39, R14 ;  /* 0x0000002731277223 */ /* 0x000fca000001000e */
[----:B------:R0:W-:Y:S02]  /*2a40*/  STG.E.128 [R114.64], R36 ;  /* 0x0000002472007986 */ /* 0x0001e4000c101d04 */
.L_x_17539:
[----:B------:R-:W-:Y:S05]  /*2a50*/  BSYNC B0 ;  /* 0x0000000000007941 */ /* 0x000fea0003800000 */
.L_x_17538:
[----:B------:R-:W-:Y:S01]  /*2a60*/  ISETP.GE.U32.AND P2, PT, R63, 0x200, PT ;  /* 0x000002003f00780c */ /* 0x000fe20003f46070 */
[----:B------:R-:W-:-:S12]  /*2a70*/  BSSY B0, `(.L_x_17540) ;  /* 0x0000012000007945 */ /* 0x000fd80003800000 */
[----:B------:R-:W-:Y:S05]  /*2a80*/  @!P2 BRA `(.L_x_17541) ;  /* 0x000001000000a947 */ /* 0x000fea0003800000 */
[----:B01----:R-:W-:Y:S01]  /*2a90*/  HFMA2.MMA R115, -RZ, RZ, 0, 9.5367431640625e-07 ;  /* 0x00000010ff737435 */ /* 0x003fe200000001ff */
        /* <DEDUP_REMOVED lines=15> */
.L_x_17541:
[----:B------:R-:W-:Y:S05]  /*2b90*/  BSYNC B0 ;  /* 0x0000000000007941 */ /* 0x000fea0003800000 */
.L_x_17540:
[----:B------:R-:W-:Y:S01]  /*2ba0*/  ISETP.GE.U32.AND P2, PT, R63, 0x300, PT ;  /* 0x000003003f00780c */ /* 0x000fe20003f46070 */
[----:B------:R-:W-:-:S12]  /*2bb0*/  BSSY B0, `(.L_x_17542) ;  /* 0x0000012000007945 */ /* 0x000fd80003800000 */
[----:B------:R-:W-:Y:S05]  /*2bc0*/  @!P2 BRA `(.L_x_17543) ;  /* 0x000001000000a947 */ /* 0x000fea0003800000 */
[--C-:B01----:R-:W-:Y:S01]  /*2bd0*/  FADD.FTZ R38, R83, -R70.reuse ;  /* 0x8000004653267221 */ /* 0x103fe20000010000 */
[----:B------:R-:W-:Y:S01]  /*2be0*/  MOV R115, 0x10 ;  /* 0x0000001000737802 */ /* 0x000fe20000000f00 */
        /* <DEDUP_REMOVED lines=14> */
.L_x_17543:
[----:B------:R-:W-:Y:S05]  /*2cd0*/  BSYNC B0 ;  /* 0x0000000000007941 */ /* 0x000fea0003800000 */
.L_x_17542:
        /* <DEDUP_REMOVED lines=19> */
.L_x_17545:
[----:B------:R-:W-:Y:S05]  /*2e10*/  BSYNC B0 ;  /* 0x0000000000007941 */ /* 0x000fea0003800000 */
.L_x_17544:
        /* <DEDUP_REMOVED lines=19> */
.L_x_17547:
[----:B------:R-:W-:Y:S05]  /*2f50*/  BSYNC B0 ;  /* 0x0000000000007941 */ /* 0x000fea0003800000 */
.L_x_17546:
        /* <DEDUP_REMOVED lines=12> */
[----:B------:R-:W-:-:S04]  /*3020*/  IMAD.WIDE.U32 R114, R68, R115, c[0x0][0x208] ;  /* 0x0000820044727625 */ /* 0x000fc800078e0073 */
[----:B------:R-:W-:Y:S02]  /*3030*/  FFMA.FTZ R36, R18, R36, R53 ;  /* 0x0000002412247223 */ /* 0x000fe40000010035 */
[----:B------:R-:W-:Y:S02]  /*3040*/  FFMA.FTZ R37, R19, R37, R4 ;  /* 0x0000002513257223 */ /* 0x000fe40000010004 */
[----:B------:R-:W-:Y:S02]  /*3050*/  FFMA.FTZ R39, R16, R39, R3 ;  /* 0x0000002710277223 */ /* 0x000fe40000010003 */
[----:B------:R-:W-:-:S05]  /*3060*/  FFMA.FTZ R38, R17, R38, R54 ;  /* 0x0000002611267223 */ /* 0x000fca0000010036 */
[----:B------:R0:W-:Y:S02]  /*3070*/  STG.E.128 [R114.64], R36 ;  /* 0x0000002472007986 */ /* 0x0001e4000c101d04 */
.L_x_17549:
[----:B------:R-:W-:Y:S05]  /*3080*/  BSYNC B0 ;  /* 0x0000000000007941 */ /* 0x000fea0003800000 */
.L_x_17548:
[----:B------:R-:W-:Y:S02]  /*3090*/  LOP3.LUT P2, RZ, R2, 0xff, RZ, 0xc0, !PT ;  /* 0x000000ff02ff7812 */ /* 0x000fe4000784c0ff */
[----:B------:R-:W-:Y:S02]  /*30a0*/  IADD3 R52, R52, c[0x0][0x160], RZ ;  /* 0x0000580034347a10 */ /* 0x000fe40007ffe0ff */
[----:B------:R-:W-:Y:S02]  /*30b0*/  SEL R2, RZ, 0x1, P2 ;  /* 0x00000001ff027807 */ /* 0x000fe40001000000 */
[----:B------:R-:W-:-:S13]  /*30c0*/  ISETP.GE.AND P2, PT, R52, c[0x0][0x164], PT ;  /* 0x0000590034007a0c */ /* 0x000fda0003f46270 */
[----:B01----:R-:W-:Y:S01]  /*30d0*/  @P2 CALL.REL.NOINC `(.L_x_17550) ;  /* 0x0000001000002944 */ /* 0x003fe20003c00000 */
[----:B------:R-:W-:Y:S05]  /*30e0*/  BRA `(.L_x_17551) ;  /* 0xffffdc4000007947 */ /* 0x000fea000383ffff */
.L_x_17550:
[----:B------:R-:W-:Y:S05]  /*30f0*/  EXIT ;  /* 0x000000000000794d */ /* 0x000fea0003800000 */
.L_x_17536:
[----:B------:R-:W-:Y:S01]  /*3100*/  HFMA2.MMA R74, -RZ, RZ, 0, 5.9604644775390625e-08 ;  /* 0x00000001ff4a7435 */ /* 0x000fe200000001ff */
[----:B------:R-:W-:Y:S02]  /*3110*/  MOV R37, R36 ;  /* 0x0000002400257202 */ /* 0x000fe40000000f00 */
[----:B------:R-:W-:Y:S02]  /*3120*/  MOV R72, 0x1f ;  /* 0x0000001f00487802 */ /* 0x000fe40000000f00 */
[----:B------:R-:W-:Y:S02]  /*3130*/  MOV R117, 0xffffffff ;  /* 0xffffffff00757802 */ /* 0x000fe40000000f00 */
[----:B------:R-:W-:Y:S02]  /*3140*/  MOV R38, 0x3160 ;  /* 0x0000316000267802 */ /* 0x000fe40000000f00 */
[----:B------:R-:W-:Y:S05]  /*3150*/  CALL.REL.NOINC `($__internal_128_$__cuda_sm70_shflsync_bfly_p) ;  /* 0x000006b000007944 */ /* 0x000fea0003c00000 */
[----:B01----:R-:W-:Y:S01]  /*3160*/  MOV R37, R74 ;  /* 0x0000004a00257202 */ /* 0x003fe20000000f00 */
[----:B------:R-:W-:Y:S05]  /*3170*/  BRA `(.L_x_17552) ;  /* 0xffffee5000007947 */ /* 0x000fea000383ffff */
.L_x_17537:
[----:B------:R-:W-:Y:S01]  /*3180*/  HFMA2.MMA R74, -RZ, RZ, 0, 1.1920928955078125e-07 ;  /* 0x00000002ff4a7435 */ /* 0x000fe200000001ff */
[----:B------:R-:W-:Y:S02]  /*3190*/  MOV R72, 0x1f ;  /* 0x0000001f00487802 */ /* 0x000fe40000000f00 */
[----:B------:R-:W-:-:S02]  /*31a0*/  MOV R117, 0xffffffff ;  /* 0xffffffff00757802 */ /* 0x000fc40000000f00 */
[----:B------:R-:W-:Y:S02]  /*31b0*/  MOV R38, 0x31d0 ;  /* 0x000031d000267802 */ /* 0x000fe40000000f00 */
[----:B0-----:R-:W-:Y:S05]  /*31c0*/  CALL.REL.NOINC `($__internal_128_$__cuda_sm70_shflsync_bfly_p) ;  /* 0x0000064000007944 */ /* 0x001fea0003c00000 */
[----:B01----:R-:W-:Y:S01]  /*31d0*/  FADD.FTZ R37, R37, R74 ;  /* 0x0000004a25257221 */ /* 0x003fe20000010000 */
[----:B------:R-:W-:Y:S01]  /*31e0*/  HFMA2.MMA R74, -RZ, RZ, 0, 2.384185791015625e-07 ;  /* 0x00000004ff4a7435 */ /* 0x000fe200000001ff */
[----:B------:R-:W-:Y:S02]  /*31f0*/  MOV R72, 0x1f ;  /* 0x0000001f00487802 */ /* 0x000fe40000000f00 */
[----:B------:R-:W-:Y:S02]  /*3200*/  MOV R117, 0xffffffff ;  /* 0xffffffff00757802 */ /* 0x000fe40000000f00 */
[----:B------:R-:W-:Y:S02]  /*3210*/  MOV R38, 0x3230 ;  /* 0x0000323000267802 */ /* 0x000fe40000000f00 */
[----:B------:R-:W-:Y:S05]  /*3220*/  CALL.REL.NOINC `($__internal_128_$__cuda_sm70_shflsync_bfly_p) ;  /* 0x000005e000007944 */ /* 0x000fea0003c00000 */
[----:B01----:R-:W-:Y:S01]  /*3230*/  FADD.FTZ R37, R37, R74 ;  /* 0x0000004a25257221 */ /* 0x003fe20000010000 */
[----:B------:R-:W-:Y:S01]  /*3240*/  HFMA2.MMA R74, -RZ, RZ, 0, 4.76837158203125e-07 ;  /* 0x00000008ff4a7435 */ /* 0x000fe200000001ff */
[----:B------:R-:W-:Y:S02]  /*3250*/  MOV R72, 0x1f ;  /* 0x0000001f00487802 */ /* 0x000fe40000000f00 */
[----:B------:R-:W-:-:S02]  /*3260*/  MOV R117, 0xffffffff ;  /* 0xffffffff00757802 */ /* 0x000fc40000000f00 */
[----:B------:R-:W-:Y:S02]  /*3270*/  MOV R38, 0x3290 ;  /* 0x0000329000267802 */ /* 0x000fe40000000f00 */
[----:B------:R-:W-:Y:S05]  /*3280*/  CALL.REL.NOINC `($__internal_128_$__cuda_sm70_shflsync_bfly_p) ;  /* 0x0000058000007944 */ /* 0x000fea0003c00000 */
[----:B01----:R-:W-:Y:S01]  /*3290*/  FADD.FTZ R37, R37, R74 ;  /* 0x0000004a25257221 */ /* 0x003fe20000010000 */
[----:B------:R-:W-:Y:S01]  /*32a0*/  HFMA2.MMA R74, -RZ, RZ, 0, 9.5367431640625e-07 ;  /* 0x00000010ff4a7435 */ /* 0x000fe200000001ff */
[----:B------:R-:W-:Y:S02]  /*32b0*/  MOV R72, 0x1f ;  /* 0x0000001f00487802 */ /* 0x000fe40000000f00 */
[----:B------:R-:W-:Y:S02]  /*32c0*/  MOV R117, 0xffffffff ;  /* 0xffffffff00757802 */ /* 0x000fe40000000f00 */
[----:B------:R-:W-:Y:S02]  /*32d0*/  MOV R38, 0x32f0 ;  /* 0x000032f000267802 */ /* 0x000fe40000000f00 */
[----:B------:R-:W-:Y:S05]  /*32e0*/  CALL.REL.NOINC `($__internal_128_$__cuda_sm70_shflsync_bfly_p) ;  /* 0x0000052000007944 */ /* 0x000fea0003c00000 */
        /* <DEDUP_REMOVED lines=10> */
[----:B------:R-:W-:Y:S01]  /*3390*/  FFMA.FTZ R37, R72, R72, R37 ;  /* 0x0000004848257223 */ /* 0x000fe20000010025 */
[----:B------:R-:W-:Y:S01]  /*33a0*/  MOV R72, 0x1f ;  /* 0x0000001f00487802 */ /* 0x000fe20000000f00 */
[--C-:B------:R-:W-:Y:S02]  /*33b0*/  FADD.FTZ R39, R81, -R36.reuse ;  /* 0x8000002451277221 */ /* 0x100fe40000010000 */
        /* <DEDUP_REMOVED lines=40> */
[----:B------:R-:W-:Y:S01]  /*3640*/  @P6 FFMA.FTZ R37, R39, R39, R38 ;  /* 0x0000002727256223 */ /* 0x000fe20000010026 */
[----:B------:R-:W-:Y:S02]  /*3650*/  MOV R38, 0x3670 ;  /* 0x0000367000267802 */ /* 0x000fe40000000f00 */
[----:B------:R-:W-:Y:S05]  /*3660*/  CALL.REL.NOINC `($__internal_128_$__cuda_sm70_shflsync_bfly_p) ;  /* 0x000001a000007944 */ /* 0x000fea0003c00000 */
[----:B01----:R-:W-:Y:S01]  /*3670*/  FADD.FTZ R37, R37, R74 ;  /* 0x0000004a25257221 */ /* 0x003fe20000010000 */
[----:B------:R-:W-:Y:S01]  /*3680*/  HFMA2.MMA R74, -RZ, RZ, 0, 1.1920928955078125e-07 ;  /* 0x00000002ff4a7435 */ /* 0x000fe200000001ff */
[----:B------:R-:W-:Y:S02]  /*3690*/  MOV R72, 0x1f ;  /* 0x0000001f00487802 */ /* 0x000fe40000000f00 */
[----:B------:R-:W-:Y:S02]  /*36a0*/  MOV R117, 0xffffffff ;  /* 0xffffffff00757802 */ /* 0x000fe40000000f00 */
[----:B------:R-:W-:Y:S02]  /*36b0*/  MOV R38, 0x36d0 ;  /* 0x000036d000267802 */ /* 0x000fe40000000f00 */
[----:B------:R-:W-:Y:S05]  /*36c0*/  CALL.REL.NOINC `($__internal_128_$__cuda_sm70_shflsync_bfly_p) ;  /* 0x0000014000007944 */ /* 0x000fea0003c00000 */
[----:B01----:R-:W-:Y:S01]  /*36d0*/  FADD.FTZ R37, R37, R74 ;  /* 0x0000004a25257221 */ /* 0x003fe20000010000 */
[----:B------:R-:W-:Y:S01]  /*36e0*/  HFMA2.MMA R74, -RZ, RZ, 0, 2.384185791015625e-07 ;  /* 0x00000004ff4a7435 */ /* 0x000fe200000001ff */
[----:B------:R-:W-:Y:S02]  /*36f0*/  MOV R72, 0x1f ;  /* 0x0000001f00487802 */ /* 0x000fe40000000f00 */
[----:B------:R-:W-:-:S02]  /*3700*/  MOV R117, 0xffffffff ;  /* 0xffffffff00757802 */ /* 0x000fc40000000f00 */
[----:B------:R-:W-:Y:S02]  /*3710*/  MOV R38, 0x3730 ;  /* 0x0000373000267802 */ /* 0x000fe40000000f00 */
[----:B------:R-:W-:Y:S05]  /*3720*/  CALL.REL.NOINC `($__internal_128_$__cuda_sm70_shflsync_bfly_p) ;  /* 0x000000e000007944 */ /* 0x000fea0003c00000 */
[----:B01----:R-:W-:Y:S01]  /*3730*/  FADD.FTZ R37, R37, R74 ;  /* 0x0000004a25257221 */ /* 0x003fe20000010000 */
[----:B------:R-:W-:Y:S01]  /*3740*/  HFMA2.MMA R74, -RZ, RZ, 0, 4.76837158203125e-07 ;  /* 0x00000008ff4a7435 */ /* 0x000fe200000001ff */
[----:B------:R-:W-:Y:S02]  /*3750*/  MOV R72, 0x1f ;  /* 0x0000001f00487802 */ /* 0x000fe40000000f00 */
[----:B------:R-:W-:Y:S02]  /*3760*/  MOV R117, 0xffffffff ;  /* 0xffffffff00757802 */ /* 0x000fe40000000f00 */
[----:B------:R-:W-:Y:S02]  /*3770*/  MOV R38, 0x3790 ;  /* 0x0000379000267802 */ /* 0x000fe40000000f00 */
[----:B------:R-:W-:Y:S05]  /*3780*/  CALL.REL.NOINC `($__internal_128_$__cuda_sm70_shflsync_bfly_p) ;  /* 0x0000008000007944 */ /* 0x000fea0003c00000 */
[----:B-1----:R-:W-:Y:S01]  /*3790*/  FADD.FTZ R115, R37, R74 ;  /* 0x0000004a25737221 */ /* 0x002fe20000010000 */
[----:B------:R-:W-:Y:S01]  /*37a0*/  HFMA2.MMA R74, -RZ, RZ, 0, 9.5367431640625e-07 ;  /* 0x00000010ff4a7435 */ /* 0x000fe200000001ff */
[----:B0-----:R-:W-:Y:S02]  /*37b0*/  MOV R72, 0x1f ;  /* 0x0000001f00487802 */ /* 0x001fe40000000f00 */
[----:B------:R-:W-:-:S02]  /*37c0*/  MOV R117, 0xffffffff ;  /* 0xffffffff00757802 */ /* 0x000fc40000000f00 */
[----:B------:R-:W-:Y:S02]  /*37d0*/  MOV R37, R115 ;  /* 0x0000007300257202 */ /* 0x000fe40000000f00 */
[----:B------:R-:W-:Y:S02]  /*37e0*/  MOV R38, 0x3800 ;  /* 0x0000380000267802 */ /* 0x000fe40000000f00 */
[----:B------:R-:W-:Y:S05]  /*37f0*/  CALL.REL.NOINC `($__internal_128_$__cuda_sm70_shflsync_bfly_p) ;  /* 0x0000001000007944 */ /* 0x000fea0003c00000 */
[----:B01----:R-:W-:Y:S05]  /*3800*/  BRA `(.L_x_17553) ;  /* 0xffffec1000007947 */ /* 0x003fea000383ffff */
        .weak           $__internal_128_$__cuda_sm70_shflsync_bfly_p
        .type           $__internal_128_$__cuda_sm70_shflsync_bfly_p,@function
        .size           $__internal_128_$__cuda_sm70_shflsync_bfly_p,(.L_x_22216 - $__internal_128_$__cuda_sm70_shflsync_bfly_p)
$__internal_128_$__cuda_sm70_shflsync_bfly_p:
[----:B------:R-:W-:Y:S01]  /*3810*/  HFMA2.MMA R39, -RZ, RZ, 0, 0 ;  /* 0x00000000ff277435 */ /* 0x000fe200000001ff */
[----:B------:R-:W-:Y:S04]  /*3820*/  WARPSYNC R117 ;  /* 0x0000007500007348 */ /* 0x000fe80003800000 */
[----:B------:R0:W1:Y:S01]  /*3830*/  SHFL.BFLY PT, R74, R37, R74, R72 ;  /* 0x0c00004a254a7389 */ /* 0x00006200000e0048 */
[----:B------:R-:W-:Y:S05]  /*3840*/  RET.REL.NODEC R38 `(_ZN10layer_norm13ln_fwd_kernelINS_13Kernel_traitsI6__halfffffjLj6144ELj1ELj1ELj8ELj16ENS_18Kernel_traits_baseILj6144ES2_ffffjLj256EEEEELb0ELb0ELb0ELb0EEEvNS_9FwdParamsE) ;  /* 0xffffc7b026007950 */ /* 0x000fea0003c3ffff */
.L_x_17554:
        /* <DEDUP_REMOVED lines=11> */
.L_x_22216:


//--------------------- .text._ZN10layer_norm13ln_fwd_kernelINS_13Kernel_traitsI6__halfffffjLj6144ELj1ELj1ELj8ELj16ENS_18Kernel_traits_baseILj6144ES2_ffffjLj256EEEEELb0ELb0ELb0ELb1EEEvNS_9FwdParamsE --------------------------
	.section	.text._ZN10layer_norm13ln_fwd_kernelINS_13Kernel_traitsI6__halfffffjLj6144ELj1ELj1ELj8ELj16ENS_18Kernel_traits_baseILj6144ES2_ffffjLj256EEEEELb0ELb0ELb0ELb1EEEvNS_9FwdParamsE,"ax",@progbits
	.sectioninfo	@"SHI_REGISTERS=127"
	.align	128
        .global         _ZN10layer_norm13ln_fwd_kernelINS_13Kernel_traitsI6__halfffffjLj6144ELj1ELj1ELj8ELj16ENS_18Kernel_traits_baseILj6144ES2_ffffjLj256EEEEELb0ELb0ELb0ELb1EEEvNS_9FwdParamsE
        .type           _ZN10layer_norm13ln_fwd_kernelINS_13Kernel_traitsI6__halfffffjLj6144ELj1ELj1ELj8ELj16ENS_18Kernel_traits_baseILj6144ES2_ffffjLj256EEEEELb0ELb0ELb0ELb1EEEvNS_9FwdParamsE,@function
        .size           _ZN10layer_norm13ln_fwd_kernelINS_13Kernel_traitsI6__halfffffjLj6144ELj1ELj1ELj8ELj16ENS_18Kernel_traits_baseILj6144ES2_ffffjLj256EEEEELb0ELb0ELb0ELb1EEEvNS_9FwdParamsE,(.L_x_22217 - _ZN10layer_norm13ln_fwd_kernelINS_13Kernel_traitsI6__halfffffjLj6144ELj1ELj1ELj8ELj16ENS_18Kernel_traits_baseILj6144ES2_ffffjLj256EEEEELb0ELb0ELb0ELb1EEEvNS_9FwdParamsE)
        .other          _ZN10layer_norm13ln_fwd_kernelINS_13Kernel_traitsI6__halfffffjLj6144ELj1ELj1ELj8ELj16ENS_18Kernel_traits_baseILj6144ES2_ffffjLj256EEEEELb0ELb0ELb0ELb1EEEvNS_9FwdParamsE,@"STO_CUDA_ENTRY STV_DEFAULT"
_ZN10layer_norm13ln_fwd_kernelINS_13Kernel_traitsI6__halfffffjLj6144ELj1ELj1ELj8ELj16ENS_18Kernel_traits_baseILj6144ES2_ffffjLj256EEEEELb0ELb0ELb0ELb1EEEvNS_9FwdParamsE:
.text._ZN10layer_norm13ln_fwd_kernelINS_13Kernel_traitsI6__halfffffjLj6144ELj1ELj1ELj8ELj16ENS_18Kernel_traits_baseILj6144ES2_ffffjLj256EEEEELb0ELb0ELb0ELb1EEEvNS_9FwdParamsE:
        /* <DEDUP_REMOVED lines=10> */
[----:B------:R0:W5:Y:S04]  /*00a0*/  @P1 LDG.E.64 R40, [R2.64] ;  /* 0x0000000402281981 */ /* 0x000168000c1e1b00 */
[----:B------:R0:W5:Y:S04]  /*00b0*/  @P1 LDG.E.64 R42, [R2.64+0x800] ;  /* 0x00080004022a1981 */ /* 0x000168000c1e1b00 */
[----:B------:R0:W5:Y:S04]  /*00c0*/  @P1 LDG.E.64 R44, [R2.64+0x1000] ;  /* 0x00100004022c1981 */ /* 0x000168000c1e1b00 */
[----:B------:R0:W5:Y:S01]  /*00d0*/  @P1 LDG.E.64 R46, [R2.64+0x1800] ;  /* 0x00180004022e1981 */ /* 0x000162000c1e1b00 */
[----:B-1----:R-:W-:-:S02]  /*00e0*/  LEA.HI R64, R0, UR6, RZ, 0x18 ;  /* 0x0000000600407c11 */ /* 0x002fc4000f8fc0ff */
[----:B------:R-:W-:Y:S01]  /*00f0*/  IADD3 R4, P2, R4, c[0x0][0x1b0], RZ ;  /* 0x00006c0004047a10 */ /* 0x000fe20007f5e0ff */
[----:B------:R0:W5:Y:S01]  /*0100*/  @P1 LDG.E.64 R48, [R2.64+0x2000] ;  /* 0x0020000402301981 */ /* 0x000162000c1e1b00 */
[----:B------:R-:W-:Y:S02]  /*0110*/  ISETP.GE.AND P0, PT, R64, c[0x0][0x164], PT ;  /* 0x0000590040007a0c */ /* 0x000fe40003f06270 */
[----:B------:R-:W-:Y:S01]  /*0120*/  IADD3.X R5, RZ, c[0x0][0x1b4], RZ, P2, !PT ;  /* 0x00006d00ff057a10 */ /* 0x000fe200017fe4ff */
[----:B------:R0:W5:Y:S10]  /*0130*/  @P1 LDG.E.64 R50, [R2.64+0x2800] ;  /* 0x0028000402321981 */ /* 0x000174000c1e1b00 */
[----:B------:R-:W-:Y:S05]  /*0140*/  @P0 EXIT ;  /* 0x000000000000094d */ /* 0x000fea0003800000 */
[----:B0-----:R-:W2:Y:S04]  /*0150*/  LDG.E.64 R8, [R4.64] ;  /* 0x0000000404087981 */ /* 0x001ea8000c1e1b00 */
[----:B------:R-:W3:Y:S04]  /*0160*/  LDG.E.64 R10, [R4.64+0x800] ;  /* 0x00080004040a7981 */ /* 0x000ee8000c1e1b00 */
[----:B------:R-:W4:Y:S04]  /*0170*/  LDG.E.64 R12, [R4.64+0x1000] ;  /* 0x00100004040c7981 */ /* 0x000f28000c1e1b00 */
[----:B------:R-:W4:Y:S04]  /*0180*/  LDG.E.64 R14, [R4.64+0x1800] ;  /* 0x00180004040e7981 */ /* 0x000f28000c1e1b00 */
[----:B------:R-:W4:Y:S04]  /*0190*/  LDG.E.64 R16, [R4.64+0x2000] ;  /* 0x0020000404107981 */ /* 0x000f28000c1e1b00 */
[----:B------:R-:W4:Y:S01]  /*01a0*/  LDG.E.64 R2, [R4.64+0x2800] ;  /* 0x0028000404027981 */ /* 0x000f22000c1e1b00 */
[----:B-----5:R-:W-:Y:S01]  /*01b0*/  @!P1 CS2R R40, SRZ ;  /* 0x0000000000289805 */ /* 0x020fe2000001ff00 */
[----:B------:R-:W-:Y:S01]  /*01c0*/  @!P1 CS2R R42, SRZ ;  /* 0x00000000002a9805 */ /* 0x000fe2000001ff00 */
[----:B------:R-:W-:Y:S01]  /*01d0*/  @!P1 CS2R R44, SRZ ;  /* 0x00000000002c9805 */ /* 0x000fe2000001ff00 */
[----:B------:R-:W-:Y:S01]  /*01e0*/  @!P1 CS2R R46, SRZ ;  /* 0x00000000002e9805 */ /* 0x000fe2000001ff00 */
[----:B------:R-:W-:Y:S01]  /*01f0*/  @!P1 CS2R R48, SRZ ;  /* 0x0000000000309805 */ /* 0x000fe2000001ff00 */
[----:B------:R-:W-:Y:S01]  /*0200*/  @!P1 CS2R R50, SRZ ;  /* 0x0000000000329805 */ /* 0x000fe2000001ff00 */
[----:B------:R-:W-:Y:S01]  /*0210*/  MOV R6, c[0x0][0x180] ;  /* 0x0000600000067a02 */ /* 0x000fe20000000f00 */
[----:B------:R-:W-:Y:S01]  /*0220*/  HFMA2.MMA R77, -RZ, RZ, 0, 5.9604644775390625e-08 ;  /* 0x00000001ff4d7435 */ /* 0x000fe200000001ff */
[--C-:B------:R-:W-:Y:S01]  /*0230*/  SHF.R.U64 R65, R40, 0x10, R41.reuse ;  /* 0x0000001028417819 */ /* 0x100fe20000001229 */
[----:B------:R-:W-:Y:S01]  /*0240*/  HADD2.F32 R40, -RZ, R40.H0_H0 ;  /* 0x20000028ff287230 */ /* 0x000fe20000004100 */
[----:B------:R-:W-:Y:S01]  /*0250*/  LOP3.LUT P0, RZ, R6, c[0x0][0x1c0], RZ, 0xfc, !PT ;  /* 0x0000700006ff7a12 */ /* 0x000fe2000780fcff */
[----:B------:R-:W-:Y:S01]  /*0260*/  ULDC.U8 UR6, c[0x0][0x1f0] ;  /* 0x00007c0000067ab9 */ /* 0x000fe20000000000 */
        /* <DEDUP_REMOVED lines=22> */
[----:B------:R-:W-:Y:S01]  /*03d0*/  MOV R6, c[0x0][0x184] ;  /* 0x0000610000067a02 */ /* 0x000fe20000000f00 */
[----:B------:R-:W-:-:S02]  /*03e0*/  HADD2.F32 R65, -RZ, R65.H0_H0 ;  /* 0x20000041ff417230 */ /* 0x000fc40000004100 */
[----:B------:R-:W-:Y:S01]  /*03f0*/  HADD2.F32 R66, -RZ, R66.H0_H0 ;  /* 0x20000042ff427230 */ /* 0x000fe20000004100 */
[----:B------:R-:W-:Y:S01]  /*0400*/  LOP3.LUT P0, RZ, R6, c[0x0][0x1c4], RZ, 0xfc, P0 ;  /* 0x0000710006ff7a12 */ /* 0x000fe2000000fcff */
[----:B------:R-:W-:Y:S02]  /*0410*/  HADD2.F32 R67, -RZ, R67.H0_H0 ;  /* 0x20000043ff437230 */ /* 0x000fe40000004100 */
[----:B------:R-:W-:Y:S02]  /*0420*/  HADD2.F32 R68, -RZ, R68.H0_H0 ;  /* 0x20000044ff447230 */ /* 0x000fe40000004100 */
[----:B------:R-:W-:Y:S02]  /*0430*/  HADD2.F32 R69, -RZ, R69.H0_H0 ;  /* 0x20000045ff457230 */ /* 0x000fe40000004100 */
[----:B------:R-:W-:Y:S02]  /*0440*/  HADD2.F32 R70, -RZ, R70.H0_H0 ;  /* 0x20000046ff467230 */ /* 0x000fe40000004100 */
[----:B------:R-:W-:-:S02]  /*0450*/  HADD2.F32 R71, -RZ, R71.H0_H0 ;  /* 0x20000047ff477230 */ /* 0x000fc40000004100 */
[----:B------:R-:W-:Y:S02]  /*0460*/  HADD2.F32 R72, -RZ, R72.H0_H0 ;  /* 0x20000048ff487230 */ /* 0x000fe40000004100 */
[----:B------:R-:W-:Y:S02]  /*0470*/  HADD2.F32 R73, -RZ, R73.H0_H0 ;  /* 0x20000049ff497230 */ /* 0x000fe40000004100 */
[----:B------:R-:W-:Y:S02]  /*0480*/  HADD2.F32 R74, -RZ, R74.H0_H0 ;  /* 0x2000004aff4a7230 */ /* 0x000fe40000004100 */
[----:B------:R-:W-:Y:S02]  /*0490*/  HADD2.F32 R75, -RZ, R75.H0_H0 ;  /* 0x2000004bff4b7230 */ /* 0x000fe40000004100 */
[----:B------:R-:W-:Y:S01]  /*04a0*/  HADD2.F32 R76, -RZ, R76.H0_H0 ;  /* 0x2000004cff4c7230 */ /* 0x000fe20000004100 */
[--C-:B--2---:R-:W-:Y:S01]  /*04b0*/  SHF.R.U64 R78, R8, 0x10, R9.reuse ;  /* 0x00000010084e7819 */ /* 0x104fe20000001209 */
[----:B------:R-:W-:Y:S01]  /*04c0*/  HADD2.F32 R53, -RZ, R8.H0_H0 ;  /* 0x20000008ff357230 */ /* 0x000fe20000004100 */
[----:B------:R-:W-:Y:S01]  /*04d0*/  SHF.R.U32.HI R79, RZ, 0x10, R9 ;  /* 0x00000010ff4f7819 */ /* 0x000fe20000011609 */
[----:B------:R-:W-:Y:S01]  /*04e0*/  HADD2.F32 R52, -RZ, R9.H0_H0 ;  /* 0x20000009ff347230 */ /* 0x000fe20000004100 */
[--C-:B---3--:R-:W-:Y:S01]  /*04f0*/  SHF.R.U64 R80, R10, 0x10, R11.reuse ;  /* 0x000000100a507819 */ /* 0x108fe2000000120b */
[----:B------:R-:W-:Y:S01]  /*0500*/  HADD2.F32 R55, -RZ, R10.H0_H0 ;  /* 0x2000000aff377230 */ /* 0x000fe20000004100 */
[----:B------:R-:W-:Y:S01]  /*0510*/  SHF.R.U32.HI R81, RZ, 0x10, R11 ;  /* 0x00000010ff517819 */ /* 0x000fe2000001160b */
[----:B------:R-:W-:Y:S01]  /*0520*/  HADD2.F32 R54, -RZ, R11.H0_H0 ;  /* 0x2000000bff367230 */ /* 0x000fe20000004100 */
[--C-:B----4-:R-:W-:Y:S01]  /*0530*/  SHF.R.U64 R82, R12, 0x10, R13.reuse ;  /* 0x000000100c527819 */ /* 0x110fe2000000120d */
        /* <DEDUP_REMOVED lines=14> */
[----:B------:R-:W-:-:S02]  /*0620*/  HADD2.F32 R62, -RZ, R3.H0_H0 ;  /* 0x20000003ff3e7230 */ /* 0x000fc40000004100 */
[----:B------:R-:W-:Y:S02]  /*0630*/  HADD2.F32 R78, -RZ, R78.H0_H0 ;  /* 0x2000004eff4e7230 */ /* 0x000fe40000004100 */
        /* <DEDUP_REMOVED lines=9> */
[----:B------:R-:W-:Y:S02]  /*06d0*/  HADD2.F32 R88, -RZ, R88.H0_H0 ;  /* 0x20000058ff587230 */ /* 0x000fe40000004100 */
[----:B------:R-:W-:-:S02]  /*06e0*/  HADD2.F32 R89, -RZ, R89.H0_H0 ;  /* 0x20000059ff597230 */ /* 0x000fc40000004100 */
.L_x_17630:
[----:B------:R-:W-:Y:S01]  /*06f0*/  ISETP.NE.U32.AND P2, PT, RZ, c[0x0][0x1c0], PT ;  /* 0x00007000ff007a0c */ /* 0x000fe20003f45070 */
[----:B------:R-:W-:Y:S01]  /*0700*/  IMAD R2, R64, c[0x0][0x168], RZ ;  /* 0x00005a0040027a24 */ /* 0x000fe200078e02ff */
[----:B------:R-:W-:-:S02]  /*0710*/  ISETP.NE.U32.AND P1, PT, RZ, c[0x0][0x180], PT ;  /* 0x00006000ff007a0c */ /* 0x000fc40003f25070 */
[----:B------:R-:W-:Y:S02]  /*0720*/  ISETP.NE.AND.EX P2, PT, RZ, c[0x0][0x1c4], PT, P2 ;  /* 0x00007100ff007a0c */ /* 0x000fe40003f45320 */
[----:B------:R-:W-:Y:S02]  /*0730*/  SHF.R.S32.HI R3, RZ, 0x1f, R2 ;  /* 0x0000001fff037819 */ /* 0x000fe40000011402 */
[----:B------:R-:W-:Y:S02]  /*0740*/  LOP3.LUT R16, R0, 0xff, RZ, 0xc0, !PT ;  /* 0x000000ff00107812 */ /* 0x000fe400078ec0ff */
[----:B------:R-:W-:Y:S02]  /*0750*/  LEA.HI R3, R3, R2, RZ, 0x2 ;  /* 0x0000000203037211 */ /* 0x000fe400078f10ff */
[----:B------:R-:W-:Y:S02]  /*0760*/  ISETP.NE.AND.EX P1, PT, RZ, c[0x0][0x184], PT, P1 ;  /* 0x00006100ff007a0c */ /* 0x000fe40003f25310 */
[----:B------:R-:W-:-:S02]  /*0770*/  LEA.HI.SX32 R16, R3, R16, 0x1e ;  /* 0x0000001003107211 */ /* 0x000fc400078ff2ff */
[----:B------:R-:W-:Y:S02]  /*0780*/  MOV R35, 0x10 ;  /* 0x0000001000237802 */ /* 0x000fe40000000f00 */
[----:B------:R-:W-:Y:S02]  /*0790*/  @P2 MOV R13, 0x4 ;  /* 0x00000004000d2802 */ /* 0x000fe40000000f00 */
[----:B------:R-:W-:-:S03]  /*07a0*/  MOV R18, 0x3f800000 ;  /* 0x3f80000000127802 */ /* 0x000fc60000000f00 */
[----:B------:R-:W-:-:S04]  /*07b0*/  @P2 IMAD.WIDE R2, R64, R13, c[0x0][0x1c0] ;  /* 0x0000700040022625 */ /* 0x000fc800078e020d */
[CC--:B------:R-:W-:Y:S01]  /*07c0*/  IMAD.WIDE.U32 R12, R16.reuse, R35.reuse, c[0x0][0x170] ;  /* 0x00005c00100c7625 */ /* 0x0c0fe200078e0023 */
[----:B------:R-:W2:Y:S03]  /*07d0*/  @P2 LDG.E R18, [R2.64] ;  /* 0x0000000402122981 */ /* 0x000ea6000c1e1900 */
[----:B------:R-:W-:Y:S02]  /*07e0*/  @P1 IMAD.WIDE.U32 R20, R16, R35, c[0x0][0x180] ;  /* 0x0000600010141625 */ /* 0x000fe400078e0023 */
[----:B------:R-:W2:Y:S04]  /*07f0*/  LDG.E.128 R12, [R12.64] ;  /* 0x000000040c0c7981 */ /* 0x000ea8000c1e1d00 */
[----:B------:R0:W5:Y:S01]  /*0800*/  @P1 LDG.E.128 R4, [R20.64] ;  /* 0x0000000414041981 */ /* 0x000162000c1e1d00 */
[----:B------:R-:W-:-:S04]  /*0810*/  ISETP.NE.U32.AND P2, PT, RZ, c[0x0][0x180], PT ;  /* 0x00006000ff007a0c */ /* 0x000fc80003f45070 */
[----:B------:R-:W-:Y:S01]  /*0820*/  ISETP.NE.AND.EX P2, PT, RZ, c[0x0][0x184], PT, P2 ;  /* 0x00006100ff007a0c */ /* 0x000fe20003f45320 */
[----:B--2---:R-:W-:-:S12]  /*0830*/  FMUL.FTZ R17, R12, R18 ;  /* 0x000000120c117220 */ /* 0x004fd80000410000 */
[----:B------:R-:W-:Y:S05]  /*0840*/  @P2 BRA `(.L_x_17555) ;  /* 0x0000002000002947 */ /* 0x000fea0003800000 */
[----:B0-----:R-:W-:Y:S05]  /*0850*/  @P0 BRA `(.L_x_17556) ;  /* 0x0000002000000947 */ /* 0x001fea0003800000 */
[----:B------:R-:W-:Y:S05]  /*0860*/  BRA `(.L_x_17557) ;  /* 0x0000002000007947 */ /* 0x000fea0003800000 */
.L_x_17555:
[----:B0----5:R-:W-:-:S05]  /*0870*/  FADD.FTZ R17, R4, R17 ;  /* 0x0000001104117221 */ /* 0x021fca0000010000 */
.L_x_17556:
[----:B------:R-:W-:Y:S02]  /*0880*/  MOV R8, R17 ;  /* 0x0000001100087202 */ /* 0x000fe40000000f00 */
.L_x_17557:
[----:B------:R-:W-:Y:S01]  /*0890*/  FMUL.FTZ R19, R13, R18 ;  /* 0x000000120d137220 */ /* 0x000fe20000410000 */
[----:B------:R-:W-:Y:S05]  /*08a0*/  @P2 BRA `(.L_x_17558) ;  /* 0x0000002000002947 */ /* 0x000fea0003800000 */
[----:B------:R-:W-:Y:S05]  /*08b0*/  @P0 BRA `(.L_x_17559) ;  /* 0x0000002000000947 */ /* 0x000fea0003800000 */
[----:B------:R-:W-:Y:S05]  /*08c0*/  BRA `(.L_x_17560) ;  /* 0x0000002000007947 */ /* 0x000fea0003800000 */
.L_x_17558:
[----:B-----5:R-:W-:-:S05]  /*08d0*/  FADD.FTZ R19, R5, R19 ;  /* 0x0000001305137221 */ /* 0x020fca0000010000 */
.L_x_17559:
[----:B------:R-:W-:Y:S02]  /*08e0*/  MOV R9, R19 ;  /* 0x0000001300097202 */ /* 0x000fe40000000f00 */
.L_x_17560:
[----:B------:R-:W-:Y:S01]  /*08f0*/  FMUL.FTZ R21, R14, R18 ;  /* 0x000000120e157220 */ /* 0x000fe20000410000 */
[----:B------:R-:W-:Y:S05]  /*0900*/  @P2 BRA `(.L_x_17561) ;  /* 0x0000002000002947 */ /* 0x000fea0003800000 */
[----:B------:R-:W-:Y:S05]  /*0910*/  @P0 BRA `(.L_x_17562) ;  /* 0x0000002000000947 */ /* 0x000fea0003800000 */
[----:B------:R-:W-:Y:S05]  /*0920*/  BRA `(.L_x_17563) ;  /* 0x0000002000007947 */ /* 0x000fea0003800000 */
.L_x_17561:
[----:B-----5:R-:W-:-:S05]  /*0930*/  FADD.FTZ R21, R6, R21 ;  /* 0x0000001506157221 */ /* 0x020fca0000010000 */
.L_x_17562:
[----:B------:R-:W-:Y:S02]  /*0940*/  MOV R10, R21 ;  /* 0x00000015000a7202 */ /* 0x000fe40000000f00 */
.L_x_17563:
[----:B------:R-:W-:Y:S01]  /*0950*/  FMUL.FTZ R25, R15, R18 ;  /* 0x000000120f197220 */ /* 0x000fe20000410000 */
[----:B------:R-:W-:Y:S05]  /*0960*/  @P2 BRA `(.L_x_17564) ;  /* 0x0000002000002947 */ /* 0x000fea0003800000 */
[----:B------:R-:W-:Y:S05]  /*0970*/  @P0 BRA `(.L_x_17565) ;  /* 0x0000002000000947 */ /* 0x000fea0003800000 */
[----:B------:R-:W-:Y:S05]  /*0980*/  BRA `(.L_x_17566) ;  /* 0x0000002000007947 */ /* 0x000fea0003800000 */
.L_x_17564:
[----:B-----5:R-:W-:-:S05]  /*0990*/  FADD.FTZ R25, R7, R25 ;  /* 0x0000001907197221 */ /* 0x020fca0000010000 */
.L_x_17565:
[----:B------:R-:W-:Y:S02]  /*09a0*/  MOV R11, R25 ;  /* 0x00000019000b7202 */ /* 0x000fe40000000f00 */
.L_x_17566:
[C---:B------:R-:W-:Y:S01]  /*09b0*/  IADD3 R24, R16.reuse, 0x100, RZ ;  /* 0x0000010010187810 */ /* 0x040fe20007ffe0ff */
[----:B------:R-:W-:-:S04]  /*09c0*/  @P0 IMAD.WIDE.U32 R22, R16, R35, c[0x0][0x188] ;  /* 0x0000620010160625 */ /* 0x000fc800078e0023 */
[CC--:B------:R-:W-:Y:S01]  /*09d0*/  IMAD.WIDE.U32 R12, R24.reuse, R35.reuse, c[0x0][0x170] ;  /* 0x00005c00180c7625 */ /* 0x0c0fe200078e0023 */
[----:B------:R0:W-:Y:S03]  /*09e0*/  @P0 STG.E.128 [R22.64], R8 ;  /* 0x0000000816000986 */ /* 0x0001e6000c101d04 */
[----:B------:R-:W-:Y:S02]  /*09f0*/  @P1 IMAD.WIDE.U32 R2, R24, R35, c[0x0][0x180] ;  /* 0x0000600018021625 */ /* 0x000fe400078e0023 */
[----:B------:R-:W2:Y:S04]  /*0a00*/  LDG.E.128 R12, [R12.64] ;  /* 0x000000040c0c7981 */ /* 0x000ea8000c1e1d00 */
[----:B-----5:R0:W5:Y:S01]  /*0a10*/  @P1 LDG.E.128 R4, [R2.64] ;  /* 0x0000000402041981 */ /* 0x020162000c1e1d00 */
[----:B--2---:R-:W-:Y:S01]  /*0a20*/  FMUL.FTZ R27, R12, R18 ;  /* 0x000000120c1b7220 */ /* 0x004fe20000410000 */
[----:B------:R-:W-:Y:S05]  /*0a30*/  @P2 BRA `(.L_x_17567) ;  /* 0x0000002000002947 */ /* 0x000fea0003800000 */
[----:B0-----:R-:W-:Y:S05]  /*0a40*/  @P0 BRA `(.L_x_17568) ;  /* 0x0000002000000947 */ /* 0x001fea0003800000 */
[----:B------:R-:W-:Y:S05]  /*0a50*/  BRA `(.L_x_17569) ;  /* 0x0000002000007947 */ /* 0x000fea0003800000 */
.L_x_17567:
[----:B0----5:R-:W-:-:S05]  /*0a60*/  FADD.FTZ R27, R4, R27 ;  /* 0x0000001b041b7221 */ /* 0x021fca0000010000 */
.L_x_17568:
[----:B------:R-:W-:Y:S02]  /*0a70*/  MOV R8, R27 ;  /* 0x0000001b00087202 */ /* 0x000fe40000000f00 */
.L_x_17569:
[----:B------:R-:W-:Y:S01]  /*0a80*/  FMUL.FTZ R29, R13, R18 ;  /* 0x000000120d1d7220 */ /* 0x000fe20000410000 */
[----:B------:R-:W-:Y:S05]  /*0a90*/  @P2 BRA `(.L_x_17570) ;  /* 0x0000002000002947 */ /* 0x000fea0003800000 */
[----:B------:R-:W-:Y:S05]  /*0aa0*/  @P0 BRA `(.L_x_17571) ;  /* 0x0000002000000947 */ /* 0x000fea0003800000 */
[----:B------:R-:W-:Y:S05]  /*0ab0*/  BRA `(.L_x_17572) ;  /* 0x0000002000007947 */ /* 0x000fea0003800000 */
.L_x_17570:
[----:B-----5:R-:W-:-:S05]  /*0ac0*/  FADD.FTZ R29, R5, R29 ;  /* 0x0000001d051d7221 */ /* 0x020fca0000010000 */
.L_x_17571:
[----:B------:R-:W-:Y:S02]  /*0ad0*/  MOV R9, R29 ;  /* 0x0000001d00097202 */ /* 0x000fe40000000f00 */
.L_x_17572:
[----:B------:R-:W-:Y:S01]  /*0ae0*/  FMUL.FTZ R31, R14, R18 ;  /* 0x000000120e1f7220 */ /* 0x000fe20000410000 */
[----:B------:R-:W-:Y:S05]  /*0af0*/  @P2 BRA `(.L_x_17573) ;  /* 0x0000002000002947 */ /* 0x000fea0003800000 */
[----:B------:R-:W-:Y:S05]  /*0b00*/  @P0 BRA `(.L_x_17574) ;  /* 0x0000002000000947 */ /* 0x000fea0003800000 */
[----:B------:R-:W-:Y:S05]  /*0b10*/  BRA `(.L_x_17575) ;  /* 0x0000002000007947 */ /* 0x000fea0003800000 */
.L_x_17573:
[----:B-----5:R-:W-:-:S05]  /*0b20*/  FADD.FTZ R31, R6, R31 ;  /* 0x0000001f061f7221 */ /* 0x020fca0000010000 */
.L_x_17574:
[----:B------:R-:W-:Y:S02]  /*0b30*/  MOV R10, R31 ;  /* 0x0000001f000a7202 */ /* 0x000fe40000000f00 */
.L_x_17575:
[----:B------:R-:W-:Y:S01]  /*0b40*/  FMUL.FTZ R33, R15, R18 ;  /* 0x000000120f217220 */ /* 0x000fe20000410000 */
[----:B------:R-:W-:Y:S05]  /*0b50*/  @P2 BRA `(.L_x_17576) ;  /* 0x0000002000002947 */ /* 0x000fea0003800000 */
[----:B------:R-:W-:Y:S05]  /*0b60*/  @P0 BRA `(.L_x_17577) ;  /* 0x0000002000000947 */ /* 0x000fea0003800000 */
[----:B------:R-:W-:Y:S05]  /*0b70*/  BRA `(.L_x_17578) ;  /* 0x0000002000007947 */ /* 0x000fea0003800000 */
.L_x_17576:
[----:B-----5:R-:W-:-:S05]  /*0b80*/  FADD.FTZ R33, R7, R33 ;  /* 0x0000002107217221 */ /* 0x020fca0000010000 */
.L_x_17577:
[----:B------:R-:W-:Y:S02]  /*0b90*/  MOV R11, R33 ;  /* 0x00000021000b7202 */ /* 0x000fe40000000f00 */
.L_x_17578:
[----:B------:R-:W-:Y:S01]  /*0ba0*/  IADD3 R20, R16, 0x200, RZ ;  /* 0x0000020010147810 */ /* 0x000fe20007ffe0ff */
        /* <DEDUP_REMOVED lines=10> */
.L_x_17579:
[----:B0----5:R-:W-:-:S05]  /*0c50*/  FADD.FTZ R37, R4, R37 ;  /* 0x0000002504257221 */ /* 0x021fca0000010000 */
.L_x_17580:
[----:B------:R-:W-:Y:S02]  /*0c60*/  MOV R8, R37 ;  /* 0x0000002500087202 */ /* 0x000fe40000000f00 */
.L_x_17581:
[----:B------:R-:W-:Y:S01]  /*0c70*/  FMUL.FTZ R39, R13, R18 ;  /* 0x000000120d277220 */ /* 0x000fe20000410000 */
[----:B------:R-:W-:Y:S05]  /*0c80*/  @P2 BRA `(.L_x_17582) ;  /* 0x0000002000002947 */ /* 0x000fea0003800000 */
[----:B------:R-:W-:Y:S05]  /*0c90*/  @P0 BRA `(.L_x_17583) ;  /* 0x0000002000000947 */ /* 0x000fea0003800000 */
[----:B------:R-:W-:Y:S05]  /*0ca0*/  BRA `(.L_x_17584) ;  /* 0x0000002000007947 */ /* 0x000fea0003800000 */
.L_x_17582:
[----:B-----5:R-:W-:-:S05]  /*0cb0*/  FADD.FTZ R39, R5, R39 ;  /* 0x0000002705277221 */ /* 0x020fca0000010000 */
.L_x_17583:
[----:B------:R-:W-:Y:S02]  /*0cc0*/  MOV R9, R39 ;  /* 0x0000002700097202 */ /* 0x000fe40000000f00 */
.L_x_17584:
[----:B------:R-:W-:Y:S01]  /*0cd0*/  FMUL.FTZ R91, R14, R18 ;  /* 0x000000120e5b7220 */ /* 0x000fe20000410000 */
[----:B------:R-:W-:Y:S05]  /*0ce0*/  @P2 BRA `(.L_x_17585) ;  /* 0x0000002000002947 */ /* 0x000fea0003800000 */
[----:B------:R-:W-:Y:S05]  /*0cf0*/  @P0 BRA `(.L_x_17586) ;  /* 0x0000002000000947 */ /* 0x000fea0003800000 */
[----:B------:R-:W-:Y:S05]  /*0d00*/  BRA `(.L_x_17587) ;  /* 0x0000002000007947 */ /* 0x000fea0003800000 */
.L_x_17585:
[----:B-----5:R-:W-:-:S05]  /*0d10*/  FADD.FTZ R91, R6, R91 ;  /* 0x0000005b065b7221 */ /* 0x020fca0000010000 */
.L_x_17586:
[----:B------:R-:W-:Y:S02]  /*0d20*/  MOV R10, R91 ;  /* 0x0000005b000a7202 */ /* 0x000fe40000000f00 */
.L_x_17587:
[----:B------:R-:W-:Y:S01]  /*0d30*/  FMUL.FTZ R93, R15, R18 ;  /* 0x000000120f5d7220 */ /* 0x000fe20000410000 */
[----:B------:R-:W-:Y:S05]  /*0d40*/  @P2 BRA `(.L_x_17588) ;  /* 0x0000002000002947 */ /* 0x000fea0003800000 */
[----:B------:R-:W-:Y:S05]  /*0d50*/  @P0 BRA `(.L_x_17589) ;  /* 0x0000002000000947 */ /* 0x000fea0003800000 */
[----:B------:R-:W-:Y:S05]  /*0d60*/  BRA `(.L_x_17590) ;  /* 0x0000002000007947 */ /* 0x000fea0003800000 */
.L_x_17588:
[----:B-----5:R-:W-:-:S05]  /*0d70*/  FADD.FTZ R93, R7, R93 ;  /* 0x0000005d075d7221 */ /* 0x020fca0000010000 */
.L_x_17589:
[----:B------:R-:W-:Y:S02]  /*0d80*/  MOV R11, R93 ;  /* 0x0000005d000b7202 */ /* 0x000fe40000000f00 */
.L_x_17590:
[C---:B------:R-:W-:Y:S02]  /*0d90*/  @P0 IADD3 R22, R16.reuse, 0x200, RZ ;  /* 0x0000020010160810 */ /* 0x040fe40007ffe0ff */
[----:B------:R-:W-:-:S03]  /*0da0*/  IADD3 R32, R16, 0x300, RZ ;  /* 0x0000030010207810 */ /* 0x000fc60007ffe0ff */
        /* <DEDUP_REMOVED lines=10> */
.L_x_17591:
[----:B0----5:R-:W-:-:S05]  /*0e50*/  FADD.FTZ R95, R4, R95 ;  /* 0x0000005f045f7221 */ /* 0x021fca0000010000 */
.L_x_17592:
[----:B------:R-:W-:Y:S02]  /*0e60*/  MOV R8, R95 ;  /* 0x0000005f00087202 */ /* 0x000fe40000000f00 */
.L_x_17593:
[----:B------:R-:W-:Y:S01]  /*0e70*/  FMUL.FTZ R97, R13, R18 ;  /* 0x000000120d617220 */ /* 0x000fe20000410000 */
[----:B------:R-:W-:Y:S05]  /*0e80*/  @P2 BRA `(.L_x_17594) ;  /* 0x0000002000002947 */ /* 0x000fea0003800000 */
[----:B------:R-:W-:Y:S05]  /*0e90*/  @P0 BRA `(.L_x_17595) ;  /* 0x0000002000000947 */ /* 0x000fea0003800000 */
[----:B------:R-:W-:Y:S05]  /*0ea0*/  BRA `(.L_x_17596) ;  /* 0x0000002000007947 */ /* 0x000fea0003800000 */
.L_x_17594:
[----:B-----5:R-:W-:-:S05]  /*0eb0*/  FADD.FTZ R97, R5, R97 ;  /* 0x0000006105617221 */ /* 0x020fca0000010000 */
.L_x_17595:
[----:B------:R-:W-:Y:S02]  /*0ec0*/  MOV R9, R97 ;  /* 0x0000006100097202 */ /* 0x000fe40000000f00 */
.L_x_17596:
[----:B------:R-:W-:Y:S01]  /*0ed0*/  FMUL.FTZ R99, R14, R18 ;  /* 0x000000120e637220 */ /* 0x000fe20000410000 */
[----:B------:R-:W-:Y:S05]  /*0ee0*/  @P2 BRA `(.L_x_17597) ;  /* 0x0000002000002947 */ /* 0x000fea0003800000 */
[----:B------:R-:W-:Y:S05]  /*0ef0*/  @P0 BRA `(.L_x_17598) ;  /* 0x0000002000000947 */ /* 0x000fea0003800000 */
[----:B------:R-:W-:Y:S05]  /*0f00*/  BRA `(.L_x_17599) ;  /* 0x0000002000007947 */ /* 0x000fea0003800000 */
.L_x_17597:
[----:B-----5:R-:W-:-:S05]  /*0f10*/  FADD.FTZ R99, R6, R99 ;  /* 0x0000006306637221 */ /* 0x020fca0000010000 */
.L_x_17598:
[----:B------:R-:W-:Y:S02]  /*0f20*/  MOV R10, R99 ;  /* 0x00000063000a7202 */ /* 0x000fe40000000f00 */
.L_x_17599:
[----:B------:R-:W-:Y:S01]  /*0f30*/  FMUL.FTZ R101, R15, R18 ;  /* 0x000000120f657220 */ /* 0x000fe20000410000 */
[----:B------:R-:W-:Y:S05]  /*0f40*/  @P2 BRA `(.L_x_17600) ;  /* 0x0000002000002947 */ /* 0x000fea0003800000 */
[----:B------:R-:W-:Y:S05]  /*0f50*/  @P0 BRA `(.L_x_17601) ;  /* 0x0000002000000947 */ /* 0x000fea0003800000 */
[----:B------:R-:W-:Y:S05]  /*0f60*/  BRA `(.L_x_17602) ;  /* 0x0000002000007947 */ /* 0x000fea0003800000 */
.L_x_17600:
[----:B-----5:R-:W-:-:S05]  /*0f70*/  FADD.FTZ R101, R7, R101 ;  /* 0x0000006507657221 */ /* 0x020fca0000010000 */
.L_x_17601:
[----:B------:R-:W-:Y:S02]  /*0f80*/  MOV R11, R101 ;  /* 0x00000065000b7202 */ /* 0x000fe40000000f00 */
.L_x_17602:
        /* <DEDUP_REMOVED lines=12> */
.L_x_17603:
[----:B0----5:R-:W-:-:S05]  /*1050*/  FADD.FTZ R103, R4, R103 ;  /* 0x0000006704677221 */ /* 0x021fca0000010000 */
.L_x_17604:
[----:B------:R-:W-:Y:S02]  /*1060*/  MOV R8, R103 ;  /* 0x0000006700087202 */ /* 0x000fe40000000f00 */
.L_x_17605:
[----:B------:R-:W-:Y:S01]  /*1070*/  FMUL.FTZ R105, R13, R18 ;  /* 0x000000120d697220 */ /* 0x000fe20000410000 */
[----:B------:R-:W-:Y:S05]  /*1080*/  @P2 BRA `(.L_x_17606) ;  /* 0x0000002000002947 */ /* 0x000fea0003800000 */
[----:B------:R-:W-:Y:S05]  /*1090*/  @P0 BRA `(.L_x_17607) ;  /* 0x0000002000000947 */ /* 0x000fea0003800000 */
[----:B------:R-:W-:Y:S05]  /*10a0*/  BRA `(.L_x_17608) ;  /* 0x0000002000007947 */ /* 0x000fea0003800000 */
.L_x_17606:
[----:B-----5:R-:W-:-:S05]  /*10b0*/  FADD.FTZ R105, R5, R105 ;  /* 0x0000006905697221 */ /* 0x020fca0000010000 */
.L_x_17607:
[----:B------:R-:W-:Y:S02]  /*10c0*/  MOV R9, R105 ;  /* 0x0000006900097202 */ /* 0x000fe40000000f00 */
.L_x_17608:
[----:B------:R-:W-:Y:S01]  /*10d0*/  FMUL.FTZ R107, R14, R18 ;  /* 0x000000120e6b7220 */ /* 0x000fe20000410000 */
[----:B------:R-:W-:Y:S05]  /*10e0*/  @P2 BRA `(.L_x_17609) ;  /* 0x0000002000002947 */ /* 0x000fea0003800000 */
[----:B------:R-:W-:Y:S05]  /*10f0*/  @P0 BRA `(.L_x_17610) ;  /* 0x0000002000000947 */ /* 0x000fea0003800000 */
[----:B------:R-:W-:Y:S05]  /*1100*/  BRA `(.L_x_17611) ;  /* 0x0000002000007947 */ /* 0x000fea0003800000 */
.L_x_17609:
[----:B-----5:R-:W-:-:S05]  /*1110*/  FADD.FTZ R107, R6, R107 ;  /* 0x0000006b066b7221 */ /* 0x020fca0000010000 */
.L_x_17610:
[----:B------:R-:W-:Y:S02]  /*1120*/  MOV R10, R107 ;  /* 0x0000006b000a7202 */ /* 0x000fe40000000f00 */
.L_x_17611:
[----:B------:R-:W-:Y:S01]  /*1130*/  FMUL.FTZ R109, R15, R18 ;  /* 0x000000120f6d7220 */ /* 0x000fe20000410000 */
[----:B------:R-:W-:Y:S05]  /*1140*/  @P2 BRA `(.L_x_17612) ;  /* 0x0000002000002947 */ /* 0x000fea0003800000 */
[----:B------:R-:W-:Y:S05]  /*1150*/  @P0 BRA `(.L_x_17613) ;  /* 0x0000002000000947 */ /* 0x000fea0003800000 */
[----:B------:R-:W-:Y:S05]  /*1160*/  BRA `(.L_x_17614) ;  /* 0x0000002000007947 */ /* 0x000fea0003800000 */
.L_x_17612:
[----:B-----5:R-:W-:-:S05]  /*1170*/  FADD.FTZ R109, R7, R109 ;  /* 0x0000006d076d7221 */ /* 0x020fca0000010000 */
.L_x_17613:
[----:B------:R-:W-:Y:S02]  /*1180*/  MOV R11, R109 ;  /* 0x0000006d000b7202 */ /* 0x000fe40000000f00 */
.L_x_17614:
        /* <DEDUP_REMOVED lines=12> */
.L_x_17615:
[----:B0----5:R-:W-:-:S05]  /*1250*/  FADD.FTZ R111, R4, R111 ;  /* 0x0000006f046f7221 */ /* 0x021fca0000010000 */
.L_x_17616:
[----:B------:R-:W-:Y:S02]  /*1260*/  MOV R8, R111 ;  /* 0x0000006f00087202 */ /* 0x000fe40000000f00 */
.L_x_17617:
[----:B------:R-:W-:Y:S01]  /*1270*/  FMUL.FTZ R23, R13, R18 ;  /* 0x000000120d177220 */ /* 0x000fe20000410000 */
[----:B------:R-:W-:Y:S05]  /*1280*/  @P2 BRA `(.L_x_17618) ;  /* 0x0000002000002947 */ /* 0x000fea0003800000 */
[----:B------:R-:W-:Y:S05]  /*1290*/  @P0 BRA `(.L_x_17619) ;  /* 0x0000002000000947 */ /* 0x000fea0003800000 */
[----:B------:R-:W-:Y:S05]  /*12a0*/  BRA `(.L_x_17620) ;  /* 0x0000002000007947 */ /* 0x000fea0003800000 */
.L_x_17618:
[----:B-----5:R-:W-:-:S05]  /*12b0*/  FADD.FTZ R23, R5, R23 ;  /* 0x0000001705177221 */ /* 0x020fca0000010000 */
.L_x_17619:
[----:B------:R-:W-:Y:S02]  /*12c0*/  MOV R9, R23 ;  /* 0x0000001700097202 */ /* 0x000fe40000000f00 */
.L_x_17620:
[----:B------:R-:W-:Y:S01]  /*12d0*/  FMUL.FTZ R113, R14, R18 ;  /* 0x000000120e717220 */ /* 0x000fe20000410000 */
[----:B------:R-:W-:Y:S05]  /*12e0*/  @P2 BRA `(.L_x_17621) ;  /* 0x0000002000002947 */ /* 0x000fea0003800000 */
[----:B------:R-:W-:Y:S05]  /*12f0*/  @P0 BRA `(.L_x_17622) ;  /* 0x0000002000000947 */ /* 0x000fea0003800000 */
[----:B------:R-:W-:Y:S05]  /*1300*/  BRA `(.L_x_17623) ;  /* 0x0000002000007947 */ /* 0x000fea0003800000 */
.L_x_17621:
[----:B-----5:R-:W-:-:S05]  /*1310*/  FADD.FTZ R113, R6, R113 ;  /* 0x0000007106717221 */ /* 0x020fca0000010000 */
.L_x_17622:
[----:B------:R-:W-:Y:S02]  /*1320*/  MOV R10, R113 ;  /* 0x00000071000a7202 */ /* 0x000fe40000000f00 */
.L_x_17623:
[----:B------:R-:W-:Y:S01]  /*1330*/  FMUL.FTZ R15, R15, R18 ;  /* 0x000000120f0f7220 */ /* 0x000fe20000410000 */
[----:B------:R-:W-:Y:S05]  /*1340*/  @P2 BRA `(.L_x_17624) ;  /* 0x0000002000002947 */ /* 0x000fea0003800000 */
[----:B------:R-:W-:Y:S05]  /*1350*/  @P0 BRA `(.L_x_17625) ;  /* 0x0000002000000947 */ /* 0x000fea0003800000 */
[----:B------:R-:W-:Y:S05]  /*1360*/  BRA `(.L_x_17626) ;  /* 0x0000002000007947 */ /* 0x000fea0003800000 */
.L_x_17624:
[----:B-----5:R-:W-:-:S05]  /*1370*/  FADD.FTZ R15, R7, R15 ;  /* 0x0000000f070f7221 */ /* 0x020fca0000010000 */
.L_x_17625:
[----:B------:R-:W-:Y:S02]  /*1380*/  MOV R11, R15 ;  /* 0x0000000f000b7202 */ /* 0x000fe40000000f00 */
.L_x_17626:
[----:B------:R-:W-:Y:S01]  /*1390*/  FADD.FTZ R2, RZ, R17 ;  /* 0x00000011ff027221 */ /* 0x000fe20000010000 */
[----:B------:R-:W-:-:S02]  /*13a0*/  @P0 IADD3 R14, R16, 0x500, RZ ;  /* 0x00000500100e0810 */ /* 0x000fc40007ffe0ff */
        /* <DEDUP_REMOVED lines=19> */
[----:B------:R-:W-:Y:S01]  /*14e0*/  @P0 IMAD.WIDE.U32 R2, R14, R35, c[0x0][0x188] ;  /* 0x000062000e020625 */ /* 0x000fe200078e0023 */
[----:B------:R-:W-:-:S03]  /*14f0*/  SHF.R.U32.HI R14, RZ, 0x5, R0 ;  /* 0x00000005ff0e7819 */ /* 0x000fc60000011600 */
[----:B------:R-:W-:Y:S01]  /*1500*/  FADD.FTZ R12, R12, R107 ;  /* 0x0000006b0c0c7221 */ /* 0x000fe20000010000 */
[----:B------:R0:W-:Y:S01]  /*1510*/  @P0 STG.E.128 [R2.64], R8 ;  /* 0x0000000802000986 */ /* 0x0001e2000c101d04 */
[----:B------:R-:W-:Y:S02]  /*1520*/  LOP3.LUT R14, R14, 0x7fffff8, RZ, 0xc0, !PT ;  /* 0x07fffff80e0e7812 */ /* 0x000fe400078ec0ff */
[----:B------:R-:W-:Y:S02]  /*1530*/  FADD.FTZ R12, R12, R109 ;  /* 0x0000006d0c0c7221 */ /* 0x000fe40000010000 */
[----:B------:R-:W-:Y:S02]  /*1540*/  @!P2 IADD3 R14, R14, 0x8, RZ ;  /* 0x000000080e0ea810 */ /* 0x000fe40007ffe0ff */
[----:B------:R-:W-:-:S04]  /*1550*/  FADD.FTZ R12, R12, R111 ;  /* 0x0000006f0c0c7221 */ /* 0x000fc80000010000 */
[----:B------:R-:W-:-:S04]  /*1560*/  FADD.FTZ R12, R12, R23 ;  /* 0x000000170c0c7221 */ /* 0x000fc80000010000 */
[----:B------:R-:W-:-:S04]  /*1570*/  FADD.FTZ R12, R12, R113 ;  /* 0x000000710c0c7221 */ /* 0x000fc80000010000 */
[----:B------:R-:W-:Y:S01]  /*1580*/  FADD.FTZ R22, R12, R15 ;  /* 0x0000000f0c167221 */ /* 0x000fe20000010000 */
[----:B------:R-:W-:Y:S05]  /*1590*/  BRA.DIV ~URZ, `(.L_x_17627) ;  /* 0x00000f727f007947 */ /* 0x000fea000b800000 */
[----:B0-----:R0:W1:Y:S02]  /*15a0*/  SHFL.BFLY PT, R2, R22, 0x1, 0x1f ;  /* 0x0c201f0016027f89 */ /* 0x00106400000e0000 */
.L_x_17631:
        /* <DEDUP_REMOVED lines=68> */
.L_x_17632:
        /* <DEDUP_REMOVED lines=9> */
[----:B------:R-:W-:Y:S02]  /*1a80*/  LOP3.LUT P1, RZ, R35, 0x1f, R0, 0xf8, !PT ;  /* 0x0000001f23ff7812 */ /* 0x000fe4000782f800 */
[----:B0-----:R-:W-:Y:S01]  /*1a90*/  @!P2 IADD3 R22, R14, R13, RZ ;  /* 0x0000000d0e16a210 */ /* 0x001fe20007ffe0ff */
[----:B------:R-:W-:Y:S01]  /*1aa0*/  HFMA2.MMA R14, -RZ, RZ, 0, 0 ;  /* 0x00000000ff0e7435 */ /* 0x000fe200000001ff */
[----:B------:R-:W-:-:S05]  /*1ab0*/  CS2R R12, SRZ ;  /* 0x00000000000c7805 */ /* 0x000fca000001ff00 */
[----:B------:R-:W-:-:S04]  /*1ac0*/  @!P2 MOV R14, 0x300 ;  /* 0x00000300000ea802 */ /* 0x000fc80000000f00 */
[----:B------:R-:W-:Y:S01]  /*1ad0*/  I2F R28, R14 ;  /* 0x0000000e001c7306 */ /* 0x000fe20000201400 */
[----:B------:R-:W0:Y:S01]  /*1ae0*/  SHFL.DOWN PT, R115, R14, 0x4, 0x1f ;  /* 0x08801f000e737f89 */ /* 0x000e2200000e0000 */
[----:B------:R-:W-:-:S03]  /*1af0*/  @!P1 MOV R35, 0x4 ;  /* 0x0000000400239802 */ /* 0x000fc60000000f00 */
[----:B------:R-:W1:Y:S01]  /*1b00*/  @!P2 LDS.64 R12, [R22.X8] ;  /* 0x00000000160ca984 */ /* 0x000e620000008a00 */
[----:B------:R-:W-:Y:S02]  /*1b10*/  ISETP.NE.AND P2, PT, RZ, UR6, PT ;  /* 0x00000006ff007c0c */ /* 0x000fe4000bf45270 */
        /* <DEDUP_REMOVED lines=37> */
[----:B-1----:R1:W3:Y:S01]  /*1d70*/  MUFU.RCP R13, R22 ;  /* 0x00000016000d7308 */ /* 0x0022e20000001000 */
[----:B0-----:R-:W-:-:S02]  /*1d80*/  FADD.FTZ R18, R117, -R14 ;  /* 0x8000000e75127221 */ /* 0x001fc40000010000 */
[----:B------:R-:W-:Y:S02]  /*1d90*/  FMUL.FTZ R14, R14, R123 ;  /* 0x0000007b0e0e7220 */ /* 0x000fe40000410000 */
[----:B------:R-:W-:Y:S01]  /*1da0*/  FMUL.FTZ R115, R18, R18 ;  /* 0x0000001212737220 */ /* 0x000fe20000410000 */
[----:B------:R-:W-:Y:S01]  /*1db0*/  MOV R18, c[0x0][0x1e0] ;  /* 0x0000780000127a02 */ /* 0x000fe20000000f00 */
[----:B------:R-:W-:Y:S01]  /*1dc0*/  FFMA.FTZ R14, R2, R117, R14 ;  /* 0x00000075020e7223 */ /* 0x000fe2000001000e */
[----:B-1----:R-:W-:Y:S01]  /*1dd0*/  LOP3.LUT R22, R0, 0xff, RZ, 0xc0, !PT ;  /* 0x000000ff00167812 */ /* 0x002fe200078ec0ff */
[----:B------:R-:W-:Y:S02]  /*1de0*/  FMUL.FTZ R115, R2, R115 ;  /* 0x0000007302737220 */ /* 0x000fe40000410000 */
[----:B--2---:R-:W-:Y:S02]  /*1df0*/  FADD.FTZ R2, R12, R3 ;  /* 0x000000030c027221 */ /* 0x004fe40000010000 */
[----:B------:R-:W-:-:S02]  /*1e00*/  FMUL.FTZ R115, R115, R123 ;  /* 0x0000007b73737220 */ /* 0x000fc40000410000 */
[C---:B---3--:R-:W-:Y:S02]  /*1e10*/  FMUL.FTZ R14, R13.reuse, R14 ;  /* 0x0000000e0d0e7220 */ /* 0x048fe40000410000 */
[----:B------:R-:W-:Y:S02]  /*1e20*/  FFMA.FTZ R2, R13, R115, R2 ;  /* 0x000000730d027223 */ /* 0x000fe40000010002 */
[----:B------:R-:W-:Y:S01]  /*1e30*/  IMAD R3, R64, c[0x0][0x168], RZ ;  /* 0x00005a0040037a24 */ /* 0x000fe200078e02ff */
[----:B------:R0:W1:Y:S04]  /*1e40*/  SHFL.IDX PT, R117, R14, RZ, 0x1f ;  /* 0x00001fff0e757589 */ /* 0x00006800000e0000 */
[----:B------:R2:W3:Y:S01]  /*1e50*/  SHFL.IDX PT, R115, R2, RZ, 0x1f ;  /* 0x00001fff02737589 */ /* 0x0004e200000e0000 */
[----:B------:R-:W-:-:S04]  /*1e60*/  SHF.R.S32.HI R12, RZ, 0x1f, R3 ;  /* 0x0000001fff0c7819 */ /* 0x000fc80000011403 */
[----:B------:R-:W-:Y:S02]  /*1e70*/  LEA.HI R13, R12, R3, RZ, 0x2 ;  /* 0x000000030c0d7211 */ /* 0x000fe400078f10ff */
[----:B------:R-:W-:Y:S02]  /*1e80*/  @!P1 MOV R3, 0x4 ;  /* 0x0000000400039802 */ /* 0x000fe40000000f00 */
[----:B0-----:R-:W-:-:S03]  /*1e90*/  LEA.HI.SX32 R14, R13, R22, 0x1e ;  /* 0x000000160d0e7211 */ /* 0x001fc600078ff2ff */
[----:B--2---:R-:W-:Y:S01]  /*1ea0*/  @!P1 IMAD.WIDE R2, R64, R3, c[0x0][0x1a0] ;  /* 0x0000680040029625 */ /* 0x004fe200078e0203 */
[----:B------:R-:W-:-:S03]  /*1eb0*/  IADD3 R14, R14, 0x100, RZ ;  /* 0x000001000e0e7810 */ /* 0x000fc60007ffe0ff */
[C---:B-1----:R-:W-:Y:S01]  /*1ec0*/  FMUL.FTZ R12, R117.reuse, R117 ;  /* 0x00000075750c7220 */ /* 0x042fe20000410000 */
[----:B------:R0:W-:Y:S01]  /*1ed0*/  @!P1 STG.E [R2.64], R117 ;  /* 0x0000007502009986 */ /* 0x0001e2000c101904 */
[----:B------:R-:W-:-:S03]  /*1ee0*/  FSEL R22, R117, RZ, !P2 ;  /* 0x000000ff75167208 */ /* 0x000fc60005000000 */
[----:B------:R-:W-:Y:S01]  /*1ef0*/  FSEL R13, R12, RZ, P2 ;  /* 0x000000ff0c0d7208 */ /* 0x000fe20001000000 */
[----:B---3--:R-:W-:Y:S01]  /*1f00*/  FFMA.FTZ R12, R115, R18, c[0x0][0x228] ;  /* 0x00008a00730c7623 */ /* 0x008fe20000010012 */
[----:B------:R-:W-:Y:S01]  /*1f10*/  HFMA2.MMA R115, -RZ, RZ, 0, 9.5367431640625e-07 ;  /* 0x00000010ff737435 */ /* 0x000fe200000001ff */
[----:B------:R-:W-:Y:S01]  /*1f20*/  FADD.FTZ R24, -R22, R17 ;  /* 0x0000001116187221 */ /* 0x000fe20000010100 */
[----:B------:R-:W-:Y:S01]  /*1f30*/  LOP3.LUT P2, RZ, R77, 0xff, RZ, 0xc0, !PT ;  /* 0x000000ff4dff7812 */ /* 0x000fe2000784c0ff */
[----:B------:R-:W-:Y:S02]  /*1f40*/  FADD.FTZ R18, R12, R13 ;  /* 0x0000000d0c127221 */ /* 0x000fe40000010000 */
[C---:B------:R-:W-:Y:S01]  /*1f50*/  FADD.FTZ R26, -R22.reuse, R19 ;  /* 0x00000013161a7221 */ /* 0x040fe20000010100 */
[----:B------:R-:W-:Y:S01]  /*1f60*/  SEL R77, RZ, 0x1, P2 ;  /* 0x00000001ff4d7807 */ /* 0x000fe20001000000 */
[----:B0-----:R-:W0:Y:S01]  /*1f70*/  MUFU.RSQ R3, R18 ;  /* 0x0000001200037308 */ /* 0x001e220000001400 */
        /* <DEDUP_REMOVED lines=22> */
[----:B------:R-:W-:-:S04]  /*20e0*/  IMAD.WIDE.U32 R22, R16, R115, c[0x0][0x208] ;  /* 0x0000820010167625 */ /* 0x000fc800078e0073 */
[C---:B0-----:R-:W-:Y:S02]  /*20f0*/  FMUL.FTZ R16, R3.reuse, R24 ;  /* 0x0000001803107220 */ /* 0x041fe40000410000 */
[C---:B------:R-:W-:Y:S02]  /*2100*/  FMUL.FTZ R17, R3.reuse, R26 ;  /* 0x0000001a03117220 */ /* 0x040fe40000410000 */
[C---:B------:R-:W-:Y:S02]  /*2110*/  FMUL.FTZ R18, R3.reuse, R28 ;  /* 0x0000001c03127220 */ /* 0x040fe40000410000 */
[----:B------:R-:W-:Y:S02]  /*2120*/  FMUL.FTZ R19, R3, R30 ;  /* 0x0000001e03137220 */ /* 0x000fe40000410000 */
[C---:B------:R-:W-:Y:S01]  /*2130*/  @!P1 IMAD.WIDE R12, R64.reuse, R35, c[0x0][0x1a8] ;  /* 0x00006a00400c9625 */ /* 0x040fe200078e0223 */
[----:B------:R-:W-:-:S03]  /*2140*/  IADD3 R64, R64, c[0x0][0x160], RZ ;  /* 0x0000580040407a10 */ /* 0x000fc60007ffe0ff */
[----:B------:R-:W-:Y:S01]  /*2150*/  FFMA.FTZ R19, R79, R19, R66 ;  /* 0x000000134f137223 */ /* 0x000fe20000010042 */
[----:B------:R0:W-:Y:S01]  /*2160*/  @!P1 STG.E [R12.64], R3 ;  /* 0x000000030c009986 */ /* 0x0001e2000c101904 */
[----:B------:R-:W-:Y:S01]  /*2170*/  FFMA.FTZ R18, R52, R18, R41 ;  /* 0x0000001234127223 */ /* 0x000fe20000010029 */
[----:B------:R-:W-:Y:S01]  /*2180*/  ISETP.GE.AND P1, PT, R64, c[0x0][0x164], PT ;  /* 0x0000590040007a0c */ /* 0x000fe20003f26270 */
[----:B------:R-:W-:Y:S02]  /*2190*/  FFMA.FTZ R17, R78, R17, R65 ;  /* 0x000000114e117223 */ /* 0x000fe40000010041 */
[----:B------:R-:W-:Y:S02]  /*21a0*/  FFMA.FTZ R16, R53, R16, R40 ;  /* 0x0000001035107223 */ /* 0x000fe40000010028 */
[C---:B------:R-:W-:Y:S02]  /*21b0*/  FMUL.FTZ R21, R3.reuse, R38 ;  /* 0x0000002603157220 */ /* 0x040fe40000410000 */
[C---:B------:R-:W-:Y:S01]  /*21c0*/  FMUL.FTZ R26, R3.reuse, R90 ;  /* 0x0000005a031a7220 */ /* 0x040fe20000410000 */
[----:B------:R1:W-:Y:S01]  /*21d0*/  STG.E.128 [R22.64], R16 ;  /* 0x0000001016007986 */ /* 0x0003e2000c101d04 */
        /* <DEDUP_REMOVED lines=14> */
[----:B------:R-:W-:-:S04]  /*22c0*/  IMAD.WIDE.U32 R38, R14, R115, c[0x0][0x208] ;  /* 0x000082000e267625 */ /* 0x000fc800078e0073 */
[C---:B------:R-:W-:Y:S02]  /*22d0*/  FMUL.FTZ R118, R3.reuse, R118 ;  /* 0x0000007603767220 */ /* 0x040fe40000410000 */
[C---:B------:R-:W-:Y:S02]  /*22e0*/  FMUL.FTZ R120, R3.reuse, R120 ;  /* 0x0000007803787220 */ /* 0x040fe40000410000 */
[C---:B------:R-:W-:Y:S02]  /*22f0*/  FMUL.FTZ R122, R3.reuse, R122 ;  /* 0x0000007a037a7220 */ /* 0x040fe40000410000 */
[----:B------:R-:W-:Y:S02]  /*2300*/  FMUL.FTZ R31, R3, R124 ;  /* 0x0000007c031f7220 */ /* 0x000fe40000410000 */
[----:B------:R-:W-:Y:S02]  /*2310*/  FFMA.FTZ R15, R81, R15, R68 ;  /* 0x0000000f510f7223 */ /* 0x000fe40000010044 */
[----:B------:R-:W-:-:S02]  /*2320*/  FFMA.FTZ R14, R54, R92, R43 ;  /* 0x0000005c360e7223 */ /* 0x000fc4000001002b */
[----:B0-----:R-:W-:Y:S02]  /*2330*/  FFMA.FTZ R13, R80, R26, R67 ;  /* 0x0000001a500d7223 */ /* 0x001fe40000010043 */
[----:B------:R-:W-:Y:S02]  /*2340*/  FFMA.FTZ R12, R55, R21, R42 ;  /* 0x00000015370c7223 */ /* 0x000fe4000001002a */
[----:B------:R-:W-:-:S03]  /*2350*/  IMAD.WIDE.U32 R2, R20, R115, c[0x0][0x208] ;  /* 0x0000820014027625 */ /* 0x000fc600078e0073 */
[----:B------:R0:W-:Y:S01]  /*2360*/  STG.E.128 [R38.64], R12 ;  /* 0x0000000c26007986 */ /* 0x0001e2000c101d04 */
[----:B-1----:R-:W-:Y:S02]  /*2370*/  FFMA.FTZ R19, R83, R100, R70 ;  /* 0x0000006453137223 */ /* 0x002fe40000010046 */
[----:B------:R-:W-:Y:S02]  /*2380*/  FFMA.FTZ R18, R56, R98, R45 ;  /* 0x0000006238127223 */ /* 0x000fe4000001002d */
[----:B------:R-:W-:Y:S02]  /*2390*/  FFMA.FTZ R17, R82, R27, R69 ;  /* 0x0000001b52117223 */ /* 0x000fe40000010045 */
[----:B------:R-:W-:Y:S02]  /*23a0*/  FFMA.FTZ R16, R57, R24, R44 ;  /* 0x0000001839107223 */ /* 0x000fe4000001002c */
[----:B------:R-:W-:-:S03]  /*23b0*/  IMAD.WIDE.U32 R32, R32, R115, c[0x0][0x208] ;  /* 0x0000820020207625 */ /* 0x000fc600078e0073 */
[----:B------:R0:W-:Y:S01]  /*23c0*/  STG.E.128 [R2.64], R16 ;  /* 0x0000001002007986 */ /* 0x0001e2000c101d04 */
[----:B------:R-:W-:Y:S02]  /*23d0*/  FFMA.FTZ R23, R85, R108, R72 ;  /* 0x0000006c55177223 */ /* 0x000fe40000010048 */
        /* <DEDUP_REMOVED lines=14> */
[----:B------:R-:W-:-:S05]  /*24c0*/  FFMA.FTZ R28, R63, R118, R50 ;  /* 0x000000763f1c7223 */ /* 0x000fca0000010032 */
[----:B------:R0:W-:Y:S02]  /*24d0*/  STG.E.128 [R36.64], R28 ;  /* 0x0000001c24007986 */ /* 0x0001e4000c101d04 */
[----:B0----5:R-:W-:Y:S01]  /*24e0*/  @P1 CALL.REL.NOINC `(.L_x_17629) ;  /* 0x0000001000001944 */ /* 0x021fe20003c00000 */
[----:B------:R-:W-:Y:S05]  /*24f0*/  BRA `(.L_x_17630) ;  /* 0xffffe1f000007947 */ /* 0x000fea000383ffff */
.L_x_17629:
[----:B------:R-:W-:Y:S05]  /*2500*/  EXIT ;  /* 0x000000000000794d */ /* 0x000fea0003800000 */
.L_x_17627:
[----:B0-----:R-:W-:Y:S01]  /*2510*/  HFMA2.MMA R3, -RZ, RZ, 0, 1.847743988037109375e-06 ;  /* 0x0000001fff037435 */ /* 0x001fe200000001ff */
[----:B------:R-:W-:Y:S02]  /*2520*/  MOV R115, 0x1 ;  /* 0x0000000100737802 */ /* 0x000fe40000000f00 */
[----:B------:R-:W-:Y:S02]  /*2530*/  MOV R18, 0xffffffff ;  /* 0xffffffff00127802 */ /* 0x000fe40000000f00 */
[----:B------:R-:W-:Y:S02]  /*2540*/  MOV R12, 0x2560 ;  /* 0x00002560000c7802 */ /* 0x000fe40000000f00 */
[----:B-----5:R-:W-:Y:S05]  /*2550*/  CALL.REL.NOINC `($__internal_129_$__cuda_sm70_shflsync_bfly_p) ;  /* 0x0000069000007944 */ /* 0x020fea0003c00000 */
[----:B-1----:R-:W-:Y:S01]  /*2560*/  MOV R2, R115 ;  /* 0x0000007300027202 */ /* 0x002fe20000000f00 */
[----:B0-----:R-:W-:Y:S05]  /*2570*/  BRA `(.L_x_17631) ;  /* 0xfffff03000007947 */ /* 0x001fea000383ffff */
.L_x_17628:
[----:B------:R-:W-:Y:S01]  /*2580*/  HFMA2.MMA R115, -RZ, RZ, 0, 1.1920928955078125e-07 ;  /* 0x00000002ff737435 */ /* 0x000fe200000001ff */
[----:B------:R-:W-:Y:S02]  /*2590*/  MOV R3, 0x1f ;  /* 0x0000001f00037802 */ /* 0x000fe40000000f00 */
[----:B------:R-:W-:-:S02]  /*25a0*/  MOV R18, 0xffffffff ;  /* 0xffffffff00127802 */ /* 0x000fc40000000f00 */
[----:B------:R-:W-:Y:S02]  /*25b0*/  MOV R12, 0x25d0 ;  /* 0x000025d0000c7802 */ /* 0x000fe40000000f00 */
[----:B-----5:R-:W-:Y:S05]  /*25c0*/  CALL.REL.NOINC `($__internal_129_$__cuda_sm70_shflsync_bfly_p) ;  /* 0x0000062000007944 */ /* 0x020fea0003c00000 */
[----:B01----:R-:W-:Y:S01]  /*25d0*/  FADD.FTZ R22, R22, R115 ;  /* 0x0000007316167221 */ /* 0x003fe20000010000 */
[----:B------:R-:W-:Y:S01]  /*25e0*/  HFMA2.MMA R115, -RZ, RZ, 0, 2.384185791015625e-07 ;  /* 0x00000004ff737435 */ /* 0x000fe200000001ff */
[----:B------:R-:W-:Y:S02]  /*25f0*/  MOV R3, 0x1f ;  /* 0x0000001f00037802 */ /* 0x000fe40000000f00 */
[----:B------:R-:W-:Y:S02]  /*2600*/  MOV R18, 0xffffffff ;  /* 0xffffffff00127802 */ /* 0x000fe40000000f00 */
[----:B------:R-:W-:Y:S02]  /*2610*/  MOV R12, 0x2630 ;  /* 0x00002630000c7802 */ /* 0x000fe40000000f00 */
[----:B------:R-:W-:Y:S05]  /*2620*/  CALL.REL.NOINC `($__internal_129_$__cuda_sm70_shflsync_bfly_p) ;  /* 0x000005c000007944 */ /* 0x000fea0003c00000 */
[----:B01----:R-:W-:Y:S01]  /*2630*/  FADD.FTZ R22, R22, R115 ;  /* 0x0000007316167221 */ /* 0x003fe20000010000 */
[----:B------:R-:W-:Y:S01]  /*2640*/  HFMA2.MMA R115, -RZ, RZ, 0, 4.76837158203125e-07 ;  /* 0x00000008ff737435 */ /* 0x000fe200000001ff */
[----:B------:R-:W-:Y:S02]  /*2650*/  MOV R3, 0x1f ;  /* 0x0000001f00037802 */ /* 0x000fe40000000f00 */
[----:B------:R-:W-:-:S02]  /*2660*/  MOV R18, 0xffffffff ;  /* 0xffffffff00127802 */ /* 0x000fc40000000f00 */
[----:B------:R-:W-:Y:S02]  /*2670*/  MOV R12, 0x2690 ;  /* 0x00002690000c7802 */ /* 0x000fe40000000f00 */
[----:B------:R-:W-:Y:S05]  /*2680*/  CALL.REL.NOINC `($__internal_129_$__cuda_sm70_shflsync_bfly_p) ;  /* 0x0000056000007944 */ /* 0x000fea0003c00000 */
[----:B01----:R-:W-:Y:S01]  /*2690*/  FADD.FTZ R22, R22, R115 ;  /* 0x0000007316167221 */ /* 0x003fe20000010000 */
[----:B------:R-:W-:Y:S01]  /*26a0*/  HFMA2.MMA R115, -RZ, RZ, 0, 9.5367431640625e-07 ;  /* 0x00000010ff737435 */ /* 0x000fe200000001ff */
[----:B------:R-:W-:Y:S02]  /*26b0*/  MOV R3, 0x1f ;  /* 0x0000001f00037802 */ /* 0x000fe40000000f00 */
[----:B------:R-:W-:Y:S02]  /*26c0*/  MOV R18, 0xffffffff ;  /* 0xffffffff00127802 */ /* 0x000fe40000000f00 */
[----:B------:R-:W-:Y:S02]  /*26d0*/  MOV R12, 0x26f0 ;  /* 0x000026f0000c7802 */ /* 0x000fe40000000f00 */
[----:B------:R-:W-:Y:S05]  /*26e0*/  CALL.REL.NOINC `($__internal_129_$__cuda_sm70_shflsync_bfly_p) ;  /* 0x0000050000007944 */ /* 0x000fea0003c00000 */
        /* <DEDUP_REMOVED lines=54> */
[----:B------:R-:W-:Y:S05]  /*2a50*/  CALL.REL.NOINC `($__internal_129_$__cuda_sm70_shflsync_bfly_p) ;  /* 0x0000019000007944 */ /* 0x000fea0003c00000 */
[----:B01----:R-:W-:Y:S01]  /*2a60*/  FADD.FTZ R22, R22, R115 ;  /* 0x0000007316167221 */ /* 0x003fe20000010000 */
[----:B------:R-:W-:Y:S01]  /*2a70*/  HFMA2.MMA R115, -RZ, RZ, 0, 1.1920928955078125e-07 ;  /* 0x00000002ff737435 */ /* 0x000fe200000001ff */
[----:B------:R-:W-:Y:S02]  /*2a80*/  MOV R3, 0x1f ;  /* 0x0000001f00037802 */ /* 0x000fe40000000f00 */
[----:B------:R-:W-:Y:S02]  /*2a90*/  MOV R18, 0xffffffff ;  /* 0xffffffff00127802 */ /* 0x000fe40000000f00 */
[----:B------:R-:W-:Y:S02]  /*2aa0*/  MOV R12, 0x2ac0 ;  /* 0x00002ac0000c7802 */ /* 0x000fe40000000f00 */
[----:B------:R-:W-:Y:S05]  /*2ab0*/  CALL.REL.NOINC `($__internal_129_$__cuda_sm70_shflsync_bfly_p) ;  /* 0x0000013000007944 */ /* 0x000fea0003c00000 */
[----:B01----:R-:W-:Y:S01]  /*2ac0*/  FADD.FTZ R22, R22, R115 ;  /* 0x0000007316167221 */ /* 0x003fe20000010000 */
[----:B------:R-:W-:Y:S01]  /*2ad0*/  HFMA2.MMA R115, -RZ, RZ, 0, 2.384185791015625e-07 ;  /* 0x00000004ff737435 */ /* 0x000fe200000001ff */
[----:B------:R-:W-:-:S02]  /*2ae0*/  MOV R3, 0x1f ;  /* 0x0000001f00037802 */ /* 0x000fc40000000f00 */
[----:B------:R-:W-:Y:S02]  /*2af0*/  MOV R18, 0xffffffff ;  /* 0xffffffff00127802 */ /* 0x000fe40000000f00 */
[----:B------:R-:W-:Y:S02]  /*2b00*/  MOV R12, 0x2b20 ;  /* 0x00002b20000c7802 */ /* 0x000fe40000000f00 */
[----:B------:R-:W-:Y:S05]  /*2b10*/  CALL.REL.NOINC `($__internal_129_$__cuda_sm70_shflsync_bfly_p) ;  /* 0x000000d000007944 */ /* 0x000fea0003c00000 */
[----:B01----:R-:W-:Y:S01]  /*2b20*/  FADD.FTZ R22, R22, R115 ;  /* 0x0000007316167221 */ /* 0x003fe20000010000 */
[----:B------:R-:W-:Y:S01]  /*2b30*/  HFMA2.MMA R115, -RZ, RZ, 0, 4.76837158203125e-07 ;  /* 0x00000008ff737435 */ /* 0x000fe200000001ff */
[----:B------:R-:W-:Y:S02]  /*2b40*/  MOV R3, 0x1f ;  /* 0x0000001f00037802 */ /* 0x000fe40000000f00 */
[----:B------:R-:W-:Y:S02]  /*2b50*/  MOV R18, 0xffffffff ;  /* 0xffffffff00127802 */ /* 0x000fe40000000f00 */
[----:B------:R-:W-:Y:S02]  /*2b60*/  MOV R12, 0x2b80 ;  /* 0x00002b80000c7802 */ /* 0x000fe40000000f00 */
[----:B------:R-:W-:Y:S05]  /*2b70*/  CALL.REL.NOINC `($__internal_129_$__cuda_sm70_shflsync_bfly_p) ;  /* 0x0000007000007944 */ /* 0x000fea0003c00000 */
[----:B01----:R-:W-:Y:S01]  /*2b80*/  FADD.FTZ R22, R22, R115 ;  /* 0x0000007316167221 */ /* 0x003fe20000010000 */
[----:B------:R-:W-:Y:S01]  /*2b90*/  HFMA2.MMA R115, -RZ, RZ, 0, 9.5367431640625e-07 ;  /* 0x00000010ff737435 */ /* 0x000fe200000001ff */
[----:B------:R-:W-:-:S02]  /*2ba0*/  MOV R3, 0x1f ;  /* 0x0000001f00037802 */ /* 0x000fc40000000f00 */
[----:B------:R-:W-:Y:S02]  /*2bb0*/  MOV R18, 0xffffffff ;  /* 0xffffffff00127802 */ /* 0x000fe40000000f00 */
[----:B------:R-:W-:Y:S02]  /*2bc0*/  MOV R12, 0x2be0 ;  /* 0x00002be0000c7802 */ /* 0x000fe40000000f00 */
[----:B------:R-:W-:Y:S05]  /*2bd0*/  CALL.REL.NOINC `($__internal_129_$__cuda_sm70_shflsync_bfly_p) ;  /* 0x0000001000007944 */ /* 0x000fea0003c00000 */
[----:B01----:R-:W-:Y:S05]  /*2be0*/  BRA `(.L_x_17632) ;  /* 0xffffee0000007947 */ /* 0x003fea000383ffff */
        .weak           $__internal_129_$__cuda_sm70_shflsync_bfly_p
        .type           $__internal_129_$__cuda_sm70_shflsync_bfly_p,@function
        .size           $__internal_129_$__cuda_sm70_shflsync_bfly_p,(.L_x_22217 - $__internal_129_$__cuda_sm70_shflsync_bfly_p)
$__internal_129_$__cuda_sm70_shflsync_bfly_p:
[----:B------:R-:W-:Y:S01]  /*2bf0*/  HFMA2.MMA R13, -RZ, RZ, 0, 0 ;  /* 0x00000000ff0d7435 */ /* 0x000fe200000001ff */
[----:B------:R-:W-:Y:S04]  /*2c00*/  WARPSYNC R18 ;  /* 0x0000001200007348 */ /* 0x000fe80003800000 */
[----:B------:R0:W1:Y:S01]  /*2c10*/  SHFL.BFLY PT, R115, R22, R115, R3 ;  /* 0x0c00007316737389 */ /* 0x00006200000e0003 */
[----:B------:R-:W-:Y:S05]  /*2c20*/  RET.REL.NODEC R12 `(_ZN10layer_norm13ln_fwd_kernelINS_13Kernel_traitsI6__halfffffjLj6144ELj1ELj1ELj8ELj16ENS_18Kernel_traits_baseILj6144ES2_ffffjLj256EEEEELb0ELb0ELb0ELb1EEEvNS_9FwdParamsE) ;  /* 0xffffd3d00c007950 */ /* 0x000fea0003c3ffff */
.L_x_17633:
        /* <DEDUP_REMOVED lines=13> */
.L_x_22217:


//--------------------- .text._ZN10layer_norm13ln_fwd_kernelINS_13Kernel_traitsI6__halfffffjLj6144ELj1ELj1ELj8ELj16ENS_18Kernel_traits_baseILj6144ES2_ffffjLj256EEEEELb0ELb0ELb1ELb0EEEvNS_9FwdParamsE --------------------------
	.section	.text._ZN10layer_norm13ln_fwd_kernelINS_13Kernel_traitsI6__halfffffjLj6144ELj1ELj1ELj8ELj16ENS_18Kernel_traits_baseILj6144ES2_ffffjLj256EEEEELb0ELb0ELb1ELb0EEEvNS_9FwdParamsE,"ax",@progbits
	.sectioninfo	@"SHI_REGISTERS=108"
	.align	128
        .global         _ZN10layer_norm13ln_fwd_kernelINS_13Kernel_traitsI6__halfffffjLj6144ELj1ELj1ELj8ELj16ENS_18Kernel_traits_baseILj6144ES2_ffffjLj256EEEEELb0ELb0ELb1ELb0EEEvNS_9FwdParamsE
        .type           _ZN10layer_norm13ln_fwd_kernelINS_13Kernel_traitsI6__halfffffjLj6144ELj1ELj1ELj8ELj16ENS_18Kernel_traits_baseILj6144ES2_ffffjLj256EEEEELb0ELb0ELb1ELb0EEEvNS_9FwdParamsE,@function
        .size           _ZN10layer_norm13ln_fwd_kernelINS_13Kernel_traitsI6__halfffffjLj6144ELj1ELj1ELj8ELj16ENS_18Kernel_traits_baseILj6144ES2_ffffjLj256EEEEELb0ELb0ELb1ELb0EEEvNS_9FwdParamsE,(.L_x_22218 - _ZN10layer_norm13ln_fwd_kernelINS_13Kernel_traitsI6__halfffffjLj6144ELj1ELj1ELj8ELj16ENS_18Kernel_traits_baseILj6144ES2_ffffjLj256EEEEELb0ELb0ELb1ELb0EEEvNS_9FwdParamsE)
        .other          _ZN10layer_norm13ln_fwd_kernelINS_13Kernel_traitsI6__halfffffjLj6144ELj1ELj1ELj8ELj16ENS_18Kernel_traits_baseILj6144ES2_ffffjLj256EEEEELb0ELb0ELb1ELb0EEEvNS_9FwdParamsE,@"STO_CUDA_ENTRY STV_DEFAULT"
_ZN10layer_norm13ln_fwd_kernelINS_13Kernel_traitsI6__halfffffjLj6144ELj1ELj1ELj8ELj16ENS_18Kernel_traits_baseILj6144ES2_ffffjLj256EEEEELb0ELb0ELb1ELb0EEEvNS_9FwdParamsE:
.text._ZN10layer_norm13ln_fwd_kernelINS_13Kernel_traitsI6__halfffffjLj6144ELj1ELj1ELj8ELj16ENS_18Kernel_traits_baseILj6144ES2_ffffjLj256EEEEELb0ELb0ELb1ELb0EEEvNS_9FwdParamsE:
        /* <DEDUP_REMOVED lines=30> */
.L_x_17635:
[----:B0-----:R-:W-:Y:S05]  /*01e0*/  BSYNC B0 ;  /* 0x0000000000007941 */ /* 0x001fea0003800000 */
.L_x_17634:
        /* <DEDUP_REMOVED lines=12> */
.L_x_17637:
[----:B0-----:R-:W-:Y:S05]  /*02b0*/  BSYNC B0 ;  /* 0x0000000000007941 */ /* 0x001fea0003800000 */
.L_x_17636:
        /* <DEDUP_REMOVED lines=12> */
.L_x_17639:
[----:B0-----:R-:W-:Y:S05]  /*0380*/  BSYNC B0 ;  /* 0x0000000000007941 */ /* 0x001fea0003800000 */
.L_x_17638:
        /* <DEDUP_REMOVED lines=12> */
.L_x_17641:
[----:B0-----:R-:W-:Y:S05]  /*0450*/  BSYNC B0 ;  /* 0x0000000000007941 */ /* 0x001fea0003800000 */
.L_x_17640:
        /* <DEDUP_REMOVED lines=12> */
.L_x_17643:
[----:B0-----:R-:W-:Y:S05]  /*0520*/  BSYNC B0 ;  /* 0x0000000000007941 */ /* 0x001fea0003800000 */
.L_x_17642:
[----:B------:R-:W-:Y:S01]  /*0530*/  ISETP.GE.U32.AND P1, PT, R2, 0x600, PT ;  /* 0x000006000200780c */ /* 0x000fe20003f26070 */
[----:B------:R-:W-:-:S12]  /*0540*/  BSSY B0, `(.L_x_17644) ;  /* 0x000000b000007945 */ /* 0x000fd80003800000 */
        /* <DEDUP_REMOVED lines=10> */
.L_x_17645:
[----:B0-----:R-:W-:Y:S05]  /*05f0*/  BSYNC B0 ;  /* 0x0000000000007941 */ /* 0x001fea0003800000 */
.L_x_17644:
[----:B------:R-:W0:Y:S02]  /*0600*/  S2UR UR6, SR_CTAID.X ;  /* 0x00000000000679c3 */ /* 0x000e240000002500 */
[----:B0-----:R-:W-:-:S04]  /*0610*/  LEA.HI R18, R0, UR6, RZ, 0x18 ;  /* 0x0000000600127c11 */ /* 0x001fc8000f8fc0ff */
[----:B------:R-:W-:-:S13]  /*0620*/  ISETP.GE.AND P2, PT, R18, c[0x0][0x164], PT ;  /* 0x0000590012007a0c */ /* 0x000fda0003f46270 */
[----:B------:R-:W-:Y:S05]  /*0630*/  @P2 EXIT ;  /* 0x000000000000294d */ /* 0x000fea0003800000 */
[----:B------:R-:W-:Y:S01]  /*0640*/  SHF.R.S32.HI R3, RZ, 0x2, R3 ;  /* 0x00000002ff037819 */ /* 0x000fe20000011403 */
[----:B-----5:R-:W-:Y:S01]  /*0650*/  IMAD.MOV.U32 R31, RZ, RZ, R21 ;  /* 0x000000ffff1f7224 */ /* 0x020fe200078e0015 */
[----:B------:R-:W-:Y:S01]  /*0660*/  MOV R30, R20 ;  /* 0x00000014001e7202 */ /* 0x000fe20000000f00 */
[----:B------:R-:W-:Y:S01]  /*0670*/  IMAD.MOV.U32 R71, RZ, RZ, R29 ;  /* 0x000000ffff477224 */ /* 0x000fe200078e001d */
[----:B------:R-:W-:Y:S01]  /*0680*/  SHF.R.U64 R37, R20, 0x10, R21 ;  /* 0x0000001014257819 */ /* 0x000fe20000001215 */
[----:B------:R-:W-:Y:S01]  /*0690*/  HFMA2.MMA R90, -RZ, RZ, 0, 5.9604644775390625e-08 ;  /* 0x00000001ff5a7435 */ /* 0x000fe200000001ff */
[----:B------:R-:W-:Y:S01]  /*06a0*/  LOP3.LUT R20, R0, 0xe0, RZ, 0xc0, !PT ;  /* 0x000000e000147812 */ /* 0x000fe200078ec0ff */
[----:B------:R-:W-:Y:S01]  /*06b0*/  ULDC.U8 UR6, c[0x0][0x1f0] ;  /* 0x00007c0000067ab9 */ /* 0x000fe20000000000 */
[----:B------:R-:W-:Y:S01]  /*06c0*/  LOP3.LUT R19, R3, 0xff, RZ, 0xc0, !PT ;  /* 0x000000ff03137812 */ /* 0x000fe200078ec0ff */
[----:B------:R-:W-:Y:S01]  /*06d0*/  HADD2.F32 R71, -RZ, R71.H0_H0 ;  /* 0x20000047ff477230 */ /* 0x000fe20000004100 */
[----:B------:R-:W-:-:S02]  /*06e0*/  SHF.R.U32.HI R3, RZ, 0x3, R3 ;  /* 0x00000003ff037819 */ /* 0x000fc40000011603 */
[----:B------:R-:W-:Y:S02]  /*06f0*/  IADD3 R20, R19, -R20, RZ ;  /* 0x8000001413147210 */ /* 0x000fe40007ffe0ff */
[----:B------:R-:W-:Y:S02]  /*0700*/  LOP3.LUT R3, R3, 0x1fffffe0, RZ, 0xc0, !PT ;  /* 0x1fffffe003037812 */ /* 0x000fe400078ec0ff */
[----:B------:R-:W-:Y:S02]  /*0710*/  IMNMX R20, RZ, R20, !PT ;  /* 0x00000014ff147217 */ /* 0x000fe40007800200 */
[----:B------:R-:W-:Y:S02]  /*0720*/  MOV R60, R24 ;  /* 0x00000018003c7202 */ /* 0x000fe40000000f00 */
[----:B------:R-:W-:Y:S02]  /*0730*/  IMNMX R20, R20, 0x20, PT ;  /* 0x0000002014147817 */ /* 0x000fe40003800200 */
[----:B------:R-:W-:Y:S01]  /*0740*/  SHF.R.U64 R61, R24, 0x10, R25 ;  /* 0x00000010183d7819 */ /* 0x000fe20000001219 */
[----:B------:R-:W-:Y:S01]  /*0750*/  HADD2.F32 R60, -RZ, R60.H0_H0 ;  /* 0x2000003cff3c7230 */ /* 0x000fe20000004100 */
[----:B------:R-:W-:-:S02]  /*0760*/  IADD3 R24, R20, R3, RZ ;  /* 0x0000000314187210 */ /* 0x000fc40007ffe0ff */
[----:B------:R-:W-:Y:S01]  /*0770*/  SHF.R.U32.HI R36, RZ, 0x10, R21 ;  /* 0x00000010ff247819 */ /* 0x000fe20000011615 */
[----:B------:R-:W-:Y:S01]  /*0780*/  HADD2.F32 R61, -RZ, R61.H0_H0 ;  /* 0x2000003dff3d7230 */ /* 0x000fe20000004100 */
[----:B------:R-:W-:Y:S01]  /*0790*/  SHF.L.U32 R21, R0, 0x5, RZ ;  /* 0x0000000500157819 */ /* 0x000fe200000006ff */
[----:B------:R-:W-:Y:S01]  /*07a0*/  IMAD.SHL.U32 R24, R24, 0x4, RZ ;  /* 0x0000000418187824 */ /* 0x000fe200078e00ff */
[----:B------:R-:W-:Y:S02]  /*07b0*/  MOV R32, R22 ;  /* 0x0000001600207202 */ /* 0x000fe40000000f00 */
[----:B------:R-:W-:Y:S02]  /*07c0*/  SHF.R.U64 R35, R22, 0x10, R23 ;  /* 0x0000001016237819 */ /* 0x000fe40000001217 */
[----:B------:R-:W-:Y:S01]  /*07d0*/  LOP3.LUT R22, R21, 0x3e0, RZ, 0xc0, !PT ;  /* 0x000003e015167812 */ /* 0x000fe200078ec0ff */
[----:B------:R-:W0:Y:S01]  /*07e0*/  I2F.U32 R24, R24 ;  /* 0x0000001800187306 */ /* 0x000e220000201000 */
[--C-:B------:R-:W-:Y:S01]  /*07f0*/  SHF.R.U64 R76, R4, 0x10, R5.reuse ;  /* 0x00000010044c7819 */ /* 0x100fe20000001205 */
[----:B------:R-:W-:Y:S01]  /*0800*/  HADD2.F32 R20, -RZ, R32.H0_H0 ;  /* 0x20000020ff147230 */ /* 0x000fe20000004100 */
[----:B------:R-:W-:Y:S01]  /*0810*/  IADD3 R22, R19, -R22, RZ ;  /* 0x8000001613167210 */ /* 0x000fe20007ffe0ff */
[----:B------:R-:W-:Y:S01]  /*0820*/  HADD2.F32 R19, -RZ, R31.H0_H0 ;  /* 0x2000001fff137230 */ /* 0x000fe20000004100 */
[----:B------:R-:W-:Y:S01]  /*0830*/  SHF.R.U32.HI R77, RZ, 0x10, R5 ;  /* 0x00000010ff4d7819 */ /* 0x000fe20000011605 */
[----:B------:R-:W-:Y:S01]  /*0840*/  HADD2.F32 R21, -RZ, R35.H0_H0 ;  /* 0x20000023ff157230 */ /* 0x000fe20000004100 */
[----:B------:R-:W-:Y:S01]  /*0850*/  IMNMX R22, RZ, R22, !PT ;  /* 0x00000016ff167217 */ /* 0x000fe20007800200 */
[----:B------:R-:W-:Y:S01]  /*0860*/  HADD2.F32 R76, -RZ, R76.H0_H0 ;  /* 0x2000004cff4c7230 */ /* 0x000fe20000004100 */
[----:B------:R-:W-:Y:S01]  /*0870*/  SHF.R.U64 R78, R6, 0x10, R7 ;  /* 0x00000010064e7819 */ /* 0x000fe20000001207 */
[----:B------:R-:W-:Y:S01]  /*0880*/  HADD2.F32 R77, -RZ, R77.H0_H0 ;  /* 0x2000004dff4d7230 */ /* 0x000fe20000004100 */
[----:B------:R-:W-:-:S02]  /*0890*/  IMNMX R22, R22, 0x20, PT ;  /* 0x0000002016167817 */ /* 0x000fc40003800200 */
[----:B------:R-:W-:Y:S01]  /*08a0*/  SHF.R.U32.HI R79, RZ, 0x10, R7 ;  /* 0x00000010ff4f7819 */ /* 0x000fe20000011607 */
[----:B------:R-:W-:Y:S01]  /*08b0*/  HADD2.F32 R78, -RZ, R78.H0_H0 ;  /* 0x2000004eff4e7230 */ /* 0x000fe20000004100 */
[----:B------:R-:W-:Y:S01]  /*08c0*/  IADD3 R92, R3, R22, RZ ;  /* 0x00000016035c7210 */ /* 0x000fe20007ffe0ff */
[----:B------:R-:W-:Y:S01]  /*08d0*/  HADD2.F32 R3, -RZ, R4.H0_H0 ;  /* 0x20000004ff037230 */ /* 0x000fe20000004100 */
[----:B0-----:R0:W1:Y:S01]  /*08e0*/  MUFU.RCP R83, R24 ;  /* 0x0000001800537308 */ /* 0x0010620000001000 */
        /* <DEDUP_REMOVED lines=9> */
[----:B------:R-:W-:Y:S01]  /*0980*/  MOV R33, R23 ;  /* 0x0000001700217202 */ /* 0x000fe20000000f00 */
        /* <DEDUP_REMOVED lines=52> */
[----:B01----:R-:W-:-:S02]  /*0cd0*/  HADD2.F32 R91, -RZ, R91.H0_H0 ;  /* 0x2000005bff5b7230 */ /* 0x003fc40000004100 */
.L_x_17721:
[----:B------:R-:W-:-:S05]  /*0ce0*/  MOV R56, 0x4 ;  /* 0x0000000400387802 */ /* 0x000fca0000000f00 */
        /* <DEDUP_REMOVED lines=23> */
[----:B------:R0:W2:Y:S01]  /*0e60*/  @P3 LDG.E.128 R24, [R56.64] ;  /* 0x0000000438183981 */ /* 0x0000a2000c1e1d00 */
[----:B------:R-:W-:Y:S02]  /*0e70*/  ISETP.GT.AND P4, PT, R58, RZ, PT ;  /* 0x000000ff3a00720c */ /* 0x000fe40003f84270 */
[----:B0-----:R-:W-:-:S11]  /*0e80*/  @P2 MOV R57, 0x10 ;  /* 0x0000001000392802 */ /* 0x001fd60000000f00 */
[----:B------:R-:W-:Y:S01]  /*0e90*/  @!P4 ISETP.NE.U32.AND P5, PT, RZ, c[0x0][0x180], PT ;  /* 0x00006000ff00ca0c */ /* 0x000fe20003fa5070 */
[----:B------:R-:W-:-:S03]  /*0ea0*/  @P2 IMAD.WIDE.U32 R56, R80, R57, c[0x0][0x170] ;  /* 0x00005c0050382625 */ /* 0x000fc600078e0039 */
[----:B------:R-:W-:Y:S02]  /*0eb0*/  @!P4 ISETP.NE.AND.EX P5, PT, RZ, c[0x0][0x184], PT, P5 ;  /* 0x00006100ff00ca0c */ /* 0x000fe40003fa5350 */
[----:B------:R0:W5:Y:S01]  /*0ec0*/  @P2 LDG.E.128 R32, [R56.64] ;  /* 0x0000000438202981 */ /* 0x000162000c1e1d00 */
[----:B------:R-:W-:Y:S01]  /*0ed0*/  BSSY B1, `(.L_x_17648) ;  /* 0x000000e000017945 */ /* 0x000fe20003800000 */
[----:B--2---:R-:W-:Y:S02]  /*0ee0*/  @!P4 FSEL R28, R24, RZ, P5 ;  /* 0x000000ff181cc208 */ /* 0x004fe40002800000 */
        /* <DEDUP_REMOVED lines=10> */
[----:B0----5:R-:W-:-:S04]  /*0f90*/  FMUL.FTZ R28, R32, c[0x0][0x1ec] ;  /* 0x00007b00201c7a20 */ /* 0x021fc80000410000 */
[----:B------:R-:W-:Y:S02]  /*0fa0*/  @P3 FADD.FTZ R28, R24, R28 ;  /* 0x0000001c181c3221 */ /* 0x000fe40000010000 */
.L_x_17649:
[----:B0-----:R-:W-:Y:S05]  /*0fb0*/  BSYNC B1 ;  /* 0x0000000000017941 */ /* 0x001fea0003800000 */
.L_x_17648:
[----:B------:R-:W-:Y:S01]  /*0fc0*/  BSSY B1, `(.L_x_17650) ;  /* 0x0000004000017945 */ /* 0x000fe20003800000 */
[----:B------:R-:W-:Y:S05]  /*0fd0*/  @!P4 BRA `(.L_x_17651) ;  /* 0x000000200000c947 */ /* 0x000fea0003800000 */
[----:B-----5:R-:W-:-:S04]  /*0fe0*/  FMUL.FTZ R29, R33, c[0x0][0x1ec] ;  /* 0x00007b00211d7a20 */ /* 0x020fc80000410000 */
[----:B------:R-:W-:Y:S02]  /*0ff0*/  @P3 FADD.FTZ R29, R25, R29 ;  /* 0x0000001d191d3221 */ /* 0x000fe40000010000 */
.L_x_17651:
[----:B------:R-:W-:Y:S05]  /*1000*/  BSYNC B1 ;  /* 0x0000000000017941 */ /* 0x000fea0003800000 */
.L_x_17650:
[----:B------:R-:W-:Y:S01]  /*1010*/  BSSY B1, `(.L_x_17652) ;  /* 0x0000004000017945 */ /* 0x000fe20003800000 */
[----:B------:R-:W-:Y:S05]  /*1020*/  @!P4 BRA `(.L_x_17653) ;  /* 0x000000200000c947 */ /* 0x000fea0003800000 */
[----:B-----5:R-:W-:-:S04]  /*1030*/  FMUL.FTZ R30, R34, c[0x0][0x1ec] ;  /* 0x00007b00221e7a20 */ /* 0x020fc80000410000 */
[----:B------:R-:W-:Y:S02]  /*1040*/  @P3 FADD.FTZ R30, R26, R30 ;  /* 0x0000001e1a1e3221 */ /* 0x000fe40000010000 */
.L_x_17653:
[----:B------:R-:W-:Y:S05]  /*1050*/  BSYNC B1 ;  /* 0x0000000000017941 */ /* 0x000fea0003800000 */
.L_x_17652:
[----:B------:R-:W-:Y:S01]  /*1060*/  BSSY B1, `(.L_x_17654) ;  /* 0x0000004000017945 */ /* 0x000fe20003800000 */
[----:B------:R-:W-:Y:S05]  /*1070*/  @!P4 BRA `(.L_x_17655) ;  /* 0x000000200000c947 */ /* 0x000fea0003800000 */
[----:B-----5:R-:W-:-:S04]  /*1080*/  FMUL.FTZ R31, R35, c[0x0][0x1ec] ;  /* 0x00007b00231f7a20 */ /* 0x020fc80000410000 */
[----:B------:R-:W-:Y:S02]  /*1090*/  @P3 FADD.FTZ R31, R27, R31 ;  /* 0x0000001f1b1f3221 */ /* 0x000fe40000010000 */
.L_x_17655:
[----:B------:R-:W-:Y:S05]  /*10a0*/  BSYNC B1 ;  /* 0x0000000000017941 */ /* 0x000fea0003800000 */
.L_x_17654:
[----:B------:R-:W-:Y:S01]  /*10b0*/  HFMA2.MMA R56, -RZ, RZ, 0, 9.5367431640625e-07 ;  /* 0x00000010ff387435 */ /* 0x000fe200000001ff */
[----:B------:R-:W-:-:S09]  /*10c0*/  IADD3 R80, R80, 0x100, RZ ;  /* 0x0000010050507810 */ /* 0x000fd20007ffe0ff */
[C---:B------:R-:W-:Y:S01]  /*10d0*/  IMAD.WIDE.U32 R56, R59.reuse, R56, c[0x0][0x188] ;  /* 0x000062003b387625 */ /* 0x040fe200078e0038 */
[----:B------:R-:W-:-:S04]  /*10e0*/  IADD3 R59, R59, 0x100, RZ ;  /* 0x000001003b3b7810 */ /* 0x000fc80007ffe0ff */
[----:B------:R0:W-:Y:S03]  /*10f0*/  STG.E.128 [R56.64], R28 ;  /* 0x0000001c38007986 */ /* 0x0001e6000c101d04 */
.L_x_17647:
[----:B0-----:R-:W-:Y:S05]  /*1100*/  BSYNC B0 ;  /* 0x0000000000007941 */ /* 0x001fea0003800000 */
.L_x_17646:
[----:B------:R-:W-:Y:S01]  /*1110*/  ISETP.GE.U32.AND P3, PT, R2, 0x200, PT ;  /* 0x000002000200780c */ /* 0x000fe20003f66070 */
[----:B------:R-:W-:-:S12]  /*1120*/  BSSY B0, `(.L_x_17656) ;  /* 0x0000030000007945 */ /* 0x000fd80003800000 */
[----:B------:R-:W-:Y:S05]  /*1130*/  @!P3 BRA `(.L_x_17657) ;  /* 0x000002e00000b947 */ /* 0x000fea0003800000 */
[----:B------:R-:W-:-:S04]  /*1140*/  ISETP.NE.U32.AND P3, PT, RZ, c[0x0][0x180], PT ;  /* 0x00006000ff007a0c */ /* 0x000fc80003f65070 */
        /* <DEDUP_REMOVED lines=9> */
[----:B-----5:R0:W5:Y:S01]  /*11e0*/  @P2 LDG.E.128 R32, [R56.64] ;  /* 0x0000000438202981 */ /* 0x020162000c1e1d00 */
        /* <DEDUP_REMOVED lines=14> */
.L_x_17659:
[----:B0-----:R-:W-:Y:S05]  /*12d0*/  BSYNC B1 ;  /* 0x0000000000017941 */ /* 0x001fea0003800000 */
.L_x_17658:
[----:B------:R-:W-:Y:S01]  /*12e0*/  BSSY B1, `(.L_x_17660) ;  /* 0x0000004000017945 */ /* 0x000fe20003800000 */
[----:B------:R-:W-:Y:S05]  /*12f0*/  @!P4 BRA `(.L_x_17661) ;  /* 0x000000200000c947 */ /* 0x000fea0003800000 */
[----:B-----5:R-:W-:-:S04]  /*1300*/  FMUL.FTZ R37, R33, c[0x0][0x1ec] ;  /* 0x00007b0021257a20 */ /* 0x020fc80000410000 */
[----:B------:R-:W-:Y:S02]  /*1310*/  @P3 FADD.FTZ R37, R25, R37 ;  /* 0x0000002519253221 */ /* 0x000fe40000010000 */
.L_x_17661:
[----:B------:R-:W-:Y:S05]  /*1320*/  BSYNC B1 ;  /* 0x0000000000017941 */ /* 0x000fea0003800000 */
.L_x_17660:
[----:B------:R-:W-:Y:S01]  /*1330*/  BSSY B1, `(.L_x_17662) ;  /* 0x0000004000017945 */ /* 0x000fe20003800000 */
[----:B------:R-:W-:Y:S05]  /*1340*/  @!P4 BRA `(.L_x_17663) ;  /* 0x000000200000c947 */ /* 0x000fea0003800000 */
[----:B-----5:R-:W-:-:S04]  /*1350*/  FMUL.FTZ R38, R34, c[0x0][0x1ec] ;  /* 0x00007b0022267a20 */ /* 0x020fc80000410000 */
[----:B------:R-:W-:Y:S02]  /*1360*/  @P3 FADD.FTZ R38, R26, R38 ;  /* 0x000000261a263221 */ /* 0x000fe40000010000 */
.L_x_17663:
[----:B------:R-:W-:Y:S05]  /*1370*/  BSYNC B1 ;  /* 0x0000000000017941 */ /* 0x000fea0003800000 */
.L_x_17662:
[----:B------:R-:W-:Y:S01]  /*1380*/  BSSY B1, `(.L_x_17664) ;  /* 0x0000004000017945 */ /* 0x000fe20003800000 */
[----:B------:R-:W-:Y:S05]  /*1390*/  @!P4 BRA `(.L_x_17665) ;  /* 0x000000200000c947 */ /* 0x000fea0003800000 */
[----:B-----5:R-:W-:-:S04]  /*13a0*/  FMUL.FTZ R39, R35, c[0x0][0x1ec] ;  /* 0x00007b0023277a20 */ /* 0x020fc80000410000 */
[----:B------:R-:W-:Y:S02]  /*13b0*/  @P3 FADD.FTZ R39, R27, R39 ;  /* 0x000000271b273221 */ /* 0x000fe40000010000 */
.L_x_17665:
[----:B------:R-:W-:Y:S05]  /*13c0*/  BSYNC B1 ;  /* 0x0000000000017941 */ /* 0x000fea0003800000 */
.L_x_17664:
[----:B------:R-:W-:Y:S01]  /*13d0*/  IMAD.MOV.U32 R56, RZ, RZ, 0x10 ;  /* 0x00000010ff387424 */ /* 0x000fe200078e00ff */
[----:B------:R-:W-:-:S03]  /*13e0*/  IADD3 R80, R80, 0x100, RZ ;  /* 0x0000010050507810 */ /* 0x000fc60007ffe0ff */
[C---:B------:R-:W-:Y:S01]  /*13f0*/  IMAD.WIDE.U32 R56, R59.reuse, R56, c[0x0][0x188] ;  /* 0x000062003b387625 */ /* 0x040fe200078e0038 */
[----:B------:R-:W-:-:S04]  /*1400*/  IADD3 R59, R59, 0x100, RZ ;  /* 0x000001003b3b7810 */ /* 0x000fc80007ffe0ff */
[----:B------:R0:W-:Y:S03]  /*1410*/  STG.E.128 [R56.64], R36 ;  /* 0x0000002438007986 */ /* 0x0001e6000c101d04 */
.L_x_17657:
[----:B------:R-:W-:Y:S05]  /*1420*/  BSYNC B0 ;  /* 0x0000000000007941 */ /* 0x000fea0003800000 */
.L_x_17656:
[----:B------:R-:W-:Y:S01]  /*1430*/  ISETP.GE.U32.AND P3, PT, R2, 0x300, PT ;  /* 0x000003000200780c */ /* 0x000fe20003f66070 */
[----:B------:R-:W-:-:S12]  /*1440*/  BSSY B0, `(.L_x_17666) ;  /* 0x0000030000007945 */ /* 0x000fd80003800000 */
[----:B------:R-:W-:Y:S05]  /*1450*/  @!P3 BRA `(.L_x_17667) ;  /* 0x000002e00000b947 */ /* 0x000fea0003800000 */
[----:B------:R-:W-:-:S04]  /*1460*/  ISETP.NE.U32.AND P3, PT, RZ, c[0x0][0x180], PT ;  /* 0x00006000ff007a0c */ /* 0x000fc80003f65070 */
[----:B------:R-:W-:-:S13]  /*1470*/  ISETP.NE.AND.EX P3, PT, RZ, c[0x0][0x184], PT, P3 ;  /* 0x00006100ff007a0c */ /* 0x000fda0003f65330 */
[----:B0-----:R-:W-:-:S05]  /*1480*/  @P3 MOV R56, 0x10 ;  /* 0x0000001000383802 */ /* 0x001fca0000000f00 */
        /* <DEDUP_REMOVED lines=22> */
.L_x_17669:
[----:B0-----:R-:W-:Y:S05]  /*15f0*/  BSYNC B1 ;  /* 0x0000000000017941 */ /* 0x001fea0003800000 */
.L_x_17668:
[----:B------:R-:W-:Y:S01]  /*1600*/  BSSY B1, `(.L_x_17670) ;  /* 0x0000004000017945 */ /* 0x000fe20003800000 */
[----:B------:R-:W-:Y:S05]  /*1610*/  @!P4 BRA `(.L_x_17671) ;  /* 0x000000200000c947 */ /* 0x000fea0003800000 */
[----:B-----5:R-:W-:-:S04]  /*1620*/  FMUL.FTZ R41, R33, c[0x0][0x1ec] ;  /* 0x00007b0021297a20 */ /* 0x020fc80000410000 */
[----:B------:R-:W-:Y:S02]  /*1630*/  @P3 FADD.FTZ R41, R25, R41 ;  /* 0x0000002919293221 */ /* 0x000fe40000010000 */
.L_x_17671:
[----:B------:R-:W-:Y:S05]  /*1640*/  BSYNC B1 ;  /* 0x0000000000017941 */ /* 0x000fea0003800000 */
.L_x_17670:
[----:B------:R-:W-:Y:S01]  /*1650*/  BSSY B1, `(.L_x_17672) ;  /* 0x0000004000017945 */ /* 0x000fe20003800000 */
[----:B------:R-:W-:Y:S05]  /*1660*/  @!P4 BRA `(.L_x_17673) ;  /* 0x000000200000c947 */ /* 0x000fea0003800000 */
[----:B-----5:R-:W-:-:S04]  /*1670*/  FMUL.FTZ R42, R34, c[0x0][0x1ec] ;  /* 0x00007b00222a7a20 */ /* 0x020fc80000410000 */
[----:B------:R-:W-:Y:S02]  /*1680*/  @P3 FADD.FTZ R42, R26, R42 ;  /* 0x0000002a1a2a3221 */ /* 0x000fe40000010000 */
.L_x_17673:
[----:B------:R-:W-:Y:S05]  /*1690*/  BSYNC B1 ;  /* 0x0000000000017941 */ /* 0x000fea0003800000 */
.L_x_17672:
[----:B------:R-:W-:Y:S01]  /*16a0*/  BSSY B1, `(.L_x_17674) ;  /* 0x0000004000017945 */ /* 0x000fe20003800000 */
[----:B------:R-:W-:Y:S05]  /*16b0*/  @!P4 BRA `(.L_x_17675) ;  /* 0x000000200000c947 */ /* 0x000fea0003800000 */
[----:B-----5:R-:W-:-:S04]  /*16c0*/  FMUL.FTZ R43, R35, c[0x0][0x1ec] ;  /* 0x00007b00232b7a20 */ /* 0x020fc80000410000 */
[----:B------:R-:W-:Y:S02]  /*16d0*/  @P3 FADD.FTZ R43, R27, R43 ;  /* 0x0000002b1b2b3221 */ /* 0x000fe40000010000 */
.L_x_17675:
[----:B------:R-:W-:Y:S05]  /*16e0*/  BSYNC B1 ;  /* 0x0000000000017941 */ /* 0x000fea0003800000 */
.L_x_17674:
[----:B------:R-:W-:Y:S01]  /*16f0*/  HFMA2.MMA R56, -RZ, RZ, 0, 9.5367431640625e-07 ;  /* 0x00000010ff387435 */ /* 0x000fe200000001ff */
[----:B------:R-:W-:-:S09]  /*1700*/  IADD3 R80, R80, 0x100, RZ ;  /* 0x0000010050507810 */ /* 0x000fd20007ffe0ff */
[C---:B------:R-:W-:Y:S01]  /*1710*/  IMAD.WIDE.U32 R56, R59.reuse, R56, c[0x0][0x188] ;  /* 0x000062003b387625 */ /* 0x040fe200078e0038 */
[----:B------:R-:W-:-:S04]  /*1720*/  IADD3 R59, R59, 0x100, RZ ;  /* 0x000001003b3b7810 */ /* 0x000fc80007ffe0ff */
[----:B------:R0:W-:Y:S03]  /*1730*/  STG.E.128 [R56.64], R40 ;  /* 0x0000002838007986 */ /* 0x0001e6000c101d04 */
.L_x_17667:
[----:B------:R-:W-:Y:S05]  /*1740*/  BSYNC B0 ;  /* 0x0000000000007941 */ /* 0x000fea0003800000 */
.L_x_17666:
        /* <DEDUP_REMOVED lines=28> */
.L_x_17679:
[----:B0-----:R-:W-:Y:S05]  /*1910*/  BSYNC B1 ;  /* 0x0000000000017941 */ /* 0x001fea0003800000 */
.L_x_17678:
[----:B------:R-:W-:Y:S01]  /*1920*/  BSSY B1, `(.L_x_17680) ;  /* 0x0000004000017945 */ /* 0x000fe20003800000 */
[----:B------:R-:W-:Y:S05]  /*1930*/  @!P4 BRA `(.L_x_17681) ;  /* 0x000000200000c947 */ /* 0x000fea0003800000 */
[----:B-----5:R-:W-:-:S04]  /*1940*/  FMUL.FTZ R45, R33, c[0x0][0x1ec] ;  /* 0x00007b00212d7a20 */ /* 0x020fc80000410000 */
[----:B------:R-:W-:Y:S02]  /*1950*/  @P3 FADD.FTZ R45, R25, R45 ;  /* 0x0000002d192d3221 */ /* 0x000fe40000010000 */
.L_x_17681:
[----:B------:R-:W-:Y:S05]  /*1960*/  BSYNC B1 ;  /* 0x0000000000017941 */ /* 0x000fea0003800000 */
.L_x_17680:
[----:B------:R-:W-:Y:S01]  /*1970*/  BSSY B1, `(.L_x_17682) ;  /* 0x0000004000017945 */ /* 0x000fe20003800000 */
[----:B------:R-:W-:Y:S05]  /*1980*/  @!P4 BRA `(.L_x_17683) ;  /* 0x000000200000c947 */ /* 0x000fea0003800000 */
[----:B-----5:R-:W-:-:S04]  /*1990*/  FMUL.FTZ R46, R34, c[0x0][0x1ec] ;  /* 0x00007b00222e7a20 */ /* 0x020fc80000410000 */
[----:B------:R-:W-:Y:S02]  /*19a0*/  @P3 FADD.FTZ R46, R26, R46 ;  /* 0x0000002e1a2e3221 */ /* 0x000fe40000010000 */
.L_x_17683:
[----:B------:R-:W-:Y:S05]  /*19b0*/  BSYNC B1 ;  /* 0x0000000000017941 */ /* 0x000fea0003800000 */
.L_x_17682:
[----:B------:R-:W-:Y:S01]  /*19c0*/  BSSY B1, `(.L_x_17684) ;  /* 0x0000004000017945 */ /* 0x000fe20003800000 */
[----:B------:R-:W-:Y:S05]  /*19d0*/  @!P4 BRA `(.L_x_17685) ;  /* 0x000000200000c947 */ /* 0x000fea0003800000 */
[----:B-----5:R-:W-:-:S04]  /*19e0*/  FMUL.FTZ R47, R35, c[0x0][0x1ec] ;  /* 0x00007b00232f7a20 */ /* 0x020fc80000410000 */
[----:B------:R-:W-:Y:S02]  /*19f0*/  @P3 FADD.FTZ R47, R27, R47 ;  /* 0x0000002f1b2f3221 */ /* 0x000fe40000010000 */
.L_x_17685:
[----:B------:R-:W-:Y:S05]  /*1a00*/  BSYNC B1 ;  /* 0x0000000000017941 */ /* 0x000fea0003800000 */
.L_x_17684:
[----:B------:R-:W-:Y:S01]  /*1a10*/  HFMA2.MMA R56, -RZ, RZ, 0, 9.5367431640625e-07 ;  /* 0x00000010ff387435 */ /* 0x000fe200000001ff */
[----:B------:R-:W-:-:S09]  /*1a20*/  IADD3 R80, R80, 0x100, RZ ;  /* 0x0000010050507810 */ /* 0x000fd20007ffe0ff */
[C---:B------:R-:W-:Y:S01]  /*1a30*/  IMAD.WIDE.U32 R56, R59.reuse, R56, c[0x0][0x188] ;  /* 0x000062003b387625 */ /* 0x040fe200078e0038 */
[----:B------:R-:W-:-:S04]  /*1a40*/  IADD3 R59, R59, 0x100, RZ ;  /* 0x000001003b3b7810 */ /* 0x000fc80007ffe0ff */
[----:B------:R0:W-:Y:S03]  /*1a50*/  STG.E.128 [R56.64], R44 ;  /* 0x0000002c38007986 */ /* 0x0001e6000c101d04 */
.L_x_17677:
[----:B------:R-:W-:Y:S05]  /*1a60*/  BSYNC B0 ;  /* 0x0000000000007941 */ /* 0x000fea0003800000 */
.L_x_17676:
        /* <DEDUP_REMOVED lines=28> */
.L_x_17689:
[----:B0-----:R-:W-:Y:S05]  /*1c30*/  BSYNC B1 ;  /* 0x0000000000017941 */ /* 0x001fea0003800000 */
.L_x_17688:
[----:B------:R-:W-:Y:S01]  /*1c40*/  BSSY B1, `(.L_x_17690) ;  /* 0x0000004000017945 */ /* 0x000fe20003800000 */
[----:B------:R-:W-:Y:S05]  /*1c50*/  @!P4 BRA `(.L_x_17691) ;  /* 0x000000200000c947 */ /* 0x000fea0003800000 */
[----:B-----5:R-:W-:-:S04]  /*1c60*/  FMUL.FTZ R49, R33, c[0x0][0x1ec] ;  /* 0x00007b0021317a20 */ /* 0x020fc80000410000 */
[----:B------:R-:W-:Y:S02]  /*1c70*/  @P3 FADD.FTZ R49, R25, R49 ;  /* 0x0000003119313221 */ /* 0x000fe40000010000 */
.L_x_17691:
[----:B------:R-:W-:Y:S05]  /*1c80*/  BSYNC B1 ;  /* 0x0000000000017941 */ /* 0x000fea0003800000 */
.L_x_17690:
[----:B------:R-:W-:Y:S01]  /*1c90*/  BSSY B1, `(.L_x_17692) ;  /* 0x0000004000017945 */ /* 0x000fe20003800000 */
[----:B------:R-:W-:Y:S05]  /*1ca0*/  @!P4 BRA `(.L_x_17693) ;  /* 0x000000200000c947 */ /* 0x000fea0003800000 */
[----:B-----5:R-:W-:-:S04]  /*1cb0*/  FMUL.FTZ R50, R34, c[0x0][0x1ec] ;  /* 0x00007b0022327a20 */ /* 0x020fc80000410000 */
[----:B------:R-:W-:Y:S02]  /*1cc0*/  @P3 FADD.FTZ R50, R26, R50 ;  /* 0x000000321a323221 */ /* 0x000fe40000010000 */
.L_x_17693:
[----:B------:R-:W-:Y:S05]  /*1cd0*/  BSYNC B1 ;  /* 0x0000000000017941 */ /* 0x000fea0003800000 */
.L_x_17692:
[----:B------:R-:W-:Y:S01]  /*1ce0*/  BSSY B1, `(.L_x_17694) ;  /* 0x0000004000017945 */ /* 0x000fe20003800000 */
[----:B------:R-:W-:Y:S05]  /*1cf0*/  @!P4 BRA `(.L_x_17695) ;  /* 0x000000200000c947 */ /* 0x000fea0003800000 */
[----:B-----5:R-:W-:-:S04]  /*1d00*/  FMUL.FTZ R51, R35, c[0x0][0x1ec] ;  /* 0x00007b0023337a20 */ /* 0x020fc80000410000 */
[----:B------:R-:W-:Y:S02]  /*1d10*/  @P3 FADD.FTZ R51, R27, R51 ;  /* 0x000000331b333221 */ /* 0x000fe40000010000 */
.L_x_17695:
[----:B------:R-:W-:Y:S05]  /*1d20*/  BSYNC B1 ;  /* 0x0000000000017941 */ /* 0x000fea0003800000 */
.L_x_17694:
[----:B------:R-:W-:Y:S01]  /*1d30*/  HFMA2.MMA R56, -RZ, RZ, 0, 9.5367431640625e-07 ;  /* 0x00000010ff387435 */ /* 0x000fe200000001ff */
[----:B------:R-:W-:-:S09]  /*1d40*/  IADD3 R80, R80, 0x100, RZ ;  /* 0x0000010050507810 */ /* 0x000fd20007ffe0ff */
[C---:B------:R-:W-:Y:S01]  /*1d50*/  IMAD.WIDE.U32 R56, R59.reuse, R56, c[0x0][0x188] ;  /* 0x000062003b387625 */ /* 0x040fe200078e0038 */
[----:B------:R-:W-:-:S04]  /*1d60*/  IADD3 R59, R59, 0x100, RZ ;  /* 0x000001003b3b7810 */ /* 0x000fc80007ffe0ff */
[----:B------:R0:W-:Y:S03]  /*1d70*/  STG.E.128 [R56.64], R48 ;  /* 0x0000003038007986 */ /* 0x0001e6000c101d04 */
.L_x_17687:
[----:B------:R-:W-:Y:S05]  /*1d80*/  BSYNC B0 ;  /* 0x0000000000007941 */ /* 0x000fea0003800000 */
.L_x_17686:
[----:B------:R-:W-:Y:S01]  /*1d90*/  BSSY B0, `(.L_x_17696) ;  /* 0x000002e000007945 */ /* 0x000fe20003800000 */
[----:B------:R-:W-:Y:S05]  /*1da0*/  @!P1 BRA `(.L_x_17697) ;  /* 0x000002c000009947 */ /* 0x000fea0003800000 */
[----:B------:R-:W-:-:S04]  /*1db0*/  @P2 IMAD.MOV.U32 R55, RZ, RZ, 0x10 ;  /* 0x00000010ff372424 */ /* 0x000fc800078e00ff */
[----:B------:R-:W-:-:S05]  /*1dc0*/  @P2 IMAD.WIDE.U32 R54, R80, R55, c[0x0][0x170] ;  /* 0x00005c0050362625 */ /* 0x000fca00078e0037 */
[----:B-----5:R1:W5:Y:S01]  /*1dd0*/  @P2 LDG.E.128 R32, [R54.64] ;  /* 0x0000000436202981 */ /* 0x020362000c1e1d00 */
[----:B------:R-:W-:-:S04]  /*1de0*/  ISETP.NE.U32.AND P2, PT, RZ, c[0x0][0x180], PT ;  /* 0x00006000ff007a0c */ /* 0x000fc80003f45070 */
[----:B------:R-:W-:-:S13]  /*1df0*/  ISETP.NE.AND.EX P2, PT, RZ, c[0x0][0x184], PT, P2 ;  /* 0x00006100ff007a0c */ /* 0x000fda0003f45320 */
[----:B0-----:R-:W-:-:S05]  /*1e00*/  @P2 MOV R56, 0x10 ;  /* 0x0000001000382802 */ /* 0x001fca0000000f00 */
[----:B------:R-:W-:-:S05]  /*1e10*/  @P2 IMAD.WIDE.U32 R56, R59, R56, c[0x0][0x180] ;  /* 0x000060003b382625 */ /* 0x000fca00078e0038 */
[----:B------:R0:W2:Y:S01]  /*1e20*/  @P2 LDG.E.128 R24, [R56.64] ;  /* 0x0000000438182981 */ /* 0x0000a2000c1e1d00 */
[----:B------:R-:W-:Y:S01]  /*1e30*/  ISETP.GT.AND P3, PT, R58, RZ, PT ;  /* 0x000000ff3a00720c */ /* 0x000fe20003f64270 */
[----:B------:R-:W-:Y:S01]  /*1e40*/  BSSY B1, `(.L_x_17698) ;  /* 0x0000012000017945 */ /* 0x000fe20003800000 */
[----:B0-----:R-:W-:-:S11]  /*1e50*/  HFMA2.MMA R56, -RZ, RZ, 0, 9.5367431640625e-07 ;  /* 0x00000010ff387435 */ /* 0x001fd600000001ff */
[----:B------:R-:W-:-:S04]  /*1e60*/  @!P3 ISETP.NE.U32.AND P4, PT, RZ, c[0x0][0x180], PT ;  /* 0x00006000ff00ba0c */ /* 0x000fc80003f85070 */
[----:B------:R-:W-:Y:S01]  /*1e70*/  @!P3 ISETP.NE.AND.EX P4, PT, RZ, c[0x0][0x184], PT, P4 ;  /* 0x00006100ff00ba0c */ /* 0x000fe20003f85340 */
[----:B------:R-:W-:-:S03]  /*1e80*/  IMAD.WIDE.U32 R56, R59, R56, c[0x0][0x188] ;  /* 0x000062003b387625 */ /* 0x000fc600078e0038 */
        /* <DEDUP_REMOVED lines=9> */
[----:B------:R-:W-:Y:S01]  /*1f20*/  @!P3 FSEL R55, R27, RZ, P4 ;  /* 0x000000ff1b37b208 */ /* 0x000fe20002000000 */
[----:B------:R-:W-:Y:S05]  /*1f30*/  @!P3 BRA `(.L_x_17699) ;  /* 0x000000200000b947 */ /* 0x000fea0003800000 */
[----:B-----5:R-:W-:-:S04]  /*1f40*/  FMUL.FTZ R52, R32, c[0x0][0x1ec] ;  /* 0x00007b0020347a20 */ /* 0x020fc80000410000 */
[----:B------:R-:W-:Y:S02]  /*1f50*/  @P2 FADD.FTZ R52, R24, R52 ;  /* 0x0000003418342221 */ /* 0x000fe40000010000 */
.L_x_17699:
[----:B------:R-:W-:Y:S05]  /*1f60*/  BSYNC B1 ;  /* 0x0000000000017941 */ /* 0x000fea0003800000 */
.L_x_17698:
[----:B------:R-:W-:Y:S01]  /*1f70*/  BSSY B1, `(.L_x_17700) ;  /* 0x0000004000017945 */ /* 0x000fe20003800000 */
[----:B------:R-:W-:Y:S05]  /*1f80*/  @!P3 BRA `(.L_x_17701) ;  /* 0x000000200000b947 */ /* 0x000fea0003800000 */
[----:B-----5:R-:W-:-:S04]  /*1f90*/  FMUL.FTZ R53, R33, c[0x0][0x1ec] ;  /* 0x00007b0021357a20 */ /* 0x020fc80000410000 */
[----:B------:R-:W-:Y:S02]  /*1fa0*/  @P2 FADD.FTZ R53, R25, R53 ;  /* 0x0000003519352221 */ /* 0x000fe40000010000 */
.L_x_17701:
[----:B------:R-:W-:Y:S05]  /*1fb0*/  BSYNC B1 ;  /* 0x0000000000017941 */ /* 0x000fea0003800000 */
.L_x_17700:
[----:B------:R-:W-:Y:S01]  /*1fc0*/  BSSY B1, `(.L_x_17702) ;  /* 0x0000004000017945 */ /* 0x000fe20003800000 */
[----:B------:R-:W-:Y:S05]  /*1fd0*/  @!P3 BRA `(.L_x_17703) ;  /* 0x000000200000b947 */ /* 0x000fea0003800000 */
[----:B-----5:R-:W-:-:S04]  /*1fe0*/  FMUL.FTZ R54, R34, c[0x0][0x1ec] ;  /* 0x00007b0022367a20 */ /* 0x020fc80000410000 */
[----:B------:R-:W-:Y:S02]  /*1ff0*/  @P2 FADD.FTZ R54, R26, R54 ;  /* 0x000000361a362221 */ /* 0x000fe40000010000 */
.L_x_17703:
[----:B------:R-:W-:Y:S05]  /*2000*/  BSYNC B1 ;  /* 0x0000000000017941 */ /* 0x000fea0003800000 */
.L_x_17702:
[----:B------:R-:W-:Y:S01]  /*2010*/  BSSY B1, `(.L_x_17704) ;  /* 0x0000004000017945 */ /* 0x000fe20003800000 */
[----:B------:R-:W-:Y:S05]  /*2020*/  @!P3 BRA `(.L_x_17705) ;  /* 0x000000200000b947 */ /* 0x000fea0003800000 */
[----:B-----5:R-:W-:-:S04]  /*2030*/  FMUL.FTZ R55, R35, c[0x0][0x1ec] ;  /* 0x00007b0023377a20 */ /* 0x020fc80000410000 */
[----:B------:R-:W-:Y:S02]  /*2040*/  @P2 FADD.FTZ R55, R27, R55 ;  /* 0x000000371b372221 */ /* 0x000fe40000010000 */
.L_x_17705:
[----:B------:R-:W-:Y:S05]  /*2050*/  BSYNC B1 ;  /* 0x0000000000017941 */ /* 0x000fea0003800000 */
.L_x_17704:
[----:B------:R0:W-:Y:S02]  /*2060*/  STG.E.128 [R56.64], R52 ;  /* 0x0000003438007986 */ /* 0x0001e4000c101d04 */
.L_x_17697:
[----:B------:R-:W-:Y:S05]  /*2070*/  BSYNC B0 ;  /* 0x0000000000007941 */ /* 0x000fea0003800000 */
.L_x_17696:
[----:B0-----:R-:W-:Y:S01]  /*2080*/  FADD.FTZ R56, RZ, R28 ;  /* 0x0000001cff387221 */ /* 0x001fe20000010000 */
[----:B------:R-:W-:Y:S02]  /*2090*/  LOP3.LUT P2, RZ, R90, 0xff, RZ, 0xc0, !PT ;  /* 0x000000ff5aff7812 */ /* 0x000fe4000784c0ff */
[----:B------:R-:W-:Y:S01]  /*20a0*/  SHF.R.U32.HI R80, RZ, 0x5, R0 ;  /* 0x00000005ff507819 */ /* 0x000fe20000011600 */
[----:B------:R-:W-:Y:S01]  /*20b0*/  FADD.FTZ R57, R29, R56 ;  /* 0x000000381d397221 */ /* 0x000fe20000010000 */
[----:B------:R-:W-:Y:S02]  /*20c0*/  ISETP.GT.U32.AND P3, PT, R2, 0x2ff, PT ;  /* 0x000002ff0200780c */ /* 0x000fe40003f64070 */
[----:B------:R-:W-:Y:S01]  /*20d0*/  LOP3.LUT R80, R80, 0x7fffff8, RZ, 0xc0, !PT ;  /* 0x07fffff850507812 */ /* 0x000fe200078ec0ff */
[----:B------:R-:W-:Y:S01]  /*20e0*/  FADD.FTZ R56, R30, R57 ;  /* 0x000000391e387221 */ /* 0x000fe20000010000 */
[C---:B------:R-:W-:Y:S02]  /*20f0*/  ISETP.GT.U32.AND P4, PT, R2.reuse, 0x3ff, PT ;  /* 0x000003ff0200780c */ /* 0x040fe40003f84070 */
[C---:B------:R-:W-:Y:S01]  /*2100*/  ISETP.GT.U32.AND P5, PT, R2.reuse, 0x4ff, PT ;  /* 0x000004ff0200780c */ /* 0x040fe20003fa4070 */
        /* <DEDUP_REMOVED lines=27> */
.L_x_17722:
        /* <DEDUP_REMOVED lines=20> */
[----:B------:R-:W-:-:S03]  /*2400*/  FADD.FTZ R59, R37, -R56 ;  /* 0x80000038253b7221 */ /* 0x000fc60000010000 */
[----:B------:R-:W-:Y:S01]  /*2410*/  FSEL R57, R81, RZ, P0 ;  /* 0x000000ff51397208 */ /* 0x000fe20000000000 */
[----:B------:R-:W-:-:S04]  /*2420*/  FADD.FTZ R81, R38, -R56 ;  /* 0x8000003826517221 */ /* 0x000fc80000010000 */
        /* <DEDUP_REMOVED lines=46> */
.L_x_17723:
        /* <DEDUP_REMOVED lines=14> */
[----:B------:R-:W-:Y:S03]  /*27f0*/  BSSY B0, `(.L_x_17708) ;  /* 0x00000bf000007945 */ /* 0x000fe60003800000 */
[----:B------:R-:W-:Y:S01]  /*2800*/  I2F R101, R95 ;  /* 0x0000005f00657306 */ /* 0x000fe20000201400 */
[----:B------:R-:W0:Y:S01]  /*2810*/  @!P2 LDS.64 R56, [R96.X8] ;  /* 0x000000006038a984 */ /* 0x000e220000008a00 */
[----:B------:R-:W-:-:S13]  /*2820*/  LOP3.LUT P2, RZ, R59, 0x1f, R0, 0xf8, !PT ;  /* 0x0000001f3bff7812 */ /* 0x000fda000784f800 */
[----:B------:R-:W-:-:S04]  /*2830*/  @!P2 LEA R80, P3, R15, c[0x0][0x1a0], 0x2 ;  /* 0x000068000f50aa11 */ /* 0x000fc800078610ff */
[C---:B------:R-:W-:Y:S02]  /*2840*/  @!P2 LEA.HI.X R81, R15.reuse, c[0x0][0x1a4], R94, 0x2, P3 ;  /* 0x000069000f51aa11 */ /* 0x040fe400018f145e */
[----:B------:R-:W-:-:S04]  /*2850*/  @!P2 LEA R58, P3, R15, c[0x0][0x1a8], 0x2 ;  /* 0x00006a000f3aaa11 */ /* 0x000fc800078610ff */
[----:B------:R-:W-:Y:S02]  /*2860*/  @!P2 LEA.HI.X R59, R15, c[0x0][0x1ac], R94, 0x2, P3 ;  /* 0x00006b000f3baa11 */ /* 0x000fe400018f145e */
[----:B------:R-:W1:Y:S01]  /*2870*/  SHFL.DOWN PT, R94, R95, 0x4, 0x1f ;  /* 0x08801f005f5e7f89 */ /* 0x000e6200000e0000 */
[----:B------:R-:W-:-:S03]  /*2880*/  ISETP.NE.AND P3, PT, RZ, UR6, PT ;  /* 0x00000006ff007c0c */ /* 0x000fc6000bf65270 */
[----:B0-----:R-:W0:Y:S04]  /*2890*/  SHFL.DOWN PT, R97, R56, 0x4, 0x1f ;  /* 0x08801f0038617f89 */ /* 0x001e2800000e0000 */
[----:B------:R-:W2:Y:S01]  /*28a0*/  SHFL.DOWN PT, R96, R57, 0x4, 0x1f ;  /* 0x08801f0039607f89 */ /* 0x000ea200000e0000 */
[----:B-1----:R-:W-:Y:S02]  /*28b0*/  IADD3 R98, R94, R95, RZ ;  /* 0x0000005f5e627210 */ /* 0x002fe40007ffe0ff */
[----:B------:R-:W0:Y:S03]  /*28c0*/  I2F R94, R94 ;  /* 0x0000005e005e7306 */ /* 0x000e260000201400 */
[----:B------:R-:W1:Y:S05]  /*28d0*/  SHFL.DOWN PT, R105, R98, 0x2, 0x1f ;  /* 0x08401f0062697f89 */ /* 0x000e6a00000e0000 */
[----:B------:R-:W3:Y:S01]  /*28e0*/  I2F R99, R98 ;  /* 0x0000006200637306 */ /* 0x000ee20000201400 */
[----:B0-----:R-:W-:-:S02]  /*28f0*/  FMUL.FTZ R102, R97, R94 ;  /* 0x0000005e61667220 */ /* 0x001fc40000410000 */
[----:B------:R-:W-:Y:S02]  /*2900*/  FADD.FTZ R97, -R97, R56 ;  /* 0x0000003861617221 */ /* 0x000fe40000010100 */
[----:B------:R-:W-:Y:S02]  /*2910*/  FFMA.FTZ R103, R101, R56, R102 ;  /* 0x0000003865677223 */ /* 0x000fe40000010066 */
[----:B------:R-:W-:Y:S01]  /*2920*/  FMUL.FTZ R97, R97, R97 ;  /* 0x0000006161617220 */ /* 0x000fe20000410000 */
[----:B---3--:R-:W0:Y:S01]  /*2930*/  MUFU.RCP R100, R99 ;  /* 0x0000006300647308 */ /* 0x008e220000001000 */
[----:B--2---:R-:W-:Y:S01]  /*2940*/  FADD.FTZ R57, R96, R57 ;  /* 0x0000003960397221 */ /* 0x004fe20000010000 */
[----:B-1----:R-:W-:Y:S01]  /*2950*/  IADD3 R104, R98, R105, RZ ;  /* 0x0000006962687210 */ /* 0x002fe20007ffe0ff */
[----:B------:R-:W-:-:S05]  /*2960*/  FMUL.FTZ R97, R97, R101 ;  /* 0x0000006561617220 */ /* 0x000fca0000410000 */
[----:B------:R-:W1:Y:S01]  /*2970*/  I2F R56, R104 ;  /* 0x0000006800387306 */ /* 0x000e620000201400 */
[----:B------:R-:W-:Y:S01]  /*2980*/  FMUL.FTZ R97, R97, R94 ;  /* 0x0000005e61617220 */ /* 0x000fe20000410000 */
[----:B------:R-:W-:Y:S01]  /*2990*/  SHFL.DOWN PT, R101, R104, 0x1, 0x1f ;  /* 0x08201f0068657f89 */ /* 0x000fe200000e0000 */
[----:B0-----:R-:W-:-:S05]  /*29a0*/  FMUL.FTZ R102, R100, R103 ;  /* 0x0000006764667220 */ /* 0x001fca0000410000 */
[----:B------:R-:W0:Y:S01]  /*29b0*/  I2F R105, R105 ;  /* 0x0000006900697306 */ /* 0x000e220000201400 */
[----:B------:R-:W-:Y:S01]  /*29c0*/  FFMA.FTZ R57, R100, R97, R57 ;  /* 0x0000006164397223 */ /* 0x000fe20000010039 */
[----:B------:R-:W0:Y:S04]  /*29d0*/  SHFL.DOWN PT, R95, R102, 0x2, 0x1f ;  /* 0x08401f00665f7f89 */ /* 0x000e2800000e0000 */
[----:B------:R-:W2:Y:S02]  /*29e0*/  SHFL.DOWN PT, R94, R57, 0x2, 0x1f ;  /* 0x08401f00395e7f89 */ /* 0x000ea400000e0000 */
[----:B-1----:R-:W1:Y:S01]  /*29f0*/  MUFU.RCP R96, R56 ;  /* 0x0000003800607308 */ /* 0x002e620000001000 */
[----:B0-----:R-:W-:Y:S02]  /*2a00*/  FMUL.FTZ R97, R95, R105 ;  /* 0x000000695f617220 */ /* 0x001fe40000410000 */
[----:B------:R-:W-:-:S02]  /*2a10*/  FADD.FTZ R95, R102, -R95 ;  /* 0x8000005f665f7221 */ /* 0x000fc40000010000 */
[----:B------:R-:W-:Y:S02]  /*2a20*/  FFMA.FTZ R97, R99, R102, R97 ;  /* 0x0000006663617223 */ /* 0x000fe40000010061 */
[----:B------:R-:W-:Y:S02]  /*2a30*/  FMUL.FTZ R98, R95, R95 ;  /* 0x0000005f5f627220 */ /* 0x000fe40000410000 */
[----:B-1----:R-:W-:Y:S02]  /*2a40*/  FMUL.FTZ R97, R96, R97 ;  /* 0x0000006160617220 */ /* 0x002fe40000410000 */
[----:B------:R-:W-:Y:S01]  /*2a50*/  FMUL.FTZ R98, R99, R98 ;  /* 0x0000006263627220 */ /* 0x000fe20000410000 */
[----:B------:R-:W-:Y:S01]  /*2a60*/  IADD3 R99, R104, R101, RZ ;  /* 0x0000006568637210 */ /* 0x000fe20007ffe0ff */
[----:B--2---:R-:W-:Y:S01]  /*2a70*/  FADD.FTZ R95, R57, R94 ;  /* 0x0000005e395f7221 */ /* 0x004fe20000010000 */
[----:B------:R-:W-:Y:S01]  /*2a80*/  I2F R101, R101 ;  /* 0x0000006500657306 */ /* 0x000fe20000201400 */
[----:B------:R-:W0:Y:S01]  /*2a90*/  SHFL.DOWN PT, R94, R97, 0x1, 0x1f ;  /* 0x08201f00615e7f89 */ /* 0x000e2200000e0000 */
[----:B------:R-:W-:-:S04]  /*2aa0*/  FMUL.FTZ R98, R98, R105 ;  /* 0x0000006962627220 */ /* 0x000fc80000410000 */
[----:B------:R-:W-:Y:S02]  /*2ab0*/  FFMA.FTZ R95, R96, R98, R95 ;  /* 0x00000062605f7223 */ /* 0x000fe4000001005f */
[----:B------:R-:W1:Y:S03]  /*2ac0*/  I2F R99, R99 ;  /* 0x0000006300637306 */ /* 0x000e660000201400 */
[----:B------:R-:W2:Y:S05]  /*2ad0*/  SHFL.DOWN PT, R96, R95, 0x1, 0x1f ;  /* 0x08201f005f607f89 */ /* 0x000eaa00000e0000 */
        /* <DEDUP_REMOVED lines=8> */
[----:B------:R-:W-:Y:S02]  /*2b60*/  IMAD.MOV.U32 R95, RZ, RZ, c[0x0][0x1e0] ;  /* 0x00007800ff5f7624 */ /* 0x000fe400078e00ff */
[C---:B-1----:R-:W-:Y:S02]  /*2b70*/  FMUL.FTZ R94, R57.reuse, R94 ;  /* 0x0000005e395e7220 */ /* 0x042fe40000410000 */
[----:B------:R-:W-:-:S03]  /*2b80*/  FFMA.FTZ R96, R57, R103, R96 ;  /* 0x0000006739607223 */ /* 0x000fc60000010060 */
[----:B------:R-:W0:Y:S04]  /*2b90*/  SHFL.IDX PT, R97, R94, RZ, 0x1f ;  /* 0x00001fff5e617589 */ /* 0x000e2800000e0000 */
[----:B------:R-:W1:Y:S01]  /*2ba0*/  SHFL.IDX PT, R96, R96, RZ, 0x1f ;  /* 0x00001fff60607589 */ /* 0x000e6200000e0000 */
[----:B0-----:R-:W-:-:S03]  /*2bb0*/  FMUL.FTZ R56, R97, R97 ;  /* 0x0000006161387220 */ /* 0x001fc60000410000 */
[----:B------:R0:W-:Y:S02]  /*2bc0*/  @!P2 STG.E [R80.64], R97 ;  /* 0x000000615000a986 */ /* 0x0001e4000c101904 */
[----:B------:R-:W-:Y:S01]  /*2bd0*/  FSEL R57, R56, RZ, P3 ;  /* 0x000000ff38397208 */ /* 0x000fe20001800000 */
[----:B-1----:R-:W-:-:S04]  /*2be0*/  FFMA.FTZ R56, R96, R95, c[0x0][0x228] ;  /* 0x00008a0060387623 */ /* 0x002fc8000001005f */
[----:B------:R-:W-:-:S04]  /*2bf0*/  FADD.FTZ R56, R56, R57 ;  /* 0x0000003938387221 */ /* 0x000fc80000010000 */
[----:B------:R-:W1:Y:S02]  /*2c00*/  MUFU.RSQ R95, R56 ;  /* 0x00000038005f7308 */ /* 0x000e640000001400 */
[----:B-1----:R0:W-:Y:S01]  /*2c10*/  @!P2 STG.E [R58.64], R95 ;  /* 0x0000005f3a00a986 */ /* 0x0021e2000c101904 */
[----:B-----5:R-:W-:-:S13]  /*2c20*/  ISETP.GE.AND P2, PT, R93, 0x1, PT ;  /* 0x000000015d00780c */ /* 0x020fda0003f46270 */
[----:B------:R-:W-:Y:S05]  /*2c30*/  @!P2 BRA `(.L_x_17709) ;  /* 0x000007a00000a947 */ /* 0x000fea0003800000 */
[----:B0-----:R-:W-:Y:S01]  /*2c40*/  IADD3 R93, R93, -0x1, RZ ;  /* 0xffffffff5d5d7810 */ /* 0x001fe20007ffe0ff */
[----:B------:R-:W-:Y:S01]  /*2c50*/  BSSY B1, `(.L_x_17710) ;  /* 0x0000018000017945 */ /* 0x000fe20003800000 */
[----:B------:R-:W-:-:S03]  /*2c60*/  LOP3.LUT R57, R0, 0xff, RZ, 0xc0, !PT ;  /* 0x000000ff00397812 */ /* 0x000fc600078ec0ff */
[----:B------:R-:W-:-:S05]  /*2c70*/  IMAD R93, R93, c[0x0][0x168], RZ ;  /* 0x00005a005d5d7a24 */ /* 0x000fca00078e02ff */
[----:B------:R-:W-:-:S04]  /*2c80*/  SHF.R.S32.HI R56, RZ, 0x1f, R93 ;  /* 0x0000001fff387819 */ /* 0x000fc8000001145d */
[----:B------:R-:W-:Y:S02]  /*2c90*/  LEA.HI R56, R56, R93, RZ, 0x2 ;  /* 0x0000005d38387211 */ /* 0x000fe400078f10ff */
[----:B------:R-:W-:Y:S02]  /*2ca0*/  FSEL R93, R97, RZ, !P3 ;  /* 0x000000ff615d7208 */ /* 0x000fe40005800000 */
[----:B------:R-:W-:Y:S01]  /*2cb0*/  LEA.HI.SX32 R94, R56, R57, 0x1e ;  /* 0x00000039385e7211 */ /* 0x000fe200078ff2ff */
[----:B------:R-:W-:Y:S05]  /*2cc0*/  @!P0 BRA `(.L_x_17711) ;  /* 0x0000010000008947 */ /* 0x000fea0003800000 */
[----:B------:R-:W-:Y:S01]  /*2cd0*/  HFMA2.MMA R81, -RZ, RZ, 0, 9.5367431640625e-07 ;  /* 0x00000010ff517435 */ /* 0x000fe200000001ff */
[--C-:B------:R-:W-:Y:S02]  /*2ce0*/  FADD.FTZ R58, R29, -R93.reuse ;  /* 0x8000005d1d3a7221 */ /* 0x100fe40000010000 */
[--C-:B------:R-:W-:Y:S02]  /*2cf0*/  FADD.FTZ R56, R28, -R93.reuse ;  /* 0x8000005d1c387221 */ /* 0x100fe40000010000 */
[----:B------:R-:W-:-:S02]  /*2d00*/  FADD.FTZ R80, R30, -R93 ;  /* 0x8000005d1e507221 */ /* 0x000fc40000010000 */
[----:B------:R-:W-:Y:S02]  /*2d10*/  FADD.FTZ R96, R31, -R93 ;  /* 0x8000005d1f607221 */ /* 0x000fe40000010000 */
        /* <DEDUP_REMOVED lines=11> */
.L_x_17711:
[----:B------:R-:W-:Y:S05]  /*2dd0*/  BSYNC B1 ;  /* 0x0000000000017941 */ /* 0x000fea0003800000 */
.L_x_17710:
[----:B------:R-:W-:Y:S01]  /*2de0*/  ISETP.GE.U32.AND P2, PT, R2, 0x200, PT ;  /* 0x000002000200780c */ /* 0x000fe20003f46070 */
[----:B------:R-:W-:-:S12]  /*2df0*/  BSSY B1, `(.L_x_17712) ;  /* 0x0000012000017945 */ /* 0x000fd80003800000 */
[----:B------:R-:W-:Y:S05]  /*2e00*/  @!P2 BRA `(.L_x_17713) ;  /* 0x000001000000a947 */ /* 0x000fea0003800000 */
[--C-:B0-----:R-:W-:Y:S01]  /*2e10*/  FADD.FTZ R58, R37, -R93.reuse ;  /* 0x8000005d253a7221 */ /* 0x101fe20000010000 */
        /* <DEDUP_REMOVED lines=15> */
.L_x_17713:
[----:B------:R-:W-:Y:S05]  /*2f10*/  BSYNC B1 ;  /* 0x0000000000017941 */ /* 0x000fea0003800000 */
.L_x_17712:
[----:B------:R-:W-:Y:S01]  /*2f20*/  ISETP.GE.U32.AND P2, PT, R2, 0x300, PT ;  /* 0x000003000200780c */ /* 0x000fe20003f46070 */
[----:B------:R-:W-:-:S12]  /*2f30*/  BSSY B1, `(.L_x_17714) ;  /* 0x0000012000017945 */ /* 0x000fd80003800000 */
[----:B------:R-:W-:Y:S05]  /*2f40*/  @!P2 BRA `(.L_x_17715) ;  /* 0x000001000000a947 */ /* 0x000fea0003800000 */
[----:B0-----:R-:W-:Y:S01]  /*2f50*/  HFMA2.MMA R81, -RZ, RZ, 0, 9.5367431640625e-07 ;  /* 0x00000010ff517435 */ /* 0x001fe200000001ff */
        /* <DEDUP_REMOVED lines=15> */
.L_x_17715:
[----:B------:R-:W-:Y:S05]  /*3050*/  BSYNC B1 ;  /* 0x0000000000017941 */ /* 0x000fea0003800000 */
.L_x_17714:
        /* <DEDUP_REMOVED lines=19> */
.L_x_17717:
[----:B------:R-:W-:Y:S05]  /*3190*/  BSYNC B1 ;  /* 0x0000000000017941 */ /* 0x000fea0003800000 */
.L_x_17716:
        /* <DEDUP_REMOVED lines=19> */
.L_x_17719:
[----:B------:R-:W-:Y:S05]  /*32d0*/  BSYNC B1 ;  /* 0x0000000000017941 */ /* 0x000fea0003800000 */
.L_x_17718:
        /* <DEDUP_REMOVED lines=16> */
.L_x_17709:
[----:B0-----:R-:W-:Y:S05]  /*33e0*/  BSYNC B0 ;  /* 0x0000000000007941 */ /* 0x001fea0003800000 */
.L_x_17708:
[----:B------:R-:W-:Y:S02]  /*33f0*/  LOP3.LUT P2, RZ, R90, 0xff, RZ, 0xc0, !PT ;  /* 0x000000ff5aff7812 */ /* 0x000fe4000784c0ff */
[----:B------:R-:W-:Y:S02]  /*3400*/  IADD3 R15, R15, c[0x0][0x160], RZ ;  /* 0x000058000f0f7a10 */ /* 0x000fe40007ffe0ff */
[----:B------:R-:W-:Y:S02]  /*3410*/  SEL R90, RZ, 0x1, P2 ;  /* 0x00000001ff5a7807 */ /* 0x000fe40001000000 */
[----:B------:R-:W-:-:S13]  /*3420*/  ISETP.GE.AND P2, PT, R15, c[0x0][0x164], PT ;  /* 0x000059000f007a0c */ /* 0x000fda0003f46270 */
[----:B------:R-:W-:Y:S01]  /*3430*/  @P2 CALL.REL.NOINC `(.L_x_17720) ;  /* 0x0000001000002944 */ /* 0x000fe20003c00000 */
[----:B------:R-:W-:Y:S05]  /*3440*/  BRA `(.L_x_17721) ;  /* 0xffffd89000007947 */ /* 0x000fea000383ffff */
.L_x_17720:
[----:B------:R-:W-:Y:S05]  /*3450*/  EXIT ;  /* 0x000000000000794d */ /* 0x000fea0003800000 */
.L_x_17706:
[----:B------:R-:W-:Y:S01]  /*3460*/  HFMA2.MMA R98, -RZ, RZ, 0, 5.9604644775390625e-08 ;  /* 0x00000001ff627435 */ /* 0x000fe200000001ff */
[----:B------:R-:W-:Y:S02]  /*3470*/  MOV R95, 0x1f ;  /* 0x0000001f005f7802 */ /* 0x000fe40000000f00 */
[----:B------:R-:W-:Y:S02]  /*3480*/  MOV R96, 0xffffffff ;  /* 0xffffffff00607802 */ /* 0x000fe40000000f00 */
[----:B------:R-:W-:Y:S02]  /*3490*/  MOV R58, 0x34b0 ;  /* 0x000034b0003a7802 */ /* 0x000fe40000000f00 */
[----:B-----5:R-:W-:Y:S05]  /*34a0*/  CALL.REL.NOINC `($__internal_130_$__cuda_sm70_shflsync_bfly_p) ;  /* 0x000006b000007944 */ /* 0x020fea0003c00000 */
[----:B-1----:R-:W-:Y:S01]  /*34b0*/  IMAD.MOV.U32 R56, RZ, RZ, R98 ;  /* 0x000000ffff387224 */ /* 0x002fe200078e0062 */
[----:B0-----:R-:W-:Y:S05]  /*34c0*/  BRA `(.L_x_17722) ;  /* 0xffffedf000007947 */ /* 0x001fea000383ffff */
.L_x_17707:
[----:B------:R-:W-:Y:S01]  /*34d0*/  HFMA2.MMA R98, -RZ, RZ, 0, 1.1920928955078125e-07 ;  /* 0x00000002ff627435 */ /* 0x000fe200000001ff */
[----:B------:R-:W-:Y:S02]  /*34e0*/  MOV R95, 0x1f ;  /* 0x0000001f005f7802 */ /* 0x000fe40000000f00 */
[----:B------:R-:W-:Y:S02]  /*34f0*/  MOV R96, 0xffffffff ;  /* 0xffffffff00607802 */ /* 0x000fe40000000f00 */
[----:B------:R-:W-:-:S02]  /*3500*/  MOV R58, 0x3520 ;  /* 0x00003520003a7802 */ /* 0x000fc40000000f00 */
[----:B-----5:R-:W-:Y:S05]  /*3510*/  CALL.REL.NOINC `($__internal_130_$__cuda_sm70_shflsync_bfly_p) ;  /* 0x0000064000007944 */ /* 0x020fea0003c00000 */
[----:B01----:R-:W-:Y:S01]  /*3520*/  FADD.FTZ R57, R57, R98 ;  /* 0x0000006239397221 */ /* 0x003fe20000010000 */
[----:B------:R-:W-:Y:S01]  /*3530*/  HFMA2.MMA R98, -RZ, RZ, 0, 2.384185791015625e-07 ;  /* 0x00000004ff627435 */ /* 0x000fe200000001ff */
[----:B------:R-:W-:-:S02]  /*3540*/  MOV R95, 0x1f ;  /* 0x0000001f005f7802 */ /* 0x000fc40000000f00 */
[----:B------:R-:W-:Y:S02]  /*3550*/  MOV R96, 0xffffffff ;  /* 0xffffffff00607802 */ /* 0x000fe40000000f00 */
[----:B------:R-:W-:Y:S02]  /*3560*/  MOV R58, 0x3580 ;  /* 0x00003580003a7802 */ /* 0x000fe40000000f00 */
[----:B------:R-:W-:Y:S05]  /*3570*/  CALL.REL.NOINC `($__internal_130_$__cuda_sm70_shflsync_bfly_p) ;  /* 0x000005e000007944 */ /* 0x000fea0003c00000 */
[----:B01----:R-:W-:Y:S01]  /*3580*/  FADD.FTZ R57, R57, R98 ;  /* 0x0000006239397221 */ /* 0x003fe20000010000 */
[----:B------:R-:W-:Y:S01]  /*3590*/  HFMA2.MMA R98, -RZ, RZ, 0, 4.76837158203125e-07 ;  /* 0x00000008ff627435 */ /* 0x000fe200000001ff */
[----:B------:R-:W-:Y:S02]  /*35a0*/  MOV R95, 0x1f ;  /* 0x0000001f005f7802 */ /* 0x000fe40000000f00 */
[----:B------:R-:W-:Y:S02]  /*35b0*/  MOV R96, 0xffffffff ;  /* 0xffffffff00607802 */ /* 0x000fe40000000f00 */
[----:B------:R-:W-:Y:S02]  /*35c0*/  MOV R58, 0x35e0 ;  /* 0x000035e0003a7802 */ /* 0x000fe40000000f00 */
[----:B------:R-:W-:Y:S05]  /*35d0*/  CALL.REL.NOINC `($__internal_130_$__cuda_sm70_shflsync_bfly_p) ;  /* 0x0000058000007944 */ /* 0x000fea0003c00000 */
[----:B0-----:R-:W-:Y:S01]  /*35e0*/  HFMA2.MMA R95, -RZ, RZ, 0, 1.847743988037109375e-06 ;  /* 0x0000001fff5f7435 */ /* 0x001fe200000001ff */
[----:B-1----:R-:W-:Y:S01]  /*35f0*/  FADD.FTZ R57, R57, R98 ;  /* 0x0000006239397221 */ /* 0x002fe20000010000 */
[----:B------:R-:W-:Y:S01]  /*3600*/  MOV R96, 0xffffffff ;  /* 0xffffffff00607802 */ /* 0x000fe20000000f00 */
[----:B------:R-:W-:Y:S01]  /*3610*/  IMAD.MOV.U32 R98, RZ, RZ, 0x10 ;  /* 0x00000010ff627424 */ /* 0x000fe200078e00ff */
[----:B------:R-:W-:-:S02]  /*3620*/  MOV R58, 0x3640 ;  /* 0x00003640003a7802 */ /* 0x000fc40000000f00 */
[----:B------:R-:W-:Y:S05]  /*3630*/  CALL.REL.NOINC `($__internal_130_$__cuda_sm70_shflsync_bfly_p) ;  /* 0x0000052000007944 */ /* 0x000fea0003c00000 */
        /* <DEDUP_REMOVED lines=55> */
[----:B------:R-:W-:Y:S05]  /*39b0*/  CALL.REL.NOINC `($__internal_130_$__cuda_sm70_shflsync_bfly_p) ;  /* 0x000001a000007944 */ /* 0x000fea0003c00000 */
[----:B01----:R-:W-:Y:S01]  /*39c0*/  FADD.FTZ R57, R57, R98 ;  /* 0x0000006239397221 */ /* 0x003fe20000010000 */
[----:B------:R-:W-:Y:S01]  /*39d0*/  HFMA2.MMA R98, -RZ, RZ, 0, 1.1920928955078125e-07 ;  /* 0x00000002ff627435 */ /* 0x000fe200000001ff */
[----:B------:R-:W-:Y:S02]  /*39e0*/  MOV R95, 0x1f ;  /* 0x0000001f005f7802 */ /* 0x000fe40000000f00 */
[----:B------:R-:W-:Y:S02]  /*39f0*/  MOV R96, 0xffffffff ;  /* 0xffffffff00607802 */ /* 0x000fe40000000f00 */
[----:B------:R-:W-:Y:S02]  /*3a00*/  MOV R58, 0x3a20 ;  /* 0x00003a20003a7802 */ /* 0x000fe40000000f00 */
[----:B------:R-:W-:Y:S05]  /*3a10*/  CALL.REL.NOINC `($__internal_130_$__cuda_sm70_shflsync_bfly_p) ;  /* 0x0000014000007944 */ /* 0x000fea0003c00000 */
[----:B01----:R-:W-:Y:S01]  /*3a20*/  FADD.FTZ R57, R57, R98 ;  /* 0x0000006239397221 */ /* 0x003fe20000010000 */
[----:B------:R-:W-:Y:S01]  /*3a30*/  HFMA2.MMA R98, -RZ, RZ, 0, 2.384185791015625e-07 ;  /* 0x00000004ff627435 */ /* 0x000fe200000001ff */
[----:B------:R-:W-:Y:S01]  /*3a40*/  IMAD.MOV.U32 R95, RZ, RZ, 0x1f ;  /* 0x0000001fff5f7424 */ /* 0x000fe200078e00ff */
[----:B------:R-:W-:-:S02]  /*3a50*/  MOV R96, 0xffffffff ;  /* 0xffffffff00607802 */ /* 0x000fc40000000f00 */
        /* <DEDUP_REMOVED lines=8> */
[----:B-1----:R-:W-:Y:S01]  /*3ae0*/  FADD.FTZ R81, R57, R98 ;  /* 0x0000006239517221 */ /* 0x002fe20000010000 */
[----:B------:R-:W-:Y:S01]  /*3af0*/  HFMA2.MMA R98, -RZ, RZ, 0, 9.5367431640625e-07 ;  /* 0x00000010ff627435 */ /* 0x000fe200000001ff */
[----:B0-----:R-:W-:Y:S02]  /*3b00*/  MOV R95, 0x1f ;  /* 0x0000001f005f7802 */ /* 0x001fe40000000f00 */
[----:B------:R-:W-:-:S02]  /*3b10*/  MOV R96, 0xffffffff ;  /* 0xffffffff00607802 */ /* 0x000fc40000000f00 */
[----:B------:R-:W-:Y:S02]  /*3b20*/  MOV R57, R81 ;  /* 0x0000005100397202 */ /* 0x000fe40000000f00 */
[----:B------:R-:W-:Y:S02]  /*3b30*/  MOV R58, 0x3b50 ;  /* 0x00003b50003a7802 */ /* 0x000fe40000000f00 */
[----:B------:R-:W-:Y:S05]  /*3b40*/  CALL.REL.NOINC `($__internal_130_$__cuda_sm70_shflsync_bfly_p) ;  /* 0x0000001000007944 */ /* 0x000fea0003c00000 */
[----:B01----:R-:W-:Y:S05]  /*3b50*/  BRA `(.L_x_17723) ;  /* 0xffffebb000007947 */ /* 0x003fea000383ffff */
        .weak           $__internal_130_$__cuda_sm70_shflsync_bfly_p
        .type           $__internal_130_$__cuda_sm70_shflsync_bfly_p,@function
        .size           $__internal_130_$__cuda_sm70_shflsync_bfly_p,(.L_x_22218 - $__internal_130_$__cuda_sm70_shflsync_bfly_p)
$__internal_130_$__cuda_sm70_shflsync_bfly_p:
[----:B------:R-:W-:Y:S01]  /*3b60*/  HFMA2.MMA R59, -RZ, RZ, 0, 0 ;  /* 0x00000000ff3b7435 */ /* 0x000fe200000001ff */
[----:B------:R-:W-:Y:S04]  /*3b70*/  WARPSYNC R96 ;  /* 0x0000006000007348 */ /* 0x000fe80003800000 */
[----:B------:R0:W1:Y:S01]  /*3b80*/  SHFL.BFLY PT, R98, R57, R98, R95 ;  /* 0x0c00006239627389 */ /* 0x00006200000e005f */
[----:B------:R-:W-:Y:S05]  /*3b90*/  RET.REL.NODEC R58 `(_ZN10layer_norm13ln_fwd_kernelINS_13Kernel_traitsI6__halfffffjLj6144ELj1ELj1ELj8ELj16ENS_18Kernel_traits_baseILj6144ES2_ffffjLj256EEEEELb0ELb0ELb1ELb0EEEvNS_9FwdParamsE) ;  /* 0xffffc4603a007950 */ /* 0x000fea0003c3ffff */
.L_x_17724:
        /* <DEDUP_REMOVED lines=14> */
.L_x_22218:


//--------------------- .text._ZN10layer_norm13ln_fwd_kernelINS_13Kernel_traitsI6__halfffffjLj6144ELj1ELj1ELj8ELj16ENS_18Kernel_traits_baseILj6144ES2_ffffjLj256EEEEELb0ELb0ELb1ELb1EEEvNS_9FwdParamsE --------------------------
	.section	.text._ZN10layer_norm13ln_fwd_kernelINS_13Kernel_traitsI6__halfffffjLj6144ELj1ELj1ELj8ELj16ENS_18Kernel_traits_baseILj6144ES2_ffffjLj256EEEEELb0ELb0ELb1ELb1EEEvNS_9FwdParamsE,"ax",@progbits
	.sectioninfo	@"SHI_REGISTERS=115"
	.align	128
        .global         _ZN10layer_norm13ln_fwd_kernelINS_13Kernel_traitsI6__halfffffjLj6144ELj1ELj1ELj8ELj16ENS_18Kernel_traits_baseILj6144ES2_ffffjLj256EEEEELb0ELb0ELb1ELb1EEEvNS_9FwdParamsE
        .type           _ZN10layer_norm13ln_fwd_kernelINS_13Kernel_traitsI6__halfffffjLj6144ELj1ELj1ELj8ELj16ENS_18Kernel_traits_baseILj6144ES2_ffffjLj256EEEEELb0ELb0ELb1ELb1EEEvNS_9FwdParamsE,@function
        .size           _ZN10layer_norm13ln_fwd_kernelINS_13Kernel_traitsI6__halfffffjLj6144ELj1ELj1ELj8ELj16ENS_18Kernel_traits_baseILj6144ES2_ffffjLj256EEEEELb0ELb0ELb1ELb1EEEvNS_9FwdParamsE,(.L_x_22219 - _ZN10layer_norm13ln_fwd_kernelINS_13Kernel_traitsI6__halfffffjLj6144ELj1ELj1ELj8ELj16ENS_18Kernel_traits_baseILj6144ES2_ffffjLj256EEEEELb0ELb0ELb1ELb1EEEvNS_9FwdParamsE)
        .other          _ZN10layer_norm13ln_fwd_kernelINS_13Kernel_traitsI6__halfffffjLj6144ELj1ELj1ELj8ELj16ENS_18Kernel_traits_baseILj6144ES2_ffffjLj256EEEEELb0ELb0ELb1ELb1EEEvNS_9FwdParamsE,@"STO_CUDA_ENTRY STV_DEFAULT"
_ZN10layer_norm13ln_fwd_kernelINS_13Kernel_traitsI6__halfffffjLj6144ELj1ELj1ELj8ELj16ENS_18Kernel_traits_baseILj6144ES2_ffffjLj256EEEEELb0ELb0ELb1ELb1EEEvNS_9FwdParamsE:
.text._ZN10layer_norm13ln_fwd_kernelINS_13Kernel_traitsI6__halfffffjLj6144ELj1ELj1ELj8ELj16ENS_18Kernel_traits_baseILj6144ES2_ffffjLj256EEEEELb0ELb0ELb1ELb1EEEvNS_9FwdParamsE:
        /* <DEDUP_REMOVED lines=21> */
[----:B0-----:R0:W2:Y:S04]  /*0150*/  LDG.E.64 R18, [R4.64] ;  /* 0x0000000404127981 */ /* 0x0010a8000c1e1b00 */
[----:B------:R0:W3:Y:S04]  /*0160*/  LDG.E.64 R20, [R4.64+0x800] ;  /* 0x0008000404147981 */ /* 0x0000e8000c1e1b00 */
[----:B------:R0:W4:Y:S04]  /*0170*/  LDG.E.64 R22, [R4.64+0x1000] ;  /* 0x0010000404167981 */ /* 0x000128000c1e1b00 */
[----:B------:R0:W4:Y:S04]  /*0180*/  LDG.E.64 R24, [R4.64+0x1800] ;  /* 0x0018000404187981 */ /* 0x000128000c1e1b00 */
[----:B------:R0:W4:Y:S04]  /*0190*/  LDG.E.64 R26, [R4.64+0x2000] ;  /* 0x00200004041a7981 */ /* 0x000128000c1e1b00 */
[----:B------:R0:W4:Y:S01]  /*01a0*/  LDG.E.64 R28, [R4.64+0x2800] ;  /* 0x00280004041c7981 */ /* 0x000122000c1e1b00 */
[----:B-----5:R-:W-:Y:S01]  /*01b0*/  @!P0 CS2R R16, SRZ ;  /* 0x0000000000108805 */ /* 0x020fe2000001ff00 */
[----:B------:R-:W-:Y:S01]  /*01c0*/  @!P0 CS2R R14, SRZ ;  /* 0x00000000000e8805 */ /* 0x000fe2000001ff00 */
[----:B------:R-:W-:Y:S01]  /*01d0*/  @!P0 CS2R R6, SRZ ;  /* 0x0000000000068805 */ /* 0x000fe2000001ff00 */
[----:B------:R-:W-:Y:S01]  /*01e0*/  @!P0 CS2R R8, SRZ ;  /* 0x0000000000088805 */ /* 0x000fe2000001ff00 */
[----:B------:R-:W-:Y:S01]  /*01f0*/  @!P0 CS2R R10, SRZ ;  /* 0x00000000000a8805 */ /* 0x000fe2000001ff00 */
[----:B------:R-:W-:Y:S01]  /*0200*/  @!P0 CS2R R12, SRZ ;  /* 0x00000000000c8805 */ /* 0x000fe2000001ff00 */
[--C-:B------:R-:W-:Y:S01]  /*0210*/  SHF.R.U64 R59, R16, 0x10, R17.reuse ;  /* 0x00000010103b7819 */ /* 0x100fe20000001211 */
[----:B------:R-:W-:Y:S01]  /*0220*/  HADD2.F32 R2, -RZ, R16.H0_H0 ;  /* 0x20000010ff027230 */ /* 0x000fe20000004100 */
[----:B------:R-:W-:Y:S01]  /*0230*/  SHF.R.U32.HI R60, RZ, 0x10, R17 ;  /* 0x00000010ff3c7819 */ /* 0x000fe20000011611 */
[----:B0-----:R-:W-:Y:S01]  /*0240*/  HADD2.F32 R4, -RZ, R14.H0_H0 ;  /* 0x2000000eff047230 */ /* 0x001fe20000004100 */
[--C-:B------:R-:W-:Y:S01]  /*0250*/  SHF.R.U64 R61, R14, 0x10, R15.reuse ;  /* 0x000000100e3d7819 */ /* 0x100fe2000000120f */
[----:B------:R-:W-:Y:S01]  /*0260*/  HADD2.F32 R5, -RZ, R15.H0_H0 ;  /* 0x2000000fff057230 */ /* 0x000fe20000004100 */
[----:B------:R-:W-:Y:S01]  /*0270*/  SHF.R.U32.HI R62, RZ, 0x10, R15 ;  /* 0x00000010ff3e7819 */ /* 0x000fe2000001160f */
[----:B------:R-:W-:Y:S01]  /*0280*/  HADD2.F32 R3, -RZ, R17.H0_H0 ;  /* 0x20000011ff037230 */ /* 0x000fe20000004100 */
[--C-:B------:R-:W-:Y:S01]  /*0290*/  SHF.R.U64 R63, R6, 0x10, R7.reuse ;  /* 0x00000010063f7819 */ /* 0x100fe20000001207 */
[----:B------:R-:W-:Y:S01]  /*02a0*/  HFMA2.MMA R71, -RZ, RZ, 0, 5.9604644775390625e-08 ;  /* 0x00000001ff477435 */ /* 0x000fe200000001ff */
        /* <DEDUP_REMOVED lines=14> */
[----:B------:R-:W-:Y:S01]  /*0390*/  ULDC.U8 UR6, c[0x0][0x1f0] ;  /* 0x00007c0000067ab9 */ /* 0x000fe20000000000 */
        /* <DEDUP_REMOVED lines=49> */
.L_x_17778:
        /* <DEDUP_REMOVED lines=8> */
[----:B------:R-:W-:Y:S02]  /*0730*/  LEA.HI R35, R35, R34, RZ, 0x2 ;  /* 0x0000002223237211 */ /* 0x000fe400078f10ff */
[----:B------:R-:W-:Y:S02]  /*0740*/  MOV R80, RZ ;  /* 0x000000ff00507202 */ /* 0x000fe40000000f00 */
[----:B------:R-:W-:-:S03]  /*0750*/  LEA.HI.SX32 R40, R35, R36, 0x1e ;  /* 0x0000002423287211 */ /* 0x000fc600078ff2ff */
[----:B------:R-:W-:-:S05]  /*0760*/  @P0 MOV R39, 0x10 ;  /* 0x0000001000270802 */ /* 0x000fca0000000f00 */
[----:B------:R-:W-:-:S05]  /*0770*/  @P0 IMAD.WIDE.U32 R34, R40, R39, c[0x0][0x180] ;  /* 0x0000600028220625 */ /* 0x000fca00078e0027 */
[----:B------:R0:W3:Y:S01]  /*0780*/  @P0 LDG.E.128 R24, [R34.64] ;  /* 0x0000000422180981 */ /* 0x0000e2000c1e1d00 */
[----:B------:R-:W-:Y:S01]  /*0790*/  IMAD.WIDE R88, R58, R89, c[0x0][0x1d8] ;  /* 0x000076003a587625 */ /* 0x000fe200078e0259 */
[----:B------:R-:W-:Y:S05]  /*07a0*/  BSSY B0, `(.L_x_17725) ;  /* 0x000001f000007945 */ /* 0x000fea0003800000 */
[----:B------:R1:W5:Y:S01]  /*07b0*/  LDG.E R88, [R88.64] ;  /* 0x0000000458587981 */ /* 0x000362000c1e1900 */
[C---:B--2---:R-:W-:Y:S02]  /*07c0*/  ISETP.GE.AND P5, PT, R37.reuse, 0x1, PT ;  /* 0x000000012500780c */ /* 0x044fe40003fa6270 */
[----:B------:R-:W-:-:S11]  /*07d0*/  ISETP.GT.AND P6, PT, R37, RZ, PT ;  /* 0x000000ff2500720c */ /* 0x000fd60003fc4270 */
        /* <DEDUP_REMOVED lines=8> */
[----:B------:R-:W-:Y:S02]  /*0860*/  @!P6 ISETP.NE.U32.AND P3, PT, RZ, c[0x0][0x180], PT ;  /* 0x00006000ff00ea0c */ /* 0x000fe40003f65070 */
[----:B------:R-:W-:Y:S02]  /*0870*/  @!P6 ISETP.NE.U32.AND P1, PT, RZ, c[0x0][0x180], PT ;  /* 0x00006000ff00ea0c */ /* 0x000fe40003f25070 */
[----:B------:R-:W-:Y:S02]  /*0880*/  @!P6 ISETP.NE.U32.AND P2, PT, RZ, c[0x0][0x180], PT ;  /* 0x00006000ff00ea0c */ /* 0x000fe40003f45070 */
[----:B------:R-:W-:Y:S02]  /*0890*/  @!P6 ISETP.NE.U32.AND P4, PT, RZ, c[0x0][0x180], PT ;  /* 0x00006000ff00ea0c */ /* 0x000fe40003f85070 */
[----:B-1----:R-:W-:Y:S02]  /*08a0*/  MOV R89, 0x10 ;  /* 0x0000001000597802 */ /* 0x002fe40000000f00 */
[----:B------:R-:W-:-:S02]  /*08b0*/  IADD3 R36, R40, 0x100, RZ ;  /* 0x0000010028247810 */ /* 0x000fc40007ffe0ff */
[----:B------:R-:W-:Y:S01]  /*08c0*/  @!P6 ISETP.NE.AND.EX P1, PT, RZ, c[0x0][0x184], PT, P1 ;  /* 0x00006100ff00ea0c */ /* 0x000fe20003f25310 */
[-C--:B0-----:R-:W-:Y:S01]  /*08d0*/  IMAD.WIDE.U32 R34, R40, R89.reuse, c[0x0][0x188] ;  /* 0x0000620028227625 */ /* 0x081fe200078e0059 */
[----:B------:R-:W-:Y:S02]  /*08e0*/  @!P6 ISETP.NE.AND.EX P2, PT, RZ, c[0x0][0x184], PT, P2 ;  /* 0x00006100ff00ea0c */ /* 0x000fe40003f45320 */
[----:B------:R-:W-:Y:S01]  /*08f0*/  @!P6 ISETP.NE.AND.EX P4, PT, RZ, c[0x0][0x184], PT, P4 ;  /* 0x00006100ff00ea0c */ /* 0x000fe20003f85340 */
[----:B------:R-:W-:Y:S01]  /*0900*/  @P0 IMAD.WIDE.U32 R38, R36, R89, c[0x0][0x180] ;  /* 0x0000600024260625 */ /* 0x000fe200078e0059 */
[----:B------:R-:W-:Y:S02]  /*0910*/  @!P6 ISETP.NE.AND.EX P3, PT, RZ, c[0x0][0x184], PT, P3 ;  /* 0x00006100ff00ea0c */ /* 0x000fe40003f65330 */
[----:B---3--:R-:W-:Y:S02]  /*0920*/  @!P6 FSEL R53, R25, RZ, P1 ;  /* 0x000000ff1935e208 */ /* 0x008fe40000800000 */
[----:B------:R-:W-:-:S02]  /*0930*/  @!P6 FSEL R54, R26, RZ, P2 ;  /* 0x000000ff1a36e208 */ /* 0x000fc40001000000 */
[----:B------:R-:W-:Y:S02]  /*0940*/  @!P6 FSEL R55, R27, RZ, P4 ;  /* 0x000000ff1b37e208 */ /* 0x000fe40002000000 */
[----:B------:R-:W-:Y:S01]  /*0950*/  @!P6 FSEL R52, R24, RZ, P3 ;  /* 0x000000ff1834e208 */ /* 0x000fe20001800000 */
[----:B------:R-:W-:Y:S05]  /*0960*/  @!P6 BRA `(.L_x_17726) ;  /* 0x000000200000e947 */ /* 0x000fea0003800000 */
[----:B--2--5:R-:W-:-:S04]  /*0970*/  FMUL.FTZ R52, R28, c[0x0][0x1ec] ;  /* 0x00007b001c347a20 */ /* 0x024fc80000410000 */
[----:B------:R-:W-:Y:S02]  /*0980*/  @P0 FADD.FTZ R52, R24, R52 ;  /* 0x0000003418340221 */ /* 0x000fe40000010000 */
.L_x_17726:
[----:B--2---:R-:W-:Y:S05]  /*0990*/  BSYNC B0 ;  /* 0x0000000000007941 */ /* 0x004fea0003800000 */
.L_x_17725:
[----:B------:R-:W-:Y:S01]  /*09a0*/  BSSY B0, `(.L_x_17727) ;  /* 0x0000004000007945 */ /* 0x000fe20003800000 */
[----:B------:R-:W-:Y:S05]  /*09b0*/  @!P6 BRA `(.L_x_17728) ;  /* 0x000000200000e947 */ /* 0x000fea0003800000 */
[----:B-----5:R-:W-:-:S04]  /*09c0*/  FMUL.FTZ R53, R29, c[0x0][0x1ec] ;  /* 0x00007b001d357a20 */ /* 0x020fc80000410000 */
[----:B------:R-:W-:Y:S02]  /*09d0*/  @P0 FADD.FTZ R53, R25, R53 ;  /* 0x0000003519350221 */ /* 0x000fe40000010000 */
.L_x_17728:
[----:B------:R-:W-:Y:S05]  /*09e0*/  BSYNC B0 ;  /* 0x0000000000007941 */ /* 0x000fea0003800000 */
.L_x_17727:
[----:B------:R-:W-:Y:S01]  /*09f0*/  BSSY B0, `(.L_x_17729) ;  /* 0x0000004000007945 */ /* 0x000fe20003800000 */
[----:B------:R-:W-:Y:S05]  /*0a00*/  @!P6 BRA `(.L_x_17730) ;  /* 0x000000200000e947 */ /* 0x000fea0003800000 */
[----:B-----5:R-:W-:-:S04]  /*0a10*/  FMUL.FTZ R54, R30, c[0x0][0x1ec] ;  /* 0x00007b001e367a20 */ /* 0x020fc80000410000 */
[----:B------:R-:W-:Y:S02]  /*0a20*/  @P0 FADD.FTZ R54, R26, R54 ;  /* 0x000000361a360221 */ /* 0x000fe40000010000 */
.L_x_17730:
[----:B------:R-:W-:Y:S05]  /*0a30*/  BSYNC B0 ;  /* 0x0000000000007941 */ /* 0x000fea0003800000 */
.L_x_17729:
[----:B------:R-:W-:Y:S01]  /*0a40*/  BSSY B0, `(.L_x_17731) ;  /* 0x0000004000007945 */ /* 0x000fe20003800000 */
[----:B------:R-:W-:Y:S05]  /*0a50*/  @!P6 BRA `(.L_x_17732) ;  /* 0x000000200000e947 */ /* 0x000fea0003800000 */
[----:B-----5:R-:W-:-:S04]  /*0a60*/  FMUL.FTZ R55, R31, c[0x0][0x1ec] ;  /* 0x00007b001f377a20 */ /* 0x020fc80000410000 */
[----:B------:R-:W-:Y:S02]  /*0a70*/  @P0 FADD.FTZ R55, R27, R55 ;  /* 0x000000371b370221 */ /* 0x000fe40000010000 */
.L_x_17732:
[----:B------:R-:W-:Y:S05]  /*0a80*/  BSYNC B0 ;  /* 0x0000000000007941 */ /* 0x000fea0003800000 */
.L_x_17731:
[----:B------:R-:W-:Y:S01]  /*0a90*/  @P5 IADD3 R42, R80, 0x100, RZ ;  /* 0x00000100502a5810 */ /* 0x000fe20007ffe0ff */
[----:B------:R0:W-:Y:S04]  /*0aa0*/  STG.E.128 [R34.64], R52 ;  /* 0x0000003422007986 */ /* 0x0001e8000c101d04 */
[-C--:B------:R-:W-:Y:S01]  /*0ab0*/  @P5 IMAD.WIDE.U32 R42, R42, R89.reuse, c[0x0][0x170] ;  /* 0x00005c002a2a5625 */ /* 0x080fe200078e0059 */
[----:B------:R-:W2:Y:S04]  /*0ac0*/  @P0 LDG.E.128 R24, [R38.64] ;  /* 0x0000000426180981 */ /* 0x000ea8000c1e1d00 */
[----:B-----5:R0:W5:Y:S01]  /*0ad0*/  @P5 LDG.E.128 R28, [R42.64] ;  /* 0x000000042a1c5981 */ /* 0x020162000c1e1d00 */
[----:B------:R-:W-:Y:S01]  /*0ae0*/  @!P6 ISETP.NE.U32.AND P3, PT, RZ, c[0x0][0x180], PT ;  /* 0x00006000ff00ea0c */ /* 0x000fe20003f65070 */
[----:B------:R-:W-:Y:S01]  /*0af0*/  BSSY B0, `(.L_x_17733) ;  /* 0x0000012000007945 */ /* 0x000fe20003800000 */
[----:B------:R-:W-:Y:S01]  /*0b00*/  @!P6 ISETP.NE.U32.AND P1, PT, RZ, c[0x0][0x180], PT ;  /* 0x00006000ff00ea0c */ /* 0x000fe20003f25070 */
[----:B------:R-:W-:Y:S01]  /*0b10*/  IMAD.WIDE.U32 R32, R36, R89, c[0x0][0x188] ;  /* 0x0000620024207625 */ /* 0x000fe200078e0059 */
[----:B------:R-:W-:-:S02]  /*0b20*/  @!P6 ISETP.NE.U32.AND P2, PT, RZ, c[0x0][0x180], PT ;  /* 0x00006000ff00ea0c */ /* 0x000fc40003f45070 */
[----:B------:R-:W-:Y:S02]  /*0b30*/  @!P6 ISETP.NE.U32.AND P4, PT, RZ, c[0x0][0x180], PT ;  /* 0x00006000ff00ea0c */ /* 0x000fe40003f85070 */
[----:B------:R-:W-:Y:S02]  /*0b40*/  IADD3 R41, R40, 0x200, RZ ;  /* 0x0000020028297810 */ /* 0x000fe40007ffe0ff */
[----:B------:R-:W-:Y:S02]  /*0b50*/  @!P6 ISETP.NE.AND.EX P1, PT, RZ, c[0x0][0x184], PT, P1 ;  /* 0x00006100ff00ea0c */ /* 0x000fe40003f25310 */
[----:B------:R-:W-:Y:S01]  /*0b60*/  @!P6 ISETP.NE.AND.EX P2, PT, RZ, c[0x0][0x184], PT, P2 ;  /* 0x00006100ff00ea0c */ /* 0x000fe20003f45320 */
[----:B------:R-:W-:Y:S01]  /*0b70*/  @P0 IMAD.WIDE.U32 R36, R41, R89, c[0x0][0x180] ;  /* 0x0000600029240625 */ /* 0x000fe200078e0059 */
[----:B------:R-:W-:Y:S02]  /*0b80*/  @!P6 ISETP.NE.AND.EX P4, PT, RZ, c[0x0][0x184], PT, P4 ;  /* 0x00006100ff00ea0c */ /* 0x000fe40003f85340 */
[----:B------:R-:W-:-:S02]  /*0b90*/  @!P6 ISETP.NE.AND.EX P3, PT, RZ, c[0x0][0x184], PT, P3 ;  /* 0x00006100ff00ea0c */ /* 0x000fc40003f65330 */
[----:B--2---:R-:W-:Y:S02]  /*0ba0*/  @!P6 FSEL R49, R25, RZ, P1 ;  /* 0x000000ff1931e208 */ /* 0x004fe40000800000 */
[----:B------:R-:W-:Y:S02]  /*0bb0*/  @!P6 FSEL R50, R26, RZ, P2 ;  /* 0x000000ff1a32e208 */ /* 0x000fe40001000000 */
[----:B------:R-:W-:Y:S02]  /*0bc0*/  @!P6 FSEL R51, R27, RZ, P4 ;  /* 0x000000ff1b33e208 */ /* 0x000fe40002000000 */
[----:B------:R-:W-:Y:S01]  /*0bd0*/  @!P6 FSEL R48, R24, RZ, P3 ;  /* 0x000000ff1830e208 */ /* 0x000fe20001800000 */
[----:B------:R-:W-:Y:S05]  /*0be0*/  @!P6 BRA `(.L_x_17734) ;  /* 0x000000200000e947 */ /* 0x000fea0003800000 */
[----:B0----5:R-:W-:-:S04]  /*0bf0*/  FMUL.FTZ R48, R28, c[0x0][0x1ec] ;  /* 0x00007b001c307a20 */ /* 0x021fc80000410000 */
[----:B------:R-:W-:Y:S02]  /*0c00*/  @P0 FADD.FTZ R48, R24, R48 ;  /* 0x0000003018300221 */ /* 0x000fe40000010000 */
.L_x_17734:
[----:B0-----:R-:W-:Y:S05]  /*0c10*/  BSYNC B0 ;  /* 0x0000000000007941 */ /* 0x001fea0003800000 */
.L_x_17733:
[----:B------:R-:W-:Y:S01]  /*0c20*/  BSSY B0, `(.L_x_17735) ;  /* 0x0000004000007945 */ /* 0x000fe20003800000 */
[----:B------:R-:W-:Y:S05]  /*0c30*/  @!P6 BRA `(.L_x_17736) ;  /* 0x000000200000e947 */ /* 0x000fea0003800000 */
[----:B-----5:R-:W-:-:S04]  /*0c40*/  FMUL.FTZ R49, R29, c[0x0][0x1ec] ;  /* 0x00007b001d317a20 */ /* 0x020fc80000410000 */
[----:B------:R-:W-:Y:S02]  /*0c50*/  @P0 FADD.FTZ R49, R25, R49 ;  /* 0x0000003119310221 */ /* 0x000fe40000010000 */
.L_x_17736:
[----:B------:R-:W-:Y:S05]  /*0c60*/  BSYNC B0 ;  /* 0x0000000000007941 */ /* 0x000fea0003800000 */
.L_x_17735:
[----:B------:R-:W-:Y:S01]  /*0c70*/  BSSY B0, `(.L_x_17737) ;  /* 0x0000004000007945 */ /* 0x000fe20003800000 */
[----:B------:R-:W-:Y:S05]  /*0c80*/  @!P6 BRA `(.L_x_17738) ;  /* 0x000000200000e947 */ /* 0x000fea0003800000 */
[----:B-----5:R-:W-:-:S04]  /*0c90*/  FMUL.FTZ R50, R30, c[0x0][0x1ec] ;  /* 0x00007b001e327a20 */ /* 0x020fc80000410000 */
[----:B------:R-:W-:Y:S02]  /*0ca0*/  @P0 FADD.FTZ R50, R26, R50 ;  /* 0x000000321a320221 */ /* 0x000fe40000010000 */
.L_x_17738:
[----:B------:R-:W-:Y:S05]  /*0cb0*/  BSYNC B0 ;  /* 0x0000000000007941 */ /* 0x000fea0003800000 */
.L_x_17737:
[----:B------:R-:W-:Y:S01]  /*0cc0*/  BSSY B0, `(.L_x_17739) ;  /* 0x0000004000007945 */ /* 0x000fe20003800000 */
[----:B------:R-:W-:Y:S05]  /*0cd0*/  @!P6 BRA `(.L_x_17740) ;  /* 0x000000200000e947 */ /* 0x000fea0003800000 */
[----:B-----5:R-:W-:-:S04]  /*0ce0*/  FMUL.FTZ R51, R31, c[0x0][0x1ec] ;  /* 0x00007b001f337a20 */ /* 0x020fc80000410000 */
[----:B------:R-:W-:Y:S02]  /*0cf0*/  @P0 FADD.FTZ R51, R27, R51 ;  /* 0x000000331b330221 */ /* 0x000fe40000010000 */
.L_x_17740:
[----:B------:R-:W-:Y:S05]  /*0d00*/  BSYNC B0 ;  /* 0x0000000000007941 */ /* 0x000fea0003800000 */
.L_x_17739:
        /* <DEDUP_REMOVED lines=14> */
[----:B0-----:R-:W-:Y:S01]  /*0df0*/  @P0 IMAD.WIDE.U32 R32, R42, R89, c[0x0][0x180] ;  /* 0x000060002a200625 */ /* 0x001fe200078e0059 */
[----:B------:R-:W-:Y:S02]  /*0e00*/  @!P6 ISETP.NE.AND.EX P4, PT, RZ, c[0x0][0x184], PT, P4 ;  /* 0x00006100ff00ea0c */ /* 0x000fe40003f85340 */
[----:B------:R-:W-:-:S02]  /*0e10*/  @!P6 ISETP.NE.AND.EX P3, PT, RZ, c[0x0][0x184], PT, P3 ;  /* 0x00006100ff00ea0c */ /* 0x000fc40003f65330 */
[----:B--2---:R-:W-:Y:S02]  /*0e20*/  @!P6 FSEL R45, R25, RZ, P1 ;  /* 0x000000ff192de208 */ /* 0x004fe40000800000 */
[----:B------:R-:W-:Y:S02]  /*0e30*/  @!P6 FSEL R46, R26, RZ, P2 ;  /* 0x000000ff1a2ee208 */ /* 0x000fe40001000000 */
[----:B------:R-:W-:Y:S02]  /*0e40*/  @!P6 FSEL R47, R27, RZ, P4 ;  /* 0x000000ff1b2fe208 */ /* 0x000fe40002000000 */
[----:B------:R-:W-:Y:S01]  /*0e50*/  @!P6 FSEL R44, R24, RZ, P3 ;  /* 0x000000ff182ce208 */ /* 0x000fe20001800000 */
[----:B------:R-:W-:Y:S05]  /*0e60*/  @!P6 BRA `(.L_x_17742) ;  /* 0x000000200000e947 */ /* 0x000fea0003800000 */
[----:B-1---5:R-:W-:-:S04]  /*0e70*/  FMUL.FTZ R44, R28, c[0x0][0x1ec] ;  /* 0x00007b001c2c7a20 */ /* 0x022fc80000410000 */
[----:B------:R-:W-:Y:S02]  /*0e80*/  @P0 FADD.FTZ R44, R24, R44 ;  /* 0x0000002c182c0221 */ /* 0x000fe40000010000 */
.L_x_17742:
[----:B-1----:R-:W-:Y:S05]  /*0e90*/  BSYNC B0 ;  /* 0x0000000000007941 */ /* 0x002fea0003800000 */
.L_x_17741:
[----:B------:R-:W-:Y:S01]  /*0ea0*/  BSSY B0, `(.L_x_17743) ;  /* 0x0000004000007945 */ /* 0x000fe20003800000 */
[----:B------:R-:W-:Y:S05]  /*0eb0*/  @!P6 BRA `(.L_x_17744) ;  /* 0x000000200000e947 */ /* 0x000fea0003800000 */
[----:B-----5:R-:W-:-:S04]  /*0ec0*/  FMUL.FTZ R45, R29, c[0x0][0x1ec] ;  /* 0x00007b001d2d7a20 */ /* 0x020fc80000410000 */
[----:B------:R-:W-:Y:S02]  /*0ed0*/  @P0 FADD.FTZ R45, R25, R45 ;  /* 0x0000002d192d0221 */ /* 0x000fe40000010000 */
.L_x_17744:
[----:B------:R-:W-:Y:S05]  /*0ee0*/  BSYNC B0 ;  /* 0x0000000000007941 */ /* 0x000fea0003800000 */
.L_x_17743:
[----:B------:R-:W-:Y:S01]  /*0ef0*/  BSSY B0, `(.L_x_17745) ;  /* 0x0000004000007945 */ /* 0x000fe20003800000 */
[----:B------:R-:W-:Y:S05]  /*0f00*/  @!P6 BRA `(.L_x_17746) ;  /* 0x000000200000e947 */ /* 0x000fea0003800000 */
[----:B-----5:R-:W-:-:S04]  /*0f10*/  FMUL.FTZ R46, R30, c[0x0][0x1ec] ;  /* 0x00007b001e2e7a20 */ /* 0x020fc80000410000 */
[----:B------:R-:W-:Y:S02]  /*0f20*/  @P0 FADD.FTZ R46, R26, R46 ;  /* 0x0000002e1a2e0221 */ /* 0x000fe40000010000 */
.L_x_17746:
[----:B------:R-:W-:Y:S05]  /*0f30*/  BSYNC B0 ;  /* 0x0000000000007941 */ /* 0x000fea0003800000 */
.L_x_17745:
[----:B------:R-:W-:Y:S01]  /*0f40*/  BSSY B0, `(.L_x_17747) ;  /* 0x0000004000007945 */ /* 0x000fe20003800000 */
[----:B------:R-:W-:Y:S05]  /*0f50*/  @!P6 BRA `(.L_x_17748) ;  /* 0x000000200000e947 */ /* 0x000fea0003800000 */
[----:B-----5:R-:W-:-:S04]  /*0f60*/  FMUL.FTZ R47, R31, c[0x0][0x1ec] ;  /* 0x00007b001f2f7a20 */ /* 0x020fc80000410000 */
[----:B------:R-:W-:Y:S02]  /*0f70*/  @P0 FADD.FTZ R47, R27, R47 ;  /* 0x0000002f1b2f0221 */ /* 0x000fe40000010000 */
.L_x_17748:
[----:B------:R-:W-:Y:S05]  /*0f80*/  BSYNC B0 ;  /* 0x0000000000007941 */ /* 0x000fea0003800000 */
.L_x_17747:
[----:B------:R0:W-:Y:S04]  /*0f90*/  STG.E.128 [R34.64], R44 ;  /* 0x0000002c22007986 */ /* 0x0001e8000c101d04 */
[----:B------:R-:W2:Y:S01]  /*0fa0*/  @P0 LDG.E.128 R24, [R32.64] ;  /* 0x0000000420180981 */ /* 0x000ea2000c1e1d00 */
[----:B------:R-:W-:Y:S02]  /*0fb0*/  @P5 IADD3 R36, R80, 0x300, RZ ;  /* 0x0000030050245810 */ /* 0x000fe40007ffe0ff */
[----:B------:R-:W-:Y:S02]  /*0fc0*/  @!P6 ISETP.NE.U32.AND P3, PT, RZ, c[0x0][0x180], PT ;  /* 0x00006000ff00ea0c */ /* 0x000fe40003f65070 */
[----:B------:R-:W-:Y:S01]  /*0fd0*/  @!P6 ISETP.NE.U32.AND P2, PT, RZ, c[0x0][0x180], PT ;  /* 0x00006000ff00ea0c */ /* 0x000fe20003f45070 */
[----:B------:R-:W-:Y:S01]  /*0fe0*/  @P5 IMAD.WIDE.U32 R36, R36, R89, c[0x0][0x170] ;  /* 0x00005c0024245625 */ /* 0x000fe200078e0059 */
[----:B------:R-:W-:-:S02]  /*0ff0*/  @!P6 ISETP.NE.U32.AND P4, PT, RZ, c[0x0][0x180], PT ;  /* 0x00006000ff00ea0c */ /* 0x000fc40003f85070 */
[----:B------:R-:W-:Y:S01]  /*1000*/  IADD3 R78, R40, 0x400, RZ ;  /* 0x00000400284e7810 */ /* 0x000fe20007ffe0ff */
[----:B------:R-:W-:Y:S01]  /*1010*/  BSSY B0, `(.L_x_17749) ;  /* 0x000000f000007945 */ /* 0x000fe20003800000 */
[----:B------:R-:W-:Y:S01]  /*1020*/  @!P6 ISETP.NE.U32.AND P1, PT, RZ, c[0x0][0x180], PT ;  /* 0x00006000ff00ea0c */ /* 0x000fe20003f25070 */
[----:B-----5:R1:W5:Y:S01]  /*1030*/  @P5 LDG.E.128 R28, [R36.64] ;  /* 0x00000004241c5981 */ /* 0x020362000c1e1d00 */
[----:B------:R-:W-:Y:S01]  /*1040*/  @!P6 ISETP.NE.AND.EX P2, PT, RZ, c[0x0][0x184], PT, P2 ;  /* 0x00006100ff00ea0c */ /* 0x000fe20003f45320 */
[-C--:B------:R-:W-:Y:S01]  /*1050*/  IMAD.WIDE.U32 R38, R42, R89.reuse, c[0x0][0x188] ;  /* 0x000062002a267625 */ /* 0x080fe200078e0059 */
[----:B------:R-:W-:Y:S02]  /*1060*/  @!P6 ISETP.NE.AND.EX P4, PT, RZ, c[0x0][0x184], PT, P4 ;  /* 0x00006100ff00ea0c */ /* 0x000fe40003f85340 */
[----:B------:R-:W-:Y:S02]  /*1070*/  @!P6 ISETP.NE.AND.EX P3, PT, RZ, c[0x0][0x184], PT, P3 ;  /* 0x00006100ff00ea0c */ /* 0x000fe40003f65330 */
[----:B------:R-:W-:Y:S01]  /*1080*/  @!P6 ISETP.NE.AND.EX P1, PT, RZ, c[0x0][0x184], PT, P1 ;  /* 0x00006100ff00ea0c */ /* 0x000fe20003f25310 */
[----:B-1----:R-:W-:Y:S01]  /*1090*/  @P0 IMAD.WIDE.U32 R36, R78, R89, c[0x0][0x180] ;  /* 0x000060004e240625 */ /* 0x002fe200078e0059 */
[----:B--2---:R-:W-:-:S02]  /*10a0*/  @!P6 FSEL R33, R25, RZ, P2 ;  /* 0x000000ff1921e208 */ /* 0x004fc40001000000 */
[----:B0-----:R-:W-:Y:S02]  /*10b0*/  @!P6 FSEL R34, R26, RZ, P4 ;  /* 0x000000ff1a22e208 */ /* 0x001fe40002000000 */
[----:B------:R-:W-:Y:S01]  /*10c0*/  @!P6 FSEL R32, R24, RZ, P3 ;  /* 0x000000ff1820e208 */ /* 0x000fe20001800000 */
[----:B------:R-:W-:Y:S05]  /*10d0*/  @!P6 BRA `(.L_x_17750) ;  /* 0x000000200000e947 */ /* 0x000fea0003800000 */
[----:B-----5:R-:W-:-:S04]  /*10e0*/  FMUL.FTZ R32, R28, c[0x0][0x1ec] ;  /* 0x00007b001c207a20 */ /* 0x020fc80000410000 */
[----:B------:R-:W-:Y:S02]  /*10f0*/  @P0 FADD.FTZ R32, R24, R32 ;  /* 0x0000002018200221 */ /* 0x000fe40000010000 */
.L_x_17750:
[----:B------:R-:W-:Y:S05]  /*1100*/  BSYNC B0 ;  /* 0x0000000000007941 */ /* 0x000fea0003800000 */
.L_x_17749:
[----:B------:R-:W-:Y:S01]  /*1110*/  BSSY B0, `(.L_x_17751) ;  /* 0x0000004000007945 */ /* 0x000fe20003800000 */
[----:B------:R-:W-:Y:S05]  /*1120*/  @!P6 BRA `(.L_x_17752) ;  /* 0x000000200000e947 */ /* 0x000fea0003800000 */
[----:B-----5:R-:W-:-:S04]  /*1130*/  FMUL.FTZ R33, R29, c[0x0][0x1ec] ;  /* 0x00007b001d217a20 */ /* 0x020fc80000410000 */
[----:B------:R-:W-:Y:S02]  /*1140*/  @P0 FADD.FTZ R33, R25, R33 ;  /* 0x0000002119210221 */ /* 0x000fe40000010000 */
.L_x_17752:
[----:B------:R-:W-:Y:S05]  /*1150*/  BSYNC B0 ;  /* 0x0000000000007941 */ /* 0x000fea0003800000 */
.L_x_17751:
[----:B------:R-:W-:Y:S01]  /*1160*/  BSSY B0, `(.L_x_17753) ;  /* 0x0000004000007945 */ /* 0x000fe20003800000 */
[----:B------:R-:W-:Y:S05]  /*1170*/  @!P6 BRA `(.L_x_17754) ;  /* 0x000000200000e947 */ /* 0x000fea0003800000 */
[----:B-----5:R-:W-:-:S04]  /*1180*/  FMUL.FTZ R34, R30, c[0x0][0x1ec] ;  /* 0x00007b001e227a20 */ /* 0x020fc80000410000 */
[----:B------:R-:W-:Y:S02]  /*1190*/  @P0 FADD.FTZ R34, R26, R34 ;  /* 0x000000221a220221 */ /* 0x000fe40000010000 */
.L_x_17754:
[----:B------:R-:W-:Y:S05]  /*11a0*/  BSYNC B0 ;  /* 0x0000000000007941 */ /* 0x000fea0003800000 */
.L_x_17753:
[----:B------:R-:W-:Y:S01]  /*11b0*/  BSSY B0, `(.L_x_17755) ;  /* 0x0000005000007945 */ /* 0x000fe20003800000 */
[----:B------:R-:W-:Y:S01]  /*11c0*/  @!P6 FSEL R35, R27, RZ, P1 ;  /* 0x000000ff1b23e208 */ /* 0x000fe20000800000 */
[----:B------:R-:W-:Y:S05]  /*11d0*/  @!P6 BRA `(.L_x_17756) ;  /* 0x000000200000e947 */ /* 0x000fea0003800000 */
[----:B-----5:R-:W-:-:S04]  /*11e0*/  FMUL.FTZ R35, R31, c[0x0][0x1ec] ;  /* 0x00007b001f237a20 */ /* 0x020fc80000410000 */
[----:B------:R-:W-:Y:S02]  /*11f0*/  @P0 FADD.FTZ R35, R27, R35 ;  /* 0x000000231b230221 */ /* 0x000fe40000010000 */
.L_x_17756:
[----:B------:R-:W-:Y:S05]  /*1200*/  BSYNC B0 ;  /* 0x0000000000007941 */ /* 0x000fea0003800000 */
.L_x_17755:
[----:B------:R0:W-:Y:S04]  /*1210*/  STG.E.128 [R38.64], R32 ;  /* 0x0000002026007986 */ /* 0x0001e8000c101d04 */
[----:B------:R-:W2:Y:S01]  /*1220*/  @P0 LDG.E.128 R24, [R36.64] ;  /* 0x0000000424180981 */ /* 0x000ea2000c1e1d00 */
[----:B------:R-:W-:Y:S02]  /*1230*/  @P5 IADD3 R42, R80, 0x400, RZ ;  /* 0x00000400502a5810 */ /* 0x000fe40007ffe0ff */
[----:B------:R-:W-:Y:S02]  /*1240*/  @!P6 ISETP.NE.U32.AND P2, PT, RZ, c[0x0][0x180], PT ;  /* 0x00006000ff00ea0c */ /* 0x000fe40003f45070 */
[----:B------:R-:W-:Y:S01]  /*1250*/  @!P6 ISETP.NE.U32.AND P4, PT, RZ, c[0x0][0x180], PT ;  /* 0x00006000ff00ea0c */ /* 0x000fe20003f85070 */
[----:B------:R-:W-:Y:S01]  /*1260*/  @P5 IMAD.WIDE.U32 R42, R42, R89, c[0x0][0x170] ;  /* 0x00005c002a2a5625 */ /* 0x000fe200078e0059 */
[----:B------:R-:W-:Y:S01]  /*1270*/  @!P6 ISETP.NE.U32.AND P3, PT, RZ, c[0x0][0x180], PT ;  /* 0x00006000ff00ea0c */ /* 0x000fe20003f65070 */
[----:B------:R-:W-:Y:S01]  /*1280*/  BSSY B0, `(.L_x_17757) ;  /* 0x000000e000007945 */ /* 0x000fe20003800000 */
[----:B------:R-:W-:-:S02]  /*1290*/  @!P6 ISETP.NE.U32.AND P1, PT, RZ, c[0x0][0x180], PT ;  /* 0x00006000ff00ea0c */ /* 0x000fc40003f25070 */
[----:B------:R-:W-:Y:S01]  /*12a0*/  @!P6 ISETP.NE.AND.EX P2, PT, RZ, c[0x0][0x184], PT, P2 ;  /* 0x00006100ff00ea0c */ /* 0x000fe20003f45320 */
[----:B-----5:R1:W5:Y:S01]  /*12b0*/  @P5 LDG.E.128 R28, [R42.64] ;  /* 0x000000042a1c5981 */ /* 0x020362000c1e1d00 */
[----:B------:R-:W-:Y:S02]  /*12c0*/  @!P6 ISETP.NE.AND.EX P4, PT, RZ, c[0x0][0x184], PT, P4 ;  /* 0x00006100ff00ea0c */ /* 0x000fe40003f85340 */
[----:B------:R-:W-:Y:S02]  /*12d0*/  @!P6 ISETP.NE.AND.EX P3, PT, RZ, c[0x0][0x184], PT, P3 ;  /* 0x00006100ff00ea0c */ /* 0x000fe40003f65330 */
[----:B------:R-:W-:Y:S02]  /*12e0*/  IADD3 R81, R40, 0x500, RZ ;  /* 0x0000050028517810 */ /* 0x000fe40007ffe0ff */
[----:B------:R-:W-:Y:S02]  /*12f0*/  @!P6 ISETP.NE.AND.EX P1, PT, RZ, c[0x0][0x184], PT, P1 ;  /* 0x00006100ff00ea0c */ /* 0x000fe40003f25310 */
[----:B--2---:R-:W-:-:S02]  /*1300*/  @!P6 FSEL R41, R25, RZ, P2 ;  /* 0x000000ff1929e208 */ /* 0x004fc40001000000 */
[----:B-1----:R-:W-:Y:S02]  /*1310*/  @!P6 FSEL R42, R26, RZ, P4 ;  /* 0x000000ff1a2ae208 */ /* 0x002fe40002000000 */
[----:B------:R-:W-:Y:S01]  /*1320*/  @!P6 FSEL R40, R24, RZ, P3 ;  /* 0x000000ff1828e208 */ /* 0x000fe20001800000 */
[----:B------:R-:W-:Y:S05]  /*1330*/  @!P6 BRA `(.L_x_17758) ;  /* 0x000000200000e947 */ /* 0x000fea0003800000 */
[----:B0----5:R-:W-:-:S04]  /*1340*/  FMUL.FTZ R40, R28, c[0x0][0x1ec] ;  /* 0x00007b001c287a20 */ /* 0x021fc80000410000 */
[----:B------:R-:W-:Y:S02]  /*1350*/  @P0 FADD.FTZ R40, R24, R40 ;  /* 0x0000002818280221 */ /* 0x000fe40000010000 */
.L_x_17758:
[----:B0-----:R-:W-:Y:S05]  /*1360*/  BSYNC B0 ;  /* 0x0000000000007941 */ /* 0x001fea0003800000 */
.L_x_17757:
[----:B------:R-:W-:Y:S01]  /*1370*/  BSSY B0, `(.L_x_17759) ;  /* 0x0000004000007945 */ /* 0x000fe20003800000 */
[----:B------:R-:W-:Y:S05]  /*1380*/  @!P6 BRA `(.L_x_17760) ;  /* 0x000000200000e947 */ /* 0x000fea0003800000 */
[----:B-----5:R-:W-:-:S04]  /*1390*/  FMUL.FTZ R41, R29, c[0x0][0x1ec] ;  /* 0x00007b001d297a20 */ /* 0x020fc80000410000 */
[----:B------:R-:W-:Y:S02]  /*13a0*/  @P0 FADD.FTZ R41, R25, R41 ;  /* 0x0000002919290221 */ /* 0x000fe40000010000 */
.L_x_17760:
[----:B------:R-:W-:Y:S05]  /*13b0*/  BSYNC B0 ;  /* 0x0000000000007941 */ /* 0x000fea0003800000 */
.L_x_17759:
[----:B------:R-:W-:Y:S01]  /*13c0*/  BSSY B0, `(.L_x_17761) ;  /* 0x0000004000007945 */ /* 0x000fe20003800000 */
[----:B------:R-:W-:Y:S05]  /*13d0*/  @!P6 BRA `(.L_x_17762) ;  /* 0x000000200000e947 */ /* 0x000fea0003800000 */
[----:B-----5:R-:W-:-:S04]  /*13e0*/  FMUL.FTZ R42, R30, c[0x0][0x1ec] ;  /* 0x00007b001e2a7a20 */ /* 0x020fc80000410000 */
[----:B------:R-:W-:Y:S02]  /*13f0*/  @P0 FADD.FTZ R42, R26, R42 ;  /* 0x0000002a1a2a0221 */ /* 0x000fe40000010000 */
.L_x_17762:
[----:B------:R-:W-:Y:S05]  /*1400*/  BSYNC B0 ;  /* 0x0000000000007941 */ /* 0x000fea0003800000 */
.L_x_17761:
[----:B------:R-:W-:Y:S01]  /*1410*/  BSSY B0, `(.L_x_17763) ;  /* 0x0000006000007945 */ /* 0x000fe20003800000 */
[----:B------:R-:W-:Y:S01]  /*1420*/  IMAD.WIDE.U32 R78, R78, R89, c[0x0][0x188] ;  /* 0x000062004e4e7625 */ /* 0x000fe200078e0059 */
[----:B------:R-:W-:Y:S01]  /*1430*/  @!P6 FSEL R43, R27, RZ, P1 ;  /* 0x000000ff1b2be208 */ /* 0x000fe20000800000 */
[----:B------:R-:W-:Y:S05]  /*1440*/  @!P6 BRA `(.L_x_17764) ;  /* 0x000000200000e947 */ /* 0x000fea0003800000 */
[----:B-----5:R-:W-:-:S04]  /*1450*/  FMUL.FTZ R43, R31, c[0x0][0x1ec] ;  /* 0x00007b001f2b7a20 */ /* 0x020fc80000410000 */
[----:B------:R-:W-:Y:S02]  /*1460*/  @P0 FADD.FTZ R43, R27, R43 ;  /* 0x0000002b1b2b0221 */ /* 0x000fe40000010000 */
.L_x_17764:
[----:B------:R-:W-:Y:S05]  /*1470*/  BSYNC B0 ;  /* 0x0000000000007941 */ /* 0x000fea0003800000 */
.L_x_17763:
[----:B------:R-:W-:Y:S01]  /*1480*/  @P5 IADD3 R38, R80, 0x500, RZ ;  /* 0x0000050050265810 */ /* 0x000fe20007ffe0ff */
[-C--:B------:R-:W-:Y:S01]  /*1490*/  @P0 IMAD.WIDE.U32 R36, R81, R89.reuse, c[0x0][0x180] ;  /* 0x0000600051240625 */ /* 0x080fe200078e0059 */
[----:B------:R0:W-:Y:S03]  /*14a0*/  STG.E.128 [R78.64], R40 ;  /* 0x000000284e007986 */ /* 0x0001e6000c101d04 */
[----:B------:R-:W-:Y:S01]  /*14b0*/  @P5 IMAD.WIDE.U32 R38, R38, R89, c[0x0][0x170] ;  /* 0x00005c0026265625 */ /* 0x000fe200078e0059 */
[----:B------:R-:W2:Y:S04]  /*14c0*/  @P0 LDG.E.128 R24, [R36.64] ;  /* 0x0000000424180981 */ /* 0x000ea8000c1e1d00 */
[----:B-----5:R1:W5:Y:S01]  /*14d0*/  @P5 LDG.E.128 R28, [R38.64] ;  /* 0x00000004261c5981 */ /* 0x020362000c1e1d00 */
[----:B------:R-:W-:Y:S01]  /*14e0*/  @!P6 ISETP.NE.U32.AND P3, PT, RZ, c[0x0][0x180], PT ;  /* 0x00006000ff00ea0c */ /* 0x000fe20003f65070 */
[----:B------:R-:W-:Y:S01]  /*14f0*/  BSSY B0, `(.L_x_17765) ;  /* 0x000000d000007945 */ /* 0x000fe20003800000 */
[----:B------:R-:W-:-:S02]  /*1500*/  @!P6 ISETP.NE.U32.AND P1, PT, RZ, c[0x0][0x180], PT ;  /* 0x00006000ff00ea0c */ /* 0x000fc40003f25070 */
[----:B------:R-:W-:Y:S02]  /*1510*/  @!P6 ISETP.NE.U32.AND P4, PT, RZ, c[0x0][0x180], PT ;  /* 0x00006000ff00ea0c */ /* 0x000fe40003f85070 */
[----:B------:R-:W-:Y:S02]  /*1520*/  @!P6 ISETP.NE.U32.AND P2, PT, RZ, c[0x0][0x180], PT ;  /* 0x00006000ff00ea0c */ /* 0x000fe40003f45070 */
[----:B------:R-:W-:Y:S01]  /*1530*/  @!P6 ISETP.NE.AND.EX P3, PT, RZ, c[0x0][0x184], PT, P3 ;  /* 0x00006100ff00ea0c */ /* 0x000fe20003f65330 */
[----:B0-----:R-:W-:Y:S01]  /*1540*/  IMAD.WIDE.U32 R78, R81, R89, c[0x0][0x188] ;  /* 0x00006200514e7625 */ /* 0x001fe200078e0059 */
[----:B------:R-:W-:Y:S02]  /*1550*/  @!P6 ISETP.NE.AND.EX P1, PT, RZ, c[0x0][0x184], PT, P1 ;  /* 0x00006100ff00ea0c */ /* 0x000fe40003f25310 */
[----:B------:R-:W-:Y:S02]  /*1560*/  @!P6 ISETP.NE.AND.EX P4, PT, RZ, c[0x0][0x184], PT, P4 ;  /* 0x00006100ff00ea0c */ /* 0x000fe40003f85340 */
[----:B------:R-:W-:-:S02]  /*1570*/  @!P6 ISETP.NE.AND.EX P2, PT, RZ, c[0x0][0x184], PT, P2 ;  /* 0x00006100ff00ea0c */ /* 0x000fc40003f45320 */
[----:B--2---:R-:W-:Y:S01]  /*1580*/  @!P6 FSEL R36, R24, RZ, P3 ;  /* 0x000000ff1824e208 */ /* 0x004fe20001800000 */
[----:B------:R-:W-:Y:S05]  /*1590*/  @!P6 BRA `(.L_x_17766) ;  /* 0x000000200000e947 */ /* 0x000fea0003800000 */
[----:B-1---5:R-:W-:-:S04]  /*15a0*/  FMUL.FTZ R36, R28, c[0x0][0x1ec] ;  /* 0x00007b001c247a20 */ /* 0x022fc80000410000 */
[----:B------:R-:W-:Y:S02]  /*15b0*/  @P0 FADD.FTZ R36, R24, R36 ;  /* 0x0000002418240221 */ /* 0x000fe40000010000 */
.L_x_17766:
[----:B-1----:R-:W-:Y:S05]  /*15c0*/  BSYNC B0 ;  /* 0x0000000000007941 */ /* 0x002fea0003800000 */
.L_x_17765:
[----:B------:R-:W-:Y:S01]  /*15d0*/  BSSY B0, `(.L_x_17767) ;  /* 0x0000005000007945 */ /* 0x000fe20003800000 */
[----:B------:R-:W-:Y:S01]  /*15e0*/  @!P6 FSEL R37, R25, RZ, P1 ;  /* 0x000000ff1925e208 */ /* 0x000fe20000800000 */
[----:B------:R-:W-:Y:S05]  /*15f0*/  @!P6 BRA `(.L_x_17768) ;  /* 0x000000200000e947 */ /* 0x000fea0003800000 */
[----:B-----5:R-:W-:-:S04]  /*1600*/  FMUL.FTZ R37, R29, c[0x0][0x1ec] ;  /* 0x00007b001d257a20 */ /* 0x020fc80000410000 */
[----:B------:R-:W-:Y:S02]  /*1610*/  @P0 FADD.FTZ R37, R25, R37 ;  /* 0x0000002519250221 */ /* 0x000fe40000010000 */
.L_x_17768:
[----:B------:R-:W-:Y:S05]  /*1620*/  BSYNC B0 ;  /* 0x0000000000007941 */ /* 0x000fea0003800000 */
.L_x_17767:
[----:B------:R-:W-:Y:S01]  /*1630*/  BSSY B0, `(.L_x_17769) ;  /* 0x0000005000007945 */ /* 0x000fe20003800000 */
[----:B------:R-:W-:Y:S01]  /*1640*/  @!P6 FSEL R38, R26, RZ, P4 ;  /* 0x000000ff1a26e208 */ /* 0x000fe20002000000 */
[----:B------:R-:W-:Y:S05]  /*1650*/  @!P6 BRA `(.L_x_17770) ;  /* 0x000000200000e947 */ /* 0x000fea0003800000 */
[----:B-----5:R-:W-:-:S04]  /*1660*/  FMUL.FTZ R38, R30, c[0x0][0x1ec] ;  /* 0x00007b001e267a20 */ /* 0x020fc80000410000 */
[----:B------:R-:W-:Y:S02]  /*1670*/  @P0 FADD.FTZ R38, R26, R38 ;  /* 0x000000261a260221 */ /* 0x000fe40000010000 */
.L_x_17770:
[----:B------:R-:W-:Y:S05]  /*1680*/  BSYNC B0 ;  /* 0x0000000000007941 */ /* 0x000fea0003800000 */
.L_x_17769:
[----:B------:R-:W-:Y:S01]  /*1690*/  BSSY B0, `(.L_x_17771) ;  /* 0x0000005000007945 */ /* 0x000fe20003800000 */
[----:B------:R-:W-:Y:S01]  /*16a0*/  @!P6 FSEL R39, R27, RZ, P2 ;  /* 0x000000ff1b27e208 */ /* 0x000fe20001000000 */
[----:B------:R-:W-:Y:S05]  /*16b0*/  @!P6 BRA `(.L_x_17772) ;  /* 0x000000200000e947 */ /* 0x000fea0003800000 */
[----:B-----5:R-:W-:-:S04]  /*16c0*/  FMUL.FTZ R39, R31, c[0x0][0x1ec] ;  /* 0x00007b001f277a20 */ /* 0x020fc80000410000 */
[----:B------:R-:W-:Y:S02]  /*16d0*/  @P0 FADD.FTZ R39, R27, R39 ;  /* 0x000000271b270221 */ /* 0x000fe40000010000 */
.L_x_17772:
[----:B------:R-:W-:Y:S05]  /*16e0*/  BSYNC B0 ;  /* 0x0000000000007941 */ /* 0x000fea0003800000 */
.L_x_17771:
[----:B------:R-:W-:Y:S01]  /*16f0*/  FADD.FTZ R80, RZ, R52 ;  /* 0x00000034ff507221 */ /* 0x000fe20000010000 */
[----:B------:R0:W-:Y:S01]  /*1700*/  STG.E.128 [R78.64], R36 ;  /* 0x000000244e007986 */ /* 0x0001e2000c101d04 */
[----:B------:R-:W-:Y:S02]  /*1710*/  LOP3.LUT P1, RZ, R71, 0xff, RZ, 0xc0, !PT ;  /* 0x000000ff47ff7812 */ /* 0x000fe4000782c0ff */
[----:B------:R-:W-:Y:S01]  /*1720*/  FADD.FTZ R81, R80, R53 ;  /* 0x0000003550517221 */ /* 0x000fe20000010000 */
[----:B------:R-:W-:Y:S02]  /*1730*/  SHF.R.U32.HI R90, RZ, 0x5, R0 ;  /* 0x00000005ff5a7819 */ /* 0x000fe40000011600 */
[----:B------:R-:W-:Y:S01]  /*1740*/  LOP3.LUT P0, RZ, R0, 0x1f, RZ, 0xc0, !PT ;  /* 0x0000001f00ff7812 */ /* 0x000fe2000780c0ff */
[----:B------:R-:W-:Y:S01]  /*1750*/  FADD.FTZ R80, R81, R54 ;  /* 0x0000003651507221 */ /* 0x000fe20000010000 */
[----:B------:R-:W-:Y:S02]  /*1760*/  LOP3.LUT R90, R90, 0x7fffff8, RZ, 0xc0, !PT ;  /* 0x07fffff85a5a7812 */ /* 0x000fe400078ec0ff */
[----:B------:R-:W-:Y:S01]  /*1770*/  SHF.R.S32.HI R89, RZ, 0x1f, R58 ;  /* 0x0000001fff597819 */ /* 0x000fe2000001143a */
        /* <DEDUP_REMOVED lines=24> */
.L_x_17779:
        /* <DEDUP_REMOVED lines=68> */
.L_x_17780:
        /* <DEDUP_REMOVED lines=11> */
[----:B------:R-:W-:-:S03]  /*1df0*/  HFMA2.MMA R80, -RZ, RZ, 0, 0 ;  /* 0x00000000ff507435 */ /* 0x000fc600000001ff */
[----:B------:R-:W-:Y:S03]  /*1e00*/  BSSY B0, `(.L_x_17775) ;  /* 0x00000a7000007945 */ /* 0x000fe60003800000 */
[----:B------:R-:W-:-:S04]  /*1e10*/  @!P0 MOV R80, 0x300 ;  /* 0x0000030000508802 */ /* 0x000fc80000000f00 */
[----:B------:R-:W-:Y:S01]  /*1e20*/  I2F R94, R80 ;  /* 0x00000050005e7306 */ /* 0x000fe20000201400 */
[----:B------:R-:W-:Y:S01]  /*1e30*/  @!P0 LDS.64 R78, [R90.X8] ;  /* 0x000000005a4e8984 */ /* 0x000fe20000008a00 */
[----:B------:R-:W-:-:S03]  /*1e40*/  LOP3.LUT P0, RZ, R81, 0x1f, R0, 0xf8, !PT ;  /* 0x0000001f51ff7812 */ /* 0x000fc6000780f800 */
[----:B------:R-:W1:Y:S03]  /*1e50*/  SHFL.DOWN PT, R81, R80, 0x4, 0x1f ;  /* 0x08801f0050517f89 */ /* 0x000e6600000e0000 */
[----:B-1----:R1:W2:Y:S01]  /*1e60*/  I2F R96, R81 ;  /* 0x0000005100607306 */ /* 0x0022a20000201400 */
[----:B------:R-:W-:-:S05]  /*1e70*/  IADD3 R92, R81, R80, RZ ;  /* 0x00000050515c7210 */ /* 0x000fca0007ffe0ff */
[----:B-1----:R-:W-:Y:S04]  /*1e80*/  SHFL.DOWN PT, R81, R92, 0x2, 0x1f ;  /* 0x08401f005c517f89 */ /* 0x002fe800000e0000 */
[----:B------:R-:W1:Y:S04]  /*1e90*/  SHFL.DOWN PT, R91, R78, 0x4, 0x1f ;  /* 0x08801f004e5b7f89 */ /* 0x000e6800000e0000 */
[----:B------:R-:W3:Y:S01]  /*1ea0*/  SHFL.DOWN PT, R90, R79, 0x4, 0x1f ;  /* 0x08801f004f5a7f89 */ /* 0x000ee200000e0000 */
[C---:B01----:R-:W-:Y:S02]  /*1eb0*/  FADD.FTZ R93, -R91.reuse, R78 ;  /* 0x0000004e5b5d7221 */ /* 0x043fe40000010100 */
[----:B--2---:R-:W-:-:S02]  /*1ec0*/  FMUL.FTZ R91, R91, R96 ;  /* 0x000000605b5b7220 */ /* 0x004fc40000410000 */
[----:B------:R-:W-:Y:S02]  /*1ed0*/  FMUL.FTZ R93, R93, R93 ;  /* 0x0000005d5d5d7220 */ /* 0x000fe40000410000 */
[----:B------:R-:W-:Y:S02]  /*1ee0*/  FFMA.FTZ R95, R94, R78, R91 ;  /* 0x0000004e5e5f7223 */ /* 0x000fe4000001005b */
[----:B------:R-:W0:Y:S01]  /*1ef0*/  I2F R78, R92 ;  /* 0x0000005c004e7306 */ /* 0x000e220000201400 */
[----:B------:R-:W-:Y:S02]  /*1f00*/  FMUL.FTZ R93, R93, R94 ;  /* 0x0000005e5d5d7220 */ /* 0x000fe40000410000 */
[----:B---3--:R-:W-:Y:S01]  /*1f10*/  FADD.FTZ R91, R90, R79 ;  /* 0x0000004f5a5b7221 */ /* 0x008fe20000010000 */
[----:B------:R-:W-:Y:S01]  /*1f20*/  IADD3 R90, R92, R81, RZ ;  /* 0x000000515c5a7210 */ /* 0x000fe20007ffe0ff */
[----:B------:R-:W-:-:S03]  /*1f30*/  FMUL.FTZ R93, R93, R96 ;  /* 0x000000605d5d7220 */ /* 0x000fc60000410000 */
[----:B------:R-:W-:Y:S08]  /*1f40*/  I2F R81, R81 ;  /* 0x0000005100517306 */ /* 0x000ff00000201400 */
[----:B0-----:R-:W0:Y:S02]  /*1f50*/  MUFU.RCP R80, R78 ;  /* 0x0000004e00507308 */ /* 0x001e240000001000 */
[----:B0-----:R-:W-:-:S02]  /*1f60*/  FMUL.FTZ R95, R80, R95 ;  /* 0x0000005f505f7220 */ /* 0x001fc40000410000 */
[----:B------:R-:W-:-:S03]  /*1f70*/  FFMA.FTZ R91, R80, R93, R91 ;  /* 0x0000005d505b7223 */ /* 0x000fc6000001005b */
[----:B------:R-:W0:Y:S02]  /*1f80*/  SHFL.DOWN PT, R80, R95, 0x2, 0x1f ;  /* 0x08401f005f507f89 */ /* 0x000e2400000e0000 */
[----:B0-----:R-:W-:Y:S02]  /*1f90*/  FADD.FTZ R93, R95, -R80 ;  /* 0x800000505f5d7221 */ /* 0x001fe40000010000 */
[----:B------:R-:W-:Y:S02]  /*1fa0*/  FMUL.FTZ R80, R80, R81 ;  /* 0x0000005150507220 */ /* 0x000fe40000410000 */
[----:B------:R-:W-:Y:S02]  /*1fb0*/  FMUL.FTZ R93, R93, R93 ;  /* 0x0000005d5d5d7220 */ /* 0x000fe40000410000 */
[C---:B------:R-:W-:Y:S02]  /*1fc0*/  FFMA.FTZ R94, R78.reuse, R95, R80 ;  /* 0x0000005f4e5e7223 */ /* 0x040fe40000010050 */
[----:B------:R-:W-:-:S02]  /*1fd0*/  FMUL.FTZ R93, R78, R93 ;  /* 0x0000005d4e5d7220 */ /* 0x000fc40000410000 */
[----:B------:R-:W0:Y:S02]  /*1fe0*/  SHFL.DOWN PT, R78, R91, 0x2, 0x1f ;  /* 0x08401f005b4e7f89 */ /* 0x000e2400000e0000 */
[----:B------:R-:W-:Y:S02]  /*1ff0*/  FMUL.FTZ R93, R93, R81 ;  /* 0x000000515d5d7220 */ /* 0x000fe40000410000 */
[----:B------:R-:W1:Y:S01]  /*2000*/  SHFL.DOWN PT, R81, R90, 0x1, 0x1f ;  /* 0x08201f005a517f89 */ /* 0x000e6200000e0000 */
[----:B0-----:R-:W-:Y:S02]  /*2010*/  FADD.FTZ R80, R91, R78 ;  /* 0x0000004e5b507221 */ /* 0x001fe40000010000 */
[----:B------:R-:W0:Y:S08]  /*2020*/  I2F R78, R90 ;  /* 0x0000005a004e7306 */ /* 0x000e300000201400 */
[----:B0-----:R-:W0:Y:S02]  /*2030*/  MUFU.RCP R79, R78 ;  /* 0x0000004e004f7308 */ /* 0x001e240000001000 */
[C---:B0-----:R-:W-:Y:S01]  /*2040*/  FFMA.FTZ R80, R79.reuse, R93, R80 ;  /* 0x0000005d4f507223 */ /* 0x041fe20000010050 */
[----:B-1----:R-:W-:Y:S01]  /*2050*/  IADD3 R93, R90, R81, RZ ;  /* 0x000000515a5d7210 */ /* 0x002fe20007ffe0ff */
[----:B------:R-:W-:-:S04]  /*2060*/  FMUL.FTZ R79, R79, R94 ;  /* 0x0000005e4f4f7220 */ /* 0x000fc80000410000 */
[----:B------:R-:W0:Y:S01]  /*2070*/  I2F R81, R81 ;  /* 0x0000005100517306 */ /* 0x000e220000201400 */
[----:B------:R-:W1:Y:S07]  /*2080*/  SHFL.DOWN PT, R92, R79, 0x1, 0x1f ;  /* 0x08201f004f5c7f89 */ /* 0x000e6e00000e0000 */
[----:B------:R-:W2:Y:S01]  /*2090*/  I2F R93, R93 ;  /* 0x0000005d005d7306 */ /* 0x000ea20000201400 */
[----:B-1----:R-:W-:Y:S02]  /*20a0*/  FADD.FTZ R94, R79, -R92 ;  /* 0x8000005c4f5e7221 */ /* 0x002fe40000010000 */
[----:B0-----:R-:W-:-:S02]  /*20b0*/  FMUL.FTZ R92, R92, R81 ;  /* 0x000000515c5c7220 */ /* 0x001fc40000410000 */
[----:B------:R-:W-:Y:S02]  /*20c0*/  FMUL.FTZ R91, R94, R94 ;  /* 0x0000005e5e5b7220 */ /* 0x000fe40000410000 */
[C---:B------:R-:W-:Y:S02]  /*20d0*/  FFMA.FTZ R95, R78.reuse, R79, R92 ;  /* 0x0000004f4e5f7223 */ /* 0x040fe4000001005c */
[----:B------:R-:W-:Y:S02]  /*20e0*/  FMUL.FTZ R91, R78, R91 ;  /* 0x0000005b4e5b7220 */ /* 0x000fe40000410000 */
[----:B--2---:R-:W0:Y:S02]  /*20f0*/  MUFU.RCP R78, R93 ;  /* 0x0000005d004e7308 */ /* 0x004e240000001000 */
[----:B------:R-:W-:Y:S02]  /*2100*/  FMUL.FTZ R94, R91, R81 ;  /* 0x000000515b5e7220 */ /* 0x000fe40000410000 */
[----:B------:R-:W1:Y:S01]  /*2110*/  SHFL.DOWN PT, R91, R80, 0x1, 0x1f ;  /* 0x08201f00505b7f89 */ /* 0x000e6200000e0000 */
[----:B0-----:R-:W-:-:S06]  /*2120*/  FMUL.FTZ R95, R78, R95 ;  /* 0x0000005f4e5f7220 */ /* 0x001fcc0000410000 */
[----:B------:R-:W0:Y:S01]  /*2130*/  SHFL.IDX PT, R95, R95, RZ, 0x1f ;  /* 0x00001fff5f5f7589 */ /* 0x000e2200000e0000 */
[----:B-1----:R-:W-:Y:S01]  /*2140*/  FADD.FTZ R91, R80, R91 ;  /* 0x0000005b505b7221 */ /* 0x002fe20000010000 */
[----:B------:R-:W-:-:S03]  /*2150*/  MOV R80, c[0x0][0x1e0] ;  /* 0x0000780000507a02 */ /* 0x000fc60000000f00 */
[----:B------:R-:W-:Y:S01]  /*2160*/  FFMA.FTZ R94, R78, R94, R91 ;  /* 0x0000005e4e5e7223 */ /* 0x000fe2000001005b */
[----:B------:R-:W-:-:S04]  /*2170*/  @!P0 LEA R78, P1, R58, c[0x0][0x1a0], 0x2 ;  /* 0x000068003a4e8a11 */ /* 0x000fc800078210ff */
[----:B------:R-:W1:Y:S01]  /*2180*/  SHFL.IDX PT, R91, R94, RZ, 0x1f ;  /* 0x00001fff5e5b7589 */ /* 0x000e6200000e0000 */
[----:B------:R-:W-:Y:S02]  /*2190*/  @!P0 LEA.HI.X R79, R58, c[0x0][0x1a4], R89, 0x2, P1 ;  /* 0x000069003a4f8a11 */ /* 0x000fe400008f1459 */
[----:B------:R-:W-:Y:S01]  /*21a0*/  ISETP.NE.AND P1, PT, RZ, UR6, PT ;  /* 0x00000006ff007c0c */ /* 0x000fe2000bf25270 */
[----:B0-----:R-:W-:Y:S02]  /*21b0*/  FMUL.FTZ R81, R95, R95 ;  /* 0x0000005f5f517220 */ /* 0x001fe40000410000 */
[----:B------:R0:W-:Y:S03]  /*21c0*/  @!P0 STG.E [R78.64], R95 ;  /* 0x0000005f4e008986 */ /* 0x0001e6000c101904 */
[----:B------:R-:W-:Y:S01]  /*21d0*/  FSEL R81, R81, RZ, P1 ;  /* 0x000000ff51517208 */ /* 0x000fe20000800000 */
[----:B-1----:R-:W-:-:S04]  /*21e0*/  FFMA.FTZ R80, R91, R80, c[0x0][0x228] ;  /* 0x00008a005b507623 */ /* 0x002fc80000010050 */
[----:B------:R-:W-:Y:S01]  /*21f0*/  FADD.FTZ R91, R80, R81 ;  /* 0x00000051505b7221 */ /* 0x000fe20000010000 */
[----:B------:R-:W-:-:S04]  /*2200*/  @!P0 LEA R80, P2, R58, c[0x0][0x1a8], 0x2 ;  /* 0x00006a003a508a11 */ /* 0x000fc800078410ff */
[----:B------:R-:W-:Y:S01]  /*2210*/  @!P0 LEA.HI.X R81, R58, c[0x0][0x1ac], R89, 0x2, P2 ;  /* 0x00006b003a518a11 */ /* 0x000fe200010f1459 */
[----:B------:R-:W1:Y:S04]  /*2220*/  MUFU.RSQ R91, R91 ;  /* 0x0000005b005b7308 */ /* 0x000e680000001400 */
[----:B-1----:R0:W-:Y:S01]  /*2230*/  @!P0 STG.E [R80.64], R91 ;  /* 0x0000005b50008986 */ /* 0x0021e2000c101904 */
[----:B------:R-:W-:-:S13]  /*2240*/  ISETP.GE.AND P0, PT, R88, 0x1, PT ;  /* 0x000000015800780c */ /* 0x000fda0003f06270 */
[----:B------:R-:W-:Y:S05]  /*2250*/  @!P0 BRA `(.L_x_17776) ;  /* 0x0000061000008947 */ /* 0x000fea0003800000 */
[----:B0-----:R-:W-:Y:S02]  /*2260*/  IADD3 R88, R88, -0x1, RZ ;  /* 0xffffffff58587810 */ /* 0x001fe40007ffe0ff */
[----:B------:R-:W-:Y:S02]  /*2270*/  LOP3.LUT R80, R0, 0xff, RZ, 0xc0, !PT ;  /* 0x000000ff00507812 */ /* 0x000fe400078ec0ff */
[----:B------:R-:W-:Y:S01]  /*2280*/  MOV R81, 0x10 ;  /* 0x0000001000517802 */ /* 0x000fe20000000f00 */
[----:B------:R-:W-:-:S05]  /*2290*/  IMAD R88, R88, c[0x0][0x168], RZ ;  /* 0x00005a0058587a24 */ /* 0x000fca00078e02ff */
[----:B------:R-:W-:-:S04]  /*22a0*/  SHF.R.S32.HI R79, RZ, 0x1f, R88 ;  /* 0x0000001fff4f7819 */ /* 0x000fc80000011458 */
[----:B------:R-:W-:Y:S02]  /*22b0*/  LEA.HI R79, R79, R88, RZ, 0x2 ;  /* 0x000000584f4f7211 */ /* 0x000fe400078f10ff */
[----:B------:R-:W-:Y:S02]  /*22c0*/  FSEL R88, R95, RZ, !P1 ;  /* 0x000000ff5f587208 */ /* 0x000fe40004800000 */
[----:B------:R-:W-:-:S03]  /*22d0*/  LEA.HI.SX32 R80, R79, R80, 0x1e ;  /* 0x000000504f507211 */ /* 0x000fc600078ff2ff */
[C---:B------:R-:W-:Y:S02]  /*22e0*/  FADD.FTZ R90, -R88.reuse, R55 ;  /* 0x00000037585a7221 */ /* 0x040fe40000010100 */
[C---:B------:R-:W-:Y:S02]  /*22f0*/  FADD.FTZ R52, -R88.reuse, R52 ;  /* 0x0000003458347221 */ /* 0x040fe40000010100 */
[C---:B------:R-:W-:Y:S02]  /*2300*/  FADD.FTZ R78, -R88.reuse, R53 ;  /* 0x00000035584e7221 */ /* 0x040fe40000010100 */
[----:B------:R-:W-:Y:S02]  /*2310*/  FADD.FTZ R54, -R88, R54 ;  /* 0x0000003658367221 */ /* 0x000fe40000010100 */
[C---:B------:R-:W-:Y:S02]  /*2320*/  FMUL.FTZ R55, R91.reuse, R90 ;  /* 0x0000005a5b377220 */ /* 0x040fe40000410000 */
[----:B------:R-:W-:-:S02]  /*2330*/  FMUL.FTZ R52, R91, R52 ;  /* 0x000000345b347220 */ /* 0x000fc40000410000 */
[C---:B------:R-:W-:Y:S02]  /*2340*/  FMUL.FTZ R53, R91.reuse, R78 ;  /* 0x0000004e5b357220 */ /* 0x040fe40000410000 */
[----:B------:R-:W-:Y:S02]  /*2350*/  FMUL.FTZ R54, R91, R54 ;  /* 0x000000365b367220 */ /* 0x000fe40000410000 */
[C---:B------:R-:W-:Y:S02]  /*2360*/  FADD.FTZ R48, -R88.reuse, R48 ;  /* 0x0000003058307221 */ /* 0x040fe40000010100 */
[C---:B------:R-:W-:Y:S02]  /*2370*/  FADD.FTZ R40, -R88.reuse, R40 ;  /* 0x0000002858287221 */ /* 0x040fe40000010100 */
[C---:B------:R-:W-:Y:S02]  /*2380*/  FADD.FTZ R90, -R88.reuse, R49 ;  /* 0x00000031585a7221 */ /* 0x040fe40000010100 */
[----:B------:R-:W-:-:S02]  /*2390*/  FADD.FTZ R50, -R88, R50 ;  /* 0x0000003258327221 */ /* 0x000fc40000010100 */
[C---:B------:R-:W-:Y:S02]  /*23a0*/  FADD.FTZ R92, -R88.reuse, R51 ;  /* 0x00000033585c7221 */ /* 0x040fe40000010100 */
[----:B------:R-:W-:Y:S02]  /*23b0*/  FADD.FTZ R94, -R88, R44 ;  /* 0x0000002c585e7221 */ /* 0x000fe40000010100 */
[----:B------:R-:W-:Y:S02]  /*23c0*/  FFMA.FTZ R55, R73, R55, R60 ;  /* 0x0000003749377223 */ /* 0x000fe4000001003c */
[----:B------:R-:W-:Y:S02]  /*23d0*/  FFMA.FTZ R54, R14, R54, R3 ;  /* 0x000000360e367223 */ /* 0x000fe40000010003 */
[----:B------:R-:W-:Y:S02]  /*23e0*/  FFMA.FTZ R53, R72, R53, R59 ;  /* 0x0000003548357223 */ /* 0x000fe4000001003b */
[----:B------:R-:W-:-:S02]  /*23f0*/  FFMA.FTZ R52, R15, R52, R2 ;  /* 0x000000340f347223 */ /* 0x000fc40000010002 */
[----:B------:R-:W-:-:S04]  /*2400*/  IMAD.WIDE.U32 R78, R80, R81, c[0x0][0x208] ;  /* 0x00008200504e7625 */ /* 0x000fc800078e0051 */
[C---:B------:R-:W-:Y:S01]  /*2410*/  FMUL.FTZ R44, R91.reuse, R48 ;  /* 0x000000305b2c7220 */ /* 0x040fe20000410000 */
[----:B------:R0:W-:Y:S01]  /*2420*/  STG.E.128 [R78.64], R52 ;  /* 0x000000344e007986 */ /* 0x0001e2000c101d04 */
[C---:B------:R-:W-:Y:S01]  /*2430*/  FMUL.FTZ R48, R91.reuse, R40 ;  /* 0x000000285b307220 */ /* 0x040fe20000410000 */
[----:B------:R-:W-:Y:S01]  /*2440*/  IADD3 R40, R80, 0x100, RZ ;  /* 0x0000010050287810 */ /* 0x000fe20007ffe0ff */
[C---:B------:R-:W-:Y:S02]  /*2450*/  FADD.FTZ R96, -R88.reuse, R45 ;  /* 0x0000002d58607221 */ /* 0x040fe40000010100 */
[C---:B------:R-:W-:Y:S02]  /*2460*/  FADD.FTZ R98, -R88.reuse, R46 ;  /* 0x0000002e58627221 */ /* 0x040fe40000010100 */
[----:B------:R-:W-:Y:S02]  /*2470*/  FADD.FTZ R100, -R88, R47 ;  /* 0x0000002f58647221 */ /* 0x000fe40000010100 */
[----:B------:R-:W-:-:S02]  /*2480*/  FMUL.FTZ R45, R91, R90 ;  /* 0x0000005a5b2d7220 */ /* 0x000fc40000410000 */
[C---:B------:R-:W-:Y:S01]  /*2490*/  FMUL.FTZ R46, R91.reuse, R50 ;  /* 0x000000325b2e7220 */ /* 0x040fe20000410000 */
[----:B------:R-:W-:Y:S01]  /*24a0*/  IADD3 R50, R80, 0x400, RZ ;  /* 0x0000040050327810 */ /* 0x000fe20007ffe0ff */
[----:B------:R-:W-:Y:S02]  /*24b0*/  FMUL.FTZ R47, R91, R92 ;  /* 0x0000005c5b2f7220 */ /* 0x000fe40000410000 */
[----:B------:R-:W-:Y:S02]  /*24c0*/  FFMA.FTZ R46, R16, R46, R5 ;  /* 0x0000002e102e7223 */ /* 0x000fe40000010005 */
[----:B------:R-:W-:Y:S02]  /*24d0*/  FFMA.FTZ R47, R75, R47, R62 ;  /* 0x0000002f4b2f7223 */ /* 0x000fe4000001003e */
[C---:B0-----:R-:W-:Y:S02]  /*24e0*/  FADD.FTZ R54, -R88.reuse, R35 ;  /* 0x0000002358367221 */ /* 0x041fe40000010100 */
[----:B------:R-:W-:-:S02]  /*24f0*/  FADD.FTZ R78, -R88, R41 ;  /* 0x00000029584e7221 */ /* 0x000fc40000010100 */
[----:B------:R-:W-:Y:S02]  /*2500*/  FADD.FTZ R52, -R88, R34 ;  /* 0x0000002258347221 */ /* 0x000fe40000010100 */
[----:B------:R-:W-:Y:S02]  /*2510*/  FFMA.FTZ R45, R74, R45, R61 ;  /* 0x0000002d4a2d7223 */ /* 0x000fe4000001003d */
[----:B------:R-:W-:Y:S02]  /*2520*/  FFMA.FTZ R44, R17, R44, R4 ;  /* 0x0000002c112c7223 */ /* 0x000fe40000010004 */
[----:B------:R-:W-:-:S04]  /*2530*/  IMAD.WIDE.U32 R40, R40, R81, c[0x0][0x208] ;  /* 0x0000820028287625 */ /* 0x000fc800078e0051 */
[C---:B------:R-:W-:Y:S01]  /*2540*/  FADD.FTZ R102, -R88.reuse, R32 ;  /* 0x0000002058667221 */ /* 0x040fe20000010100 */
[----:B------:R0:W-:Y:S01]  /*2550*/  STG.E.128 [R40.64], R44 ;  /* 0x0000002c28007986 */ /* 0x0001e2000c101d04 */
        /* <DEDUP_REMOVED lines=8> */
[C---:B------:R-:W-:Y:S01]  /*25e0*/  IADD3 R54, R80.reuse, 0x200, RZ ;  /* 0x0000020050367810 */ /* 0x040fe20007ffe0ff */
[C---:B------:R-:W-:Y:S01]  /*25f0*/  FMUL.FTZ R38, R91.reuse, R52 ;  /* 0x000000345b267220 */ /* 0x040fe20000410000 */
[----:B------:R-:W-:Y:S01]  /*2600*/  IADD3 R52, R80, 0x300, RZ ;  /* 0x0000030050347810 */ /* 0x000fe20007ffe0ff */
[C---:B------:R-:W-:Y:S02]  /*2610*/  FMUL.FTZ R32, R91.reuse, R94 ;  /* 0x0000005e5b207220 */ /* 0x040fe40000410000 */
[----:B------:R-:W-:-:S02]  /*2620*/  FMUL.FTZ R33, R91, R96 ;  /* 0x000000605b217220 */ /* 0x000fc40000410000 */
[C---:B------:R-:W-:Y:S02]  /*2630*/  FMUL.FTZ R34, R91.reuse, R98 ;  /* 0x000000625b227220 */ /* 0x040fe40000410000 */
[C---:B------:R-:W-:Y:S02]  /*2640*/  FMUL.FTZ R35, R91.reuse, R100 ;  /* 0x000000645b237220 */ /* 0x040fe40000410000 */
[C---:B------:R-:W-:Y:S02]  /*2650*/  FMUL.FTZ R36, R91.reuse, R102 ;  /* 0x000000665b247220 */ /* 0x040fe40000410000 */
[----:B------:R-:W-:Y:S02]  /*2660*/  FMUL.FTZ R37, R91, R104 ;  /* 0x000000685b257220 */ /* 0x000fe40000410000 */
[----:B0-----:R-:W-:Y:S01]  /*2670*/  FFMA.FTZ R40, R23, R48, R10 ;  /* 0x0000003017287223 */ /* 0x001fe2000001000a */
[----:B------:R-:W-:Y:S01]  /*2680*/  IADD3 R48, R80, 0x500, RZ ;  /* 0x0000050050307810 */ /* 0x000fe20007ffe0ff */
        /* <DEDUP_REMOVED lines=11> */
[----:B------:R-:W-:-:S04]  /*2740*/  IMAD.WIDE.U32 R54, R54, R81, c[0x0][0x208] ;  /* 0x0000820036367625 */ /* 0x000fc800078e0051 */
[----:B------:R-:W-:Y:S01]  /*2750*/  FFMA.FTZ R39, R83, R39, R66 ;  /* 0x0000002753277223 */ /* 0x000fe20000010042 */
[----:B------:R0:W-:Y:S01]  /*2760*/  STG.E.128 [R54.64], R32 ;  /* 0x0000002036007986 */ /* 0x0001e2000c101d04 */
        /* <DEDUP_REMOVED lines=14> */
[----:B------:R-:W-:-:S05]  /*2850*/  IMAD.WIDE.U32 R48, R48, R81, c[0x0][0x208] ;  /* 0x0000820030307625 */ /* 0x000fca00078e0051 */
[----:B------:R0:W-:Y:S02]  /*2860*/  STG.E.128 [R48.64], R44 ;  /* 0x0000002c30007986 */ /* 0x0001e4000c101d04 */
.L_x_17776:
[----:B0-----:R-:W-:Y:S05]  /*2870*/  BSYNC B0 ;  /* 0x0000000000007941 */ /* 0x001fea0003800000 */
.L_x_17775:
[----:B------:R-:W-:Y:S02]  /*2880*/  IADD3 R58, R58, c[0x0][0x160], RZ ;  /* 0x000058003a3a7a10 */ /* 0x000fe40007ffe0ff */
[----:B------:R-:W-:Y:S02]  /*2890*/  LOP3.LUT P1, RZ, R71, 0xff, RZ, 0xc0, !PT ;  /* 0x000000ff47ff7812 */ /* 0x000fe4000782c0ff */
[----:B------:R-:W-:Y:S02]  /*28a0*/  ISETP.GE.AND P0, PT, R58, c[0x0][0x164], PT ;  /* 0x000059003a007a0c */ /* 0x000fe40003f06270 */
[----:B------:R-:W-:-:S11]  /*28b0*/  SEL R71, RZ, 0x1, P1 ;  /* 0x00000001ff477807 */ /* 0x000fd60000800000 */
[----:B-----5:R-:W-:Y:S01]  /*28c0*/  @P0 CALL.REL.NOINC `(.L_x_17777) ;  /* 0x0000001000000944 */ /* 0x020fe20003c00000 */
[----:B------:R-:W-:Y:S05]  /*28d0*/  BRA `(.L_x_17778) ;  /* 0xffffddd000007947 */ /* 0x000fea000383ffff */
.L_x_17777:
[----:B------:R-:W-:Y:S05]  /*28e0*/  EXIT ;  /* 0x000000000000794d */ /* 0x000fea0003800000 */
.L_x_17773:
[----:B------:R-:W-:Y:S01]  /*28f0*/  HFMA2.MMA R94, -RZ, RZ, 0, 5.9604644775390625e-08 ;  /* 0x00000001ff5e7435 */ /* 0x000fe200000001ff */
[----:B------:R-:W-:Y:S02]  /*2900*/  MOV R79, 0x1f ;  /* 0x0000001f004f7802 */ /* 0x000fe40000000f00 */
[----:B------:R-:W-:Y:S02]  /*2910*/  MOV R92, 0xffffffff ;  /* 0xffffffff005c7802 */ /* 0x000fe40000000f00 */
[----:B------:R-:W-:Y:S02]  /*2920*/  MOV R80, 0x2940 ;  /* 0x0000294000507802 */ /* 0x000fe40000000f00 */
[----:B-----5:R-:W-:Y:S05]  /*2930*/  CALL.REL.NOINC `($__internal_131_$__cuda_sm70_shflsync_bfly_p) ;  /* 0x0000069000007944 */ /* 0x020fea0003c00000 */
[----:B-1----:R-:W-:Y:S01]  /*2940*/  MOV R78, R94 ;  /* 0x0000005e004e7202 */ /* 0x002fe20000000f00 */
[----:B0-----:R-:W-:Y:S05]  /*2950*/  BRA `(.L_x_17779) ;  /* 0xffffefa000007947 */ /* 0x001fea000383ffff */
.L_x_17774:
[----:B------:R-:W-:Y:S01]  /*2960*/  HFMA2.MMA R94, -RZ, RZ, 0, 1.1920928955078125e-07 ;  /* 0x00000002ff5e7435 */ /* 0x000fe200000001ff */
[----:B------:R-:W-:Y:S02]  /*2970*/  MOV R79, 0x1f ;  /* 0x0000001f004f7802 */ /* 0x000fe40000000f00 */
[----:B------:R-:W-:Y:S02]  /*2980*/  MOV R92, 0xffffffff ;  /* 0xffffffff005c7802 */ /* 0x000fe40000000f00 */
[----:B------:R-:W-:-:S02]  /*2990*/  MOV R80, 0x29b0 ;  /* 0x000029b000507802 */ /* 0x000fc40000000f00 */
[----:B-----5:R-:W-:Y:S05]  /*29a0*/  CALL.REL.NOINC `($__internal_131_$__cuda_sm70_shflsync_bfly_p) ;  /* 0x0000062000007944 */ /* 0x020fea0003c00000 */
[----:B01----:R-:W-:Y:S01]  /*29b0*/  FADD.FTZ R93, R93, R94 ;  /* 0x0000005e5d5d7221 */ /* 0x003fe20000010000 */
[----:B------:R-:W-:Y:S01]  /*29c0*/  HFMA2.MMA R94, -RZ, RZ, 0, 2.384185791015625e-07 ;  /* 0x00000004ff5e7435 */ /* 0x000fe200000001ff */
[----:B------:R-:W-:-:S02]  /*29d0*/  MOV R79, 0x1f ;  /* 0x0000001f004f7802 */ /* 0x000fc40000000f00 */
[----:B------:R-:W-:Y:S02]  /*29e0*/  MOV R92, 0xffffffff ;  /* 0xffffffff005c7802 */ /* 0x000fe40000000f00 */
[----:B------:R-:W-:Y:S02]  /*29f0*/  MOV R80, 0x2a10 ;  /* 0x00002a1000507802 */ /* 0x000fe40000000f00 */
[----:B------:R-:W-:Y:S05]  /*2a00*/  CALL.REL.NOINC `($__internal_131_$__cuda_sm70_shflsync_bfly_p) ;  /* 0x000005c000007944 */ /* 0x000fea0003c00000 */
[----:B01----:R-:W-:Y:S01]  /*2a10*/  FADD.FTZ R93, R93, R94 ;  /* 0x0000005e5d5d7221 */ /* 0x003fe20000010000 */
[----:B------:R-:W-:Y:S01]  /*2a20*/  HFMA2.MMA R94, -RZ, RZ, 0, 4.76837158203125e-07 ;  /* 0x00000008ff5e7435 */ /* 0x000fe200000001ff */
[----:B------:R-:W-:Y:S02]  /*2a30*/  MOV R79, 0x1f ;  /* 0x0000001f004f7802 */ /* 0x000fe40000000f00 */
[----:B------:R-:W-:Y:S02]  /*2a40*/  MOV R92, 0xffffffff ;  /* 0xffffffff005c7802 */ /* 0x000fe40000000f00 */
[----:B------:R-:W-:Y:S02]  /*2a50*/  MOV R80, 0x2a70 ;  /* 0x00002a7000507802 */ /* 0x000fe40000000f00 */
[----:B------:R-:W-:Y:S05]  /*2a60*/  CALL.REL.NOINC `($__internal_131_$__cuda_sm70_shflsync_bfly_p) ;  /* 0x0000056000007944 */ /* 0x000fea0003c00000 */
[----:B01----:R-:W-:Y:S01]  /*2a70*/  FADD.FTZ R93, R93, R94 ;  /* 0x0000005e5d5d7221 */ /* 0x003fe20000010000 */
[----:B------:R-:W-:Y:S01]  /*2a80*/  HFMA2.MMA R94, -RZ, RZ, 0, 9.5367431640625e-07 ;  /* 0x00000010ff5e7435 */ /* 0x000fe200000001ff */
[----:B------:R-:W-:-:S02]  /*2a90*/  MOV R79, 0x1f ;  /* 0x0000001f004f7802 */ /* 0x000fc40000000f00 */
[----:B------:R-:W-:Y:S02]  /*2aa0*/  MOV R92, 0xffffffff ;  /* 0xffffffff005c7802 */ /* 0x000fe40000000f00 */
[----:B------:R-:W-:Y:S02]  /*2ab0*/  MOV R80, 0x2ad0 ;  /* 0x00002ad000507802 */ /* 0x000fe40000000f00 */
[----:B------:R-:W-:Y:S05]  /*2ac0*/  CALL.REL.NOINC `($__internal_131_$__cuda_sm70_shflsync_bfly_p) ;  /* 0x0000050000007944 */ /* 0x000fea0003c00000 */
        /* <DEDUP_REMOVED lines=54> */
[----:B------:R-:W-:Y:S05]  /*2e30*/  CALL.REL.NOINC `($__internal_131_$__cuda_sm70_shflsync_bfly_p) ;  /* 0x0000019000007944 */ /* 0x000fea0003c00000 */
[----:B01----:R-:W-:Y:S01]  /*2e40*/  FADD.FTZ R93, R93, R94 ;  /* 0x0000005e5d5d7221 */ /* 0x003fe20000010000 */
[----:B------:R-:W-:Y:S01]  /*2e50*/  HFMA2.MMA R94, -RZ, RZ, 0, 1.1920928955078125e-07 ;  /* 0x00000002ff5e7435 */ /* 0x000fe200000001ff */
[----:B------:R-:W-:Y:S02]  /*2e60*/  MOV R79, 0x1f ;  /* 0x0000001f004f7802 */ /* 0x000fe40000000f00 */
[----:B------:R-:W-:Y:S02]  /*2e70*/  MOV R92, 0xffffffff ;  /* 0xffffffff005c7802 */ /* 0x000fe40000000f00 */
[----:B------:R-:W-:Y:S02]  /*2e80*/  MOV R80, 0x2ea0 ;  /* 0x00002ea000507802 */ /* 0x000fe40000000f00 */
[----:B------:R-:W-:Y:S05]  /*2e90*/  CALL.REL.NOINC `($__internal_131_$__cuda_sm70_shflsync_bfly_p) ;  /* 0x0000013000007944 */ /* 0x000fea0003c00000 */
        /* <DEDUP_REMOVED lines=18> */
[----:B01----:R-:W-:Y:S05]  /*2fc0*/  BRA `(.L_x_17780) ;  /* 0xffffed7000007947 */ /* 0x003fea000383ffff */
        .weak           $__internal_131_$__cuda_sm70_shflsync_bfly_p
        .type           $__internal_131_$__cuda_sm70_shflsync_bfly_p,@function
        .size           $__internal_131_$__cuda_sm70_shflsync_bfly_p,(.L_x_22219 - $__internal_131_$__cuda_sm70_shflsync_bfly_p)
$__internal_131_$__cuda_sm70_shflsync_bfly_p:
[----:B------:R-:W-:Y:S01]  /*2fd0*/  HFMA2.MMA R81, -RZ, RZ, 0, 0 ;  /* 0x00000000ff517435 */ /* 0x000fe200000001ff */
[----:B------:R-:W-:Y:S04]  /*2fe0*/  WARPSYNC R92 ;  /* 0x0000005c00007348 */ /* 0x000fe80003800000 */
[----:B------:R0:W1:Y:S01]  /*2ff0*/  SHFL.BFLY PT, R94, R93, R94, R79 ;  /* 0x0c00005e5d5e7389 */ /* 0x00006200000e004f */
[----:B------:R-:W-:Y:S05]  /*3000*/  RET.REL.NODEC R80 `(_ZN10layer_norm13ln_fwd_kernelINS_13Kernel_traitsI6__halfffffjLj6144ELj1ELj1ELj8ELj16ENS_18Kernel_traits_baseILj6144ES2_ffffjLj256EEEEELb0ELb0ELb1ELb1EEEvNS_9FwdParamsE) ;  /* 0xffffcff050007950 */ /* 0x000fea0003c3ffff */
.L_x_17781:
        /* <DEDUP_REMOVED lines=15> */
.L_x_22219:


//--------------------- .text._ZN10layer_norm13ln_fwd_kernelINS_13Kernel_traitsI6__halfffffjLj6144ELj1ELj1ELj8ELj16ENS_18Kernel_traits_baseILj6144ES2_ffffjLj256EEEEELb0ELb1ELb0ELb0EEEvNS_9FwdParamsE --------------------------
	.section	.text._ZN10layer_norm13ln_fwd_kernelINS_13Kernel_traitsI6__halfffffjLj6144ELj1ELj1ELj8ELj16ENS_18Kernel_traits_baseILj6144ES2_ffffjLj256EEEEELb0ELb1ELb0ELb0EEEvNS_9FwdParamsE,"ax",@progbits
	.sectioninfo	@"SHI_REGISTERS=125"
	.align	128
        .global         _ZN10layer_norm13ln_fwd_kernelINS_13Kernel_traitsI6__halfffffjLj6144ELj1ELj1ELj8ELj16ENS_18Kernel_traits_baseILj6144ES2_ffffjLj256EEEEELb0ELb1ELb0ELb0EEEvNS_9FwdParamsE
        .type           _ZN10layer_norm13ln_fwd_kernelINS_13Kernel_traitsI6__halfffffjLj6144ELj1ELj1ELj8ELj16ENS_18Kernel_traits_baseILj6144ES2_ffffjLj256EEEEELb0ELb1ELb0ELb0EEEvNS_9FwdParamsE,@function
        .size           _ZN10layer_norm13ln_fwd_kernelINS_13Kernel_traitsI6__halfffffjLj6144ELj1ELj1ELj8ELj16ENS_18Kernel_traits_baseILj6144ES2_ffffjLj256EEEEELb0ELb1ELb0ELb0EEEvNS_9FwdParamsE,(.L_x_22220 - _ZN10layer_norm13ln_fwd_kernelINS_13Kernel_traitsI6__halfffffjLj6144ELj1ELj1ELj8ELj16ENS_18Kernel_traits_baseILj6144ES2_ffffjLj256EEEEELb0ELb1ELb0ELb0EEEvNS_9FwdParamsE)
        .other          _ZN10layer_norm13ln_fwd_kernelINS_13Kernel_traitsI6__halfffffjLj6144ELj1ELj1ELj8ELj16ENS_18Kernel_traits_baseILj6144ES2_ffffjLj256EEEEELb0ELb1ELb0ELb0EEEvNS_9FwdParamsE,@"STO_CUDA_ENTRY STV_DEFAULT"
_ZN10layer_norm13ln_fwd_kernelINS_13Kernel_traitsI6__halfffffjLj6144ELj1ELj1ELj8ELj16ENS_18Kernel_traits_baseILj6144ES2_ffffjLj256EEEEELb0ELb1ELb0ELb0EEEvNS_9FwdParamsE:
.text._ZN10layer_norm13ln_fwd_kernelINS_13Kernel_traitsI6__halfffffjLj6144ELj1ELj1ELj8ELj16ENS_18Kernel_traits_baseILj6144ES2_ffffjLj256EEEEELb0ELb1ELb0ELb0EEEvNS_9FwdParamsE:
        /* <DEDUP_REMOVED lines=24> */
[C---:B------:R-:W-:Y:S02]  /*0180*/  @P1 LEA.HI.X R5, R28.reuse, c[0x0][0x21c], RZ, 0x3, P2 ;  /* 0x000087001c051a11 */ /* 0x040fe400010f1cff */
[C---:B------:R-:W-:Y:S01]  /*0190*/  LEA R6, P2, R28.reuse, c[0x0][0x1c8], 0x3 ;  /* 0x000072001c067a11 */ /* 0x040fe200078418ff */
[C---:B------:R-:W-:Y:S02]  /*01a0*/  IMAD.WIDE.U32 R16, R28.reuse, R17, c[0x0][0x1b0] ;  /* 0x00006c001c107625 */ /* 0x040fe400078e0011 */
[----:B------:R0:W5:Y:S01]  /*01b0*/  @P1 LDG.E.64 R2, [R4.64] ;  /* 0x0000000404021981 */ /* 0x000162000c1e1b00 */
[----:B------:R-:W-:-:S03]  /*01c0*/  LEA.HI.X R7, R28, c[0x0][0x1cc], RZ, 0x3, P2 ;  /* 0x000073001c077a11 */ /* 0x000fc600010f1cff */
[----:B------:R-:W5:Y:S04]  /*01d0*/  LDG.E.64 R16, [R16.64] ;  /* 0x0000000410107981 */ /* 0x000f68000c1e1b00 */
[----:B------:R0:W5:Y:S01]  /*01e0*/  LDG.E.64 R22, [R6.64] ;  /* 0x0000000406167981 */ /* 0x000162000c1e1b00 */
[----:B------:R-:W-:Y:S01]  /*01f0*/  LOP3.LUT R28, R28, 0x100, RZ, 0xfc, !PT ;  /* 0x000001001c1c7812 */ /* 0x000fe200078efcff */
[----:B------:R-:W-:Y:S02]  /*0200*/  @!P1 CS2R R2, SRZ ;  /* 0x0000000000029805 */ /* 0x000fe4000001ff00 */
.L_x_17783:
[----:B0-----:R-:W-:Y:S05]  /*0210*/  BSYNC B0 ;  /* 0x0000000000007941 */ /* 0x001fea0003800000 */
.L_x_17782:
[----:B------:R-:W-:Y:S01]  /*0220*/  BSSY B0, `(.L_x_17784) ;  /* 0x000000f000007945 */ /* 0x000fe20003800000 */
[----:B------:R-:W-:Y:S05]  /*0230*/  @!P6 BRA `(.L_x_17785) ;  /* 0x000000d00000e947 */ /* 0x000fea0003800000 */
[----:B------:R-:W-:Y:S02]  /*0240*/  ISETP.NE.U32.AND P1, PT, RZ, c[0x0][0x218], PT ;  /* 0x00008600ff007a0c */ /* 0x000fe40003f25070 */
[----:B------:R-:W-:Y:S02]  /*0250*/  MOV R21, 0x8 ;  /* 0x0000000800157802 */ /* 0x000fe40000000f00 */
[----:B------:R-:W-:-:S03]  /*0260*/  ISETP.NE.AND.EX P1, PT, RZ, c[0x0][0x21c], PT, P1 ;  /* 0x00008700ff007a0c */ /* 0x000fc60003f25310 */
[----:B------:R-:W-:-:S06]  /*0270*/  IMAD.WIDE.U32 R20, R28, R21, c[0x0][0x1b0] ;  /* 0x00006c001c147625 */ /* 0x000fcc00078e0015 */
[----:B------:R-:W5:Y:S04]  /*0280*/  LDG.E.64 R20, [R20.64] ;  /* 0x0000000414147981 */ /* 0x000f68000c1e1b00 */
[----:B------:R-:W-:-:S04]  /*0290*/  @P1 LEA R6, P2, R28, c[0x0][0x218], 0x3 ;  /* 0x000086001c061a11 */ /* 0x000fc800078418ff */
[C---:B------:R-:W-:Y:S02]  /*02a0*/  @P1 LEA.HI.X R7, R28.reuse, c[0x0][0x21c], RZ, 0x3, P2 ;  /* 0x000087001c071a11 */ /* 0x040fe400010f1cff */
[----:B------:R-:W-:-:S03]  /*02b0*/  LEA R8, P2, R28, c[0x0][0x1c8], 0x3 ;  /* 0x000072001c087a11 */ /* 0x000fc600078418ff */
[----:B------:R0:W5:Y:S01]  /*02c0*/  @P1 LDG.E.64 R4, [R6.64] ;  /* 0x0000000406041981 */ /* 0x000162000c1e1b00 */
[----:B------:R-:W-:-:S05]  /*02d0*/  LEA.HI.X R9, R28, c[0x0][0x1cc], RZ, 0x3, P2 ;  /* 0x000073001c097a11 */ /* 0x000fca00010f1cff */
[----:B------:R0:W5:Y:S01]  /*02e0*/  LDG.E.64 R24, [R8.64] ;  /* 0x0000000408187981 */ /* 0x000162000c1e1b00 */
[----:B------:R-:W-:Y:S01]  /*02f0*/  IADD3 R28, R28, 0x100, RZ ;  /* 0x000001001c1c7810 */ /* 0x000fe20007ffe0ff */
[----:B------:R-:W-:Y:S02]  /*0300*/  @!P1 CS2R R4, SRZ ;  /* 0x0000000000049805 */ /* 0x000fe4000001ff00 */
.L_x_17785:
[----:B0-----:R-:W-:Y:S05]  /*0310*/  BSYNC B0 ;  /* 0x0000000000007941 */ /* 0x001fea0003800000 */
.L_x_17784:
[----:B------:R-:W-:Y:S01]  /*0320*/  BSSY B0, `(.L_x_17786) ;  /* 0x000000f000007945 */ /* 0x000fe20003800000 */
        /* <DEDUP_REMOVED lines=12> */
[----:B------:R-:W-:Y:S01]  /*03f0*/  IADD3 R28, R28, 0x100, RZ ;  /* 0x000001001c1c7810 */ /* 0x000fe20007ffe0ff */
[----:B------:R-:W-:Y:S02]  /*0400*/  @!P1 CS2R R6, SRZ ;  /* 0x0000000000069805 */ /* 0x000fe4000001ff00 */
.L_x_17787:
[----:B0-----:R-:W-:Y:S05]  /*0410*/  BSYNC B0 ;  /* 0x0000000000007941 */ /* 0x001fea0003800000 */
.L_x_17786:
        /* <DEDUP_REMOVED lines=15> */
.L_x_17789:
[----:B0-----:R-:W-:Y:S05]  /*0510*/  BSYNC B0 ;  /* 0x0000000000007941 */ /* 0x001fea0003800000 */
.L_x_17788:
        /* <DEDUP_REMOVED lines=15> */
.L_x_17791:
[----:B0-----:R-:W-:Y:S05]  /*0610*/  BSYNC B0 ;  /* 0x0000000000007941 */ /* 0x001fea0003800000 */
.L_x_17790:
[----:B------:R-:W-:Y:S01]  /*0620*/  ISETP.GE.U32.AND P1, PT, R110, 0x600, PT ;  /* 0x000006006e00780c */ /* 0x000fe20003f26070 */
[----:B------:R-:W-:-:S12]  /*0630*/  BSSY B0, `(.L_x_17792) ;  /* 0x000000e000007945 */ /* 0x000fd80003800000 */
[----:B------:R-:W-:Y:S05]  /*0640*/  @!P1 BRA `(.L_x_17793) ;  /* 0x000000c000009947 */ /* 0x000fea0003800000 */
[----:B------:R-:W-:Y:S02]  /*0650*/  ISETP.NE.U32.AND P2, PT, RZ, c[0x0][0x218], PT ;  /* 0x00008600ff007a0c */ /* 0x000fe40003f45070 */
[----:B------:R-:W-:Y:S02]  /*0660*/  MOV R29, 0x8 ;  /* 0x00000008001d7802 */ /* 0x000fe40000000f00 */
[----:B------:R-:W-:-:S13]  /*0670*/  ISETP.NE.AND.EX P2, PT, RZ, c[0x0][0x21c], PT, P2 ;  /* 0x00008700ff007a0c */ /* 0x000fda0003f45320 */
[----:B------:R-:W-:-:S04]  /*0680*/  @P2 LEA R14, P3, R28, c[0x0][0x218], 0x3 ;  /* 0x000086001c0e2a11 */ /* 0x000fc800078618ff */
[C---:B------:R-:W-:Y:S02]  /*0690*/  @P2 LEA.HI.X R15, R28.reuse, c[0x0][0x21c], RZ, 0x3, P3 ;  /* 0x000087001c0f2a11 */ /* 0x040fe400018f1cff */
[----:B------:R-:W-:-:S03]  /*06a0*/  LEA R18, P3, R28, c[0x0][0x1c8], 0x3 ;  /* 0x000072001c127a11 */ /* 0x000fc600078618ff */
[----:B------:R0:W5:Y:S01]  /*06b0*/  @P2 LDG.E.64 R12, [R14.64] ;  /* 0x000000040e0c2981 */ /* 0x000162000c1e1b00 */
[C---:B------:R-:W-:Y:S01]  /*06c0*/  LEA.HI.X R19, R28.reuse, c[0x0][0x1cc], RZ, 0x3, P3 ;  /* 0x000073001c137a11 */ /* 0x040fe200018f1cff */
[----:B------:R-:W-:-:S05]  /*06d0*/  IMAD.WIDE.U32 R28, R28, R29, c[0x0][0x1b0] ;  /* 0x00006c001c1c7625 */ /* 0x000fca00078e001d */
[----:B------:R-:W5:Y:S04]  /*06e0*/  LDG.E.64 R18, [R18.64] ;  /* 0x0000000412127981 */ /* 0x000f68000c1e1b00 */
[----:B------:R-:W5:Y:S01]  /*06f0*/  LDG.E.64 R28, [R28.64] ;  /* 0x000000041c1c7981 */ /* 0x000f62000c1e1b00 */
[----:B------:R-:W-:-:S03]  /*0700*/  @!P2 CS2R R12, SRZ ;  /* 0x00000000000ca805 */ /* 0x000fc6000001ff00 */
.L_x_17793:
[----:B0-----:R-:W-:Y:S05]  /*0710*/  BSYNC B0 ;  /* 0x0000000000007941 */ /* 0x001fea0003800000 */
.L_x_17792:
[----:B------:R-:W0:Y:S02]  /*0720*/  S2UR UR6, SR_CTAID.X ;  /* 0x00000000000679c3 */ /* 0x000e240000002500 */
[----:B0-----:R-:W-:-:S04]  /*0730*/  LEA.HI R109, R105, UR6, RZ, 0x18 ;  /* 0x00000006696d7c11 */ /* 0x001fc8000f8fc0ff */
[----:B------:R-:W-:-:S13]  /*0740*/  ISETP.GE.AND P2, PT, R109, c[0x0][0x164], PT ;  /* 0x000059006d007a0c */ /* 0x000fda0003f46270 */
[----:B------:R-:W-:Y:S05]  /*0750*/  @P2 EXIT ;  /* 0x000000000000294d */ /* 0x000fea0003800000 */
[----:B------:R-:W-:Y:S01]  /*0760*/  SHF.R.S32.HI R0, RZ, 0x2, R0 ;  /* 0x00000002ff007819 */ /* 0x000fe20000011400 */
[----:B------:R-:W-:Y:S01]  /*0770*/  HFMA2.MMA R106, -RZ, RZ, 0, 5.9604644775390625e-08 ;  /* 0x00000001ff6a7435 */ /* 0x000fe200000001ff */
[--C-:B-----5:R-:W-:Y:S01]  /*0780*/  SHF.R.U64 R99, R24, 0x10, R25.reuse ;  /* 0x0000001018637819 */ /* 0x120fe20000001219 */
[----:B------:R-:W-:Y:S01]  /*0790*/  ULDC.U8 UR6, c[0x0][0x1f0] ;  /* 0x00007c0000067ab9 */ /* 0x000fe20000000000 */
[----:B------:R-:W-:Y:S02]  /*07a0*/  MOV R43, R25 ;  /* 0x00000019002b7202 */ /* 0x000fe40000000f00 */
[----:B------:R-:W-:Y:S01]  /*07b0*/  SHF.R.U32.HI R97, RZ, 0x10, R25 ;  /* 0x00000010ff617819 */ /* 0x000fe20000011619 */
[----:B------:R-:W-:Y:S01]  /*07c0*/  HADD2.F32 R99, -RZ, R99.H0_H0 ;  /* 0x20000063ff637230 */ /* 0x000fe20000004100 */
[----:B------:R-:W-:Y:S01]  /*07d0*/  MOV R56, R32 ;  /* 0x0000002000387202 */ /* 0x000fe20000000f00 */
[----:B------:R-:W-:Y:S01]  /*07e0*/  HADD2.F32 R98, -RZ, R43.H0_H0 ;  /* 0x2000002bff627230 */ /* 0x000fe20000004100 */
[----:B------:R-:W-:Y:S01]  /*07f0*/  SHF.R.U64 R57, R32, 0x10, R33 ;  /* 0x0000001020397819 */ /* 0x000fe20000001221 */
[----:B------:R-:W-:Y:S01]  /*0800*/  HADD2.F32 R97, -RZ, R97.H0_H0 ;  /* 0x20000061ff617230 */ /* 0x000fe20000004100 */
[----:B------:R-:W-:Y:S01]  /*0810*/  LOP3.LUT R32, R105, 0xe0, RZ, 0xc0, !PT ;  /* 0x000000e069207812 */ /* 0x000fe200078ec0ff */
[----:B------:R-:W-:Y:S01]  /*0820*/  HADD2.F32 R56, -RZ, R56.H0_H0 ;  /* 0x20000038ff387230 */ /* 0x000fe20000004100 */
[----:B------:R-:W-:Y:S01]  /*0830*/  LOP3.LUT R25, R0, 0xff, RZ, 0xc0, !PT ;  /* 0x000000ff00197812 */ /* 0x000fe200078ec0ff */
[----:B------:R-:W-:Y:S01]  /*0840*/  HADD2.F32 R57, -RZ, R57.H0_H0 ;  /* 0x20000039ff397230 */ /* 0x000fe20000004100 */
[----:B------:R-:W-:-:S02]  /*0850*/  MOV R59, R33 ;  /* 0x00000021003b7202 */ /* 0x000fc40000000f00 */
[----:B------:R-:W-:Y:S02]  /*0860*/  SHF.R.U32.HI R58, RZ, 0x10, R33 ;  /* 0x00000010ff3a7819 */ /* 0x000fe40000011621 */
[----:B------:R-:W-:Y:S01]  /*0870*/  SHF.L.U32 R33, R105, 0x5, RZ ;  /* 0x0000000569217819 */ /* 0x000fe200000006ff */
[----:B------:R-:W-:Y:S01]  /*0880*/  HADD2.F32 R59, -RZ, R59.H0_H0 ;  /* 0x2000003bff3b7230 */ /* 0x000fe20000004100 */
[----:B------:R-:W-:Y:S01]  /*0890*/  IADD3 R32, R25, -R32, RZ ;  /* 0x8000002019207210 */ /* 0x000fe20007ffe0ff */
[----:B------:R-:W-:Y:S01]  /*08a0*/  HADD2.F32 R58, -RZ, R58.H0_H0 ;  /* 0x2000003aff3a7230 */ /* 0x000fe20000004100 */
[----:B------:R-:W-:Y:S02]  /*08b0*/  MOV R60, R30 ;  /* 0x0000001e003c7202 */ /* 0x000fe40000000f00 */
[----:B------:R-:W-:Y:S02]  /*08c0*/  SHF.R.U64 R61, R30, 0x10, R31 ;  /* 0x000000101e3d7819 */ /* 0x000fe4000000121f */
[----:B------:R-:W-:Y:S01]  /*08d0*/  LOP3.LUT R30, R33, 0x3e0, RZ, 0xc0, !PT ;  /* 0x000003e0211e7812 */ /* 0x000fe200078ec0ff */
[----:B------:R-:W-:Y:S01]  /*08e0*/  HADD2.F32 R60, -RZ, R60.H0_H0 ;  /* 0x2000003cff3c7230 */ /* 0x000fe20000004100 */
[----:B------:R-:W-:Y:S01]  /*08f0*/  SHF.R.U32.HI R0, RZ, 0x3, R0 ;  /* 0x00000003ff007819 */ /* 0x000fe20000011600 */
[----:B------:R-:W-:Y:S01]  /*0900*/  HADD2.F32 R61, -RZ, R61.H0_H0 ;  /* 0x2000003dff3d7230 */ /* 0x000fe20000004100 */
[----:B------:R-:W-:-:S02]  /*0910*/  IMNMX R32, RZ, R32, !PT ;  /* 0x00000020ff207217 */ /* 0x000fc40007800200 */
[----:B------:R-:W-:Y:S02]  /*0920*/  IADD3 R30, R25, -R30, RZ ;  /* 0x8000001e191e7210 */ /* 0x000fe40007ffe0ff */
[----:B------:R-:W-:Y:S02]  /*0930*/  LOP3.LUT R0, R0, 0x1fffffe0, RZ, 0xc0, !PT ;  /* 0x1fffffe000007812 */ /* 0x000fe400078ec0ff */
[----:B------:R-:W-:Y:S02]  /*0940*/  IMNMX R25, R32, 0x20, PT ;  /* 0x0000002020197817 */ /* 0x000fe40003800200 */
[----:B------:R-:W-:Y:S02]  /*0950*/  IMNMX R30, RZ, R30, !PT ;  /* 0x0000001eff1e7217 */ /* 0x000fe40007800200 */
[----:B------:R-:W-:Y:S02]  /*0960*/  IADD3 R25, R25, R0, RZ ;  /* 0x0000000019197210 */ /* 0x000fe40007ffe0ff */
[----:B------:R-:W-:-:S02]  /*0970*/  IMNMX R107, R30, 0x20, PT ;  /* 0x000000201e6b7817 */ /* 0x000fc40003800200 */
[----:B------:R-:W-:Y:S02]  /*0980*/  SHF.L.U32 R25, R25, 0x2, RZ ;  /* 0x0000000219197819 */ /* 0x000fe400000006ff */
[----:B------:R-:W-:Y:S01]  /*0990*/  IADD3 R107, R0, R107, RZ ;  /* 0x0000006b006b7210 */ /* 0x000fe20007ffe0ff */
[----:B------:R-:W-:Y:S01]  /*09a0*/  HADD2.F32 R0, -RZ, R2.H0_H0 ;  /* 0x20000002ff007230 */ /* 0x000fe20000004100 */
[--C-:B------:R-:W-:Y:S01]  /*09b0*/  SHF.R.U64 R68, R2, 0x10, R3.reuse ;  /* 0x0000001002447819 */ /* 0x100fe20000001203 */
[----:B------:R-:W-:Y:S01]  /*09c0*/  HADD2.F32 R2, -RZ, R3.H0_H0 ;  /* 0x20000003ff027230 */ /* 0x000fe20000004100 */
[----:B------:R-:W0:Y:S01]  /*09d0*/  I2F.U32 R25, R25 ;  /* 0x0000001900197306 */ /* 0x000e220000201000 */
[----:B------:R-:W-:Y:S01]  /*09e0*/  SHF.R.U32.HI R69, RZ, 0x10, R3 ;  /* 0x00000010ff457819 */ /* 0x000fe20000011603 */
[----:B------:R-:W-:Y:S01]  /*09f0*/  HADD2.F32 R3, -RZ, R4.H0_H0 ;  /* 0x20000004ff037230 */ /* 0x000fe20000004100 */
[--C-:B------:R-:W-:Y:S01]  /*0a00*/  SHF.R.U64 R70, R4, 0x10, R5.reuse ;  /* 0x0000001004467819 */ /* 0x100fe20000001205 */
[----:B------:R-:W-:Y:S01]  /*0a10*/  HADD2.F32 R4, -RZ, R5.H0_H0 ;  /* 0x20000005ff047230 */ /* 0x000fe20000004100 */
        /* <DEDUP_REMOVED lines=8> */
[--C-:B------:R-:W-:Y:S01]  /*0aa0*/  SHF.R.U64 R95, R26, 0x10, R27.reuse ;  /* 0x000000101a5f7819 */ /* 0x100fe2000000121b */
[----:B------:R-:W-:Y:S01]  /*0ab0*/  HADD2.F32 R100, -RZ, R100.H0_H0 ;  /* 0x20000064ff647230 */ /* 0x000fe20000004100 */
[----:B------:R-:W-:Y:S01]  /*0ac0*/  MOV R41, R27 ;  /* 0x0000001b00297202 */ /* 0x000fe20000000f00 */
[----:B0-----:R0:W1:Y:S01]  /*0ad0*/  MUFU.RCP R108, R25 ;  /* 0x00000019006c7308 */ /* 0x0010620000001000 */
[----:B------:R-:W-:Y:S01]  /*0ae0*/  SHF.R.U32.HI R93, RZ, 0x10, R27 ;  /* 0x00000010ff5d7819 */ /* 0x000fe2000001161b */
        /* <DEDUP_REMOVED lines=19> */
[----:B------:R-:W-:Y:S01]  /*0c20*/  SHF.R.U64 R74, R8, 0x10, R9 ;  /* 0x00000010084a7819 */ /* 0x000fe20000001209 */
        /* <DEDUP_REMOVED lines=75> */
[----:B01----:R-:W-:Y:S02]  /*10e0*/  HADD2.F32 R79, -RZ, R79.H0_H0 ;  /* 0x2000004fff4f7230 */ /* 0x003fe40000004100 */
.L_x_17821:
        /* <DEDUP_REMOVED lines=14> */
[----:B0-----:R-:W-:Y:S01]  /*11d0*/  ISETP.NE.U32.AND P2, PT, RZ, c[0x0][0x180], PT ;  /* 0x00006000ff007a0c */ /* 0x001fe20003f45070 */
[----:B------:R-:W-:-:S03]  /*11e0*/  HFMA2.MMA R112, -RZ, RZ, 0, 9.5367431640625e-07 ;  /* 0x00000010ff707435 */ /* 0x000fc600000001ff */
[----:B------:R-:W-:-:S07]  /*11f0*/  ISETP.NE.AND.EX P2, PT, RZ, c[0x0][0x184], PT, P2 ;  /* 0x00006100ff007a0c */ /* 0x000fce0003f45320 */
[----:B------:R-:W-:-:S05]  /*1200*/  IMAD.WIDE.U32 R112, R111, R112, c[0x0][0x170] ;  /* 0x00005c006f707625 */ /* 0x000fca00078e0070 */
[----:B------:R-:W2:Y:S01]  /*1210*/  LDG.E.128 R28, [R112.64] ;  /* 0x00000004701c7981 */ /* 0x000ea2000c1e1d00 */
[----:B------:R-:W-:-:S04]  /*1220*/  @P2 LEA R54, P3, R111, c[0x0][0x180], 0x4 ;  /* 0x000060006f362a11 */ /* 0x000fc800078620ff */
[----:B------:R-:W-:-:S05]  /*1230*/  @P2 LEA.HI.X R55, R111, c[0x0][0x184], RZ, 0x4, P3 ;  /* 0x000061006f372a11 */ /* 0x000fca00018f24ff */
[----:B------:R-:W3:Y:S01]  /*1240*/  @P2 LDG.E.128 R24, [R54.64] ;  /* 0x0000000436182981 */ /* 0x000ee2000c1e1d00 */
[----:B------:R-:W-:-:S04]  /*1250*/  ISETP.NE.U32.AND P2, PT, RZ, c[0x0][0x180], PT ;  /* 0x00006000ff007a0c */ /* 0x000fc80003f45070 */
[----:B------:R-:W-:Y:S01]  /*1260*/  ISETP.NE.AND.EX P2, PT, RZ, c[0x0][0x184], PT, P2 ;  /* 0x00006100ff007a0c */ /* 0x000fe20003f45320 */
[-C--:B--2--5:R-:W-:Y:S02]  /*1270*/  FMUL.FTZ R53, R28, R52.reuse ;  /* 0x000000341c357220 */ /* 0x0a4fe40000410000 */
[-C--:B------:R-:W-:Y:S02]  /*1280*/  FMUL.FTZ R114, R29, R52.reuse ;  /* 0x000000341d727220 */ /* 0x080fe40000410000 */
[-C--:B------:R-:W-:Y:S02]  /*1290*/  FMUL.FTZ R115, R30, R52.reuse ;  /* 0x000000341e737220 */ /* 0x080fe40000410000 */
[----:B------:R-:W-:Y:S02]  /*12a0*/  FMUL.FTZ R116, R31, R52 ;  /* 0x000000341f747220 */ /* 0x000fe40000410000 */
[----:B------:R-:W-:Y:S02]  /*12b0*/  FMUL.FTZ R28, R104, R53 ;  /* 0x00000035681c7220 */ /* 0x000fe40000410000 */
[----:B------:R-:W-:-:S02]  /*12c0*/  FMUL.FTZ R29, R103, R114 ;  /* 0x00000072671d7220 */ /* 0x000fc40000410000 */
[----:B------:R-:W-:Y:S02]  /*12d0*/  FMUL.FTZ R30, R102, R115 ;  /* 0x00000073661e7220 */ /* 0x000fe40000410000 */
[----:B------:R-:W-:Y:S02]  /*12e0*/  FMUL.FTZ R31, R101, R116 ;  /* 0x00000074651f7220 */ /* 0x000fe40000410000 */
[----:B---3--:R-:W-:Y:S02]  /*12f0*/  @P2 FADD.FTZ R28, R24, R28 ;  /* 0x0000001c181c2221 */ /* 0x008fe40000010000 */
[----:B------:R-:W-:Y:S02]  /*1300*/  @P2 FADD.FTZ R29, R25, R29 ;  /* 0x0000001d191d2221 */ /* 0x000fe40000010000 */
[----:B------:R-:W-:Y:S02]  /*1310*/  @P2 FADD.FTZ R30, R26, R30 ;  /* 0x0000001e1a1e2221 */ /* 0x000fe40000010000 */
[----:B------:R-:W-:Y:S01]  /*1320*/  @P2 FADD.FTZ R31, R27, R31 ;  /* 0x0000001f1b1f2221 */ /* 0x000fe20000010000 */
[----:B------:R-:W-:-:S04]  /*1330*/  LEA R54, P2, R111, c[0x0][0x188], 0x4 ;  /* 0x000062006f367a11 */ /* 0x000fc800078420ff */
[----:B------:R-:W-:-:S05]  /*1340*/  LEA.HI.X R55, R111, c[0x0][0x18c], RZ, 0x4, P2 ;  /* 0x000063006f377a11 */ /* 0x000fca00010f24ff */
[----:B------:R0:W-:Y:S01]  /*1350*/  STG.E.128 [R54.64], R28 ;  /* 0x0000001c36007986 */ /* 0x0001e2000c101d04 */
[----:B------:R-:W-:-:S03]  /*1360*/  IADD3 R53, R111, 0x100, RZ ;  /* 0x000001006f357810 */ /* 0x000fc60007ffe0ff */
.L_x_17795:
[----:B0-----:R-:W-:Y:S05]  /*1370*/  BSYNC B0 ;  /* 0x0000000000007941 */ /* 0x001fea0003800000 */
.L_x_17794:
[----:B------:R-:W-:Y:S01]  /*1380*/  ISETP.GE.U32.AND P2, PT, R110, 0x200, PT ;  /* 0x000002006e00780c */ /* 0x000fe20003f46070 */
[----:B------:R-:W-:-:S12]  /*1390*/  BSSY B0, `(.L_x_17796) ;  /* 0x000001c000007945 */ /* 0x000fd80003800000 */
[----:B------:R-:W-:Y:S05]  /*13a0*/  @!P2 BRA `(.L_x_17797) ;  /* 0x000001a00000a947 */ /* 0x000fea0003800000 */
[----:B------:R-:W-:Y:S02]  /*13b0*/  ISETP.NE.U32.AND P2, PT, RZ, c[0x0][0x180], PT ;  /* 0x00006000ff007a0c */ /* 0x000fe40003f45070 */
[----:B------:R-:W-:Y:S02]  /*13c0*/  MOV R112, 0x10 ;  /* 0x0000001000707802 */ /* 0x000fe40000000f00 */
[----:B------:R-:W-:-:S03]  /*13d0*/  ISETP.NE.AND.EX P2, PT, RZ, c[0x0][0x184], PT, P2 ;  /* 0x00006100ff007a0c */ /* 0x000fc60003f45320 */
[----:B------:R-:W-:-:S05]  /*13e0*/  IMAD.WIDE.U32 R112, R53, R112, c[0x0][0x170] ;  /* 0x00005c0035707625 */ /* 0x000fca00078e0070 */
[----:B------:R-:W2:Y:S05]  /*13f0*/  LDG.E.128 R32, [R112.64] ;  /* 0x0000000470207981 */ /* 0x000eaa000c1e1d00 */
        /* <DEDUP_REMOVED lines=21> */
.L_x_17797:
[----:B------:R-:W-:Y:S05]  /*1550*/  BSYNC B0 ;  /* 0x0000000000007941 */ /* 0x000fea0003800000 */
.L_x_17796:
[----:B------:R-:W-:Y:S01]  /*1560*/  ISETP.GE.U32.AND P2, PT, R110, 0x300, PT ;  /* 0x000003006e00780c */ /* 0x000fe20003f46070 */
[----:B------:R-:W-:-:S12]  /*1570*/  BSSY B0, `(.L_x_17798) ;  /* 0x000001c000007945 */ /* 0x000fd80003800000 */
[----:B------:R-:W-:Y:S05]  /*1580*/  @!P2 BRA `(.L_x_17799) ;  /* 0x000001a00000a947 */ /* 0x000fea0003800000 */
[----:B------:R-:W-:Y:S01]  /*1590*/  ISETP.NE.U32.AND P2, PT, RZ, c[0x0][0x180], PT ;  /* 0x00006000ff007a0c */ /* 0x000fe20003f45070 */
[----:B------:R-:W-:-:S03]  /*15a0*/  HFMA2.MMA R112, -RZ, RZ, 0, 9.5367431640625e-07 ;  /* 0x00000010ff707435 */ /* 0x000fc600000001ff */
[----:B------:R-:W-:-:S07]  /*15b0*/  ISETP.NE.AND.EX P2, PT, RZ, c[0x0][0x184], PT, P2 ;  /* 0x00006100ff007a0c */ /* 0x000fce0003f45320 */
[----:B------:R-:W-:-:S05]  /*15c0*/  IMAD.WIDE.U32 R112, R53, R112, c[0x0][0x170] ;  /* 0x00005c0035707625 */ /* 0x000fca00078e0070 */
[----:B------:R-:W2:Y:S01]  /*15d0*/  LDG.E.128 R36, [R112.64] ;  /* 0x0000000470247981 */ /* 0x000ea2000c1e1d00 */
[----:B0-----:R-:W-:-:S04]  /*15e0*/  @P2 LEA R54, P3, R53, c[0x0][0x180], 0x4 ;  /* 0x0000600035362a11 */ /* 0x001fc800078620ff */
        /* <DEDUP_REMOVED lines=20> */
.L_x_17799:
[----:B------:R-:W-:Y:S05]  /*1730*/  BSYNC B0 ;  /* 0x0000000000007941 */ /* 0x000fea0003800000 */
.L_x_17798:
        /* <DEDUP_REMOVED lines=29> */
.L_x_17801:
[----:B------:R-:W-:Y:S05]  /*1910*/  BSYNC B0 ;  /* 0x0000000000007941 */ /* 0x000fea0003800000 */
.L_x_17800:
        /* <DEDUP_REMOVED lines=29> */
.L_x_17803:
[----:B------:R-:W-:Y:S05]  /*1af0*/  BSYNC B0 ;  /* 0x0000000000007941 */ /* 0x000fea0003800000 */
.L_x_17802:
[----:B------:R-:W-:Y:S01]  /*1b00*/  BSSY B0, `(.L_x_17804) ;  /* 0x000001b000007945 */ /* 0x000fe20003800000 */
        /* <DEDUP_REMOVED lines=25> */
[----:B------:R0:W-:Y:S04]  /*1ca0*/  STG.E.128 [R52.64], R48 ;  /* 0x0000003034007986 */ /* 0x0001e8000c101d04 */
.L_x_17805:
[----:B------:R-:W-:Y:S05]  /*1cb0*/  BSYNC B0 ;  /* 0x0000000000007941 */ /* 0x000fea0003800000 */
.L_x_17804:
[----:B0----5:R-:W-:Y:S01]  /*1cc0*/  FADD.FTZ R52, RZ, R28 ;  /* 0x0000001cff347221 */ /* 0x021fe20000010000 */
        /* <DEDUP_REMOVED lines=35> */
.L_x_17822:
        /* <DEDUP_REMOVED lines=69> */
.L_x_17823:
        /* <DEDUP_REMOVED lines=14> */
[----:B------:R-:W-:-:S04]  /*2430*/  @!P2 MOV R116, R107 ;  /* 0x0000006b0074a202 */ /* 0x000fc80000000f00 */
[----:B------:R-:W-:Y:S01]  /*2440*/  I2F R118, R116 ;  /* 0x0000007400767306 */ /* 0x000fe20000201400 */
[----:B------:R-:W1:Y:S04]  /*2450*/  SHFL.DOWN PT, R117, R116, 0x4, 0x1f ;  /* 0x08801f0074757f89 */ /* 0x000e6800000e0000 */
[----:B------:R-:W2:Y:S01]  /*2460*/  @!P2 LDS.64 R52, [R114.X8] ;  /* 0x000000007234a984 */ /* 0x000ea20000008a00 */
[----:B------:R-:W-:Y:S02]  /*2470*/  ISETP.NE.AND P2, PT, RZ, UR6, PT ;  /* 0x00000006ff007c0c */ /* 0x000fe4000bf45270 */
[----:B01----:R-:W-:Y:S01]  /*2480*/  IADD3 R115, R117, R116, RZ ;  /* 0x0000007475737210 */ /* 0x003fe20007ffe0ff */
        /* <DEDUP_REMOVED lines=42> */
[----:B--2---:R-:W-:Y:S02]  /*2730*/  FADD.FTZ R113, R52, R113 ;  /* 0x0000007134717221 */ /* 0x004fe40000010000 */
[----:B------:R-:W-:Y:S02]  /*2740*/  FMUL.FTZ R118, R53, R118 ;  /* 0x0000007635767220 */ /* 0x000fe40000410000 */
[----:B-1----:R-:W-:-:S02]  /*2750*/  FMUL.FTZ R115, R116, R115 ;  /* 0x0000007374737220 */ /* 0x002fc40000410000 */
[----:B------:R-:W-:-:S04]  /*2760*/  FMUL.FTZ R118, R118, R114 ;  /* 0x0000007276767220 */ /* 0x000fc80000410000 */
[----:B------:R-:W0:Y:S01]  /*2770*/  SHFL.IDX PT, R115, R115, RZ, 0x1f ;  /* 0x00001fff73737589 */ /* 0x000e2200000e0000 */
[----:B------:R-:W-:-:S06]  /*2780*/  FFMA.FTZ R118, R116, R118, R113 ;  /* 0x0000007674767223 */ /* 0x000fcc0000010071 */
[----:B------:R-:W1:Y:S01]  /*2790*/  SHFL.IDX PT, R118, R118, RZ, 0x1f ;  /* 0x00001fff76767589 */ /* 0x000e6200000e0000 */
[C---:B0-----:R-:W-:Y:S01]  /*27a0*/  FMUL.FTZ R52, R115.reuse, R115 ;  /* 0x0000007373347220 */ /* 0x041fe20000410000 */
[----:B------:R-:W-:-:S04]  /*27b0*/  FSEL R112, R115, RZ, !P2 ;  /* 0x000000ff73707208 */ /* 0x000fc80005000000 */
[----:B------:R-:W-:Y:S01]  /*27c0*/  FSEL R53, R52, RZ, P2 ;  /* 0x000000ff34357208 */ /* 0x000fe20001000000 */
[----:B-1----:R-:W-:Y:S01]  /*27d0*/  FFMA.FTZ R52, R118, R55, c[0x0][0x228] ;  /* 0x00008a0076347623 */ /* 0x002fe20000010037 */
[----:B------:R-:W-:-:S03]  /*27e0*/  LOP3.LUT P2, RZ, R54, 0x1f, R105, 0xf8, !PT ;  /* 0x0000001f36ff7812 */ /* 0x000fc6000784f869 */
[----:B------:R-:W-:-:S06]  /*27f0*/  FADD.FTZ R113, R52, R53 ;  /* 0x0000003534717221 */ /* 0x000fcc0000010000 */
[----:B------:R-:W0:Y:S04]  /*2800*/  MUFU.RSQ R113, R113 ;  /* 0x0000007100717308 */ /* 0x000e280000001400 */
[----:B------:R-:W-:Y:S02]  /*2810*/  @!P2 MOV R54, 0x4 ;  /* 0x000000040036a802 */ /* 0x000fe40000000f00 */
[----:B------:R-:W-:-:S03]  /*2820*/  @!P2 MOV R52, 0x4 ;  /* 0x000000040034a802 */ /* 0x000fc60000000f00 */
[----:B------:R-:W-:-:S04]  /*2830*/  @!P2 IMAD.WIDE R54, R109, R54, c[0x0][0x1a0] ;  /* 0x000068006d36a625 */ /* 0x000fc800078e0236 */
[----:B------:R-:W-:Y:S01]  /*2840*/  @!P2 IMAD.WIDE R52, R109, R52, c[0x0][0x1a8] ;  /* 0x00006a006d34a625 */ /* 0x000fe200078e0234 */
[----:B------:R1:W-:Y:S04]  /*2850*/  @!P2 STG.E [R54.64], R115 ;  /* 0x000000733600a986 */ /* 0x0003e8000c101904 */
[----:B0-----:R1:W-:Y:S01]  /*2860*/  @!P2 STG.E [R52.64], R113 ;  /* 0x000000713400a986 */ /* 0x0013e2000c101904 */
[----:B------:R-:W-:Y:S05]  /*2870*/  @!P0 BRA `(.L_x_17809) ;  /* 0x0000010000008947 */ /* 0x000fea0003800000 */
[--C-:B-1----:R-:W-:Y:S02]  /*2880*/  FADD.FTZ R54, R29, -R112.reuse ;  /* 0x800000701d367221 */ /* 0x102fe40000010000 */
[--C-:B------:R-:W-:Y:S02]  /*2890*/  FADD.FTZ R114, R30, -R112.reuse ;  /* 0x800000701e727221 */ /* 0x100fe40000010000 */
[----:B------:R-:W-:-:S02]  /*28a0*/  FADD.FTZ R52, R28, -R112 ;  /* 0x800000701c347221 */ /* 0x000fc40000010000 */
[----:B------:R-:W-:Y:S02]  /*28b0*/  FADD.FTZ R116, R31, -R112 ;  /* 0x800000701f747221 */ /* 0x000fe40000010000 */
[C---:B------:R-:W-:Y:S02]  /*28c0*/  FMUL.FTZ R53, R113.reuse, R54 ;  /* 0x0000003671357220 */ /* 0x040fe40000410000 */
[C---:B------:R-:W-:Y:S01]  /*28d0*/  FMUL.FTZ R54, R113.reuse, R114 ;  /* 0x0000007271367220 */ /* 0x040fe20000410000 */
[----:B------:R-:W-:Y:S01]  /*28e0*/  MOV R114, 0x10 ;  /* 0x0000001000727802 */ /* 0x000fe20000000f00 */
[C---:B------:R-:W-:Y:S02]  /*28f0*/  FMUL.FTZ R52, R113.reuse, R52 ;  /* 0x0000003471347220 */ /* 0x040fe40000410000 */
[----:B------:R-:W-:Y:S02]  /*2900*/  FMUL.FTZ R55, R113, R116 ;  /* 0x0000007471377220 */ /* 0x000fe40000410000 */
[----:B------:R-:W-:-:S02]  /*2910*/  FFMA.FTZ R52, R81, R52, R0 ;  /* 0x0000003451347223 */ /* 0x000fc40000010000 */
[----:B------:R-:W-:Y:S02]  /*2920*/  FFMA.FTZ R53, R13, R53, R68 ;  /* 0x000000350d357223 */ /* 0x000fe40000010044 */
[----:B------:R-:W-:Y:S02]  /*2930*/  FFMA.FTZ R54, R15, R54, R2 ;  /* 0x000000360f367223 */ /* 0x000fe40000010002 */
[----:B------:R-:W-:Y:S02]  /*2940*/  FFMA.FTZ R55, R14, R55, R69 ;  /* 0x000000370e377223 */ /* 0x000fe40000010045 */
[C---:B------:R-:W-:Y:S01]  /*2950*/  IMAD.WIDE.U32 R114, R111.reuse, R114, c[0x0][0x208] ;  /* 0x000082006f727625 */ /* 0x040fe200078e0072 */
[----:B------:R-:W-:-:S04]  /*2960*/  IADD3 R111, R111, 0x100, RZ ;  /* 0x000001006f6f7810 */ /* 0x000fc80007ffe0ff */
[----:B------:R0:W-:Y:S03]  /*2970*/  STG.E.128 [R114.64], R52 ;  /* 0x0000003472007986 */ /* 0x0001e6000c101d04 */
.L_x_17809:
[----:B------:R-:W-:Y:S05]  /*2980*/  BSYNC B0 ;  /* 0x0000000000007941 */ /* 0x000fea0003800000 */
.L_x_17808:
[----:B------:R-:W-:Y:S01]  /*2990*/  ISETP.GE.U32.AND P2, PT, R110, 0x200, PT ;  /* 0x000002006e00780c */ /* 0x000fe20003f46070 */
[----:B------:R-:W-:-:S12]  /*29a0*/  BSSY B0, `(.L_x_17810) ;  /* 0x0000012000007945 */ /* 0x000fd80003800000 */
[----:B------:R-:W-:Y:S05]  /*29b0*/  @!P2 BRA `(.L_x_17811) ;  /* 0x000001000000a947 */ /* 0x000fea0003800000 */
[--C-:B01----:R-:W-:Y:S02]  /*29c0*/  FADD.FTZ R54, R33, -R112.reuse ;  /* 0x8000007021367221 */ /* 0x103fe40000010000 */
[--C-:B------:R-:W-:Y:S02]  /*29d0*/  FADD.FTZ R114, R34, -R112.reuse ;  /* 0x8000007022727221 */ /* 0x100fe40000010000 */
[C---:B------:R-:W-:Y:S02]  /*29e0*/  FMUL.FTZ R53, R113.reuse, R54 ;  /* 0x0000003671357220 */ /* 0x040fe40000410000 */
[----:B------:R-:W-:Y:S01]  /*29f0*/  FMUL.FTZ R54, R113, R114 ;  /* 0x0000007271367220 */ /* 0x000fe20000410000 */
[----:B------:R-:W-:Y:S01]  /*2a00*/  HFMA2.MMA R114, -RZ, RZ, 0, 9.5367431640625e-07 ;  /* 0x00000010ff727435 */ /* 0x000fe200000001ff */
[--C-:B------:R-:W-:Y:S02]  /*2a10*/  FADD.FTZ R52, R32, -R112.reuse ;  /* 0x8000007020347221 */ /* 0x100fe40000010000 */
[----:B------:R-:W-:-:S02]  /*2a20*/  FADD.FTZ R116, R35, -R112 ;  /* 0x8000007023747221 */ /* 0x000fc40000010000 */
[C---:B------:R-:W-:Y:S02]  /*2a30*/  FMUL.FTZ R52, R113.reuse, R52 ;  /* 0x0000003471347220 */ /* 0x040fe40000410000 */
[----:B------:R-:W-:Y:S02]  /*2a40*/  FMUL.FTZ R55, R113, R116 ;  /* 0x0000007471377220 */ /* 0x000fe40000410000 */
[----:B------:R-:W-:Y:S02]  /*2a50*/  FFMA.FTZ R52, R16, R52, R3 ;  /* 0x0000003410347223 */ /* 0x000fe40000010003 */
[----:B------:R-:W-:Y:S02]  /*2a60*/  FFMA.FTZ R53, R17, R53, R70 ;  /* 0x0000003511357223 */ /* 0x000fe40000010046 */
[----:B------:R-:W-:Y:S02]  /*2a70*/  FFMA.FTZ R54, R19, R54, R4 ;  /* 0x0000003613367223 */ /* 0x000fe40000010004 */
[----:B------:R-:W-:-:S02]  /*2a80*/  FFMA.FTZ R55, R18, R55, R71 ;  /* 0x0000003712377223 */ /* 0x000fc40000010047 */
[C---:B------:R-:W-:Y:S01]  /*2a90*/  IMAD.WIDE.U32 R114, R111.reuse, R114, c[0x0][0x208] ;  /* 0x000082006f727625 */ /* 0x040fe200078e0072 */
[----:B------:R-:W-:-:S04]  /*2aa0*/  IADD3 R111, R111, 0x100, RZ ;  /* 0x000001006f6f7810 */ /* 0x000fc80007ffe0ff */
[----:B------:R0:W-:Y:S03]  /*2ab0*/  STG.E.128 [R114.64], R52 ;  /* 0x0000003472007986 */ /* 0x0001e6000c101d04 */
.L_x_17811:
[----:B------:R-:W-:Y:S05]  /*2ac0*/  BSYNC B0 ;  /* 0x0000000000007941 */ /* 0x000fea0003800000 */
.L_x_17810:
[----:B------:R-:W-:Y:S01]  /*2ad0*/  ISETP.GE.U32.AND P2, PT, R110, 0x300, PT ;  /* 0x000003006e00780c */ /* 0x000fe20003f46070 */
[----:B------:R-:W-:-:S12]  /*2ae0*/  BSSY B0, `(.L_x_17812) ;  /* 0x0000012000007945 */ /* 0x000fd80003800000 */
[----:B------:R-:W-:Y:S05]  /*2af0*/  @!P2 BRA `(.L_x_17813) ;  /* 0x000001000000a947 */ /* 0x000fea0003800000 */
[--C-:B01----:R-:W-:Y:S02]  /*2b00*/  FADD.FTZ R54, R37, -R112.reuse ;  /* 0x8000007025367221 */ /* 0x103fe40000010000 */
[--C-:B------:R-:W-:Y:S02]  /*2b10*/  FADD.FTZ R114, R38, -R112.reuse ;  /* 0x8000007026727221 */ /* 0x100fe40000010000 */
[--C-:B------:R-:W-:Y:S02]  /*2b20*/  FADD.FTZ R52, R36, -R112.reuse ;  /* 0x8000007024347221 */ /* 0x100fe40000010000 */
[----:B------:R-:W-:Y:S02]  /*2b30*/  FADD.FTZ R116, R39, -R112 ;  /* 0x8000007027747221 */ /* 0x000fe40000010000 */
[C---:B------:R-:W-:Y:S02]  /*2b40*/  FMUL.FTZ R53, R113.reuse, R54 ;  /* 0x0000003671357220 */ /* 0x040fe40000410000 */
[C---:B------:R-:W-:Y:S01]  /*2b50*/  FMUL.FTZ R54, R113.reuse, R114 ;  /* 0x0000007271367220 */ /* 0x040fe20000410000 */
[----:B------:R-:W-:Y:S01]  /*2b60*/  MOV R114, 0x10 ;  /* 0x0000001000727802 */ /* 0x000fe20000000f00 */
[----:B------:R-:W-:-:S02]  /*2b70*/  FMUL.FTZ R52, R113, R52 ;  /* 0x0000003471347220 */ /* 0x000fc40000410000 */
[----:B------:R-:W-:Y:S02]  /*2b80*/  FMUL.FTZ R55, R113, R116 ;  /* 0x0000007471377220 */ /* 0x000fe40000410000 */
[----:B------:R-:W-:Y:S02]  /*2b90*/  FFMA.FTZ R52, R20, R52, R5 ;  /* 0x0000003414347223 */ /* 0x000fe40000010005 */
[----:B------:R-:W-:Y:S02]  /*2ba0*/  FFMA.FTZ R53, R21, R53, R72 ;  /* 0x0000003515357223 */ /* 0x000fe40000010048 */
[----:B------:R-:W-:Y:S02]  /*2bb0*/  FFMA.FTZ R54, R23, R54, R6 ;  /* 0x0000003617367223 */ /* 0x000fe40000010006 */
[----:B------:R-:W-:Y:S02]  /*2bc0*/  FFMA.FTZ R55, R22, R55, R73 ;  /* 0x0000003716377223 */ /* 0x000fe40000010049 */
[C---:B------:R-:W-:Y:S01]  /*2bd0*/  IMAD.WIDE.U32 R114, R111.reuse, R114, c[0x0][0x208] ;  /* 0x000082006f727625 */ /* 0x040fe200078e0072 */
[----:B------:R-:W-:-:S04]  /*2be0*/  IADD3 R111, R111, 0x100, RZ ;  /* 0x000001006f6f7810 */ /* 0x000fc80007ffe0ff */
[----:B------:R0:W-:Y:S03]  /*2bf0*/  STG.E.128 [R114.64], R52 ;  /* 0x0000003472007986 */ /* 0x0001e6000c101d04 */
.L_x_17813:
[----:B------:R-:W-:Y:S05]  /*2c00*/  BSYNC B0 ;  /* 0x0000000000007941 */ /* 0x000fea0003800000 */
.L_x_17812:
        /* <DEDUP_REMOVED lines=19> */
.L_x_17815:
[----:B------:R-:W-:Y:S05]  /*2d40*/  BSYNC B0 ;  /* 0x0000000000007941 */ /* 0x000fea0003800000 */
.L_x_17814:
        /* <DEDUP_REMOVED lines=19> */
.L_x_17817:
[----:B------:R-:W-:Y:S05]  /*2e80*/  BSYNC B0 ;  /* 0x0000000000007941 */ /* 0x000fea0003800000 */
.L_x_17816:
[----:B------:R-:W-:Y:S01]  /*2e90*/  BSSY B0, `(.L_x_17818) ;  /* 0x0000011000007945 */ /* 0x000fe20003800000 */
[----:B------:R-:W-:Y:S05]  /*2ea0*/  @!P1 BRA `(.L_x_17819) ;  /* 0x000000f000009947 */ /* 0x000fea0003800000 */
[----:B------:R-:W-:Y:S01]  /*2eb0*/  HFMA2.MMA R116, -RZ, RZ, 0, 9.5367431640625e-07 ;  /* 0x00000010ff747435 */ /* 0x000fe200000001ff */
[--C-:B01----:R-:W-:Y:S02]  /*2ec0*/  FADD.FTZ R52, R48, -R112.reuse ;  /* 0x8000007030347221 */ /* 0x103fe40000010000 */
[--C-:B------:R-:W-:Y:S02]  /*2ed0*/  FADD.FTZ R54, R49, -R112.reuse ;  /* 0x8000007031367221 */ /* 0x100fe40000010000 */
[--C-:B------:R-:W-:Y:S02]  /*2ee0*/  FADD.FTZ R114, R50, -R112.reuse ;  /* 0x8000007032727221 */ /* 0x100fe40000010000 */
[----:B------:R-:W-:Y:S02]  /*2ef0*/  FADD.FTZ R112, R51, -R112 ;  /* 0x8000007033707221 */ /* 0x000fe40000010000 */
[----:B------:R-:W-:-:S02]  /*2f00*/  FMUL.FTZ R53, R113, R54 ;  /* 0x0000003671357220 */ /* 0x000fc40000410000 */
[C---:B------:R-:W-:Y:S02]  /*2f10*/  FMUL.FTZ R52, R113.reuse, R52 ;  /* 0x0000003471347220 */ /* 0x040fe40000410000 */
        /* <DEDUP_REMOVED lines=8> */
.L_x_17819:
[----:B------:R-:W-:Y:S05]  /*2fa0*/  BSYNC B0 ;  /* 0x0000000000007941 */ /* 0x000fea0003800000 */
.L_x_17818:
[----:B------:R-:W-:Y:S02]  /*2fb0*/  LOP3.LUT P2, RZ, R106, 0xff, RZ, 0xc0, !PT ;  /* 0x000000ff6aff7812 */ /* 0x000fe4000784c0ff */
[----:B------:R-:W-:Y:S02]  /*2fc0*/  IADD3 R109, R109, c[0x0][0x160], RZ ;  /* 0x000058006d6d7a10 */ /* 0x000fe40007ffe0ff */
[----:B------:R-:W-:Y:S02]  /*2fd0*/  SEL R106, RZ, 0x1, P2 ;  /* 0x00000001ff6a7807 */ /* 0x000fe40001000000 */
[----:B------:R-:W-:-:S13]  /*2fe0*/  ISETP.GE.AND P2, PT, R109, c[0x0][0x164], PT ;  /* 0x000059006d007a0c */ /* 0x000fda0003f46270 */
[----:B01----:R-:W-:Y:S01]  /*2ff0*/  @P2 CALL.REL.NOINC `(.L_x_17820) ;  /* 0x0000001000002944 */ /* 0x003fe20003c00000 */
[----:B------:R-:W-:Y:S05]  /*3000*/  BRA `(.L_x_17821) ;  /* 0xffffe0e000007947 */ /* 0x000fea000383ffff */
.L_x_17820:
[----:B------:R-:W-:Y:S05]  /*3010*/  EXIT ;  /* 0x000000000000794d */ /* 0x000fea0003800000 */
.L_x_17806:
[----:B------:R-:W-:Y:S01]  /*3020*/  HFMA2.MMA R112, -RZ, RZ, 0, 1.847743988037109375e-06 ;  /* 0x0000001fff707435 */ /* 0x000fe200000001ff */
[----:B------:R-:W-:Y:S02]  /*3030*/  MOV R114, 0x1 ;  /* 0x0000000100727802 */ /* 0x000fe40000000f00 */
[----:B------:R-:W-:Y:S02]  /*3040*/  MOV R117, 0xffffffff ;  /* 0xffffffff00757802 */ /* 0x000fe40000000f00 */
[----:B------:R-:W-:Y:S02]  /*3050*/  MOV R54, 0x3070 ;  /* 0x0000307000367802 */ /* 0x000fe40000000f00 */
[----:B------:R-:W-:Y:S05]  /*3060*/  CALL.REL.NOINC `($__internal_132_$__cuda_sm70_shflsync_bfly_p) ;  /* 0x000006b000007944 */ /* 0x000fea0003c00000 */
[----:B-1----:R-:W-:Y:S01]  /*3070*/  MOV R52, R114 ;  /* 0x0000007200347202 */ /* 0x002fe20000000f00 */
[----:B0-----:R-:W-:Y:S05]  /*3080*/  BRA `(.L_x_17822) ;  /* 0xffffee7000007947 */ /* 0x001fea000383ffff */
.L_x_17807:
[----:B------:R-:W-:Y:S01]  /*3090*/  HFMA2.MMA R114, -RZ, RZ, 0, 1.1920928955078125e-07 ;  /* 0x00000002ff727435 */ /* 0x000fe200000001ff */
[----:B------:R-:W-:Y:S02]  /*30a0*/  MOV R112, 0x1f ;  /* 0x0000001f00707802 */ /* 0x000fe40000000f00 */
[----:B------:R-:W-:Y:S02]  /*30b0*/  MOV R117, 0xffffffff ;  /* 0xffffffff00757802 */ /* 0x000fe40000000f00 */
[----:B------:R-:W-:-:S02]  /*30c0*/  MOV R54, 0x30e0 ;  /* 0x000030e000367802 */ /* 0x000fc40000000f00 */
[----:B------:R-:W-:Y:S05]  /*30d0*/  CALL.REL.NOINC `($__internal_132_$__cuda_sm70_shflsync_bfly_p) ;  /* 0x0000064000007944 */ /* 0x000fea0003c00000 */
[----:B01----:R-:W-:Y:S01]  /*30e0*/  FADD.FTZ R53, R53, R114 ;  /* 0x0000007235357221 */ /* 0x003fe20000010000 */
[----:B------:R-:W-:Y:S01]  /*30f0*/  HFMA2.MMA R114, -RZ, RZ, 0, 2.384185791015625e-07 ;  /* 0x00000004ff727435 */ /* 0x000fe200000001ff */
[----:B------:R-:W-:-:S02]  /*3100*/  MOV R112, 0x1f ;  /* 0x0000001f00707802 */ /* 0x000fc40000000f00 */
[----:B------:R-:W-:Y:S02]  /*3110*/  MOV R117, 0xffffffff ;  /* 0xffffffff00757802 */ /* 0x000fe40000000f00 */
[----:B------:R-:W-:Y:S02]  /*3120*/  MOV R54, 0x3140 ;  /* 0x0000314000367802 */ /* 0x000fe40000000f00 */
[----:B------:R-:W-:Y:S05]  /*3130*/  CALL.REL.NOINC `($__internal_132_$__cuda_sm70_shflsync_bfly_p) ;  /* 0x000005e000007944 */ /* 0x000fea0003c00000 */
[----:B01----:R-:W-:Y:S01]  /*3140*/  FADD.FTZ R53, R53, R114 ;  /* 0x0000007235357221 */ /* 0x003fe20000010000 */
[----:B------:R-:W-:Y:S01]  /*3150*/  HFMA2.MMA R114, -RZ, RZ, 0, 4.76837158203125e-07 ;  /* 0x00000008ff727435 */ /* 0x000fe200000001ff */
[----:B------:R-:W-:Y:S02]  /*3160*/  MOV R112, 0x1f ;  /* 0x0000001f00707802 */ /* 0x000fe40000000f00 */
[----:B------:R-:W-:Y:S02]  /*3170*/  MOV R117, 0xffffffff ;  /* 0xffffffff00757802 */ /* 0x000fe40000000f00 */
[----:B------:R-:W-:Y:S02]  /*3180*/  MOV R54, 0x31a0 ;  /* 0x000031a000367802 */ /* 0x000fe40000000f00 */
[----:B------:R-:W-:Y:S05]  /*3190*/  CALL.REL.NOINC `($__internal_132_$__cuda_sm70_shflsync_bfly_p) ;  /* 0x0000058000007944 */ /* 0x000fea0003c00000 */
[----:B01----:R-:W-:Y:S01]  /*31a0*/  FADD.FTZ R53, R53, R114 ;  /* 0x0000007235357221 */ /* 0x003fe20000010000 */
[----:B------:R-:W-:Y:S01]  /*31b0*/  HFMA2.MMA R114, -RZ, RZ, 0, 9.5367431640625e-07 ;  /* 0x00000010ff727435 */ /* 0x000fe200000001ff */
[----:B------:R-:W-:-:S02]  /*31c0*/  MOV R112, 0x1f ;  /* 0x0000001f00707802 */ /* 0x000fc40000000f00 */
[----:B------:R-:W-:Y:S02]  /*31d0*/  MOV R117, 0xffffffff ;  /* 0xffffffff00757802 */ /* 0x000fe40000000f00 */
[----:B------:R-:W-:Y:S02]  /*31e0*/  MOV R54, 0x3200 ;  /* 0x0000320000367802 */ /* 0x000fe40000000f00 */
[----:B------:R-:W-:Y:S05]  /*31f0*/  CALL.REL.NOINC `($__internal_132_$__cuda_sm70_shflsync_bfly_p) ;  /* 0x0000052000007944 */ /* 0x000fea0003c00000 */
        /* <DEDUP_REMOVED lines=55> */
[----:B------:R-:W-:Y:S05]  /*3570*/  CALL.REL.NOINC `($__internal_132_$__cuda_sm70_shflsync_bfly_p) ;  /* 0x000001a000007944 */ /* 0x000fea0003c00000 */
[----:B01----:R-:W-:Y:S01]  /*3580*/  FADD.FTZ R53, R53, R114 ;  /* 0x0000007235357221 */ /* 0x003fe20000010000 */
[----:B------:R-:W-:Y:S01]  /*3590*/  HFMA2.MMA R114, -RZ, RZ, 0, 1.1920928955078125e-07 ;  /* 0x00000002ff727435 */ /* 0x000fe200000001ff */
[----:B------:R-:W-:Y:S02]  /*35a0*/  MOV R112, 0x1f ;  /* 0x0000001f00707802 */ /* 0x000fe40000000f00 */
[----:B------:R-:W-:Y:S02]  /*35b0*/  MOV R117, 0xffffffff ;  /* 0xffffffff00757802 */ /* 0x000fe40000000f00 */
[----:B------:R-:W-:Y:S02]  /*35c0*/  MOV R54, 0x35e0 ;  /* 0x000035e000367802 */ /* 0x000fe40000000f00 */
[----:B------:R-:W-:Y:S05]  /*35d0*/  CALL.REL.NOINC `($__internal_132_$__cuda_sm70_shflsync_bfly_p) ;  /* 0x0000014000007944 */ /* 0x000fea0003c00000 */
[----:B01----:R-:W-:Y:S01]  /*35e0*/  FADD.FTZ R53, R53, R114 ;  /* 0x0000007235357221 */ /* 0x003fe20000010000 */
[----:B------:R-:W-:Y:S01]  /*35f0*/  HFMA2.MMA R114, -RZ, RZ, 0, 2.384185791015625e-07 ;  /* 0x00000004ff727435 */ /* 0x000fe200000001ff */
[----:B------:R-:W-:Y:S02]  /*3600*/  MOV R112, 0x1f ;  /* 0x0000001f00707802 */ /* 0x000fe40000000f00 */
[----:B------:R-:W-:-:S02]  /*3610*/  MOV R117, 0xffffffff ;  /* 0xffffffff00757802 */ /* 0x000fc40000000f00 */
        /* <DEDUP_REMOVED lines=8> */
[----:B-1----:R-:W-:Y:S01]  /*36a0*/  FADD.FTZ R115, R53, R114 ;  /* 0x0000007235737221 */ /* 0x002fe20000010000 */
[----:B------:R-:W-:Y:S01]  /*36b0*/  HFMA2.MMA R114, -RZ, RZ, 0, 9.5367431640625e-07 ;  /* 0x00000010ff727435 */ /* 0x000fe200000001ff */
[----:B0-----:R-:W-:Y:S02]  /*36c0*/  MOV R112, 0x1f ;  /* 0x0000001f00707802 */ /* 0x001fe40000000f00 */
[----:B------:R-:W-:-:S02]  /*36d0*/  MOV R117, 0xffffffff ;  /* 0xffffffff00757802 */ /* 0x000fc40000000f00 */
[----:B------:R-:W-:Y:S02]  /*36e0*/  MOV R53, R115 ;  /* 0x0000007300357202 */ /* 0x000fe40000000f00 */
[----:B------:R-:W-:Y:S02]  /*36f0*/  MOV R54, 0x3710 ;  /* 0x0000371000367802 */ /* 0x000fe40000000f00 */
[----:B------:R-:W-:Y:S05]  /*3700*/  CALL.REL.NOINC `($__internal_132_$__cuda_sm70_shflsync_bfly_p) ;  /* 0x0000001000007944 */ /* 0x000fea0003c00000 */
[----:B01----:R-:W-:Y:S05]  /*3710*/  BRA `(.L_x_17823) ;  /* 0xffffec3000007947 */ /* 0x003fea000383ffff */
        .weak           $__internal_132_$__cuda_sm70_shflsync_bfly_p
        .type           $__internal_132_$__cuda_sm70_shflsync_bfly_p,@function
        .size           $__internal_132_$__cuda_sm70_shflsync_bfly_p,(.L_x_22220 - $__internal_132_$__cuda_sm70_shflsync_bfly_p)
$__internal_132_$__cuda_sm70_shflsync_bfly_p:
[----:B------:R-:W-:Y:S01]  /*3720*/  HFMA2.MMA R55, -RZ, RZ, 0, 0 ;  /* 0x00000000ff377435 */ /* 0x000fe200000001ff */
[----:B------:R-:W-:Y:S04]  /*3730*/  WARPSYNC R117 ;  /* 0x0000007500007348 */ /* 0x000fe80003800000 */
[----:B------:R0:W1:Y:S01]  /*3740*/  SHFL.BFLY PT, R114, R53, R114, R112 ;  /* 0x0c00007235727389 */ /* 0x00006200000e0070 */
[----:B------:R-:W-:Y:S05]  /*3750*/  RET.REL.NODEC R54 `(_ZN10layer_norm13ln_fwd_kernelINS_13Kernel_traitsI6__halfffffjLj6144ELj1ELj1ELj8ELj16ENS_18Kernel_traits_baseILj6144ES2_ffffjLj256EEEEELb0ELb1ELb0ELb0EEEvNS_9FwdParamsE) ;  /* 0xffffc8a036007950 */ /* 0x000fea0003c3ffff */
.L_x_17824:
        /* <DEDUP_REMOVED lines=10> */
.L_x_22220:


//--------------------- .text._ZN10layer_norm13ln_fwd_kernelINS_13Kernel_traitsI6__halfffffjLj6144ELj1ELj1ELj8ELj16ENS_18Kernel_traits_baseILj6144ES2_ffffjLj256EEEEELb0ELb1ELb0ELb1EEEvNS_9FwdParamsE --------------------------
	.section	.text._ZN10layer_norm13ln_fwd_kernelINS_13Kernel_traitsI6__halfffffjLj6144ELj1ELj1ELj8ELj16ENS_18Kernel_traits_baseILj6144ES2_ffffjLj256EEEEELb0ELb1ELb0ELb1EEEvNS_9FwdParamsE,"ax",@progbits
	.sectioninfo	@"SHI_REGISTERS=127"
	.align	128
        .global         _ZN10layer_norm13ln_fwd_kernelINS_13Kernel_traitsI6__halfffffjLj6144ELj1ELj1ELj8ELj16ENS_18Kernel_traits_baseILj6144ES2_ffffjLj256EEEEELb0ELb1ELb0ELb1EEEvNS_9FwdParamsE
        .type           _ZN10layer_norm13ln_fwd_kernelINS_13Kernel_traitsI6__halfffffjLj6144ELj1ELj1ELj8ELj16ENS_18Kernel_traits_baseILj6144ES2_ffffjLj256EEEEELb0ELb1ELb0ELb1EEEvNS_9FwdParamsE,@function
        .size           _ZN10layer_norm13ln_fwd_kernelINS_13Kernel_traitsI6__halfffffjLj6144ELj1ELj1ELj8ELj16ENS_18Kernel_traits_baseILj6144ES2_ffffjLj256EEEEELb0ELb1ELb0ELb1EEEvNS_9FwdParamsE,(.L_x_22221 - _ZN10layer_norm13ln_fwd_kernelINS_13Kernel_traitsI6__halfffffjLj6144ELj1ELj1ELj8ELj16ENS_18Kernel_traits_baseILj6144ES2_ffffjLj256EEEEELb0ELb1ELb0ELb1EEEvNS_9FwdParamsE)
        .other          _ZN10layer_norm13ln_fwd_kernelINS_13Kernel_traitsI6__halfffffjLj6144ELj1ELj1ELj8ELj16ENS_18Kernel_traits_baseILj6144ES2_ffffjLj256EEEEELb0ELb1ELb0ELb1EEEvNS_9FwdParamsE,@"STO_CUDA_ENTRY STV_DEFAULT"
_ZN10layer_norm13ln_fwd_kernelINS_13Kernel_traitsI6__halfffffjLj6144ELj1ELj1ELj8ELj16ENS_18Kernel_traits_baseILj6144ES2_ffffjLj256EEEEELb0ELb1ELb0ELb1EEEvNS_9FwdParamsE:
.text._ZN10layer_norm13ln_fwd_kernelINS_13Kernel_traitsI6__halfffffjLj6144ELj1ELj1ELj8ELj16ENS_18Kernel_traits_baseILj6144ES2_ffffjLj256EEEEELb0ELb1ELb0ELb1EEEvNS_9FwdParamsE:
        /* <DEDUP_REMOVED lines=21> */
[----:B0-----:R-:W-:Y:S01]  /*0150*/  LOP3.LUT R107, R107, 0xff, RZ, 0xc0, !PT ;  /* 0x000000ff6b6b7812 */ /* 0x001fe200078ec0ff */
[----:B------:R0:W2:Y:S03]  /*0160*/  LDG.E.64 R80, [R6.64] ;  /* 0x0000000406507981 */ /* 0x0000a6000c1e1b00 */
[----:B------:R-:W-:Y:S01]  /*0170*/  LEA R8, P1, R107, c[0x0][0x1c8], 0x3 ;  /* 0x000072006b087a11 */ /* 0x000fe200078218ff */
[----:B------:R0:W3:Y:S03]  /*0180*/  LDG.E.64 R14, [R6.64+0x800] ;  /* 0x00080004060e7981 */ /* 0x0000e6000c1e1b00 */
[----:B------:R-:W-:Y:S01]  /*0190*/  IADD3.X R9, RZ, c[0x0][0x1cc], RZ, P1, !PT ;  /* 0x00007300ff097a10 */ /* 0x000fe20000ffe4ff */
[----:B------:R0:W4:Y:S04]  /*01a0*/  LDG.E.64 R16, [R6.64+0x1000] ;  /* 0x0010000406107981 */ /* 0x000128000c1e1b00 */
[----:B------:R1:W4:Y:S04]  /*01b0*/  LDG.E.64 R102, [R8.64] ;  /* 0x0000000408667981 */ /* 0x000328000c1e1b00 */
[----:B------:R1:W4:Y:S04]  /*01c0*/  LDG.E.64 R98, [R8.64+0x800] ;  /* 0x0008000408627981 */ /* 0x000328000c1e1b00 */
[----:B------:R1:W4:Y:S04]  /*01d0*/  LDG.E.64 R94, [R8.64+0x1000] ;  /* 0x00100004085e7981 */ /* 0x000328000c1e1b00 */
[----:B------:R1:W4:Y:S04]  /*01e0*/  LDG.E.64 R90, [R8.64+0x1800] ;  /* 0x00180004085a7981 */ /* 0x000328000c1e1b00 */
[----:B------:R1:W4:Y:S04]  /*01f0*/  LDG.E.64 R86, [R8.64+0x2000] ;  /* 0x0020000408567981 */ /* 0x000328000c1e1b00 */
        /* <DEDUP_REMOVED lines=10> */
[----:B------:R-:W-:Y:S01]  /*02a0*/  HFMA2.MMA R27, -RZ, RZ, 0, 5.9604644775390625e-08 ;  /* 0x00000001ff1b7435 */ /* 0x000fe200000001ff */
[--C-:B------:R-:W-:Y:S01]  /*02b0*/  SHF.R.U64 R13, R10, 0x10, R11.reuse ;  /* 0x000000100a0d7819 */ /* 0x100fe2000000120b */
[----:B------:R-:W-:Y:S01]  /*02c0*/  HADD2.F32 R67, -RZ, R10.H0_H0 ;  /* 0x2000000aff437230 */ /* 0x000fe20000004100 */
[----:B------:R-:W-:Y:S01]  /*02d0*/  SHF.R.U32.HI R12, RZ, 0x10, R11 ;  /* 0x00000010ff0c7819 */ /* 0x000fe2000001160b */
[----:B------:R-:W-:Y:S01]  /*02e0*/  HADD2.F32 R66, -RZ, R11.H0_H0 ;  /* 0x2000000bff427230 */ /* 0x000fe20000004100 */
[----:B------:R-:W-:-:S02]  /*02f0*/  SHF.R.U32.HI R0, RZ, 0x10, R57 ;  /* 0x00000010ff007819 */ /* 0x000fc40000011639 */
[--C-:B------:R-:W-:Y:S02]  /*0300*/  SHF.R.U64 R11, R64, 0x10, R65.reuse ;  /* 0x00000010400b7819 */ /* 0x100fe40000001241 */
[----:B------:R-:W-:Y:S02]  /*0310*/  SHF.R.U32.HI R10, RZ, 0x10, R65 ;  /* 0x00000010ff0a7819 */ /* 0x000fe40000011641 */
[--C-:B-1----:R-:W-:Y:S02]  /*0320*/  SHF.R.U64 R9, R62, 0x10, R63.reuse ;  /* 0x000000103e097819 */ /* 0x102fe4000000123f */
[----:B------:R-:W-:Y:S02]  /*0330*/  SHF.R.U32.HI R8, RZ, 0x10, R63 ;  /* 0x00000010ff087819 */ /* 0x000fe4000001163f */
[--C-:B0-----:R-:W-:Y:S02]  /*0340*/  SHF.R.U64 R7, R60, 0x10, R61.reuse ;  /* 0x000000103c077819 */ /* 0x101fe4000000123d */
[----:B------:R-:W-:-:S02]  /*0350*/  SHF.R.U32.HI R6, RZ, 0x10, R61 ;  /* 0x00000010ff067819 */ /* 0x000fc4000001163d */
[--C-:B------:R-:W-:Y:S02]  /*0360*/  SHF.R.U64 R26, R58, 0x10, R59.reuse ;  /* 0x000000103a1a7819 */ /* 0x100fe4000000123b */
[----:B------:R-:W-:Y:S02]  /*0370*/  SHF.R.U32.HI R25, RZ, 0x10, R59 ;  /* 0x00000010ff197819 */ /* 0x000fe4000001163b */
[----:B------:R-:W-:Y:S01]  /*0380*/  SHF.R.U64 R24, R56, 0x10, R57 ;  /* 0x0000001038187819 */ /* 0x000fe20000001239 */
        /* <DEDUP_REMOVED lines=17> */
[----:B------:R-:W-:Y:S01]  /*04a0*/  HADD2.F32 R6, -RZ, R6.H0_H0 ;  /* 0x20000006ff067230 */ /* 0x000fe20000004100 */
[----:B------:R-:W-:Y:S01]  /*04b0*/  ULDC.U8 UR6, c[0x0][0x1f0] ;  /* 0x00007c0000067ab9 */ /* 0x000fe20000000000 */
[--C-:B--2---:R-:W-:Y:S02]  /*04c0*/  SHF.R.U64 R78, R80, 0x10, R81.reuse ;  /* 0x00000010504e7819 */ /* 0x104fe40000001251 */
[----:B------:R-:W-:Y:S02]  /*04d0*/  SHF.R.U32.HI R79, RZ, 0x10, R81 ;  /* 0x00000010ff4f7819 */ /* 0x000fe40000011651 */
[--C-:B---3--:R-:W-:Y:S02]  /*04e0*/  SHF.R.U64 R68, R14, 0x10, R15.reuse ;  /* 0x000000100e447819 */ /* 0x108fe4000000120f */
[----:B------:R-:W-:-:S02]  /*04f0*/  SHF.R.U32.HI R69, RZ, 0x10, R15 ;  /* 0x00000010ff457819 */ /* 0x000fc4000001160f */
[--C-:B----4-:R-:W-:Y:S02]  /*0500*/  SHF.R.U64 R70, R16, 0x10, R17.reuse ;  /* 0x0000001010467819 */ /* 0x110fe40000001211 */
[----:B------:R-:W-:Y:S02]  /*0510*/  SHF.R.U32.HI R71, RZ, 0x10, R17 ;  /* 0x00000010ff477819 */ /* 0x000fe40000011611 */
[--C-:B------:R-:W-:Y:S01]  /*0520*/  SHF.R.U64 R104, R102, 0x10, R103.reuse ;  /* 0x0000001066687819 */ /* 0x100fe20000001267 */
[----:B------:R-:W-:Y:S01]  /*0530*/  HADD2.F32 R105, -RZ, R102.H0_H0 ;  /* 0x20000066ff697230 */ /* 0x000fe20000004100 */
[----:B------:R-:W-:Y:S02]  /*0540*/  SHF.R.U32.HI R102, RZ, 0x10, R103 ;  /* 0x00000010ff667819 */ /* 0x000fe40000011667 */
[--C-:B------:R-:W-:Y:S01]  /*0550*/  SHF.R.U64 R100, R98, 0x10, R99.reuse ;  /* 0x0000001062647819 */ /* 0x100fe20000001263 */
[----:B------:R-:W-:Y:S01]  /*0560*/  HADD2.F32 R101, -RZ, R98.H0_H0 ;  /* 0x20000062ff657230 */ /* 0x000fe20000004100 */
[----:B------:R-:W-:-:S02]  /*0570*/  SHF.R.U32.HI R98, RZ, 0x10, R99 ;  /* 0x00000010ff627819 */ /* 0x000fc40000011663 */
[--C-:B------:R-:W-:Y:S01]  /*0580*/  SHF.R.U64 R96, R94, 0x10, R95.reuse ;  /* 0x000000105e607819 */ /* 0x100fe2000000125f */
[----:B------:R-:W-:Y:S01]  /*0590*/  HADD2.F32 R97, -RZ, R94.H0_H0 ;  /* 0x2000005eff617230 */ /* 0x000fe20000004100 */
        /* <DEDUP_REMOVED lines=10> */
[--C-:B------:R-:W-:Y:S02]  /*0640*/  SHF.R.U64 R72, R28, 0x10, R29.reuse ;  /* 0x000000101c487819 */ /* 0x100fe4000000121d */
[----:B------:R-:W-:Y:S02]  /*0650*/  SHF.R.U32.HI R73, RZ, 0x10, R29 ;  /* 0x00000010ff497819 */ /* 0x000fe4000001161d */
[--C-:B------:R-:W-:Y:S02]  /*0660*/  SHF.R.U64 R74, R4, 0x10, R5.reuse ;  /* 0x00000010044a7819 */ /* 0x100fe40000001205 */
[----:B------:R-:W-:-:S02]  /*0670*/  SHF.R.U32.HI R75, RZ, 0x10, R5 ;  /* 0x00000010ff4b7819 */ /* 0x000fc40000011605 */
[--C-:B------:R-:W-:Y:S02]  /*0680*/  SHF.R.U64 R76, R2, 0x10, R3.reuse ;  /* 0x00000010024c7819 */ /* 0x100fe40000001203 */
[----:B------:R-:W-:Y:S01]  /*0690*/  SHF.R.U32.HI R77, RZ, 0x10, R3 ;  /* 0x00000010ff4d7819 */ /* 0x000fe20000011603 */
        /* <DEDUP_REMOVED lines=8> */
[----:B------:R-:W-:Y:S01]  /*0720*/  HADD2.F32 R2, -RZ, R0.H0_H0 ;  /* 0x20000000ff027230 */ /* 0x000fe20000004100 */
[----:B------:R-:W-:Y:S01]  /*0730*/  PRMT R0, R27, 0x7610, R0 ;  /* 0x000076101b007816 */ /* 0x000fe20000000000 */
        /* <DEDUP_REMOVED lines=37> */
.L_x_17828:
[----:B------:R-:W-:Y:S01]  /*0990*/  ISETP.NE.U32.AND P1, PT, RZ, c[0x0][0x1c0], PT ;  /* 0x00007000ff007a0c */ /* 0x000fe20003f25070 */
[----:B------:R-:W-:Y:S01]  /*09a0*/  IMAD R28, R106, c[0x0][0x168], RZ ;  /* 0x00005a006a1c7a24 */ /* 0x000fe200078e02ff */
[----:B------:R-:W-:-:S02]  /*09b0*/  ISETP.NE.U32.AND P0, PT, RZ, c[0x0][0x180], PT ;  /* 0x00006000ff007a0c */ /* 0x000fc40003f05070 */
[----:B------:R-:W-:Y:S02]  /*09c0*/  ISETP.NE.AND.EX P1, PT, RZ, c[0x0][0x1c4], PT, P1 ;  /* 0x00007100ff007a0c */ /* 0x000fe40003f25310 */
[----:B------:R-:W-:Y:S02]  /*09d0*/  SHF.R.S32.HI R29, RZ, 0x1f, R28 ;  /* 0x0000001fff1d7819 */ /* 0x000fe4000001141c */
[----:B------:R-:W-:Y:S02]  /*09e0*/  MOV R111, 0x10 ;  /* 0x00000010006f7802 */ /* 0x000fe40000000f00 */
[----:B------:R-:W-:Y:S02]  /*09f0*/  LEA.HI R28, R29, R28, RZ, 0x2 ;  /* 0x0000001c1d1c7211 */ /* 0x000fe400078f10ff */
[----:B------:R-:W-:Y:S02]  /*0a00*/  ISETP.NE.AND.EX P0, PT, RZ, c[0x0][0x184], PT, P0 ;  /* 0x00006100ff007a0c */ /* 0x000fe40003f05300 */
[----:B------:R-:W-:-:S02]  /*0a10*/  LEA.HI.SX32 R109, R28, R107, 0x1e ;  /* 0x0000006b1c6d7211 */ /* 0x000fc400078ff2ff */
[----:B------:R-:W-:Y:S02]  /*0a20*/  MOV R113, 0x3f800000 ;  /* 0x3f80000000717802 */ /* 0x000fe40000000f00 */
[----:B------:R-:W-:Y:S01]  /*0a30*/  @P1 MOV R35, 0x4 ;  /* 0x0000000400231802 */ /* 0x000fe20000000f00 */
[----:B------:R-:W-:-:S04]  /*0a40*/  IMAD.WIDE.U32 R28, R109, R111, c[0x0][0x170] ;  /* 0x00005c006d1c7625 */ /* 0x000fc800078e006f */
[----:B------:R-:W-:Y:S02]  /*0a50*/  @P1 IMAD.WIDE R34, R106, R35, c[0x0][0x1c0] ;  /* 0x000070006a221625 */ /* 0x000fe400078e0223 */
[----:B------:R-:W2:Y:S04]  /*0a60*/  LDG.E.128 R28, [R28.64] ;  /* 0x000000041c1c7981 */ /* 0x000ea8000c1e1d00 */
[----:B------:R-:W2:Y:S01]  /*0a70*/  @P1 LDG.E R113, [R34.64] ;  /* 0x0000000422711981 */ /* 0x000ea2000c1e1900 */
[----:B------:R-:W-:-:S05]  /*0a80*/  @P0 IMAD.WIDE.U32 R32, R109, R111, c[0x0][0x180] ;  /* 0x000060006d200625 */ /* 0x000fca00078e006f */
[----:B------:R0:W3:Y:S01]  /*0a90*/  @P0 LDG.E.128 R24, [R32.64] ;  /* 0x0000000420180981 */ /* 0x0000e2000c1e1d00 */
[----:B------:R-:W-:-:S04]  /*0aa0*/  ISETP.NE.U32.AND P1, PT, RZ, c[0x0][0x180], PT ;  /* 0x00006000ff007a0c */ /* 0x000fc80003f25070 */
[----:B------:R-:W-:Y:S02]  /*0ab0*/  ISETP.NE.AND.EX P1, PT, RZ, c[0x0][0x184], PT, P1 ;  /* 0x00006100ff007a0c */ /* 0x000fe40003f25310 */
[C---:B------:R-:W-:Y:S01]  /*0ac0*/  IADD3 R108, R109.reuse, 0x100, RZ ;  /* 0x000001006d6c7810 */ /* 0x040fe20007ffe0ff */
[----:B------:R-:W-:-:S04]  /*0ad0*/  IMAD.WIDE.U32 R38, R109, R111, c[0x0][0x188] ;  /* 0x000062006d267625 */ /* 0x000fc800078e006f */
[----:B0-----:R-:W-:-:S04]  /*0ae0*/  IMAD.WIDE.U32 R32, R108, R111, c[0x0][0x170] ;  /* 0x00005c006c207625 */ /* 0x001fc800078e006f */
[-C--:B--2---:R-:W-:Y:S02]  /*0af0*/  FMUL.FTZ R36, R28, R113.reuse ;  /* 0x000000711c247220 */ /* 0x084fe40000410000 */
        /* <DEDUP_REMOVED lines=11> */
[----:B------:R-:W-:-:S04]  /*0bb0*/  MOV R48, R24 ;  /* 0x0000001800307202 */ /* 0x000fc80000000f00 */
[----:B------:R0:W-:Y:S01]  /*0bc0*/  STG.E.128 [R38.64], R28 ;  /* 0x0000001c26007986 */ /* 0x0001e2000c101d04 */
[----:B------:R-:W-:-:S03]  /*0bd0*/  MOV R49, R25 ;  /* 0x0000001900317202 */ /* 0x000fc60000000f00 */
[----:B------:R-:W2:Y:S01]  /*0be0*/  LDG.E.128 R32, [R32.64] ;  /* 0x0000000420207981 */ /* 0x000ea2000c1e1d00 */
[----:B------:R-:W-:Y:S01]  /*0bf0*/  MOV R50, R26 ;  /* 0x0000001a00327202 */ /* 0x000fe20000000f00 */
[----:B------:R-:W-:Y:S01]  /*0c00*/  @P0 IMAD.WIDE.U32 R36, R111, R108, c[0x0][0x180] ;  /* 0x000060006f240625 */ /* 0x000fe200078e006c */
[----:B------:R-:W-:-:S06]  /*0c10*/  MOV R51, R27 ;  /* 0x0000001b00337202 */ /* 0x000fcc0000000f00 */
[----:B------:R1:W3:Y:S01]  /*0c20*/  @P0 LDG.E.128 R48, [R36.64] ;  /* 0x0000000424300981 */ /* 0x0002e2000c1e1d00 */
[----:B------:R-:W-:Y:S01]  /*0c30*/  IADD3 R110, R109, 0x200, RZ ;  /* 0x000002006d6e7810 */ /* 0x000fe20007ffe0ff */
[----:B------:R-:W-:-:S04]  /*0c40*/  IMAD.WIDE.U32 R42, R111, R108, c[0x0][0x188] ;  /* 0x000062006f2a7625 */ /* 0x000fc800078e006c */
[----:B-1----:R-:W-:-:S04]  /*0c50*/  IMAD.WIDE.U32 R36, R110, R111, c[0x0][0x170] ;  /* 0x00005c006e247625 */ /* 0x002fc800078e006f */
        /* <DEDUP_REMOVED lines=11> */
[----:B------:R-:W-:-:S05]  /*0d10*/  @P1 FADD.FTZ R35, R51, R35 ;  /* 0x0000002333231221 */ /* 0x000fca0000010000 */
[----:B------:R1:W-:Y:S01]  /*0d20*/  STG.E.128 [R42.64], R32 ;  /* 0x000000202a007986 */ /* 0x0003e2000c101d04 */
[----:B------:R-:W-:-:S03]  /*0d30*/  @P0 IMAD.WIDE.U32 R40, R111, R110, c[0x0][0x180] ;  /* 0x000060006f280625 */ /* 0x000fc600078e006e */
[----:B0-----:R-:W2:Y:S01]  /*0d40*/  LDG.E.128 R36, [R36.64] ;  /* 0x0000000424247981 */ /* 0x001ea2000c1e1d00 */
[----:B------:R-:W-:Y:S02]  /*0d50*/  @P0 MOV R24, R48 ;  /* 0x0000003000180202 */ /* 0x000fe40000000f00 */
[----:B------:R-:W-:Y:S02]  /*0d60*/  @P0 MOV R25, R49 ;  /* 0x0000003100190202 */ /* 0x000fe40000000f00 */
[----:B------:R-:W-:Y:S02]  /*0d70*/  @P0 MOV R26, R50 ;  /* 0x00000032001a0202 */ /* 0x000fe40000000f00 */
[----:B------:R-:W-:Y:S02]  /*0d80*/  @P0 MOV R27, R51 ;  /* 0x00000033001b0202 */ /* 0x000fe40000000f00 */
[----:B------:R0:W3:Y:S01]  /*0d90*/  @P0 LDG.E.128 R48, [R40.64] ;  /* 0x0000000428300981 */ /* 0x0000e2000c1e1d00 */
[----:B------:R-:W-:Y:S01]  /*0da0*/  IADD3 R112, R109, 0x300, RZ ;  /* 0x000003006d707810 */ /* 0x000fe20007ffe0ff */
        /* <DEDUP_REMOVED lines=16> */
[----:B-1----:R-:W2:Y:S01]  /*0eb0*/  LDG.E.128 R40, [R40.64] ;  /* 0x0000000428287981 */ /* 0x002ea2000c1e1d00 */
[----:B------:R-:W-:Y:S02]  /*0ec0*/  @P0 MOV R24, R48 ;  /* 0x0000003000180202 */ /* 0x000fe40000000f00 */
[----:B------:R-:W-:Y:S02]  /*0ed0*/  @P0 MOV R25, R49 ;  /* 0x0000003100190202 */ /* 0x000fe40000000f00 */
[----:B------:R-:W-:Y:S02]  /*0ee0*/  @P0 MOV R26, R50 ;  /* 0x00000032001a0202 */ /* 0x000fe40000000f00 */
[----:B------:R-:W-:Y:S02]  /*0ef0*/  @P0 MOV R27, R51 ;  /* 0x00000033001b0202 */ /* 0x000fe40000000f00 */
        /* <DEDUP_REMOVED lines=16> */
[----:B------:R1:W-:Y:S04]  /*1000*/  STG.E.128 [R54.64], R40 ;  /* 0x0000002836007986 */ /* 0x0003e8000c101d04 */
[----:B0-----:R-:W2:Y:S01]  /*1010*/  LDG.E.128 R44, [R44.64] ;  /* 0x000000042c2c7981 */ /* 0x001ea2000c1e1d00 */
[----:B------:R-:W-:Y:S01]  /*1020*/  @P0 IMAD.WIDE.U32 R52, R111, R114, c[0x0][0x180] ;  /* 0x000060006f340625 */ /* 0x000fe200078e0072 */
[----:B------:R-:W-:Y:S02]  /*1030*/  @P0 MOV R24, R48 ;  /* 0x0000003000180202 */ /* 0x000fe40000000f00 */
[----:B------:R-:W-:Y:S02]  /*1040*/  @P0 MOV R25, R49 ;  /* 0x0000003100190202 */ /* 0x000fe40000000f00 */
[----:B------:R-:W-:-:S02]  /*1050*/  @P0 MOV R26, R50 ;  /* 0x00000032001a0202 */ /* 0x000fc40000000f00 */
[----:B------:R-:W-:Y:S02]  /*1060*/  @P0 MOV R27, R51 ;  /* 0x00000033001b0202 */ /* 0x000fe40000000f00 */
[----:B------:R-:W3:Y:S01]  /*1070*/  @P0 LDG.E.128 R48, [R52.64] ;  /* 0x0000000434300981 */ /* 0x000ee2000c1e1d00 */
[----:B------:R-:W-:-:S04]  /*1080*/  IMAD.WIDE.U32 R120, R111, R114, c[0x0][0x188] ;  /* 0x000062006f787625 */ /* 0x000fc800078e0072 */
[----:B------:R-:W-:Y:S02]  /*1090*/  FADD.FTZ R122, RZ, R28 ;  /* 0x0000001cff7a7221 */ /* 0x000fe40000010000 */
[-C--:B--2---:R-:W-:Y:S02]  /*10a0*/  FMUL.FTZ R116, R44, R113.reuse ;  /* 0x000000712c747220 */ /* 0x084fe40000410000 */
[-C--:B------:R-:W-:Y:S02]  /*10b0*/  FMUL.FTZ R115, R45, R113.reuse ;  /* 0x000000712d737220 */ /* 0x080fe40000410000 */
[-C--:B------:R-:W-:Y:S02]  /*10c0*/  FMUL.FTZ R46, R46, R113.reuse ;  /* 0x000000712e2e7220 */ /* 0x080fe40000410000 */
[----:B------:R-:W-:Y:S02]  /*10d0*/  FMUL.FTZ R47, R47, R113 ;  /* 0x000000712f2f7220 */ /* 0x000fe40000410000 */
[----:B------:R-:W-:Y:S01]  /*10e0*/  FMUL.FTZ R44, R89, R116 ;  /* 0x00000074592c7220 */ /* 0x000fe20000410000 */
[----:B------:R-:W-:Y:S01]  /*10f0*/  IADD3 R116, R109, 0x500, RZ ;  /* 0x000005006d747810 */ /* 0x000fe20007ffe0ff */
[----:B------:R-:W-:-:S02]  /*1100*/  FMUL.FTZ R45, R88, R115 ;  /* 0x00000073582d7220 */ /* 0x000fc40000410000 */
[----:B------:R-:W-:Y:S02]  /*1110*/  FMUL.FTZ R46, R87, R46 ;  /* 0x0000002e572e7220 */ /* 0x000fe40000410000 */
[----:B------:R-:W-:Y:S02]  /*1120*/  FMUL.FTZ R47, R86, R47 ;  /* 0x0000002f562f7220 */ /* 0x000fe40000410000 */
[----:B---3--:R-:W-:Y:S02]  /*1130*/  @P1 FADD.FTZ R44, R48, R44 ;  /* 0x0000002c302c1221 */ /* 0x008fe40000010000 */
[----:B------:R-:W-:Y:S02]  /*1140*/  @P1 FADD.FTZ R45, R49, R45 ;  /* 0x0000002d312d1221 */ /* 0x000fe40000010000 */
[----:B------:R-:W-:Y:S02]  /*1150*/  @P1 FADD.FTZ R46, R50, R46 ;  /* 0x0000002e322e1221 */ /* 0x000fe40000010000 */
[----:B------:R-:W-:-:S02]  /*1160*/  @P1 FADD.FTZ R47, R51, R47 ;  /* 0x0000002f332f1221 */ /* 0x000fc40000010000 */
[----:B------:R-:W-:Y:S01]  /*1170*/  IMAD.WIDE.U32 R52, R116, R111, c[0x0][0x170] ;  /* 0x00005c0074347625 */ /* 0x000fe200078e006f */
[----:B------:R-:W-:Y:S02]  /*1180*/  @P0 MOV R24, R48 ;  /* 0x0000003000180202 */ /* 0x000fe40000000f00 */
[----:B------:R0:W-:Y:S01]  /*1190*/  STG.E.128 [R120.64], R44 ;  /* 0x0000002c78007986 */ /* 0x0001e2000c101d04 */
[----:B------:R-:W-:Y:S01]  /*11a0*/  @P0 MOV R25, R49 ;  /* 0x0000003100190202 */ /* 0x000fe20000000f00 */
[----:B------:R-:W-:Y:S01]  /*11b0*/  @P0 IMAD.WIDE.U32 R118, R111, R116, c[0x0][0x180] ;  /* 0x000060006f760625 */ /* 0x000fe200078e0074 */
[----:B------:R-:W-:Y:S01]  /*11c0*/  @P0 MOV R26, R50 ;  /* 0x00000032001a0202 */ /* 0x000fe20000000f00 */
[----:B-1----:R-:W2:Y:S01]  /*11d0*/  LDG.E.128 R52, [R52.64] ;  /* 0x0000000434347981 */ /* 0x002ea2000c1e1d00 */
[----:B------:R-:W-:-:S06]  /*11e0*/  @P0 MOV R27, R51 ;  /* 0x00000033001b0202 */ /* 0x000fcc0000000f00 */
[----:B------:R1:W3:Y:S01]  /*11f0*/  @P0 LDG.E.128 R24, [R118.64] ;  /* 0x0000000476180981 */ /* 0x0002e2000c1e1d00 */
        /* <DEDUP_REMOVED lines=9> */
[----:B-1----:R-:W-:Y:S02]  /*1290*/  FADD.FTZ R118, R38, R115 ;  /* 0x0000007326767221 */ /* 0x002fe40000010000 */
[-C--:B--2---:R-:W-:Y:S02]  /*12a0*/  FMUL.FTZ R52, R52, R113.reuse ;  /* 0x0000007134347220 */ /* 0x084fe40000410000 */
[-C--:B------:R-:W-:Y:S02]  /*12b0*/  FMUL.FTZ R53, R53, R113.reuse ;  /* 0x0000007135357220 */ /* 0x080fe40000410000 */
[-C--:B------:R-:W-:Y:S02]  /*12c0*/  FMUL.FTZ R54, R54, R113.reuse ;  /* 0x0000007136367220 */ /* 0x080fe40000410000 */
[----:B------:R-:W-:Y:S02]  /*12d0*/  FMUL.FTZ R55, R55, R113 ;  /* 0x0000007137377220 */ /* 0x000fe40000410000 */
[----:B------:R-:W-:Y:S01]  /*12e0*/  FADD.FTZ R113, R39, R118 ;  /* 0x0000007627717221 */ /* 0x000fe20000010000 */
[----:B---3--:R-:W-:-:S03]  /*12f0*/  @P0 MOV R48, R24 ;  /* 0x0000001800300202 */ /* 0x008fc60000000f00 */
[----:B------:R-:W-:Y:S02]  /*1300*/  FADD.FTZ R118, R40, R113 ;  /* 0x0000007128767221 */ /* 0x000fe40000010000 */
[----:B------:R-:W-:Y:S02]  /*1310*/  FMUL.FTZ R52, R85, R52 ;  /* 0x0000003455347220 */ /* 0x000fe40000410000 */
[----:B------:R-:W-:Y:S01]  /*1320*/  FADD.FTZ R113, R41, R118 ;  /* 0x0000007629717221 */ /* 0x000fe20000010000 */
[----:B------:R-:W-:Y:S01]  /*1330*/  @P0 MOV R49, R25 ;  /* 0x0000001900310202 */ /* 0x000fe20000000f00 */
[----:B------:R-:W-:Y:S02]  /*1340*/  @P1 FADD.FTZ R52, R52, R48 ;  /* 0x0000003034341221 */ /* 0x000fe40000010000 */
[----:B------:R-:W-:Y:S02]  /*1350*/  FMUL.FTZ R53, R84, R53 ;  /* 0x0000003554357220 */ /* 0x000fe40000410000 */
[----:B------:R-:W-:-:S02]  /*1360*/  FADD.FTZ R48, R42, R113 ;  /* 0x000000712a307221 */ /* 0x000fc40000010000 */
[----:B------:R-:W-:Y:S02]  /*1370*/  @P1 FADD.FTZ R53, R53, R49 ;  /* 0x0000003135351221 */ /* 0x000fe40000010000 */
[----:B------:R-:W-:Y:S01]  /*1380*/  FADD.FTZ R49, R43, R48 ;  /* 0x000000302b317221 */ /* 0x000fe20000010000 */
[----:B------:R-:W0:Y:S01]  /*1390*/  S2R R113, SR_TID.X ;  /* 0x0000000000717919 */ /* 0x000e220000002100 */
[----:B------:R-:W-:Y:S01]  /*13a0*/  @P0 MOV R50, R26 ;  /* 0x0000001a00320202 */ /* 0x000fe20000000f00 */
[----:B------:R-:W-:Y:S01]  /*13b0*/  FMUL.FTZ R54, R83, R54 ;  /* 0x0000003653367220 */ /* 0x000fe20000410000 */
[----:B------:R-:W-:Y:S01]  /*13c0*/  @P0 MOV R51, R27 ;  /* 0x0000001b00330202 */ /* 0x000fe20000000f00 */
[----:B------:R-:W-:Y:S02]  /*13d0*/  FADD.FTZ R48, R44, R49 ;  /* 0x000000312c307221 */ /* 0x000fe40000010000 */
[----:B------:R-:W-:Y:S02]  /*13e0*/  FMUL.FTZ R55, R82, R55 ;  /* 0x0000003752377220 */ /* 0x000fe40000410000 */
[----:B------:R-:W-:-:S02]  /*13f0*/  FADD.FTZ R115, R45, R48 ;  /* 0x000000302d737221 */ /* 0x000fc40000010000 */
[----:B------:R-:W-:Y:S02]  /*1400*/  @P1 FADD.FTZ R54, R54, R50 ;  /* 0x0000003236361221 */ /* 0x000fe40000010000 */
[----:B------:R-:W-:Y:S02]  /*1410*/  @P1 FADD.FTZ R55, R55, R51 ;  /* 0x0000003337371221 */ /* 0x000fe40000010000 */
[----:B------:R-:W-:-:S04]  /*1420*/  IMAD.WIDE.U32 R48, R111, R116, c[0x0][0x188] ;  /* 0x000062006f307625 */ /* 0x000fc800078e0074 */
[----:B------:R-:W-:Y:S01]  /*1430*/  FADD.FTZ R50, R46, R115 ;  /* 0x000000732e327221 */ /* 0x000fe20000010000 */
[----:B------:R1:W-:Y:S03]  /*1440*/  STG.E.128 [R48.64], R52 ;  /* 0x0000003430007986 */ /* 0x0003e6000c101d04 */
        /* <DEDUP_REMOVED lines=12> */
.L_x_17829:
        /* <DEDUP_REMOVED lines=67> */
[----:B0-----:R0:W1:Y:S02]  /*1940*/  SHFL.BFLY PT, R120, R49, 0x10, 0x1f ;  /* 0x0e001f0031787f89 */ /* 0x00106400000e0000 */
.L_x_17830:
[----:B------:R-:W2:Y:S01]  /*1950*/  S2R R111, SR_TID.X ;  /* 0x00000000006f7919 */ /* 0x000ea20000002100 */
[----:B------:R-:W-:Y:S01]  /*1960*/  @!P0 SHF.R.U32.HI R50, RZ, 0x5, R113 ;  /* 0x00000005ff328819 */ /* 0x000fe20000011671 */
[----:B01----:R-:W-:Y:S01]  /*1970*/  FADD.FTZ R49, R120, R49 ;  /* 0x0000003178317221 */ /* 0x003fe20000010000 */
        /* <DEDUP_REMOVED lines=18> */
[----:B------:R-:W2:Y:S01]  /*1aa0*/  I2F R48, R118 ;  /* 0x0000007600307306 */ /* 0x000ea20000201400 */
[----:B-1----:R-:W1:Y:S04]  /*1ab0*/  SHFL.DOWN PT, R121, R50, 0x4, 0x1f ;  /* 0x08801f0032797f89 */ /* 0x002e6800000e0000 */
[----:B------:R-:W3:Y:S03]  /*1ac0*/  SHFL.DOWN PT, R120, R51, 0x4, 0x1f ;  /* 0x08801f0033787f89 */ /* 0x000ee600000e0000 */
[----:B--2---:R-:W2:Y:S01]  /*1ad0*/  MUFU.RCP R117, R48 ;  /* 0x0000003000757308 */ /* 0x004ea20000001000 */
[----:B0-----:R-:W-:-:S07]  /*1ae0*/  IADD3 R118, R118, R113, RZ ;  /* 0x0000007176767210 */ /* 0x001fce0007ffe0ff */
[----:B------:R-:W-:Y:S01]  /*1af0*/  I2F R113, R113 ;  /* 0x0000007100717306 */ /* 0x000fe20000201400 */
[C---:B-1----:R-:W-:Y:S02]  /*1b00*/  FMUL.FTZ R115, R121.reuse, R49 ;  /* 0x0000003179737220 */ /* 0x042fe40000410000 */
[----:B------:R-:W-:Y:S02]  /*1b10*/  FADD.FTZ R121, -R121, R50 ;  /* 0x0000003279797221 */ /* 0x000fe40000010100 */
[----:B------:R-:W-:Y:S02]  /*1b20*/  FFMA.FTZ R115, R123, R50, R115 ;  /* 0x000000327b737223 */ /* 0x000fe40000010073 */
[----:B------:R-:W-:Y:S02]  /*1b30*/  FMUL.FTZ R121, R121, R121 ;  /* 0x0000007979797220 */ /* 0x000fe40000410000 */
[----:B--2---:R-:W-:Y:S02]  /*1b40*/  FMUL.FTZ R115, R117, R115 ;  /* 0x0000007375737220 */ /* 0x004fe40000410000 */
[----:B------:R-:W-:-:S02]  /*1b50*/  FMUL.FTZ R124, R121, R123 ;  /* 0x0000007b797c7220 */ /* 0x000fc40000410000 */
[----:B---3--:R-:W-:Y:S01]  /*1b60*/  FADD.FTZ R120, R120, R51 ;  /* 0x0000003378787221 */ /* 0x008fe20000010000 */
[----:B------:R-:W0:Y:S01]  /*1b70*/  SHFL.DOWN PT, R50, R115, 0x2, 0x1f ;  /* 0x08401f0073327f89 */ /* 0x000e2200000e0000 */
[----:B------:R-:W-:Y:S02]  /*1b80*/  FMUL.FTZ R124, R124, R49 ;  /* 0x000000317c7c7220 */ /* 0x000fe40000410000 */
[----:B------:R-:W1:Y:S01]  /*1b90*/  I2F R49, R118 ;  /* 0x0000007600317306 */ /* 0x000e620000201400 */
[----:B------:R-:W2:Y:S01]  /*1ba0*/  SHFL.DOWN PT, R51, R118, 0x1, 0x1f ;  /* 0x08201f0076337f89 */ /* 0x000ea200000e0000 */
[----:B------:R-:W-:-:S05]  /*1bb0*/  FFMA.FTZ R119, R117, R124, R120 ;  /* 0x0000007c75777223 */ /* 0x000fca0000010078 */
[----:B------:R-:W3:Y:S01]  /*1bc0*/  SHFL.DOWN PT, R120, R119, 0x2, 0x1f ;  /* 0x08401f0077787f89 */ /* 0x000ee200000e0000 */
[----:B-1----:R-:W1:Y:S01]  /*1bd0*/  MUFU.RCP R117, R49 ;  /* 0x0000003100757308 */ /* 0x002e620000001000 */
[----:B0-----:R-:W-:Y:S02]  /*1be0*/  FADD.FTZ R121, R115, -R50 ;  /* 0x8000003273797221 */ /* 0x001fe40000010000 */
[----:B------:R-:W-:Y:S02]  /*1bf0*/  FMUL.FTZ R50, R50, R113 ;  /* 0x0000007132327220 */ /* 0x000fe40000410000 */
[----:B------:R-:W-:-:S04]  /*1c00*/  FMUL.FTZ R121, R121, R121 ;  /* 0x0000007979797220 */ /* 0x000fc80000410000 */
[C---:B------:R-:W-:Y:S02]  /*1c10*/  FMUL.FTZ R121, R48.reuse, R121 ;  /* 0x0000007930797220 */ /* 0x040fe40000410000 */
[----:B------:R-:W-:Y:S01]  /*1c20*/  FFMA.FTZ R48, R48, R115, R50 ;  /* 0x0000007330307223 */ /* 0x000fe20000010032 */
[----:B--2---:R-:W-:Y:S01]  /*1c30*/  IADD3 R115, R118, R51, RZ ;  /* 0x0000003376737210 */ /* 0x004fe20007ffe0ff */
[----:B------:R-:W-:Y:S01]  /*1c40*/  FMUL.FTZ R121, R121, R113 ;  /* 0x0000007179797220 */ /* 0x000fe20000410000 */
[----:B------:R-:W-:Y:S01]  /*1c50*/  I2F R51, R51 ;  /* 0x0000003300337306 */ /* 0x000fe20000201400 */
[----:B-1----:R-:W-:Y:S02]  /*1c60*/  FMUL.FTZ R48, R117, R48 ;  /* 0x0000003075307220 */ /* 0x002fe40000410000 */
[----:B---3--:R-:W-:Y:S01]  /*1c70*/  FADD.FTZ R120, R119, R120 ;  /* 0x0000007877787221 */ /* 0x008fe20000010000 */
[----:B------:R-:W-:Y:S02]  /*1c80*/  SHF.R.U32.HI R119, RZ, 0x5, R111 ;  /* 0x00000005ff777819 */ /* 0x000fe4000001166f */
[----:B------:R-:W0:Y:S01]  /*1c90*/  SHFL.DOWN PT, R113, R48, 0x1, 0x1f ;  /* 0x08201f0030717f89 */ /* 0x000e2200000e0000 */
[----:B------:R-:W-:Y:S01]  /*1ca0*/  FFMA.FTZ R117, R117, R121, R120 ;  /* 0x0000007975757223 */ /* 0x000fe20000010078 */
[----:B------:R-:W1:Y:S01]  /*1cb0*/  I2F R50, R115 ;  /* 0x0000007300327306 */ /* 0x000e620000201400 */
[----:B------:R-:W-:-:S03]  /*1cc0*/  LOP3.LUT R120, R119, 0x7, RZ, 0xc0, !PT ;  /* 0x0000000777787812 */ /* 0x000fc600078ec0ff */
[----:B------:R-:W2:Y:S01]  /*1cd0*/  SHFL.DOWN PT, R118, R117, 0x1, 0x1f ;  /* 0x08201f0075767f89 */ /* 0x000ea200000e0000 */
[----:B------:R-:W-:-:S03]  /*1ce0*/  LOP3.LUT P0, RZ, R120, 0x1f, R111, 0xf8, !PT ;  /* 0x0000001f78ff7812 */ /* 0x000fc6000780f86f */
[----:B-1----:R-:W1:Y:S10]  /*1cf0*/  MUFU.RCP R50, R50 ;  /* 0x0000003200327308 */ /* 0x002e740000001000 */
[----:B------:R-:W-:Y:S01]  /*1d00*/  @!P0 MOV R119, 0x4 ;  /* 0x0000000400778802 */ /* 0x000fe20000000f00 */
[----:B0-----:R-:W-:-:S02]  /*1d10*/  FMUL.FTZ R111, R113, R51 ;  /* 0x00000033716f7220 */ /* 0x001fc40000410000 */
[----:B------:R-:W-:Y:S02]  /*1d20*/  FADD.FTZ R113, R48, -R113 ;  /* 0x8000007130717221 */ /* 0x000fe40000010000 */
[----:B------:R-:W-:Y:S02]  /*1d30*/  FFMA.FTZ R111, R49, R48, R111 ;  /* 0x00000030316f7223 */ /* 0x000fe4000001006f */
[----:B------:R-:W-:Y:S02]  /*1d40*/  FMUL.FTZ R48, R113, R113 ;  /* 0x0000007171307220 */ /* 0x000fe40000410000 */
[----:B--2---:R-:W-:Y:S02]  /*1d50*/  FADD.FTZ R117, R117, R118 ;  /* 0x0000007675757221 */ /* 0x004fe40000010000 */
[----:B------:R-:W-:Y:S02]  /*1d60*/  FMUL.FTZ R48, R49, R48 ;  /* 0x0000003031307220 */ /* 0x000fe40000410000 */
[----:B-1----:R-:W-:-:S02]  /*1d70*/  FMUL.FTZ R111, R50, R111 ;  /* 0x0000006f326f7220 */ /* 0x002fc40000410000 */
[----:B------:R-:W-:Y:S01]  /*1d80*/  FMUL.FTZ R48, R48, R51 ;  /* 0x0000003330307220 */ /* 0x000fe20000410000 */
[----:B------:R-:W-:Y:S01]  /*1d90*/  MOV R51, c[0x0][0x1e0] ;  /* 0x0000780000337a02 */ /* 0x000fe20000000f00 */
[----:B------:R-:W-:Y:S02]  /*1da0*/  @!P0 IMAD.WIDE R118, R106, R119, c[0x0][0x1a0] ;  /* 0x000068006a768625 */ /* 0x000fe400078e0277 */
[----:B------:R-:W0:Y:S02]  /*1db0*/  SHFL.IDX PT, R111, R111, RZ, 0x1f ;  /* 0x00001fff6f6f7589 */ /* 0x000e2400000e0000 */
[----:B------:R-:W-:-:S05]  /*1dc0*/  FFMA.FTZ R117, R50, R48, R117 ;  /* 0x0000003032757223 */ /* 0x000fca0000010075 */
[----:B------:R-:W1:Y:S01]  /*1dd0*/  SHFL.IDX PT, R50, R117, RZ, 0x1f ;  /* 0x00001fff75327589 */ /* 0x000e6200000e0000 */
[C---:B0-----:R-:W-:Y:S01]  /*1de0*/  FMUL.FTZ R49, R111.reuse, R111 ;  /* 0x0000006f6f317220 */ /* 0x041fe20000410000 */
[----:B------:R-:W-:Y:S02]  /*1df0*/  FSEL R48, R111, RZ, !P1 ;  /* 0x000000ff6f307208 */ /* 0x000fe40004800000 */
[----:B------:R0:W-:Y:S02]  /*1e00*/  @!P0 STG.E [R118.64], R111 ;  /* 0x0000006f76008986 */ /* 0x0001e4000c101904 */
[----:B------:R-:W-:Y:S01]  /*1e10*/  FSEL R120, R49, RZ, P1 ;  /* 0x000000ff31787208 */ /* 0x000fe20000800000 */
[--C-:B------:R-:W-:Y:S01]  /*1e20*/  FADD.FTZ R122, R41, -R48.reuse ;  /* 0x80000030297a7221 */ /* 0x100fe20000010000 */
[----:B------:R-:W-:Y:S01]  /*1e30*/  HFMA2.MMA R41, -RZ, RZ, 0, 9.5367431640625e-07 ;  /* 0x00000010ff297435 */ /* 0x000fe200000001ff */
[----:B-1----:R-:W-:Y:S01]  /*1e40*/  FFMA.FTZ R51, R50, R51, c[0x0][0x228] ;  /* 0x00008a0032337623 */ /* 0x002fe20000010033 */
[----:B------:R-:W-:Y:S01]  /*1e50*/  LOP3.LUT P1, RZ, R0, 0xff, RZ, 0xc0, !PT ;  /* 0x000000ff00ff7812 */ /* 0x000fe2000782c0ff */
[----:B------:R-:W-:Y:S01]  /*1e60*/  FADD.FTZ R50, R33, -R48 ;  /* 0x8000003021327221 */ /* 0x000fe20000010000 */
[----:B------:R-:W-:Y:S01]  /*1e70*/  @!P0 MOV R33, 0x4 ;  /* 0x0000000400218802 */ /* 0x000fe20000000f00 */
[----:B------:R-:W-:Y:S01]  /*1e80*/  FADD.FTZ R51, R51, R120 ;  /* 0x0000007833337221 */ /* 0x000fe20000010000 */
[----:B------:R-:W-:Y:S01]  /*1e90*/  SEL R0, RZ, 0x1, P1 ;  /* 0x00000001ff007807 */ /* 0x000fe20000800000 */
[----:B------:R-:W-:-:S02]  /*1ea0*/  FADD.FTZ R49, R32, -R48 ;  /* 0x8000003020317221 */ /* 0x000fc40000010000 */
[C---:B------:R-:W-:Y:S01]  /*1eb0*/  @!P0 IMAD.WIDE R32, R106.reuse, R33, c[0x0][0x1a8] ;  /* 0x00006a006a208625 */ /* 0x040fe200078e0221 */
[----:B------:R-:W-:Y:S01]  /*1ec0*/  IADD3 R106, R106, c[0x0][0x160], RZ ;  /* 0x000058006a6a7a10 */ /* 0x000fe20007ffe0ff */
[----:B------:R-:W1:Y:S02]  /*1ed0*/  MUFU.RSQ R51, R51 ;  /* 0x0000003300337308 */ /* 0x000e640000001400 */
[--C-:B------:R-:W-:Y:S02]  /*1ee0*/  FADD.FTZ R28, R28, -R48.reuse ;  /* 0x800000301c1c7221 */ /* 0x100fe40000010000 */
[--C-:B------:R-:W-:Y:S02]  /*1ef0*/  FADD.FTZ R29, R29, -R48.reuse ;  /* 0x800000301d1d7221 */ /* 0x100fe40000010000 */
[--C-:B------:R-:W-:Y:S02]  /*1f00*/  FADD.FTZ R30, R30, -R48.reuse ;  /* 0x800000301e1e7221 */ /* 0x100fe40000010000 */
[----:B------:R-:W-:-:S02]  /*1f10*/  FADD.FTZ R31, R31, -R48 ;  /* 0x800000301f1f7221 */ /* 0x000fc40000010000 */
[--C-:B0-----:R-:W-:Y:S02]  /*1f20*/  FADD.FTZ R118, R37, -R48.reuse ;  /* 0x8000003025767221 */ /* 0x101fe40000010000 */
[--C-:B------:R-:W-:Y:S02]  /*1f30*/  FADD.FTZ R37, R46, -R48.reuse ;  /* 0x800000302e257221 */ /* 0x100fe40000010000 */
[--C-:B------:R-:W-:Y:S02]  /*1f40*/  FADD.FTZ R34, R34, -R48.reuse ;  /* 0x8000003022227221 */ /* 0x100fe40000010000 */
[--C-:B------:R-:W-:Y:S01]  /*1f50*/  FADD.FTZ R35, R35, -R48.reuse ;  /* 0x8000003023237221 */ /* 0x100fe20000010000 */
[----:B-1----:R0:W-:Y:S01]  /*1f60*/  @!P0 STG.E [R32.64], R51 ;  /* 0x0000003320008986 */ /* 0x0021e2000c101904 */
[--C-:B------:R-:W-:Y:S01]  /*1f70*/  FADD.FTZ R36, R36, -R48.reuse ;  /* 0x8000003024247221 */ /* 0x100fe20000010000 */
[----:B------:R-:W-:Y:S01]  /*1f80*/  ISETP.GE.AND P0, PT, R106, c[0x0][0x164], PT ;  /* 0x000059006a007a0c */ /* 0x000fe20003f06270 */
[----:B------:R-:W-:-:S02]  /*1f90*/  FADD.FTZ R38, R38, -R48 ;  /* 0x8000003026267221 */ /* 0x000fc40000010000 */
[--C-:B------:R-:W-:Y:S02]  /*1fa0*/  FADD.FTZ R120, R39, -R48.reuse ;  /* 0x8000003027787221 */ /* 0x100fe40000010000 */
        /* <DEDUP_REMOVED lines=10> */
[----:B0-----:R-:W-:-:S04]  /*2050*/  IMAD.WIDE.U32 R32, R109, R41, c[0x0][0x208] ;  /* 0x000082006d207625 */ /* 0x001fc800078e0029 */
        /* <DEDUP_REMOVED lines=12> */
[----:B------:R-:W-:Y:S02]  /*2120*/  FFMA.FTZ R36, R80, R53, R67 ;  /* 0x0000003550247223 */ /* 0x000fe40000010043 */
[C---:B------:R-:W-:Y:S02]  /*2130*/  FMUL.FTZ R28, R51.reuse, R49 ;  /* 0x00000031331c7220 */ /* 0x040fe40000410000 */
[C---:B------:R-:W-:Y:S01]  /*2140*/  FMUL.FTZ R31, R51.reuse, R35 ;  /* 0x00000023331f7220 */ /* 0x040fe20000410000 */
[----:B------:R0:W-:Y:S01]  /*2150*/  STG.E.128 [R32.64], R36 ;  /* 0x0000002420007986 */ /* 0x0001e2000c101d04 */
        /* <DEDUP_REMOVED lines=13> */
[----:B------:R-:W-:-:S04]  /*2230*/  IMAD.WIDE.U32 R108, R108, R41, c[0x0][0x208] ;  /* 0x000082006c6c7625 */ /* 0x000fc800078e0029 */
        /* <DEDUP_REMOVED lines=8> */
[----:B0-----:R-:W-:Y:S02]  /*22c0*/  FFMA.FTZ R33, R70, R118, R9 ;  /* 0x0000007646217223 */ /* 0x001fe40000010009 */
[----:B------:R-:W-:Y:S02]  /*22d0*/  FFMA.FTZ R32, R21, R43, R62 ;  /* 0x0000002b15207223 */ /* 0x000fe4000001003e */
[----:B------:R-:W-:-:S03]  /*22e0*/  IMAD.WIDE.U32 R112, R112, R41, c[0x0][0x208] ;  /* 0x0000820070707625 */ /* 0x000fc600078e0029 */
[----:B------:R1:W-:Y:S01]  /*22f0*/  STG.E.128 [R110.64], R32 ;  /* 0x000000206e007986 */ /* 0x0003e2000c101d04 */
[----:B------:R-:W-:-:S04]  /*2300*/  IMAD.WIDE.U32 R114, R114, R41, c[0x0][0x208] ;  /* 0x0000820072727625 */ /* 0x000fc800078e0029 */
[----:B------:R-:W-:-:S04]  /*2310*/  IMAD.WIDE.U32 R116, R116, R41, c[0x0][0x208] ;  /* 0x0000820074747625 */ /* 0x000fc800078e0029 */
[----:B------:R-:W-:Y:S02]  /*2320*/  FFMA.FTZ R39, R73, R124, R6 ;  /* 0x0000007c49277223 */ /* 0x000fe40000010006 */
[----:B------:R-:W-:Y:S02]  /*2330*/  FFMA.FTZ R38, R18, R42, R61 ;  /* 0x0000002a12267223 */ /* 0x000fe4000001003d */
[----:B------:R-:W-:Y:S02]  /*2340*/  FFMA.FTZ R37, R72, R122, R7 ;  /* 0x0000007a48257223 */ /* 0x000fe40000010007 */
[----:B------:R-:W-:Y:S02]  /*2350*/  FFMA.FTZ R36, R19, R40, R60 ;  /* 0x0000002813247223 */ /* 0x000fe4000001003c */
[----:B------:R-:W-:Y:S02]  /*2360*/  FFMA.FTZ R43, R75, R47, R4 ;  /* 0x0000002f4b2b7223 */ /* 0x000fe40000010004 */
[----:B------:R-:W-:Y:S01]  /*2370*/  FFMA.FTZ R42, R16, R50, R59 ;  /* 0x00000032102a7223 */ /* 0x000fe2000001003b */
[----:B------:R1:W-:Y:S01]  /*2380*/  STG.E.128 [R112.64], R36 ;  /* 0x0000002470007986 */ /* 0x0003e2000c101d04 */
[----:B------:R-:W-:-:S02]  /*2390*/  FFMA.FTZ R41, R74, R45, R5 ;  /* 0x0000002d4a297223 */ /* 0x000fc40000010005 */
[----:B------:R-:W-:Y:S02]  /*23a0*/  FFMA.FTZ R40, R17, R44, R58 ;  /* 0x0000002c11287223 */ /* 0x000fe4000001003a */
[----:B------:R-:W-:Y:S02]  /*23b0*/  FFMA.FTZ R47, R77, R48, R2 ;  /* 0x000000304d2f7223 */ /* 0x000fe40000010002 */
[----:B------:R-:W-:Y:S01]  /*23c0*/  FFMA.FTZ R46, R14, R46, R57 ;  /* 0x0000002e0e2e7223 */ /* 0x000fe20000010039 */
[----:B------:R1:W-:Y:S01]  /*23d0*/  STG.E.128 [R114.64], R40 ;  /* 0x0000002872007986 */ /* 0x0003e2000c101d04 */
[----:B------:R-:W-:Y:S02]  /*23e0*/  FFMA.FTZ R45, R76, R49, R3 ;  /* 0x000000314c2d7223 */ /* 0x000fe40000010003 */
[----:B------:R-:W-:-:S05]  /*23f0*/  FFMA.FTZ R44, R15, R52, R56 ;  /* 0x000000340f2c7223 */ /* 0x000fca0000010038 */
[----:B------:R1:W-:Y:S02]  /*2400*/  STG.E.128 [R116.64], R44 ;  /* 0x0000002c74007986 */ /* 0x0003e4000c101d04 */
[----:B-1----:R-:W-:Y:S01]  /*2410*/  @P0 CALL.REL.NOINC `(.L_x_17827) ;  /* 0x0000001000000944 */ /* 0x002fe20003c00000 */
[----:B------:R-:W-:Y:S05]  /*2420*/  BRA `(.L_x_17828) ;  /* 0xffffe56000007947 */ /* 0x000fea000383ffff */
.L_x_17827:
[----:B------:R-:W-:Y:S05]  /*2430*/  EXIT ;  /* 0x000000000000794d */ /* 0x000fea0003800000 */
.L_x_17825:
[----:B-1----:R-:W-:Y:S01]  /*2440*/  HFMA2.MMA R117, -RZ, RZ, 0, 5.9604644775390625e-08 ;  /* 0x00000001ff757435 */ /* 0x002fe200000001ff */
[----:B------:R-:W-:Y:S02]  /*2450*/  MOV R49, R120 ;  /* 0x0000007800317202 */ /* 0x000fe40000000f00 */
[----:B------:R-:W-:Y:S02]  /*2460*/  MOV R118, 0x1f ;  /* 0x0000001f00767802 */ /* 0x000fe40000000f00 */
[----:B------:R-:W-:Y:S02]  /*2470*/  MOV R111, 0xffffffff ;  /* 0xffffffff006f7802 */ /* 0x000fe40000000f00 */
[----:B------:R-:W-:Y:S02]  /*2480*/  MOV R50, 0x24a0 ;  /* 0x000024a000327802 */ /* 0x000fe40000000f00 */
[----:B------:R-:W-:Y:S05]  /*2490*/  CALL.REL.NOINC `($__internal_133_$__cuda_sm70_shflsync_bfly_p) ;  /* 0x0000069000007944 */ /* 0x000fea0003c00000 */
[----:B01----:R-:W-:Y:S05]  /*24a0*/  BRA `(.L_x_17829) ;  /* 0xfffff06000007947 */ /* 0x003fea000383ffff */
.L_x_17826:
[----:B------:R-:W-:Y:S01]  /*24b0*/  HFMA2.MMA R117, -RZ, RZ, 0, 1.1920928955078125e-07 ;  /* 0x00000002ff757435 */ /* 0x000fe200000001ff */
[----:B------:R-:W-:-:S02]  /*24c0*/  MOV R118, 0x1f ;  /* 0x0000001f00767802 */ /* 0x000fc40000000f00 */
[----:B------:R-:W-:Y:S02]  /*24d0*/  MOV R111, 0xffffffff ;  /* 0xffffffff006f7802 */ /* 0x000fe40000000f00 */
[----:B------:R-:W-:Y:S02]  /*24e0*/  MOV R50, 0x2500 ;  /* 0x0000250000327802 */ /* 0x000fe40000000f00 */
[----:B0-----:R-:W-:Y:S05]  /*24f0*/  CALL.REL.NOINC `($__internal_133_$__cuda_sm70_shflsync_bfly_p) ;  /* 0x0000063000007944 */ /* 0x001fea0003c00000 */
[----:B0-----:R-:W-:Y:S01]  /*2500*/  HFMA2.MMA R117, -RZ, RZ, 0, 2.384185791015625e-07 ;  /* 0x00000004ff757435 */ /* 0x001fe200000001ff */
[----:B-1----:R-:W-:Y:S01]  /*2510*/  FADD.FTZ R49, R49, R111 ;  /* 0x0000006f31317221 */ /* 0x002fe20000010000 */
[----:B------:R-:W-:Y:S02]  /*2520*/  MOV R118, 0x1f ;  /* 0x0000001f00767802 */ /* 0x000fe40000000f00 */
[----:B------:R-:W-:Y:S02]  /*2530*/  MOV R111, 0xffffffff ;  /* 0xffffffff006f7802 */ /* 0x000fe40000000f00 */
[----:B------:R-:W-:Y:S02]  /*2540*/  MOV R50, 0x2560 ;  /* 0x0000256000327802 */ /* 0x000fe40000000f00 */
[----:B------:R-:W-:Y:S05]  /*2550*/  CALL.REL.NOINC `($__internal_133_$__cuda_sm70_shflsync_bfly_p) ;  /* 0x000005d000007944 */ /* 0x000fea0003c00000 */
[----:B0-----:R-:W-:Y:S01]  /*2560*/  HFMA2.MMA R117, -RZ, RZ, 0, 4.76837158203125e-07 ;  /* 0x00000008ff757435 */ /* 0x001fe200000001ff */
[----:B-1----:R-:W-:Y:S01]  /*2570*/  FADD.FTZ R49, R49, R111 ;  /* 0x0000006f31317221 */ /* 0x002fe20000010000 */
[----:B------:R-:W-:-:S02]  /*2580*/  MOV R118, 0x1f ;  /* 0x0000001f00767802 */ /* 0x000fc40000000f00 */
[----:B------:R-:W-:Y:S02]  /*2590*/  MOV R111, 0xffffffff ;  /* 0xffffffff006f7802 */ /* 0x000fe40000000f00 */
[----:B------:R-:W-:Y:S02]  /*25a0*/  MOV R50, 0x25c0 ;  /* 0x000025c000327802 */ /* 0x000fe40000000f00 */
[----:B------:R-:W-:Y:S05]  /*25b0*/  CALL.REL.NOINC `($__internal_133_$__cuda_sm70_shflsync_bfly_p) ;  /* 0x0000057000007944 */ /* 0x000fea0003c00000 */
[----:B0-----:R-:W-:Y:S01]  /*25c0*/  HFMA2.MMA R117, -RZ, RZ, 0, 9.5367431640625e-07 ;  /* 0x00000010ff757435 */ /* 0x001fe200000001ff */
[----:B-1----:R-:W-:Y:S01]  /*25d0*/  FADD.FTZ R49, R49, R111 ;  /* 0x0000006f31317221 */ /* 0x002fe20000010000 */
[----:B------:R-:W-:Y:S02]  /*25e0*/  MOV R118, 0x1f ;  /* 0x0000001f00767802 */ /* 0x000fe40000000f00 */
[----:B------:R-:W-:Y:S02]  /*25f0*/  MOV R111, 0xffffffff ;  /* 0xffffffff006f7802 */ /* 0x000fe40000000f00 */
[----:B------:R-:W-:Y:S02]  /*2600*/  MOV R50, 0x2620 ;  /* 0x0000262000327802 */ /* 0x000fe40000000f00 */
[----:B------:R-:W-:Y:S05]  /*2610*/  CALL.REL.NOINC `($__internal_133_$__cuda_sm70_shflsync_bfly_p) ;  /* 0x0000051000007944 */ /* 0x000fea0003c00000 */
[----:B-1----:R-:W-:Y:S01]  /*2620*/  FADD.FTZ R48, R49, R111 ;  /* 0x0000006f31307221 */ /* 0x002fe20000010000 */
[----:B0-----:R-:W-:Y:S01]  /*2630*/  HFMA2.MMA R117, -RZ, RZ, 0, 5.9604644775390625e-08 ;  /* 0x00000001ff757435 */ /* 0x001fe200000001ff */
[----:B------:R-:W-:-:S02]  /*2640*/  MOV R118, 0x1f ;  /* 0x0000001f00767802 */ /* 0x000fc40000000f00 */
[----:B------:R-:W-:Y:S01]  /*2650*/  FMUL.FTZ R48, R48, 0.001302083372138440609 ;  /* 0x3aaaaaab30307820 */ /* 0x000fe20000410000 */
[----:B------:R-:W-:-:S03]  /*2660*/  MOV R111, 0xffffffff ;  /* 0xffffffff006f7802 */ /* 0x000fc60000000f00 */
        /* <DEDUP_REMOVED lines=49> */
[----:B------:R-:W-:Y:S05]  /*2980*/  CALL.REL.NOINC `($__internal_133_$__cuda_sm70_shflsync_bfly_p) ;  /* 0x000001a000007944 */ /* 0x000fea0003c00000 */
[----:B0-----:R-:W-:Y:S01]  /*2990*/  HFMA2.MMA R117, -RZ, RZ, 0, 1.1920928955078125e-07 ;  /* 0x00000002ff757435 */ /* 0x001fe200000001ff */
[----:B-1----:R-:W-:Y:S01]  /*29a0*/  FADD.FTZ R49, R49, R111 ;  /* 0x0000006f31317221 */ /* 0x002fe20000010000 */
[----:B------:R-:W-:Y:S02]  /*29b0*/  MOV R118, 0x1f ;  /* 0x0000001f00767802 */ /* 0x000fe40000000f00 */
[----:B------:R-:W-:Y:S02]  /*29c0*/  MOV R111, 0xffffffff ;  /* 0xffffffff006f7802 */ /* 0x000fe40000000f00 */
[----:B------:R-:W-:Y:S02]  /*29d0*/  MOV R50, 0x29f0 ;  /* 0x000029f000327802 */ /* 0x000fe40000000f00 */
[----:B------:R-:W-:Y:S05]  /*29e0*/  CALL.REL.NOINC `($__internal_133_$__cuda_sm70_shflsync_bfly_p) ;  /* 0x0000014000007944 */ /* 0x000fea0003c00000 */
[----:B0-----:R-:W-:Y:S01]  /*29f0*/  HFMA2.MMA R117, -RZ, RZ, 0, 2.384185791015625e-07 ;  /* 0x00000004ff757435 */ /* 0x001fe200000001ff */
[----:B-1----:R-:W-:Y:S01]  /*2a00*/  FADD.FTZ R49, R49, R111 ;  /* 0x0000006f31317221 */ /* 0x002fe20000010000 */
[----:B------:R-:W-:Y:S02]  /*2a10*/  MOV R118, 0x1f ;  /* 0x0000001f00767802 */ /* 0x000fe40000000f00 */
[----:B------:R-:W-:-:S02]  /*2a20*/  MOV R111, 0xffffffff ;  /* 0xffffffff006f7802 */ /* 0x000fc40000000f00 */
[----:B------:R-:W-:Y:S02]  /*2a30*/  MOV R50, 0x2a50 ;  /* 0x00002a5000327802 */ /* 0x000fe40000000f00 */
[----:B------:R-:W-:Y:S05]  /*2a40*/  CALL.REL.NOINC `($__internal_133_$__cuda_sm70_shflsync_bfly_p) ;  /* 0x000000e000007944 */ /* 0x000fea0003c00000 */
[----:B0-----:R-:W-:Y:S01]  /*2a50*/  HFMA2.MMA R117, -RZ, RZ, 0, 4.76837158203125e-07 ;  /* 0x00000008ff757435 */ /* 0x001fe200000001ff */
[----:B-1----:R-:W-:Y:S01]  /*2a60*/  FADD.FTZ R49, R49, R111 ;  /* 0x0000006f31317221 */ /* 0x002fe20000010000 */
[----:B------:R-:W-:Y:S02]  /*2a70*/  MOV R118, 0x1f ;  /* 0x0000001f00767802 */ /* 0x000fe40000000f00 */
[----:B------:R-:W-:Y:S02]  /*2a80*/  MOV R111, 0xffffffff ;  /* 0xffffffff006f7802 */ /* 0x000fe40000000f00 */
[----:B------:R-:W-:Y:S02]  /*2a90*/  MOV R50, 0x2ab0 ;  /* 0x00002ab000327802 */ /* 0x000fe40000000f00 */
[----:B------:R-:W-:Y:S05]  /*2aa0*/  CALL.REL.NOINC `($__internal_133_$__cuda_sm70_shflsync_bfly_p) ;  /* 0x0000008000007944 */ /* 0x000fea0003c00000 */
[----:B0-----:R-:W-:Y:S01]  /*2ab0*/  HFMA2.MMA R117, -RZ, RZ, 0, 9.5367431640625e-07 ;  /* 0x00000010ff757435 */ /* 0x001fe200000001ff */
[----:B-1----:R-:W-:Y:S01]  /*2ac0*/  FADD.FTZ R49, R49, R111 ;  /* 0x0000006f31317221 */ /* 0x002fe20000010000 */
[----:B------:R-:W-:Y:S02]  /*2ad0*/  MOV R118, 0x1f ;  /* 0x0000001f00767802 */ /* 0x000fe40000000f00 */
[----:B------:R-:W-:-:S02]  /*2ae0*/  MOV R111, 0xffffffff ;  /* 0xffffffff006f7802 */ /* 0x000fc40000000f00 */
[----:B------:R-:W-:Y:S02]  /*2af0*/  MOV R50, 0x2b10 ;  /* 0x00002b1000327802 */ /* 0x000fe40000000f00 */
[----:B------:R-:W-:Y:S05]  /*2b00*/  CALL.REL.NOINC `($__internal_133_$__cuda_sm70_shflsync_bfly_p) ;  /* 0x0000002000007944 */ /* 0x000fea0003c00000 */
[----:B-1----:R-:W-:Y:S01]  /*2b10*/  MOV R120, R111 ;  /* 0x0000006f00787202 */ /* 0x002fe20000000f00 */
[----:B0-----:R-:W-:Y:S05]  /*2b20*/  BRA `(.L_x_17830) ;  /* 0xffffee2000007947 */ /* 0x001fea000383ffff */
        .weak           $__internal_133_$__cuda_sm70_shflsync_bfly_p
        .type           $__internal_133_$__cuda_sm70_shflsync_bfly_p,@function
        .size           $__internal_133_$__cuda_sm70_shflsync_bfly_p,(.L_x_22221 - $__internal_133_$__cuda_sm70_shflsync_bfly_p)
$__internal_133_$__cuda_sm70_shflsync_bfly_p:
[----:B------:R-:W-:Y:S01]  /*2b30*/  HFMA2.MMA R51, -RZ, RZ, 0, 0 ;  /* 0x00000000ff337435 */ /* 0x000fe200000001ff */
[----:B------:R-:W-:Y:S04]  /*2b40*/  WARPSYNC R111 ;  /* 0x0000006f00007348 */ /* 0x000fe80003800000 */
[----:B------:R0:W1:Y:S01]  /*2b50*/  SHFL.BFLY PT, R111, R49, R117, R118 ;  /* 0x0c000075316f7389 */ /* 0x00006200000e0076 */
[----:B------:R-:W-:Y:S05]  /*2b60*/  RET.REL.NODEC R50 `(_ZN10layer_norm13ln_fwd_kernelINS_13Kernel_traitsI6__halfffffjLj6144ELj1ELj1ELj8ELj16ENS_18Kernel_traits_baseILj6144ES2_ffffjLj256EEEEELb0ELb1ELb0ELb1EEEvNS_9FwdParamsE) ;  /* 0xffffd49032007950 */ /* 0x000fea0003c3ffff */
.L_x_17831:
        /* <DEDUP_REMOVED lines=9> */
.L_x_22221:


//--------------------- .text._ZN10layer_norm13ln_fwd_kernelINS_13Kernel_traitsI6__halfffffjLj6144ELj1ELj1ELj8ELj16ENS_18Kernel_traits_baseILj6144ES2_ffffjLj256EEEEELb0ELb1ELb1ELb0EEEvNS_9FwdParamsE --------------------------
	.section	.text._ZN10layer_norm13ln_fwd_kernelINS_13Kernel_traitsI6__halfffffjLj6144ELj1ELj1ELj8ELj16ENS_18Kernel_traits_baseILj6144ES2_ffffjLj256EEEEELb0ELb1ELb1ELb0EEEvNS_9FwdParamsE,"ax",@progbits
	.sectioninfo	@"SHI_REGISTERS=128"
	.align	128
        .global         _ZN10layer_norm13ln_fwd_kernelINS_13Kernel_traitsI6__halfffffjLj6144ELj1ELj1ELj8ELj16ENS_18Kernel_traits_baseILj6144ES2_ffffjLj256EEEEELb0ELb1ELb1ELb0EEEvNS_9FwdParamsE
        .type           _ZN10layer_norm13ln_fwd_kernelINS_13Kernel_traitsI6__halfffffjLj6144ELj1ELj1ELj8ELj16ENS_18Kernel_traits_baseILj6144ES2_ffffjLj256EEEEELb0ELb1ELb1ELb0EEEvNS_9FwdParamsE,@function
        .size           _ZN10layer_norm13ln_fwd_kernelINS_13Kernel_traitsI6__halfffffjLj6144ELj1ELj1ELj8ELj16ENS_18Kernel_traits_baseILj6144ES2_ffffjLj256EEEEELb0ELb1ELb1ELb0EEEvNS_9FwdParamsE,(.L_x_22222 - _ZN10layer_norm13ln_fwd_kernelINS_13Kernel_traitsI6__halfffffjLj6144ELj1ELj1ELj8ELj16ENS_18Kernel_traits_baseILj6144ES2_ffffjLj256EEEEELb0ELb1ELb1ELb0EEEvNS_9FwdParamsE)
        .other          _ZN10layer_norm13ln_fwd_kernelINS_13Kernel_traitsI6__halfffffjLj6144ELj1ELj1ELj8ELj16ENS_18Kernel_traits_baseILj6144ES2_ffffjLj256EEEEELb0ELb1ELb1ELb0EEEvNS_9FwdParamsE,@"STO_CUDA_ENTRY STV_DEFAULT"
_ZN10layer_norm13ln_fwd_kernelINS_13Kernel_traitsI6__halfffffjLj6144ELj1ELj1ELj8ELj16ENS_18Kernel_traits_baseILj6144ES2_ffffjLj256EEEEELb0ELb1ELb1ELb0EEEvNS_9FwdParamsE:
.text._ZN10layer_norm13ln_fwd_kernelINS_13Kernel_traitsI6__halfffffjLj6144ELj1ELj1ELj8ELj16ENS_18Kernel_traits_baseILj6144ES2_ffffjLj256EEEEELb0ELb1ELb1ELb0EEEvNS_9FwdParamsE:
        /* <DEDUP_REMOVED lines=33> */
.L_x_17833:
[----:B0-----:R-:W-:Y:S05]  /*0210*/  BSYNC B0 ;  /* 0x0000000000007941 */ /* 0x001fea0003800000 */
.L_x_17832:
        /* <DEDUP_REMOVED lines=15> */
.L_x_17835:
[----:B0-----:R-:W-:Y:S05]  /*0310*/  BSYNC B0 ;  /* 0x0000000000007941 */ /* 0x001fea0003800000 */
.L_x_17834:
        /* <DEDUP_REMOVED lines=15> */
.L_x_17837:
[----:B0-----:R-:W-:Y:S05]  /*0410*/  BSYNC B0 ;  /* 0x0000000000007941 */ /* 0x001fea0003800000 */
.L_x_17836:
        /* <DEDUP_REMOVED lines=15> */
.L_x_17839:
[----:B0-----:R-:W-:Y:S05]  /*0510*/  BSYNC B0 ;  /* 0x0000000000007941 */ /* 0x001fea0003800000 */
.L_x_17838:
[----:B------:R-:W-:Y:S01]  /*0520*/  BSSY B0, `(.L_x_17840) ;  /* 0x000000f000007945 */ /* 0x000fe20003800000 */
[----:B------:R-:W-:Y:S05]  /*0530*/  @!P3 BRA `(.L_x_17841) ;  /* 0x000000d00000b947 */ /* 0x000fea0003800000 */
[----:B------:R-:W-:Y:S01]  /*0540*/  ISETP.NE.U32.AND P1, PT, RZ, c[0x0][0x218], PT ;  /* 0x00008600ff007a0c */ /* 0x000fe20003f25070 */
[----:B------:R-:W-:-:S03]  /*0550*/  IMAD.MOV.U32 R17, RZ, RZ, 0x8 ;  /* 0x00000008ff117424 */ /* 0x000fc600078e00ff */
[----:B------:R-:W-:Y:S01]  /*0560*/  ISETP.NE.AND.EX P1, PT, RZ, c[0x0][0x21c], PT, P1 ;  /* 0x00008700ff007a0c */ /* 0x000fe20003f25310 */
[----:B------:R-:W-:-:S06]  /*0570*/  IMAD.WIDE.U32 R16, R38, R17, c[0x0][0x1b0] ;  /* 0x00006c0026107625 */ /* 0x000fcc00078e0011 */
[----:B------:R-:W5:Y:S06]  /*0580*/  LDG.E.64 R16, [R16.64] ;  /* 0x0000000410107981 */ /* 0x000f6c000c1e1b00 */
        /* <DEDUP_REMOVED lines=8> */
.L_x_17841:
[----:B0-----:R-:W-:Y:S05]  /*0610*/  BSYNC B0 ;  /* 0x0000000000007941 */ /* 0x001fea0003800000 */
.L_x_17840:
[----:B------:R-:W-:Y:S01]  /*0620*/  ISETP.GE.U32.AND P1, PT, R114, 0x600, PT ;  /* 0x000006007200780c */ /* 0x000fe20003f26070 */
[----:B------:R-:W-:-:S12]  /*0630*/  BSSY B0, `(.L_x_17842) ;  /* 0x000000e000007945 */ /* 0x000fd80003800000 */
        /* <DEDUP_REMOVED lines=11> */
[----:B------:R-:W5:Y:S01]  /*06f0*/  LDG.E.64 R28, [R28.64] ;  /* 0x000000041c1c7981 */ /* 0x000f62000c1e1b00 */
[----:B------:R-:W-:-:S03]  /*0700*/  @!P2 CS2R R14, SRZ ;  /* 0x00000000000ea805 */ /* 0x000fc6000001ff00 */
.L_x_17843:
[----:B0-----:R-:W-:Y:S05]  /*0710*/  BSYNC B0 ;  /* 0x0000000000007941 */ /* 0x001fea0003800000 */
.L_x_17842:
[----:B------:R-:W0:Y:S02]  /*0720*/  S2UR UR6, SR_CTAID.X ;  /* 0x00000000000679c3 */ /* 0x000e240000002500 */
[----:B0-----:R-:W-:-:S04]  /*0730*/  LEA.HI R113, R109, UR6, RZ, 0x18 ;  /* 0x000000066d717c11 */ /* 0x001fc8000f8fc0ff */
[----:B------:R-:W-:-:S13]  /*0740*/  ISETP.GE.AND P2, PT, R113, c[0x0][0x164], PT ;  /* 0x0000590071007a0c */ /* 0x000fda0003f46270 */
[----:B------:R-:W-:Y:S05]  /*0750*/  @P2 EXIT ;  /* 0x000000000000294d */ /* 0x000fea0003800000 */
[----:B------:R-:W-:Y:S01]  /*0760*/  SHF.R.S32.HI R0, RZ, 0x2, R0 ;  /* 0x00000002ff007819 */ /* 0x000fe20000011400 */
[--C-:B-----5:R-:W-:Y:S01]  /*0770*/  IMAD.MOV.U32 R27, RZ, RZ, R19.reuse ;  /* 0x000000ffff1b7224 */ /* 0x120fe200078e0013 */
[----:B------:R-:W-:Y:S01]  /*0780*/  SHF.R.U64 R78, R18, 0x10, R19 ;  /* 0x00000010124e7819 */ /* 0x000fe20000001213 */
[----:B------:R-:W-:Y:S01]  /*0790*/  IMAD.MOV.U32 R43, RZ, RZ, R35 ;  /* 0x000000ffff2b7224 */ /* 0x000fe200078e0023 */
[----:B------:R-:W-:Y:S01]  /*07a0*/  SHF.R.U32.HI R81, RZ, 0x10, R19 ;  /* 0x00000010ff517819 */ /* 0x000fe20000011613 */
[----:B------:R-:W-:Y:S01]  /*07b0*/  IMAD.MOV.U32 R89, RZ, RZ, R13 ;  /* 0x000000ffff597224 */ /* 0x000fe200078e000d */
[----:B------:R-:W-:Y:S01]  /*07c0*/  MOV R26, R16 ;  /* 0x00000010001a7202 */ /* 0x000fe20000000f00 */
[----:B------:R-:W-:Y:S01]  /*07d0*/  HFMA2.MMA R110, -RZ, RZ, 0, 5.9604644775390625e-08 ;  /* 0x00000001ff6e7435 */ /* 0x000fe200000001ff */
[----:B------:R-:W-:Y:S01]  /*07e0*/  SHF.R.U64 R82, R16, 0x10, R17 ;  /* 0x0000001010527819 */ /* 0x000fe20000001211 */
[----:B------:R-:W-:Y:S01]  /*07f0*/  HADD2.F32 R78, -RZ, R78.H0_H0 ;  /* 0x2000004eff4e7230 */ /* 0x000fe20000004100 */
[----:B------:R-:W-:Y:S01]  /*0800*/  LOP3.LUT R19, R109, 0xe0, RZ, 0xc0, !PT ;  /* 0x000000e06d137812 */ /* 0x000fe200078ec0ff */
[----:B------:R-:W-:Y:S01]  /*0810*/  HADD2.F32 R80, -RZ, R27.H0_H0 ;  /* 0x2000001bff507230 */ /* 0x000fe20000004100 */
        /* <DEDUP_REMOVED lines=9> */
[----:B------:R-:W-:Y:S01]  /*08b0*/  ULDC.U8 UR6, c[0x0][0x1f0] ;  /* 0x00007c0000067ab9 */ /* 0x000fe20000000000 */
[----:B------:R-:W-:-:S02]  /*08c0*/  SHF.R.U64 R45, R34, 0x10, R35 ;  /* 0x00000010222d7819 */ /* 0x000fc40000001223 */
[----:B------:R-:W-:Y:S02]  /*08d0*/  IMNMX R19, R19, 0x20, PT ;  /* 0x0000002013137817 */ /* 0x000fe40003800200 */
[----:B------:R-:W-:Y:S02]  /*08e0*/  SHF.R.U32.HI R46, RZ, 0x10, R35 ;  /* 0x00000010ff2e7819 */ /* 0x000fe40000011623 */
[----:B------:R-:W-:Y:S02]  /*08f0*/  IADD3 R35, R19, R0, RZ ;  /* 0x0000000013237210 */ /* 0x000fe40007ffe0ff */
[----:B------:R-:W-:Y:S02]  /*0900*/  MOV R62, R28 ;  /* 0x0000001c003e7202 */ /* 0x000fe40000000f00 */
[----:B------:R-:W-:Y:S02]  /*0910*/  SHF.L.U32 R35, R35, 0x2, RZ ;  /* 0x0000000223237819 */ /* 0x000fe400000006ff */
[----:B------:R-:W-:Y:S01]  /*0920*/  SHF.R.U64 R63, R28, 0x10, R29 ;  /* 0x000000101c3f7819 */ /* 0x000fe2000000121d */
[----:B------:R-:W-:Y:S01]  /*0930*/  HADD2.F32 R62, -RZ, R62.H0_H0 ;  /* 0x2000003eff3e7230 */ /* 0x000fe20000004100 */
[----:B------:R-:W-:-:S02]  /*0940*/  MOV R28, R18 ;  /* 0x00000012001c7202 */ /* 0x000fc40000000f00 */
[----:B------:R-:W0:Y:S01]  /*0950*/  I2F.U32 R35, R35 ;  /* 0x0000002300237306 */ /* 0x000e220000201000 */
[----:B------:R-:W-:Y:S01]  /*0960*/  SHF.L.U32 R18, R109, 0x5, RZ ;  /* 0x000000056d127819 */ /* 0x000fe200000006ff */
[----:B------:R-:W-:Y:S01]  /*0970*/  HADD2.F32 R63, -RZ, R63.H0_H0 ;  /* 0x2000003fff3f7230 */ /* 0x000fe20000004100 */
[--C-:B------:R-:W-:Y:S01]  /*0980*/  SHF.R.U64 R40, R36, 0x10, R37.reuse ;  /* 0x0000001024287819 */ /* 0x100fe20000001225 */
[----:B------:R-:W-:Y:S01]  /*0990*/  HADD2.F32 R79, -RZ, R28.H0_H0 ;  /* 0x2000001cff4f7230 */ /* 0x000fe20000004100 */
[----:B------:R-:W-:Y:S02]  /*09a0*/  MOV R41, R37 ;  /* 0x0000002500297202 */ /* 0x000fe40000000f00 */
[----:B------:R-:W-:Y:S01]  /*09b0*/  SHF.R.U32.HI R42, RZ, 0x10, R37 ;  /* 0x00000010ff2a7819 */ /* 0x000fe20000011625 */
[----:B------:R-:W-:Y:S01]  /*09c0*/  HADD2.F32 R19, -RZ, R40.H0_H0 ;  /* 0x20000028ff137230 */ /* 0x000fe20000004100 */
[----:B------:R-:W-:Y:S02]  /*09d0*/  MOV R37, R29 ;  /* 0x0000001d00257202 */ /* 0x000fe40000000f00 */
[----:B------:R-:W-:-:S02]  /*09e0*/  SHF.R.U32.HI R65, RZ, 0x10, R29 ;  /* 0x00000010ff417819 */ /* 0x000fc4000001161d */
[--C-:B------:R-:W-:Y:S01]  /*09f0*/  SHF.R.U64 R74, R20, 0x10, R21.reuse ;  /* 0x00000010144a7819 */ /* 0x100fe20000001215 */
[----:B------:R-:W-:Y:S01]  /*0a00*/  HADD2.F32 R64, -RZ, R37.H0_H0 ;  /* 0x20000025ff407230 */ /* 0x000fe20000004100 */
[----:B------:R-:W-:Y:S01]  /*0a10*/  MOV R29, R21 ;  /* 0x00000015001d7202 */ /* 0x000fe20000000f00 */
[----:B0-----:R0:W1:Y:S01]  /*0a20*/  MUFU.RCP R112, R35 ;  /* 0x0000002300707308 */ /* 0x0010620000001000 */
[----:B------:R-:W-:Y:S01]  /*0a30*/  SHF.R.U32.HI R77, RZ, 0x10, R21 ;  /* 0x00000010ff4d7819 */ /* 0x000fe20000011615 */
[----:B------:R-:W-:Y:S01]  /*0a40*/  HADD2.F32 R65, -RZ, R65.H0_H0 ;  /* 0x20000041ff417230 */ /* 0x000fe20000004100 */
[----:B------:R-:W-:Y:S01]  /*0a50*/  LOP3.LUT R21, R18, 0x3e0, RZ, 0xc0, !PT ;  /* 0x000003e012157812 */ /* 0x000fe200078ec0ff */
[----:B------:R-:W-:Y:S01]  /*0a60*/  HADD2.F32 R74, -RZ, R74.H0_H0 ;  /* 0x2000004aff4a7230 */ /* 0x000fe20000004100 */
[----:B------:R-:W-:Y:S01]  /*0a70*/  MOV R48, R34 ;  /* 0x0000002200307202 */ /* 0x000fe20000000f00 */
[----:B------:R-:W-:Y:S01]  /*0a80*/  IMAD.MOV.U32 R34, RZ, RZ, R24 ;  /* 0x000000ffff227224 */ /* 0x000fe200078e0018 */
[----:B------:R-:W-:Y:S01]  /*0a90*/  IADD3 R21, R16, -R21, RZ ;  /* 0x8000001510157210 */ /* 0x000fe20007ffe0ff */
[----:B------:R-:W-:Y:S01]  /*0aa0*/  HADD2.F32 R16, -RZ, R43.H0_H0 ;  /* 0x2000002bff107230 */ /* 0x000fe20000004100 */
[----:B------:R-:W-:Y:S01]  /*0ab0*/  SHF.R.U64 R66, R24, 0x10, R25 ;  /* 0x0000001018427819 */ /* 0x000fe20000001219 */
[----:B------:R-:W-:Y:S01]  /*0ac0*/  HADD2.F32 R76, -RZ, R29.H0_H0 ;  /* 0x2000001dff4c7230 */ /* 0x000fe20000004100 */
[----:B------:R-:W-:Y:S01]  /*0ad0*/  IMNMX R21, RZ, R21, !PT ;  /* 0x00000015ff157217 */ /* 0x000fe20007800200 */
[----:B------:R-:W-:Y:S01]  /*0ae0*/  HADD2.F32 R67, -RZ, R34.H0_H0 ;  /* 0x20000022ff437230 */ /* 0x000fe20000004100 */
[--C-:B------:R-:W-:Y:S01]  /*0af0*/  SHF.R.U64 R102, R32, 0x10, R33.reuse ;  /* 0x0000001020667819 */ /* 0x100fe20000001221 */
[----:B------:R-:W-:Y:S01]  /*0b00*/  HADD2.F32 R66, -RZ, R66.H0_H0 ;  /* 0x20000042ff427230 */ /* 0x000fe20000004100 */
[----:B------:R-:W-:Y:S01]  /*0b10*/  IMNMX R21, R21, 0x20, PT ;  /* 0x0000002015157817 */ /* 0x000fe20003800200 */
[----:B------:R-:W-:Y:S01]  /*0b20*/  HADD2.F32 R77, -RZ, R77.H0_H0 ;  /* 0x2000004dff4d7230 */ /* 0x000fe20000004100 */
[----:B------:R-:W-:Y:S01]  /*0b30*/  MOV R47, R33 ;  /* 0x00000021002f7202 */ /* 0x000fe20000000f00 */
[----:B------:R-:W-:Y:S01]  /*0b40*/  HADD2.F32 R102, -RZ, R102.H0_H0 ;  /* 0x20000066ff667230 */ /* 0x000fe20000004100 */
[----:B------:R-:W-:-:S02]  /*0b50*/  SHF.R.U32.HI R49, RZ, 0x10, R33 ;  /* 0x00000010ff317819 */ /* 0x000fc40000011621 */
[----:B------:R-:W-:Y:S01]  /*0b60*/  MOV R24, R12 ;  /* 0x0000000c00187202 */ /* 0x000fe20000000f00 */
        /* <DEDUP_REMOVED lines=13> */
[----:B------:R-:W-:Y:S01]  /*0c40*/  MOV R44, R36 ;  /* 0x00000024002c7202 */ /* 0x000fe20000000f00 */
        /* <DEDUP_REMOVED lines=13> */
[----:B------:R-:W-:-:S02]  /*0d20*/  SHF.R.U32.HI R61, RZ, 0x10, R53 ;  /* 0x00000010ff3d7819 */ /* 0x000fc40000011635 */
        /* <DEDUP_REMOVED lines=12> */
[----:B------:R-:W-:Y:S01]  /*0df0*/  SHF.R.U32.HI R85, RZ, 0x10, R17 ;  /* 0x00000010ff557819 */ /* 0x000fe20000011611 */
[----:B------:R-:W-:Y:S01]  /*0e00*/  HADD2.F32 R17, -RZ, R46.H0_H0 ;  /* 0x2000002eff117230 */ /* 0x000fe20000004100 */
[----:B------:R-:W-:Y:S01]  /*0e10*/  SHF.R.U32.HI R88, RZ, 0x10, R13 ;  /* 0x00000010ff587819 */ /* 0x000fe2000001160d */
        /* <DEDUP_REMOVED lines=23> */
[----:B------:R-:W-:Y:S01]  /*0f90*/  IADD3 R111, R0, R21, RZ ;  /* 0x00000015006f7210 */ /* 0x000fe20007ffe0ff */
[----:B------:R-:W-:-:S02]  /*0fa0*/  HADD2.F32 R0, -RZ, R15.H0_H0 ;  /* 0x2000000fff007230 */ /* 0x000fc40000004100 */
[----:B------:R-:W-:Y:S01]  /*0fb0*/  HADD2.F32 R15, -RZ, R45.H0_H0 ;  /* 0x2000002dff0f7230 */ /* 0x000fe20000004100 */
[----:B------:R-:W-:Y:S01]  /*0fc0*/  SHF.L.U32 R111, R111, 0x2, RZ ;  /* 0x000000026f6f7819 */ /* 0x000fe200000006ff */
        /* <DEDUP_REMOVED lines=17> */
[----:B01----:R-:W-:Y:S02]  /*10e0*/  HADD2.F32 R103, -RZ, R103.H0_H0 ;  /* 0x20000067ff677230 */ /* 0x003fe40000004100 */
.L_x_17919:
[----:B------:R-:W-:-:S05]  /*10f0*/  MOV R56, 0x4 ;  /* 0x0000000400387802 */ /* 0x000fca0000000f00 */
[----:B------:R-:W-:-:S05]  /*1100*/  IMAD.WIDE R116, R113, R56, c[0x0][0x1d0] ;  /* 0x0000740071747625 */ /* 0x000fca00078e0238 */
[----:B------:R0:W2:Y:S01]  /*1110*/  LDG.E R59, [R116.64] ;  /* 0x00000004743b7981 */ /* 0x0000a2000c1e1900 */
[----:B------:R-:W-:-:S05]  /*1120*/  IMAD.WIDE R56, R113, R56, c[0x0][0x1d8] ;  /* 0x0000760071387625 */ /* 0x000fca00078e0238 */
[----:B------:R1:W5:Y:S01]  /*1130*/  LDG.E R58, [R56.64] ;  /* 0x00000004383a7981 */ /* 0x000362000c1e1900 */
[----:B------:R-:W-:Y:S01]  /*1140*/  IMAD R115, R113, c[0x0][0x168], RZ ;  /* 0x00005a0071737a24 */ /* 0x000fe200078e02ff */
[----:B------:R-:W-:Y:S01]  /*1150*/  BSSY B0, `(.L_x_17844) ;  /* 0x0000040000007945 */ /* 0x000fe20003800000 */
[----:B0-----:R-:W-:Y:S02]  /*1160*/  LOP3.LUT R117, R109, 0xff, RZ, 0xc0, !PT ;  /* 0x000000ff6d757812 */ /* 0x001fe400078ec0ff */
[----:B------:R-:W-:Y:S02]  /*1170*/  SHF.R.S32.HI R116, RZ, 0x1f, R113 ;  /* 0x0000001fff747819 */ /* 0x000fe40000011471 */
[----:B--2---:R-:W-:-:S13]  /*1180*/  ISETP.GE.AND P2, PT, R59, 0x1, PT ;  /* 0x000000013b00780c */ /* 0x004fda0003f46270 */
[----:B------:R-:W-:-:S05]  /*1190*/  @P2 IADD3 R118, R59, -0x1, RZ ;  /* 0xffffffff3b762810 */ /* 0x000fca0007ffe0ff */
[----:B------:R-:W-:Y:S01]  /*11a0*/  @P2 IMAD R119, R118, c[0x0][0x168], RZ ;  /* 0x00005a0076772a24 */ /* 0x000fe200078e02ff */
[----:B------:R-:W-:-:S04]  /*11b0*/  SHF.R.S32.HI R118, RZ, 0x1f, R115 ;  /* 0x0000001fff767819 */ /* 0x000fc80000011473 */
[----:B------:R-:W-:Y:S02]  /*11c0*/  @P2 SHF.R.S32.HI R120, RZ, 0x1f, R119 ;  /* 0x0000001fff782819 */ /* 0x000fe40000011477 */
[----:B------:R-:W-:Y:S01]  /*11d0*/  LEA.HI R118, R118, R115, RZ, 0x2 ;  /* 0x0000007376767211 */ /* 0x000fe200078f10ff */
[----:B------:R-:W-:Y:S01]  /*11e0*/  IMAD.MOV.U32 R115, RZ, RZ, RZ ;  /* 0x000000ffff737224 */ /* 0x000fe200078e00ff */
[----:B------:R-:W-:-:S04]  /*11f0*/  @P2 LEA.HI R120, R120, R119, RZ, 0x2 ;  /* 0x0000007778782211 */ /* 0x000fc800078f10ff */
[-C--:B------:R-:W-:Y:S02]  /*1200*/  @P2 LEA.HI.SX32 R115, R120, R117.reuse, 0x1e ;  /* 0x0000007578732211 */ /* 0x080fe400078ff2ff */
[----:B------:R-:W-:Y:S01]  /*1210*/  LEA.HI.SX32 R117, R118, R117, 0x1e ;  /* 0x0000007576757211 */ /* 0x000fe200078ff2ff */
[----:B------:R-:W-:Y:S05]  /*1220*/  @!P0 BRA `(.L_x_17845) ;  /* 0x0000032000008947 */ /* 0x000fea0003800000 */
[----:B-1----:R-:W-:-:S04]  /*1230*/  ISETP.NE.U32.AND P3, PT, RZ, c[0x0][0x180], PT ;  /* 0x00006000ff007a0c */ /* 0x002fc80003f65070 */
        /* <DEDUP_REMOVED lines=23> */
[----:B------:R-:W-:-:S04]  /*13b0*/  FMUL.FTZ R28, R108, R57 ;  /* 0x000000396c1c7220 */ /* 0x000fc80000410000 */
[----:B------:R-:W-:Y:S02]  /*13c0*/  @P3 FADD.FTZ R28, R24, R28 ;  /* 0x0000001c181c3221 */ /* 0x000fe40000010000 */
.L_x_17847:
[----:B0-----:R-:W-:Y:S05]  /*13d0*/  BSYNC B1 ;  /* 0x0000000000017941 */ /* 0x001fea0003800000 */
.L_x_17846:
[----:B------:R-:W-:Y:S01]  /*13e0*/  BSSY B1, `(.L_x_17848) ;  /* 0x0000005000017945 */ /* 0x000fe20003800000 */
[----:B------:R-:W-:Y:S05]  /*13f0*/  @!P4 BRA `(.L_x_17849) ;  /* 0x000000300000c947 */ /* 0x000fea0003800000 */
[----:B-----5:R-:W-:-:S04]  /*1400*/  FMUL.FTZ R56, R33, c[0x0][0x1ec] ;  /* 0x00007b0021387a20 */ /* 0x020fc80000410000 */
[----:B------:R-:W-:-:S04]  /*1410*/  FMUL.FTZ R29, R107, R56 ;  /* 0x000000386b1d7220 */ /* 0x000fc80000410000 */
[----:B------:R-:W-:Y:S02]  /*1420*/  @P3 FADD.FTZ R29, R25, R29 ;  /* 0x0000001d191d3221 */ /* 0x000fe40000010000 */
.L_x_17849:
[----:B------:R-:W-:Y:S05]  /*1430*/  BSYNC B1 ;  /* 0x0000000000017941 */ /* 0x000fea0003800000 */
.L_x_17848:
[----:B------:R-:W-:Y:S01]  /*1440*/  BSSY B1, `(.L_x_17850) ;  /* 0x0000005000017945 */ /* 0x000fe20003800000 */
[----:B------:R-:W-:Y:S05]  /*1450*/  @!P4 BRA `(.L_x_17851) ;  /* 0x000000300000c947 */ /* 0x000fea0003800000 */
[----:B-----5:R-:W-:-:S04]  /*1460*/  FMUL.FTZ R57, R34, c[0x0][0x1ec] ;  /* 0x00007b0022397a20 */ /* 0x020fc80000410000 */
[----:B------:R-:W-:-:S04]  /*1470*/  FMUL.FTZ R30, R106, R57 ;  /* 0x000000396a1e7220 */ /* 0x000fc80000410000 */
[----:B------:R-:W-:Y:S02]  /*1480*/  @P3 FADD.FTZ R30, R26, R30 ;  /* 0x0000001e1a1e3221 */ /* 0x000fe40000010000 */
.L_x_17851:
[----:B------:R-:W-:Y:S05]  /*1490*/  BSYNC B1 ;  /* 0x0000000000017941 */ /* 0x000fea0003800000 */
.L_x_17850:
[----:B------:R-:W-:Y:S01]  /*14a0*/  BSSY B1, `(.L_x_17852) ;  /* 0x0000005000017945 */ /* 0x000fe20003800000 */
[----:B------:R-:W-:Y:S05]  /*14b0*/  @!P4 BRA `(.L_x_17853) ;  /* 0x000000300000c947 */ /* 0x000fea0003800000 */
[----:B-----5:R-:W-:-:S04]  /*14c0*/  FMUL.FTZ R56, R35, c[0x0][0x1ec] ;  /* 0x00007b0023387a20 */ /* 0x020fc80000410000 */
[----:B------:R-:W-:-:S04]  /*14d0*/  FMUL.FTZ R31, R105, R56 ;  /* 0x00000038691f7220 */ /* 0x000fc80000410000 */
[----:B------:R-:W-:Y:S02]  /*14e0*/  @P3 FADD.FTZ R31, R27, R31 ;  /* 0x0000001f1b1f3221 */ /* 0x000fe40000010000 */
.L_x_17853:
[----:B------:R-:W-:Y:S05]  /*14f0*/  BSYNC B1 ;  /* 0x0000000000017941 */ /* 0x000fea0003800000 */
.L_x_17852:
[----:B------:R-:W-:Y:S01]  /*1500*/  HFMA2.MMA R56, -RZ, RZ, 0, 9.5367431640625e-07 ;  /* 0x00000010ff387435 */ /* 0x000fe200000001ff */
[----:B------:R-:W-:-:S09]  /*1510*/  IADD3 R115, R115, 0x100, RZ ;  /* 0x0000010073737810 */ /* 0x000fd20007ffe0ff */
[C---:B------:R-:W-:Y:S01]  /*1520*/  IMAD.WIDE.U32 R56, R117.reuse, R56, c[0x0][0x188] ;  /* 0x0000620075387625 */ /* 0x040fe200078e0038 */
[----:B------:R-:W-:-:S04]  /*1530*/  IADD3 R117, R117, 0x100, RZ ;  /* 0x0000010075757810 */ /* 0x000fc80007ffe0ff */
[----:B------:R0:W-:Y:S03]  /*1540*/  STG.E.128 [R56.64], R28 ;  /* 0x0000001c38007986 */ /* 0x0001e6000c101d04 */
.L_x_17845:
[----:B-1----:R-:W-:Y:S05]  /*1550*/  BSYNC B0 ;  /* 0x0000000000007941 */ /* 0x002fea0003800000 */
.L_x_17844:
        /* <DEDUP_REMOVED lines=29> */
.L_x_17857:
[----:B0-----:R-:W-:Y:S05]  /*1730*/  BSYNC B1 ;  /* 0x0000000000017941 */ /* 0x001fea0003800000 */
.L_x_17856:
[----:B------:R-:W-:Y:S01]  /*1740*/  BSSY B1, `(.L_x_17858) ;  /* 0x0000005000017945 */ /* 0x000fe20003800000 */
[----:B------:R-:W-:Y:S05]  /*1750*/  @!P4 BRA `(.L_x_17859) ;  /* 0x000000300000c947 */ /* 0x000fea0003800000 */
[----:B-----5:R-:W-:-:S04]  /*1760*/  FMUL.FTZ R37, R33, c[0x0][0x1ec] ;  /* 0x00007b0021257a20 */ /* 0x020fc80000410000 */
[----:B------:R-:W-:-:S04]  /*1770*/  FMUL.FTZ R37, R102, R37 ;  /* 0x0000002566257220 */ /* 0x000fc80000410000 */
[----:B------:R-:W-:Y:S02]  /*1780*/  @P3 FADD.FTZ R37, R25, R37 ;  /* 0x0000002519253221 */ /* 0x000fe40000010000 */
.L_x_17859:
[----:B------:R-:W-:Y:S05]  /*1790*/  BSYNC B1 ;  /* 0x0000000000017941 */ /* 0x000fea0003800000 */
.L_x_17858:
[----:B------:R-:W-:Y:S01]  /*17a0*/  BSSY B1, `(.L_x_17860) ;  /* 0x0000005000017945 */ /* 0x000fe20003800000 */
[----:B------:R-:W-:Y:S05]  /*17b0*/  @!P4 BRA `(.L_x_17861) ;  /* 0x000000300000c947 */ /* 0x000fea0003800000 */
[----:B-----5:R-:W-:-:S04]  /*17c0*/  FMUL.FTZ R57, R34, c[0x0][0x1ec] ;  /* 0x00007b0022397a20 */ /* 0x020fc80000410000 */
[----:B------:R-:W-:-:S04]  /*17d0*/  FMUL.FTZ R38, R100, R57 ;  /* 0x0000003964267220 */ /* 0x000fc80000410000 */
[----:B------:R-:W-:Y:S02]  /*17e0*/  @P3 FADD.FTZ R38, R26, R38 ;  /* 0x000000261a263221 */ /* 0x000fe40000010000 */
.L_x_17861:
[----:B------:R-:W-:Y:S05]  /*17f0*/  BSYNC B1 ;  /* 0x0000000000017941 */ /* 0x000fea0003800000 */
.L_x_17860:
[----:B------:R-:W-:Y:S01]  /*1800*/  BSSY B1, `(.L_x_17862) ;  /* 0x0000005000017945 */ /* 0x000fe20003800000 */
[----:B------:R-:W-:Y:S05]  /*1810*/  @!P4 BRA `(.L_x_17863) ;  /* 0x000000300000c947 */ /* 0x000fea0003800000 */
[----:B-----5:R-:W-:-:S04]  /*1820*/  FMUL.FTZ R56, R35, c[0x0][0x1ec] ;  /* 0x00007b0023387a20 */ /* 0x020fc80000410000 */
[----:B------:R-:W-:-:S04]  /*1830*/  FMUL.FTZ R39, R13, R56 ;  /* 0x000000380d277220 */ /* 0x000fc80000410000 */
[----:B------:R-:W-:Y:S02]  /*1840*/  @P3 FADD.FTZ R39, R27, R39 ;  /* 0x000000271b273221 */ /* 0x000fe40000010000 */
.L_x_17863:
[----:B------:R-:W-:Y:S05]  /*1850*/  BSYNC B1 ;  /* 0x0000000000017941 */ /* 0x000fea0003800000 */
.L_x_17862:
[----:B------:R-:W-:Y:S01]  /*1860*/  HFMA2.MMA R56, -RZ, RZ, 0, 9.5367431640625e-07 ;  /* 0x00000010ff387435 */ /* 0x000fe200000001ff */
[----:B------:R-:W-:-:S09]  /*1870*/  IADD3 R115, R115, 0x100, RZ ;  /* 0x0000010073737810 */ /* 0x000fd20007ffe0ff */
[C---:B------:R-:W-:Y:S01]  /*1880*/  IMAD.WIDE.U32 R56, R117.reuse, R56, c[0x0][0x188] ;  /* 0x0000620075387625 */ /* 0x040fe200078e0038 */
[----:B------:R-:W-:-:S04]  /*1890*/  IADD3 R117, R117, 0x100, RZ ;  /* 0x0000010075757810 */ /* 0x000fc80007ffe0ff */
[----:B------:R0:W-:Y:S03]  /*18a0*/  STG.E.128 [R56.64], R36 ;  /* 0x0000002438007986 */ /* 0x0001e6000c101d04 */
.L_x_17855:
[----:B------:R-:W-:Y:S05]  /*18b0*/  BSYNC B0 ;  /* 0x0000000000007941 */ /* 0x000fea0003800000 */
.L_x_17854:
[----:B------:R-:W-:Y:S01]  /*18c0*/  ISETP.GE.U32.AND P3, PT, R114, 0x300, PT ;  /* 0x000003007200780c */ /* 0x000fe20003f66070 */
[----:B------:R-:W-:-:S12]  /*18d0*/  BSSY B0, `(.L_x_17864) ;  /* 0x0000034000007945 */ /* 0x000fd80003800000 */
[----:B------:R-:W-:Y:S05]  /*18e0*/  @!P3 BRA `(.L_x_17865) ;  /* 0x000003200000b947 */ /* 0x000fea0003800000 */
[----:B------:R-:W-:-:S04]  /*18f0*/  ISETP.NE.U32.AND P3, PT, RZ, c[0x0][0x180], PT ;  /* 0x00006000ff007a0c */ /* 0x000fc80003f65070 */
[----:B------:R-:W-:-:S13]  /*1900*/  ISETP.NE.AND.EX P3, PT, RZ, c[0x0][0x184], PT, P3 ;  /* 0x00006100ff007a0c */ /* 0x000fda0003f65330 */
[----:B0-----:R-:W-:-:S04]  /*1910*/  @P3 IMAD.MOV.U32 R56, RZ, RZ, 0x10 ;  /* 0x00000010ff383424 */ /* 0x001fc800078e00ff */
        /* <DEDUP_REMOVED lines=23> */
.L_x_17867:
[----:B0-----:R-:W-:Y:S05]  /*1a90*/  BSYNC B1 ;  /* 0x0000000000017941 */ /* 0x001fea0003800000 */
.L_x_17866:
[----:B------:R-:W-:Y:S01]  /*1aa0*/  BSSY B1, `(.L_x_17868) ;  /* 0x0000005000017945 */ /* 0x000fe20003800000 */
[----:B------:R-:W-:Y:S05]  /*1ab0*/  @!P4 BRA `(.L_x_17869) ;  /* 0x000000300000c947 */ /* 0x000fea0003800000 */
[----:B-----5:R-:W-:-:S04]  /*1ac0*/  FMUL.FTZ R56, R33, c[0x0][0x1ec] ;  /* 0x00007b0021387a20 */ /* 0x020fc80000410000 */
[----:B------:R-:W-:-:S04]  /*1ad0*/  FMUL.FTZ R41, R15, R56 ;  /* 0x000000380f297220 */ /* 0x000fc80000410000 */
[----:B------:R-:W-:Y:S02]  /*1ae0*/  @P3 FADD.FTZ R41, R25, R41 ;  /* 0x0000002919293221 */ /* 0x000fe40000010000 */
.L_x_17869:
[----:B------:R-:W-:Y:S05]  /*1af0*/  BSYNC B1 ;  /* 0x0000000000017941 */ /* 0x000fea0003800000 */
.L_x_17868:
[----:B------:R-:W-:Y:S01]  /*1b00*/  BSSY B1, `(.L_x_17870) ;  /* 0x0000005000017945 */ /* 0x000fe20003800000 */
[----:B------:R-:W-:Y:S05]  /*1b10*/  @!P4 BRA `(.L_x_17871) ;  /* 0x000000300000c947 */ /* 0x000fea0003800000 */
[----:B-----5:R-:W-:-:S04]  /*1b20*/  FMUL.FTZ R57, R34, c[0x0][0x1ec] ;  /* 0x00007b0022397a20 */ /* 0x020fc80000410000 */
[----:B------:R-:W-:-:S04]  /*1b30*/  FMUL.FTZ R42, R16, R57 ;  /* 0x00000039102a7220 */ /* 0x000fc80000410000 */
[----:B------:R-:W-:Y:S02]  /*1b40*/  @P3 FADD.FTZ R42, R26, R42 ;  /* 0x0000002a1a2a3221 */ /* 0x000fe40000010000 */
.L_x_17871:
[----:B------:R-:W-:Y:S05]  /*1b50*/  BSYNC B1 ;  /* 0x0000000000017941 */ /* 0x000fea0003800000 */
.L_x_17870:
[----:B------:R-:W-:Y:S01]  /*1b60*/  BSSY B1, `(.L_x_17872) ;  /* 0x0000005000017945 */ /* 0x000fe20003800000 */
[----:B------:R-:W-:Y:S05]  /*1b70*/  @!P4 BRA `(.L_x_17873) ;  /* 0x000000300000c947 */ /* 0x000fea0003800000 */
[----:B-----5:R-:W-:-:S04]  /*1b80*/  FMUL.FTZ R56, R35, c[0x0][0x1ec] ;  /* 0x00007b0023387a20 */ /* 0x020fc80000410000 */
[----:B------:R-:W-:-:S04]  /*1b90*/  FMUL.FTZ R43, R17, R56 ;  /* 0x00000038112b7220 */ /* 0x000fc80000410000 */
[----:B------:R-:W-:Y:S02]  /*1ba0*/  @P3 FADD.FTZ R43, R27, R43 ;  /* 0x0000002b1b2b3221 */ /* 0x000fe40000010000 */
.L_x_17873:
[----:B------:R-:W-:Y:S05]  /*1bb0*/  BSYNC B1 ;  /* 0x0000000000017941 */ /* 0x000fea0003800000 */
.L_x_17872:
[----:B------:R-:W-:Y:S01]  /*1bc0*/  HFMA2.MMA R56, -RZ, RZ, 0, 9.5367431640625e-07 ;  /* 0x00000010ff387435 */ /* 0x000fe200000001ff */
[----:B------:R-:W-:-:S09]  /*1bd0*/  IADD3 R115, R115, 0x100, RZ ;  /* 0x0000010073737810 */ /* 0x000fd20007ffe0ff */
[C---:B------:R-:W-:Y:S01]  /*1be0*/  IMAD.WIDE.U32 R56, R117.reuse, R56, c[0x0][0x188] ;  /* 0x0000620075387625 */ /* 0x040fe200078e0038 */
[----:B------:R-:W-:-:S04]  /*1bf0*/  IADD3 R117, R117, 0x100, RZ ;  /* 0x0000010075757810 */ /* 0x000fc80007ffe0ff */
[----:B------:R0:W-:Y:S03]  /*1c00*/  STG.E.128 [R56.64], R40 ;  /* 0x0000002838007986 */ /* 0x0001e6000c101d04 */
.L_x_17865:
[----:B------:R-:W-:Y:S05]  /*1c10*/  BSYNC B0 ;  /* 0x0000000000007941 */ /* 0x000fea0003800000 */
.L_x_17864:
        /* <DEDUP_REMOVED lines=29> */
.L_x_17877:
[----:B0-----:R-:W-:Y:S05]  /*1df0*/  BSYNC B1 ;  /* 0x0000000000017941 */ /* 0x001fea0003800000 */
.L_x_17876:
[----:B------:R-:W-:Y:S01]  /*1e00*/  BSSY B1, `(.L_x_17878) ;  /* 0x0000005000017945 */ /* 0x000fe20003800000 */
[----:B------:R-:W-:Y:S05]  /*1e10*/  @!P4 BRA `(.L_x_17879) ;  /* 0x000000300000c947 */ /* 0x000fea0003800000 */
[----:B-----5:R-:W-:-:S04]  /*1e20*/  FMUL.FTZ R56, R33, c[0x0][0x1ec] ;  /* 0x00007b0021387a20 */ /* 0x020fc80000410000 */
[----:B------:R-:W-:-:S04]  /*1e30*/  FMUL.FTZ R45, R19, R56 ;  /* 0x00000038132d7220 */ /* 0x000fc80000410000 */
[----:B------:R-:W-:Y:S02]  /*1e40*/  @P3 FADD.FTZ R45, R25, R45 ;  /* 0x0000002d192d3221 */ /* 0x000fe40000010000 */
.L_x_17879:
[----:B------:R-:W-:Y:S05]  /*1e50*/  BSYNC B1 ;  /* 0x0000000000017941 */ /* 0x000fea0003800000 */
.L_x_17878:
[----:B------:R-:W-:Y:S01]  /*1e60*/  BSSY B1, `(.L_x_17880) ;  /* 0x0000005000017945 */ /* 0x000fe20003800000 */
[----:B------:R-:W-:Y:S05]  /*1e70*/  @!P4 BRA `(.L_x_17881) ;  /* 0x000000300000c947 */ /* 0x000fea0003800000 */
[----:B-----5:R-:W-:-:S04]  /*1e80*/  FMUL.FTZ R57, R34, c[0x0][0x1ec] ;  /* 0x00007b0022397a20 */ /* 0x020fc80000410000 */
[----:B------:R-:W-:-:S04]  /*1e90*/  FMUL.FTZ R46, R20, R57 ;  /* 0x00000039142e7220 */ /* 0x000fc80000410000 */
[----:B------:R-:W-:Y:S02]  /*1ea0*/  @P3 FADD.FTZ R46, R26, R46 ;  /* 0x0000002e1a2e3221 */ /* 0x000fe40000010000 */
.L_x_17881:
[----:B------:R-:W-:Y:S05]  /*1eb0*/  BSYNC B1 ;  /* 0x0000000000017941 */ /* 0x000fea0003800000 */
.L_x_17880:
[----:B------:R-:W-:Y:S01]  /*1ec0*/  BSSY B1, `(.L_x_17882) ;  /* 0x0000005000017945 */ /* 0x000fe20003800000 */
[----:B------:R-:W-:Y:S05]  /*1ed0*/  @!P4 BRA `(.L_x_17883) ;  /* 0x000000300000c947 */ /* 0x000fea0003800000 */
[----:B-----5:R-:W-:-:S04]  /*1ee0*/  FMUL.FTZ R56, R35, c[0x0][0x1ec] ;  /* 0x00007b0023387a20 */ /* 0x020fc80000410000 */
[----:B------:R-:W-:-:S04]  /*1ef0*/  FMUL.FTZ R47, R21, R56 ;  /* 0x00000038152f7220 */ /* 0x000fc80000410000 */
[----:B------:R-:W-:Y:S02]  /*1f00*/  @P3 FADD.FTZ R47, R27, R47 ;  /* 0x0000002f1b2f3221 */ /* 0x000fe40000010000 */
.L_x_17883:
[----:B------:R-:W-:Y:S05]  /*1f10*/  BSYNC B1 ;  /* 0x0000000000017941 */ /* 0x000fea0003800000 */
.L_x_17882:
[----:B------:R-:W-:Y:S01]  /*1f20*/  HFMA2.MMA R56, -RZ, RZ, 0, 9.5367431640625e-07 ;  /* 0x00000010ff387435 */ /* 0x000fe200000001ff */
[----:B------:R-:W-:-:S09]  /*1f30*/  IADD3 R115, R115, 0x100, RZ ;  /* 0x0000010073737810 */ /* 0x000fd20007ffe0ff */
[C---:B------:R-:W-:Y:S01]  /*1f40*/  IMAD.WIDE.U32 R56, R117.reuse, R56, c[0x0][0x188] ;  /* 0x0000620075387625 */ /* 0x040fe200078e0038 */
[----:B------:R-:W-:-:S04]  /*1f50*/  IADD3 R117, R117, 0x100, RZ ;  /* 0x0000010075757810 */ /* 0x000fc80007ffe0ff */
[----:B------:R0:W-:Y:S03]  /*1f60*/  STG.E.128 [R56.64], R44 ;  /* 0x0000002c38007986 */ /* 0x0001e6000c101d04 */
.L_x_17875:
[----:B------:R-:W-:Y:S05]  /*1f70*/  BSYNC B0 ;  /* 0x0000000000007941 */ /* 0x000fea0003800000 */
.L_x_17874:
        /* <DEDUP_REMOVED lines=8> */
[----:B------:R-:W-:Y:S01]  /*2000*/  ISETP.GT.AND P4, PT, R59, RZ, PT ;  /* 0x000000ff3b00720c */ /* 0x000fe20003f84270 */
[----:B0-----:R-:W-:-:S04]  /*2010*/  @P2 IMAD.MOV.U32 R56, RZ, RZ, 0x10 ;  /* 0x00000010ff382424 */ /* 0x001fc800078e00ff */
[----:B------:R-:W-:-:S08]  /*2020*/  @P2 IMAD.WIDE.U32 R56, R115, R56, c[0x0][0x170] ;  /* 0x00005c0073382625 */ /* 0x000fd000078e0038 */
[----:B------:R-:W-:Y:S01]  /*2030*/  @!P4 ISETP.NE.U32.AND P5, PT, RZ, c[0x0][0x180], PT ;  /* 0x00006000ff00ca0c */ /* 0x000fe20003fa5070 */
[----:B-----5:R0:W5:Y:S03]  /*2040*/  @P2 LDG.E.128 R32, [R56.64] ;  /* 0x0000000438202981 */ /* 0x020166000c1e1d00 */
[----:B------:R-:W-:Y:S01]  /*2050*/  @!P4 ISETP.NE.AND.EX P5, PT, RZ, c[0x0][0x184], PT, P5 ;  /* 0x00006100ff00ca0c */ /* 0x000fe20003fa5350 */
[----:B------:R-:W-:Y:S03]  /*2060*/  BSSY B1, `(.L_x_17886) ;  /* 0x000000f000017945 */ /* 0x000fe60003800000 */
        /* <DEDUP_REMOVED lines=14> */
.L_x_17887:
[----:B0-----:R-:W-:Y:S05]  /*2150*/  BSYNC B1 ;  /* 0x0000000000017941 */ /* 0x001fea0003800000 */
.L_x_17886:
[----:B------:R-:W-:Y:S01]  /*2160*/  BSSY B1, `(.L_x_17888) ;  /* 0x0000005000017945 */ /* 0x000fe20003800000 */
[----:B------:R-:W-:Y:S05]  /*2170*/  @!P4 BRA `(.L_x_17889) ;  /* 0x000000300000c947 */ /* 0x000fea0003800000 */
[----:B-----5:R-:W-:-:S04]  /*2180*/  FMUL.FTZ R56, R33, c[0x0][0x1ec] ;  /* 0x00007b0021387a20 */ /* 0x020fc80000410000 */
[----:B------:R-:W-:-:S04]  /*2190*/  FMUL.FTZ R49, R23, R56 ;  /* 0x0000003817317220 */ /* 0x000fc80000410000 */
[----:B------:R-:W-:Y:S02]  /*21a0*/  @P3 FADD.FTZ R49, R25, R49 ;  /* 0x0000003119313221 */ /* 0x000fe40000010000 */
.L_x_17889:
[----:B------:R-:W-:Y:S05]  /*21b0*/  BSYNC B1 ;  /* 0x0000000000017941 */ /* 0x000fea0003800000 */
.L_x_17888:
[----:B------:R-:W-:Y:S01]  /*21c0*/  BSSY B1, `(.L_x_17890) ;  /* 0x0000005000017945 */ /* 0x000fe20003800000 */
[----:B------:R-:W-:Y:S05]  /*21d0*/  @!P4 BRA `(.L_x_17891) ;  /* 0x000000300000c947 */ /* 0x000fea0003800000 */
[----:B-----5:R-:W-:-:S04]  /*21e0*/  FMUL.FTZ R57, R34, c[0x0][0x1ec] ;  /* 0x00007b0022397a20 */ /* 0x020fc80000410000 */
[----:B------:R-:W-:-:S04]  /*21f0*/  FMUL.FTZ R50, R60, R57 ;  /* 0x000000393c327220 */ /* 0x000fc80000410000 */
[----:B------:R-:W-:Y:S02]  /*2200*/  @P3 FADD.FTZ R50, R26, R50 ;  /* 0x000000321a323221 */ /* 0x000fe40000010000 */
.L_x_17891:
[----:B------:R-:W-:Y:S05]  /*2210*/  BSYNC B1 ;  /* 0x0000000000017941 */ /* 0x000fea0003800000 */
.L_x_17890:
[----:B------:R-:W-:Y:S01]  /*2220*/  BSSY B1, `(.L_x_17892) ;  /* 0x0000005000017945 */ /* 0x000fe20003800000 */
[----:B------:R-:W-:Y:S05]  /*2230*/  @!P4 BRA `(.L_x_17893) ;  /* 0x000000300000c947 */ /* 0x000fea0003800000 */
[----:B-----5:R-:W-:-:S04]  /*2240*/  FMUL.FTZ R56, R35, c[0x0][0x1ec] ;  /* 0x00007b0023387a20 */ /* 0x020fc80000410000 */
[----:B------:R-:W-:-:S04]  /*2250*/  FMUL.FTZ R51, R61, R56 ;  /* 0x000000383d337220 */ /* 0x000fc80000410000 */
[----:B------:R-:W-:Y:S02]  /*2260*/  @P3 FADD.FTZ R51, R27, R51 ;  /* 0x000000331b333221 */ /* 0x000fe40000010000 */
.L_x_17893:
[----:B------:R-:W-:Y:S05]  /*2270*/  BSYNC B1 ;  /* 0x0000000000017941 */ /* 0x000fea0003800000 */
.L_x_17892:
[----:B------:R-:W-:Y:S01]  /*2280*/  HFMA2.MMA R56, -RZ, RZ, 0, 9.5367431640625e-07 ;  /* 0x00000010ff387435 */ /* 0x000fe200000001ff */
[----:B------:R-:W-:-:S09]  /*2290*/  IADD3 R115, R115, 0x100, RZ ;  /* 0x0000010073737810 */ /* 0x000fd20007ffe0ff */
[C---:B------:R-:W-:Y:S01]  /*22a0*/  IMAD.WIDE.U32 R56, R117.reuse, R56, c[0x0][0x188] ;  /* 0x0000620075387625 */ /* 0x040fe200078e0038 */
[----:B------:R-:W-:-:S04]  /*22b0*/  IADD3 R117, R117, 0x100, RZ ;  /* 0x0000010075757810 */ /* 0x000fc80007ffe0ff */
[----:B------:R0:W-:Y:S03]  /*22c0*/  STG.E.128 [R56.64], R48 ;  /* 0x0000003038007986 */ /* 0x0001e6000c101d04 */
.L_x_17885:
[----:B------:R-:W-:Y:S05]  /*22d0*/  BSYNC B0 ;  /* 0x0000000000007941 */ /* 0x000fea0003800000 */
.L_x_17884:
[----:B------:R-:W-:Y:S01]  /*22e0*/  BSSY B0, `(.L_x_17894) ;  /* 0x0000032000007945 */ /* 0x000fe20003800000 */
[----:B------:R-:W-:Y:S05]  /*22f0*/  @!P1 BRA `(.L_x_17895) ;  /* 0x0000030000009947 */ /* 0x000fea0003800000 */
[----:B------:R-:W-:-:S05]  /*2300*/  @P2 MOV R54, 0x10 ;  /* 0x0000001000362802 */ /* 0x000fca0000000f00 */
        /* <DEDUP_REMOVED lines=25> */
[----:B------:R-:W-:-:S04]  /*24a0*/  FMUL.FTZ R52, R62, R59 ;  /* 0x0000003b3e347220 */ /* 0x000fc80000410000 */
[----:B------:R-:W-:Y:S02]  /*24b0*/  @P2 FADD.FTZ R52, R24, R52 ;  /* 0x0000003418342221 */ /* 0x000fe40000010000 */
.L_x_17897:
[----:B------:R-:W-:Y:S05]  /*24c0*/  BSYNC B1 ;  /* 0x0000000000017941 */ /* 0x000fea0003800000 */
.L_x_17896:
[----:B------:R-:W-:Y:S01]  /*24d0*/  BSSY B1, `(.L_x_17898) ;  /* 0x0000005000017945 */ /* 0x000fe20003800000 */
[----:B------:R-:W-:Y:S05]  /*24e0*/  @!P3 BRA `(.L_x_17899) ;  /* 0x000000300000b947 */ /* 0x000fea0003800000 */
[----:B-----5:R-:W-:-:S04]  /*24f0*/  FMUL.FTZ R118, R33, c[0x0][0x1ec] ;  /* 0x00007b0021767a20 */ /* 0x020fc80000410000 */
[----:B------:R-:W-:-:S04]  /*2500*/  FMUL.FTZ R53, R63, R118 ;  /* 0x000000763f357220 */ /* 0x000fc80000410000 */
[----:B------:R-:W-:Y:S02]  /*2510*/  @P2 FADD.FTZ R53, R25, R53 ;  /* 0x0000003519352221 */ /* 0x000fe40000010000 */
.L_x_17899:
[----:B------:R-:W-:Y:S05]  /*2520*/  BSYNC B1 ;  /* 0x0000000000017941 */ /* 0x000fea0003800000 */
.L_x_17898:
[----:B------:R-:W-:Y:S01]  /*2530*/  BSSY B1, `(.L_x_17900) ;  /* 0x0000005000017945 */ /* 0x000fe20003800000 */
[----:B------:R-:W-:Y:S05]  /*2540*/  @!P3 BRA `(.L_x_17901) ;  /* 0x000000300000b947 */ /* 0x000fea0003800000 */
[----:B-----5:R-:W-:-:S04]  /*2550*/  FMUL.FTZ R59, R34, c[0x0][0x1ec] ;  /* 0x00007b00223b7a20 */ /* 0x020fc80000410000 */
[----:B------:R-:W-:-:S04]  /*2560*/  FMUL.FTZ R54, R64, R59 ;  /* 0x0000003b40367220 */ /* 0x000fc80000410000 */
[----:B------:R-:W-:Y:S02]  /*2570*/  @P2 FADD.FTZ R54, R26, R54 ;  /* 0x000000361a362221 */ /* 0x000fe40000010000 */
.L_x_17901:
[----:B------:R-:W-:Y:S05]  /*2580*/  BSYNC B1 ;  /* 0x0000000000017941 */ /* 0x000fea0003800000 */
.L_x_17900:
[----:B------:R-:W-:Y:S01]  /*2590*/  BSSY B1, `(.L_x_17902) ;  /* 0x0000005000017945 */ /* 0x000fe20003800000 */
[----:B------:R-:W-:Y:S05]  /*25a0*/  @!P3 BRA `(.L_x_17903) ;  /* 0x000000300000b947 */ /* 0x000fea0003800000 */
[----:B-----5:R-:W-:-:S04]  /*25b0*/  FMUL.FTZ R118, R35, c[0x0][0x1ec] ;  /* 0x00007b0023767a20 */ /* 0x020fc80000410000 */
[----:B------:R-:W-:-:S04]  /*25c0*/  FMUL.FTZ R55, R65, R118 ;  /* 0x0000007641377220 */ /* 0x000fc80000410000 */
[----:B------:R-:W-:Y:S02]  /*25d0*/  @P2 FADD.FTZ R55, R27, R55 ;  /* 0x000000371b372221 */ /* 0x000fe40000010000 */
.L_x_17903:
[----:B------:R-:W-:Y:S05]  /*25e0*/  BSYNC B1 ;  /* 0x0000000000017941 */ /* 0x000fea0003800000 */
.L_x_17902:
[----:B------:R0:W-:Y:S02]  /*25f0*/  STG.E.128 [R56.64], R52 ;  /* 0x0000003438007986 */ /* 0x0001e4000c101d04 */
.L_x_17895:
[----:B------:R-:W-:Y:S05]  /*2600*/  BSYNC B0 ;  /* 0x0000000000007941 */ /* 0x000fea0003800000 */
.L_x_17894:
        /* <DEDUP_REMOVED lines=36> */
.L_x_17920:
        /* <DEDUP_REMOVED lines=69> */
.L_x_17921:
[C---:B------:R-:W-:Y:S01]  /*2ca0*/  LOP3.LUT P2, RZ, R109.reuse, 0x1f, RZ, 0xc0, !PT ;  /* 0x0000001f6dff7812 */ /* 0x040fe2000784c0ff */
        /* <DEDUP_REMOVED lines=10> */
[----:B------:R-:W-:Y:S01]  /*2d50*/  @!P2 IADD3 R59, R59, R120, RZ ;  /* 0x000000783b3ba210 */ /* 0x000fe20007ffe0ff */
[----:B------:R-:W-:Y:S01]  /*2d60*/  IMAD.MOV.U32 R117, RZ, RZ, RZ ;  /* 0x000000ffff757224 */ /* 0x000fe200078e00ff */
[----:B------:R-:W-:Y:S02]  /*2d70*/  @!P2 MOV R117, R111 ;  /* 0x0000006f0075a202 */ /* 0x000fe40000000f00 */
[----:B------:R-:W-:Y:S02]  /*2d80*/  BSSY B0, `(.L_x_17906) ;  /* 0x00000bf000007945 */ /* 0x000fe40003800000 */
[----:B------:R-:W-:Y:S01]  /*2d90*/  I2F R124, R117 ;  /* 0x00000075007c7306 */ /* 0x000fe20000201400 */
[----:B------:R-:W0:Y:S04]  /*2da0*/  SHFL.DOWN PT, R122, R117, 0x4, 0x1f ;  /* 0x08801f00757a7f89 */ /* 0x000e2800000e0000 */
[----:B------:R0:W1:Y:S01]  /*2db0*/  @!P2 LDS.64 R56, [R59.X8] ;  /* 0x000000003b38a984 */ /* 0x0000620000008a00 */
[----:B------:R-:W-:-:S02]  /*2dc0*/  LOP3.LUT P2, RZ, R118, 0x1f, R109, 0xf8, !PT ;  /* 0x0000001f76ff7812 */ /* 0x000fc4000784f86d */
[----:B0-----:R-:W-:-:S11]  /*2dd0*/  IADD3 R59, R122, R117, RZ ;  /* 0x000000757a3b7210 */ /* 0x001fd60007ffe0ff */
[----:B------:R-:W-:-:S04]  /*2de0*/  @!P2 LEA R120, P3, R113, c[0x0][0x1a0], 0x2 ;  /* 0x000068007178aa11 */ /* 0x000fc800078610ff */
[C---:B------:R-:W-:Y:S02]  /*2df0*/  @!P2 LEA.HI.X R121, R113.reuse, c[0x0][0x1a4], R116, 0x2, P3 ;  /* 0x000069007179aa11 */ /* 0x040fe400018f1474 */
[----:B------:R-:W-:-:S04]  /*2e00*/  @!P2 LEA R118, P3, R113, c[0x0][0x1a8], 0x2 ;  /* 0x00006a007176aa11 */ /* 0x000fc800078610ff */
[----:B------:R-:W-:Y:S02]  /*2e10*/  @!P2 LEA.HI.X R119, R113, c[0x0][0x1ac], R116, 0x2, P3 ;  /* 0x00006b007177aa11 */ /* 0x000fe400018f1474 */
[----:B------:R-:W0:Y:S01]  /*2e20*/  I2F R116, R122 ;  /* 0x0000007a00747306 */ /* 0x000e220000201400 */
[----:B------:R-:W-:Y:S01]  /*2e30*/  ISETP.NE.AND P3, PT, RZ, UR6, PT ;  /* 0x00000006ff007c0c */ /* 0x000fe2000bf65270 */
[----:B-1----:R-:W1:Y:S02]  /*2e40*/  SHFL.DOWN PT, R115, R56, 0x4, 0x1f ;  /* 0x08801f0038737f89 */ /* 0x002e6400000e0000 */
[C---:B-1----:R-:W-:Y:S02]  /*2e50*/  FADD.FTZ R123, -R115.reuse, R56 ;  /* 0x00000038737b7221 */ /* 0x042fe40000010100 */
[----:B0-----:R-:W-:Y:S02]  /*2e60*/  FMUL.FTZ R125, R115, R116 ;  /* 0x00000074737d7220 */ /* 0x001fe40000410000 */
[----:B------:R-:W-:-:S02]  /*2e70*/  FMUL.FTZ R123, R123, R123 ;  /* 0x0000007b7b7b7220 */ /* 0x000fc40000410000 */
[----:B------:R-:W-:Y:S02]  /*2e80*/  FFMA.FTZ R115, R124, R56, R125 ;  /* 0x000000387c737223 */ /* 0x000fe4000001007d */
[----:B------:R-:W-:Y:S01]  /*2e90*/  FMUL.FTZ R123, R123, R124 ;  /* 0x0000007c7b7b7220 */ /* 0x000fe20000410000 */
[----:B------:R-:W0:Y:S01]  /*2ea0*/  I2F R56, R59 ;  /* 0x0000003b00387306 */ /* 0x000e220000201400 */
[----:B------:R-:W1:Y:S02]  /*2eb0*/  SHFL.DOWN PT, R124, R57, 0x4, 0x1f ;  /* 0x08801f00397c7f89 */ /* 0x000e6400000e0000 */
[----:B------:R-:W-:-:S05]  /*2ec0*/  FMUL.FTZ R116, R123, R116 ;  /* 0x000000747b747220 */ /* 0x000fca0000410000 */
[----:B0-----:R-:W0:Y:S01]  /*2ed0*/  MUFU.RCP R122, R56 ;  /* 0x00000038007a7308 */ /* 0x001e220000001000 */
[----:B-1----:R-:W-:Y:S02]  /*2ee0*/  FADD.FTZ R123, R124, R57 ;  /* 0x000000397c7b7221 */ /* 0x002fe40000010000 */
[----:B------:R-:W1:Y:S02]  /*2ef0*/  SHFL.DOWN PT, R124, R59, 0x2, 0x1f ;  /* 0x08401f003b7c7f89 */ /* 0x000e6400000e0000 */
[C---:B0-----:R-:W-:Y:S02]  /*2f00*/  FFMA.FTZ R116, R122.reuse, R116, R123 ;  /* 0x000000747a747223 */ /* 0x041fe4000001007b */
[----:B------:R-:W-:-:S05]  /*2f10*/  FMUL.FTZ R123, R122, R115 ;  /* 0x000000737a7b7220 */ /* 0x000fca0000410000 */
[----:B------:R-:W0:Y:S01]  /*2f20*/  SHFL.DOWN PT, R122, R123, 0x2, 0x1f ;  /* 0x08401f007b7a7f89 */ /* 0x000e2200000e0000 */
[----:B-1----:R1:W0:Y:S01]  /*2f30*/  I2F R117, R124 ;  /* 0x0000007c00757306 */ /* 0x0022220000201400 */
[----:B------:R-:W-:-:S05]  /*2f40*/  IADD3 R115, R59, R124, RZ ;  /* 0x0000007c3b737210 */ /* 0x000fca0007ffe0ff */
[----:B-1----:R-:W-:Y:S01]  /*2f50*/  SHFL.DOWN PT, R124, R115, 0x1, 0x1f ;  /* 0x08201f00737c7f89 */ /* 0x002fe200000e0000 */
[----:B0-----:R-:W-:Y:S02]  /*2f60*/  FMUL.FTZ R57, R122, R117 ;  /* 0x000000757a397220 */ /* 0x001fe40000410000 */
[----:B------:R-:W-:Y:S02]  /*2f70*/  FADD.FTZ R122, R123, -R122 ;  /* 0x8000007a7b7a7221 */ /* 0x000fe40000010000 */
[----:B------:R-:W-:Y:S02]  /*2f80*/  FFMA.FTZ R57, R56, R123, R57 ;  /* 0x0000007b38397223 */ /* 0x000fe40000010039 */
[----:B------:R-:W-:-:S04]  /*2f90*/  FMUL.FTZ R125, R122, R122 ;  /* 0x0000007a7a7d7220 */ /* 0x000fc80000410000 */
[----:B------:R-:W-:Y:S02]  /*2fa0*/  FMUL.FTZ R56, R56, R125 ;  /* 0x0000007d38387220 */ /* 0x000fe40000410000 */
[----:B------:R-:W0:Y:S02]  /*2fb0*/  SHFL.DOWN PT, R125, R116, 0x2, 0x1f ;  /* 0x08401f00747d7f89 */ /* 0x000e2400000e0000 */
[----:B------:R-:W-:Y:S02]  /*2fc0*/  FMUL.FTZ R117, R56, R117 ;  /* 0x0000007538757220 */ /* 0x000fe40000410000 */
[----:B------:R-:W1:Y:S08]  /*2fd0*/  I2F R56, R115 ;  /* 0x0000007300387306 */ /* 0x000e700000201400 */
[----:B-1----:R-:W1:Y:S01]  /*2fe0*/  MUFU.RCP R122, R56 ;  /* 0x00000038007a7308 */ /* 0x002e620000001000 */
[----:B0-----:R-:W-:-:S02]  /*2ff0*/  FADD.FTZ R59, R116, R125 ;  /* 0x0000007d743b7221 */ /* 0x001fc40000010000 */
[C---:B-1----:R-:W-:Y:S02]  /*3000*/  FMUL.FTZ R123, R122.reuse, R57 ;  /* 0x000000397a7b7220 */ /* 0x042fe40000410000 */
[----:B------:R-:W-:-:S03]  /*3010*/  FFMA.FTZ R59, R122, R117, R59 ;  /* 0x000000757a3b7223 */ /* 0x000fc6000001003b */
[----:B------:R-:W-:Y:S01]  /*3020*/  I2F R57, R124 ;  /* 0x0000007c00397306 */ /* 0x000fe20000201400 */
[----:B------:R-:W-:Y:S01]  /*3030*/  IADD3 R117, R115, R124, RZ ;  /* 0x0000007c73757210 */ /* 0x000fe20007ffe0ff */
[----:B------:R-:W0:Y:S06]  /*3040*/  SHFL.DOWN PT, R122, R123, 0x1, 0x1f ;  /* 0x08201f007b7a7f89 */ /* 0x000e2c00000e0000 */
[----:B------:R-:W1:Y:S08]  /*3050*/  I2F R117, R117 ;  /* 0x0000007500757306 */ /* 0x000e700000201400 */
[----:B-1----:R-:W1:Y:S01]  /*3060*/  MUFU.RCP R115, R117 ;  /* 0x0000007500737308 */ /* 0x002e620000001000 */
[----:B0-----:R-:W-:-:S02]  /*3070*/  FMUL.FTZ R116, R122, R57 ;  /* 0x000000397a747220 */ /* 0x001fc40000410000 */
[----:B------:R-:W-:Y:S02]  /*3080*/  FADD.FTZ R122, R123, -R122 ;  /* 0x8000007a7b7a7221 */ /* 0x000fe40000010000 */
[----:B------:R-:W-:Y:S02]  /*3090*/  FFMA.FTZ R116, R56, R123, R116 ;  /* 0x0000007b38747223 */ /* 0x000fe40000010074 */
[----:B------:R-:W-:-:S04]  /*30a0*/  FMUL.FTZ R125, R122, R122 ;  /* 0x0000007a7a7d7220 */ /* 0x000fc80000410000 */
[----:B------:R-:W-:Y:S02]  /*30b0*/  FMUL.FTZ R122, R56, R125 ;  /* 0x0000007d387a7220 */ /* 0x000fe40000410000 */
[----:B------:R-:W0:Y:S02]  /*30c0*/  SHFL.DOWN PT, R56, R59, 0x1, 0x1f ;  /* 0x08201f003b387f89 */ /* 0x000e2400000e0000 */
[----:B------:R-:W-:Y:S01]  /*30d0*/  FMUL.FTZ R122, R122, R57 ;  /* 0x000000397a7a7220 */ /* 0x000fe20000410000 */
[----:B------:R-:W-:Y:S01]  /*30e0*/  MOV R57, c[0x0][0x1e0] ;  /* 0x0000780000397a02 */ /* 0x000fe20000000f00 */
[----:B0-----:R-:W-:-:S04]  /*30f0*/  FADD.FTZ R56, R59, R56 ;  /* 0x000000383b387221 */ /* 0x001fc80000010000 */
[C---:B-1----:R-:W-:Y:S02]  /*3100*/  FFMA.FTZ R56, R115.reuse, R122, R56 ;  /* 0x0000007a73387223 */ /* 0x042fe40000010038 */
[----:B------:R-:W-:-:S04]  /*3110*/  FMUL.FTZ R115, R115, R116 ;  /* 0x0000007473737220 */ /* 0x000fc80000410000 */
[----:B------:R-:W0:Y:S04]  /*3120*/  SHFL.IDX PT, R56, R56, RZ, 0x1f ;  /* 0x00001fff38387589 */ /* 0x000e2800000e0000 */
[----:B------:R-:W1:Y:S01]  /*3130*/  SHFL.IDX PT, R115, R115, RZ, 0x1f ;  /* 0x00001fff73737589 */ /* 0x000e6200000e0000 */
[----:B0-----:R-:W-:Y:S02]  /*3140*/  FFMA.FTZ R57, R56, R57, c[0x0][0x228] ;  /* 0x00008a0038397623 */ /* 0x001fe40000010039 */
[----:B-1----:R-:W-:Y:S01]  /*3150*/  FMUL.FTZ R116, R115, R115 ;  /* 0x0000007373747220 */ /* 0x002fe20000410000 */
[----:B------:R0:W-:Y:S04]  /*3160*/  @!P2 STG.E [R120.64], R115 ;  /* 0x000000737800a986 */ /* 0x0001e8000c101904 */
[----:B------:R-:W-:-:S05]  /*3170*/  FSEL R116, R116, RZ, P3 ;  /* 0x000000ff74747208 */ /* 0x000fca0001800000 */
[----:B------:R-:W-:-:S06]  /*3180*/  FADD.FTZ R116, R57, R116 ;  /* 0x0000007439747221 */ /* 0x000fcc0000010000 */
[----:B------:R-:W1:Y:S02]  /*3190*/  MUFU.RSQ R116, R116 ;  /* 0x0000007400747308 */ /* 0x000e640000001400 */
        /* <DEDUP_REMOVED lines=28> */
.L_x_17909:
[----:B------:R-:W-:Y:S05]  /*3360*/  BSYNC B1 ;  /* 0x0000000000017941 */ /* 0x000fea0003800000 */
.L_x_17908:
[----:B------:R-:W-:Y:S01]  /*3370*/  ISETP.GE.U32.AND P2, PT, R114, 0x200, PT ;  /* 0x000002007200780c */ /* 0x000fe20003f46070 */
[----:B------:R-:W-:-:S12]  /*3380*/  BSSY B1, `(.L_x_17910) ;  /* 0x0000012000017945 */ /* 0x000fd80003800000 */
[----:B------:R-:W-:Y:S05]  /*3390*/  @!P2 BRA `(.L_x_17911) ;  /* 0x000001000000a947 */ /* 0x000fea0003800000 */
[--C-:B0-----:R-:W-:Y:S02]  /*33a0*/  FADD.FTZ R57, R36, -R115.reuse ;  /* 0x8000007324397221 */ /* 0x101fe40000010000 */
[--C-:B------:R-:W-:Y:S02]  /*33b0*/  FADD.FTZ R59, R38, -R115.reuse ;  /* 0x80000073263b7221 */ /* 0x100fe40000010000 */
[C---:B------:R-:W-:Y:S02]  /*33c0*/  FMUL.FTZ R56, R116.reuse, R57 ;  /* 0x0000003974387220 */ /* 0x040fe40000410000 */
[--C-:B------:R-:W-:Y:S02]  /*33d0*/  FADD.FTZ R57, R37, -R115.reuse ;  /* 0x8000007325397221 */ /* 0x100fe40000010000 */
[----:B------:R-:W-:Y:S02]  /*33e0*/  FADD.FTZ R119, R39, -R115 ;  /* 0x8000007327777221 */ /* 0x000fe40000010000 */
[----:B------:R-:W-:-:S02]  /*33f0*/  FMUL.FTZ R58, R116, R59 ;  /* 0x0000003b743a7220 */ /* 0x000fc40000410000 */
[C---:B------:R-:W-:Y:S02]  /*3400*/  FMUL.FTZ R57, R116.reuse, R57 ;  /* 0x0000003974397220 */ /* 0x040fe40000410000 */
[----:B------:R-:W-:Y:S02]  /*3410*/  FMUL.FTZ R59, R116, R119 ;  /* 0x00000077743b7220 */ /* 0x000fe40000410000 */
[----:B------:R-:W-:Y:S02]  /*3420*/  IMAD.MOV.U32 R118, RZ, RZ, 0x10 ;  /* 0x00000010ff767424 */ /* 0x000fe400078e00ff */
[----:B------:R-:W-:Y:S02]  /*3430*/  FFMA.FTZ R56, R71, R56, R10 ;  /* 0x0000003847387223 */ /* 0x000fe4000001000a */
[----:B------:R-:W-:Y:S02]  /*3440*/  FFMA.FTZ R57, R70, R57, R93 ;  /* 0x0000003946397223 */ /* 0x000fe4000001005d */
[----:B------:R-:W-:-:S02]  /*3450*/  FFMA.FTZ R58, R72, R58, R9 ;  /* 0x0000003a483a7223 */ /* 0x000fc40000010009 */
[----:B------:R-:W-:Y:S02]  /*3460*/  FFMA.FTZ R59, R73, R59, R92 ;  /* 0x0000003b493b7223 */ /* 0x000fe4000001005c */
[C---:B------:R-:W-:Y:S01]  /*3470*/  IMAD.WIDE.U32 R118, R117.reuse, R118, c[0x0][0x208] ;  /* 0x0000820075767625 */ /* 0x040fe200078e0076 */
[----:B------:R-:W-:-:S04]  /*3480*/  IADD3 R117, R117, 0x100, RZ ;  /* 0x0000010075757810 */ /* 0x000fc80007ffe0ff */
[----:B------:R0:W-:Y:S03]  /*3490*/  STG.E.128 [R118.64], R56 ;  /* 0x0000003876007986 */ /* 0x0001e6000c101d04 */
.L_x_17911:
[----:B------:R-:W-:Y:S05]  /*34a0*/  BSYNC B1 ;  /* 0x0000000000017941 */ /* 0x000fea0003800000 */
.L_x_17910:
[----:B------:R-:W-:Y:S01]  /*34b0*/  ISETP.GE.U32.AND P2, PT, R114, 0x300, PT ;  /* 0x000003007200780c */ /* 0x000fe20003f46070 */
[----:B------:R-:W-:-:S12]  /*34c0*/  BSSY B1, `(.L_x_17912) ;  /* 0x0000012000017945 */ /* 0x000fd80003800000 */
[----:B------:R-:W-:Y:S05]  /*34d0*/  @!P2 BRA `(.L_x_17913) ;  /* 0x000001000000a947 */ /* 0x000fea0003800000 */
[--C-:B0-----:R-:W-:Y:S01]  /*34e0*/  FADD.FTZ R57, R40, -R115.reuse ;  /* 0x8000007328397221 */ /* 0x101fe20000010000 */
[----:B------:R-:W-:Y:S01]  /*34f0*/  MOV R118, 0x10 ;  /* 0x0000001000767802 */ /* 0x000fe20000000f00 */
        /* <DEDUP_REMOVED lines=14> */
.L_x_17913:
[----:B------:R-:W-:Y:S05]  /*35e0*/  BSYNC B1 ;  /* 0x0000000000017941 */ /* 0x000fea0003800000 */
.L_x_17912:
[----:B------:R-:W-:Y:S01]  /*35f0*/  ISETP.GE.U32.AND P2, PT, R114, 0x400, PT ;  /* 0x000004007200780c */ /* 0x000fe20003f46070 */
[----:B------:R-:W-:-:S12]  /*3600*/  BSSY B1, `(.L_x_17914) ;  /* 0x0000012000017945 */ /* 0x000fd80003800000 */
[----:B------:R-:W-:Y:S05]  /*3610*/  @!P2 BRA `(.L_x_17915) ;  /* 0x000001000000a947 */ /* 0x000fea0003800000 */
[--C-:B0-----:R-:W-:Y:S01]  /*3620*/  FADD.FTZ R57, R44, -R115.reuse ;  /* 0x800000732c397221 */ /* 0x101fe20000010000 */
        /* <DEDUP_REMOVED lines=15> */
.L_x_17915:
[----:B------:R-:W-:Y:S05]  /*3720*/  BSYNC B1 ;  /* 0x0000000000017941 */ /* 0x000fea0003800000 */
.L_x_17914:
        /* <DEDUP_REMOVED lines=19> */
.L_x_17917:
[----:B------:R-:W-:Y:S05]  /*3860*/  BSYNC B1 ;  /* 0x0000000000017941 */ /* 0x000fea0003800000 */
.L_x_17916:
        /* <DEDUP_REMOVED lines=8> */
[----:B------:R-:W-:Y:S01]  /*38f0*/  FMUL.FTZ R59, R116, R115 ;  /* 0x00000073743b7220 */ /* 0x000fe20000410000 */
[----:B------:R-:W-:Y:S01]  /*3900*/  HFMA2.MMA R116, -RZ, RZ, 0, 9.5367431640625e-07 ;  /* 0x00000010ff747435 */ /* 0x000fe200000001ff */
[----:B------:R-:W-:Y:S02]  /*3910*/  FFMA.FTZ R56, R87, R56, R2 ;  /* 0x0000003857387223 */ /* 0x000fe40000010002 */
[----:B------:R-:W-:Y:S02]  /*3920*/  FFMA.FTZ R57, R86, R57, R101 ;  /* 0x0000003956397223 */ /* 0x000fe40000010065 */
[----:B------:R-:W-:Y:S02]  /*3930*/  FFMA.FTZ R59, R88, R59, R103 ;  /* 0x0000003b583b7223 */ /* 0x000fe40000010067 */
[----:B------:R-:W-:-:S03]  /*3940*/  FFMA.FTZ R58, R89, R58, R0 ;  /* 0x0000003a593a7223 */ /* 0x000fc60000010000 */
[----:B------:R-:W-:-:S05]  /*3950*/  IMAD.WIDE.U32 R116, R117, R116, c[0x0][0x208] ;  /* 0x0000820075747625 */ /* 0x000fca00078e0074 */
[----:B------:R0:W-:Y:S02]  /*3960*/  STG.E.128 [R116.64], R56 ;  /* 0x0000003874007986 */ /* 0x0001e4000c101d04 */
.L_x_17907:
[----:B0-----:R-:W-:Y:S05]  /*3970*/  BSYNC B0 ;  /* 0x0000000000007941 */ /* 0x001fea0003800000 */
.L_x_17906:
[----:B------:R-:W-:Y:S02]  /*3980*/  LOP3.LUT P2, RZ, R110, 0xff, RZ, 0xc0, !PT ;  /* 0x000000ff6eff7812 */ /* 0x000fe4000784c0ff */
[----:B------:R-:W-:Y:S02]  /*3990*/  IADD3 R113, R113, c[0x0][0x160], RZ ;  /* 0x0000580071717a10 */ /* 0x000fe40007ffe0ff */
[----:B------:R-:W-:Y:S02]  /*39a0*/  SEL R110, RZ, 0x1, P2 ;  /* 0x00000001ff6e7807 */ /* 0x000fe40001000000 */
[----:B------:R-:W-:-:S13]  /*39b0*/  ISETP.GE.AND P2, PT, R113, c[0x0][0x164], PT ;  /* 0x0000590071007a0c */ /* 0x000fda0003f46270 */
[----:B------:R-:W-:Y:S01]  /*39c0*/  @P2 CALL.REL.NOINC `(.L_x_17918) ;  /* 0x0000001000002944 */ /* 0x000fe20003c00000 */
[----:B------:R-:W-:Y:S05]  /*39d0*/  BRA `(.L_x_17919) ;  /* 0xffffd71000007947 */ /* 0x000fea000383ffff */
.L_x_17918:
[----:B------:R-:W-:Y:S05]  /*39e0*/  EXIT ;  /* 0x000000000000794d */ /* 0x000fea0003800000 */
.L_x_17904:
[----:B------:R-:W-:Y:S01]  /*39f0*/  HFMA2.MMA R117, -RZ, RZ, 0, 1.847743988037109375e-06 ;  /* 0x0000001fff757435 */ /* 0x000fe200000001ff */
[----:B------:R-:W-:Y:S01]  /*3a00*/  MOV R121, 0x1 ;  /* 0x0000000100797802 */ /* 0x000fe20000000f00 */
[----:B------:R-:W-:Y:S01]  /*3a10*/  IMAD.MOV.U32 R120, RZ, RZ, -0x1 ;  /* 0xffffffffff787424 */ /* 0x000fe200078e00ff */
[----:B------:R-:W-:-:S03]  /*3a20*/  MOV R118, 0x3a40 ;  /* 0x00003a4000767802 */ /* 0x000fc60000000f00 */
[----:B-----5:R-:W-:Y:S05]  /*3a30*/  CALL.REL.NOINC `($__internal_134_$__cuda_sm70_shflsync_bfly_p) ;  /* 0x000006a000007944 */ /* 0x020fea0003c00000 */
[----:B01----:R-:W-:Y:S05]  /*3a40*/  BRA `(.L_x_17920) ;  /* 0xffffee0000007947 */ /* 0x003fea000383ffff */
.L_x_17905:
[----:B------:R-:W-:Y:S01]  /*3a50*/  HFMA2.MMA R117, -RZ, RZ, 0, 1.847743988037109375e-06 ;  /* 0x0000001fff757435 */ /* 0x000fe200000001ff */
[----:B------:R-:W-:Y:S02]  /*3a60*/  MOV R121, 0x2 ;  /* 0x0000000200797802 */ /* 0x000fe40000000f00 */
[----:B------:R-:W-:Y:S02]  /*3a70*/  MOV R120, 0xffffffff ;  /* 0xffffffff00787802 */ /* 0x000fe40000000f00 */
[----:B------:R-:W-:Y:S02]  /*3a80*/  MOV R118, 0x3aa0 ;  /* 0x00003aa000767802 */ /* 0x000fe40000000f00 */
[----:B-----5:R-:W-:Y:S05]  /*3a90*/  CALL.REL.NOINC `($__internal_134_$__cuda_sm70_shflsync_bfly_p) ;  /* 0x0000064000007944 */ /* 0x020fea0003c00000 */
[----:B0-----:R-:W-:Y:S01]  /*3aa0*/  HFMA2.MMA R121, -RZ, RZ, 0, 2.384185791015625e-07 ;  /* 0x00000004ff797435 */ /* 0x001fe200000001ff */
[----:B-1----:R-:W-:Y:S01]  /*3ab0*/  FADD.FTZ R57, R57, R120 ;  /* 0x0000007839397221 */ /* 0x002fe20000010000 */
[----:B------:R-:W-:-:S02]  /*3ac0*/  MOV R117, 0x1f ;  /* 0x0000001f00757802 */ /* 0x000fc40000000f00 */
[----:B------:R-:W-:Y:S02]  /*3ad0*/  MOV R120, 0xffffffff ;  /* 0xffffffff00787802 */ /* 0x000fe40000000f00 */
[----:B------:R-:W-:Y:S02]  /*3ae0*/  MOV R118, 0x3b00 ;  /* 0x00003b0000767802 */ /* 0x000fe40000000f00 */
[----:B------:R-:W-:Y:S05]  /*3af0*/  CALL.REL.NOINC `($__internal_134_$__cuda_sm70_shflsync_bfly_p) ;  /* 0x000005e000007944 */ /* 0x000fea0003c00000 */
[----:B0-----:R-:W-:Y:S01]  /*3b00*/  HFMA2.MMA R117, -RZ, RZ, 0, 1.847743988037109375e-06 ;  /* 0x0000001fff757435 */ /* 0x001fe200000001ff */
[----:B-1----:R-:W-:Y:S01]  /*3b10*/  FADD.FTZ R57, R57, R120 ;  /* 0x0000007839397221 */ /* 0x002fe20000010000 */
[----:B------:R-:W-:Y:S01]  /*3b20*/  MOV R120, 0xffffffff ;  /* 0xffffffff00787802 */ /* 0x000fe20000000f00 */
[----:B------:R-:W-:Y:S01]  /*3b30*/  IMAD.MOV.U32 R121, RZ, RZ, 0x8 ;  /* 0x00000008ff797424 */ /* 0x000fe200078e00ff */
[----:B------:R-:W-:Y:S02]  /*3b40*/  MOV R118, 0x3b60 ;  /* 0x00003b6000767802 */ /* 0x000fe40000000f00 */
[----:B------:R-:W-:Y:S05]  /*3b50*/  CALL.REL.NOINC `($__internal_134_$__cuda_sm70_shflsync_bfly_p) ;  /* 0x0000058000007944 */ /* 0x000fea0003c00000 */
[----:B0-----:R-:W-:Y:S01]  /*3b60*/  HFMA2.MMA R121, -RZ, RZ, 0, 9.5367431640625e-07 ;  /* 0x00000010ff797435 */ /* 0x001fe200000001ff */
[----:B-1----:R-:W-:Y:S01]  /*3b70*/  FADD.FTZ R57, R57, R120 ;  /* 0x0000007839397221 */ /* 0x002fe20000010000 */
[----:B------:R-:W-:Y:S02]  /*3b80*/  MOV R117, 0x1f ;  /* 0x0000001f00757802 */ /* 0x000fe40000000f00 */
[----:B------:R-:W-:-:S02]  /*3b90*/  MOV R120, 0xffffffff ;  /* 0xffffffff00787802 */ /* 0x000fc40000000f00 */
[----:B------:R-:W-:Y:S02]  /*3ba0*/  MOV R118, 0x3bc0 ;  /* 0x00003bc000767802 */ /* 0x000fe40000000f00 */
[----:B------:R-:W-:Y:S05]  /*3bb0*/  CALL.REL.NOINC `($__internal_134_$__cuda_sm70_shflsync_bfly_p) ;  /* 0x0000052000007944 */ /* 0x000fea0003c00000 */
[----:B01----:R-:W-:Y:S01]  /*3bc0*/  FADD.FTZ R57, R57, R120 ;  /* 0x0000007839397221 */ /* 0x003fe20000010000 */
[----:B------:R-:W-:Y:S01]  /*3bd0*/  HFMA2.MMA R121, -RZ, RZ, 0, 5.9604644775390625e-08 ;  /* 0x00000001ff797435 */ /* 0x000fe200000001ff */
        /* <DEDUP_REMOVED lines=51> */
[----:B------:R-:W-:Y:S01]  /*3f10*/  @P6 FFMA.FTZ R57, R115, R115, R118 ;  /* 0x0000007373396223 */ /* 0x000fe20000010076 */
[----:B------:R-:W-:Y:S02]  /*3f20*/  MOV R118, 0x3f40 ;  /* 0x00003f4000767802 */ /* 0x000fe40000000f00 */
[----:B------:R-:W-:Y:S05]  /*3f30*/  CALL.REL.NOINC `($__internal_134_$__cuda_sm70_shflsync_bfly_p) ;  /* 0x000001a000007944 */ /* 0x000fea0003c00000 */
[----:B0-----:R-:W-:Y:S01]  /*3f40*/  HFMA2.MMA R121, -RZ, RZ, 0, 1.1920928955078125e-07 ;  /* 0x00000002ff797435 */ /* 0x001fe200000001ff */
[----:B-1----:R-:W-:Y:S01]  /*3f50*/  FADD.FTZ R57, R57, R120 ;  /* 0x0000007839397221 */ /* 0x002fe20000010000 */
[----:B------:R-:W-:Y:S02]  /*3f60*/  MOV R117, 0x1f ;  /* 0x0000001f00757802 */ /* 0x000fe40000000f00 */
[----:B------:R-:W-:Y:S02]  /*3f70*/  MOV R120, 0xffffffff ;  /* 0xffffffff00787802 */ /* 0x000fe40000000f00 */
[----:B------:R-:W-:Y:S02]  /*3f80*/  MOV R118, 0x3fa0 ;  /* 0x00003fa000767802 */ /* 0x000fe40000000f00 */
[----:B------:R-:W-:Y:S05]  /*3f90*/  CALL.REL.NOINC `($__internal_134_$__cuda_sm70_shflsync_bfly_p) ;  /* 0x0000014000007944 */ /* 0x000fea0003c00000 */
[----:B0-----:R-:W-:Y:S01]  /*3fa0*/  HFMA2.MMA R121, -RZ, RZ, 0, 2.384185791015625e-07 ;  /* 0x00000004ff797435 */ /* 0x001fe200000001ff */
[----:B-1----:R-:W-:Y:S01]  /*3fb0*/  FADD.FTZ R57, R57, R120 ;  /* 0x0000007839397221 */ /* 0x002fe20000010000 */
[----:B------:R-:W-:Y:S02]  /*3fc0*/  MOV R117, 0x1f ;  /* 0x0000001f00757802 */ /* 0x000fe40000000f00 */
[----:B------:R-:W-:-:S02]  /*3fd0*/  MOV R120, 0xffffffff ;  /* 0xffffffff00787802 */ /* 0x000fc40000000f00 */
        /* <DEDUP_REMOVED lines=8> */
[----:B-1----:R-:W-:Y:S01]  /*4060*/  FADD.FTZ R115, R57, R120 ;  /* 0x0000007839737221 */ /* 0x002fe20000010000 */
[----:B0-----:R-:W-:Y:S01]  /*4070*/  HFMA2.MMA R121, -RZ, RZ, 0, 9.5367431640625e-07 ;  /* 0x00000010ff797435 */ /* 0x001fe200000001ff */
[----:B------:R-:W-:Y:S02]  /*4080*/  MOV R117, 0x1f ;  /* 0x0000001f00757802 */ /* 0x000fe40000000f00 */
[----:B------:R-:W-:Y:S02]  /*4090*/  MOV R120, 0xffffffff ;  /* 0xffffffff00787802 */ /* 0x000fe40000000f00 */
[----:B------:R-:W-:-:S02]  /*40a0*/  MOV R57, R115 ;  /* 0x0000007300397202 */ /* 0x000fc40000000f00 */
[----:B------:R-:W-:Y:S02]  /*40b0*/  MOV R118, 0x40d0 ;  /* 0x000040d000767802 */ /* 0x000fe40000000f00 */
[----:B------:R-:W-:Y:S05]  /*40c0*/  CALL.REL.NOINC `($__internal_134_$__cuda_sm70_shflsync_bfly_p) ;  /* 0x0000001000007944 */ /* 0x000fea0003c00000 */
[----:B01----:R-:W-:Y:S05]  /*40d0*/  BRA `(.L_x_17921) ;  /* 0xffffebc000007947 */ /* 0x003fea000383ffff */
        .weak           $__internal_134_$__cuda_sm70_shflsync_bfly_p
        .type           $__internal_134_$__cuda_sm70_shflsync_bfly_p,@function
        .size           $__internal_134_$__cuda_sm70_shflsync_bfly_p,(.L_x_22222 - $__internal_134_$__cuda_sm70_shflsync_bfly_p)
$__internal_134_$__cuda_sm70_shflsync_bfly_p:
[----:B------:R-:W-:Y:S01]  /*40e0*/  HFMA2.MMA R119, -RZ, RZ, 0, 0 ;  /* 0x00000000ff777435 */ /* 0x000fe200000001ff */
[----:B------:R-:W-:Y:S04]  /*40f0*/  WARPSYNC R120 ;  /* 0x0000007800007348 */ /* 0x000fe80003800000 */
[----:B------:R0:W1:Y:S01]  /*4100*/  SHFL.BFLY PT, R120, R57, R121, R117 ;  /* 0x0c00007939787389 */ /* 0x00006200000e0075 */
[----:B------:R-:W-:Y:S05]  /*4110*/  RET.REL.NODEC R118 `(_ZN10layer_norm13ln_fwd_kernelINS_13Kernel_traitsI6__halfffffjLj6144ELj1ELj1ELj8ELj16ENS_18Kernel_traits_baseILj6144ES2_ffffjLj256EEEEELb0ELb1ELb1ELb0EEEvNS_9FwdParamsE) ;  /* 0xffffbee076007950 */ /* 0x000fea0003c3ffff */
.L_x_17922:
        /* <DEDUP_REMOVED lines=14> */
.L_x_22222:


//--------------------- .text._ZN10layer_norm13ln_fwd_kernelINS_13Kernel_traitsI6__halfffffjLj6144ELj1ELj1ELj8ELj16ENS_18Kernel_traits_baseILj6144ES2_ffffjLj256EEEEELb0ELb1ELb1ELb1EEEvNS_9FwdParamsE --------------------------
	.section	.text._ZN10layer_norm13ln_fwd_kernelINS_13Kernel_traitsI6__halfffffjLj6144ELj1ELj1ELj8ELj16ENS_18Kernel_traits_baseILj6144ES2_ffffjLj256EEEEELb0ELb1ELb1ELb1EEEvNS_9FwdParamsE,"ax",@progbits
	.sectioninfo	@"SHI_REGISTERS=128"
	.align	128
        .global         _ZN10layer_norm13ln_fwd_kernelINS_13Kernel_traitsI6__halfffffjLj6144ELj1ELj1ELj8ELj16ENS_18Kernel_traits_baseILj6144ES2_ffffjLj256EEEEELb0ELb1ELb1ELb1EEEvNS_9FwdParamsE
        .type           _ZN10layer_norm13ln_fwd_kernelINS_13Kernel_traitsI6__halfffffjLj6144ELj1ELj1ELj8ELj16ENS_18Kernel_traits_baseILj6144ES2_ffffjLj256EEEEELb0ELb1ELb1ELb1EEEvNS_9FwdParamsE,@function
        .size           _ZN10layer_norm13ln_fwd_kernelINS_13Kernel_traitsI6__halfffffjLj6144ELj1ELj1ELj8ELj16ENS_18Kernel_traits_baseILj6144ES2_ffffjLj256EEEEELb0ELb1ELb1ELb1EEEvNS_9FwdParamsE,(.L_x_22223 - _ZN10layer_norm13ln_fwd_kernelINS_13Kernel_traitsI6__halfffffjLj6144ELj1ELj1ELj8ELj16ENS_18Kernel_traits_baseILj6144ES2_ffffjLj256EEEEELb0ELb1ELb1ELb1EEEvNS_9FwdParamsE)
        .other          _ZN10layer_norm13ln_fwd_kernelINS_13Kernel_traitsI6__halfffffjLj6144ELj1ELj1ELj8ELj16ENS_18Kernel_traits_baseILj6144ES2_ffffjLj256EEEEELb0ELb1ELb1ELb1EEEvNS_9FwdParamsE,@"STO_CUDA_ENTRY STV_DEFAULT"
_ZN10layer_norm13ln_fwd_kernelINS_13Kernel_traitsI6__halfffffjLj6144ELj1ELj1ELj8ELj16ENS_18Kernel_traits_baseILj6144ES2_ffffjLj256EEEEELb0ELb1ELb1ELb1EEEvNS_9FwdParamsE:
.text._ZN10layer_norm13ln_fwd_kernelINS_13Kernel_traitsI6__halfffffjLj6144ELj1ELj1ELj8ELj16ENS_18Kernel_traits_baseILj6144ES2_ffffjLj256EEEEELb0ELb1ELb1ELb1EEEvNS_9FwdParamsE:
        /* <DEDUP_REMOVED lines=42> */
[----:B0-----:R-:W-:-:S02]  /*02a0*/  SHF.R.U64 R12, R90, 0x10, R91 ;  /* 0x000000105a0c7819 */ /* 0x001fc4000000125b */
[----:B------:R-:W-:Y:S02]  /*02b0*/  SHF.R.U32.HI R22, RZ, 0x10, R91 ;  /* 0x00000010ff167819 */ /* 0x000fe4000001165b */
[--C-:B------:R-:W-:Y:S02]  /*02c0*/  SHF.R.U64 R57, R88, 0x10, R89.reuse ;  /* 0x0000001058397819 */ /* 0x100fe40000001259 */
[----:B------:R-:W-:Y:S02]  /*02d0*/  SHF.R.U32.HI R20, RZ, 0x10, R89 ;  /* 0x00000010ff147819 */ /* 0x000fe40000011659 */
[--C-:B------:R-:W-:Y:S02]  /*02e0*/  SHF.R.U64 R23, R86, 0x10, R87.reuse ;  /* 0x0000001056177819 */ /* 0x100fe40000001257 */
[----:B------:R-:W-:Y:S02]  /*02f0*/  SHF.R.U32.HI R18, RZ, 0x10, R87 ;  /* 0x00000010ff127819 */ /* 0x000fe40000011657 */
[----:B------:R-:W-:-:S02]  /*0300*/  SHF.R.U64 R21, R84, 0x10, R85 ;  /* 0x0000001054157819 */ /* 0x000fc40000001255 */
[----:B------:R-:W-:Y:S02]  /*0310*/  SHF.R.U32.HI R16, RZ, 0x10, R85 ;  /* 0x00000010ff107819 */ /* 0x000fe40000011655 */
[--C-:B------:R-:W-:Y:S02]  /*0320*/  SHF.R.U64 R19, R82, 0x10, R83.reuse ;  /* 0x0000001052137819 */ /* 0x100fe40000001253 */
[----:B-1----:R-:W-:Y:S02]  /*0330*/  SHF.R.U32.HI R14, RZ, 0x10, R83 ;  /* 0x00000010ff0e7819 */ /* 0x002fe40000011653 */
[--C-:B------:R-:W-:Y:S02]  /*0340*/  SHF.R.U64 R17, R80, 0x10, R81.reuse ;  /* 0x0000001050117819 */ /* 0x100fe40000001251 */
[----:B------:R-:W-:Y:S01]  /*0350*/  SHF.R.U32.HI R15, RZ, 0x10, R81 ;  /* 0x00000010ff0f7819 */ /* 0x000fe20000011651 */
[----:B------:R-:W-:Y:S01]  /*0360*/  HFMA2.MMA R13, -RZ, RZ, 0, 5.9604644775390625e-08 ;  /* 0x00000001ff0d7435 */ /* 0x000fe200000001ff */
        /* <DEDUP_REMOVED lines=23> */
[----:B------:R-:W-:Y:S01]  /*04e0*/  ULDC.U8 UR6, c[0x0][0x1f0] ;  /* 0x00007c0000067ab9 */ /* 0x000fe20000000000 */
        /* <DEDUP_REMOVED lines=8> */
[----:B----4-:R-:W-:-:S02]  /*0570*/  SHF.R.U64 R30, R36, 0x10, R37 ;  /* 0x00000010241e7819 */ /* 0x010fc40000001225 */
[----:B------:R-:W-:Y:S02]  /*0580*/  SHF.R.U32.HI R29, RZ, 0x10, R37 ;  /* 0x00000010ff1d7819 */ /* 0x000fe40000011625 */
[--C-:B------:R-:W-:Y:S01]  /*0590*/  SHF.R.U64 R106, R104, 0x10, R105.reuse ;  /* 0x00000010686a7819 */ /* 0x100fe20000001269 */
[----:B------:R-:W-:Y:S01]  /*05a0*/  HADD2.F32 R107, -RZ, R104.H0_H0 ;  /* 0x20000068ff6b7230 */ /* 0x000fe20000004100 */
[----:B------:R-:W-:Y:S02]  /*05b0*/  SHF.R.U32.HI R104, RZ, 0x10, R105 ;  /* 0x00000010ff687819 */ /* 0x000fe40000011669 */
[--C-:B------:R-:W-:Y:S01]  /*05c0*/  SHF.R.U64 R102, R100, 0x10, R101.reuse ;  /* 0x0000001064667819 */ /* 0x100fe20000001265 */
[----:B------:R-:W-:Y:S01]  /*05d0*/  HADD2.F32 R103, -RZ, R100.H0_H0 ;  /* 0x20000064ff677230 */ /* 0x000fe20000004100 */
[----:B------:R-:W-:Y:S02]  /*05e0*/  SHF.R.U32.HI R100, RZ, 0x10, R101 ;  /* 0x00000010ff647819 */ /* 0x000fe40000011665 */
[----:B------:R-:W-:-:S02]  /*05f0*/  SHF.R.U64 R28, R38, 0x10, R39 ;  /* 0x00000010261c7819 */ /* 0x000fc40000001227 */
        /* <DEDUP_REMOVED lines=12> */
[----:B------:R-:W-:Y:S01]  /*06c0*/  SHF.R.U32.HI R99, RZ, 0x10, R59 ;  /* 0x00000010ff637819 */ /* 0x000fe2000001163b */
        /* <DEDUP_REMOVED lines=43> */
.L_x_17976:
        /* <DEDUP_REMOVED lines=11> */
[----:B------:R0:W3:Y:S01]  /*0a30*/  @P0 LDG.E.128 R24, [R32.64] ;  /* 0x0000000420180981 */ /* 0x0000e2000c1e1d00 */
[----:B------:R-:W-:Y:S01]  /*0a40*/  IMAD.WIDE R110, R108, R111, c[0x0][0x1d8] ;  /* 0x000076006c6e7625 */ /* 0x000fe200078e026f */
[----:B------:R-:W-:Y:S02]  /*0a50*/  MOV R112, RZ ;  /* 0x000000ff00707202 */ /* 0x000fe40000000f00 */
[----:B------:R-:W-:-:S03]  /*0a60*/  IADD3 R42, R54, 0x100, RZ ;  /* 0x00000100362a7810 */ /* 0x000fc60007ffe0ff */
[----:B------:R1:W5:Y:S01]  /*0a70*/  LDG.E R110, [R110.64] ;  /* 0x000000046e6e7981 */ /* 0x000362000c1e1900 */
[----:B------:R-:W-:Y:S01]  /*0a80*/  BSSY B0, `(.L_x_17923) ;  /* 0x000001e000007945 */ /* 0x000fe20003800000 */
[----:B-1----:R-:W-:-:S05]  /*0a90*/  MOV R111, 0x10 ;  /* 0x00000010006f7802 */ /* 0x002fca0000000f00 */
[----:B------:R-:W-:Y:S01]  /*0aa0*/  IMAD.WIDE.U32 R38, R54, R111, c[0x0][0x188] ;  /* 0x0000620036267625 */ /* 0x000fe200078e006f */
        /* <DEDUP_REMOVED lines=10> */
[----:B0-----:R-:W-:Y:S01]  /*0b50*/  @P5 IMAD.WIDE.U32 R32, R112, R35, c[0x0][0x170] ;  /* 0x00005c0070205625 */ /* 0x001fe200078e0023 */
[----:B------:R-:W-:-:S02]  /*0b60*/  @!P6 ISETP.NE.U32.AND P2, PT, RZ, c[0x0][0x180], PT ;  /* 0x00006000ff00ea0c */ /* 0x000fc40003f45070 */
[----:B------:R-:W-:Y:S02]  /*0b70*/  @!P6 ISETP.NE.U32.AND P4, PT, RZ, c[0x0][0x180], PT ;  /* 0x00006000ff00ea0c */ /* 0x000fe40003f85070 */
[----:B------:R-:W-:Y:S01]  /*0b80*/  @!P6 ISETP.NE.AND.EX P1, PT, RZ, c[0x0][0x184], PT, P1 ;  /* 0x00006100ff00ea0c */ /* 0x000fe20003f25310 */
[----:B------:R0:W5:Y:S01]  /*0b90*/  @P5 LDG.E.128 R28, [R32.64] ;  /* 0x00000004201c5981 */ /* 0x000162000c1e1d00 */
[----:B------:R-:W-:Y:S01]  /*0ba0*/  @!P6 ISETP.NE.AND.EX P2, PT, RZ, c[0x0][0x184], PT, P2 ;  /* 0x00006100ff00ea0c */ /* 0x000fe20003f45320 */
[----:B------:R-:W-:Y:S01]  /*0bb0*/  @P0 IMAD.WIDE.U32 R36, R42, R111, c[0x0][0x180] ;  /* 0x000060002a240625 */ /* 0x000fe200078e006f */
[----:B------:R-:W-:Y:S02]  /*0bc0*/  @!P6 ISETP.NE.AND.EX P4, PT, RZ, c[0x0][0x184], PT, P4 ;  /* 0x00006100ff00ea0c */ /* 0x000fe40003f85340 */
[----:B------:R-:W-:Y:S02]  /*0bd0*/  @!P6 ISETP.NE.AND.EX P3, PT, RZ, c[0x0][0x184], PT, P3 ;  /* 0x00006100ff00ea0c */ /* 0x000fe40003f65330 */
[----:B---3--:R-:W-:-:S02]  /*0be0*/  @!P6 FSEL R34, R26, RZ, P2 ;  /* 0x000000ff1a22e208 */ /* 0x008fc40001000000 */
[----:B------:R-:W-:Y:S02]  /*0bf0*/  @!P6 FSEL R35, R27, RZ, P4 ;  /* 0x000000ff1b23e208 */ /* 0x000fe40002000000 */
[----:B0-----:R-:W-:Y:S02]  /*0c00*/  @!P6 FSEL R33, R25, RZ, P1 ;  /* 0x000000ff1921e208 */ /* 0x001fe40000800000 */
[----:B------:R-:W-:Y:S01]  /*0c10*/  @!P6 FSEL R32, R24, RZ, P3 ;  /* 0x000000ff1820e208 */ /* 0x000fe20001800000 */
[----:B------:R-:W-:Y:S05]  /*0c20*/  @!P6 BRA `(.L_x_17924) ;  /* 0x000000300000e947 */ /* 0x000fea0003800000 */
[----:B-----5:R-:W-:-:S04]  /*0c30*/  FMUL.FTZ R32, R28, c[0x0][0x1ec] ;  /* 0x00007b001c207a20 */ /* 0x020fc80000410000 */
[----:B------:R-:W-:-:S04]  /*0c40*/  FMUL.FTZ R32, R107, R32 ;  /* 0x000000206b207220 */ /* 0x000fc80000410000 */
[----:B------:R-:W-:Y:S02]  /*0c50*/  @P0 FADD.FTZ R32, R24, R32 ;  /* 0x0000002018200221 */ /* 0x000fe40000010000 */
.L_x_17924:
[----:B------:R-:W-:Y:S05]  /*0c60*/  BSYNC B0 ;  /* 0x0000000000007941 */ /* 0x000fea0003800000 */
.L_x_17923:
[----:B------:R-:W-:Y:S01]  /*0c70*/  BSSY B0, `(.L_x_17925) ;  /* 0x0000005000007945 */ /* 0x000fe20003800000 */
[----:B------:R-:W-:Y:S05]  /*0c80*/  @!P6 BRA `(.L_x_17926) ;  /* 0x000000300000e947 */ /* 0x000fea0003800000 */
[----:B-----5:R-:W-:-:S04]  /*0c90*/  FMUL.FTZ R33, R29, c[0x0][0x1ec] ;  /* 0x00007b001d217a20 */ /* 0x020fc80000410000 */
[----:B------:R-:W-:-:S04]  /*0ca0*/  FMUL.FTZ R33, R106, R33 ;  /* 0x000000216a217220 */ /* 0x000fc80000410000 */
[----:B------:R-:W-:Y:S02]  /*0cb0*/  @P0 FADD.FTZ R33, R25, R33 ;  /* 0x0000002119210221 */ /* 0x000fe40000010000 */
.L_x_17926:
[----:B------:R-:W-:Y:S05]  /*0cc0*/  BSYNC B0 ;  /* 0x0000000000007941 */ /* 0x000fea0003800000 */
.L_x_17925:
[----:B------:R-:W-:Y:S01]  /*0cd0*/  BSSY B0, `(.L_x_17927) ;  /* 0x0000005000007945 */ /* 0x000fe20003800000 */
[----:B------:R-:W-:Y:S05]  /*0ce0*/  @!P6 BRA `(.L_x_17928) ;  /* 0x000000300000e947 */ /* 0x000fea0003800000 */
[----:B-----5:R-:W-:-:S04]  /*0cf0*/  FMUL.FTZ R34, R30, c[0x0][0x1ec] ;  /* 0x00007b001e227a20 */ /* 0x020fc80000410000 */
[----:B------:R-:W-:-:S04]  /*0d00*/  FMUL.FTZ R34, R105, R34 ;  /* 0x0000002269227220 */ /* 0x000fc80000410000 */
[----:B------:R-:W-:Y:S02]  /*0d10*/  @P0 FADD.FTZ R34, R26, R34 ;  /* 0x000000221a220221 */ /* 0x000fe40000010000 */
.L_x_17928:
[----:B------:R-:W-:Y:S05]  /*0d20*/  BSYNC B0 ;  /* 0x0000000000007941 */ /* 0x000fea0003800000 */
.L_x_17927:
[----:B------:R-:W-:Y:S01]  /*0d30*/  BSSY B0, `(.L_x_17929) ;  /* 0x0000005000007945 */ /* 0x000fe20003800000 */
[----:B------:R-:W-:Y:S05]  /*0d40*/  @!P6 BRA `(.L_x_17930) ;  /* 0x000000300000e947 */ /* 0x000fea0003800000 */
[----:B-----5:R-:W-:-:S04]  /*0d50*/  FMUL.FTZ R35, R31, c[0x0][0x1ec] ;  /* 0x00007b001f237a20 */ /* 0x020fc80000410000 */
[----:B------:R-:W-:-:S04]  /*0d60*/  FMUL.FTZ R35, R104, R35 ;  /* 0x0000002368237220 */ /* 0x000fc80000410000 */
[----:B------:R-:W-:Y:S02]  /*0d70*/  @P0 FADD.FTZ R35, R27, R35 ;  /* 0x000000231b230221 */ /* 0x000fe40000010000 */
.L_x_17930:
[----:B------:R-:W-:Y:S05]  /*0d80*/  BSYNC B0 ;  /* 0x0000000000007941 */ /* 0x000fea0003800000 */
.L_x_17929:
        /* <DEDUP_REMOVED lines=18> */
[----:B0-----:R-:W-:Y:S02]  /*0eb0*/  @!P6 FSEL R38, R26, RZ, P2 ;  /* 0x000000ff1a26e208 */ /* 0x001fe40001000000 */
[----:B------:R-:W-:Y:S02]  /*0ec0*/  @!P6 FSEL R39, R27, RZ, P4 ;  /* 0x000000ff1b27e208 */ /* 0x000fe40002000000 */
[----:B------:R-:W-:Y:S01]  /*0ed0*/  @!P6 FSEL R36, R24, RZ, P3 ;  /* 0x000000ff1824e208 */ /* 0x000fe20001800000 */
[----:B------:R-:W-:Y:S05]  /*0ee0*/  @!P6 BRA `(.L_x_17932) ;  /* 0x000000300000e947 */ /* 0x000fea0003800000 */
[----:B-1---5:R-:W-:-:S04]  /*0ef0*/  FMUL.FTZ R36, R28, c[0x0][0x1ec] ;  /* 0x00007b001c247a20 */ /* 0x022fc80000410000 */
[----:B------:R-:W-:-:S04]  /*0f00*/  FMUL.FTZ R36, R103, R36 ;  /* 0x0000002467247220 */ /* 0x000fc80000410000 */
[----:B------:R-:W-:Y:S02]  /*0f10*/  @P0 FADD.FTZ R36, R24, R36 ;  /* 0x0000002418240221 */ /* 0x000fe40000010000 */
.L_x_17932:
[----:B-1----:R-:W-:Y:S05]  /*0f20*/  BSYNC B0 ;  /* 0x0000000000007941 */ /* 0x002fea0003800000 */
.L_x_17931:
[----:B------:R-:W-:Y:S01]  /*0f30*/  BSSY B0, `(.L_x_17933) ;  /* 0x0000005000007945 */ /* 0x000fe20003800000 */
[----:B------:R-:W-:Y:S05]  /*0f40*/  @!P6 BRA `(.L_x_17934) ;  /* 0x000000300000e947 */ /* 0x000fea0003800000 */
[----:B-----5:R-:W-:-:S04]  /*0f50*/  FMUL.FTZ R37, R29, c[0x0][0x1ec] ;  /* 0x00007b001d257a20 */ /* 0x020fc80000410000 */
[----:B------:R-:W-:-:S04]  /*0f60*/  FMUL.FTZ R37, R102, R37 ;  /* 0x0000002566257220 */ /* 0x000fc80000410000 */
[----:B------:R-:W-:Y:S02]  /*0f70*/  @P0 FADD.FTZ R37, R25, R37 ;  /* 0x0000002519250221 */ /* 0x000fe40000010000 */
.L_x_17934:
[----:B------:R-:W-:Y:S05]  /*0f80*/  BSYNC B0 ;  /* 0x0000000000007941 */ /* 0x000fea0003800000 */
.L_x_17933:
[----:B------:R-:W-:Y:S01]  /*0f90*/  BSSY B0, `(.L_x_17935) ;  /* 0x0000005000007945 */ /* 0x000fe20003800000 */
[----:B------:R-:W-:Y:S05]  /*0fa0*/  @!P6 BRA `(.L_x_17936) ;  /* 0x000000300000e947 */ /* 0x000fea0003800000 */
[----:B-----5:R-:W-:-:S04]  /*0fb0*/  FMUL.FTZ R38, R30, c[0x0][0x1ec] ;  /* 0x00007b001e267a20 */ /* 0x020fc80000410000 */
[----:B------:R-:W-:-:S04]  /*0fc0*/  FMUL.FTZ R38, R101, R38 ;  /* 0x0000002665267220 */ /* 0x000fc80000410000 */
[----:B------:R-:W-:Y:S02]  /*0fd0*/  @P0 FADD.FTZ R38, R26, R38 ;  /* 0x000000261a260221 */ /* 0x000fe40000010000 */
.L_x_17936:
[----:B------:R-:W-:Y:S05]  /*0fe0*/  BSYNC B0 ;  /* 0x0000000000007941 */ /* 0x000fea0003800000 */
.L_x_17935:
[----:B------:R-:W-:Y:S01]  /*0ff0*/  BSSY B0, `(.L_x_17937) ;  /* 0x0000005000007945 */ /* 0x000fe20003800000 */
[----:B------:R-:W-:Y:S05]  /*1000*/  @!P6 BRA `(.L_x_17938) ;  /* 0x000000300000e947 */ /* 0x000fea0003800000 */
[----:B-----5:R-:W-:-:S04]  /*1010*/  FMUL.FTZ R39, R31, c[0x0][0x1ec] ;  /* 0x00007b001f277a20 */ /* 0x020fc80000410000 */
[----:B------:R-:W-:-:S04]  /*1020*/  FMUL.FTZ R39, R100, R39 ;  /* 0x0000002764277220 */ /* 0x000fc80000410000 */
[----:B------:R-:W-:Y:S02]  /*1030*/  @P0 FADD.FTZ R39, R27, R39 ;  /* 0x000000271b270221 */ /* 0x000fe40000010000 */
.L_x_17938:
[----:B------:R-:W-:Y:S05]  /*1040*/  BSYNC B0 ;  /* 0x0000000000007941 */ /* 0x000fea0003800000 */
.L_x_17937:
        /* <DEDUP_REMOVED lines=25> */
.L_x_17940:
[----:B-1----:R-:W-:Y:S05]  /*11e0*/  BSYNC B0 ;  /* 0x0000000000007941 */ /* 0x002fea0003800000 */
.L_x_17939:
[----:B------:R-:W-:Y:S01]  /*11f0*/  BSSY B0, `(.L_x_17941) ;  /* 0x0000005000007945 */ /* 0x000fe20003800000 */
[----:B------:R-:W-:Y:S05]  /*1200*/  @!P6 BRA `(.L_x_17942) ;  /* 0x000000300000e947 */ /* 0x000fea0003800000 */
[----:B-----5:R-:W-:-:S04]  /*1210*/  FMUL.FTZ R41, R29, c[0x0][0x1ec] ;  /* 0x00007b001d297a20 */ /* 0x020fc80000410000 */
[----:B------:R-:W-:-:S04]  /*1220*/  FMUL.FTZ R41, R92, R41 ;  /* 0x000000295c297220 */ /* 0x000fc80000410000 */
[----:B------:R-:W-:Y:S02]  /*1230*/  @P0 FADD.FTZ R41, R25, R41 ;  /* 0x0000002919290221 */ /* 0x000fe40000010000 */
.L_x_17942:
[----:B------:R-:W-:Y:S05]  /*1240*/  BSYNC B0 ;  /* 0x0000000000007941 */ /* 0x000fea0003800000 */
.L_x_17941:
[----:B------:R-:W-:Y:S01]  /*1250*/  BSSY B0, `(.L_x_17943) ;  /* 0x0000005000007945 */ /* 0x000fe20003800000 */
[----:B------:R-:W-:Y:S05]  /*1260*/  @!P6 BRA `(.L_x_17944) ;  /* 0x000000300000e947 */ /* 0x000fea0003800000 */
[----:B-----5:R-:W-:-:S04]  /*1270*/  FMUL.FTZ R49, R30, c[0x0][0x1ec] ;  /* 0x00007b001e317a20 */ /* 0x020fc80000410000 */
[----:B------:R-:W-:-:S04]  /*1280*/  FMUL.FTZ R42, R64, R49 ;  /* 0x00000031402a7220 */ /* 0x000fc80000410000 */
[----:B------:R-:W-:Y:S02]  /*1290*/  @P0 FADD.FTZ R42, R26, R42 ;  /* 0x0000002a1a2a0221 */ /* 0x000fe40000010000 */
.L_x_17944:
[----:B------:R-:W-:Y:S05]  /*12a0*/  BSYNC B0 ;  /* 0x0000000000007941 */ /* 0x000fea0003800000 */
.L_x_17943:
[----:B------:R-:W-:Y:S01]  /*12b0*/  BSSY B0, `(.L_x_17945) ;  /* 0x0000005000007945 */ /* 0x000fe20003800000 */
[----:B------:R-:W-:Y:S05]  /*12c0*/  @!P6 BRA `(.L_x_17946) ;  /* 0x000000300000e947 */ /* 0x000fea0003800000 */
[----:B-----5:R-:W-:-:S04]  /*12d0*/  FMUL.FTZ R48, R31, c[0x0][0x1ec] ;  /* 0x00007b001f307a20 */ /* 0x020fc80000410000 */
[----:B------:R-:W-:-:S04]  /*12e0*/  FMUL.FTZ R43, R93, R48 ;  /* 0x000000305d2b7220 */ /* 0x000fc80000410000 */
[----:B------:R-:W-:Y:S02]  /*12f0*/  @P0 FADD.FTZ R43, R27, R43 ;  /* 0x0000002b1b2b0221 */ /* 0x000fe40000010000 */
.L_x_17946:
[----:B------:R-:W-:Y:S05]  /*1300*/  BSYNC B0 ;  /* 0x0000000000007941 */ /* 0x000fea0003800000 */
.L_x_17945:
        /* <DEDUP_REMOVED lines=25> */
.L_x_17948:
[----:B-1----:R-:W-:Y:S05]  /*14a0*/  BSYNC B0 ;  /* 0x0000000000007941 */ /* 0x002fea0003800000 */
.L_x_17947:
[----:B------:R-:W-:Y:S01]  /*14b0*/  BSSY B0, `(.L_x_17949) ;  /* 0x0000005000007945 */ /* 0x000fe20003800000 */
[----:B------:R-:W-:Y:S05]  /*14c0*/  @!P6 BRA `(.L_x_17950) ;  /* 0x000000300000e947 */ /* 0x000fea0003800000 */
[----:B-----5:R-:W-:-:S04]  /*14d0*/  FMUL.FTZ R45, R29, c[0x0][0x1ec] ;  /* 0x00007b001d2d7a20 */ /* 0x020fc80000410000 */
[----:B------:R-:W-:-:S04]  /*14e0*/  FMUL.FTZ R45, R94, R45 ;  /* 0x0000002d5e2d7220 */ /* 0x000fc80000410000 */
[----:B------:R-:W-:Y:S02]  /*14f0*/  @P0 FADD.FTZ R45, R25, R45 ;  /* 0x0000002d192d0221 */ /* 0x000fe40000010000 */
.L_x_17950:
[----:B------:R-:W-:Y:S05]  /*1500*/  BSYNC B0 ;  /* 0x0000000000007941 */ /* 0x000fea0003800000 */
.L_x_17949:
[----:B------:R-:W-:Y:S01]  /*1510*/  BSSY B0, `(.L_x_17951) ;  /* 0x0000005000007945 */ /* 0x000fe20003800000 */
[----:B------:R-:W-:Y:S05]  /*1520*/  @!P6 BRA `(.L_x_17952) ;  /* 0x000000300000e947 */ /* 0x000fea0003800000 */
[----:B-----5:R-:W-:-:S04]  /*1530*/  FMUL.FTZ R53, R30, c[0x0][0x1ec] ;  /* 0x00007b001e357a20 */ /* 0x020fc80000410000 */
[----:B------:R-:W-:-:S04]  /*1540*/  FMUL.FTZ R46, R62, R53 ;  /* 0x000000353e2e7220 */ /* 0x000fc80000410000 */
[----:B------:R-:W-:Y:S02]  /*1550*/  @P0 FADD.FTZ R46, R26, R46 ;  /* 0x0000002e1a2e0221 */ /* 0x000fe40000010000 */
.L_x_17952:
[----:B------:R-:W-:Y:S05]  /*1560*/  BSYNC B0 ;  /* 0x0000000000007941 */ /* 0x000fea0003800000 */
.L_x_17951:
[----:B------:R-:W-:Y:S01]  /*1570*/  BSSY B0, `(.L_x_17953) ;  /* 0x0000005000007945 */ /* 0x000fe20003800000 */
[----:B------:R-:W-:Y:S05]  /*1580*/  @!P6 BRA `(.L_x_17954) ;  /* 0x000000300000e947 */ /* 0x000fea0003800000 */
[----:B-----5:R-:W-:-:S04]  /*1590*/  FMUL.FTZ R52, R31, c[0x0][0x1ec] ;  /* 0x00007b001f347a20 */ /* 0x020fc80000410000 */
[----:B------:R-:W-:-:S04]  /*15a0*/  FMUL.FTZ R47, R95, R52 ;  /* 0x000000345f2f7220 */ /* 0x000fc80000410000 */
[----:B------:R-:W-:Y:S02]  /*15b0*/  @P0 FADD.FTZ R47, R27, R47 ;  /* 0x0000002f1b2f0221 */ /* 0x000fe40000010000 */
.L_x_17954:
[----:B------:R-:W-:Y:S05]  /*15c0*/  BSYNC B0 ;  /* 0x0000000000007941 */ /* 0x000fea0003800000 */
.L_x_17953:
[----:B------:R-:W-:Y:S01]  /*15d0*/  @P5 IADD3 R78, R112, 0x400, RZ ;  /* 0x00000400704e5810 */ /* 0x000fe20007ffe0ff */
[----:B------:R0:W-:Y:S04]  /*15e0*/  STG.E.128 [R50.64], R44 ;  /* 0x0000002c32007986 */ /* 0x0001e8000c101d04 */
        /* <DEDUP_REMOVED lines=8> */
[----:B------:R-:W-:Y:S01]  /*1670*/  IADD3 R116, R54, 0x500, RZ ;  /* 0x0000050036747810 */ /* 0x000fe20007ffe0ff */
[-C--:B------:R-:W-:Y:S01]  /*1680*/  IMAD.WIDE.U32 R54, R114, R111.reuse, c[0x0][0x188] ;  /* 0x0000620072367625 */ /* 0x080fe200078e006f */
[----:B------:R-:W-:Y:S02]  /*1690*/  @!P6 ISETP.NE.AND.EX P1, PT, RZ, c[0x0][0x184], PT, P1 ;  /* 0x00006100ff00ea0c */ /* 0x000fe40003f25310 */
[----:B------:R-:W-:Y:S01]  /*16a0*/  @!P6 ISETP.NE.AND.EX P2, PT, RZ, c[0x0][0x184], PT, P2 ;  /* 0x00006100ff00ea0c */ /* 0x000fe20003f45320 */
[----:B------:R-:W-:Y:S01]  /*16b0*/  @P0 IMAD.WIDE.U32 R52, R116, R111, c[0x0][0x180] ;  /* 0x0000600074340625 */ /* 0x000fe200078e006f */
[----:B------:R-:W-:-:S02]  /*16c0*/  @!P6 ISETP.NE.AND.EX P4, PT, RZ, c[0x0][0x184], PT, P4 ;  /* 0x00006100ff00ea0c */ /* 0x000fc40003f85340 */
[----:B------:R-:W-:Y:S02]  /*16d0*/  @!P6 ISETP.NE.AND.EX P3, PT, RZ, c[0x0][0x184], PT, P3 ;  /* 0x00006100ff00ea0c */ /* 0x000fe40003f65330 */
        /* <DEDUP_REMOVED lines=8> */
.L_x_17956:
[----:B-1----:R-:W-:Y:S05]  /*1760*/  BSYNC B0 ;  /* 0x0000000000007941 */ /* 0x002fea0003800000 */
.L_x_17955:
[----:B------:R-:W-:Y:S01]  /*1770*/  BSSY B0, `(.L_x_17957) ;  /* 0x0000005000007945 */ /* 0x000fe20003800000 */
[----:B------:R-:W-:Y:S05]  /*1780*/  @!P6 BRA `(.L_x_17958) ;  /* 0x000000300000e947 */ /* 0x000fea0003800000 */
[----:B-----5:R-:W-:-:S04]  /*1790*/  FMUL.FTZ R49, R29, c[0x0][0x1ec] ;  /* 0x00007b001d317a20 */ /* 0x020fc80000410000 */
[----:B------:R-:W-:-:S04]  /*17a0*/  FMUL.FTZ R49, R96, R49 ;  /* 0x0000003160317220 */ /* 0x000fc80000410000 */
[----:B------:R-:W-:Y:S02]  /*17b0*/  @P0 FADD.FTZ R49, R25, R49 ;  /* 0x0000003119310221 */ /* 0x000fe40000010000 */
.L_x_17958:
[----:B------:R-:W-:Y:S05]  /*17c0*/  BSYNC B0 ;  /* 0x0000000000007941 */ /* 0x000fea0003800000 */
.L_x_17957:
[----:B------:R-:W-:Y:S01]  /*17d0*/  BSSY B0, `(.L_x_17959) ;  /* 0x0000005000007945 */ /* 0x000fe20003800000 */
[----:B------:R-:W-:Y:S05]  /*17e0*/  @!P6 BRA `(.L_x_17960) ;  /* 0x000000300000e947 */ /* 0x000fea0003800000 */
[----:B-----5:R-:W-:-:S04]  /*17f0*/  FMUL.FTZ R79, R30, c[0x0][0x1ec] ;  /* 0x00007b001e4f7a20 */ /* 0x020fc80000410000 */
[----:B------:R-:W-:-:S04]  /*1800*/  FMUL.FTZ R50, R60, R79 ;  /* 0x0000004f3c327220 */ /* 0x000fc80000410000 */
[----:B------:R-:W-:Y:S02]  /*1810*/  @P0 FADD.FTZ R50, R26, R50 ;  /* 0x000000321a320221 */ /* 0x000fe40000010000 */
.L_x_17960:
[----:B------:R-:W-:Y:S05]  /*1820*/  BSYNC B0 ;  /* 0x0000000000007941 */ /* 0x000fea0003800000 */
.L_x_17959:
[----:B------:R-:W-:Y:S01]  /*1830*/  BSSY B0, `(.L_x_17961) ;  /* 0x0000005000007945 */ /* 0x000fe20003800000 */
[----:B------:R-:W-:Y:S05]  /*1840*/  @!P6 BRA `(.L_x_17962) ;  /* 0x000000300000e947 */ /* 0x000fea0003800000 */
[----:B-----5:R-:W-:-:S04]  /*1850*/  FMUL.FTZ R78, R31, c[0x0][0x1ec] ;  /* 0x00007b001f4e7a20 */ /* 0x020fc80000410000 */
[----:B------:R-:W-:-:S04]  /*1860*/  FMUL.FTZ R51, R97, R78 ;  /* 0x0000004e61337220 */ /* 0x000fc80000410000 */
[----:B------:R-:W-:Y:S02]  /*1870*/  @P0 FADD.FTZ R51, R27, R51 ;  /* 0x000000331b330221 */ /* 0x000fe40000010000 */
.L_x_17962:
[----:B------:R-:W-:Y:S05]  /*1880*/  BSYNC B0 ;  /* 0x0000000000007941 */ /* 0x000fea0003800000 */
.L_x_17961:
        /* <DEDUP_REMOVED lines=10> */
[----:B------:R-:W-:Y:S02]  /*1930*/  @!P6 ISETP.NE.AND.EX P3, PT, RZ, c[0x0][0x184], PT, P3 ;  /* 0x00006100ff00ea0c */ /* 0x000fe40003f65330 */
[----:B------:R-:W-:Y:S02]  /*1940*/  @!P6 ISETP.NE.AND.EX P4, PT, RZ, c[0x0][0x184], PT, P4 ;  /* 0x00006100ff00ea0c */ /* 0x000fe40003f85340 */
        /* <DEDUP_REMOVED lines=10> */
.L_x_17964:
[----:B-1----:R-:W-:Y:S05]  /*19f0*/  BSYNC B0 ;  /* 0x0000000000007941 */ /* 0x002fea0003800000 */
.L_x_17963:
[----:B------:R-:W-:Y:S01]  /*1a00*/  BSSY B0, `(.L_x_17965) ;  /* 0x0000005000007945 */ /* 0x000fe20003800000 */
[----:B------:R-:W-:Y:S05]  /*1a10*/  @!P6 BRA `(.L_x_17966) ;  /* 0x000000300000e947 */ /* 0x000fea0003800000 */
[----:B-----5:R-:W-:-:S04]  /*1a20*/  FMUL.FTZ R53, R29, c[0x0][0x1ec] ;  /* 0x00007b001d357a20 */ /* 0x020fc80000410000 */
[----:B------:R-:W-:-:S04]  /*1a30*/  FMUL.FTZ R53, R98, R53 ;  /* 0x0000003562357220 */ /* 0x000fc80000410000 */
[----:B------:R-:W-:Y:S02]  /*1a40*/  @P0 FADD.FTZ R53, R25, R53 ;  /* 0x0000003519350221 */ /* 0x000fe40000010000 */
.L_x_17966:
[----:B------:R-:W-:Y:S05]  /*1a50*/  BSYNC B0 ;  /* 0x0000000000007941 */ /* 0x000fea0003800000 */
.L_x_17965:
[----:B------:R-:W-:Y:S01]  /*1a60*/  BSSY B0, `(.L_x_17967) ;  /* 0x0000005000007945 */ /* 0x000fe20003800000 */
[----:B------:R-:W-:Y:S05]  /*1a70*/  @!P6 BRA `(.L_x_17968) ;  /* 0x000000300000e947 */ /* 0x000fea0003800000 */
[----:B-----5:R-:W-:-:S04]  /*1a80*/  FMUL.FTZ R79, R30, c[0x0][0x1ec] ;  /* 0x00007b001e4f7a20 */ /* 0x020fc80000410000 */
[----:B------:R-:W-:-:S04]  /*1a90*/  FMUL.FTZ R54, R56, R79 ;  /* 0x0000004f38367220 */ /* 0x000fc80000410000 */
[----:B------:R-:W-:Y:S02]  /*1aa0*/  @P0 FADD.FTZ R54, R26, R54 ;  /* 0x000000361a360221 */ /* 0x000fe40000010000 */
.L_x_17968:
[----:B------:R-:W-:Y:S05]  /*1ab0*/  BSYNC B0 ;  /* 0x0000000000007941 */ /* 0x000fea0003800000 */
.L_x_17967:
[----:B------:R-:W-:Y:S01]  /*1ac0*/  BSSY B0, `(.L_x_17969) ;  /* 0x0000005000007945 */ /* 0x000fe20003800000 */
[----:B------:R-:W-:Y:S05]  /*1ad0*/  @!P6 BRA `(.L_x_17970) ;  /* 0x000000300000e947 */ /* 0x000fea0003800000 */
[----:B-----5:R-:W-:-:S04]  /*1ae0*/  FMUL.FTZ R78, R31, c[0x0][0x1ec] ;  /* 0x00007b001f4e7a20 */ /* 0x020fc80000410000 */
[----:B------:R-:W-:-:S04]  /*1af0*/  FMUL.FTZ R55, R99, R78 ;  /* 0x0000004e63377220 */ /* 0x000fc80000410000 */
[----:B------:R-:W-:Y:S02]  /*1b00*/  @P0 FADD.FTZ R55, R27, R55 ;  /* 0x000000371b370221 */ /* 0x000fe40000010000 */
.L_x_17970:
[----:B------:R-:W-:Y:S05]  /*1b10*/  BSYNC B0 ;  /* 0x0000000000007941 */ /* 0x000fea0003800000 */
.L_x_17969:
[----:B------:R-:W-:Y:S01]  /*1b20*/  FADD.FTZ R78, RZ, R32 ;  /* 0x00000020ff4e7221 */ /* 0x000fe20000010000 */
[----:B------:R-:W0:Y:S01]  /*1b30*/  S2R R114, SR_TID.X ;  /* 0x0000000000727919 */ /* 0x000e220000002100 */
[----:B------:R-:W-:Y:S02]  /*1b40*/  LOP3.LUT P1, RZ, R13, 0xff, RZ, 0xc0, !PT ;  /* 0x000000ff0dff7812 */ /* 0x000fe4000782c0ff */
        /* <DEDUP_REMOVED lines=24> */
[----:B------:R-:W-:-:S04]  /*1cd0*/  FADD.FTZ R111, R112, R51 ;  /* 0x00000033706f7221 */ /* 0x000fc80000010000 */
[----:B------:R-:W-:-:S04]  /*1ce0*/  FADD.FTZ R112, R111, R52 ;  /* 0x000000346f707221 */ /* 0x000fc80000010000 */
[----:B------:R-:W-:-:S04]  /*1cf0*/  FADD.FTZ R111, R112, R53 ;  /* 0x00000035706f7221 */ /* 0x000fc80000010000 */
[----:B------:R-:W-:Y:S01]  /*1d00*/  FADD.FTZ R112, R111, R54 ;  /* 0x000000366f707221 */ /* 0x000fe20000010000 */
[----:B------:R-:W-:-:S03]  /*1d10*/  SHF.R.S32.HI R111, RZ, 0x1f, R108 ;  /* 0x0000001fff6f7819 */ /* 0x000fc6000001146c */
[----:B------:R-:W-:Y:S01]  /*1d20*/  FADD.FTZ R118, R112, R55 ;  /* 0x0000003770767221 */ /* 0x000fe20000010000 */
[----:B------:R-:W-:Y:S05]  /*1d30*/  BRA.DIV ~URZ, `(.L_x_17971) ;  /* 0x000010227f007947 */ /* 0x000fea000b800000 */
[----:B0-----:R0:W1:Y:S02]  /*1d40*/  SHFL.BFLY PT, R79, R118, 0x1, 0x1f ;  /* 0x0c201f00764f7f89 */ /* 0x00106400000e0000 */
.L_x_17977:
        /* <DEDUP_REMOVED lines=68> */
.L_x_17978:
        /* <DEDUP_REMOVED lines=28> */
[----:B--2---:R-:W-:-:S02]  /*2350*/  FADD.FTZ R122, -R121, R78 ;  /* 0x0000004e797a7221 */ /* 0x004fc40000010100 */
[----:B------:R-:W-:Y:S02]  /*2360*/  FMUL.FTZ R121, R121, R120 ;  /* 0x0000007879797220 */ /* 0x000fe40000410000 */
[----:B------:R-:W-:Y:S02]  /*2370*/  FMUL.FTZ R122, R122, R122 ;  /* 0x0000007a7a7a7220 */ /* 0x000fe40000410000 */
[----:B------:R-:W-:Y:S02]  /*2380*/  FFMA.FTZ R121, R117, R78, R121 ;  /* 0x0000004e75797223 */ /* 0x000fe40000010079 */
[----:B------:R-:W-:Y:S02]  /*2390*/  FMUL.FTZ R122, R122, R117 ;  /* 0x000000757a7a7220 */ /* 0x000fe40000410000 */
[----:B---3--:R-:W-:Y:S02]  /*23a0*/  FMUL.FTZ R78, R116, R121 ;  /* 0x00000079744e7220 */ /* 0x008fe40000410000 */
        /* <DEDUP_REMOVED lines=10> */
[----:B------:R-:W-:Y:S01]  /*2450*/  FMUL.FTZ R120, R120, R120 ;  /* 0x0000007878787220 */ /* 0x000fe20000410000 */
[----:B--2---:R-:W-:Y:S01]  /*2460*/  IADD3 R115, R115, R116, RZ ;  /* 0x0000007473737210 */ /* 0x004fe20007ffe0ff */
[C---:B------:R-:W-:Y:S01]  /*2470*/  FFMA.FTZ R78, R113.reuse, R78, R121 ;  /* 0x0000004e714e7223 */ /* 0x040fe20000010079 */
[----:B------:R-:W-:Y:S01]  /*2480*/  I2F R116, R116 ;  /* 0x0000007400747306 */ /* 0x000fe20000201400 */
[----:B------:R-:W-:Y:S02]  /*2490*/  FMUL.FTZ R120, R113, R120 ;  /* 0x0000007871787220 */ /* 0x000fe40000410000 */
[----:B-1----:R-:W-:Y:S02]  /*24a0*/  FMUL.FTZ R78, R117, R78 ;  /* 0x0000004e754e7220 */ /* 0x002fe40000410000 */
[----:B------:R-:W-:-:S02]  /*24b0*/  FMUL.FTZ R113, R120, R114 ;  /* 0x0000007278717220 */ /* 0x000fc40000410000 */
[----:B---3--:R-:W-:Y:S01]  /*24c0*/  FADD.FTZ R120, R118, R119 ;  /* 0x0000007776787221 */ /* 0x008fe20000010000 */
[----:B------:R-:W0:Y:S03]  /*24d0*/  I2F R115, R115 ;  /* 0x0000007300737306 */ /* 0x000e260000201400 */
[----:B------:R-:W-:Y:S02]  /*24e0*/  FFMA.FTZ R117, R117, R113, R120 ;  /* 0x0000007175757223 */ /* 0x000fe40000010078 */
[----:B------:R-:W1:Y:S04]  /*24f0*/  SHFL.DOWN PT, R113, R78, 0x1, 0x1f ;  /* 0x08201f004e717f89 */ /* 0x000e6800000e0000 */
[----:B------:R-:W2:Y:S01]  /*2500*/  SHFL.DOWN PT, R114, R117, 0x1, 0x1f ;  /* 0x08201f0075727f89 */ /* 0x000ea200000e0000 */
[----:B0-----:R-:W0:Y:S01]  /*2510*/  MUFU.RCP R118, R115 ;  /* 0x0000007300767308 */ /* 0x001e220000001000 */
[----:B-1----:R-:W-:-:S02]  /*2520*/  FADD.FTZ R119, R78, -R113 ;  /* 0x800000714e777221 */ /* 0x002fc40000010000 */
[----:B------:R-:W-:Y:S02]  /*2530*/  FMUL.FTZ R113, R113, R116 ;  /* 0x0000007471717220 */ /* 0x000fe40000410000 */
[----:B------:R-:W-:Y:S02]  /*2540*/  FMUL.FTZ R120, R119, R119 ;  /* 0x0000007777787220 */ /* 0x000fe40000410000 */
[C---:B------:R-:W-:Y:S01]  /*2550*/  FFMA.FTZ R113, R79.reuse, R78, R113 ;  /* 0x0000004e4f717223 */ /* 0x040fe20000010071 */
[----:B------:R-:W-:Y:S01]  /*2560*/  SHF.R.U32.HI R78, RZ, 0x5, R112 ;  /* 0x00000005ff4e7819 */ /* 0x000fe20000011670 */
[----:B------:R-:W-:Y:S02]  /*2570*/  FMUL.FTZ R120, R79, R120 ;  /* 0x000000784f787220 */ /* 0x000fe40000410000 */
[----:B0-----:R-:W-:Y:S01]  /*2580*/  FMUL.FTZ R113, R118, R113 ;  /* 0x0000007176717220 */ /* 0x001fe20000410000 */
[----:B------:R-:W-:Y:S01]  /*2590*/  LOP3.LUT R115, R78, 0x7, RZ, 0xc0, !PT ;  /* 0x000000074e737812 */ /* 0x000fe200078ec0ff */
[----:B------:R-:W-:-:S02]  /*25a0*/  FMUL.FTZ R120, R120, R116 ;  /* 0x0000007478787220 */ /* 0x000fc40000410000 */
[----:B--2---:R-:W-:Y:S01]  /*25b0*/  FADD.FTZ R79, R117, R114 ;  /* 0x00000072754f7221 */ /* 0x004fe20000010000 */
[----:B------:R-:W-:Y:S01]  /*25c0*/  LOP3.LUT P0, RZ, R115, 0x1f, R112, 0xf8, !PT ;  /* 0x0000001f73ff7812 */ /* 0x000fe2000780f870 */
[----:B------:R-:W0:Y:S01]  /*25d0*/  SHFL.IDX PT, R117, R113, RZ, 0x1f ;  /* 0x00001fff71757589 */ /* 0x000e2200000e0000 */
[----:B------:R-:W-:Y:S01]  /*25e0*/  MOV R112, c[0x0][0x1e0] ;  /* 0x0000780000707a02 */ /* 0x000fe20000000f00 */
[----:B------:R-:W-:-:S06]  /*25f0*/  FFMA.FTZ R79, R118, R120, R79 ;  /* 0x00000078764f7223 */ /* 0x000fcc000001004f */
[----:B------:R-:W1:Y:S04]  /*2600*/  SHFL.IDX PT, R79, R79, RZ, 0x1f ;  /* 0x00001fff4f4f7589 */ /* 0x000e6800000e0000 */
[----:B------:R-:W-:Y:S01]  /*2610*/  @!P0 LEA R114, P2, R108, c[0x0][0x1a0], 0x2 ;  /* 0x000068006c728a11 */ /* 0x000fe200078410ff */
[----:B0-----:R-:W-:-:S05]  /*2620*/  FMUL.FTZ R78, R117, R117 ;  /* 0x00000075754e7220 */ /* 0x001fca0000410000 */
[----:B------:R-:W-:Y:S01]  /*2630*/  FSEL R115, R78, RZ, P1 ;  /* 0x000000ff4e737208 */ /* 0x000fe20000800000 */
[----:B-1----:R-:W-:Y:S01]  /*2640*/  FFMA.FTZ R78, R79, R112, c[0x0][0x228] ;  /* 0x00008a004f4e7623 */ /* 0x002fe20000010070 */
[----:B------:R-:W-:-:S03]  /*2650*/  @!P0 LEA R112, P3, R108, c[0x0][0x1a8], 0x2 ;  /* 0x00006a006c708a11 */ /* 0x000fc600078610ff */
[----:B------:R-:W-:Y:S01]  /*2660*/  FADD.FTZ R78, R78, R115 ;  /* 0x000000734e4e7221 */ /* 0x000fe20000010000 */
[C-C-:B------:R-:W-:Y:S02]  /*2670*/  @!P0 LEA.HI.X R115, R108.reuse, c[0x0][0x1a4], R111.reuse, 0x2, P2 ;  /* 0x000069006c738a11 */ /* 0x140fe400010f146f */
[----:B------:R-:W-:-:S03]  /*2680*/  @!P0 LEA.HI.X R113, R108, c[0x0][0x1ac], R111, 0x2, P3 ;  /* 0x00006b006c718a11 */ /* 0x000fc600018f146f */
[----:B------:R-:W0:Y:S01]  /*2690*/  MUFU.RSQ R78, R78 ;  /* 0x0000004e004e7308 */ /* 0x000e220000001400 */
        /* <DEDUP_REMOVED lines=29> */
[C---:B------:R-:W-:Y:S01]  /*2870*/  FADD.FTZ R49, -R79.reuse, R52 ;  /* 0x000000344f317221 */ /* 0x040fe20000010100 */
[----:B------:R-:W-:Y:S01]  /*2880*/  MOV R52, 0x10 ;  /* 0x0000001000347802 */ /* 0x000fe20000000f00 */
[C---:B------:R-:W-:Y:S02]  /*2890*/  FADD.FTZ R53, -R79.reuse, R53 ;  /* 0x000000354f357221 */ /* 0x040fe40000010100 */
[----:B------:R-:W-:-:S02]  /*28a0*/  FADD.FTZ R51, -R79, R54 ;  /* 0x000000364f337221 */ /* 0x000fc40000010100 */
[----:B------:R-:W-:Y:S01]  /*28b0*/  FADD.FTZ R79, -R79, R55 ;  /* 0x000000374f4f7221 */ /* 0x000fe20000010100 */
[----:B------:R-:W-:Y:S01]  /*28c0*/  LEA.HI.SX32 R55, R46, R109, 0x1e ;  /* 0x0000006d2e377211 */ /* 0x000fe200078ff2ff */
        /* <DEDUP_REMOVED lines=13> */
[----:B------:R-:W-:Y:S02]  /*29a0*/  FFMA.FTZ R44, R77, R44, R90 ;  /* 0x0000002c4d2c7223 */ /* 0x000fe4000001005a */
[----:B------:R-:W-:-:S04]  /*29b0*/  IMAD.WIDE.U32 R112, R55, R52, c[0x0][0x208] ;  /* 0x0000820037707625 */ /* 0x000fc800078e0034 */
[C---:B------:R-:W-:Y:S01]  /*29c0*/  FMUL.FTZ R111, R78.reuse, R34 ;  /* 0x000000224e6f7220 */ /* 0x040fe20000410000 */
[----:B------:R0:W-:Y:S01]  /*29d0*/  STG.E.128 [R112.64], R44 ;  /* 0x0000002c70007986 */ /* 0x0001e2000c101d04 */
[C---:B------:R-:W-:Y:S02]  /*29e0*/  FMUL.FTZ R54, R78.reuse, R49 ;  /* 0x000000314e367220 */ /* 0x040fe40000410000 */
[C---:B------:R-:W-:Y:S02]  /*29f0*/  FMUL.FTZ R50, R78.reuse, R50 ;  /* 0x000000324e327220 */ /* 0x040fe40000410000 */
[C---:B------:R-:W-:Y:S02]  /*2a00*/  FMUL.FTZ R49, R78.reuse, R53 ;  /* 0x000000354e317220 */ /* 0x040fe40000410000 */
[C---:B------:R-:W-:Y:S02]  /*2a10*/  FMUL.FTZ R53, R78.reuse, R51 ;  /* 0x000000334e357220 */ /* 0x040fe40000410000 */
[----:B------:R-:W-:-:S02]  /*2a20*/  FMUL.FTZ R115, R78, R115 ;  /* 0x000000734e737220 */ /* 0x000fc40000410000 */
[C---:B------:R-:W-:Y:S02]  /*2a30*/  FMUL.FTZ R117, R78.reuse, R117 ;  /* 0x000000754e757220 */ /* 0x040fe40000410000 */
[C---:B------:R-:W-:Y:S02]  /*2a40*/  FMUL.FTZ R110, R78.reuse, R32 ;  /* 0x000000204e6e7220 */ /* 0x040fe40000410000 */
[C---:B------:R-:W-:Y:S01]  /*2a50*/  FMUL.FTZ R51, R78.reuse, R79 ;  /* 0x0000004f4e337220 */ /* 0x040fe20000410000 */
[C---:B------:R-:W-:Y:S01]  /*2a60*/  IADD3 R79, R55.reuse, 0x300, RZ ;  /* 0x00000300374f7810 */ /* 0x040fe20007ffe0ff */
[----:B------:R-:W-:Y:S01]  /*2a70*/  FMUL.FTZ R36, R78, R119 ;  /* 0x000000774e247220 */ /* 0x000fe20000410000 */
[----:B0-----:R-:W-:Y:S01]  /*2a80*/  IADD3 R113, R55, 0x100, RZ ;  /* 0x0000010037717810 */ /* 0x001fe20007ffe0ff */
[----:B------:R-:W-:Y:S01]  /*2a90*/  FFMA.FTZ R47, R3, R111, R14 ;  /* 0x0000006f032f7223 */ /* 0x000fe2000001000e */
[----:B------:R-:W-:Y:S01]  /*2aa0*/  IADD3 R111, R55, 0x200, RZ ;  /* 0x00000200376f7810 */ /* 0x000fe20007ffe0ff */
[----:B------:R-:W-:-:S02]  /*2ab0*/  FFMA.FTZ R46, R68, R50, R83 ;  /* 0x00000032442e7223 */ /* 0x000fc40000010053 */
[C---:B------:R-:W-:Y:S02]  /*2ac0*/  FMUL.FTZ R121, R78.reuse, R121 ;  /* 0x000000794e797220 */ /* 0x040fe40000410000 */
[----:B------:R-:W-:Y:S02]  /*2ad0*/  FMUL.FTZ R48, R78, R48 ;  /* 0x000000304e307220 */ /* 0x000fe40000410000 */
[----:B------:R-:W-:Y:S01]  /*2ae0*/  FFMA.FTZ R50, R66, R53, R81 ;  /* 0x0000003542327223 */ /* 0x000fe20000010051 */
[----:B------:R-:W-:Y:S01]  /*2af0*/  IADD3 R53, R55, 0x400, RZ ;  /* 0x0000040037357810 */ /* 0x000fe20007ffe0ff */
[C---:B------:R-:W-:Y:S02]  /*2b00*/  FMUL.FTZ R40, R78.reuse, R123 ;  /* 0x0000007b4e287220 */ /* 0x040fe40000410000 */
[----:B------:R-:W-:Y:S02]  /*2b10*/  FMUL.FTZ R42, R78, R125 ;  /* 0x0000007d4e2a7220 */ /* 0x000fe40000410000 */
[----:B------:R-:W-:Y:S01]  /*2b20*/  FFMA.FTZ R32, R75, R115, R88 ;  /* 0x000000734b207223 */ /* 0x000fe20000010058 */
[----:B------:R-:W-:Y:S01]  /*2b30*/  IADD3 R115, R55, 0x500, RZ ;  /* 0x0000050037737810 */ /* 0x000fe20007ffe0ff */
[----:B------:R-:W-:-:S02]  /*2b40*/  FFMA.FTZ R35, R9, R35, R20 ;  /* 0x0000002309237223 */ /* 0x000fc40000010014 */
        /* <DEDUP_REMOVED lines=18> */
[-C--:B------:R-:W-:Y:S01]  /*2c70*/  IMAD.WIDE.U32 R54, R53, R52.reuse, c[0x0][0x208] ;  /* 0x0000820035367625 */ /* 0x080fe200078e0034 */
[----:B------:R0:W-:Y:S03]  /*2c80*/  STG.E.128 [R78.64], R40 ;  /* 0x000000284e007986 */ /* 0x0001e6000c101d04 */
[----:B------:R-:W-:Y:S01]  /*2c90*/  FFMA.FTZ R51, R0, R51, R15 ;  /* 0x0000003300337223 */ /* 0x000fe2000001000f */
[----:B------:R0:W-:Y:S01]  /*2ca0*/  STG.E.128 [R54.64], R44 ;  /* 0x0000002c36007986 */ /* 0x0001e2000c101d04 */
[----:B------:R-:W-:Y:S02]  /*2cb0*/  FFMA.FTZ R49, R2, R49, R17 ;  /* 0x0000003102317223 */ /* 0x000fe40000010011 */
[----:B------:R-:W-:-:S05]  /*2cc0*/  IMAD.WIDE.U32 R52, R115, R52, c[0x0][0x208] ;  /* 0x0000820073347625 */ /* 0x000fca00078e0034 */
[----:B------:R0:W-:Y:S02]  /*2cd0*/  STG.E.128 [R52.64], R48 ;  /* 0x0000003034007986 */ /* 0x0001e4000c101d04 */
.L_x_17974:
[----:B-1----:R-:W-:Y:S05]  /*2ce0*/  BSYNC B0 ;  /* 0x0000000000007941 */ /* 0x002fea0003800000 */
.L_x_17973:
[----:B------:R-:W-:Y:S02]  /*2cf0*/  IADD3 R108, R108, c[0x0][0x160], RZ ;  /* 0x000058006c6c7a10 */ /* 0x000fe40007ffe0ff */
[----:B------:R-:W-:Y:S02]  /*2d00*/  LOP3.LUT P1, RZ, R13, 0xff, RZ, 0xc0, !PT ;  /* 0x000000ff0dff7812 */ /* 0x000fe4000782c0ff */
[----:B------:R-:W-:Y:S02]  /*2d10*/  ISETP.GE.AND P0, PT, R108, c[0x0][0x164], PT ;  /* 0x000059006c007a0c */ /* 0x000fe40003f06270 */
[----:B------:R-:W-:-:S11]  /*2d20*/  SEL R13, RZ, 0x1, P1 ;  /* 0x00000001ff0d7807 */ /* 0x000fd60000800000 */
[----:B0----5:R-:W-:Y:S01]  /*2d30*/  @P0 CALL.REL.NOINC `(.L_x_17975) ;  /* 0x0000001000000944 */ /* 0x021fe20003c00000 */
[----:B------:R-:W-:Y:S05]  /*2d40*/  BRA `(.L_x_17976) ;  /* 0xffffdc3000007947 */ /* 0x000fea000383ffff */
.L_x_17975:
[----:B------:R-:W-:Y:S05]  /*2d50*/  EXIT ;  /* 0x000000000000794d */ /* 0x000fea0003800000 */
.L_x_17971:
[----:B0-----:R-:W-:Y:S01]  /*2d60*/  HFMA2.MMA R117, -RZ, RZ, 0, 5.9604644775390625e-08 ;  /* 0x00000001ff757435 */ /* 0x001fe200000001ff */
[----:B------:R-:W-:Y:S02]  /*2d70*/  MOV R116, 0x1f ;  /* 0x0000001f00747802 */ /* 0x000fe40000000f00 */
[----:B------:R-:W-:Y:S02]  /*2d80*/  MOV R79, 0xffffffff ;  /* 0xffffffff004f7802 */ /* 0x000fe40000000f00 */
[----:B------:R-:W-:Y:S02]  /*2d90*/  MOV R112, 0x2db0 ;  /* 0x00002db000707802 */ /* 0x000fe40000000f00 */
[----:B-----5:R-:W-:Y:S05]  /*2da0*/  CALL.REL.NOINC `($__internal_135_$__cuda_sm70_shflsync_bfly_p) ;  /* 0x0000068000007944 */ /* 0x020fea0003c00000 */
[----:B01----:R-:W-:Y:S05]  /*2db0*/  BRA `(.L_x_17977) ;  /* 0xffffef9000007947 */ /* 0x003fea000383ffff */
.L_x_17972:
[----:B------:R-:W-:Y:S01]  /*2dc0*/  HFMA2.MMA R117, -RZ, RZ, 0, 1.1920928955078125e-07 ;  /* 0x00000002ff757435 */ /* 0x000fe200000001ff */
[----:B------:R-:W-:Y:S02]  /*2dd0*/  MOV R116, 0x1f ;  /* 0x0000001f00747802 */ /* 0x000fe40000000f00 */
[----:B------:R-:W-:Y:S02]  /*2de0*/  MOV R79, 0xffffffff ;  /* 0xffffffff004f7802 */ /* 0x000fe40000000f00 */
[----:B------:R-:W-:-:S02]  /*2df0*/  MOV R112, 0x2e10 ;  /* 0x00002e1000707802 */ /* 0x000fc40000000f00 */
[----:B-----5:R-:W-:Y:S05]  /*2e00*/  CALL.REL.NOINC `($__internal_135_$__cuda_sm70_shflsync_bfly_p) ;  /* 0x0000062000007944 */ /* 0x020fea0003c00000 */
[----:B0-----:R-:W-:Y:S01]  /*2e10*/  HFMA2.MMA R117, -RZ, RZ, 0, 2.384185791015625e-07 ;  /* 0x00000004ff757435 */ /* 0x001fe200000001ff */
[----:B-1----:R-:W-:Y:S01]  /*2e20*/  FADD.FTZ R118, R118, R79 ;  /* 0x0000004f76767221 */ /* 0x002fe20000010000 */
[----:B------:R-:W-:-:S02]  /*2e30*/  MOV R116, 0x1f ;  /* 0x0000001f00747802 */ /* 0x000fc40000000f00 */
[----:B------:R-:W-:Y:S02]  /*2e40*/  MOV R79, 0xffffffff ;  /* 0xffffffff004f7802 */ /* 0x000fe40000000f00 */
[----:B------:R-:W-:Y:S02]  /*2e50*/  MOV R112, 0x2e70 ;  /* 0x00002e7000707802 */ /* 0x000fe40000000f00 */
[----:B------:R-:W-:Y:S05]  /*2e60*/  CALL.REL.NOINC `($__internal_135_$__cuda_sm70_shflsync_bfly_p) ;  /* 0x000005c000007944 */ /* 0x000fea0003c00000 */
[----:B0-----:R-:W-:Y:S01]  /*2e70*/  HFMA2.MMA R117, -RZ, RZ, 0, 4.76837158203125e-07 ;  /* 0x00000008ff757435 */ /* 0x001fe200000001ff */
[----:B-1----:R-:W-:Y:S01]  /*2e80*/  FADD.FTZ R118, R118, R79 ;  /* 0x0000004f76767221 */ /* 0x002fe20000010000 */
[----:B------:R-:W-:Y:S02]  /*2e90*/  MOV R116, 0x1f ;  /* 0x0000001f00747802 */ /* 0x000fe40000000f00 */
[----:B------:R-:W-:Y:S02]  /*2ea0*/  MOV R79, 0xffffffff ;  /* 0xffffffff004f7802 */ /* 0x000fe40000000f00 */
[----:B------:R-:W-:Y:S02]  /*2eb0*/  MOV R112, 0x2ed0 ;  /* 0x00002ed000707802 */ /* 0x000fe40000000f00 */
[----:B------:R-:W-:Y:S05]  /*2ec0*/  CALL.REL.NOINC `($__internal_135_$__cuda_sm70_shflsync_bfly_p) ;  /* 0x0000056000007944 */ /* 0x000fea0003c00000 */
[----:B0-----:R-:W-:Y:S01]  /*2ed0*/  HFMA2.MMA R117, -RZ, RZ, 0, 9.5367431640625e-07 ;  /* 0x00000010ff757435 */ /* 0x001fe200000001ff */
[----:B-1----:R-:W-:Y:S01]  /*2ee0*/  FADD.FTZ R118, R118, R79 ;  /* 0x0000004f76767221 */ /* 0x002fe20000010000 */
[----:B------:R-:W-:-:S02]  /*2ef0*/  MOV R116, 0x1f ;  /* 0x0000001f00747802 */ /* 0x000fc40000000f00 */
[----:B------:R-:W-:Y:S02]  /*2f00*/  MOV R79, 0xffffffff ;  /* 0xffffffff004f7802 */ /* 0x000fe40000000f00 */
[----:B------:R-:W-:Y:S02]  /*2f10*/  MOV R112, 0x2f30 ;  /* 0x00002f3000707802 */ /* 0x000fe40000000f00 */
[----:B------:R-:W-:Y:S05]  /*2f20*/  CALL.REL.NOINC `($__internal_135_$__cuda_sm70_shflsync_bfly_p) ;  /* 0x0000050000007944 */ /* 0x000fea0003c00000 */
[----:B-1----:R-:W-:Y:S01]  /*2f30*/  FADD.FTZ R78, R118, R79 ;  /* 0x0000004f764e7221 */ /* 0x002fe20000010000 */
[----:B0-----:R-:W-:Y:S01]  /*2f40*/  HFMA2.MMA R117, -RZ, RZ, 0, 5.9604644775390625e-08 ;  /* 0x00000001ff757435 */ /* 0x001fe200000001ff */
[----:B------:R-:W-:Y:S02]  /*2f50*/  MOV R116, 0x1f ;  /* 0x0000001f00747802 */ /* 0x000fe40000000f00 */
        /* <DEDUP_REMOVED lines=51> */
[----:B------:R-:W-:Y:S05]  /*3290*/  CALL.REL.NOINC `($__internal_135_$__cuda_sm70_shflsync_bfly_p) ;  /* 0x0000019000007944 */ /* 0x000fea0003c00000 */
[----:B0-----:R-:W-:Y:S01]  /*32a0*/  HFMA2.MMA R117, -RZ, RZ, 0, 1.1920928955078125e-07 ;  /* 0x00000002ff757435 */ /* 0x001fe200000001ff */
[----:B-1----:R-:W-:Y:S01]  /*32b0*/  FADD.FTZ R118, R118, R79 ;  /* 0x0000004f76767221 */ /* 0x002fe20000010000 */
[----:B------:R-:W-:Y:S02]  /*32c0*/  MOV R116, 0x1f ;  /* 0x0000001f00747802 */ /* 0x000fe40000000f00 */
[----:B------:R-:W-:Y:S02]  /*32d0*/  MOV R79, 0xffffffff ;  /* 0xffffffff004f7802 */ /* 0x000fe40000000f00 */
[----:B------:R-:W-:Y:S02]  /*32e0*/  MOV R112, 0x3300 ;  /* 0x0000330000707802 */ /* 0x000fe40000000f00 */
[----:B------:R-:W-:Y:S05]  /*32f0*/  CALL.REL.NOINC `($__internal_135_$__cuda_sm70_shflsync_bfly_p) ;  /* 0x0000013000007944 */ /* 0x000fea0003c00000 */
        /* <DEDUP_REMOVED lines=18> */
[----:B01----:R-:W-:Y:S05]  /*3420*/  BRA `(.L_x_17978) ;  /* 0xffffed6000007947 */ /* 0x003fea000383ffff */
        .weak           $__internal_135_$__cuda_sm70_shflsync_bfly_p
        .type           $__internal_135_$__cuda_sm70_shflsync_bfly_p,@function
        .size           $__internal_135_$__cuda_sm70_shflsync_bfly_p,(.L_x_22223 - $__internal_135_$__cuda_sm70_shflsync_bfly_p)
$__internal_135_$__cuda_sm70_shflsync_bfly_p:
[----:B------:R-:W-:Y:S01]  /*3430*/  HFMA2.MMA R113, -RZ, RZ, 0, 0 ;  /* 0x00000000ff717435 */ /* 0x000fe200000001ff */
[----:B------:R-:W-:Y:S04]  /*3440*/  WARPSYNC R79 ;  /* 0x0000004f00007348 */ /* 0x000fe80003800000 */
[----:B------:R0:W1:Y:S01]  /*3450*/  SHFL.BFLY PT, R79, R118, R117, R116 ;  /* 0x0c000075764f7389 */ /* 0x00006200000e0074 */
[----:B------:R-:W-:Y:S05]  /*3460*/  RET.REL.NODEC R112 `(_ZN10layer_norm13ln_fwd_kernelINS_13Kernel_traitsI6__halfffffjLj6144ELj1ELj1ELj8ELj16ENS_18Kernel_traits_baseILj6144ES2_ffffjLj256EEEEELb0ELb1ELb1ELb1EEEvNS_9FwdParamsE) ;  /* 0xffffcb9070007950 */ /* 0x000fea0003c3ffff */
.L_x_17979:
        /* <DEDUP_REMOVED lines=9> */
.L_x_22223:


//--------------------- .text._ZN10layer_norm13ln_fwd_kernelINS_13Kernel_traitsI6__halfffffjLj6144ELj1ELj1ELj8ELj16ENS_18Kernel_traits_baseILj6144ES2_ffffjLj256EEEEELb1ELb0ELb0ELb0EEEvNS_9FwdParamsE --------------------------
	.section	.text._ZN10layer_norm13ln_fwd_kernelINS_13Kernel_traitsI6__halfffffjLj6144ELj1ELj1ELj8ELj16ENS_18Kernel_traits_baseILj6144ES2_ffffjLj256EEEEELb1ELb0ELb0ELb0EEEvNS_9FwdParamsE,"ax",@progbits
	.sectioninfo	@"SHI_REGISTERS=116"
	.align	128
        .global         _ZN10layer_norm13ln_fwd_kernelINS_13Kernel_traitsI6__halfffffjLj6144ELj1ELj1ELj8ELj16ENS_18Kernel_traits_baseILj6144ES2_ffffjLj256EEEEELb1ELb0ELb0ELb0EEEvNS_9FwdParamsE
        .type           _ZN10layer_norm13ln_fwd_kernelINS_13Kernel_traitsI6__halfffffjLj6144ELj1ELj1ELj8ELj16ENS_18Kernel_traits_baseILj6144ES2_ffffjLj256EEEEELb1ELb0ELb0ELb0EEEvNS_9FwdParamsE,@function
        .size           _ZN10layer_norm13ln_fwd_kernelINS_13Kernel_traitsI6__halfffffjLj6144ELj1ELj1ELj8ELj16ENS_18Kernel_traits_baseILj6144ES2_ffffjLj256EEEEELb1ELb0ELb0ELb0EEEvNS_9FwdParamsE,(.L_x_22224 - _ZN10layer_norm13ln_fwd_kernelINS_13Kernel_traitsI6__halfffffjLj6144ELj1ELj1ELj8ELj16ENS_18Kernel_traits_baseILj6144ES2_ffffjLj256EEEEELb1ELb0ELb0ELb0EEEvNS_9FwdParamsE)
        .other          _ZN10layer_norm13ln_fwd_kernelINS_13Kernel_traitsI6__halfffffjLj6144ELj1ELj1ELj8ELj16ENS_18Kernel_traits_baseILj6144ES2_ffffjLj256EEEEELb1ELb0ELb0ELb0EEEvNS_9FwdParamsE,@"STO_CUDA_ENTRY STV_DEFAULT"
_ZN10layer_norm13ln_fwd_kernelINS_13Kernel_traitsI6__halfffffjLj6144ELj1ELj1ELj8ELj16ENS_18Kernel_traits_baseILj6144ES2_ffffjLj256EEEEELb1ELb0ELb0ELb0EEEvNS_9FwdParamsE:
.text._ZN10layer_norm13ln_fwd_kernelINS_13Kernel_traitsI6__halfffffjLj6144ELj1ELj1ELj8ELj16ENS_18Kernel_traits_baseILj6144ES2_ffffjLj256EEEEELb1ELb0ELb0ELb0EEEvNS_9FwdParamsE:
        /* <DEDUP_REMOVED lines=15> */
[----:B------:R-:W0:Y:S02]  /*00f0*/  S2R R95, SR_CTAID.X ;  /* 0x00000000005f7919 */ /* 0x000e240000002500 */
[----:B0-----:R-:W-:-:S04]  /*0100*/  IMAD R94, R95, c[0x0][0x0], R82 ;  /* 0x000000005f5e7a24 */ /* 0x001fc800078e0252 */
        /* <DEDUP_REMOVED lines=41> */
[----:B------:R-:W-:Y:S02]  /*03a0*/  LOP3.LUT R3, R7, UR15, R8, 0x96, !PT ;  /* 0x0000000f07037c12 */ /* 0x000fe4000f8e9608 */
[----:B------:R-:W-:Y:S02]  /*03b0*/  SHF.R.S32.HI R7, RZ, 0x1f, R0 ;  /* 0x0000001fff077819 */ /* 0x000fe40000011400 */
[----:B------:R-:W-:Y:S02]  /*03c0*/  LOP3.LUT R0, R82, 0xff, RZ, 0xc0, !PT ;  /* 0x000000ff52007812 */ /* 0x000fe400078ec0ff */
[----:B------:R-:W-:Y:S01]  /*03d0*/  LOP3.LUT R8, R5, UR16, R2, 0x96, !PT ;  /* 0x0000001005087c12 */ /* 0x000fe2000f8e9602 */
[----:B------:R-:W-:Y:S01]  /*03e0*/  IMAD.WIDE.U32 R2, R3, -0x2daee0ad, RZ ;  /* 0xd2511f5303027825 */ /* 0x000fe200078e00ff */
[----:B------:R-:W-:Y:S02]  /*03f0*/  LEA.HI R34, R7, c[0x0][0x168], RZ, 0x2 ;  /* 0x00005a0007227a11 */ /* 0x000fe400078f10ff */
[----:B------:R-:W-:Y:S01]  /*0400*/  LOP3.LUT R5, R0, 0xff, RZ, 0x3c, !PT ;  /* 0x000000ff00057812 */ /* 0x000fe200078e3cff */
[----:B------:R-:W-:Y:S01]  /*0410*/  IMAD.WIDE.U32 R8, R8, -0x326172a9, RZ ;  /* 0xcd9e8d5708087825 */ /* 0x000fe200078e00ff */
[----:B------:R-:W-:-:S02]  /*0420*/  LOP3.LUT R12, R3, UR18, R4, 0x96, !PT ;  /* 0x00000012030c7c12 */ /* 0x000fc4000f8e9604 */
[----:B------:R-:W-:Y:S02]  /*0430*/  LEA.HI.SX32 R80, R34, R5, 0x1e ;  /* 0x0000000522507211 */ /* 0x000fe400078ff2ff */
[----:B------:R-:W-:Y:S01]  /*0440*/  LOP3.LUT R4, R9, UR17, R6, 0x96, !PT ;  /* 0x0000001109047c12 */ /* 0x000fe2000f8e9606 */
[----:B------:R-:W-:Y:S01]  /*0450*/  IMAD.WIDE.U32 R12, R12, -0x326172a9, RZ ;  /* 0xcd9e8d570c0c7825 */ /* 0x000fe200078e00ff */
[C---:B------:R-:W-:Y:S02]  /*0460*/  LOP3.LUT P0, RZ, R80.reuse, 0xffffff00, RZ, 0xc0, !PT ;  /* 0xffffff0050ff7812 */ /* 0x040fe4000780c0ff */
[----:B------:R-:W-:Y:S01]  /*0470*/  ISETP.GE.U32.AND P6, PT, R80, 0x200, PT ;  /* 0x000002005000780c */ /* 0x000fe20003fc6070 */
[----:B------:R-:W-:Y:S01]  /*0480*/  IMAD.WIDE.U32 R4, R4, -0x2daee0ad, RZ ;  /* 0xd2511f5304047825 */ /* 0x000fe200078e00ff */
[----:B------:R-:W-:Y:S02]  /*0490*/  LOP3.LUT R18, R13, UR19, R8, 0x96, !PT ;  /* 0x000000130d127c12 */ /* 0x000fe4000f8e9608 */
[----:B------:R-:W-:-:S02]  /*04a0*/  ISETP.GE.U32.AND P5, PT, R80, 0x300, PT ;  /* 0x000003005000780c */ /* 0x000fc40003fa6070 */
[----:B------:R-:W-:Y:S01]  /*04b0*/  LOP3.LUT R20, R5, UR20, R2, 0x96, !PT ;  /* 0x0000001405147c12 */ /* 0x000fe2000f8e9602 */
[----:B------:R-:W-:Y:S01]  /*04c0*/  IMAD.WIDE.U32 R18, R18, -0x2daee0ad, RZ ;  /* 0xd2511f5312127825 */ /* 0x000fe200078e00ff */
[C---:B------:R-:W-:Y:S02]  /*04d0*/  ISETP.GE.U32.AND P4, PT, R80.reuse, 0x400, PT ;  /* 0x000004005000780c */ /* 0x040fe40003f86070 */
[----:B------:R-:W-:Y:S01]  /*04e0*/  ISETP.GE.U32.AND P3, PT, R80, 0x500, PT ;  /* 0x000005005000780c */ /* 0x000fe20003f66070 */
[----:B------:R-:W-:Y:S01]  /*04f0*/  IMAD.WIDE.U32 R20, R20, -0x326172a9, RZ ;  /* 0xcd9e8d5714147825 */ /* 0x000fe200078e00ff */
[----:B------:R-:W-:Y:S02]  /*0500*/  P2R R100, PR, RZ, 0x40 ;  /* 0x00000040ff647803 */ /* 0x000fe40000000000 */
[----:B------:R-:W-:Y:S02]  /*0510*/  P2R R99, PR, RZ, 0x20 ;  /* 0x00000020ff637803 */ /* 0x000fe40000000000 */
[----:B------:R-:W-:-:S02]  /*0520*/  P2R R98, PR, RZ, 0x10 ;  /* 0x00000010ff627803 */ /* 0x000fc40000000000 */
[----:B------:R-:W-:Y:S02]  /*0530*/  P2R R97, PR, RZ, 0x8 ;  /* 0x00000008ff617803 */ /* 0x000fe40000000000 */
[----:B------:R-:W-:Y:S01]  /*0540*/  LOP3.LUT R84, R19, UR22, R4, 0x96, !PT ;  /* 0x0000001613547c12 */ /* 0x000fe2000f8e9604 */
[----:B------:R-:W-:Y:S05]  /*0550*/  @!P0 BRA `(.L_x_17981) ;  /* 0x000000a000008947 */ /* 0x000fea0003800000 */
[----:B------:R-:W-:Y:S01]  /*0560*/  ISETP.NE.U32.AND P1, PT, RZ, c[0x0][0x218], PT ;  /* 0x00008600ff007a0c */ /* 0x000fe20003f25070 */
[----:B------:R-:W-:-:S03]  /*0570*/  IMAD.MOV.U32 R5, RZ, RZ, 0x8 ;  /* 0x00000008ff057424 */ /* 0x000fc600078e00ff */
[----:B------:R-:W-:Y:S01]  /*0580*/  ISETP.NE.AND.EX P1, PT, RZ, c[0x0][0x21c], PT, P1 ;  /* 0x00008700ff007a0c */ /* 0x000fe20003f25310 */
[----:B------:R-:W-:-:S05]  /*0590*/  IMAD.WIDE.U32 R4, R0, R5, c[0x0][0x1b0] ;  /* 0x00006c0000047625 */ /* 0x000fca00078e0005 */
[----:B------:R0:W5:Y:S07]  /*05a0*/  LDG.E.64 R24, [R4.64] ;  /* 0x0000000604187981 */ /* 0x00016e000c1e1b00 */
[----:B------:R-:W-:-:S04]  /*05b0*/  @P1 LEA R6, P2, R0, c[0x0][0x218], 0x3 ;  /* 0x0000860000061a11 */ /* 0x000fc800078418ff */
[----:B------:R-:W-:-:S05]  /*05c0*/  @P1 LEA.HI.X R7, R0, c[0x0][0x21c], RZ, 0x3, P2 ;  /* 0x0000870000071a11 */ /* 0x000fca00010f1cff */
[----:B------:R0:W5:Y:S01]  /*05d0*/  @P1 LDG.E.64 R2, [R6.64] ;  /* 0x0000000606021981 */ /* 0x000162000c1e1b00 */
[----:B------:R-:W-:Y:S01]  /*05e0*/  LOP3.LUT R0, R0, 0x100, RZ, 0xfc, !PT ;  /* 0x0000010000007812 */ /* 0x000fe200078efcff */
[----:B------:R-:W-:Y:S02]  /*05f0*/  @!P1 CS2R R2, SRZ ;  /* 0x0000000000029805 */ /* 0x000fe4000001ff00 */
.L_x_17981:
[----:B0-----:R-:W-:Y:S05]  /*0600*/  BSYNC B0 ;  /* 0x0000000000007941 */ /* 0x001fea0003800000 */
.L_x_17980:
[----:B------:R-:W-:Y:S01]  /*0610*/  BSSY B0, `(.L_x_17982) ;  /* 0x000000c000007945 */ /* 0x000fe20003800000 */
        /* <DEDUP_REMOVED lines=9> */
[----:B------:R-:W-:Y:S01]  /*06b0*/  IADD3 R0, R0, 0x100, RZ ;  /* 0x0000010000007810 */ /* 0x000fe20007ffe0ff */
[----:B------:R-:W-:Y:S02]  /*06c0*/  @!P1 CS2R R4, SRZ ;  /* 0x0000000000049805 */ /* 0x000fe4000001ff00 */
.L_x_17983:
[----:B0-----:R-:W-:Y:S05]  /*06d0*/  BSYNC B0 ;  /* 0x0000000000007941 */ /* 0x001fea0003800000 */
.L_x_17982:
        /* <DEDUP_REMOVED lines=12> */
.L_x_17985:
[----:B0-----:R-:W-:Y:S05]  /*07a0*/  BSYNC B0 ;  /* 0x0000000000007941 */ /* 0x001fea0003800000 */
.L_x_17984:
        /* <DEDUP_REMOVED lines=12> */
.L_x_17987:
[----:B0-----:R-:W-:Y:S05]  /*0870*/  BSYNC B0 ;  /* 0x0000000000007941 */ /* 0x001fea0003800000 */
.L_x_17986:
        /* <DEDUP_REMOVED lines=12> */
.L_x_17989:
[----:B0-----:R-:W-:Y:S05]  /*0940*/  BSYNC B0 ;  /* 0x0000000000007941 */ /* 0x001fea0003800000 */
.L_x_17988:
[----:B------:R-:W-:Y:S01]  /*0950*/  ISETP.GE.U32.AND P1, PT, R80, 0x600, PT ;  /* 0x000006005000780c */ /* 0x000fe20003f26070 */
[----:B------:R-:W-:Y:S01]  /*0960*/  UIADD3 UR25, UR4, -0x700cb87f, URZ ;  /* 0x8ff3478104197890 */ /* 0x000fe2000fffe03f */
[----:B------:R-:W-:Y:S01]  /*0970*/  LOP3.LUT R85, R21, UR21, R12, 0x96, !PT ;  /* 0x0000001515557c12 */ /* 0x000fe2000f8e960c */
[----:B------:R-:W-:Y:S01]  /*0980*/  UIADD3 UR26, UR5, -0x695add53, URZ ;  /* 0x96a522ad051a7890 */ /* 0x000fe2000fffe03f */
[----:B------:R-:W-:Y:S01]  /*0990*/  BSSY B0, `(.L_x_17990) ;  /* 0x000000f000007945 */ /* 0x000fe20003800000 */
[----:B------:R-:W-:Y:S01]  /*09a0*/  P2R R96, PR, RZ, 0x2 ;  /* 0x00000002ff607803 */ /* 0x000fe20000000000 */
[----:B------:R-:W-:Y:S01]  /*09b0*/  IMAD.HI.U32 R35, R84, -0x326172a9, RZ ;  /* 0xcd9e8d5754237827 */ /* 0x000fe200078e00ff */
[----:B------:R-:W-:-:S03]  /*09c0*/  LEA.HI R95, R82, R95, RZ, 0x18 ;  /* 0x0000005f525f7211 */ /* 0x000fc600078fc0ff */
[----:B------:R-:W-:-:S03]  /*09d0*/  IMAD.HI.U32 R15, R85, -0x2daee0ad, RZ ;  /* 0xd2511f53550f7827 */ /* 0x000fc600078e00ff */
[----:B------:R-:W-:Y:S05]  /*09e0*/  @!P1 BRA `(.L_x_17991) ;  /* 0x0000009000009947 */ /* 0x000fea0003800000 */
[----:B------:R-:W-:Y:S01]  /*09f0*/  ISETP.NE.U32.AND P1, PT, RZ, c[0x0][0x218], PT ;  /* 0x00008600ff007a0c */ /* 0x000fe20003f25070 */
[----:B------:R-:W-:-:S03]  /*0a00*/  IMAD.MOV.U32 R17, RZ, RZ, 0x8 ;  /* 0x00000008ff117424 */ /* 0x000fc600078e00ff */
[----:B------:R-:W-:Y:S01]  /*0a10*/  ISETP.NE.AND.EX P1, PT, RZ, c[0x0][0x21c], PT, P1 ;  /* 0x00008700ff007a0c */ /* 0x000fe20003f25310 */
[----:B------:R-:W-:-:S06]  /*0a20*/  IMAD.WIDE.U32 R16, R0, R17, c[0x0][0x1b0] ;  /* 0x00006c0000107625 */ /* 0x000fcc00078e0011 */
[----:B------:R-:W5:Y:S06]  /*0a30*/  LDG.E.64 R16, [R16.64] ;  /* 0x0000000610107981 */ /* 0x000f6c000c1e1b00 */
[----:B------:R-:W-:-:S04]  /*0a40*/  @P1 LEA R22, P2, R0, c[0x0][0x218], 0x3 ;  /* 0x0000860000161a11 */ /* 0x000fc800078418ff */
[----:B------:R-:W-:-:S05]  /*0a50*/  @P1 LEA.HI.X R23, R0, c[0x0][0x21c], RZ, 0x3, P2 ;  /* 0x0000870000171a11 */ /* 0x000fca00010f1cff */
[----:B------:R0:W5:Y:S01]  /*0a60*/  @P1 LDG.E.64 R12, [R22.64] ;  /* 0x00000006160c1981 */ /* 0x000162000c1e1b00 */
[----:B------:R-:W-:-:S03]  /*0a70*/  @!P1 CS2R R12, SRZ ;  /* 0x00000000000c9805 */ /* 0x000fc6000001ff00 */
.L_x_17991:
[----:B0-----:R-:W-:Y:S05]  /*0a80*/  BSYNC B0 ;  /* 0x0000000000007941 */ /* 0x001fea0003800000 */
.L_x_17990:
[----:B------:R-:W-:Y:S02]  /*0a90*/  ISETP.GE.AND P1, PT, R95, c[0x0][0x164], PT ;  /* 0x000059005f007a0c */ /* 0x000fe40003f26270 */
[----:B------:R-:W-:Y:S02]  /*0aa0*/  LOP3.LUT R88, R35, UR23, R20, 0x96, !PT ;  /* 0x0000001723587c12 */ /* 0x000fe4000f8e9614 */
[----:B------:R-:W-:-:S09]  /*0ab0*/  LOP3.LUT R90, R15, UR24, R18, 0x96, !PT ;  /* 0x000000180f5a7c12 */ /* 0x000fd2000f8e9612 */
[----:B------:R-:W-:Y:S05]  /*0ac0*/  @P1 EXIT ;  /* 0x000000000000194d */ /* 0x000fea0003800000 */
[----:B------:R-:W-:Y:S01]  /*0ad0*/  SHF.R.S32.HI R34, RZ, 0x2, R34 ;  /* 0x00000002ff227819 */ /* 0x000fe20000011422 */
[----:B-----5:R-:W-:Y:S01]  /*0ae0*/  IMAD.MOV.U32 R20, RZ, RZ, R25 ;  /* 0x000000ffff147224 */ /* 0x020fe200078e0019 */
[C---:B------:R-:W-:Y:S01]  /*0af0*/  LOP3.LUT R15, R82.reuse, 0xe0, RZ, 0xc0, !PT ;  /* 0x000000e0520f7812 */ /* 0x040fe200078ec0ff */
[----:B------:R-:W-:Y:S01]  /*0b00*/  IMAD.SHL.U32 R18, R82, 0x20, RZ ;  /* 0x0000002052127824 */ /* 0x000fe200078e00ff */
[----:B------:R-:W-:Y:S01]  /*0b10*/  LOP3.LUT R0, R34, 0xff, RZ, 0xc0, !PT ;  /* 0x000000ff22007812 */ /* 0x000fe200078ec0ff */
[----:B------:R-:W-:Y:S01]  /*0b20*/  IMAD R85, R85, -0x2daee0ad, RZ ;  /* 0xd2511f5355557824 */ /* 0x000fe200078e02ff */
[----:B------:R-:W-:Y:S01]  /*0b30*/  SHF.R.U32.HI R34, RZ, 0x3, R34 ;  /* 0x00000003ff227819 */ /* 0x000fe20000011622 */
[----:B------:R-:W-:Y:S01]  /*0b40*/  IMAD.MOV.U32 R21, RZ, RZ, R26 ;  /* 0x000000ffff157224 */ /* 0x000fe200078e001a */
[----:B------:R-:W-:Y:S01]  /*0b50*/  MOV R81, R24 ;  /* 0x0000001800517202 */ /* 0x000fe20000000f00 */
[----:B------:R-:W-:Y:S01]  /*0b60*/  IMAD.IADD R15, R0, 0x1, -R15 ;  /* 0x00000001000f7824 */ /* 0x000fe200078e0a0f */
[----:B------:R-:W-:Y:S01]  /*0b70*/  LOP3.LUT R34, R34, 0x1fffffe0, RZ, 0xc0, !PT ;  /* 0x1fffffe022227812 */ /* 0x000fe200078ec0ff */
[----:B------:R-:W-:Y:S01]  /*0b80*/  IMAD.MOV.U32 R23, RZ, RZ, R27 ;  /* 0x000000ffff177224 */ /* 0x000fe200078e001b */
[----:B------:R-:W-:Y:S01]  /*0b90*/  SHF.R.U64 R38, R24, 0x10, R25 ;  /* 0x0000001018267819 */ /* 0x000fe20000001219 */
[----:B------:R-:W-:Y:S01]  /*0ba0*/  IMAD R84, R84, -0x326172a9, RZ ;  /* 0xcd9e8d5754547824 */ /* 0x000fe200078e02ff */
[----:B------:R-:W-:Y:S01]  /*0bb0*/  IMNMX R15, RZ, R15, !PT ;  /* 0x0000000fff0f7217 */ /* 0x000fe20007800200 */
[----:B------:R-:W-:Y:S01]  /*0bc0*/  IMAD.MOV.U32 R56, RZ, RZ, R30 ;  /* 0x000000ffff387224 */ /* 0x000fe200078e001e */
[----:B------:R-:W-:Y:S01]  /*0bd0*/  MOV R24, R28 ;  /* 0x0000001c00187202 */ /* 0x000fe20000000f00 */
[----:B------:R-:W-:Y:S01]  /*0be0*/  IMAD.MOV.U32 R59, RZ, RZ, R31 ;  /* 0x000000ffff3b7224 */ /* 0x000fe200078e001f */
[----:B------:R-:W-:Y:S01]  /*0bf0*/  IMNMX R15, R15, 0x20, PT ;  /* 0x000000200f0f7817 */ /* 0x000fe20003800200 */
[----:B------:R-:W-:Y:S01]  /*0c00*/  IMAD.MOV.U32 R63, RZ, RZ, R33 ;  /* 0x000000ffff3f7224 */ /* 0x000fe200078e0021 */
[----:B------:R-:W-:Y:S01]  /*0c10*/  LOP3.LUT R19, R18, 0x3e0, RZ, 0xc0, !PT ;  /* 0x000003e012137812 */ /* 0x000fe200078ec0ff */
[----:B------:R-:W-:Y:S01]  /*0c20*/  IMAD.MOV.U32 R64, RZ, RZ, R16 ;  /* 0x000000ffff407224 */ /* 0x000fe200078e0010 */
[----:B------:R-:W-:Y:S01]  /*0c30*/  SHF.R.U64 R68, R2, 0x10, R3 ;  /* 0x0000001002447819 */ /* 0x000fe20000001203 */
[----:B------:R-:W-:Y:S01]  /*0c40*/  IMAD.IADD R22, R15, 0x1, R34 ;  /* 0x000000010f167824 */ /* 0x000fe200078e0222 */
[----:B------:R-:W-:Y:S01]  /*0c50*/  HADD2.F32 R15, -RZ, R20.H0_H0 ;  /* 0x20000014ff0f7230 */ /* 0x000fe20000004100 */
[----:B------:R-:W-:Y:S01]  /*0c60*/  IMAD.IADD R19, R0, 0x1, -R19 ;  /* 0x0000000100137824 */ /* 0x000fe200078e0a13 */
[----:B------:R-:W-:Y:S01]  /*0c70*/  HADD2.F32 R20, -RZ, R24.H0_H0 ;  /* 0x20000018ff147230 */ /* 0x000fe20000004100 */
[----:B------:R-:W-:Y:S01]  /*0c80*/  IMAD.SHL.U32 R24, R22, 0x4, RZ ;  /* 0x0000000416187824 */ /* 0x000fe200078e00ff */
[----:B------:R-:W-:Y:S01]  /*0c90*/  SHF.R.U32.HI R69, RZ, 0x10, R3 ;  /* 0x00000010ff457819 */ /* 0x000fe20000011603 */
[----:B------:R-:W-:Y:S01]  /*0ca0*/  IMAD.HI.U32 R0, R88, -0x2daee0ad, RZ ;  /* 0xd2511f5358007827 */ /* 0x000fe200078e00ff */
[----:B------:R-:W-:Y:S01]  /*0cb0*/  IMNMX R19, RZ, R19, !PT ;  /* 0x00000013ff137217 */ /* 0x000fe20007800200 */
[----:B------:R-:W-:Y:S01]  /*0cc0*/  HADD2.F32 R81, -RZ, R81.H0_H0 ;  /* 0x20000051ff517230 */ /* 0x000fe20000004100 */
[----:B------:R-:W-:Y:S01]  /*0cd0*/  SHF.R.U64 R70, R4, 0x10, R5 ;  /* 0x0000001004467819 */ /* 0x000fe20000001205 */
[----:B------:R-:W0:Y:S01]  /*0ce0*/  I2F.U32 R24, R24 ;  /* 0x0000001800187306 */ /* 0x000e220000201000 */
[----:B------:R-:W-:Y:S01]  /*0cf0*/  LOP3.LUT R85, R0, UR26, R85, 0x96, !PT ;  /* 0x0000001a00557c12 */ /* 0x000fe2000f8e9655 */
[----:B------:R-:W-:Y:S01]  /*0d00*/  HADD2.F32 R0, -RZ, R2.H0_H0 ;  /* 0x20000002ff007230 */ /* 0x000fe20000004100 */
[----:B------:R-:W-:Y:S01]  /*0d10*/  SHF.R.U32.HI R71, RZ, 0x10, R5 ;  /* 0x00000010ff477819 */ /* 0x000fe20000011605 */
[----:B------:R-:W-:Y:S01]  /*0d20*/  HADD2.F32 R2, -RZ, R3.H0_H0 ;  /* 0x20000003ff027230 */ /* 0x000fe20000004100 */
[----:B------:R-:W-:Y:S01]  /*0d30*/  IMNMX R19, R19, 0x20, PT ;  /* 0x0000002013137817 */ /* 0x000fe20003800200 */
[----:B------:R-:W-:Y:S01]  /*0d40*/  HADD2.F32 R3, -RZ, R4.H0_H0 ;  /* 0x20000004ff037230 */ /* 0x000fe20000004100 */
[----:B------:R-:W-:Y:S01]  /*0d50*/  SHF.R.U64 R72, R6, 0x10, R7 ;  /* 0x0000001006487819 */ /* 0x000fe20000001207 */
[----:B------:R-:W-:Y:S01]  /*0d60*/  HADD2.F32 R4, -RZ, R5.H0_H0 ;  /* 0x20000005ff047230 */ /* 0x000fe20000004100 */
[--C-:B------:R-:W-:Y:S01]  /*0d70*/  SHF.R.U64 R65, R16, 0x10, R17.reuse ;  /* 0x0000001010417819 */ /* 0x100fe20000001211 */
[----:B------:R-:W-:Y:S01]  /*0d80*/  HADD2.F32 R5, -RZ, R6.H0_H0 ;  /* 0x20000006ff057230 */ /* 0x000fe20000004100 */
[----:B------:R-:W-:Y:S01]  /*0d90*/  MOV R67, R17 ;  /* 0x0000001100437202 */ /* 0x000fe20000000f00 */
[----:B------:R-:W-:Y:S01]  /*0da0*/  HADD2.F32 R6, -RZ, R7.H0_H0 ;  /* 0x20000007ff067230 */ /* 0x000fe20000004100 */
[----:B------:R-:W-:Y:S01]  /*0db0*/  SHF.R.U32.HI R66, RZ, 0x10, R17 ;  /* 0x00000010ff427819 */ /* 0x000fe20000011611 */
[----:B------:R-:W-:Y:S01]  /*0dc0*/  IMAD.HI.U32 R17, R90, -0x326172a9, RZ ;  /* 0xcd9e8d575a117827 */ /* 0x000fe200078e00ff */
[----:B------:R-:W-:Y:S01]  /*0dd0*/  SHF.R.U32.HI R73, RZ, 0x10, R7 ;  /* 0x00000010ff497819 */ /* 0x000fe20000011607 */
[----:B0-----:R0:W1:Y:S01]  /*0de0*/  MUFU.RCP R91, R24 ;  /* 0x00000018005b7308 */ /* 0x0010620000001000 */
[----:B------:R-:W-:Y:S01]  /*0df0*/  SHF.R.U32.HI R37, RZ, 0x10, R25 ;  /* 0x00000010ff257819 */ /* 0x000fe20000011619 */
[----:B------:R-:W-:Y:S01]  /*0e00*/  HADD2.F32 R7, -RZ, R8.H0_H0 ;  /* 0x20000008ff077230 */ /* 0x000fe20000004100 */
[----:B------:R-:W-:Y:S01]  /*0e10*/  SHF.R.U64 R36, R26, 0x10, R27 ;  /* 0x000000101a247819 */ /* 0x000fe2000000121b */
[----:B------:R-:W-:Y:S01]  /*0e20*/  IMAD.MOV.U32 R25, RZ, RZ, R29 ;  /* 0x000000ffff197224 */ /* 0x000fe200078e001d */
[----:B------:R-:W-:Y:S01]  /*0e30*/  SHF.R.U32.HI R35, RZ, 0x10, R27 ;  /* 0x00000010ff237819 */ /* 0x000fe2000001161b */
[----:B------:R-:W-:Y:S01]  /*0e40*/  HADD2.F32 R16, -RZ, R21.H0_H0 ;  /* 0x20000015ff107230 */ /* 0x000fe20000004100 */
[----:B------:R-:W-:Y:S01]  /*0e50*/  SHF.R.U64 R74, R8, 0x10, R9 ;  /* 0x00000010084a7819 */ /* 0x000fe20000001209 */
[----:B------:R-:W-:Y:S01]  /*0e60*/  HADD2.F32 R8, -RZ, R9.H0_H0 ;  /* 0x20000009ff087230 */ /* 0x000fe20000004100 */
[--C-:B------:R-:W-:Y:S01]  /*0e70*/  SHF.R.U64 R27, R28, 0x10, R29.reuse ;  /* 0x000000101c1b7819 */ /* 0x100fe2000000121d */
[----:B------:R-:W-:Y:S01]  /*0e80*/  IMAD R90, R90, -0x326172a9, RZ ;  /* 0xcd9e8d575a5a7824 */ /* 0x000fe200078e02ff */
[----:B------:R-:W-:Y:S01]  /*0e90*/  SHF.R.U32.HI R26, RZ, 0x10, R29 ;  /* 0x00000010ff1a7819 */ /* 0x000fe2000001161d */
[----:B------:R-:W-:Y:S01]  /*0ea0*/  IMAD R88, R88, -0x2daee0ad, RZ ;  /* 0xd2511f5358587824 */ /* 0x000fe200078e02ff */
[--C-:B------:R-:W-:Y:S01]  /*0eb0*/  SHF.R.U64 R57, R30, 0x10, R31.reuse ;  /* 0x000000101e397819 */ /* 0x100fe2000000121f */
[----:B------:R-:W-:Y:S01]  /*0ec0*/  IMAD.MOV.U32 R83, RZ, RZ, 0x1 ;  /* 0x00000001ff537424 */ /* 0x000fe200078e00ff */
[----:B------:R-:W-:Y:S01]  /*0ed0*/  SHF.R.U32.HI R58, RZ, 0x10, R31 ;  /* 0x00000010ff3a7819 */ /* 0x000fe2000001161f */
[----:B------:R-:W-:Y:S01]  /*0ee0*/  IMAD.MOV.U32 R86, RZ, RZ, RZ ;  /* 0x000000ffff567224 */ /* 0x000fe200078e00ff */
[----:B------:R-:W-:Y:S01]  /*0ef0*/  MOV R60, R32 ;  /* 0x00000020003c7202 */ /* 0x000fe20000000f00 */
[----:B------:R-:W-:Y:S01]  /*0f00*/  HADD2.F32 R18, -RZ, R35.H0_H0 ;  /* 0x20000023ff127230 */ /* 0x000fe20000004100 */
[--C-:B------:R-:W-:Y:S01]  /*0f10*/  SHF.R.U64 R61, R32, 0x10, R33.reuse ;  /* 0x00000010203d7819 */ /* 0x100fe20000001221 */
        /* <DEDUP_REMOVED lines=14> */
[----:B------:R-:W-:Y:S01]  /*1000*/  HADD2.F32 R19, -RZ, R23.H0_H0 ;  /* 0x20000017ff137230 */ /* 0x000fe20000004100 */
[----:B------:R-:W-:Y:S01]  /*1010*/  LOP3.LUT R84, R17, UR25, R84, 0x96, !PT ;  /* 0x0000001911547c12 */ /* 0x000fe2000f8e9654 */
[----:B------:R-:W-:Y:S01]  /*1020*/  HADD2.F32 R17, -RZ, R36.H0_H0 ;  /* 0x20000024ff117230 */ /* 0x000fe20000004100 */
[----:B------:R-:W-:Y:S01]  /*1030*/  LOP3.LUT R87, R14, 0x3, RZ, 0xc0, !PT ;  /* 0x000000030e577812 */ /* 0x000fe200078ec0ff */
[----:B------:R-:W-:Y:S01]  /*1040*/  HADD2.F32 R14, -RZ, R37.H0_H0 ;  /* 0x20000025ff0e7230 */ /* 0x000fe20000004100 */
[----:B------:R-:W-:Y:S01]  /*1050*/  SHF.L.U32 R89, R89, 0x2, RZ ;  /* 0x0000000259597819 */ /* 0x000fe200000006ff */
        /* <DEDUP_REMOVED lines=26> */
.L_x_18187:
[----:B------:R-:W-:Y:S01]  /*1200*/  ISETP.NE.U32.AND P1, PT, RZ, c[0x0][0x1c0], PT ;  /* 0x00007000ff007a0c */ /* 0x000fe20003f25070 */
[----:B------:R-:W-:-:S03]  /*1210*/  IMAD.MOV.U32 R54, RZ, RZ, 0x3f800000 ;  /* 0x3f800000ff367424 */ /* 0x000fc600078e00ff */
[----:B------:R-:W-:-:S13]  /*1220*/  ISETP.NE.AND.EX P1, PT, RZ, c[0x0][0x1c4], PT, P1 ;  /* 0x00007100ff007a0c */ /* 0x000fda0003f25310 */
[----:B------:R-:W-:-:S04]  /*1230*/  @P1 IMAD.MOV.U32 R52, RZ, RZ, 0x4 ;  /* 0x00000004ff341424 */ /* 0x000fc800078e00ff */
[----:B------:R-:W-:-:S05]  /*1240*/  @P1 IMAD.WIDE R52, R95, R52, c[0x0][0x1c0] ;  /* 0x000070005f341625 */ /* 0x000fca00078e0234 */
[----:B------:R0:W5:Y:S01]  /*1250*/  @P1 LDG.E R54, [R52.64] ;  /* 0x0000000634361981 */ /* 0x000162000c1e1900 */
[----:B------:R-:W-:Y:S01]  /*1260*/  IMAD R55, R95, c[0x0][0x168], RZ ;  /* 0x00005a005f377a24 */ /* 0x000fe200078e02ff */
[----:B------:R-:W-:Y:S01]  /*1270*/  LOP3.LUT R101, R82, 0xff, RZ, 0xc0, !PT ;  /* 0x000000ff52657812 */ /* 0x000fe200078ec0ff */
[----:B------:R-:W-:Y:S03]  /*1280*/  BSSY B0, `(.L_x_17992) ;  /* 0x000016a000007945 */ /* 0x000fe60003800000 */
[----:B------:R-:W-:-:S04]  /*1290*/  SHF.R.S32.HI R102, RZ, 0x1f, R55 ;  /* 0x0000001fff667819 */ /* 0x000fc80000011437 */
[----:B------:R-:W-:-:S04]  /*12a0*/  LEA.HI R102, R102, R55, RZ, 0x2 ;  /* 0x0000003766667211 */ /* 0x000fc800078f10ff */
[----:B------:R-:W-:-:S05]  /*12b0*/  LEA.HI.SX32 R101, R102, R101, 0x1e ;  /* 0x0000006566657211 */ /* 0x000fca00078ff2ff */
[----:B------:R-:W-:Y:S01]  /*12c0*/  IMAD.MOV.U32 R55, RZ, RZ, R101 ;  /* 0x000000ffff377224 */ /* 0x000fe200078e0065 */
[----:B------:R-:W-:Y:S05]  /*12d0*/  @!P0 BRA `(.L_x_17993) ;  /* 0x0000164000008947 */ /* 0x000fea0003800000 */
[----:B0-----:R-:W-:Y:S01]  /*12e0*/  HFMA2.MMA R28, -RZ, RZ, 0, 9.5367431640625e-07 ;  /* 0x00000010ff1c7435 */ /* 0x001fe200000001ff */
[----:B------:R-:W-:-:S04]  /*12f0*/  ISETP.NE.U32.AND P1, PT, RZ, c[0x0][0x180], PT ;  /* 0x00006000ff007a0c */ /* 0x000fc80003f25070 */
[----:B------:R-:W-:-:S05]  /*1300*/  ISETP.NE.AND.EX P1, PT, RZ, c[0x0][0x184], PT, P1 ;  /* 0x00006100ff007a0c */ /* 0x000fca0003f25310 */
[----:B------:R-:W-:-:S06]  /*1310*/  IMAD.WIDE.U32 R28, R101, R28, c[0x0][0x170] ;  /* 0x00005c00651c7625 */ /* 0x000fcc00078e001c */
[----:B------:R-:W5:Y:S02]  /*1320*/  LDG.E.128 R28, [R28.64] ;  /* 0x000000061c1c7981 */ /* 0x000f64000c1e1d00 */
        /* <DEDUP_REMOVED lines=15> */
.L_x_17995:
[----:B0-----:R-:W-:Y:S02]  /*1420*/  MOV R106, R90 ;  /* 0x0000005a006a7202 */ /* 0x001fe40000000f00 */
.L_x_17996:
[----:B------:R-:W-:Y:S05]  /*1430*/  BSYNC B1 ;  /* 0x0000000000017941 */ /* 0x000fea0003800000 */
.L_x_17994:
        /* <DEDUP_REMOVED lines=16> */
.L_x_18000:
[----:B------:R-:W-:Y:S05]  /*1540*/  BSYNC B2 ;  /* 0x0000000000027941 */ /* 0x000fea0003800000 */
.L_x_17999:
        /* <DEDUP_REMOVED lines=44> */
.L_x_17998:
[----:B------:R-:W-:Y:S05]  /*1810*/  BSYNC B1 ;  /* 0x0000000000017941 */ /* 0x000fea0003800000 */
.L_x_17997:
[----:B------:R-:W0:Y:S01]  /*1820*/  I2F.U32 R52, R106 ;  /* 0x0000006a00347306 */ /* 0x000e220000201000 */
[----:B------:R-:W-:Y:S01]  /*1830*/  IMAD.MOV.U32 R55, RZ, RZ, 0x2f800000 ;  /* 0x2f800000ff377424 */ /* 0x000fe200078e00ff */
[----:B------:R-:W-:Y:S01]  /*1840*/  ISETP.NE.U32.AND P1, PT, RZ, c[0x0][0x180], PT ;  /* 0x00006000ff007a0c */ /* 0x000fe20003f25070 */
[----:B-----5:R-:W-:Y:S01]  /*1850*/  FMUL.FTZ R28, R28, R54 ;  /* 0x000000361c1c7220 */ /* 0x020fe20000410000 */
[----:B------:R-:W-:Y:S01]  /*1860*/  ISETP.NE.AND P3, PT, R102, 0x1, PT ;  /* 0x000000016600780c */ /* 0x000fe20003f65270 */
[----:B------:R-:W-:Y:S01]  /*1870*/  BSSY B1, `(.L_x_18001) ;  /* 0x0000012000017945 */ /* 0x000fe20003800000 */
[----:B------:R-:W-:Y:S01]  /*1880*/  ISETP.NE.AND.EX P1, PT, RZ, c[0x0][0x184], PT, P1 ;  /* 0x00006100ff007a0c */ /* 0x000fe20003f25310 */
[----:B------:R-:W-:-:S02]  /*1890*/  FMUL.FTZ R28, R28, c[0x0][0x1e8] ;  /* 0x00007a001c1c7a20 */ /* 0x000fc40000410000 */
        /* <DEDUP_REMOVED lines=14> */
.L_x_18002:
[----:B------:R-:W-:Y:S02]  /*1980*/  IMAD.MOV.U32 R87, RZ, RZ, R90 ;  /* 0x000000ffff577224 */ /* 0x000fe400078e005a */
.L_x_18003:
[----:B------:R-:W-:Y:S05]  /*1990*/  BSYNC B1 ;  /* 0x0000000000017941 */ /* 0x000fea0003800000 */
.L_x_18001:
        /* <DEDUP_REMOVED lines=16> */
.L_x_18007:
[----:B------:R-:W-:Y:S05]  /*1aa0*/  BSYNC B2 ;  /* 0x0000000000027941 */ /* 0x000fea0003800000 */
.L_x_18006:
        /* <DEDUP_REMOVED lines=44> */
.L_x_18005:
[----:B------:R-:W-:Y:S05]  /*1d70*/  BSYNC B1 ;  /* 0x0000000000017941 */ /* 0x000fea0003800000 */
.L_x_18004:
[----:B------:R-:W0:Y:S01]  /*1d80*/  I2F.U32 R102, R87 ;  /* 0x0000005700667306 */ /* 0x000e220000201000 */
[C---:B------:R-:W-:Y:S01]  /*1d90*/  ISETP.NE.AND P4, PT, R52.reuse, 0x1, PT ;  /* 0x000000013400780c */ /* 0x040fe20003f85270 */
[----:B------:R-:W-:Y:S01]  /*1da0*/  FMUL.FTZ R29, R29, R54 ;  /* 0x000000361d1d7220 */ /* 0x000fe20000410000 */
[----:B------:R-:W-:Y:S01]  /*1db0*/  BSSY B1, `(.L_x_18008) ;  /* 0x0000011000017945 */ /* 0x000fe20003800000 */
[----:B------:R-:W-:Y:S02]  /*1dc0*/  IADD3 R53, R52, 0x1, RZ ;  /* 0x0000000134357810 */ /* 0x000fe40007ffe0ff */
        /* <DEDUP_REMOVED lines=14> */
.L_x_18009:
[----:B------:R-:W-:Y:S02]  /*1eb0*/  IMAD.MOV.U32 R106, RZ, RZ, R90 ;  /* 0x000000ffff6a7224 */ /* 0x000fe400078e005a */
.L_x_18010:
[----:B------:R-:W-:Y:S05]  /*1ec0*/  BSYNC B1 ;  /* 0x0000000000017941 */ /* 0x000fea0003800000 */
.L_x_18008:
        /* <DEDUP_REMOVED lines=16> */
.L_x_18014:
[----:B------:R-:W-:Y:S05]  /*1fd0*/  BSYNC B2 ;  /* 0x0000000000027941 */ /* 0x000fea0003800000 */
.L_x_18013:
        /* <DEDUP_REMOVED lines=44> */
.L_x_18012:
[----:B------:R-:W-:Y:S05]  /*22a0*/  BSYNC B1 ;  /* 0x0000000000017941 */ /* 0x000fea0003800000 */
.L_x_18011:
[----:B------:R-:W0:Y:S01]  /*22b0*/  I2F.U32 R52, R106 ;  /* 0x0000006a00347306 */ /* 0x000e220000201000 */
[C---:B------:R-:W-:Y:S01]  /*22c0*/  ISETP.NE.AND P5, PT, R53.reuse, 0x1, PT ;  /* 0x000000013500780c */ /* 0x040fe20003fa5270 */
[----:B------:R-:W-:Y:S01]  /*22d0*/  FMUL.FTZ R30, R30, R54 ;  /* 0x000000361e1e7220 */ /* 0x000fe20000410000 */
[----:B------:R-:W-:Y:S01]  /*22e0*/  BSSY B1, `(.L_x_18015) ;  /* 0x0000011000017945 */ /* 0x000fe20003800000 */
[----:B------:R-:W-:Y:S02]  /*22f0*/  IADD3 R87, R53, 0x1, RZ ;  /* 0x0000000135577810 */ /* 0x000fe40007ffe0ff */
[----:B------:R-:W-:-:S02]  /*2300*/  FMUL.FTZ R30, R30, c[0x0][0x1e8] ;  /* 0x00007a001e1e7a20 */ /* 0x000fc40000410000 */
        /* <DEDUP_REMOVED lines=13> */
.L_x_18016:
[----:B------:R-:W-:Y:S02]  /*23e0*/  IMAD.MOV.U32 R106, RZ, RZ, R90 ;  /* 0x000000ffff6a7224 */ /* 0x000fe400078e005a */
.L_x_18017:
[----:B------:R-:W-:Y:S05]  /*23f0*/  BSYNC B1 ;  /* 0x0000000000017941 */ /* 0x000fea0003800000 */
.L_x_18015:
        /* <DEDUP_REMOVED lines=16> */
.L_x_18021:
[----:B------:R-:W-:Y:S05]  /*2500*/  BSYNC B2 ;  /* 0x0000000000027941 */ /* 0x000fea0003800000 */
.L_x_18020:
        /* <DEDUP_REMOVED lines=44> */
.L_x_18019:
[----:B------:R-:W-:Y:S05]  /*27d0*/  BSYNC B1 ;  /* 0x0000000000017941 */ /* 0x000fea0003800000 */
.L_x_18018:
[----:B------:R-:W0:Y:S01]  /*27e0*/  I2F.U32 R102, R106 ;  /* 0x0000006a00667306 */ /* 0x000e220000201000 */
[----:B------:R-:W-:Y:S01]  /*27f0*/  SEL R103, RZ, 0x100, P3 ;  /* 0x00000100ff677807 */ /* 0x000fe20001800000 */
[----:B------:R-:W-:Y:S01]  /*2800*/  FMUL.FTZ R31, R31, R54 ;  /* 0x000000361f1f7220 */ /* 0x000fe20000410000 */
[----:B------:R-:W-:Y:S02]  /*2810*/  LEA R52, P3, R101, c[0x0][0x188], 0x4 ;  /* 0x0000620065347a11 */ /* 0x000fe400078620ff */
[----:B------:R-:W-:Y:S01]  /*2820*/  SEL R104, RZ, 0x10000, P4 ;  /* 0x00010000ff687807 */ /* 0x000fe20002000000 */
[----:B------:R-:W-:Y:S01]  /*2830*/  FMUL.FTZ R31, R31, c[0x0][0x1e8] ;  /* 0x00007a001f1f7a20 */ /* 0x000fe20000410000 */
[----:B------:R-:W-:-:S02]  /*2840*/  LEA.HI.X R53, R101, c[0x0][0x18c], RZ, 0x4, P3 ;  /* 0x0000630065357a11 */ /* 0x000fc400018f24ff */
[----:B------:R-:W-:Y:S01]  /*2850*/  SEL R108, RZ, 0x1, P2 ;  /* 0x00000001ff6c7807 */ /* 0x000fe20001000000 */
[----:B0-----:R-:W-:-:S05]  /*2860*/  FFMA.FTZ R102, R102, R55, 1.1641532182693481445e-10 ;  /* 0x2f00000066667423 */ /* 0x001fca0000010037 */
[----:B------:R-:W-:-:S04]  /*2870*/  FSETP.GTU.FTZ.AND P3, PT, R102, c[0x0][0x1e4], PT ;  /* 0x0000790066007a0b */ /* 0x000fc80003f7c000 */
[----:B------:R-:W-:Y:S02]  /*2880*/  FSEL R31, R31, RZ, !P3 ;  /* 0x000000ff1f1f7208 */ /* 0x000fe40005800000 */
[----:B------:R-:W-:-:S03]  /*2890*/  SEL R55, RZ, 0x1000000, P3 ;  /* 0x01000000ff377807 */ /* 0x000fc60001800000 */
[----:B------:R-:W-:Y:S01]  /*28a0*/  @P1 FADD.FTZ R31, R27, R31 ;  /* 0x0000001f1b1f1221 */ /* 0x000fe20000010000 */
[----:B------:R-:W-:Y:S02]  /*28b0*/  IADD3 R55, R103, R55, R104 ;  /* 0x0000003767377210 */ /* 0x000fe40007ffe068 */
[----:B------:R-:W-:Y:S02]  /*28c0*/  LEA R102, P1, R101, c[0x0][0x190], 0x2 ;  /* 0x0000640065667a11 */ /* 0x000fe400078210ff */
[----:B------:R0:W-:Y:S01]  /*28d0*/  STG.E.128 [R52.64], R28 ;  /* 0x0000001c34007986 */ /* 0x0001e2000c101d06 */
[----:B------:R-:W-:Y:S01]  /*28e0*/  IMAD.IADD R105, R55, 0x1, R108 ;  /* 0x0000000137697824 */ /* 0x000fe200078e026c */
[C---:B------:R-:W-:Y:S02]  /*28f0*/  LEA.HI.X R103, R101.reuse, c[0x0][0x194], RZ, 0x2, P1 ;  /* 0x0000650065677a11 */ /* 0x040fe400008f14ff */
[----:B------:R-:W-:-:S03]  /*2900*/  IADD3 R55, R101, 0x100, RZ ;  /* 0x0000010065377810 */ /* 0x000fc60007ffe0ff */
[----:B------:R0:W-:Y:S04]  /*2910*/  STG.E [R102.64], R105 ;  /* 0x0000006966007986 */ /* 0x0001e8000c101906 */
.L_x_17993:
[----:B0-----:R-:W-:Y:S05]  /*2920*/  BSYNC B0 ;  /* 0x0000000000007941 */ /* 0x001fea0003800000 */
.L_x_17992:
        /* <DEDUP_REMOVED lines=23> */
.L_x_18025:
[----:B0-----:R-:W-:Y:S02]  /*2aa0*/  IMAD.MOV.U32 R107, RZ, RZ, R90 ;  /* 0x000000ffff6b7224 */ /* 0x001fe400078e005a */
.L_x_18026:
[----:B------:R-:W-:Y:S05]  /*2ab0*/  BSYNC B1 ;  /* 0x0000000000017941 */ /* 0x000fea0003800000 */
.L_x_18024:
        /* <DEDUP_REMOVED lines=16> */
.L_x_18030:
[----:B------:R-:W-:Y:S05]  /*2bc0*/  BSYNC B2 ;  /* 0x0000000000027941 */ /* 0x000fea0003800000 */
.L_x_18029:
        /* <DEDUP_REMOVED lines=44> */
.L_x_18028:
[----:B------:R-:W-:Y:S05]  /*2e90*/  BSYNC B1 ;  /* 0x0000000000017941 */ /* 0x000fea0003800000 */
.L_x_18027:
[----:B------:R-:W0:Y:S01]  /*2ea0*/  I2F.U32 R53, R107 ;  /* 0x0000006b00357306 */ /* 0x000e220000201000 */
[----:B------:R-:W-:Y:S01]  /*2eb0*/  IMAD.MOV.U32 R106, RZ, RZ, 0x2f800000 ;  /* 0x2f800000ff6a7424 */ /* 0x000fe200078e00ff */
[----:B------:R-:W-:Y:S01]  /*2ec0*/  ISETP.NE.U32.AND P1, PT, RZ, c[0x0][0x180], PT ;  /* 0x00006000ff007a0c */ /* 0x000fe20003f25070 */
[----:B-----5:R-:W-:Y:S01]  /*2ed0*/  FMUL.FTZ R32, R32, R54 ;  /* 0x0000003620207220 */ /* 0x020fe20000410000 */
[----:B------:R-:W-:Y:S01]  /*2ee0*/  ISETP.NE.AND P3, PT, R102, 0x1, PT ;  /* 0x000000016600780c */ /* 0x000fe20003f65270 */
[----:B------:R-:W-:Y:S01]  /*2ef0*/  BSSY B1, `(.L_x_18031) ;  /* 0x0000012000017945 */ /* 0x000fe20003800000 */
[----:B------:R-:W-:Y:S01]  /*2f00*/  ISETP.NE.AND.EX P1, PT, RZ, c[0x0][0x184], PT, P1 ;  /* 0x00006100ff007a0c */ /* 0x000fe20003f25310 */
[----:B------:R-:W-:Y:S01]  /*2f10*/  FMUL.FTZ R32, R32, c[0x0][0x1e8] ;  /* 0x00007a0020207a20 */ /* 0x000fe20000410000 */
[----:B------:R-:W-:Y:S01]  /*2f20*/  IADD3 R52, R102, 0x1, RZ ;  /* 0x0000000166347810 */ /* 0x000fe20007ffe0ff */
        /* <DEDUP_REMOVED lines=13> */
.L_x_18032:
[----:B------:R-:W-:Y:S02]  /*3000*/  IMAD.MOV.U32 R87, RZ, RZ, R90 ;  /* 0x000000ffff577224 */ /* 0x000fe400078e005a */
.L_x_18033:
[----:B------:R-:W-:Y:S05]  /*3010*/  BSYNC B1 ;  /* 0x0000000000017941 */ /* 0x000fea0003800000 */
.L_x_18031:
        /* <DEDUP_REMOVED lines=16> */
.L_x_18037:
[----:B------:R-:W-:Y:S05]  /*3120*/  BSYNC B2 ;  /* 0x0000000000027941 */ /* 0x000fea0003800000 */
.L_x_18036:
        /* <DEDUP_REMOVED lines=44> */
.L_x_18035:
[----:B------:R-:W-:Y:S05]  /*33f0*/  BSYNC B1 ;  /* 0x0000000000017941 */ /* 0x000fea0003800000 */
.L_x_18034:
[----:B------:R-:W0:Y:S01]  /*3400*/  I2F.U32 R53, R87 ;  /* 0x0000005700357306 */ /* 0x000e220000201000 */
[----:B------:R-:W-:Y:S01]  /*3410*/  ISETP.NE.AND P4, PT, R52, 0x1, PT ;  /* 0x000000013400780c */ /* 0x000fe20003f85270 */
[----:B------:R-:W-:Y:S01]  /*3420*/  FMUL.FTZ R33, R33, R54 ;  /* 0x0000003621217220 */ /* 0x000fe20000410000 */
[----:B------:R-:W-:Y:S03]  /*3430*/  BSSY B1, `(.L_x_18038) ;  /* 0x0000011000017945 */ /* 0x000fe60003800000 */
        /* <DEDUP_REMOVED lines=15> */
.L_x_18039:
[----:B------:R-:W-:Y:S02]  /*3530*/  MOV R107, R90 ;  /* 0x0000005a006b7202 */ /* 0x000fe40000000f00 */
.L_x_18040:
[----:B------:R-:W-:Y:S05]  /*3540*/  BSYNC B1 ;  /* 0x0000000000017941 */ /* 0x000fea0003800000 */
.L_x_18038:
        /* <DEDUP_REMOVED lines=16> */
.L_x_18044:
[----:B------:R-:W-:Y:S05]  /*3650*/  BSYNC B2 ;  /* 0x0000000000027941 */ /* 0x000fea0003800000 */
.L_x_18043:
        /* <DEDUP_REMOVED lines=44> */
.L_x_18042:
[----:B------:R-:W-:Y:S05]  /*3920*/  BSYNC B1 ;  /* 0x0000000000017941 */ /* 0x000fea0003800000 */
.L_x_18041:
[----:B------:R-:W0:Y:S01]  /*3930*/  I2F.U32 R87, R107 ;  /* 0x0000006b00577306 */ /* 0x000e220000201000 */
[----:B------:R-:W-:Y:S01]  /*3940*/  ISETP.NE.AND P5, PT, R53, 0x1, PT ;  /* 0x000000013500780c */ /* 0x000fe20003fa5270 */
[----:B------:R-:W-:Y:S01]  /*3950*/  FMUL.FTZ R34, R34, R54 ;  /* 0x0000003622227220 */ /* 0x000fe20000410000 */
[----:B------:R-:W-:Y:S03]  /*3960*/  BSSY B1, `(.L_x_18045) ;  /* 0x0000011000017945 */ /* 0x000fe60003800000 */
[----:B------:R-:W-:-:S02]  /*3970*/  FMUL.FTZ R34, R34, c[0x0][0x1e8] ;  /* 0x00007a0022227a20 */ /* 0x000fc40000410000 */
        /* <DEDUP_REMOVED lines=14> */
.L_x_18046:
[----:B------:R-:W-:Y:S02]  /*3a60*/  IMAD.MOV.U32 R107, RZ, RZ, R90 ;  /* 0x000000ffff6b7224 */ /* 0x000fe400078e005a */
.L_x_18047:
[----:B------:R-:W-:Y:S05]  /*3a70*/  BSYNC B1 ;  /* 0x0000000000017941 */ /* 0x000fea0003800000 */
.L_x_18045:
        /* <DEDUP_REMOVED lines=16> */
.L_x_18051:
[----:B------:R-:W-:Y:S05]  /*3b80*/  BSYNC B2 ;  /* 0x0000000000027941 */ /* 0x000fea0003800000 */
.L_x_18050:
        /* <DEDUP_REMOVED lines=44> */
.L_x_18049:
[----:B------:R-:W-:Y:S05]  /*3e50*/  BSYNC B1 ;  /* 0x0000000000017941 */ /* 0x000fea0003800000 */
.L_x_18048:
[----:B------:R-:W0:Y:S01]  /*3e60*/  I2F.U32 R103, R107 ;  /* 0x0000006b00677306 */ /* 0x000e220000201000 */
[----:B------:R-:W-:Y:S01]  /*3e70*/  SEL R105, RZ, 0x100, P3 ;  /* 0x00000100ff697807 */ /* 0x000fe20001800000 */
[----:B------:R-:W-:Y:S01]  /*3e80*/  FMUL.FTZ R35, R35, R54 ;  /* 0x0000003623237220 */ /* 0x000fe20000410000 */
[----:B------:R-:W-:Y:S02]  /*3e90*/  LEA R52, P3, R55, c[0x0][0x188], 0x4 ;  /* 0x0000620037347a11 */ /* 0x000fe400078620ff */
[----:B------:R-:W-:Y:S01]  /*3ea0*/  SEL R104, RZ, 0x10000, P4 ;  /* 0x00010000ff687807 */ /* 0x000fe20002000000 */
[----:B------:R-:W-:Y:S01]  /*3eb0*/  FMUL.FTZ R35, R35, c[0x0][0x1e8] ;  /* 0x00007a0023237a20 */ /* 0x000fe20000410000 */
[----:B------:R-:W-:Y:S02]  /*3ec0*/  LEA.HI.X R53, R55, c[0x0][0x18c], RZ, 0x4, P3 ;  /* 0x0000630037357a11 */ /* 0x000fe400018f24ff */
[----:B------:R-:W-:Y:S01]  /*3ed0*/  SEL R109, RZ, 0x1, P2 ;  /* 0x00000001ff6d7807 */ /* 0x000fe20001000000 */
[----:B0-----:R-:W-:-:S05]  /*3ee0*/  FFMA.FTZ R103, R103, R106, 1.1641532182693481445e-10 ;  /* 0x2f00000067677423 */ /* 0x001fca000001006a */
[----:B------:R-:W-:-:S04]  /*3ef0*/  FSETP.GTU.FTZ.AND P3, PT, R103, c[0x0][0x1e4], PT ;  /* 0x0000790067007a0b */ /* 0x000fc80003f7c000 */
[----:B------:R-:W-:Y:S02]  /*3f00*/  FSEL R35, R35, RZ, !P3 ;  /* 0x000000ff23237208 */ /* 0x000fe40005800000 */
[----:B------:R-:W-:-:S03]  /*3f10*/  SEL R103, RZ, 0x1000000, P3 ;  /* 0x01000000ff677807 */ /* 0x000fc60001800000 */
[----:B------:R-:W-:Y:S01]  /*3f20*/  @P1 FADD.FTZ R35, R27, R35 ;  /* 0x000000231b231221 */ /* 0x000fe20000010000 */
[----:B------:R-:W-:Y:S02]  /*3f30*/  IADD3 R104, R105, R103, R104 ;  /* 0x0000006769687210 */ /* 0x000fe40007ffe068 */
[C---:B------:R-:W-:Y:S02]  /*3f40*/  LEA R102, P1, R55.reuse, c[0x0][0x190], 0x2 ;  /* 0x0000640037667a11 */ /* 0x040fe400078210ff */
[----:B------:R0:W-:Y:S01]  /*3f50*/  STG.E.128 [R52.64], R32 ;  /* 0x0000002034007986 */ /* 0x0001e2000c101d06 */
[----:B------:R-:W-:Y:S01]  /*3f60*/  IMAD.IADD R109, R104, 0x1, R109 ;  /* 0x00000001686d7824 */ /* 0x000fe200078e026d */
[C---:B------:R-:W-:Y:S02]  /*3f70*/  LEA.HI.X R103, R55.reuse, c[0x0][0x194], RZ, 0x2, P1 ;  /* 0x0000650037677a11 */ /* 0x040fe400008f14ff */
[----:B------:R-:W-:-:S03]  /*3f80*/  IADD3 R55, R55, 0x100, RZ ;  /* 0x0000010037377810 */ /* 0x000fc60007ffe0ff */
[----:B------:R0:W-:Y:S04]  /*3f90*/  STG.E [R102.64], R109 ;  /* 0x0000006d66007986 */ /* 0x0001e8000c101906 */
.L_x_18023:
[----:B------:R-:W-:Y:S05]  /*3fa0*/  BSYNC B0 ;  /* 0x0000000000007941 */ /* 0x000fea0003800000 */
.L_x_18022:
        /* <DEDUP_REMOVED lines=8> */
[----:B0-----:R-:W-:-:S04]  /*4030*/  @P1 LEA R52, P2, R55, c[0x0][0x180], 0x4 ;  /* 0x0000600037341a11 */ /* 0x001fc800078420ff */
        /* <DEDUP_REMOVED lines=14> */
.L_x_18055:
[----:B0-----:R-:W-:Y:S02]  /*4120*/  IMAD.MOV.U32 R107, RZ, RZ, R90 ;  /* 0x000000ffff6b7224 */ /* 0x001fe400078e005a */
.L_x_18056:
[----:B------:R-:W-:Y:S05]  /*4130*/  BSYNC B1 ;  /* 0x0000000000017941 */ /* 0x000fea0003800000 */
.L_x_18054:
        /* <DEDUP_REMOVED lines=16> */
.L_x_18060:
[----:B------:R-:W-:Y:S05]  /*4240*/  BSYNC B2 ;  /* 0x0000000000027941 */ /* 0x000fea0003800000 */
.L_x_18059:
        /* <DEDUP_REMOVED lines=44> */
.L_x_18058:
[----:B------:R-:W-:Y:S05]  /*4510*/  BSYNC B1 ;  /* 0x0000000000017941 */ /* 0x000fea0003800000 */
.L_x_18057:
        /* <DEDUP_REMOVED lines=22> */
.L_x_18062:
[----:B------:R-:W-:Y:S02]  /*4680*/  IMAD.MOV.U32 R87, RZ, RZ, R90 ;  /* 0x000000ffff577224 */ /* 0x000fe400078e005a */
.L_x_18063:
[----:B------:R-:W-:Y:S05]  /*4690*/  BSYNC B1 ;  /* 0x0000000000017941 */ /* 0x000fea0003800000 */
.L_x_18061:
        /* <DEDUP_REMOVED lines=16> */
.L_x_18067:
[----:B------:R-:W-:Y:S05]  /*47a0*/  BSYNC B2 ;  /* 0x0000000000027941 */ /* 0x000fea0003800000 */
.L_x_18066:
        /* <DEDUP_REMOVED lines=44> */
.L_x_18065:
[----:B------:R-:W-:Y:S05]  /*4a70*/  BSYNC B1 ;  /* 0x0000000000017941 */ /* 0x000fea0003800000 */
.L_x_18064:
        /* <DEDUP_REMOVED lines=19> */
.L_x_18069:
[----:B------:R-:W-:Y:S02]  /*4bb0*/  IMAD.MOV.U32 R107, RZ, RZ, R90 ;  /* 0x000000ffff6b7224 */ /* 0x000fe400078e005a */
.L_x_18070:
[----:B------:R-:W-:Y:S05]  /*4bc0*/  BSYNC B1 ;  /* 0x0000000000017941 */ /* 0x000fea0003800000 */
.L_x_18068:
        /* <DEDUP_REMOVED lines=16> */
.L_x_18074:
[----:B------:R-:W-:Y:S05]  /*4cd0*/  BSYNC B2 ;  /* 0x0000000000027941 */ /* 0x000fea0003800000 */
.L_x_18073:
        /* <DEDUP_REMOVED lines=44> */
.L_x_18072:
[----:B------:R-:W-:Y:S05]  /*4fa0*/  BSYNC B1 ;  /* 0x0000000000017941 */ /* 0x000fea0003800000 */
.L_x_18071:
        /* <DEDUP_REMOVED lines=19> */
.L_x_18076:
[----:B------:R-:W-:Y:S02]  /*50e0*/  IMAD.MOV.U32 R107, RZ, RZ, R90 ;  /* 0x000000ffff6b7224 */ /* 0x000fe400078e005a */
.L_x_18077:
[----:B------:R-:W-:Y:S05]  /*50f0*/  BSYNC B1 ;  /* 0x0000000000017941 */ /* 0x000fea0003800000 */
.L_x_18075:
        /* <DEDUP_REMOVED lines=16> */
.L_x_18081:
[----:B------:R-:W-:Y:S05]  /*5200*/  BSYNC B2 ;  /* 0x0000000000027941 */ /* 0x000fea0003800000 */
.L_x_18080:
        /* <DEDUP_REMOVED lines=44> */
.L_x_18079:
[----:B------:R-:W-:Y:S05]  /*54d0*/  BSYNC B1 ;  /* 0x0000000000017941 */ /* 0x000fea0003800000 */
.L_x_18078:
        /* <DEDUP_REMOVED lines=13> */
[----:B------:R-:W-:Y:S02]  /*55b0*/  LEA R102, P1, R55, c[0x0][0x190], 0x2 ;  /* 0x0000640037667a11 */ /* 0x000fe400078210ff */
[----:B------:R-:W-:Y:S02]  /*55c0*/  IADD3 R104, R105, R103, R104 ;  /* 0x0000006769687210 */ /* 0x000fe40007ffe068 */
[C---:B------:R-:W-:Y:S01]  /*55d0*/  LEA.HI.X R103, R55.reuse, c[0x0][0x194], RZ, 0x2, P1 ;  /* 0x0000650037677a11 */ /* 0x040fe200008f14ff */
[----:B------:R0:W-:Y:S01]  /*55e0*/  STG.E.128 [R52.64], R36 ;  /* 0x0000002434007986 */ /* 0x0001e2000c101d06 */
[----:B------:R-:W-:Y:S02]  /*55f0*/  IADD3 R109, R104, R109, RZ ;  /* 0x0000006d686d7210 */ /* 0x000fe40007ffe0ff */
[----:B------:R-:W-:-:S03]  /*5600*/  IADD3 R55, R55, 0x100, RZ ;  /* 0x0000010037377810 */ /* 0x000fc60007ffe0ff */
[----:B------:R0:W-:Y:S04]  /*5610*/  STG.E [R102.64], R109 ;  /* 0x0000006d66007986 */ /* 0x0001e8000c101906 */
.L_x_18053:
[----:B------:R-:W-:Y:S05]  /*5620*/  BSYNC B0 ;  /* 0x0000000000007941 */ /* 0x000fea0003800000 */
.L_x_18052:
        /* <DEDUP_REMOVED lines=23> */
.L_x_18085:
[----:B0-----:R-:W-:Y:S02]  /*57a0*/  IMAD.MOV.U32 R107, RZ, RZ, R90 ;  /* 0x000000ffff6b7224 */ /* 0x001fe400078e005a */
.L_x_18086:
[----:B------:R-:W-:Y:S05]  /*57b0*/  BSYNC B1 ;  /* 0x0000000000017941 */ /* 0x000fea0003800000 */
.L_x_18084:
        /* <DEDUP_REMOVED lines=16> */
.L_x_18090:
[----:B------:R-:W-:Y:S05]  /*58c0*/  BSYNC B2 ;  /* 0x0000000000027941 */ /* 0x000fea0003800000 */
.L_x_18089:
        /* <DEDUP_REMOVED lines=44> */
.L_x_18088:
[----:B------:R-:W-:Y:S05]  /*5b90*/  BSYNC B1 ;  /* 0x0000000000017941 */ /* 0x000fea0003800000 */
.L_x_18087:
[----:B------:R-:W0:Y:S01]  /*5ba0*/  I2F.U32 R53, R107 ;  /* 0x0000006b00357306 */ /* 0x000e220000201000 */
[----:B------:R-:W-:Y:S01]  /*5bb0*/  HFMA2.MMA R106, -RZ, RZ, 0.1171875, 0 ;  /* 0x2f800000ff6a7435 */ /* 0x000fe200000001ff */
[----:B------:R-:W-:Y:S01]  /*5bc0*/  ISETP.NE.U32.AND P1, PT, RZ, c[0x0][0x180], PT ;  /* 0x00006000ff007a0c */ /* 0x000fe20003f25070 */
[----:B-----5:R-:W-:Y:S01]  /*5bd0*/  FMUL.FTZ R40, R40, R54 ;  /* 0x0000003628287220 */ /* 0x020fe20000410000 */
[----:B------:R-:W-:Y:S01]  /*5be0*/  ISETP.NE.AND P3, PT, R102, 0x1, PT ;  /* 0x000000016600780c */ /* 0x000fe20003f65270 */
[----:B------:R-:W-:Y:S01]  /*5bf0*/  BSSY B1, `(.L_x_18091) ;  /* 0x0000012000017945 */ /* 0x000fe20003800000 */
[----:B------:R-:W-:Y:S01]  /*5c00*/  ISETP.NE.AND.EX P1, PT, RZ, c[0x0][0x184], PT, P1 ;  /* 0x00006100ff007a0c */ /* 0x000fe20003f25310 */
[----:B------:R-:W-:Y:S01]  /*5c10*/  FMUL.FTZ R40, R40, c[0x0][0x1e8] ;  /* 0x00007a0028287a20 */ /* 0x000fe20000410000 */
[----:B------:R-:W-:-:S03]  /*5c20*/  IADD3 R52, R102, 0x1, RZ ;  /* 0x0000000166347810 */ /* 0x000fc60007ffe0ff */
        /* <DEDUP_REMOVED lines=13> */
.L_x_18092:
[----:B------:R-:W-:Y:S02]  /*5d00*/  MOV R87, R90 ;  /* 0x0000005a00577202 */ /* 0x000fe40000000f00 */
.L_x_18093:
[----:B------:R-:W-:Y:S05]  /*5d10*/  BSYNC B1 ;  /* 0x0000000000017941 */ /* 0x000fea0003800000 */
.L_x_18091:
        /* <DEDUP_REMOVED lines=16> */
.L_x_18097:
[----:B------:R-:W-:Y:S05]  /*5e20*/  BSYNC B2 ;  /* 0x0000000000027941 */ /* 0x000fea0003800000 */
.L_x_18096:
        /* <DEDUP_REMOVED lines=44> */
.L_x_18095:
[----:B------:R-:W-:Y:S05]  /*60f0*/  BSYNC B1 ;  /* 0x0000000000017941 */ /* 0x000fea0003800000 */
.L_x_18094:
        /* <DEDUP_REMOVED lines=19> */
.L_x_18099:
[----:B------:R-:W-:Y:S02]  /*6230*/  IMAD.MOV.U32 R107, RZ, RZ, R90 ;  /* 0x000000ffff6b7224 */ /* 0x000fe400078e005a */
.L_x_18100:
[----:B------:R-:W-:Y:S05]  /*6240*/  BSYNC B1 ;  /* 0x0000000000017941 */ /* 0x000fea0003800000 */
.L_x_18098:
        /* <DEDUP_REMOVED lines=16> */
.L_x_18104:
[----:B------:R-:W-:Y:S05]  /*6350*/  BSYNC B2 ;  /* 0x0000000000027941 */ /* 0x000fea0003800000 */
.L_x_18103:
        /* <DEDUP_REMOVED lines=44> */
.L_x_18102:
[----:B------:R-:W-:Y:S05]  /*6620*/  BSYNC B1 ;  /* 0x0000000000017941 */ /* 0x000fea0003800000 */
.L_x_18101:
        /* <DEDUP_REMOVED lines=19> */
.L_x_18106:
[----:B------:R-:W-:Y:S02]  /*6760*/  MOV R107, R90 ;  /* 0x0000005a006b7202 */ /* 0x000fe40000000f00 */
.L_x_18107:
[----:B------:R-:W-:Y:S05]  /*6770*/  BSYNC B1 ;  /* 0x0000000000017941 */ /* 0x000fea0003800000 */
.L_x_18105:
        /* <DEDUP_REMOVED lines=16> */
.L_x_18111:
[----:B------:R-:W-:Y:S05]  /*6880*/  BSYNC B2 ;  /* 0x0000000000027941 */ /* 0x000fea0003800000 */
.L_x_18110:
        /* <DEDUP_REMOVED lines=44> */
.L_x_18109:
[----:B------:R-:W-:Y:S05]  /*6b50*/  BSYNC B1 ;  /* 0x0000000000017941 */ /* 0x000fea0003800000 */
.L_x_18108:
        /* <DEDUP_REMOVED lines=20> */
.L_x_18083:
[----:B------:R-:W-:Y:S05]  /*6ca0*/  BSYNC B0 ;  /* 0x0000000000007941 */ /* 0x000fea0003800000 */
.L_x_18082:
        /* <DEDUP_REMOVED lines=23> */
.L_x_18115:
[----:B0-----:R-:W-:Y:S02]  /*6e20*/  MOV R107, R90 ;  /* 0x0000005a006b7202 */ /* 0x001fe40000000f00 */
.L_x_18116:
[----:B------:R-:W-:Y:S05]  /*6e30*/  BSYNC B1 ;  /* 0x0000000000017941 */ /* 0x000fea0003800000 */
.L_x_18114:
        /* <DEDUP_REMOVED lines=16> */
.L_x_18120:
[----:B------:R-:W-:Y:S05]  /*6f40*/  BSYNC B2 ;  /* 0x0000000000027941 */ /* 0x000fea0003800000 */
.L_x_18119:
        /* <DEDUP_REMOVED lines=44> */
.L_x_18118:
[----:B------:R-:W-:Y:S05]  /*7210*/  BSYNC B1 ;  /* 0x0000000000017941 */ /* 0x000fea0003800000 */
.L_x_18117:
        /* <DEDUP_REMOVED lines=22> */
.L_x_18122:
[----:B------:R-:W-:Y:S02]  /*7380*/  IMAD.MOV.U32 R87, RZ, RZ, R90 ;  /* 0x000000ffff577224 */ /* 0x000fe400078e005a */
.L_x_18123:
[----:B------:R-:W-:Y:S05]  /*7390*/  BSYNC B1 ;  /* 0x0000000000017941 */ /* 0x000fea0003800000 */
.L_x_18121:
        /* <DEDUP_REMOVED lines=16> */
.L_x_18127:
[----:B------:R-:W-:Y:S05]  /*74a0*/  BSYNC B2 ;  /* 0x0000000000027941 */ /* 0x000fea0003800000 */
.L_x_18126:
        /* <DEDUP_REMOVED lines=44> */
.L_x_18125:
[----:B------:R-:W-:Y:S05]  /*7770*/  BSYNC B1 ;  /* 0x0000000000017941 */ /* 0x000fea0003800000 */
.L_x_18124:
        /* <DEDUP_REMOVED lines=19> */
.L_x_18129:
[----:B------:R-:W-:Y:S02]  /*78b0*/  IMAD.MOV.U32 R107, RZ, RZ, R90 ;  /* 0x000000ffff6b7224 */ /* 0x000fe400078e005a */
.L_x_18130:
[----:B------:R-:W-:Y:S05]  /*78c0*/  BSYNC B1 ;  /* 0x0000000000017941 */ /* 0x000fea0003800000 */
.L_x_18128:
        /* <DEDUP_REMOVED lines=16> */
.L_x_18134:
[----:B------:R-:W-:Y:S05]  /*79d0*/  BSYNC B2 ;  /* 0x0000000000027941 */ /* 0x000fea0003800000 */
.L_x_18133:
        /* <DEDUP_REMOVED lines=44> */
.L_x_18132:
[----:B------:R-:W-:Y:S05]  /*7ca0*/  BSYNC B1 ;  /* 0x0000000000017941 */ /* 0x000fea0003800000 */
.L_x_18131:
        /* <DEDUP_REMOVED lines=19> */
.L_x_18136:
[----:B------:R-:W-:Y:S02]  /*7de0*/  IMAD.MOV.U32 R107, RZ, RZ, R90 ;  /* 0x000000ffff6b7224 */ /* 0x000fe400078e005a */
.L_x_18137:
[----:B------:R-:W-:Y:S05]  /*7df0*/  BSYNC B1 ;  /* 0x0000000000017941 */ /* 0x000fea0003800000 */
.L_x_18135:
        /* <DEDUP_REMOVED lines=16> */
.L_x_18141:
[----:B------:R-:W-:Y:S05]  /*7f00*/  BSYNC B2 ;  /* 0x0000000000027941 */ /* 0x000fea0003800000 */
.L_x_18140:
        /* <DEDUP_REMOVED lines=44> */
.L_x_18139:
[----:B------:R-:W-:Y:S05]  /*81d0*/  BSYNC B1 ;  /* 0x0000000000017941 */ /* 0x000fea0003800000 */
.L_x_18138:
        /* <DEDUP_REMOVED lines=20> */
.L_x_18113:
[----:B------:R-:W-:Y:S05]  /*8320*/  BSYNC B0 ;  /* 0x0000000000007941 */ /* 0x000fea0003800000 */
.L_x_18112:
        /* <DEDUP_REMOVED lines=23> */
.L_x_18145:
[----:B0-----:R-:W-:Y:S02]  /*84a0*/  IMAD.MOV.U32 R107, RZ, RZ, R90 ;  /* 0x000000ffff6b7224 */ /* 0x001fe400078e005a */
.L_x_18146:
[----:B------:R-:W-:Y:S05]  /*84b0*/  BSYNC B1 ;  /* 0x0000000000017941 */ /* 0x000fea0003800000 */
.L_x_18144:
        /* <DEDUP_REMOVED lines=16> */
.L_x_18150:
[----:B------:R-:W-:Y:S05]  /*85c0*/  BSYNC B2 ;  /* 0x0000000000027941 */ /* 0x000fea0003800000 */
.L_x_18149:
        /* <DEDUP_REMOVED lines=44> */
.L_x_18148:
[----:B------:R-:W-:Y:S05]  /*8890*/  BSYNC B1 ;  /* 0x0000000000017941 */ /* 0x000fea0003800000 */
.L_x_18147:
        /* <DEDUP_REMOVED lines=22> */
.L_x_18152:
[----:B------:R-:W-:Y:S02]  /*8a00*/  MOV R87, R90 ;  /* 0x0000005a00577202 */ /* 0x000fe40000000f00 */
.L_x_18153:
[----:B------:R-:W-:Y:S05]  /*8a10*/  BSYNC B1 ;  /* 0x0000000000017941 */ /* 0x000fea0003800000 */
.L_x_18151:
        /* <DEDUP_REMOVED lines=16> */
.L_x_18157:
[----:B------:R-:W-:Y:S05]  /*8b20*/  BSYNC B2 ;  /* 0x0000000000027941 */ /* 0x000fea0003800000 */
.L_x_18156:
        /* <DEDUP_REMOVED lines=44> */
.L_x_18155:
[----:B------:R-:W-:Y:S05]  /*8df0*/  BSYNC B1 ;  /* 0x0000000000017941 */ /* 0x000fea0003800000 */
.L_x_18154:
        /* <DEDUP_REMOVED lines=19> */
.L_x_18159:
[----:B------:R-:W-:Y:S02]  /*8f30*/  IMAD.MOV.U32 R107, RZ, RZ, R90 ;  /* 0x000000ffff6b7224 */ /* 0x000fe400078e005a */
.L_x_18160:
[----:B------:R-:W-:Y:S05]  /*8f40*/  BSYNC B1 ;  /* 0x0000000000017941 */ /* 0x000fea0003800000 */
.L_x_18158:
        /* <DEDUP_REMOVED lines=16> */
.L_x_18164:
[----:B------:R-:W-:Y:S05]  /*9050*/  BSYNC B2 ;  /* 0x0000000000027941 */ /* 0x000fea0003800000 */
.L_x_18163:
        /* <DEDUP_REMOVED lines=44> */
.L_x_18162:
[----:B------:R-:W-:Y:S05]  /*9320*/  BSYNC B1 ;  /* 0x0000000000017941 */ /* 0x000fea0003800000 */
.L_x_18161:
        /* <DEDUP_REMOVED lines=19> */
.L_x_18166:
[----:B------:R-:W-:Y:S02]  /*9460*/  IMAD.MOV.U32 R107, RZ, RZ, R90 ;  /* 0x000000ffff6b7224 */ /* 0x000fe400078e005a */
.L_x_18167:
[----:B------:R-:W-:Y:S05]  /*9470*/  BSYNC B1 ;  /* 0x0000000000017941 */ /* 0x000fea0003800000 */
.L_x_18165:
        /* <DEDUP_REMOVED lines=16> */
.L_x_18171:
[----:B------:R-:W-:Y:S05]  /*9580*/  BSYNC B2 ;  /* 0x0000000000027941 */ /* 0x000fea0003800000 */
.L_x_18170:
        /* <DEDUP_REMOVED lines=44> */
.L_x_18169:
[----:B------:R-:W-:Y:S05]  /*9850*/  BSYNC B1 ;  /* 0x0000000000017941 */ /* 0x000fea0003800000 */
.L_x_18168:
[----:B------:R-:W0:Y:S01]  /*9860*/  I2F.U32 R103, R107 ;  /* 0x0000006b00677306 */ /* 0x000e220000201000 */
[----:B------:R-:W-:Y:S01]  /*9870*/  SEL R104, RZ, 0x100, P3 ;  /* 0x00000100ff687807 */ /* 0x000fe20001800000 */
[----:B------:R-:W-:Y:S01]  /*9880*/  FMUL.FTZ R51, R51, R54 ;  /* 0x0000003633337220 */ /* 0x000fe20000410000 */
[----:B------:R-:W-:Y:S02]  /*9890*/  LEA R52, P3, R55, c[0x0][0x188], 0x4 ;  /* 0x0000620037347a11 */ /* 0x000fe400078620ff */
[----:B------:R-:W-:Y:S01]  /*98a0*/  SEL R105, RZ, 0x10000, P4 ;  /* 0x00010000ff697807 */ /* 0x000fe20002000000 */
[----:B------:R-:W-:Y:S01]  /*98b0*/  FMUL.FTZ R51, R51, c[0x0][0x1e8] ;  /* 0x00007a0033337a20 */ /* 0x000fe20000410000 */
[----:B------:R-:W-:Y:S01]  /*98c0*/  LEA.HI.X R53, R55, c[0x0][0x18c], RZ, 0x4, P3 ;  /* 0x0000630037357a11 */ /* 0x000fe200018f24ff */
[----:B0-----:R-:W-:-:S05]  /*98d0*/  FFMA.FTZ R103, R103, R106, 1.1641532182693481445e-10 ;  /* 0x2f00000067677423 */ /* 0x001fca000001006a */
[----:B------:R-:W-:Y:S02]  /*98e0*/  FSETP.GTU.FTZ.AND P3, PT, R103, c[0x0][0x1e4], PT ;  /* 0x0000790067007a0b */ /* 0x000fe40003f7c000 */
[----:B------:R-:W-:Y:S02]  /*98f0*/  SEL R103, RZ, 0x1, P2 ;  /* 0x00000001ff677807 */ /* 0x000fe40001000000 */
[----:B------:R-:W-:Y:S02]  /*9900*/  FSEL R51, R51, RZ, !P3 ;  /* 0x000000ff33337208 */ /* 0x000fe40005800000 */
[----:B------:R-:W-:-:S03]  /*9910*/  SEL R102, RZ, 0x1000000, P3 ;  /* 0x01000000ff667807 */ /* 0x000fc60001800000 */
[----:B------:R-:W-:Y:S01]  /*9920*/  @P1 FADD.FTZ R51, R27, R51 ;  /* 0x000000331b331221 */ /* 0x000fe20000010000 */
[C---:B------:R-:W-:Y:S02]  /*9930*/  LEA R54, P1, R55.reuse, c[0x0][0x190], 0x2 ;  /* 0x0000640037367a11 */ /* 0x040fe400078210ff */
[----:B------:R-:W-:Y:S02]  /*9940*/  IADD3 R102, R104, R102, R105 ;  /* 0x0000006668667210 */ /* 0x000fe40007ffe069 */
[----:B------:R-:W-:Y:S01]  /*9950*/  LEA.HI.X R55, R55, c[0x0][0x194], RZ, 0x2, P1 ;  /* 0x0000650037377a11 */ /* 0x000fe200008f14ff */
[----:B------:R0:W-:Y:S01]  /*9960*/  STG.E.128 [R52.64], R48 ;  /* 0x0000003034007986 */ /* 0x0001e2000c101d06 */
[----:B------:R-:W-:-:S05]  /*9970*/  IADD3 R103, R102, R103, RZ ;  /* 0x0000006766677210 */ /* 0x000fca0007ffe0ff */
[----:B------:R0:W-:Y:S02]  /*9980*/  STG.E [R54.64], R103 ;  /* 0x0000006736007986 */ /* 0x0001e4000c101906 */
.L_x_18143:
[----:B------:R-:W-:Y:S05]  /*9990*/  BSYNC B0 ;  /* 0x0000000000007941 */ /* 0x000fea0003800000 */
.L_x_18142:
        /* <DEDUP_REMOVED lines=36> */
.L_x_18188:
[----:B01----:R-:W-:Y:S01]  /*9be0*/  FADD.FTZ R53, R53, R52 ;  /* 0x0000003435357221 */ /* 0x003fe20000010000 */
[----:B------:R-:W-:Y:S05]  /*9bf0*/  BRA.DIV ~URZ, `(.L_x_18173) ;  /* 0x000011827f007947 */ /* 0x000fea000b800000 */
[----:B------:R-:W0:Y:S02]  /*9c00*/  SHFL.BFLY PT, R52, R53, 0x2, 0x1f ;  /* 0x0c401f0035347f89 */ /* 0x000e2400000e0000 */
[----:B0-----:R-:W-:-:S05]  /*9c10*/  FADD.FTZ R53, R53, R52 ;  /* 0x0000003435357221 */ /* 0x001fca0000010000 */
[----:B------:R-:W0:Y:S02]  /*9c20*/  SHFL.BFLY PT, R52, R53, 0x4, 0x1f ;  /* 0x0c801f0035347f89 */ /* 0x000e2400000e0000 */
[----:B0----5:R-:W-:-:S05]  /*9c30*/  FADD.FTZ R54, R53, R52 ;  /* 0x0000003435367221 */ /* 0x021fca0000010000 */
        /* <DEDUP_REMOVED lines=63> */
.L_x_18189:
        /* <DEDUP_REMOVED lines=12> */
[----:B------:R-:W-:-:S03]  /*a0f0*/  HFMA2.MMA R102, -RZ, RZ, 0, 0 ;  /* 0x00000000ff667435 */ /* 0x000fc600000001ff */
[----:B------:R-:W-:Y:S03]  /*a100*/  BSSY B0, `(.L_x_18174) ;  /* 0x0000056000007945 */ /* 0x000fe60003800000 */
[----:B------:R-:W-:-:S04]  /*a110*/  @!P1 IMAD.MOV.U32 R102, RZ, RZ, R89 ;  /* 0x000000ffff669224 */ /* 0x000fc800078e0059 */
[----:B------:R-:W-:Y:S01]  /*a120*/  I2F R109, R102 ;  /* 0x00000066006d7306 */ /* 0x000fe20000201400 */
[----:B------:R-:W0:Y:S04]  /*a130*/  SHFL.DOWN PT, R105, R102, 0x4, 0x1f ;  /* 0x08801f0066697f89 */ /* 0x000e2800000e0000 */
[----:B------:R-:W1:Y:S01]  /*a140*/  @!P1 LDS.64 R52, [R103.X8] ;  /* 0x0000000067349984 */ /* 0x000e620000008a00 */
[----:B------:R-:W-:Y:S01]  /*a150*/  ISETP.NE.AND P1, PT, RZ, UR8, PT ;  /* 0x00000008ff007c0c */ /* 0x000fe2000bf25270 */
[----:B0-----:R-:W-:Y:S01]  /*a160*/  IMAD.IADD R106, R105, 0x1, R102 ;  /* 0x00000001696a7824 */ /* 0x001fe200078e0266 */
        /* <DEDUP_REMOVED lines=25> */
[----:B------:R-:W-:Y:S02]  /*a300*/  FMUL.FTZ R105, R102, R102 ;  /* 0x0000006666697220 */ /* 0x000fe40000410000 */
[----:B-1----:R-:W-:-:S02]  /*a310*/  FMUL.FTZ R107, R53, R106 ;  /* 0x0000006a356b7220 */ /* 0x002fc40000410000 */
[----:B--2---:R-:W-:Y:S02]  /*a320*/  IMAD.IADD R102, R112, 0x1, R109 ;  /* 0x0000000170667824 */ /* 0x004fe400078e026d */
[----:B------:R-:W-:Y:S01]  /*a330*/  FMUL.FTZ R105, R54, R105 ;  /* 0x0000006936697220 */ /* 0x000fe20000410000 */
[----:B------:R-:W-:Y:S01]  /*a340*/  I2F R109, R109 ;  /* 0x0000006d006d7306 */ /* 0x000fe20000201400 */
[----:B------:R-:W0:Y:S01]  /*a350*/  SHFL.DOWN PT, R54, R107, 0x1, 0x1f ;  /* 0x08201f006b367f89 */ /* 0x000e2200000e0000 */
[----:B---3--:R-:W-:Y:S02]  /*a360*/  FADD.FTZ R104, R103, R104 ;  /* 0x0000006867687221 */ /* 0x008fe40000010000 */
[----:B------:R-:W-:-:S04]  /*a370*/  FMUL.FTZ R105, R105, R113 ;  /* 0x0000007169697220 */ /* 0x000fc80000410000 */
        /* <DEDUP_REMOVED lines=8> */
[----:B------:R-:W-:-:S04]  /*a400*/  FMUL.FTZ R105, R52, R105 ;  /* 0x0000006934697220 */ /* 0x000fc80000410000 */
[----:B------:R-:W-:Y:S02]  /*a410*/  FMUL.FTZ R105, R105, R109 ;  /* 0x0000006d69697220 */ /* 0x000fe40000410000 */
[----:B--2---:R-:W-:Y:S02]  /*a420*/  FADD.FTZ R52, R104, R53 ;  /* 0x0000003568347221 */ /* 0x004fe40000010000 */
[C---:B-1----:R-:W-:Y:S02]  /*a430*/  FMUL.FTZ R54, R103.reuse, R54 ;  /* 0x0000003667367220 */ /* 0x042fe40000410000 */
[----:B------:R-:W-:Y:S02]  /*a440*/  FFMA.FTZ R52, R103, R105, R52 ;  /* 0x0000006967347223 */ /* 0x000fe40000010034 */
[----:B------:R-:W-:Y:S01]  /*a450*/  IMAD.MOV.U32 R103, RZ, RZ, c[0x0][0x1e0] ;  /* 0x00007800ff677624 */ /* 0x000fe200078e00ff */
[----:B------:R-:W0:Y:S04]  /*a460*/  SHFL.IDX PT, R107, R54, RZ, 0x1f ;  /* 0x00001fff366b7589 */ /* 0x000e2800000e0000 */
[----:B------:R-:W1:Y:S01]  /*a470*/  SHFL.IDX PT, R52, R52, RZ, 0x1f ;  /* 0x00001fff34347589 */ /* 0x000e6200000e0000 */
[C---:B0-----:R-:W-:Y:S01]  /*a480*/  FMUL.FTZ R53, R107.reuse, R107 ;  /* 0x0000006b6b357220 */ /* 0x041fe20000410000 */
[----:B------:R-:W-:-:S04]  /*a490*/  FSEL R105, R107, RZ, !P1 ;  /* 0x000000ff6b697208 */ /* 0x000fc80004800000 */
[----:B------:R-:W-:Y:S01]  /*a4a0*/  FSEL R102, R53, RZ, P1 ;  /* 0x000000ff35667208 */ /* 0x000fe20000800000 */
[----:B-1----:R-:W-:Y:S01]  /*a4b0*/  FFMA.FTZ R53, R52, R103, c[0x0][0x228] ;  /* 0x00008a0034357623 */ /* 0x002fe20000010067 */
[----:B------:R-:W-:-:S03]  /*a4c0*/  LOP3.LUT P1, RZ, R55, 0x1f, R82, 0xf8, !PT ;  /* 0x0000001f37ff7812 */ /* 0x000fc6000782f852 */
[----:B------:R-:W-:-:S04]  /*a4d0*/  FADD.FTZ R102, R53, R102 ;  /* 0x0000006635667221 */ /* 0x000fc80000010000 */
[----:B------:R-:W0:Y:S06]  /*a4e0*/  MUFU.RSQ R104, R102 ;  /* 0x0000006600687308 */ /* 0x000e2c0000001400 */
[----:B------:R-:W-:Y:S01]  /*a4f0*/  @!P1 MOV R54, 0x4 ;  /* 0x0000000400369802 */ /* 0x000fe20000000f00 */
[----:B------:R-:W-:-:S04]  /*a500*/  @!P1 IMAD.MOV.U32 R52, RZ, RZ, 0x4 ;  /* 0x00000004ff349424 */ /* 0x000fc800078e00ff */
        /* <DEDUP_REMOVED lines=10> */
[C---:B------:R-:W-:Y:S02]  /*a5b0*/  FMUL.FTZ R53, R104.reuse, R55 ;  /* 0x0000003768357220 */ /* 0x040fe40000410000 */
[----:B------:R-:W-:Y:S02]  /*a5c0*/  IMAD.MOV.U32 R102, RZ, RZ, 0x10 ;  /* 0x00000010ff667424 */ /* 0x000fe400078e00ff */
[C---:B------:R-:W-:Y:S02]  /*a5d0*/  FMUL.FTZ R54, R104.reuse, R103 ;  /* 0x0000006768367220 */ /* 0x040fe40000410000 */
[----:B------:R-:W-:-:S02]  /*a5e0*/  FMUL.FTZ R55, R104, R107 ;  /* 0x0000006b68377220 */ /* 0x000fc40000410000 */
[C---:B------:R-:W-:Y:S01]  /*a5f0*/  IMAD.WIDE.U32 R102, R101.reuse, R102, c[0x0][0x208] ;  /* 0x0000820065667625 */ /* 0x040fe200078e0066 */
[----:B------:R-:W-:-:S03]  /*a600*/  IADD3 R101, R101, 0x100, RZ ;  /* 0x0000010065657810 */ /* 0x000fc60007ffe0ff */
[----:B------:R-:W-:Y:S02]  /*a610*/  FFMA.FTZ R52, R81, R52, R0 ;  /* 0x0000003451347223 */ /* 0x000fe40000010000 */
[----:B------:R-:W-:Y:S02]  /*a620*/  FFMA.FTZ R53, R13, R53, R68 ;  /* 0x000000350d357223 */ /* 0x000fe40000010044 */
[----:B------:R-:W-:Y:S02]  /*a630*/  FFMA.FTZ R54, R15, R54, R2 ;  /* 0x000000360f367223 */ /* 0x000fe40000010002 */
[----:B------:R-:W-:-:S05]  /*a640*/  FFMA.FTZ R55, R14, R55, R69 ;  /* 0x000000370e377223 */ /* 0x000fca0000010045 */
[----:B------:R0:W-:Y:S02]  /*a650*/  STG.E.128 [R102.64], R52 ;  /* 0x0000003466007986 */ /* 0x0001e4000c101d06 */
.L_x_18175:
[----:B------:R-:W-:Y:S05]  /*a660*/  BSYNC B0 ;  /* 0x0000000000007941 */ /* 0x000fea0003800000 */
.L_x_18174:
[----:B------:R-:W-:Y:S01]  /*a670*/  ISETP.NE.AND P1, PT, R100, RZ, PT ;  /* 0x000000ff6400720c */ /* 0x000fe20003f25270 */
[----:B------:R-:W-:-:S12]  /*a680*/  BSSY B0, `(.L_x_18176) ;  /* 0x0000012000007945 */ /* 0x000fd80003800000 */
[----:B------:R-:W-:Y:S05]  /*a690*/  @!P1 BRA `(.L_x_18177) ;  /* 0x0000010000009947 */ /* 0x000fea0003800000 */
[--C-:B01----:R-:W-:Y:S01]  /*a6a0*/  FADD.FTZ R53, R32, -R105.reuse ;  /* 0x8000006920357221 */ /* 0x103fe20000010000 */
[----:B------:R-:W-:Y:S01]  /*a6b0*/  HFMA2.MMA R102, -RZ, RZ, 0, 9.5367431640625e-07 ;  /* 0x00000010ff667435 */ /* 0x000fe200000001ff */
        /* <DEDUP_REMOVED lines=14> */
.L_x_18177:
[----:B------:R-:W-:Y:S05]  /*a7a0*/  BSYNC B0 ;  /* 0x0000000000007941 */ /* 0x000fea0003800000 */
.L_x_18176:
[----:B------:R-:W-:Y:S01]  /*a7b0*/  ISETP.NE.AND P1, PT, R99, RZ, PT ;  /* 0x000000ff6300720c */ /* 0x000fe20003f25270 */
[----:B------:R-:W-:-:S12]  /*a7c0*/  BSSY B0, `(.L_x_18178) ;  /* 0x0000012000007945 */ /* 0x000fd80003800000 */
[----:B------:R-:W-:Y:S05]  /*a7d0*/  @!P1 BRA `(.L_x_18179) ;  /* 0x0000010000009947 */ /* 0x000fea0003800000 */
[--C-:B01----:R-:W-:Y:S02]  /*a7e0*/  FADD.FTZ R53, R36, -R105.reuse ;  /* 0x8000006924357221 */ /* 0x103fe40000010000 */
[--C-:B------:R-:W-:Y:S02]  /*a7f0*/  FADD.FTZ R55, R37, -R105.reuse ;  /* 0x8000006925377221 */ /* 0x100fe40000010000 */
[--C-:B------:R-:W-:Y:S02]  /*a800*/  FADD.FTZ R103, R38, -R105.reuse ;  /* 0x8000006926677221 */ /* 0x100fe40000010000 */
[----:B------:R-:W-:Y:S02]  /*a810*/  FADD.FTZ R107, R39, -R105 ;  /* 0x80000069276b7221 */ /* 0x000fe40000010000 */
[C---:B------:R-:W-:Y:S02]  /*a820*/  FMUL.FTZ R52, R104.reuse, R53 ;  /* 0x0000003568347220 */ /* 0x040fe40000410000 */
[----:B------:R-:W-:-:S02]  /*a830*/  FMUL.FTZ R53, R104, R55 ;  /* 0x0000003768357220 */ /* 0x000fc40000410000 */
[----:B------:R-:W-:Y:S02]  /*a840*/  IMAD.MOV.U32 R102, RZ, RZ, 0x10 ;  /* 0x00000010ff667424 */ /* 0x000fe400078e00ff */
        /* <DEDUP_REMOVED lines=9> */
.L_x_18179:
[----:B------:R-:W-:Y:S05]  /*a8e0*/  BSYNC B0 ;  /* 0x0000000000007941 */ /* 0x000fea0003800000 */
.L_x_18178:
        /* <DEDUP_REMOVED lines=19> */
.L_x_18181:
[----:B------:R-:W-:Y:S05]  /*aa20*/  BSYNC B0 ;  /* 0x0000000000007941 */ /* 0x000fea0003800000 */
.L_x_18180:
[----:B------:R-:W-:Y:S01]  /*aa30*/  ISETP.NE.AND P1, PT, R97, RZ, PT ;  /* 0x000000ff6100720c */ /* 0x000fe20003f25270 */
        /* <DEDUP_REMOVED lines=18> */
.L_x_18183:
[----:B------:R-:W-:Y:S05]  /*ab60*/  BSYNC B0 ;  /* 0x0000000000007941 */ /* 0x000fea0003800000 */
.L_x_18182:
        /* <DEDUP_REMOVED lines=18> */
.L_x_18185:
[----:B------:R-:W-:Y:S05]  /*ac90*/  BSYNC B0 ;  /* 0x0000000000007941 */ /* 0x000fea0003800000 */
.L_x_18184:
[----:B------:R-:W-:Y:S02]  /*aca0*/  LOP3.LUT P1, RZ, R83, 0xff, RZ, 0xc0, !PT ;  /* 0x000000ff53ff7812 */ /* 0x000fe4000782c0ff */
[----:B------:R-:W-:Y:S02]  /*acb0*/  IADD3 R95, R95, c[0x0][0x160], RZ ;  /* 0x000058005f5f7a10 */ /* 0x000fe40007ffe0ff */
[----:B------:R-:W-:Y:S02]  /*acc0*/  SEL R83, RZ, 0x1, P1 ;  /* 0x00000001ff537807 */ /* 0x000fe40000800000 */
[----:B------:R-:W-:-:S13]  /*acd0*/  ISETP.GE.AND P1, PT, R95, c[0x0][0x164], PT ;  /* 0x000059005f007a0c */ /* 0x000fda0003f26270 */
[----:B01----:R-:W-:Y:S01]  /*ace0*/  @P1 CALL.REL.NOINC `(.L_x_18186) ;  /* 0x0000001000001944 */ /* 0x003fe20003c00000 */
[----:B------:R-:W-:Y:S05]  /*acf0*/  BRA `(.L_x_18187) ;  /* 0xffff650000007947 */ /* 0x000fea000383ffff */
.L_x_18186:
[----:B------:R-:W-:Y:S05]  /*ad00*/  EXIT ;  /* 0x000000000000794d */ /* 0x000fea0003800000 */
.L_x_18172:
[----:B------:R-:W-:Y:S01]  /*ad10*/  HFMA2.MMA R104, -RZ, RZ, 0, 1.847743988037109375e-06 ;  /* 0x0000001fff687435 */ /* 0x000fe200000001ff */
[----:B------:R-:W-:Y:S01]  /*ad20*/  IMAD.MOV.U32 R106, RZ, RZ, 0x1 ;  /* 0x00000001ff6a7424 */ /* 0x000fe200078e00ff */
[----:B-----5:R-:W-:Y:S01]  /*ad30*/  MOV R54, 0xad60 ;  /* 0x0000ad6000367802 */ /* 0x020fe20000000f00 */
[----:B------:R-:W-:-:S03]  /*ad40*/  IMAD.MOV.U32 R105, RZ, RZ, -0x1 ;  /* 0xffffffffff697424 */ /* 0x000fc600078e00ff */
[----:B------:R-:W-:Y:S05]  /*ad50*/  CALL.REL.NOINC `($__internal_136_$__cuda_sm70_shflsync_bfly_p) ;  /* 0x000006b000007944 */ /* 0x000fea0003c00000 */
[----:B-1----:R-:W-:Y:S01]  /*ad60*/  IMAD.MOV.U32 R52, RZ, RZ, R106 ;  /* 0x000000ffff347224 */ /* 0x002fe200078e006a */
[----:B0-----:R-:W-:Y:S05]  /*ad70*/  BRA `(.L_x_18188) ;  /* 0xffffee6000007947 */ /* 0x001fea000383ffff */
.L_x_18173:
[----:B------:R-:W-:Y:S01]  /*ad80*/  MOV R106, 0x2 ;  /* 0x00000002006a7802 */ /* 0x000fe20000000f00 */
[----:B------:R-:W-:Y:S01]  /*ad90*/  IMAD.MOV.U32 R104, RZ, RZ, 0x1f ;  /* 0x0000001fff687424 */ /* 0x000fe200078e00ff */
[----:B-----5:R-:W-:Y:S01]  /*ada0*/  MOV R54, 0xadd0 ;  /* 0x0000add000367802 */ /* 0x020fe20000000f00 */
[----:B------:R-:W-:Y:S02]  /*adb0*/  IMAD.MOV.U32 R105, RZ, RZ, -0x1 ;  /* 0xffffffffff697424 */ /* 0x000fe400078e00ff */
[----:B------:R-:W-:Y:S05]  /*adc0*/  CALL.REL.NOINC `($__internal_136_$__cuda_sm70_shflsync_bfly_p) ;  /* 0x0000064000007944 */ /* 0x000fea0003c00000 */
[----:B01----:R-:W-:Y:S01]  /*add0*/  FADD.FTZ R53, R53, R106 ;  /* 0x0000006a35357221 */ /* 0x003fe20000010000 */
[----:B------:R-:W-:Y:S01]  /*ade0*/  HFMA2.MMA R106, -RZ, RZ, 0, 2.384185791015625e-07 ;  /* 0x00000004ff6a7435 */ /* 0x000fe200000001ff */
[----:B------:R-:W-:Y:S01]  /*adf0*/  IMAD.MOV.U32 R104, RZ, RZ, 0x1f ;  /* 0x0000001fff687424 */ /* 0x000fe200078e00ff */
[----:B------:R-:W-:Y:S01]  /*ae00*/  MOV R54, 0xae30 ;  /* 0x0000ae3000367802 */ /* 0x000fe20000000f00 */
[----:B------:R-:W-:-:S03]  /*ae10*/  IMAD.MOV.U32 R105, RZ, RZ, -0x1 ;  /* 0xffffffffff697424 */ /* 0x000fc600078e00ff */
[----:B------:R-:W-:Y:S05]  /*ae20*/  CALL.REL.NOINC `($__internal_136_$__cuda_sm70_shflsync_bfly_p) ;  /* 0x000005e000007944 */ /* 0x000fea0003c00000 */
[----:B01----:R-:W-:Y:S01]  /*ae30*/  FADD.FTZ R53, R53, R106 ;  /* 0x0000006a35357221 */ /* 0x003fe20000010000 */
[----:B------:R-:W-:Y:S01]  /*ae40*/  MOV R106, 0x8 ;  /* 0x00000008006a7802 */ /* 0x000fe20000000f00 */
[----:B------:R-:W-:Y:S01]  /*ae50*/  IMAD.MOV.U32 R104, RZ, RZ, 0x1f ;  /* 0x0000001fff687424 */ /* 0x000fe200078e00ff */
[----:B------:R-:W-:Y:S01]  /*ae60*/  MOV R54, 0xae90 ;  /* 0x0000ae9000367802 */ /* 0x000fe20000000f00 */
[----:B------:R-:W-:-:S02]  /*ae70*/  IMAD.MOV.U32 R105, RZ, RZ, -0x1 ;  /* 0xffffffffff697424 */ /* 0x000fc400078e00ff */
[----:B------:R-:W-:Y:S05]  /*ae80*/  CALL.REL.NOINC `($__internal_136_$__cuda_sm70_shflsync_bfly_p) ;  /* 0x0000058000007944 */ /* 0x000fea0003c00000 */
[----:B01----:R-:W-:Y:S01]  /*ae90*/  FADD.FTZ R53, R53, R106 ;  /* 0x0000006a35357221 */ /* 0x003fe20000010000 */
[----:B------:R-:W-:Y:S01]  /*aea0*/  HFMA2.MMA R106, -RZ, RZ, 0, 9.5367431640625e-07 ;  /* 0x00000010ff6a7435 */ /* 0x000fe200000001ff */
[----:B------:R-:W-:Y:S01]  /*aeb0*/  IMAD.MOV.U32 R104, RZ, RZ, 0x1f ;  /* 0x0000001fff687424 */ /* 0x000fe200078e00ff */
[----:B------:R-:W-:Y:S01]  /*aec0*/  MOV R54, 0xaef0 ;  /* 0x0000aef000367802 */ /* 0x000fe20000000f00 */
[----:B------:R-:W-:-:S03]  /*aed0*/  IMAD.MOV.U32 R105, RZ, RZ, -0x1 ;  /* 0xffffffffff697424 */ /* 0x000fc600078e00ff */
[----:B------:R-:W-:Y:S05]  /*aee0*/  CALL.REL.NOINC `($__internal_136_$__cuda_sm70_shflsync_bfly_p) ;  /* 0x0000052000007944 */ /* 0x000fea0003c00000 */
[----:B-1----:R-:W-:Y:S01]  /*aef0*/  FADD.FTZ R52, R53, R106 ;  /* 0x0000006a35347221 */ /* 0x002fe20000010000 */
[----:B------:R-:W-:Y:S01]  /*af00*/  MOV R106, 0x1 ;  /* 0x00000001006a7802 */ /* 0x000fe20000000f00 */
        /* <DEDUP_REMOVED lines=12> */
[----:B------:R-:W-:Y:S01]  /*afd0*/  FADD.FTZ R103, R34, -R52 ;  /* 0x8000003422677221 */ /* 0x000fe20000010000 */
[----:B------:R-:W-:Y:S01]  /*afe0*/  FSEL R53, R53, RZ, P0 ;  /* 0x000000ff35357208 */ /* 0x000fe20000000000 */
[----:B------:R-:W-:-:S04]  /*aff0*/  IMAD.MOV.U32 R104, RZ, RZ, 0x1f ;  /* 0x0000001fff687424 */ /* 0x000fc800078e00ff */
        /* <DEDUP_REMOVED lines=38> */
[----:B------:R-:W-:Y:S05]  /*b260*/  CALL.REL.NOINC `($__internal_136_$__cuda_sm70_shflsync_bfly_p) ;  /* 0x000001a000007944 */ /* 0x000fea0003c00000 */
[----:B01----:R-:W-:Y:S01]  /*b270*/  FADD.FTZ R53, R53, R106 ;  /* 0x0000006a35357221 */ /* 0x003fe20000010000 */
[----:B------:R-:W-:Y:S01]  /*b280*/  HFMA2.MMA R106, -RZ, RZ, 0, 1.1920928955078125e-07 ;  /* 0x00000002ff6a7435 */ /* 0x000fe200000001ff */
        /* <DEDUP_REMOVED lines=8> */
[----:B------:R-:W-:Y:S02]  /*b310*/  IMAD.MOV.U32 R105, RZ, RZ, -0x1 ;  /* 0xffffffffff697424 */ /* 0x000fe400078e00ff */
[----:B------:R-:W-:Y:S05]  /*b320*/  CALL.REL.NOINC `($__internal_136_$__cuda_sm70_shflsync_bfly_p) ;  /* 0x000000e000007944 */ /* 0x000fea0003c00000 */
[----:B01----:R-:W-:Y:S01]  /*b330*/  FADD.FTZ R53, R53, R106 ;  /* 0x0000006a35357221 */ /* 0x003fe20000010000 */
[----:B------:R-:W-:Y:S01]  /*b340*/  HFMA2.MMA R106, -RZ, RZ, 0, 4.76837158203125e-07 ;  /* 0x00000008ff6a7435 */ /* 0x000fe200000001ff */
[----:B------:R-:W-:Y:S01]  /*b350*/  IMAD.MOV.U32 R104, RZ, RZ, 0x1f ;  /* 0x0000001fff687424 */ /* 0x000fe200078e00ff */
[----:B------:R-:W-:Y:S01]  /*b360*/  MOV R54, 0xb390 ;  /* 0x0000b39000367802 */ /* 0x000fe20000000f00 */
[----:B------:R-:W-:-:S03]  /*b370*/  IMAD.MOV.U32 R105, RZ, RZ, -0x1 ;  /* 0xffffffffff697424 */ /* 0x000fc600078e00ff */
[----:B------:R-:W-:Y:S05]  /*b380*/  CALL.REL.NOINC `($__internal_136_$__cuda_sm70_shflsync_bfly_p) ;  /* 0x0000008000007944 */ /* 0x000fea0003c00000 */
[----:B-1----:R-:W-:Y:S01]  /*b390*/  FADD.FTZ R103, R53, R106 ;  /* 0x0000006a35677221 */ /* 0x002fe20000010000 */
[----:B------:R-:W-:Y:S01]  /*b3a0*/  MOV R106, 0x10 ;  /* 0x00000010006a7802 */ /* 0x000fe20000000f00 */
[----:B0-----:R-:W-:Y:S01]  /*b3b0*/  IMAD.MOV.U32 R104, RZ, RZ, 0x1f ;  /* 0x0000001fff687424 */ /* 0x001fe200078e00ff */
[----:B------:R-:W-:Y:S01]  /*b3c0*/  MOV R54, 0xb400 ;  /* 0x0000b40000367802 */ /* 0x000fe20000000f00 */
[----:B------:R-:W-:Y:S01]  /*b3d0*/  IMAD.MOV.U32 R105, RZ, RZ, -0x1 ;  /* 0xffffffffff697424 */ /* 0x000fe200078e00ff */
[----:B------:R-:W-:-:S02]  /*b3e0*/  MOV R53, R103 ;  /* 0x0000006700357202 */ /* 0x000fc40000000f00 */
[----:B------:R-:W-:Y:S05]  /*b3f0*/  CALL.REL.NOINC `($__internal_136_$__cuda_sm70_shflsync_bfly_p) ;  /* 0x0000001000007944 */ /* 0x000fea0003c00000 */
[----:B01----:R-:W-:Y:S05]  /*b400*/  BRA `(.L_x_18189) ;  /* 0xffffec2000007947 */ /* 0x003fea000383ffff */
        .weak           $__internal_136_$__cuda_sm70_shflsync_bfly_p
        .type           $__internal_136_$__cuda_sm70_shflsync_bfly_p,@function
        .size           $__internal_136_$__cuda_sm70_shflsync_bfly_p,(.L_x_22224 - $__internal_136_$__cuda_sm70_shflsync_bfly_p)
$__internal_136_$__cuda_sm70_shflsync_bfly_p:
[----:B------:R-:W-:Y:S01]  /*b410*/  IMAD.MOV.U32 R55, RZ, RZ, 0x0 ;  /* 0x00000000ff377424 */ /* 0x000fe200078e00ff */
[----:B------:R-:W-:Y:S04]  /*b420*/  WARPSYNC R105 ;  /* 0x0000006900007348 */ /* 0x000fe80003800000 */
[----:B------:R0:W1:Y:S01]  /*b430*/  SHFL.BFLY PT, R106, R53, R106, R104 ;  /* 0x0c00006a356a7389 */ /* 0x00006200000e0068 */
[----:B------:R-:W-:Y:S05]  /*b440*/  RET.REL.NODEC R54 `(_ZN10layer_norm13ln_fwd_kernelINS_13Kernel_traitsI6__halfffffjLj6144ELj1ELj1ELj8ELj16ENS_18Kernel_traits_baseILj6144ES2_ffffjLj256EEEEELb1ELb0ELb0ELb0EEEvNS_9FwdParamsE) ;  /* 0xffff4bb036007950 */ /* 0x000fea0003c3ffff */
.L_x_18190:
        /* <DEDUP_REMOVED lines=11> */
.L_x_22224:


//--------------------- .text._ZN10layer_norm13ln_fwd_kernelINS_13Kernel_traitsI6__halfffffjLj6144ELj1ELj1ELj8ELj16ENS_18Kernel_traits_baseILj6144ES2_ffffjLj256EEEEELb1ELb0ELb0ELb1EEEvNS_9FwdParamsE --------------------------
	.section	.text._ZN10layer_norm13ln_fwd_kernelINS_13Kernel_traitsI6__halfffffjLj6144ELj1ELj1ELj8ELj16ENS_18Kernel_traits_baseILj6144ES2_ffffjLj256EEEEELb1ELb0ELb0ELb1EEEvNS_9FwdParamsE,"ax",@progbits
	.sectioninfo	@"SHI_REGISTERS=127"
	.align	128
        .global         _ZN10layer_norm13ln_fwd_kernelINS_13Kernel_traitsI6__halfffffjLj6144ELj1ELj1ELj8ELj16ENS_18Kernel_traits_baseILj6144ES2_ffffjLj256EEEEELb1ELb0ELb0ELb1EEEvNS_9FwdParamsE
        .type           _ZN10layer_norm13ln_fwd_kernelINS_13Kernel_traitsI6__halfffffjLj6144ELj1ELj1ELj8ELj16ENS_18Kernel_traits_baseILj6144ES2_ffffjLj256EEEEELb1ELb0ELb0ELb1EEEvNS_9FwdParamsE,@function
        .size           _ZN10layer_norm13ln_fwd_kernelINS_13Kernel_traitsI6__halfffffjLj6144ELj1ELj1ELj8ELj16ENS_18Kernel_traits_baseILj6144ES2_ffffjLj256EEEEELb1ELb0ELb0ELb1EEEvNS_9FwdParamsE,(.L_x_22225 - _ZN10layer_norm13ln_fwd_kernelINS_13Kernel_traitsI6__halfffffjLj6144ELj1ELj1ELj8ELj16ENS_18Kernel_traits_baseILj6144ES2_ffffjLj256EEEEELb1ELb0ELb0ELb1EEEvNS_9FwdParamsE)
        .other          _ZN10layer_norm13ln_fwd_kernelINS_13Kernel_traitsI6__halfffffjLj6144ELj1ELj1ELj8ELj16ENS_18Kernel_traits_baseILj6144ES2_ffffjLj256EEEEELb1ELb0ELb0ELb1EEEvNS_9FwdParamsE,@"STO_CUDA_ENTRY STV_DEFAULT"
_ZN10layer_norm13ln_fwd_kernelINS_13Kernel_traitsI6__halfffffjLj6144ELj1ELj1ELj8ELj16ENS_18Kernel_traits_baseILj6144ES2_ffffjLj256EEEEELb1ELb0ELb0ELb1EEEvNS_9FwdParamsE:
.text._ZN10layer_norm13ln_fwd_kernelINS_13Kernel_traitsI6__halfffffjLj6144ELj1ELj1ELj8ELj16ENS_18Kernel_traits_baseILj6144ES2_ffffjLj256EEEEELb1ELb0ELb0ELb1EEEvNS_9FwdParamsE:
        /* <DEDUP_REMOVED lines=48> */
[----:B------:R-:W-:-:S04]  /*0300*/  IMAD.WIDE.U32 R2, R3, -0x2daee0ad, RZ ;  /* 0xd2511f5303027825 */ /* 0x000fc800078e00ff */
[----:B------:R-:W-:Y:S01]  /*0310*/  IMAD.WIDE.U32 R8, R8, -0x326172a9, RZ ;  /* 0xcd9e8d5708087825 */ /* 0x000fe200078e00ff */
[----:B------:R-:W-:Y:S02]  /*0320*/  LOP3.LUT R7, R3, UR14, R4, 0x96, !PT ;  /* 0x0000000e03077c12 */ /* 0x000fe4000f8e9604 */
[----:B------:R-:W-:Y:S02]  /*0330*/  SHF.L.U32 R3, R0, 0x3, RZ ;  /* 0x0000000300037819 */ /* 0x000fe400000006ff */
[----:B------:R-:W-:Y:S01]  /*0340*/  LOP3.LUT R4, R9, UR13, R6, 0x96, !PT ;  /* 0x0000000d09047c12 */ /* 0x000fe2000f8e9606 */
[----:B------:R-:W-:Y:S01]  /*0350*/  IMAD.WIDE.U32 R6, R7, -0x326172a9, RZ ;  /* 0xcd9e8d5707067825 */ /* 0x000fe200078e00ff */
[----:B------:R-:W-:-:S03]  /*0360*/  LOP3.LUT R14, R3, 0x7f8, RZ, 0xc0, !PT ;  /* 0x000007f8030e7812 */ /* 0x000fc600078ec0ff */
[----:B------:R-:W-:Y:S01]  /*0370*/  IMAD.WIDE.U32 R4, R4, -0x2daee0ad, RZ ;  /* 0xd2511f5304047825 */ /* 0x000fe200078e00ff */
[----:B------:R-:W-:-:S04]  /*0380*/  LOP3.LUT R8, R7, UR15, R8, 0x96, !PT ;  /* 0x0000000f07087c12 */ /* 0x000fc8000f8e9608 */
[----:B------:R-:W-:Y:S01]  /*0390*/  LOP3.LUT R10, R5, UR16, R2, 0x96, !PT ;  /* 0x00000010050a7c12 */ /* 0x000fe2000f8e9602 */
[----:B------:R-:W-:Y:S01]  /*03a0*/  IMAD.WIDE.U32 R8, R8, -0x2daee0ad, RZ ;  /* 0xd2511f5308087825 */ /* 0x000fe200078e00ff */
[----:B------:R-:W-:-:S03]  /*03b0*/  IADD3 R2, P1, R14, c[0x0][0x218], RZ ;  /* 0x000086000e027a10 */ /* 0x000fc60007f3e0ff */
[----:B------:R-:W-:Y:S01]  /*03c0*/  IMAD.WIDE.U32 R10, R10, -0x326172a9, RZ ;  /* 0xcd9e8d570a0a7825 */ /* 0x000fe200078e00ff */
[----:B------:R-:W-:Y:S01]  /*03d0*/  LOP3.LUT R7, R9, UR18, R4, 0x96, !PT ;  /* 0x0000001209077c12 */ /* 0x000fe2000f8e9604 */
[----:B------:R-:W-:Y:S02]  /*03e0*/  UIADD3 UR22, UR5, 0x1fd5c5a3, URZ ;  /* 0x1fd5c5a305167890 */ /* 0x000fe4000fffe03f */
[----:B------:R-:W-:Y:S01]  /*03f0*/  UIADD3 UR21, UR4, 0x5384540f, URZ ;  /* 0x5384540f04157890 */ /* 0x000fe2000fffe03f */
[----:B------:R-:W-:Y:S01]  /*0400*/  LOP3.LUT R4, R11, UR17, R6, 0x96, !PT ;  /* 0x000000110b047c12 */ /* 0x000fe2000f8e9606 */
[----:B------:R-:W-:-:S04]  /*0410*/  IMAD.WIDE.U32 R6, R7, -0x326172a9, RZ ;  /* 0xcd9e8d5707067825 */ /* 0x000fc800078e00ff */
[----:B------:R-:W-:Y:S01]  /*0420*/  IMAD.WIDE.U32 R4, R4, -0x2daee0ad, RZ ;  /* 0xd2511f5304047825 */ /* 0x000fe200078e00ff */
[----:B------:R-:W-:-:S03]  /*0430*/  LOP3.LUT R9, R7, UR19, R10, 0x96, !PT ;  /* 0x0000001307097c12 */ /* 0x000fc6000f8e960a */
[----:B------:R-:W-:Y:S01]  /*0440*/  IMAD.X R3, RZ, RZ, c[0x0][0x21c], P1 ;  /* 0x00008700ff037624 */ /* 0x000fe200008e06ff */
[----:B------:R-:W-:Y:S01]  /*0450*/  LOP3.LUT R10, R5, UR20, R8, 0x96, !PT ;  /* 0x00000014050a7c12 */ /* 0x000fe2000f8e9608 */
[----:B------:R-:W-:-:S03]  /*0460*/  IMAD.WIDE.U32 R8, R9, -0x2daee0ad, RZ ;  /* 0xd2511f5309087825 */ /* 0x000fc600078e00ff */
[----:B------:R0:W5:Y:S01]  /*0470*/  @P0 LDG.E.64 R30, [R2.64] ;  /* 0x00000006021e0981 */ /* 0x000162000c1e1b00 */
[----:B------:R-:W-:Y:S01]  /*0480*/  IMAD.WIDE.U32 R10, R10, -0x326172a9, RZ ;  /* 0xcd9e8d570a0a7825 */ /* 0x000fe200078e00ff */
[----:B------:R-:W-:Y:S02]  /*0490*/  LOP3.LUT R32, R9, UR22, R4, 0x96, !PT ;  /* 0x0000001609207c12 */ /* 0x000fe4000f8e9604 */
[----:B------:R0:W5:Y:S02]  /*04a0*/  @P0 LDG.E.64 R28, [R2.64+0x800] ;  /* 0x00080006021c0981 */ /* 0x000164000c1e1b00 */
[----:B------:R-:W-:Y:S02]  /*04b0*/  LOP3.LUT R4, R11, UR21, R6, 0x96, !PT ;  /* 0x000000150b047c12 */ /* 0x000fe4000f8e9606 */
[----:B------:R-:W-:Y:S01]  /*04c0*/  IADD3 R6, P2, R14, c[0x0][0x1b0], RZ ;  /* 0x00006c000e067a10 */ /* 0x000fe20007f5e0ff */
[----:B------:R0:W5:Y:S01]  /*04d0*/  @P0 LDG.E.64 R26, [R2.64+0x1000] ;  /* 0x00100006021a0981 */ /* 0x000162000c1e1b00 */
[----:B------:R-:W-:-:S03]  /*04e0*/  LEA.HI R91, R0, R91, RZ, 0x18 ;  /* 0x0000005b005b7211 */ /* 0x000fc600078fc0ff */
[----:B------:R0:W5:Y:S01]  /*04f0*/  @P0 LDG.E.64 R12, [R2.64+0x1800] ;  /* 0x00180006020c0981 */ /* 0x000162000c1e1b00 */
[----:B------:R-:W-:Y:S01]  /*0500*/  ISETP.GE.AND P1, PT, R91, c[0x0][0x164], PT ;  /* 0x000059005b007a0c */ /* 0x000fe20003f26270 */
[----:B------:R-:W-:Y:S02]  /*0510*/  UIADD3 UR23, UR4, -0xe443238, URZ ;  /* 0xf1bbcdc804177890 */ /* 0x000fe4000fffe03f */
[----:B------:R0:W5:Y:S01]  /*0520*/  @P0 LDG.E.64 R14, [R2.64+0x2000] ;  /* 0x00200006020e0981 */ /* 0x000162000c1e1b00 */
[----:B------:R-:W-:Y:S01]  /*0530*/  UIADD3 UR24, UR5, -0x24c28bd8, URZ ;  /* 0xdb3d742805187890 */ /* 0x000fe2000fffe03f */
[----:B------:R-:W-:Y:S02]  /*0540*/  IMAD.HI.U32 R9, R32, -0x326172a9, RZ ;  /* 0xcd9e8d5720097827 */ /* 0x000fe400078e00ff */
[----:B------:R0:W5:Y:S02]  /*0550*/  @P0 LDG.E.64 R16, [R2.64+0x2800] ;  /* 0x0028000602100981 */ /* 0x000164000c1e1b00 */
[----:B------:R-:W-:Y:S01]  /*0560*/  IMAD.HI.U32 R5, R4, -0x2daee0ad, RZ ;  /* 0xd2511f5304057827 */ /* 0x000fe200078e00ff */
[----:B------:R-:W-:-:S03]  /*0570*/  LOP3.LUT R54, R9, UR23, R10, 0x96, !PT ;  /* 0x0000001709367c12 */ /* 0x000fc6000f8e960a */
[----:B------:R-:W-:Y:S01]  /*0580*/  IMAD.X R7, RZ, RZ, c[0x0][0x1b4], P2 ;  /* 0x00006d00ff077624 */ /* 0x000fe200010e06ff */
[----:B------:R-:W-:Y:S01]  /*0590*/  LOP3.LUT R52, R5, UR24, R8, 0x96, !PT ;  /* 0x0000001805347c12 */ /* 0x000fe2000f8e9608 */
[----:B------:R-:W-:Y:S06]  /*05a0*/  @P1 EXIT ;  /* 0x000000000000194d */ /* 0x000fec0003800000 */
[----:B------:R1:W2:Y:S04]  /*05b0*/  LDG.E.64 R84, [R6.64] ;  /* 0x0000000606547981 */ /* 0x0002a8000c1e1b00 */
        /* <DEDUP_REMOVED lines=11> */
[----:B------:R-:W-:Y:S01]  /*0670*/  UIADD3 UR25, UR4, -0x700cb87f, URZ ;  /* 0x8ff3478104197890 */ /* 0x000fe2000fffe03f */
[----:B0-----:R-:W-:Y:S01]  /*0680*/  IMAD R3, R32, -0x326172a9, RZ ;  /* 0xcd9e8d5720037824 */ /* 0x001fe200078e02ff */
[----:B------:R-:W-:Y:S01]  /*0690*/  UIADD3 UR26, UR5, -0x695add53, URZ ;  /* 0x96a522ad051a7890 */ /* 0x000fe2000fffe03f */
[----:B------:R-:W-:Y:S01]  /*06a0*/  IMAD.HI.U32 R2, R52, -0x326172a9, RZ ;  /* 0xcd9e8d5734027827 */ /* 0x000fe200078e00ff */
[----:B------:R-:W-:Y:S01]  /*06b0*/  SHF.R.U64 R61, R12, 0x10, R13 ;  /* 0x000000100c3d7819 */ /* 0x000fe2000000120d */
[----:B------:R-:W-:Y:S01]  /*06c0*/  HADD2.F32 R11, -RZ, R12.H0_H0 ;  /* 0x2000000cff0b7230 */ /* 0x000fe20000004100 */
[--C-:B------:R-:W-:Y:S01]  /*06d0*/  SHF.R.U64 R55, R30, 0x10, R31.reuse ;  /* 0x000000101e377819 */ /* 0x100fe2000000121f */
[----:B------:R-:W-:Y:S01]  /*06e0*/  IMAD R4, R4, -0x2daee0ad, RZ ;  /* 0xd2511f5304047824 */ /* 0x000fe200078e02ff */
[----:B------:R-:W-:Y:S01]  /*06f0*/  SHF.R.U32.HI R56, RZ, 0x10, R31 ;  /* 0x00000010ff387819 */ /* 0x000fe2000001161f */
[----:B------:R-:W-:Y:S01]  /*0700*/  IMAD.HI.U32 R5, R54, -0x2daee0ad, RZ ;  /* 0xd2511f5336057827 */ /* 0x000fe200078e00ff */
[--C-:B------:R-:W-:Y:S01]  /*0710*/  SHF.R.U64 R57, R28, 0x10, R29.reuse ;  /* 0x000000101c397819 */ /* 0x100fe2000000121d */
[----:B------:R-:W-:Y:S01]  /*0720*/  HADD2.F32 R12, -RZ, R13.H0_H0 ;  /* 0x2000000dff0c7230 */ /* 0x000fe20000004100 */
[----:B------:R-:W-:Y:S01]  /*0730*/  SHF.R.U32.HI R58, RZ, 0x10, R29 ;  /* 0x00000010ff3a7819 */ /* 0x000fe2000001161d */
[----:B-1----:R-:W-:Y:S01]  /*0740*/  HADD2.F32 R6, -RZ, R31.H0_H0 ;  /* 0x2000001fff067230 */ /* 0x002fe20000004100 */
        /* <DEDUP_REMOVED lines=14> */
[----:B------:R-:W-:Y:S01]  /*0830*/  LOP3.LUT R3, R2, UR25, R3, 0x96, !PT ;  /* 0x0000001902037c12 */ /* 0x000fe2000f8e9603 */
[----:B------:R-:W-:Y:S01]  /*0840*/  HFMA2.MMA R2, -RZ, RZ, 0, 5.9604644775390625e-08 ;  /* 0x00000001ff027435 */ /* 0x000fe200000001ff */
[----:B------:R-:W-:Y:S01]  /*0850*/  LOP3.LUT R4, R5, UR26, R4, 0x96, !PT ;  /* 0x0000001a05047c12 */ /* 0x000fe2000f8e9604 */
[----:B------:R-:W-:Y:S01]  /*0860*/  HADD2.F32 R5, -RZ, R30.H0_H0 ;  /* 0x2000001eff057230 */ /* 0x000fe20000004100 */
[----:B------:R-:W-:Y:S01]  /*0870*/  LOP3.LUT R92, R92, 0x3, RZ, 0xc0, !PT ;  /* 0x000000035c5c7812 */ /* 0x000fe200078ec0ff */
[----:B------:R-:W-:Y:S01]  /*0880*/  HADD2.F32 R10, -RZ, R27.H0_H0 ;  /* 0x2000001bff0a7230 */ /* 0x000fe20000004100 */
[----:B------:R-:W-:Y:S01]  /*0890*/  IMAD R52, R52, -0x326172a9, RZ ;  /* 0xcd9e8d5734347824 */ /* 0x000fe200078e02ff */
[----:B------:R-:W-:Y:S01]  /*08a0*/  HADD2.F32 R55, -RZ, R55.H0_H0 ;  /* 0x20000037ff377230 */ /* 0x000fe20000004100 */
[----:B------:R-:W-:Y:S01]  /*08b0*/  IMAD R54, R54, -0x2daee0ad, RZ ;  /* 0xd2511f5336367824 */ /* 0x000fe200078e02ff */
[----:B------:R-:W-:Y:S01]  /*08c0*/  HADD2.F32 R56, -RZ, R56.H0_H0 ;  /* 0x20000038ff387230 */ /* 0x000fe20000004100 */
[----:B------:R-:W-:Y:S01]  /*08d0*/  IMAD.MOV.U32 R53, RZ, RZ, RZ ;  /* 0x000000ffff357224 */ /* 0x000fe200078e00ff */
        /* <DEDUP_REMOVED lines=47> */
.L_x_18362:
[----:B------:R-:W-:Y:S01]  /*0bd0*/  IMAD R24, R91, c[0x0][0x168], RZ ;  /* 0x00005a005b187a24 */ /* 0x000fe200078e02ff */
[----:B------:R-:W-:Y:S01]  /*0be0*/  ISETP.NE.U32.AND P0, PT, RZ, c[0x0][0x180], PT ;  /* 0x00006000ff007a0c */ /* 0x000fe20003f05070 */
[----:B------:R-:W-:Y:S01]  /*0bf0*/  IMAD.MOV.U32 R99, RZ, RZ, 0x3f800000 ;  /* 0x3f800000ff637424 */ /* 0x000fe200078e00ff */
[----:B------:R-:W-:-:S02]  /*0c00*/  LOP3.LUT R96, R0, 0xff, RZ, 0xc0, !PT ;  /* 0x000000ff00607812 */ /* 0x000fc400078ec0ff */
[----:B------:R-:W-:Y:S02]  /*0c10*/  SHF.R.S32.HI R25, RZ, 0x1f, R24 ;  /* 0x0000001fff197819 */ /* 0x000fe40000011418 */
[----:B------:R-:W-:Y:S02]  /*0c20*/  ISETP.NE.AND.EX P0, PT, RZ, c[0x0][0x184], PT, P0 ;  /* 0x00006100ff007a0c */ /* 0x000fe40003f05300 */
[----:B------:R-:W-:Y:S02]  /*0c30*/  LEA.HI R25, R25, R24, RZ, 0x2 ;  /* 0x0000001819197211 */ /* 0x000fe400078f10ff */
[----:B------:R-:W-:Y:S02]  /*0c40*/  MOV R97, 0x10 ;  /* 0x0000001000617802 */ /* 0x000fe40000000f00 */
[----:B------:R-:W-:Y:S02]  /*0c50*/  LEA.HI.SX32 R96, R25, R96, 0x1e ;  /* 0x0000006019607211 */ /* 0x000fe400078ff2ff */
[----:B------:R-:W-:-:S03]  /*0c60*/  ISETP.NE.U32.AND P1, PT, RZ, c[0x0][0x1c0], PT ;  /* 0x00007000ff007a0c */ /* 0x000fc60003f25070 */
[----:B------:R-:W-:Y:S01]  /*0c70*/  IMAD.WIDE.U32 R24, R96, R97, c[0x0][0x170] ;  /* 0x00005c0060187625 */ /* 0x000fe200078e0061 */
[----:B------:R-:W-:-:S03]  /*0c80*/  ISETP.NE.AND.EX P1, PT, RZ, c[0x0][0x1c4], PT, P1 ;  /* 0x00007100ff007a0c */ /* 0x000fc60003f25310 */
[----:B------:R-:W-:Y:S02]  /*0c90*/  @P0 IMAD.WIDE.U32 R28, R96, R97, c[0x0][0x180] ;  /* 0x00006000601c0625 */ /* 0x000fe400078e0061 */
[----:B------:R-:W5:Y:S04]  /*0ca0*/  LDG.E.128 R24, [R24.64] ;  /* 0x0000000618187981 */ /* 0x000f68000c1e1d00 */
[----:B------:R0:W5:Y:S04]  /*0cb0*/  @P0 LDG.E.128 R44, [R28.64] ;  /* 0x000000061c2c0981 */ /* 0x000168000c1e1d00 */
[----:B------:R-:W-:-:S04]  /*0cc0*/  @P1 IMAD.MOV.U32 R30, RZ, RZ, 0x4 ;  /* 0x00000004ff1e1424 */ /* 0x000fc800078e00ff */
[----:B------:R-:W-:-:S05]  /*0cd0*/  @P1 IMAD.WIDE R30, R91, R30, c[0x0][0x1c0] ;  /* 0x000070005b1e1625 */ /* 0x000fca00078e021e */
[----:B------:R0:W5:Y:S01]  /*0ce0*/  @P1 LDG.E R99, [R30.64] ;  /* 0x000000061e631981 */ /* 0x000162000c1e1900 */
        /* <DEDUP_REMOVED lines=12> */
.L_x_18192:
[----:B0-----:R-:W-:Y:S02]  /*0db0*/  IMAD.MOV.U32 R36, RZ, RZ, R52 ;  /* 0x000000ffff247224 */ /* 0x001fe400078e0034 */
.L_x_18193:
[----:B------:R-:W-:Y:S05]  /*0dc0*/  BSYNC B0 ;  /* 0x0000000000007941 */ /* 0x000fea0003800000 */
.L_x_18191:
        /* <DEDUP_REMOVED lines=16> */
.L_x_18197:
[----:B------:R-:W-:Y:S05]  /*0ed0*/  BSYNC B1 ;  /* 0x0000000000017941 */ /* 0x000fea0003800000 */
.L_x_18196:
        /* <DEDUP_REMOVED lines=44> */
.L_x_18195:
[----:B------:R-:W-:Y:S05]  /*11a0*/  BSYNC B0 ;  /* 0x0000000000007941 */ /* 0x000fea0003800000 */
.L_x_18194:
        /* <DEDUP_REMOVED lines=22> */
.L_x_18199:
[----:B------:R-:W-:Y:S02]  /*1310*/  IMAD.MOV.U32 R24, RZ, RZ, R52 ;  /* 0x000000ffff187224 */ /* 0x000fe400078e0034 */
.L_x_18200:
[----:B------:R-:W-:Y:S05]  /*1320*/  BSYNC B0 ;  /* 0x0000000000007941 */ /* 0x000fea0003800000 */
.L_x_18198:
        /* <DEDUP_REMOVED lines=16> */
.L_x_18204:
[----:B------:R-:W-:Y:S05]  /*1430*/  BSYNC B1 ;  /* 0x0000000000017941 */ /* 0x000fea0003800000 */
.L_x_18203:
        /* <DEDUP_REMOVED lines=44> */
.L_x_18202:
[----:B------:R-:W-:Y:S05]  /*1700*/  BSYNC B0 ;  /* 0x0000000000007941 */ /* 0x000fea0003800000 */
.L_x_18201:
[----:B------:R-:W0:Y:S01]  /*1710*/  I2F.U32 R29, R24 ;  /* 0x00000018001d7306 */ /* 0x000e220000201000 */
[----:B------:R-:W-:Y:S01]  /*1720*/  ISETP.NE.AND P4, PT, R28, 0x1, PT ;  /* 0x000000011c00780c */ /* 0x000fe20003f85270 */
[----:B------:R-:W-:Y:S01]  /*1730*/  FMUL.FTZ R25, R25, R99 ;  /* 0x0000006319197220 */ /* 0x000fe20000410000 */
[----:B------:R-:W-:Y:S03]  /*1740*/  BSSY B0, `(.L_x_18205) ;  /* 0x0000011000007945 */ /* 0x000fe60003800000 */
        /* <DEDUP_REMOVED lines=15> */
.L_x_18206:
[----:B------:R-:W-:Y:S02]  /*1840*/  IMAD.MOV.U32 R34, RZ, RZ, R52 ;  /* 0x000000ffff227224 */ /* 0x000fe400078e0034 */
.L_x_18207:
[----:B------:R-:W-:Y:S05]  /*1850*/  BSYNC B0 ;  /* 0x0000000000007941 */ /* 0x000fea0003800000 */
.L_x_18205:
        /* <DEDUP_REMOVED lines=16> */
.L_x_18211:
[----:B------:R-:W-:Y:S05]  /*1960*/  BSYNC B1 ;  /* 0x0000000000017941 */ /* 0x000fea0003800000 */
.L_x_18210:
        /* <DEDUP_REMOVED lines=44> */
.L_x_18209:
[----:B------:R-:W-:Y:S05]  /*1c30*/  BSYNC B0 ;  /* 0x0000000000007941 */ /* 0x000fea0003800000 */
.L_x_18208:
[----:B------:R-:W0:Y:S01]  /*1c40*/  I2F.U32 R29, R34 ;  /* 0x00000022001d7306 */ /* 0x000e220000201000 */
[C---:B------:R-:W-:Y:S01]  /*1c50*/  ISETP.NE.AND P5, PT, R25.reuse, 0x1, PT ;  /* 0x000000011900780c */ /* 0x040fe20003fa5270 */
[----:B------:R-:W-:Y:S01]  /*1c60*/  FMUL.FTZ R26, R26, R99 ;  /* 0x000000631a1a7220 */ /* 0x000fe20000410000 */
[----:B------:R-:W-:Y:S01]  /*1c70*/  BSSY B0, `(.L_x_18212) ;  /* 0x0000011000007945 */ /* 0x000fe20003800000 */
[----:B------:R-:W-:-:S02]  /*1c80*/  IADD3 R36, R25, 0x1, RZ ;  /* 0x0000000119247810 */ /* 0x000fc40007ffe0ff */
        /* <DEDUP_REMOVED lines=14> */
.L_x_18213:
[----:B------:R-:W-:Y:S02]  /*1d70*/  MOV R26, R52 ;  /* 0x00000034001a7202 */ /* 0x000fe40000000f00 */
.L_x_18214:
[----:B------:R-:W-:Y:S05]  /*1d80*/  BSYNC B0 ;  /* 0x0000000000007941 */ /* 0x000fea0003800000 */
.L_x_18212:
        /* <DEDUP_REMOVED lines=16> */
.L_x_18218:
[----:B------:R-:W-:Y:S05]  /*1e90*/  BSYNC B1 ;  /* 0x0000000000017941 */ /* 0x000fea0003800000 */
.L_x_18217:
        /* <DEDUP_REMOVED lines=44> */
.L_x_18216:
[----:B------:R-:W-:Y:S05]  /*2160*/  BSYNC B0 ;  /* 0x0000000000007941 */ /* 0x000fea0003800000 */
.L_x_18215:
[----:B------:R-:W0:Y:S01]  /*2170*/  I2F.U32 R25, R26 ;  /* 0x0000001a00197306 */ /* 0x000e220000201000 */
[----:B------:R-:W-:Y:S01]  /*2180*/  FMUL.FTZ R27, R27, R99 ;  /* 0x000000631b1b7220 */ /* 0x000fe20000410000 */
[----:B------:R-:W-:Y:S01]  /*2190*/  SEL R28, RZ, 0x100, P3 ;  /* 0x00000100ff1c7807 */ /* 0x000fe20001800000 */
[----:B------:R-:W-:Y:S01]  /*21a0*/  IMAD.MOV.U32 R101, RZ, RZ, 0x4 ;  /* 0x00000004ff657424 */ /* 0x000fe200078e00ff */
[----:B------:R-:W-:Y:S01]  /*21b0*/  SEL R29, RZ, 0x1, P2 ;  /* 0x00000001ff1d7807 */ /* 0x000fe20001000000 */
[----:B------:R-:W-:Y:S01]  /*21c0*/  FMUL.FTZ R27, R27, c[0x0][0x1e8] ;  /* 0x00007a001b1b7a20 */ /* 0x000fe20000410000 */
[C---:B------:R-:W-:Y:S01]  /*21d0*/  IADD3 R34, R96.reuse, 0x100, RZ ;  /* 0x0000010060227810 */ /* 0x040fe20007ffe0ff */
[----:B------:R-:W-:-:S04]  /*21e0*/  IMAD.WIDE.U32 R32, R96, R97, c[0x0][0x188] ;  /* 0x0000620060207625 */ /* 0x000fc800078e0061 */
[----:B------:R-:W-:-:S04]  /*21f0*/  IMAD.WIDE.U32 R30, R96, R101, c[0x0][0x190] ;  /* 0x00006400601e7625 */ /* 0x000fc800078e0065 */
[----:B0-----:R-:W-:-:S05]  /*2200*/  FFMA.FTZ R25, R25, R100, 1.1641532182693481445e-10 ;  /* 0x2f00000019197423 */ /* 0x001fca0000010064 */
[----:B------:R-:W-:Y:S02]  /*2210*/  FSETP.GTU.FTZ.AND P5, PT, R25, c[0x0][0x1e4], PT ;  /* 0x0000790019007a0b */ /* 0x000fe40003fbc000 */
[----:B------:R-:W-:Y:S02]  /*2220*/  SEL R25, RZ, 0x10000, P4 ;  /* 0x00010000ff197807 */ /* 0x000fe40002000000 */
[----:B------:R-:W-:Y:S02]  /*2230*/  SEL R24, RZ, 0x1000000, P5 ;  /* 0x01000000ff187807 */ /* 0x000fe40002800000 */
[----:B------:R-:W-:Y:S02]  /*2240*/  FSEL R43, R27, RZ, !P5 ;  /* 0x000000ff1b2b7208 */ /* 0x000fe40006800000 */
[----:B------:R-:W-:-:S03]  /*2250*/  IADD3 R24, R28, R24, R25 ;  /* 0x000000181c187210 */ /* 0x000fc60007ffe019 */
[----:B------:R-:W-:Y:S02]  /*2260*/  @P1 FADD.FTZ R43, R47, R43 ;  /* 0x0000002b2f2b1221 */ /* 0x000fe40000010000 */
[----:B------:R-:W-:Y:S02]  /*2270*/  IMAD.IADD R35, R24, 0x1, R29 ;  /* 0x0000000118237824 */ /* 0x000fe400078e021d */
[CC--:B------:R-:W-:Y:S01]  /*2280*/  IMAD.WIDE.U32 R24, R34.reuse, R97.reuse, c[0x0][0x170] ;  /* 0x00005c0022187625 */ /* 0x0c0fe200078e0061 */
[----:B------:R0:W-:Y:S03]  /*2290*/  STG.E.128 [R32.64], R40 ;  /* 0x0000002820007986 */ /* 0x0001e6000c101d06 */
[----:B------:R-:W-:Y:S01]  /*22a0*/  @P0 IMAD.WIDE.U32 R28, R34, R97, c[0x0][0x180] ;  /* 0x00006000221c0625 */ /* 0x000fe200078e0061 */
[----:B------:R0:W-:Y:S04]  /*22b0*/  STG.E [R30.64], R35 ;  /* 0x000000231e007986 */ /* 0x0001e8000c101906 */
        /* <DEDUP_REMOVED lines=14> */
.L_x_18220:
[----:B0-----:R-:W-:Y:S02]  /*23a0*/  MOV R35, R52 ;  /* 0x0000003400237202 */ /* 0x001fe40000000f00 */
.L_x_18221:
[----:B------:R-:W-:Y:S05]  /*23b0*/  BSYNC B0 ;  /* 0x0000000000007941 */ /* 0x000fea0003800000 */
.L_x_18219:
        /* <DEDUP_REMOVED lines=16> */
.L_x_18225:
[----:B------:R-:W-:Y:S05]  /*24c0*/  BSYNC B1 ;  /* 0x0000000000017941 */ /* 0x000fea0003800000 */
.L_x_18224:
        /* <DEDUP_REMOVED lines=40> */
[----:B------:R-:W-:Y:S02]  /*2750*/  LOP3.LUT R3, R33, UR25, R36, 0x96, !PT ;  /* 0x0000001921037c12 */ /* 0x000fe4000f8e9624 */
[----:B------:R-:W-:Y:S01]  /*2760*/  MOV R52, R32 ;  /* 0x0000002000347202 */ /* 0x000fe20000000f00 */
[----:B------:R-:W-:Y:S01]  /*2770*/  IMAD.MOV.U32 R54, RZ, RZ, R28 ;  /* 0x000000ffff367224 */ /* 0x000fe200078e001c */
[----:B------:R-:W-:Y:S02]  /*2780*/  LOP3.LUT R4, R29, UR26, R30, 0x96, !PT ;  /* 0x0000001a1d047c12 */ /* 0x000fe4000f8e961e */
.L_x_18223:
[----:B------:R-:W-:Y:S05]  /*2790*/  BSYNC B0 ;  /* 0x0000000000007941 */ /* 0x000fea0003800000 */
.L_x_18222:
[----:B------:R-:W0:Y:S01]  /*27a0*/  I2F.U32 R29, R35 ;  /* 0x00000023001d7306 */ /* 0x000e220000201000 */
[C---:B------:R-:W-:Y:S01]  /*27b0*/  ISETP.NE.AND P3, PT, R37.reuse, 0x1, PT ;  /* 0x000000012500780c */ /* 0x040fe20003f65270 */
[----:B-----5:R-:W-:Y:S01]  /*27c0*/  FMUL.FTZ R24, R24, R99 ;  /* 0x0000006318187220 */ /* 0x020fe20000410000 */
        /* <DEDUP_REMOVED lines=16> */
.L_x_18227:
[----:B------:R-:W-:Y:S02]  /*28d0*/  MOV R24, R52 ;  /* 0x0000003400187202 */ /* 0x000fe40000000f00 */
.L_x_18228:
[----:B------:R-:W-:Y:S05]  /*28e0*/  BSYNC B0 ;  /* 0x0000000000007941 */ /* 0x000fea0003800000 */
.L_x_18226:
        /* <DEDUP_REMOVED lines=16> */
.L_x_18232:
[----:B------:R-:W-:Y:S05]  /*29f0*/  BSYNC B1 ;  /* 0x0000000000017941 */ /* 0x000fea0003800000 */
.L_x_18231:
        /* <DEDUP_REMOVED lines=44> */
.L_x_18230:
[----:B------:R-:W-:Y:S05]  /*2cc0*/  BSYNC B0 ;  /* 0x0000000000007941 */ /* 0x000fea0003800000 */
.L_x_18229:
[----:B------:R-:W0:Y:S01]  /*2cd0*/  I2F.U32 R29, R24 ;  /* 0x00000018001d7306 */ /* 0x000e220000201000 */
[----:B------:R-:W-:Y:S01]  /*2ce0*/  ISETP.NE.AND P4, PT, R28, 0x1, PT ;  /* 0x000000011c00780c */ /* 0x000fe20003f85270 */
[----:B------:R-:W-:Y:S01]  /*2cf0*/  FMUL.FTZ R25, R25, R99 ;  /* 0x0000006319197220 */ /* 0x000fe20000410000 */
[----:B------:R-:W-:Y:S03]  /*2d00*/  BSSY B0, `(.L_x_18233) ;  /* 0x0000011000007945 */ /* 0x000fe60003800000 */
[----:B------:R-:W-:-:S02]  /*2d10*/  FMUL.FTZ R25, R25, c[0x0][0x1e8] ;  /* 0x00007a0019197a20 */ /* 0x000fc40000410000 */
        /* <DEDUP_REMOVED lines=14> */
.L_x_18234:
[----:B------:R-:W-:Y:S02]  /*2e00*/  MOV R35, R52 ;  /* 0x0000003400237202 */ /* 0x000fe40000000f00 */
.L_x_18235:
[----:B------:R-:W-:Y:S05]  /*2e10*/  BSYNC B0 ;  /* 0x0000000000007941 */ /* 0x000fea0003800000 */
.L_x_18233:
        /* <DEDUP_REMOVED lines=16> */
.L_x_18239:
[----:B------:R-:W-:Y:S05]  /*2f20*/  BSYNC B1 ;  /* 0x0000000000017941 */ /* 0x000fea0003800000 */
.L_x_18238:
        /* <DEDUP_REMOVED lines=44> */
.L_x_18237:
[----:B------:R-:W-:Y:S05]  /*31f0*/  BSYNC B0 ;  /* 0x0000000000007941 */ /* 0x000fea0003800000 */
.L_x_18236:
        /* <DEDUP_REMOVED lines=19> */
.L_x_18241:
[----:B------:R-:W-:Y:S02]  /*3330*/  MOV R26, R52 ;  /* 0x00000034001a7202 */ /* 0x000fe40000000f00 */
.L_x_18242:
[----:B------:R-:W-:Y:S05]  /*3340*/  BSYNC B0 ;  /* 0x0000000000007941 */ /* 0x000fea0003800000 */
.L_x_18240:
        /* <DEDUP_REMOVED lines=16> */
.L_x_18246:
[----:B------:R-:W-:Y:S05]  /*3450*/  BSYNC B1 ;  /* 0x0000000000017941 */ /* 0x000fea0003800000 */
.L_x_18245:
        /* <DEDUP_REMOVED lines=44> */
.L_x_18244:
[----:B------:R-:W-:Y:S05]  /*3720*/  BSYNC B0 ;  /* 0x0000000000007941 */ /* 0x000fea0003800000 */
.L_x_18243:
[----:B------:R-:W0:Y:S01]  /*3730*/  I2F.U32 R25, R26 ;  /* 0x0000001a00197306 */ /* 0x000e220000201000 */
[----:B------:R-:W-:Y:S01]  /*3740*/  FMUL.FTZ R27, R27, R99 ;  /* 0x000000631b1b7220 */ /* 0x000fe20000410000 */
[----:B------:R-:W-:Y:S01]  /*3750*/  SEL R28, RZ, 0x100, P3 ;  /* 0x00000100ff1c7807 */ /* 0x000fe20001800000 */
[----:B------:R-:W-:Y:S01]  /*3760*/  IMAD.WIDE.U32 R32, R34, R97, c[0x0][0x188] ;  /* 0x0000620022207625 */ /* 0x000fe200078e0061 */
[----:B------:R-:W-:Y:S02]  /*3770*/  SEL R29, RZ, 0x1, P2 ;  /* 0x00000001ff1d7807 */ /* 0x000fe40001000000 */
[----:B------:R-:W-:Y:S01]  /*3780*/  IADD3 R98, R96, 0x200, RZ ;  /* 0x0000020060627810 */ /* 0x000fe20007ffe0ff */
[----:B------:R-:W-:-:S02]  /*3790*/  FMUL.FTZ R27, R27, c[0x0][0x1e8] ;  /* 0x00007a001b1b7a20 */ /* 0x000fc40000410000 */
        /* <DEDUP_REMOVED lines=9> */
[----:B------:R-:W-:Y:S01]  /*3830*/  IMAD.WIDE.U32 R24, R98, R97, c[0x0][0x170] ;  /* 0x00005c0062187625 */ /* 0x000fe200078e0061 */
        /* <DEDUP_REMOVED lines=17> */
.L_x_18248:
[----:B0-----:R-:W-:Y:S02]  /*3950*/  IMAD.MOV.U32 R48, RZ, RZ, R52 ;  /* 0x000000ffff307224 */ /* 0x001fe400078e0034 */
.L_x_18249:
[----:B------:R-:W-:Y:S05]  /*3960*/  BSYNC B0 ;  /* 0x0000000000007941 */ /* 0x000fea0003800000 */
.L_x_18247:
        /* <DEDUP_REMOVED lines=16> */
.L_x_18253:
[----:B------:R-:W-:Y:S05]  /*3a70*/  BSYNC B1 ;  /* 0x0000000000017941 */ /* 0x000fea0003800000 */
.L_x_18252:
        /* <DEDUP_REMOVED lines=44> */
.L_x_18251:
[----:B------:R-:W-:Y:S05]  /*3d40*/  BSYNC B0 ;  /* 0x0000000000007941 */ /* 0x000fea0003800000 */
.L_x_18250:
[----:B------:R-:W0:Y:S01]  /*3d50*/  I2F.U32 R29, R48 ;  /* 0x00000030001d7306 */ /* 0x000e220000201000 */
[----:B------:R-:W-:Y:S01]  /*3d60*/  ISETP.NE.AND P3, PT, R34, 0x1, PT ;  /* 0x000000012200780c */ /* 0x000fe20003f65270 */
[----:B-----5:R-:W-:Y:S01]  /*3d70*/  FMUL.FTZ R24, R24, R99 ;  /* 0x0000006318187220 */ /* 0x020fe20000410000 */
        /* <DEDUP_REMOVED lines=16> */
.L_x_18255:
[----:B------:R-:W-:Y:S02]  /*3e80*/  IMAD.MOV.U32 R24, RZ, RZ, R52 ;  /* 0x000000ffff187224 */ /* 0x000fe400078e0034 */
.L_x_18256:
[----:B------:R-:W-:Y:S05]  /*3e90*/  BSYNC B0 ;  /* 0x0000000000007941 */ /* 0x000fea0003800000 */
.L_x_18254:
        /* <DEDUP_REMOVED lines=16> */
.L_x_18260:
[----:B------:R-:W-:Y:S05]  /*3fa0*/  BSYNC B1 ;  /* 0x0000000000017941 */ /* 0x000fea0003800000 */
.L_x_18259:
        /* <DEDUP_REMOVED lines=44> */
.L_x_18258:
[----:B------:R-:W-:Y:S05]  /*4270*/  BSYNC B0 ;  /* 0x0000000000007941 */ /* 0x000fea0003800000 */
.L_x_18257:
        /* <DEDUP_REMOVED lines=19> */
.L_x_18262:
[----:B------:R-:W-:Y:S02]  /*43b0*/  IMAD.MOV.U32 R48, RZ, RZ, R52 ;  /* 0x000000ffff307224 */ /* 0x000fe400078e0034 */
.L_x_18263:
[----:B------:R-:W-:Y:S05]  /*43c0*/  BSYNC B0 ;  /* 0x0000000000007941 */ /* 0x000fea0003800000 */
.L_x_18261:
        /* <DEDUP_REMOVED lines=16> */
.L_x_18267:
[----:B------:R-:W-:Y:S05]  /*44d0*/  BSYNC B1 ;  /* 0x0000000000017941 */ /* 0x000fea0003800000 */
.L_x_18266:
        /* <DEDUP_REMOVED lines=44> */
.L_x_18265:
[----:B------:R-:W-:Y:S05]  /*47a0*/  BSYNC B0 ;  /* 0x0000000000007941 */ /* 0x000fea0003800000 */
.L_x_18264:
        /* <DEDUP_REMOVED lines=19> */
.L_x_18269:
[----:B------:R-:W-:Y:S02]  /*48e0*/  IMAD.MOV.U32 R26, RZ, RZ, R52 ;  /* 0x000000ffff1a7224 */ /* 0x000fe400078e0034 */
.L_x_18270:
[----:B------:R-:W-:Y:S05]  /*48f0*/  BSYNC B0 ;  /* 0x0000000000007941 */ /* 0x000fea0003800000 */
.L_x_18268:
        /* <DEDUP_REMOVED lines=16> */
.L_x_18274:
[----:B------:R-:W-:Y:S05]  /*4a00*/  BSYNC B1 ;  /* 0x0000000000017941 */ /* 0x000fea0003800000 */
.L_x_18273:
        /* <DEDUP_REMOVED lines=44> */
.L_x_18272:
[----:B------:R-:W-:Y:S05]  /*4cd0*/  BSYNC B0 ;  /* 0x0000000000007941 */ /* 0x000fea0003800000 */
.L_x_18271:
        /* <DEDUP_REMOVED lines=14> */
[----:B------:R-:W-:Y:S01]  /*4dc0*/  @P1 FADD.FTZ R35, R47, R35 ;  /* 0x000000232f231221 */ /* 0x000fe20000010000 */
[----:B------:R-:W-:Y:S01]  /*4dd0*/  IADD3 R51, R24, R29, RZ ;  /* 0x0000001d18337210 */ /* 0x000fe20007ffe0ff */
[----:B------:R-:W-:-:S03]  /*4de0*/  IMAD.WIDE.U32 R24, R102, R97, c[0x0][0x170] ;  /* 0x00005c0066187625 */ /* 0x000fc600078e0061 */
[----:B------:R0:W-:Y:S01]  /*4df0*/  STG.E.128 [R48.64], R32 ;  /* 0x0000002030007986 */ /* 0x0001e2000c101d06 */
[----:B------:R-:W-:-:S03]  /*4e00*/  @P0 IMAD.WIDE.U32 R28, R97, R102, c[0x0][0x180] ;  /* 0x00006000611c0625 */ /* 0x000fc600078e0066 */
[----:B------:R0:W-:Y:S04]  /*4e10*/  STG.E [R30.64], R51 ;  /* 0x000000331e007986 */ /* 0x0001e8000c101906 */
        /* <DEDUP_REMOVED lines=14> */
.L_x_18276:
[----:B0-----:R-:W-:Y:S02]  /*4f00*/  MOV R76, R52 ;  /* 0x00000034004c7202 */ /* 0x001fe40000000f00 */
.L_x_18277:
[----:B------:R-:W-:Y:S05]  /*4f10*/  BSYNC B0 ;  /* 0x0000000000007941 */ /* 0x000fea0003800000 */
.L_x_18275:
        /* <DEDUP_REMOVED lines=16> */
.L_x_18281:
[----:B------:R-:W-:Y:S05]  /*5020*/  BSYNC B1 ;  /* 0x0000000000017941 */ /* 0x000fea0003800000 */
.L_x_18280:
        /* <DEDUP_REMOVED lines=44> */
.L_x_18279:
[----:B------:R-:W-:Y:S05]  /*52f0*/  BSYNC B0 ;  /* 0x0000000000007941 */ /* 0x000fea0003800000 */
.L_x_18278:
        /* <DEDUP_REMOVED lines=19> */
.L_x_18283:
[----:B------:R-:W-:Y:S02]  /*5430*/  MOV R24, R52 ;  /* 0x0000003400187202 */ /* 0x000fe40000000f00 */
.L_x_18284:
[----:B------:R-:W-:Y:S05]  /*5440*/  BSYNC B0 ;  /* 0x0000000000007941 */ /* 0x000fea0003800000 */
.L_x_18282:
        /* <DEDUP_REMOVED lines=16> */
.L_x_18288:
[----:B------:R-:W-:Y:S05]  /*5550*/  BSYNC B1 ;  /* 0x0000000000017941 */ /* 0x000fea0003800000 */
.L_x_18287:
        /* <DEDUP_REMOVED lines=44> */
.L_x_18286:
[----:B------:R-:W-:Y:S05]  /*5820*/  BSYNC B0 ;  /* 0x0000000000007941 */ /* 0x000fea0003800000 */
.L_x_18285:
        /* <DEDUP_REMOVED lines=19> */
.L_x_18290:
[----:B------:R-:W-:Y:S02]  /*5960*/  MOV R76, R52 ;  /* 0x00000034004c7202 */ /* 0x000fe40000000f00 */
.L_x_18291:
[----:B------:R-:W-:Y:S05]  /*5970*/  BSYNC B0 ;  /* 0x0000000000007941 */ /* 0x000fea0003800000 */
.L_x_18289:
        /* <DEDUP_REMOVED lines=16> */
.L_x_18295:
[----:B------:R-:W-:Y:S05]  /*5a80*/  BSYNC B1 ;  /* 0x0000000000017941 */ /* 0x000fea0003800000 */
.L_x_18294:
        /* <DEDUP_REMOVED lines=44> */
.L_x_18293:
[----:B------:R-:W-:Y:S05]  /*5d50*/  BSYNC B0 ;  /* 0x0000000000007941 */ /* 0x000fea0003800000 */
.L_x_18292:
        /* <DEDUP_REMOVED lines=19> */
.L_x_18297:
[----:B------:R-:W-:Y:S02]  /*5e90*/  MOV R26, R52 ;  /* 0x00000034001a7202 */ /* 0x000fe40000000f00 */
.L_x_18298:
[----:B------:R-:W-:Y:S05]  /*5ea0*/  BSYNC B0 ;  /* 0x0000000000007941 */ /* 0x000fea0003800000 */
.L_x_18296:
        /* <DEDUP_REMOVED lines=16> */
.L_x_18302:
[----:B------:R-:W-:Y:S05]  /*5fb0*/  BSYNC B1 ;  /* 0x0000000000017941 */ /* 0x000fea0003800000 */
.L_x_18301:
        /* <DEDUP_REMOVED lines=44> */
.L_x_18300:
[----:B------:R-:W-:Y:S05]  /*6280*/  BSYNC B0 ;  /* 0x0000000000007941 */ /* 0x000fea0003800000 */
.L_x_18299:
        /* <DEDUP_REMOVED lines=11> */
[----:B------:R-:W-:-:S04]  /*6340*/  SEL R24, RZ, 0x1000000, P5 ;  /* 0x01000000ff187807 */ /* 0x000fc80002800000 */
[----:B------:R-:W-:Y:S02]  /*6350*/  IADD3 R24, R31, R24, R25 ;  /* 0x000000181f187210 */ /* 0x000fe40007ffe019 */
[----:B------:R-:W-:-:S03]  /*6360*/  FSEL R31, R27, RZ, !P5 ;  /* 0x000000ff1b1f7208 */ /* 0x000fc60006800000 */
[----:B------:R-:W-:Y:S02]  /*6370*/  IMAD.IADD R79, R24, 0x1, R49 ;  /* 0x00000001184f7824 */ /* 0x000fe400078e0231 */
[----:B------:R-:W-:Y:S02]  /*6380*/  @P1 FADD.FTZ R31, R47, R31 ;  /* 0x0000001f2f1f1221 */ /* 0x000fe40000010000 */
        /* <DEDUP_REMOVED lines=18> */
.L_x_18304:
[----:B0-----:R-:W-:Y:S02]  /*64b0*/  IMAD.MOV.U32 R92, RZ, RZ, R52 ;  /* 0x000000ffff5c7224 */ /* 0x001fe400078e0034 */
.L_x_18305:
[----:B------:R-:W-:Y:S05]  /*64c0*/  BSYNC B0 ;  /* 0x0000000000007941 */ /* 0x000fea0003800000 */
.L_x_18303:
        /* <DEDUP_REMOVED lines=16> */
.L_x_18309:
[----:B------:R-:W-:Y:S05]  /*65d0*/  BSYNC B1 ;  /* 0x0000000000017941 */ /* 0x000fea0003800000 */
.L_x_18308:
        /* <DEDUP_REMOVED lines=44> */
.L_x_18307:
[----:B------:R-:W-:Y:S05]  /*68a0*/  BSYNC B0 ;  /* 0x0000000000007941 */ /* 0x000fea0003800000 */
.L_x_18306:
[----:B------:R-:W0:Y:S01]  /*68b0*/  I2F.U32 R49, R92 ;  /* 0x0000005c00317306 */ /* 0x000e220000201000 */
[C---:B------:R-:W-:Y:S01]  /*68c0*/  ISETP.NE.AND P3, PT, R93.reuse, 0x1, PT ;  /* 0x000000015d00780c */ /* 0x040fe20003f65270 */
        /* <DEDUP_REMOVED lines=17> */
.L_x_18311:
[----:B------:R-:W-:Y:S02]  /*69e0*/  IMAD.MOV.U32 R92, RZ, RZ, R52 ;  /* 0x000000ffff5c7224 */ /* 0x000fe400078e0034 */
.L_x_18312:
[----:B------:R-:W-:Y:S05]  /*69f0*/  BSYNC B0 ;  /* 0x0000000000007941 */ /* 0x000fea0003800000 */
.L_x_18310:
        /* <DEDUP_REMOVED lines=16> */
.L_x_18316:
[----:B------:R-:W-:Y:S05]  /*6b00*/  BSYNC B1 ;  /* 0x0000000000017941 */ /* 0x000fea0003800000 */
.L_x_18315:
        /* <DEDUP_REMOVED lines=44> */
.L_x_18314:
[----:B------:R-:W-:Y:S05]  /*6dd0*/  BSYNC B0 ;  /* 0x0000000000007941 */ /* 0x000fea0003800000 */
.L_x_18313:
        /* <DEDUP_REMOVED lines=19> */
.L_x_18318:
[----:B------:R-:W-:Y:S02]  /*6f10*/  IMAD.MOV.U32 R92, RZ, RZ, R52 ;  /* 0x000000ffff5c7224 */ /* 0x000fe400078e0034 */
.L_x_18319:
[----:B------:R-:W-:Y:S05]  /*6f20*/  BSYNC B0 ;  /* 0x0000000000007941 */ /* 0x000fea0003800000 */
.L_x_18317:
        /* <DEDUP_REMOVED lines=16> */
.L_x_18323:
[----:B------:R-:W-:Y:S05]  /*7030*/  BSYNC B1 ;  /* 0x0000000000017941 */ /* 0x000fea0003800000 */
.L_x_18322:
        /* <DEDUP_REMOVED lines=44> */
.L_x_18321:
[----:B------:R-:W-:Y:S05]  /*7300*/  BSYNC B0 ;  /* 0x0000000000007941 */ /* 0x000fea0003800000 */
.L_x_18320:
        /* <DEDUP_REMOVED lines=19> */
.L_x_18325:
[----:B------:R-:W-:Y:S02]  /*7440*/  IMAD.MOV.U32 R92, RZ, RZ, R52 ;  /* 0x000000ffff5c7224 */ /* 0x000fe400078e0034 */
.L_x_18326:
[----:B------:R-:W-:Y:S05]  /*7450*/  BSYNC B0 ;  /* 0x0000000000007941 */ /* 0x000fea0003800000 */
.L_x_18324:
        /* <DEDUP_REMOVED lines=16> */
.L_x_18330:
[----:B------:R-:W-:Y:S05]  /*7560*/  BSYNC B1 ;  /* 0x0000000000017941 */ /* 0x000fea0003800000 */
.L_x_18329:
        /* <DEDUP_REMOVED lines=44> */
.L_x_18328:
[----:B------:R-:W-:Y:S05]  /*7830*/  BSYNC B0 ;  /* 0x0000000000007941 */ /* 0x000fea0003800000 */
.L_x_18327:
[----:B------:R0:W1:Y:S01]  /*7840*/  I2F.U32 R49, R92 ;  /* 0x0000005c00317306 */ /* 0x0000620000201000 */
[----:B------:R-:W-:Y:S01]  /*7850*/  FMUL.FTZ R27, R27, R99 ;  /* 0x000000631b1b7220 */ /* 0x000fe20000410000 */
[----:B------:R-:W-:Y:S01]  /*7860*/  SEL R50, RZ, 0x100, P3 ;  /* 0x00000100ff327807 */ /* 0x000fe20001800000 */
[----:B------:R-:W-:Y:S01]  /*7870*/  IMAD.WIDE.U32 R78, R101, R104, c[0x0][0x190] ;  /* 0x00006400654e7625 */ /* 0x000fe200078e0068 */
[----:B------:R-:W-:Y:S02]  /*7880*/  SEL R51, RZ, 0x1, P2 ;  /* 0x00000001ff337807 */ /* 0x000fe40001000000 */
[----:B------:R-:W-:Y:S01]  /*7890*/  IADD3 R106, R96, 0x500, RZ ;  /* 0x00000500606a7810 */ /* 0x000fe20007ffe0ff */
[----:B------:R-:W-:-:S02]  /*78a0*/  FMUL.FTZ R27, R27, c[0x0][0x1e8] ;  /* 0x00007a001b1b7a20 */ /* 0x000fc40000410000 */
[----:B0-----:R-:W-:-:S04]  /*78b0*/  IMAD.WIDE.U32 R92, R97, R104, c[0x0][0x188] ;  /* 0x00006200615c7625 */ /* 0x001fc800078e0068 */
[----:B------:R-:W-:-:S04]  /*78c0*/  @P0 IMAD.WIDE.U32 R76, R106, R97, c[0x0][0x180] ;  /* 0x000060006a4c0625 */ /* 0x000fc800078e0061 */
[----:B-1----:R-:W-:-:S05]  /*78d0*/  FFMA.FTZ R49, R49, R100, 1.1641532182693481445e-10 ;  /* 0x2f00000031317423 */ /* 0x002fca0000010064 */
        /* <DEDUP_REMOVED lines=8> */
[----:B------:R0:W-:Y:S04]  /*7960*/  STG.E.128 [R92.64], R24 ;  /* 0x000000185c007986 */ /* 0x0001e8000c101d06 */
[----:B------:R0:W-:Y:S04]  /*7970*/  STG.E [R78.64], R95 ;  /* 0x0000005f4e007986 */ /* 0x0001e8000c101906 */
        /* <DEDUP_REMOVED lines=14> */
.L_x_18332:
[----:B0-----:R-:W-:Y:S02]  /*7a60*/  MOV R103, R52 ;  /* 0x0000003400677202 */ /* 0x001fe40000000f00 */
.L_x_18333:
[----:B------:R-:W-:Y:S05]  /*7a70*/  BSYNC B0 ;  /* 0x0000000000007941 */ /* 0x000fea0003800000 */
.L_x_18331:
        /* <DEDUP_REMOVED lines=16> */
.L_x_18337:
[----:B------:R-:W-:Y:S05]  /*7b80*/  BSYNC B1 ;  /* 0x0000000000017941 */ /* 0x000fea0003800000 */
.L_x_18336:
        /* <DEDUP_REMOVED lines=44> */
.L_x_18335:
[----:B------:R-:W-:Y:S05]  /*7e50*/  BSYNC B0 ;  /* 0x0000000000007941 */ /* 0x000fea0003800000 */
.L_x_18334:
        /* <DEDUP_REMOVED lines=19> */
.L_x_18339:
[----:B------:R-:W-:Y:S02]  /*7f90*/  MOV R103, R52 ;  /* 0x0000003400677202 */ /* 0x000fe40000000f00 */
.L_x_18340:
[----:B------:R-:W-:Y:S05]  /*7fa0*/  BSYNC B0 ;  /* 0x0000000000007941 */ /* 0x000fea0003800000 */
.L_x_18338:
        /* <DEDUP_REMOVED lines=16> */
.L_x_18344:
[----:B------:R-:W-:Y:S05]  /*80b0*/  BSYNC B1 ;  /* 0x0000000000017941 */ /* 0x000fea0003800000 */
.L_x_18343:
        /* <DEDUP_REMOVED lines=44> */
.L_x_18342:
[----:B------:R-:W-:Y:S05]  /*8380*/  BSYNC B0 ;  /* 0x0000000000007941 */ /* 0x000fea0003800000 */
.L_x_18341:
        /* <DEDUP_REMOVED lines=19> */
.L_x_18346:
[----:B------:R-:W-:Y:S02]  /*84c0*/  MOV R103, R52 ;  /* 0x0000003400677202 */ /* 0x000fe40000000f00 */
.L_x_18347:
[----:B------:R-:W-:Y:S05]  /*84d0*/  BSYNC B0 ;  /* 0x0000000000007941 */ /* 0x000fea0003800000 */
.L_x_18345:
        /* <DEDUP_REMOVED lines=16> */
.L_x_18351:
[----:B------:R-:W-:Y:S05]  /*85e0*/  BSYNC B1 ;  /* 0x0000000000017941 */ /* 0x000fea0003800000 */
.L_x_18350:
        /* <DEDUP_REMOVED lines=44> */
.L_x_18349:
[----:B------:R-:W-:Y:S05]  /*88b0*/  BSYNC B0 ;  /* 0x0000000000007941 */ /* 0x000fea0003800000 */
.L_x_18348:
        /* <DEDUP_REMOVED lines=19> */
.L_x_18353:
[----:B------:R-:W-:Y:S02]  /*89f0*/  MOV R103, R52 ;  /* 0x0000003400677202 */ /* 0x000fe40000000f00 */
.L_x_18354:
[----:B------:R-:W-:Y:S05]  /*8a00*/  BSYNC B0 ;  /* 0x0000000000007941 */ /* 0x000fea0003800000 */
.L_x_18352:
        /* <DEDUP_REMOVED lines=16> */
.L_x_18358:
[----:B------:R-:W-:Y:S05]  /*8b10*/  BSYNC B1 ;  /* 0x0000000000017941 */ /* 0x000fea0003800000 */
.L_x_18357:
        /* <DEDUP_REMOVED lines=44> */
.L_x_18356:
[----:B------:R-:W-:Y:S05]  /*8de0*/  BSYNC B0 ;  /* 0x0000000000007941 */ /* 0x000fea0003800000 */
.L_x_18355:
[----:B------:R-:W-:Y:S01]  /*8df0*/  FADD.FTZ R76, RZ, R40 ;  /* 0x00000028ff4c7221 */ /* 0x000fe20000010000 */
[----:B------:R-:W-:Y:S01]  /*8e00*/  SEL R78, RZ, 0x100, P2 ;  /* 0x00000100ff4e7807 */ /* 0x000fe20001000000 */
[----:B------:R-:W-:Y:S02]  /*8e10*/  FMUL.FTZ R51, R51, R99 ;  /* 0x0000006333337220 */ /* 0x000fe40000410000 */
[----:B------:R-:W-:Y:S02]  /*8e20*/  FADD.FTZ R77, R41, R76 ;  /* 0x0000004c294d7221 */ /* 0x000fe40000010000 */
[----:B------:R-:W-:-:S02]  /*8e30*/  FMUL.FTZ R51, R51, c[0x0][0x1e8] ;  /* 0x00007a0033337a20 */ /* 0x000fc40000410000 */
[----:B------:R-:W-:-:S04]  /*8e40*/  FADD.FTZ R76, R42, R77 ;  /* 0x0000004d2a4c7221 */ /* 0x000fc80000010000 */
[----:B------:R-:W-:-:S04]  /*8e50*/  FADD.FTZ R77, R43, R76 ;  /* 0x0000004c2b4d7221 */ /* 0x000fc80000010000 */
[----:B------:R-:W-:-:S04]  /*8e60*/  FADD.FTZ R76, R36, R77 ;  /* 0x0000004d244c7221 */ /* 0x000fc80000010000 */
[----:B------:R-:W-:-:S04]  /*8e70*/  FADD.FTZ R77, R37, R76 ;  /* 0x0000004c254d7221 */ /* 0x000fc80000010000 */
[----:B------:R-:W-:Y:S02]  /*8e80*/  FADD.FTZ R76, R38, R77 ;  /* 0x0000004d264c7221 */ /* 0x000fe40000010000 */
        /* <DEDUP_REMOVED lines=8> */
[----:B------:R-:W-:Y:S01]  /*8f10*/  FADD.FTZ R76, R28, R79 ;  /* 0x0000004f1c4c7221 */ /* 0x000fe20000010000 */
[----:B------:R-:W-:Y:S02]  /*8f20*/  SEL R77, RZ, 0x10000, P3 ;  /* 0x00010000ff4d7807 */ /* 0x000fe40001800000 */
[----:B------:R-:W-:Y:S01]  /*8f30*/  FSEL R51, R51, RZ, !P4 ;  /* 0x000000ff33337208 */ /* 0x000fe20006000000 */
[----:B------:R-:W-:Y:S01]  /*8f40*/  FADD.FTZ R79, R29, R76 ;  /* 0x0000004c1d4f7221 */ /* 0x000fe20000010000 */
[----:B------:R-:W-:-:S03]  /*8f50*/  SEL R76, RZ, 0x1000000, P4 ;  /* 0x01000000ff4c7807 */ /* 0x000fc60002000000 */
[----:B------:R-:W-:Y:S01]  /*8f60*/  FADD.FTZ R94, R30, R79 ;  /* 0x0000004f1e5e7221 */ /* 0x000fe20000010000 */
[----:B------:R-:W-:Y:S01]  /*8f70*/  IADD3 R76, R78, R76, R77 ;  /* 0x0000004c4e4c7210 */ /* 0x000fe20007ffe04d */
[----:B------:R-:W-:Y:S01]  /*8f80*/  @P1 FADD.FTZ R51, R47, R51 ;  /* 0x000000332f331221 */ /* 0x000fe20000010000 */
[----:B------:R-:W-:Y:S01]  /*8f90*/  SEL R77, RZ, 0x1, P0 ;  /* 0x00000001ff4d7807 */ /* 0x000fe20000000000 */
[----:B------:R-:W-:Y:S01]  /*8fa0*/  FADD.FTZ R79, R31, R94 ;  /* 0x0000005e1f4f7221 */ /* 0x000fe20000010000 */
[----:B------:R-:W-:Y:S02]  /*8fb0*/  LOP3.LUT P1, RZ, R2, 0xff, RZ, 0xc0, !PT ;  /* 0x000000ff02ff7812 */ /* 0x000fe4000782c0ff */
[----:B------:R-:W-:Y:S01]  /*8fc0*/  LOP3.LUT P0, RZ, R0, 0x1f, RZ, 0xc0, !PT ;  /* 0x0000001f00ff7812 */ /* 0x000fe2000780c0ff */
[----:B------:R-:W-:Y:S02]  /*8fd0*/  FADD.FTZ R78, R24, R79 ;  /* 0x0000004f184e7221 */ /* 0x000fe40000010000 */
[----:B------:R-:W-:-:S02]  /*8fe0*/  IMAD.IADD R95, R76, 0x1, R77 ;  /* 0x000000014c5f7824 */ /* 0x000fc400078e024d */
[----:B------:R-:W-:-:S04]  /*8ff0*/  IMAD.WIDE.U32 R76, R106, R97, c[0x0][0x188] ;  /* 0x000062006a4c7625 */ /* 0x000fc800078e0061 */
[----:B------:R-:W-:Y:S01]  /*9000*/  FADD.FTZ R93, R25, R78 ;  /* 0x0000004e195d7221 */ /* 0x000fe20000010000 */
[----:B------:R0:W-:Y:S01]  /*9010*/  STG.E.128 [R76.64], R48 ;  /* 0x000000304c007986 */ /* 0x0001e2000c101d06 */
[----:B------:R-:W-:-:S04]  /*9020*/  IMAD.WIDE.U32 R78, R106, R101, c[0x0][0x190] ;  /* 0x000064006a4e7625 */ /* 0x000fc800078e0065 */
[----:B------:R-:W-:Y:S01]  /*9030*/  FADD.FTZ R94, R26, R93 ;  /* 0x0000005d1a5e7221 */ /* 0x000fe20000010000 */
[----:B------:R0:W-:Y:S03]  /*9040*/  STG.E [R78.64], R95 ;  /* 0x0000005f4e007986 */ /* 0x0001e6000c101906 */
        /* <DEDUP_REMOVED lines=10> */
.L_x_18363:
        /* <DEDUP_REMOVED lines=68> */
.L_x_18364:
[----:B------:R-:W-:Y:S01]  /*9530*/  SHF.R.U32.HI R94, RZ, 0x5, R0 ;  /* 0x00000005ff5e7819 */ /* 0x000fe20000011600 */
[----:B-1----:R-:W-:Y:S01]  /*9540*/  FADD.FTZ R77, R95, R100 ;  /* 0x000000645f4d7221 */ /* 0x002fe20000010000 */
[----:B------:R-:W-:Y:S01]  /*9550*/  WARPSYNC 0xffffffff ;  /* 0xffffffff00007948 */ /* 0x000fe20003800000 */
[----:B------:R-:W-:Y:S02]  /*9560*/  LOP3.LUT R78, R0, 0x1f, RZ, 0xc0, !PT ;  /* 0x0000001f004e7812 */ /* 0x000fe400078ec0ff */
[----:B------:R-:W-:Y:S02]  /*9570*/  LOP3.LUT R94, R94, 0x7, RZ, 0xc0, !PT ;  /* 0x000000075e5e7812 */ /* 0x000fe400078ec0ff */
[----:B------:R-:W-:Y:S02]  /*9580*/  ISETP.GT.U32.AND P1, PT, R78, 0x7, PT ;  /* 0x000000074e00780c */ /* 0x000fe40003f24070 */
[----:B------:R-:W-:Y:S02]  /*9590*/  @!P0 IADD3 R95, R93, R94, RZ ;  /* 0x0000005e5d5f8210 */ /* 0x000fe40007ffe0ff */
[----:B------:R-:W-:-:S03]  /*95a0*/  MOV R97, RZ ;  /* 0x000000ff00617202 */ /* 0x000fc60000000f00 */
[----:B------:R-:W-:Y:S04]  /*95b0*/  @!P0 STS.64 [R95.X8], R76 ;  /* 0x0000004c5f008388 */ /* 0x000fe80000008a00 */
[----:B------:R-:W-:Y:S01]  /*95c0*/  BAR.SYNC.DEFER_BLOCKING 0x0 ;  /* 0x0000000000007b1d */ /* 0x000fe20000010000 */
[----:B------:R-:W-:Y:S01]  /*95d0*/  LOP3.LUT P0, RZ, R94, 0x1f, R0, 0xf8, !PT ;  /* 0x0000001f5eff7812 */ /* 0x000fe2000780f800 */
[----:B------:R-:W-:Y:S02]  /*95e0*/  @!P1 IMAD.IADD R99, R93, 0x1, R78 ;  /* 0x000000015d639824 */ /* 0x000fe400078e024e */
[----:B------:R-:W-:Y:S01]  /*95f0*/  CS2R R78, SRZ ;  /* 0x00000000004e7805 */ /* 0x000fe2000001ff00 */
[----:B------:R-:W-:-:S04]  /*9600*/  @!P1 IMAD.MOV.U32 R97, RZ, RZ, 0x300 ;  /* 0x00000300ff619424 */ /* 0x000fc800078e00ff */
[----:B------:R-:W-:Y:S01]  /*9610*/  I2F R105, R97 ;  /* 0x0000006100697306 */ /* 0x000fe20000201400 */
[----:B0-----:R-:W0:Y:S04]  /*9620*/  SHFL.DOWN PT, R100, R97, 0x4, 0x1f ;  /* 0x08801f0061647f89 */ /* 0x001e2800000e0000 */
[----:B------:R-:W-:Y:S01]  /*9630*/  @!P1 LDS.64 R78, [R99.X8] ;  /* 0x00000000634e9984 */ /* 0x000fe20000008a00 */
[----:B------:R-:W-:Y:S02]  /*9640*/  ISETP.NE.AND P1, PT, RZ, UR8, PT ;  /* 0x00000008ff007c0c */ /* 0x000fe4000bf25270 */
        /* <DEDUP_REMOVED lines=27> */
[----:B0-----:R-:W-:Y:S01]  /*9800*/  FMUL.FTZ R79, R77, R110 ;  /* 0x0000006e4d4f7220 */ /* 0x001fe20000410000 */
[----:B--2---:R-:W-:Y:S01]  /*9810*/  IADD3 R95, R97, R108, RZ ;  /* 0x0000006c615f7210 */ /* 0x004fe20007ffe0ff */
[----:B------:R-:W-:Y:S01]  /*9820*/  FMUL.FTZ R100, R93, R100 ;  /* 0x000000645d647220 */ /* 0x000fe20000410000 */
[----:B------:R-:W-:Y:S02]  /*9830*/  I2F R108, R108 ;  /* 0x0000006c006c7306 */ /* 0x000fe40000201400 */
[----:B------:R-:W0:Y:S01]  /*9840*/  SHFL.DOWN PT, R110, R79, 0x1, 0x1f ;  /* 0x08201f004f6e7f89 */ /* 0x000e2200000e0000 */
[----:B---3--:R-:W-:-:S02]  /*9850*/  FADD.FTZ R78, R101, R78 ;  /* 0x0000004e654e7221 */ /* 0x008fc40000010000 */
[----:B------:R-:W-:-:S03]  /*9860*/  FMUL.FTZ R100, R100, R112 ;  /* 0x0000007064647220 */ /* 0x000fc60000410000 */
[----:B------:R-:W1:Y:S01]  /*9870*/  I2F R95, R95 ;  /* 0x0000005f005f7306 */ /* 0x000e620000201400 */
[----:B------:R-:W-:-:S05]  /*9880*/  FFMA.FTZ R78, R77, R100, R78 ;  /* 0x000000644d4e7223 */ /* 0x000fca000001004e */
[----:B------:R-:W2:Y:S02]  /*9890*/  SHFL.DOWN PT, R77, R78, 0x1, 0x1f ;  /* 0x08201f004e4d7f89 */ /* 0x000ea400000e0000 */
[----:B-1----:R1:W3:Y:S01]  /*98a0*/  MUFU.RCP R93, R95 ;  /* 0x0000005f005d7308 */ /* 0x0022e20000001000 */
[----:B0-----:R-:W-:Y:S02]  /*98b0*/  FADD.FTZ R97, R79, -R110 ;  /* 0x8000006e4f617221 */ /* 0x001fe40000010000 */
[----:B------:R-:W-:Y:S02]  /*98c0*/  FMUL.FTZ R110, R110, R108 ;  /* 0x0000006c6e6e7220 */ /* 0x000fe40000410000 */
[----:B------:R-:W-:Y:S02]  /*98d0*/  FMUL.FTZ R97, R97, R97 ;  /* 0x0000006161617220 */ /* 0x000fe40000410000 */
[C---:B------:R-:W-:Y:S01]  /*98e0*/  FFMA.FTZ R110, R76.reuse, R79, R110 ;  /* 0x0000004f4c6e7223 */ /* 0x040fe2000001006e */
[----:B-1----:R-:W-:Y:S01]  /*98f0*/  MOV R95, c[0x0][0x1e0] ;  /* 0x00007800005f7a02 */ /* 0x002fe20000000f00 */
[----:B------:R-:W-:-:S02]  /*9900*/  FMUL.FTZ R97, R76, R97 ;  /* 0x000000614c617220 */ /* 0x000fc40000410000 */
[----:B--2---:R-:W-:Y:S02]  /*9910*/  FADD.FTZ R76, R78, R77 ;  /* 0x0000004d4e4c7221 */ /* 0x004fe40000010000 */
[----:B---3--:R-:W-:Y:S02]  /*9920*/  FMUL.FTZ R110, R93, R110 ;  /* 0x0000006e5d6e7220 */ /* 0x008fe40000410000 */
[----:B------:R-:W-:Y:S02]  /*9930*/  FMUL.FTZ R97, R97, R108 ;  /* 0x0000006c61617220 */ /* 0x000fe40000410000 */
[----:B------:R-:W-:Y:S01]  /*9940*/  IMAD R77, R91, c[0x0][0x168], RZ ;  /* 0x00005a005b4d7a24 */ /* 0x000fe200078e02ff */
[----:B------:R-:W0:Y:S01]  /*9950*/  SHFL.IDX PT, R99, R110, RZ, 0x1f ;  /* 0x00001fff6e637589 */ /* 0x000e2200000e0000 */
[----:B------:R-:W-:Y:S01]  /*9960*/  FFMA.FTZ R97, R93, R97, R76 ;  /* 0x000000615d617223 */ /* 0x000fe2000001004c */
[----:B------:R-:W-:Y:S01]  /*9970*/  LOP3.LUT R93, R0, 0xff, RZ, 0xc0, !PT ;  /* 0x000000ff005d7812 */ /* 0x000fe200078ec0ff */
[----:B------:R-:W-:Y:S01]  /*9980*/  @!P0 IMAD.MOV.U32 R76, RZ, RZ, 0x4 ;  /* 0x00000004ff4c8424 */ /* 0x000fe200078e00ff */
[----:B------:R-:W-:-:S02]  /*9990*/  SHF.R.S32.HI R78, RZ, 0x1f, R77 ;  /* 0x0000001fff4e7819 */ /* 0x000fc4000001144d */
[----:B------:R-:W1:Y:S02]  /*99a0*/  SHFL.IDX PT, R108, R97, RZ, 0x1f ;  /* 0x00001fff616c7589 */ /* 0x000e6400000e0000 */
[----:B------:R-:W-:Y:S01]  /*99b0*/  LEA.HI R78, R78, R77, RZ, 0x2 ;  /* 0x0000004d4e4e7211 */ /* 0x000fe200078f10ff */
[----:B------:R-:W-:-:S03]  /*99c0*/  @!P0 IMAD.WIDE R76, R91, R76, c[0x0][0x1a0] ;  /* 0x000068005b4c8625 */ /* 0x000fc600078e024c */
[----:B------:R-:W-:Y:S02]  /*99d0*/  LEA.HI.SX32 R78, R78, R93, 0x1e ;  /* 0x0000005d4e4e7211 */ /* 0x000fe400078ff2ff */
[C---:B0-----:R-:W-:Y:S01]  /*99e0*/  FSEL R79, R99.reuse, RZ, !P1 ;  /* 0x000000ff634f7208 */ /* 0x041fe20004800000 */
[----:B------:R-:W-:Y:S01]  /*99f0*/  FMUL.FTZ R93, R99, R99 ;  /* 0x00000063635d7220 */ /* 0x000fe20000410000 */
[----:B------:R0:W-:Y:S03]  /*9a00*/  @!P0 STG.E [R76.64], R99 ;  /* 0x000000634c008986 */ /* 0x0001e6000c101906 */
[--C-:B------:R-:W-:Y:S02]  /*9a10*/  FADD.FTZ R94, R41, -R79.reuse ;  /* 0x8000004f295e7221 */ /* 0x100fe40000010000 */
[----:B-1----:R-:W-:Y:S01]  /*9a20*/  FFMA.FTZ R41, R108, R95, c[0x0][0x228] ;  /* 0x00008a006c297623 */ /* 0x002fe2000001005f */
[----:B------:R-:W-:Y:S01]  /*9a30*/  FSEL R108, R93, RZ, P1 ;  /* 0x000000ff5d6c7208 */ /* 0x000fe20000800000 */
[--C-:B------:R-:W-:Y:S01]  /*9a40*/  FADD.FTZ R116, R33, -R79.reuse ;  /* 0x8000004f21747221 */ /* 0x100fe20000010000 */
[----:B------:R-:W-:Y:S01]  /*9a50*/  LOP3.LUT P1, RZ, R2, 0xff, RZ, 0xc0, !PT ;  /* 0x000000ff02ff7812 */ /* 0x000fe2000782c0ff */
[--C-:B------:R-:W-:Y:S01]  /*9a60*/  FADD.FTZ R101, R27, -R79.reuse ;  /* 0x8000004f1b657221 */ /* 0x100fe20000010000 */
[----:B------:R-:W-:Y:S01]  /*9a70*/  HFMA2.MMA R27, -RZ, RZ, 0, 9.5367431640625e-07 ;  /* 0x00000010ff1b7435 */ /* 0x000fe200000001ff */
[----:B------:R-:W-:Y:S01]  /*9a80*/  FADD.FTZ R41, R41, R108 ;  /* 0x0000006c29297221 */ /* 0x000fe20000010000 */
[----:B------:R-:W-:Y:S01]  /*9a90*/  SEL R2, RZ, 0x1, P1 ;  /* 0x00000001ff027807 */ /* 0x000fe20000800000 */
[----:B------:R-:W-:-:S02]  /*9aa0*/  FADD.FTZ R122, R28, -R79 ;  /* 0x8000004f1c7a7221 */ /* 0x000fc40000010000 */
[----:B------:R-:W1:Y:S01]  /*9ab0*/  MUFU.RSQ R33, R41 ;  /* 0x0000002900217308 */ /* 0x000e620000001400 */
[----:B------:R-:W-:Y:S02]  /*9ac0*/  @!P0 IMAD.MOV.U32 R28, RZ, RZ, 0x4 ;  /* 0x00000004ff1c8424 */ /* 0x000fe400078e00ff */
[--C-:B------:R-:W-:Y:S02]  /*9ad0*/  FADD.FTZ R40, R40, -R79.reuse ;  /* 0x8000004f28287221 */ /* 0x100fe40000010000 */
[--C-:B------:R-:W-:Y:S02]  /*9ae0*/  FADD.FTZ R42, R42, -R79.reuse ;  /* 0x8000004f2a2a7221 */ /* 0x100fe40000010000 */
[--C-:B------:R-:W-:Y:S02]  /*9af0*/  FADD.FTZ R100, R43, -R79.reuse ;  /* 0x8000004f2b647221 */ /* 0x100fe40000010000 */
[--C-:B0-----:R-:W-:Y:S02]  /*9b00*/  FADD.FTZ R76, R39, -R79.reuse ;  /* 0x8000004f274c7221 */ /* 0x101fe40000010000 */
[----:B------:R-:W-:-:S02]  /*9b10*/  FADD.FTZ R112, R37, -R79 ;  /* 0x8000004f25707221 */ /* 0x000fc40000010000 */
[--C-:B------:R-:W-:Y:S02]  /*9b20*/  FADD.FTZ R39, R24, -R79.reuse ;  /* 0x8000004f18277221 */ /* 0x100fe40000010000 */
[--C-:B------:R-:W-:Y:S02]  /*9b30*/  FADD.FTZ R95, R25, -R79.reuse ;  /* 0x8000004f195f7221 */ /* 0x100fe40000010000 */
[--C-:B------:R-:W-:Y:S02]  /*9b40*/  FADD.FTZ R48, R48, -R79.reuse ;  /* 0x8000004f30307221 */ /* 0x100fe40000010000 */
[--C-:B------:R-:W-:Y:S02]  /*9b50*/  FADD.FTZ R124, R29, -R79.reuse ;  /* 0x8000004f1d7c7221 */ /* 0x100fe40000010000 */
[--C-:B------:R-:W-:Y:S02]  /*9b60*/  FADD.FTZ R37, R30, -R79.reuse ;  /* 0x8000004f1e257221 */ /* 0x100fe40000010000 */
[----:B------:R-:W-:-:S02]  /*9b70*/  FADD.FTZ R93, R31, -R79 ;  /* 0x8000004f1f5d7221 */ /* 0x000fc40000010000 */
[C---:B------:R-:W-:Y:S01]  /*9b80*/  @!P0 IMAD.WIDE R24, R91.reuse, R28, c[0x0][0x1a8] ;  /* 0x00006a005b188625 */ /* 0x040fe200078e021c */
[----:B------:R-:W-:-:S03]  /*9b90*/  IADD3 R91, R91, c[0x0][0x160], RZ ;  /* 0x000058005b5b7a10 */ /* 0x000fc60007ffe0ff */
[C---:B-1----:R-:W-:Y:S01]  /*9ba0*/  FMUL.FTZ R28, R33.reuse, R40 ;  /* 0x00000028211c7220 */ /* 0x042fe20000410000 */
[----:B------:R0:W-:Y:S01]  /*9bb0*/  @!P0 STG.E [R24.64], R33 ;  /* 0x0000002118008986 */ /* 0x0001e2000c101906 */
[----:B------:R-:W-:Y:S01]  /*9bc0*/  FMUL.FTZ R29, R33, R94 ;  /* 0x0000005e211d7220 */ /* 0x000fe20000410000 */
[----:B------:R-:W-:Y:S01]  /*9bd0*/  ISETP.GE.AND P0, PT, R91, c[0x0][0x164], PT ;  /* 0x000059005b007a0c */ /* 0x000fe20003f06270 */
[C---:B------:R-:W-:Y:S02]  /*9be0*/  FMUL.FTZ R30, R33.reuse, R42 ;  /* 0x0000002a211e7220 */ /* 0x040fe40000410000 */
[----:B------:R-:W-:Y:S02]  /*9bf0*/  FMUL.FTZ R31, R33, R100 ;  /* 0x00000064211f7220 */ /* 0x000fe40000410000 */
[--C-:B------:R-:W-:Y:S02]  /*9c00*/  FADD.FTZ R36, R36, -R79.reuse ;  /* 0x8000004f24247221 */ /* 0x100fe40000010000 */
[----:B------:R-:W-:-:S02]  /*9c10*/  FADD.FTZ R38, R38, -R79 ;  /* 0x8000004f26267221 */ /* 0x000fc40000010000 */
[--C-:B------:R-:W-:Y:S02]  /*9c20*/  FADD.FTZ R32, R32, -R79.reuse ;  /* 0x8000004f20207221 */ /* 0x100fe40000010000 */
[--C-:B------:R-:W-:Y:S02]  /*9c30*/  FADD.FTZ R118, R34, -R79.reuse ;  /* 0x8000004f22767221 */ /* 0x100fe40000010000 */
[--C-:B------:R-:W-:Y:S02]  /*9c40*/  FADD.FTZ R120, R35, -R79.reuse ;  /* 0x8000004f23787221 */ /* 0x100fe40000010000 */
[----:B------:R-:W-:Y:S01]  /*9c50*/  FMUL.FTZ R40, R33, R48 ;  /* 0x0000003021287220 */ /* 0x000fe20000410000 */
[----:B------:R-:W-:Y:S01]  /*9c60*/  IADD3 R48, R78, 0x100, RZ ;  /* 0x000001004e307810 */ /* 0x000fe20007ffe0ff */
[----:B------:R-:W-:Y:S02]  /*9c70*/  FADD.FTZ R99, R26, -R79 ;  /* 0x8000004f1a637221 */ /* 0x000fe40000010000 */
[----:B------:R-:W-:-:S04]  /*9c80*/  IMAD.WIDE.U32 R96, R96, R27, c[0x0][0x208] ;  /* 0x0000820060607625 */ /* 0x000fc800078e001b */
[----:B------:R-:W-:Y:S02]  /*9c90*/  FFMA.FTZ R31, R83, R31, R56 ;  /* 0x0000001f531f7223 */ /* 0x000fe40000010038 */
[----:B------:R-:W-:Y:S02]  /*9ca0*/  FFMA.FTZ R30, R85, R30, R6 ;  /* 0x0000001e551e7223 */ /* 0x000fe40000010006 */
[----:B------:R-:W-:Y:S02]  /*9cb0*/  FFMA.FTZ R29, R86, R29, R55 ;  /* 0x0000001d561d7223 */ /* 0x000fe40000010037 */
[----:B------:R-:W-:Y:S02]  /*9cc0*/  FFMA.FTZ R28, R88, R28, R5 ;  /* 0x0000001c581c7223 */ /* 0x000fe40000010005 */
[--C-:B------:R-:W-:Y:S02]  /*9cd0*/  FADD.FTZ R108, R49, -R79.reuse ;  /* 0x8000004f316c7221 */ /* 0x100fe40000010000 */
[--C-:B------:R-:W-:Y:S01]  /*9ce0*/  FADD.FTZ R110, R50, -R79.reuse ;  /* 0x8000004f326e7221 */ /* 0x100fe20000010000 */
[----:B------:R1:W-:Y:S01]  /*9cf0*/  STG.E.128 [R96.64], R28 ;  /* 0x0000001c60007986 */ /* 0x0003e2000c101d06 */
        /* <DEDUP_REMOVED lines=18> */
[----:B------:R-:W-:-:S04]  /*9e20*/  IMAD.WIDE.U32 R102, R102, R27, c[0x0][0x208] ;  /* 0x0000820066667625 */ /* 0x000fc800078e001b */
[----:B------:R-:W-:-:S04]  /*9e30*/  IMAD.WIDE.U32 R104, R104, R27, c[0x0][0x208] ;  /* 0x0000820068687625 */ /* 0x000fc800078e001b */
[----:B------:R-:W-:-:S04]  /*9e40*/  IMAD.WIDE.U32 R106, R106, R27, c[0x0][0x208] ;  /* 0x000082006a6a7625 */ /* 0x000fc800078e001b */
[----:B------:R-:W-:-:S04]  /*9e50*/  IMAD.WIDE.U32 R48, R48, R27, c[0x0][0x208] ;  /* 0x0000820030307625 */ /* 0x000fc800078e001b */
[C---:B------:R-:W-:Y:S02]  /*9e60*/  FMUL.FTZ R41, R33.reuse, R108 ;  /* 0x0000006c21297220 */ /* 0x040fe40000410000 */
[C---:B------:R-:W-:Y:S02]  /*9e70*/  FMUL.FTZ R110, R33.reuse, R110 ;  /* 0x0000006e216e7220 */ /* 0x040fe40000410000 */
[----:B------:R-:W-:Y:S02]  /*9e80*/  FMUL.FTZ R114, R33, R114 ;  /* 0x0000007221727220 */ /* 0x000fe40000410000 */
[----:B------:R-:W-:Y:S02]  /*9e90*/  FFMA.FTZ R27, R75, R77, R58 ;  /* 0x0000004d4b1b7223 */ /* 0x000fe4000001003a */
[----:B------:R-:W-:Y:S02]  /*9ea0*/  FFMA.FTZ R26, R81, R26, R8 ;  /* 0x0000001a511a7223 */ /* 0x000fe40000010008 */
[----:B0-----:R-:W-:-:S02]  /*9eb0*/  FFMA.FTZ R25, R82, R42, R57 ;  /* 0x0000002a52197223 */ /* 0x001fc40000010039 */
[----:B------:R-:W-:Y:S02]  /*9ec0*/  FFMA.FTZ R24, R84, R34, R7 ;  /* 0x0000002254187223 */ /* 0x000fe40000010007 */
[----:B-1----:R-:W-:Y:S02]  /*9ed0*/  FFMA.FTZ R31, R67, R79, R60 ;  /* 0x0000004f431f7223 */ /* 0x002fe4000001003c */
[----:B------:R-:W-:Y:S01]  /*9ee0*/  FFMA.FTZ R30, R17, R51, R10 ;  /* 0x00000033111e7223 */ /* 0x000fe2000001000a */
[----:B------:R0:W-:Y:S01]  /*9ef0*/  STG.E.128 [R48.64], R24 ;  /* 0x0000001830007986 */ /* 0x0001e2000c101d06 */
[----:B------:R-:W-:Y:S02]  /*9f00*/  FFMA.FTZ R29, R68, R43, R59 ;  /* 0x0000002b441d7223 */ /* 0x000fe4000001003b */
[----:B------:R-:W-:Y:S02]  /*9f10*/  FFMA.FTZ R28, R80, R35, R9 ;  /* 0x00000023501c7223 */ /* 0x000fe40000010009 */
[----:B------:R-:W-:-:S02]  /*9f20*/  FFMA.FTZ R35, R69, R93, R62 ;  /* 0x0000005d45237223 */ /* 0x000fc4000001003e */
[----:B------:R-:W-:Y:S01]  /*9f30*/  FFMA.FTZ R34, R19, R76, R12 ;  /* 0x0000004c13227223 */ /* 0x000fe2000001000c */
[----:B------:R0:W-:Y:S01]  /*9f40*/  STG.E.128 [R98.64], R28 ;  /* 0x0000001c62007986 */ /* 0x0001e2000c101d06 */
        /* <DEDUP_REMOVED lines=13> */
[----:B0-----:R-:W-:Y:S01]  /*a020*/  @P0 CALL.REL.NOINC `(.L_x_18361) ;  /* 0x0000001000000944 */ /* 0x001fe20003c00000 */
[----:B------:R-:W-:Y:S05]  /*a030*/  BRA `(.L_x_18362) ;  /* 0xffff6b9000007947 */ /* 0x000fea000383ffff */
.L_x_18361:
[----:B------:R-:W-:Y:S05]  /*a040*/  EXIT ;  /* 0x000000000000794d */ /* 0x000fea0003800000 */
.L_x_18359:
[----:B0-----:R-:W-:Y:S01]  /*a050*/  IMAD.MOV.U32 R95, RZ, RZ, 0x1 ;  /* 0x00000001ff5f7424 */ /* 0x001fe200078e00ff */
[----:B------:R-:W-:Y:S01]  /*a060*/  MOV R77, 0x1f ;  /* 0x0000001f004d7802 */ /* 0x000fe20000000f00 */
[----:B------:R-:W-:Y:S01]  /*a070*/  IMAD.MOV.U32 R94, RZ, RZ, -0x1 ;  /* 0xffffffffff5e7424 */ /* 0x000fe200078e00ff */
[----:B------:R-:W-:Y:S02]  /*a080*/  MOV R78, 0xa0a0 ;  /* 0x0000a0a0004e7802 */ /* 0x000fe40000000f00 */
[----:B------:R-:W-:Y:S05]  /*a090*/  CALL.REL.NOINC `($__internal_137_$__cuda_sm70_shflsync_bfly_p) ;  /* 0x0000069000007944 */ /* 0x000fea0003c00000 */
[----:B-1----:R-:W-:Y:S01]  /*a0a0*/  MOV R76, R95 ;  /* 0x0000005f004c7202 */ /* 0x002fe20000000f00 */
[----:B0-----:R-:W-:Y:S05]  /*a0b0*/  BRA `(.L_x_18363) ;  /* 0xfffff03000007947 */ /* 0x001fea000383ffff */
.L_x_18360:
[----:B------:R-:W-:Y:S01]  /*a0c0*/  HFMA2.MMA R77, -RZ, RZ, 0, 1.847743988037109375e-06 ;  /* 0x0000001fff4d7435 */ /* 0x000fe200000001ff */
[----:B------:R-:W-:Y:S01]  /*a0d0*/  IMAD.MOV.U32 R95, RZ, RZ, 0x2 ;  /* 0x00000002ff5f7424 */ /* 0x000fe200078e00ff */
[----:B------:R-:W-:Y:S01]  /*a0e0*/  MOV R78, 0xa110 ;  /* 0x0000a110004e7802 */ /* 0x000fe20000000f00 */
[----:B------:R-:W-:-:S03]  /*a0f0*/  IMAD.MOV.U32 R94, RZ, RZ, -0x1 ;  /* 0xffffffffff5e7424 */ /* 0x000fc600078e00ff */
[----:B------:R-:W-:Y:S05]  /*a100*/  CALL.REL.NOINC `($__internal_137_$__cuda_sm70_shflsync_bfly_p) ;  /* 0x0000062000007944 */ /* 0x000fea0003c00000 */
[----:B01----:R-:W-:Y:S01]  /*a110*/  FADD.FTZ R100, R100, R95 ;  /* 0x0000005f64647221 */ /* 0x003fe20000010000 */
[----:B------:R-:W-:Y:S01]  /*a120*/  MOV R95, 0x4 ;  /* 0x00000004005f7802 */ /* 0x000fe20000000f00 */
[----:B------:R-:W-:Y:S01]  /*a130*/  IMAD.MOV.U32 R77, RZ, RZ, 0x1f ;  /* 0x0000001fff4d7424 */ /* 0x000fe200078e00ff */
[----:B------:R-:W-:-:S02]  /*a140*/  MOV R94, 0xffffffff ;  /* 0xffffffff005e7802 */ /* 0x000fc40000000f00 */
[----:B------:R-:W-:Y:S02]  /*a150*/  MOV R78, 0xa170 ;  /* 0x0000a170004e7802 */ /* 0x000fe40000000f00 */
[----:B------:R-:W-:Y:S05]  /*a160*/  CALL.REL.NOINC `($__internal_137_$__cuda_sm70_shflsync_bfly_p) ;  /* 0x000005c000007944 */ /* 0x000fea0003c00000 */
[----:B0-----:R-:W-:Y:S01]  /*a170*/  HFMA2.MMA R77, -RZ, RZ, 0, 1.847743988037109375e-06 ;  /* 0x0000001fff4d7435 */ /* 0x001fe200000001ff */
[----:B-1----:R-:W-:Y:S01]  /*a180*/  FADD.FTZ R100, R100, R95 ;  /* 0x0000005f64647221 */ /* 0x002fe20000010000 */
[----:B------:R-:W-:Y:S01]  /*a190*/  MOV R78, 0xa1d0 ;  /* 0x0000a1d0004e7802 */ /* 0x000fe20000000f00 */
[----:B------:R-:W-:Y:S02]  /*a1a0*/  IMAD.MOV.U32 R95, RZ, RZ, 0x8 ;  /* 0x00000008ff5f7424 */ /* 0x000fe400078e00ff */
[----:B------:R-:W-:Y:S02]  /*a1b0*/  IMAD.MOV.U32 R94, RZ, RZ, -0x1 ;  /* 0xffffffffff5e7424 */ /* 0x000fe400078e00ff */
[----:B------:R-:W-:Y:S05]  /*a1c0*/  CALL.REL.NOINC `($__internal_137_$__cuda_sm70_shflsync_bfly_p) ;  /* 0x0000056000007944 */ /* 0x000fea0003c00000 */
[----:B01----:R-:W-:Y:S01]  /*a1d0*/  FADD.FTZ R100, R100, R95 ;  /* 0x0000005f64647221 */ /* 0x003fe20000010000 */
[----:B------:R-:W-:Y:S01]  /*a1e0*/  MOV R95, 0x10 ;  /* 0x00000010005f7802 */ /* 0x000fe20000000f00 */
[----:B------:R-:W-:Y:S01]  /*a1f0*/  IMAD.MOV.U32 R77, RZ, RZ, 0x1f ;  /* 0x0000001fff4d7424 */ /* 0x000fe200078e00ff */
[----:B------:R-:W-:Y:S02]  /*a200*/  MOV R94, 0xffffffff ;  /* 0xffffffff005e7802 */ /* 0x000fe40000000f00 */
[----:B------:R-:W-:-:S02]  /*a210*/  MOV R78, 0xa230 ;  /* 0x0000a230004e7802 */ /* 0x000fc40000000f00 */
[----:B------:R-:W-:Y:S05]  /*a220*/  CALL.REL.NOINC `($__internal_137_$__cuda_sm70_shflsync_bfly_p) ;  /* 0x0000050000007944 */ /* 0x000fea0003c00000 */
        /* <DEDUP_REMOVED lines=54> */
[----:B------:R-:W-:Y:S05]  /*a590*/  CALL.REL.NOINC `($__internal_137_$__cuda_sm70_shflsync_bfly_p) ;  /* 0x0000019000007944 */ /* 0x000fea0003c00000 */
[----:B01----:R-:W-:Y:S01]  /*a5a0*/  FADD.FTZ R100, R100, R95 ;  /* 0x0000005f64647221 */ /* 0x003fe20000010000 */
[----:B------:R-:W-:Y:S01]  /*a5b0*/  MOV R95, 0x2 ;  /* 0x00000002005f7802 */ /* 0x000fe20000000f00 */
[----:B------:R-:W-:Y:S01]  /*a5c0*/  IMAD.MOV.U32 R77, RZ, RZ, 0x1f ;  /* 0x0000001fff4d7424 */ /* 0x000fe200078e00ff */
[----:B------:R-:W-:Y:S02]  /*a5d0*/  MOV R94, 0xffffffff ;  /* 0xffffffff005e7802 */ /* 0x000fe40000000f00 */
[----:B------:R-:W-:Y:S02]  /*a5e0*/  MOV R78, 0xa600 ;  /* 0x0000a600004e7802 */ /* 0x000fe40000000f00 */
[----:B------:R-:W-:Y:S05]  /*a5f0*/  CALL.REL.NOINC `($__internal_137_$__cuda_sm70_shflsync_bfly_p) ;  /* 0x0000013000007944 */ /* 0x000fea0003c00000 */
[----:B0-----:R-:W-:Y:S01]  /*a600*/  HFMA2.MMA R77, -RZ, RZ, 0, 1.847743988037109375e-06 ;  /* 0x0000001fff4d7435 */ /* 0x001fe200000001ff */
[----:B-1----:R-:W-:Y:S01]  /*a610*/  FADD.FTZ R100, R100, R95 ;  /* 0x0000005f64647221 */ /* 0x002fe20000010000 */
[----:B------:R-:W-:Y:S01]  /*a620*/  MOV R78, 0xa660 ;  /* 0x0000a660004e7802 */ /* 0x000fe20000000f00 */
[----:B------:R-:W-:-:S02]  /*a630*/  IMAD.MOV.U32 R95, RZ, RZ, 0x4 ;  /* 0x00000004ff5f7424 */ /* 0x000fc400078e00ff */
[----:B------:R-:W-:Y:S02]  /*a640*/  IMAD.MOV.U32 R94, RZ, RZ, -0x1 ;  /* 0xffffffffff5e7424 */ /* 0x000fe400078e00ff */
        /* <DEDUP_REMOVED lines=10> */
[----:B------:R-:W-:Y:S02]  /*a6f0*/  IMAD.MOV.U32 R95, RZ, RZ, 0x10 ;  /* 0x00000010ff5f7424 */ /* 0x000fe400078e00ff */
[----:B------:R-:W-:-:S02]  /*a700*/  IMAD.MOV.U32 R94, RZ, RZ, -0x1 ;  /* 0xffffffffff5e7424 */ /* 0x000fc400078e00ff */
[----:B------:R-:W-:Y:S05]  /*a710*/  CALL.REL.NOINC `($__internal_137_$__cuda_sm70_shflsync_bfly_p) ;  /* 0x0000001000007944 */ /* 0x000fea0003c00000 */
[----:B01----:R-:W-:Y:S05]  /*a720*/  BRA `(.L_x_18364) ;  /* 0xffffee0000007947 */ /* 0x003fea000383ffff */
        .weak           $__internal_137_$__cuda_sm70_shflsync_bfly_p
        .type           $__internal_137_$__cuda_sm70_shflsync_bfly_p,@function
        .size           $__internal_137_$__cuda_sm70_shflsync_bfly_p,(.L_x_22225 - $__internal_137_$__cuda_sm70_shflsync_bfly_p)
$__internal_137_$__cuda_sm70_shflsync_bfly_p:
[----:B------:R-:W-:Y:S01]  /*a730*/  MOV R79, 0x0 ;  /* 0x00000000004f7802 */ /* 0x000fe20000000f00 */
[----:B------:R-:W-:Y:S04]  /*a740*/  WARPSYNC R94 ;  /* 0x0000005e00007348 */ /* 0x000fe80003800000 */
[----:B------:R0:W1:Y:S01]  /*a750*/  SHFL.BFLY PT, R95, R100, R95, R77 ;  /* 0x0c00005f645f7389 */ /* 0x00006200000e004d */
[----:B------:R-:W-:Y:S05]  /*a760*/  RET.REL.NODEC R78 `(_ZN10layer_norm13ln_fwd_kernelINS_13Kernel_traitsI6__halfffffjLj6144ELj1ELj1ELj8ELj16ENS_18Kernel_traits_baseILj6144ES2_ffffjLj256EEEEELb1ELb0ELb0ELb1EEEvNS_9FwdParamsE) ;  /* 0xffff58904e007950 */ /* 0x000fea0003c3ffff */
.L_x_18365:
        /* <DEDUP_REMOVED lines=9> */
.L_x_22225:


//--------------------- .text._ZN10layer_norm13ln_fwd_kernelINS_13Kernel_traitsI6__halfffffjLj6144ELj1ELj1ELj8ELj16ENS_18Kernel_traits_baseILj6144ES2_ffffjLj256EEEEELb1ELb0ELb1ELb0EEEvNS_9FwdParamsE --------------------------
	.section	.text._ZN10layer_norm13ln_fwd_kernelINS_13Kernel_traitsI6__halfffffjLj6144ELj1ELj1ELj8ELj16ENS_18Kernel_traits_baseILj6144ES2_ffffjLj256EEEEELb1ELb0ELb1ELb0EEEvNS_9FwdParamsE,"ax",@progbits
	.sectioninfo	@"SHI_REGISTERS=124"
	.align	128
        .global         _ZN10layer_norm13ln_fwd_kernelINS_13Kernel_traitsI6__halfffffjLj6144ELj1ELj1ELj8ELj16ENS_18Kernel_traits_baseILj6144ES2_ffffjLj256EEEEELb1ELb0ELb1ELb0EEEvNS_9FwdParamsE
        .type           _ZN10layer_norm13ln_fwd_kernelINS_13Kernel_traitsI6__halfffffjLj6144ELj1ELj1ELj8ELj16ENS_18Kernel_traits_baseILj6144ES2_ffffjLj256EEEEELb1ELb0ELb1ELb0EEEvNS_9FwdParamsE,@function
        .size           _ZN10layer_norm13ln_fwd_kernelINS_13Kernel_traitsI6__halfffffjLj6144ELj1ELj1ELj8ELj16ENS_18Kernel_traits_baseILj6144ES2_ffffjLj256EEEEELb1ELb0ELb1ELb0EEEvNS_9FwdParamsE,(.L_x_22226 - _ZN10layer_norm13ln_fwd_kernelINS_13Kernel_traitsI6__halfffffjLj6144ELj1ELj1ELj8ELj16ENS_18Kernel_traits_baseILj6144ES2_ffffjLj256EEEEELb1ELb0ELb1ELb0EEEvNS_9FwdParamsE)
        .other          _ZN10layer_norm13ln_fwd_kernelINS_13Kernel_traitsI6__halfffffjLj6144ELj1ELj1ELj8ELj16ENS_18Kernel_traits_baseILj6144ES2_ffffjLj256EEEEELb1ELb0ELb1ELb0EEEvNS_9FwdParamsE,@"STO_CUDA_ENTRY STV_DEFAULT"
_ZN10layer_norm13ln_fwd_kernelINS_13Kernel_traitsI6__halfffffjLj6144ELj1ELj1ELj8ELj16ENS_18Kernel_traits_baseILj6144ES2_ffffjLj256EEEEELb1ELb0ELb1ELb0EEEvNS_9FwdParamsE:
.text._ZN10layer_norm13ln_fwd_kernelINS_13Kernel_traitsI6__halfffffjLj6144ELj1ELj1ELj8ELj16ENS_18Kernel_traits_baseILj6144ES2_ffffjLj256EEEEELb1ELb0ELb1ELb0EEEvNS_9FwdParamsE:
        /* <DEDUP_REMOVED lines=53> */
[----:B------:R-:W-:Y:S01]  /*0350*/  IMAD.MOV.U32 R5, RZ, RZ, c[0x0][0x168] ;  /* 0x00005a00ff057624 */ /* 0x000fe200078e00ff */
[----:B------:R-:W-:Y:S01]  /*0360*/  LOP3.LUT R6, R11, UR13, R8, 0x96, !PT ;  /* 0x0000000d0b067c12 */ /* 0x000fe2000f8e9608 */
[----:B------:R-:W-:Y:S01]  /*0370*/  IMAD.WIDE.U32 R8, R9, -0x326172a9, RZ ;  /* 0xcd9e8d5709087825 */ /* 0x000fe200078e00ff */
[----:B------:R-:W-:-:S03]  /*0380*/  UIADD3 UR24, UR5, -0x24c28bd8, URZ ;  /* 0xdb3d742805187890 */ /* 0x000fc6000fffe03f */
[----:B------:R-:W-:Y:S01]  /*0390*/  IMAD.WIDE.U32 R6, R6, -0x2daee0ad, RZ ;  /* 0xd2511f5306067825 */ /* 0x000fe200078e00ff */
[----:B------:R-:W-:Y:S02]  /*03a0*/  LOP3.LUT R10, R9, UR15, R10, 0x96, !PT ;  /* 0x0000000f090a7c12 */ /* 0x000fe4000f8e960a */
[----:B------:R-:W-:Y:S02]  /*03b0*/  SHF.R.S32.HI R9, RZ, 0x1f, R5 ;  /* 0x0000001fff097819 */ /* 0x000fe40000011405 */
[----:B------:R-:W-:Y:S01]  /*03c0*/  LOP3.LUT R5, R0, 0xff, RZ, 0xc0, !PT ;  /* 0x000000ff00057812 */ /* 0x000fe200078ec0ff */
[----:B------:R-:W-:Y:S01]  /*03d0*/  IMAD.WIDE.U32 R10, R10, -0x2daee0ad, RZ ;  /* 0xd2511f530a0a7825 */ /* 0x000fe200078e00ff */
[----:B------:R-:W-:Y:S02]  /*03e0*/  LOP3.LUT R12, R7, UR16, R4, 0x96, !PT ;  /* 0x00000010070c7c12 */ /* 0x000fe4000f8e9604 */
        /* <DEDUP_REMOVED lines=33> */
.L_x_18367:
[----:B0-----:R-:W-:Y:S05]  /*0600*/  BSYNC B0 ;  /* 0x0000000000007941 */ /* 0x001fea0003800000 */
.L_x_18366:
        /* <DEDUP_REMOVED lines=12> */
.L_x_18369:
[----:B0-----:R-:W-:Y:S05]  /*06d0*/  BSYNC B0 ;  /* 0x0000000000007941 */ /* 0x001fea0003800000 */
.L_x_18368:
        /* <DEDUP_REMOVED lines=12> */
.L_x_18371:
[----:B0-----:R-:W-:Y:S05]  /*07a0*/  BSYNC B0 ;  /* 0x0000000000007941 */ /* 0x001fea0003800000 */
.L_x_18370:
        /* <DEDUP_REMOVED lines=12> */
.L_x_18373:
[----:B0-----:R-:W-:Y:S05]  /*0870*/  BSYNC B0 ;  /* 0x0000000000007941 */ /* 0x001fea0003800000 */
.L_x_18372:
        /* <DEDUP_REMOVED lines=12> */
.L_x_18375:
[----:B0-----:R-:W-:Y:S05]  /*0940*/  BSYNC B0 ;  /* 0x0000000000007941 */ /* 0x001fea0003800000 */
.L_x_18374:
[----:B------:R-:W-:Y:S01]  /*0950*/  ISETP.GE.U32.AND P0, PT, R4, 0x600, PT ;  /* 0x000006000400780c */ /* 0x000fe20003f06070 */
[----:B------:R-:W-:Y:S01]  /*0960*/  UIADD3 UR25, UR4, -0x700cb87f, URZ ;  /* 0x8ff3478104197890 */ /* 0x000fe2000fffe03f */
[----:B------:R-:W-:Y:S01]  /*0970*/  LOP3.LUT R40, R25, UR21, R18, 0x96, !PT ;  /* 0x0000001519287c12 */ /* 0x000fe2000f8e9612 */
[----:B------:R-:W-:Y:S01]  /*0980*/  UIADD3 UR26, UR5, -0x695add53, URZ ;  /* 0x96a522ad051a7890 */ /* 0x000fe2000fffe03f */
[----:B------:R-:W-:Y:S01]  /*0990*/  BSSY B0, `(.L_x_18376) ;  /* 0x000000e000007945 */ /* 0x000fe20003800000 */
[----:B------:R-:W-:Y:S01]  /*09a0*/  LEA.HI R103, R0, R103, RZ, 0x18 ;  /* 0x0000006700677211 */ /* 0x000fe200078fc0ff */
[----:B------:R-:W-:-:S04]  /*09b0*/  IMAD.HI.U32 R39, R41, -0x326172a9, RZ ;  /* 0xcd9e8d5729277827 */ /* 0x000fc800078e00ff */
        /* <DEDUP_REMOVED lines=11> */
.L_x_18377:
[----:B0-----:R-:W-:Y:S05]  /*0a70*/  BSYNC B0 ;  /* 0x0000000000007941 */ /* 0x001fea0003800000 */
.L_x_18376:
[----:B------:R-:W-:Y:S02]  /*0a80*/  ISETP.GE.AND P2, PT, R103, c[0x0][0x164], PT ;  /* 0x0000590067007a0c */ /* 0x000fe40003f46270 */
[----:B------:R-:W-:Y:S02]  /*0a90*/  LOP3.LUT R39, R39, UR23, R24, 0x96, !PT ;  /* 0x0000001727277c12 */ /* 0x000fe4000f8e9618 */
[----:B------:R-:W-:-:S09]  /*0aa0*/  LOP3.LUT R25, R21, UR24, R22, 0x96, !PT ;  /* 0x0000001815197c12 */ /* 0x000fd2000f8e9616 */
[----:B------:R-:W-:Y:S05]  /*0ab0*/  @P2 EXIT ;  /* 0x000000000000294d */ /* 0x000fea0003800000 */
[----:B------:R-:W-:Y:S01]  /*0ac0*/  SHF.R.S32.HI R38, RZ, 0x2, R38 ;  /* 0x00000002ff267819 */ /* 0x000fe20000011426 */
[C---:B------:R-:W-:Y:S01]  /*0ad0*/  IMAD.SHL.U32 R21, R0.reuse, 0x20, RZ ;  /* 0x0000002000157824 */ /* 0x040fe200078e00ff */
[----:B------:R-:W-:Y:S01]  /*0ae0*/  LOP3.LUT R22, R0, 0xe0, RZ, 0xc0, !PT ;  /* 0x000000e000167812 */ /* 0x000fe200078ec0ff */
[----:B-----5:R-:W-:Y:S01]  /*0af0*/  IMAD.MOV.U32 R80, RZ, RZ, R6 ;  /* 0x000000ffff507224 */ /* 0x020fe200078e0006 */
[----:B------:R-:W-:Y:S01]  /*0b00*/  LOP3.LUT R5, R38, 0xff, RZ, 0xc0, !PT ;  /* 0x000000ff26057812 */ /* 0x000fe200078ec0ff */
[----:B------:R-:W-:Y:S01]  /*0b10*/  IMAD.HI.U32 R24, R39, -0x2daee0ad, RZ ;  /* 0xd2511f5327187827 */ /* 0x000fe200078e00ff */
[----:B------:R-:W-:Y:S01]  /*0b20*/  SHF.R.U64 R79, R6, 0x10, R7 ;  /* 0x00000010064f7819 */ /* 0x000fe20000001207 */
[----:B------:R-:W-:Y:S01]  /*0b30*/  ULDC.U8 UR8, c[0x0][0x1f0] ;  /* 0x00007c0000087ab9 */ /* 0x000fe20000000000 */
[----:B------:R-:W-:Y:S01]  /*0b40*/  LOP3.LUT R6, R21, 0x3e0, RZ, 0xc0, !PT ;  /* 0x000003e015067812 */ /* 0x000fe200078ec0ff */
[C---:B------:R-:W-:Y:S01]  /*0b50*/  IMAD.IADD R22, R5.reuse, 0x1, -R22 ;  /* 0x0000000105167824 */ /* 0x040fe200078e0a16 */
[----:B------:R-:W-:Y:S01]  /*0b60*/  SHF.R.U32.HI R38, RZ, 0x3, R38 ;  /* 0x00000003ff267819 */ /* 0x000fe20000011626 */
[----:B------:R-:W-:Y:S01]  /*0b70*/  IMAD R21, R40, -0x2daee0ad, RZ ;  /* 0xd2511f5328157824 */ /* 0x000fe200078e02ff */
[----:B------:R-:W-:Y:S01]  /*0b80*/  MOV R81, R7 ;  /* 0x0000000700517202 */ /* 0x000fe20000000f00 */
[----:B------:R-:W-:Y:S01]  /*0b90*/  IMAD.IADD R6, R5, 0x1, -R6 ;  /* 0x0000000105067824 */ /* 0x000fe200078e0a06 */
[----:B------:R-:W-:Y:S01]  /*0ba0*/  IMNMX R22, RZ, R22, !PT ;  /* 0x00000016ff167217 */ /* 0x000fe20007800200 */
[----:B------:R-:W-:Y:S01]  /*0bb0*/  IMAD.MOV.U32 R61, RZ, RZ, R29 ;  /* 0x000000ffff3d7224 */ /* 0x000fe200078e001d */
[----:B------:R-:W-:Y:S01]  /*0bc0*/  SHF.R.U32.HI R82, RZ, 0x10, R7 ;  /* 0x00000010ff527819 */ /* 0x000fe20000011607 */
[----:B------:R-:W-:Y:S01]  /*0bd0*/  IMAD.MOV.U32 R64, RZ, RZ, R30 ;  /* 0x000000ffff407224 */ /* 0x000fe200078e001e */
[----:B------:R-:W-:Y:S01]  /*0be0*/  IMNMX R6, RZ, R6, !PT ;  /* 0x00000006ff067217 */ /* 0x000fe20007800200 */
[----:B------:R-:W-:Y:S01]  /*0bf0*/  IMAD.MOV.U32 R65, RZ, RZ, R31 ;  /* 0x000000ffff417224 */ /* 0x000fe200078e001f */
[----:B------:R-:W-:Y:S01]  /*0c00*/  LOP3.LUT R7, R38, 0x1fffffe0, RZ, 0xc0, !PT ;  /* 0x1fffffe026077812 */ /* 0x000fe200078ec0ff */
[----:B------:R-:W-:Y:S01]  /*0c10*/  IMAD.MOV.U32 R69, RZ, RZ, R33 ;  /* 0x000000ffff457224 */ /* 0x000fe200078e0021 */
[----:B------:R-:W-:Y:S01]  /*0c20*/  IMNMX R22, R22, 0x20, PT ;  /* 0x0000002016167817 */ /* 0x000fe20003800200 */
[----:B------:R-:W-:Y:S01]  /*0c30*/  IMAD.MOV.U32 R72, RZ, RZ, R34 ;  /* 0x000000ffff487224 */ /* 0x000fe200078e0022 */
[----:B------:R-:W-:Y:S01]  /*0c40*/  IMNMX R26, R6, 0x20, PT ;  /* 0x00000020061a7817 */ /* 0x000fe20003800200 */
[----:B------:R-:W-:Y:S01]  /*0c50*/  IMAD.MOV.U32 R73, RZ, RZ, R35 ;  /* 0x000000ffff497224 */ /* 0x000fe200078e0023 */
[----:B------:R-:W-:Y:S01]  /*0c60*/  LOP3.LUT R6, R24, UR26, R21, 0x96, !PT ;  /* 0x0000001a18067c12 */ /* 0x000fe2000f8e9615 */
[----:B------:R-:W-:Y:S01]  /*0c70*/  IMAD.IADD R24, R22, 0x1, R7 ;  /* 0x0000000116187824 */ /* 0x000fe200078e0207 */
[----:B------:R-:W-:Y:S01]  /*0c80*/  IADD3 R26, R7, R26, RZ ;  /* 0x0000001a071a7210 */ /* 0x000fe20007ffe0ff */
[----:B------:R-:W-:Y:S01]  /*0c90*/  HADD2.F32 R7, -RZ, R8.H0_H0 ;  /* 0x20000008ff077230 */ /* 0x000fe20000004100 */
[--C-:B------:R-:W-:Y:S01]  /*0ca0*/  SHF.R.U64 R84, R8, 0x10, R9.reuse ;  /* 0x0000001008547819 */ /* 0x100fe20000001209 */
[----:B------:R-:W-:Y:S01]  /*0cb0*/  IMAD.SHL.U32 R24, R24, 0x4, RZ ;  /* 0x0000000418187824 */ /* 0x000fe200078e00ff */
[----:B------:R-:W-:Y:S01]  /*0cc0*/  SHF.R.U32.HI R83, RZ, 0x10, R9 ;  /* 0x00000010ff537819 */ /* 0x000fe20000011609 */
[----:B------:R-:W-:Y:S01]  /*0cd0*/  HADD2.F32 R8, -RZ, R9.H0_H0 ;  /* 0x20000009ff087230 */ /* 0x000fe20000004100 */
[--C-:B------:R-:W-:Y:S01]  /*0ce0*/  SHF.R.U64 R86, R10, 0x10, R11.reuse ;  /* 0x000000100a567819 */ /* 0x100fe2000000120b */
[----:B------:R-:W-:Y:S01]  /*0cf0*/  HADD2.F32 R9, -RZ, R10.H0_H0 ;  /* 0x2000000aff097230 */ /* 0x000fe20000004100 */
[----:B------:R-:W-:Y:S01]  /*0d00*/  SHF.R.U32.HI R85, RZ, 0x10, R11 ;  /* 0x00000010ff557819 */ /* 0x000fe2000001160b */
[----:B------:R-:W0:Y:S01]  /*0d10*/  I2F.U32 R24, R24 ;  /* 0x0000001800187306 */ /* 0x000e220000201000 */
        /* <DEDUP_REMOVED lines=9> */
[----:B------:R-:W-:Y:S01]  /*0db0*/  SHF.R.U64 R23, R28, 0x10, R29 ;  /* 0x000000101c177819 */ /* 0x000fe2000000121d */
[----:B------:R-:W-:Y:S01]  /*0dc0*/  IMAD.MOV.U32 R77, RZ, RZ, R37 ;  /* 0x000000ffff4d7224 */ /* 0x000fe200078e0025 */
[----:B------:R-:W-:Y:S01]  /*0dd0*/  SHF.R.U32.HI R91, RZ, 0x10, R15 ;  /* 0x00000010ff5b7819 */ /* 0x000fe2000001160f */
[----:B------:R-:W-:Y:S01]  /*0de0*/  IMAD R5, R41, -0x326172a9, RZ ;  /* 0xcd9e8d5729057824 */ /* 0x000fe200078e02ff */
[----:B------:R-:W-:Y:S01]  /*0df0*/  SHF.R.U32.HI R62, RZ, 0x10, R29 ;  /* 0x00000010ff3e7819 */ /* 0x000fe2000001161d */
[----:B------:R-:W-:Y:S01]  /*0e00*/  IMAD.HI.U32 R28, R25, -0x326172a9, RZ ;  /* 0xcd9e8d57191c7827 */ /* 0x000fe200078e00ff */
[----:B0-----:R0:W1:Y:S01]  /*0e10*/  MUFU.RCP R87, R24 ;  /* 0x0000001800577308 */ /* 0x0010620000001000 */
[--C-:B------:R-:W-:Y:S01]  /*0e20*/  SHF.R.U64 R63, R30, 0x10, R31.reuse ;  /* 0x000000101e3f7819 */ /* 0x100fe2000000121f */
[----:B------:R-:W-:Y:S01]  /*0e30*/  HADD2.F32 R15, -RZ, R16.H0_H0 ;  /* 0x20000010ff0f7230 */ /* 0x000fe20000004100 */
[----:B------:R-:W-:Y:S01]  /*0e40*/  SHF.R.U32.HI R66, RZ, 0x10, R31 ;  /* 0x00000010ff427819 */ /* 0x000fe2000001161f */
[----:B------:R-:W-:Y:S01]  /*0e50*/  IMAD R22, R39, -0x2daee0ad, RZ ;  /* 0xd2511f5327167824 */ /* 0x000fe200078e02ff */
[----:B------:R-:W-:Y:S01]  /*0e60*/  MOV R68, R32 ;  /* 0x0000002000447202 */ /* 0x000fe20000000f00 */
[----:B------:R-:W-:Y:S01]  /*0e70*/  IMAD.MOV.U32 R96, RZ, RZ, 0x1 ;  /* 0x00000001ff607424 */ /* 0x000fe200078e00ff */
[--C-:B------:R-:W-:Y:S01]  /*0e80*/  SHF.R.U64 R67, R32, 0x10, R33.reuse ;  /* 0x0000001020437819 */ /* 0x100fe20000001221 */
[----:B------:R-:W-:Y:S01]  /*0e90*/  IMAD.MOV.U32 R21, RZ, RZ, RZ ;  /* 0x000000ffff157224 */ /* 0x000fe200078e00ff */
        /* <DEDUP_REMOVED lines=20> */
[----:B------:R-:W-:Y:S01]  /*0fe0*/  LOP3.LUT R19, R20, 0x3, RZ, 0xc0, !PT ;  /* 0x0000000314137812 */ /* 0x000fe200078ec0ff */
[----:B------:R-:W-:Y:S01]  /*0ff0*/  IMAD R20, R25, -0x326172a9, RZ ;  /* 0xcd9e8d5719147824 */ /* 0x000fe200078e02ff */
[----:B------:R-:W-:Y:S01]  /*1000*/  LOP3.LUT R5, R28, UR25, R5, 0x96, !PT ;  /* 0x000000191c057c12 */ /* 0x000fe2000f8e9605 */
        /* <DEDUP_REMOVED lines=29> */
[----:B01----:R-:W-:Y:S02]  /*11e0*/  HADD2.F32 R95, -RZ, R95.H0_H0 ;  /* 0x2000005fff5f7230 */ /* 0x003fe40000004100 */
.L_x_18631:
[----:B------:R-:W-:-:S04]  /*11f0*/  IMAD.MOV.U32 R110, RZ, RZ, 0x4 ;  /* 0x00000004ff6e7424 */ /* 0x000fc800078e00ff */
[----:B------:R-:W-:-:S05]  /*1200*/  IMAD.WIDE R108, R103, R110, c[0x0][0x1d0] ;  /* 0x00007400676c7625 */ /* 0x000fca00078e026e */
[----:B------:R0:W2:Y:S01]  /*1210*/  LDG.E R59, [R108.64] ;  /* 0x000000066c3b7981 */ /* 0x0000a2000c1e1900 */
[----:B------:R-:W-:-:S05]  /*1220*/  IMAD.WIDE R56, R103, R110, c[0x0][0x1d8] ;  /* 0x0000760067387625 */ /* 0x000fca00078e026e */
[----:B------:R1:W5:Y:S01]  /*1230*/  LDG.E R58, [R56.64] ;  /* 0x00000006383a7981 */ /* 0x000362000c1e1900 */
[----:B------:R-:W-:Y:S01]  /*1240*/  IMAD R111, R103, c[0x0][0x168], RZ ;  /* 0x00005a00676f7a24 */ /* 0x000fe200078e02ff */
[----:B------:R-:W-:Y:S01]  /*1250*/  BSSY B0, `(.L_x_18378) ;  /* 0x0000199000007945 */ /* 0x000fe20003800000 */
[----:B0-----:R-:W-:Y:S01]  /*1260*/  LOP3.LUT R108, R0, 0xff, RZ, 0xc0, !PT ;  /* 0x000000ff006c7812 */ /* 0x001fe200078ec0ff */
        /* <DEDUP_REMOVED lines=12> */
[----:B-1----:R-:W-:-:S04]  /*1330*/  ISETP.NE.U32.AND P3, PT, RZ, c[0x0][0x180], PT ;  /* 0x00006000ff007a0c */ /* 0x002fc80003f65070 */
[----:B------:R-:W-:Y:S02]  /*1340*/  ISETP.NE.AND.EX P3, PT, RZ, c[0x0][0x184], PT, P3 ;  /* 0x00006100ff007a0c */ /* 0x000fe40003f65330 */
[----:B------:R-:W-:-:S11]  /*1350*/  @P2 MOV R30, 0x10 ;  /* 0x00000010001e2802 */ /* 0x000fd60000000f00 */
[----:B------:R-:W-:-:S04]  /*1360*/  @P3 IMAD.MOV.U32 R56, RZ, RZ, 0x10 ;  /* 0x00000010ff383424 */ /* 0x000fc800078e00ff */
[----:B------:R-:W-:-:S04]  /*1370*/  @P3 IMAD.WIDE.U32 R56, R111, R56, c[0x0][0x180] ;  /* 0x000060006f383625 */ /* 0x000fc800078e0038 */
[----:B------:R-:W-:Y:S01]  /*1380*/  @P2 IMAD.WIDE.U32 R30, R109, R30, c[0x0][0x170] ;  /* 0x00005c006d1e2625 */ /* 0x000fe200078e001e */
[----:B------:R-:W2:Y:S01]  /*1390*/  @P3 LDG.E.128 R24, [R56.64] ;  /* 0x0000000638183981 */ /* 0x000ea2000c1e1d00 */
[----:B------:R-:W-:-:S03]  /*13a0*/  ISETP.GT.AND P4, PT, R59, RZ, PT ;  /* 0x000000ff3b00720c */ /* 0x000fc60003f84270 */
[----:B------:R0:W5:Y:S01]  /*13b0*/  @P2 LDG.E.128 R32, [R30.64] ;  /* 0x000000061e202981 */ /* 0x000162000c1e1d00 */
[----:B------:R-:W-:Y:S09]  /*13c0*/  BSSY B1, `(.L_x_18380) ;  /* 0x000005b000017945 */ /* 0x000ff20003800000 */
        /* <DEDUP_REMOVED lines=17> */
.L_x_18383:
[----:B------:R-:W-:Y:S02]  /*14e0*/  IMAD.MOV.U32 R114, RZ, RZ, R20 ;  /* 0x000000ffff727224 */ /* 0x000fe400078e0014 */
.L_x_18384:
[----:B------:R-:W-:Y:S05]  /*14f0*/  BSYNC B2 ;  /* 0x0000000000027941 */ /* 0x000fea0003800000 */
.L_x_18382:
        /* <DEDUP_REMOVED lines=16> */
.L_x_18388:
[----:B------:R-:W-:Y:S05]  /*1600*/  BSYNC B3 ;  /* 0x0000000000037941 */ /* 0x000fea0003800000 */
.L_x_18387:
        /* <DEDUP_REMOVED lines=44> */
.L_x_18386:
[----:B------:R-:W-:Y:S05]  /*18d0*/  BSYNC B2 ;  /* 0x0000000000027941 */ /* 0x000fea0003800000 */
.L_x_18385:
[----:B------:R-:W0:Y:S01]  /*18e0*/  I2F.U32 R19, R114 ;  /* 0x0000007200137306 */ /* 0x000e220000201000 */
[----:B------:R-:W-:Y:S01]  /*18f0*/  HFMA2.MMA R30, -RZ, RZ, 0.1171875, 0 ;  /* 0x2f800000ff1e7435 */ /* 0x000fe200000001ff */
[----:B-----5:R-:W-:-:S04]  /*1900*/  FMUL.FTZ R28, R32, c[0x0][0x1ec] ;  /* 0x00007b00201c7a20 */ /* 0x020fc80000410000 */
[----:B------:R-:W-:-:S05]  /*1910*/  FMUL.FTZ R28, R28, c[0x0][0x1e8] ;  /* 0x00007a001c1c7a20 */ /* 0x000fca0000410000 */
[----:B0-----:R-:W-:-:S05]  /*1920*/  FFMA.FTZ R19, R19, R30, 1.1641532182693481445e-10 ;  /* 0x2f00000013137423 */ /* 0x001fca000001001e */
[----:B------:R-:W-:-:S04]  /*1930*/  FSETP.GTU.FTZ.AND P5, PT, R19, c[0x0][0x1e4], PT ;  /* 0x0000790013007a0b */ /* 0x000fc80003fbc000 */
[----:B------:R-:W-:Y:S02]  /*1940*/  FSEL R28, R28, RZ, !P5 ;  /* 0x000000ff1c1c7208 */ /* 0x000fe40006800000 */
[----:B------:R-:W-:-:S03]  /*1950*/  SEL R98, RZ, 0x1, P5 ;  /* 0x00000001ff627807 */ /* 0x000fc60002800000 */
[----:B------:R-:W-:Y:S02]  /*1960*/  @P3 FADD.FTZ R28, R24, R28 ;  /* 0x0000001c181c3221 */ /* 0x000fe40000010000 */
.L_x_18381:
[----:B0-----:R-:W-:Y:S05]  /*1970*/  BSYNC B1 ;  /* 0x0000000000017941 */ /* 0x001fea0003800000 */
.L_x_18380:
        /* <DEDUP_REMOVED lines=18> */
.L_x_18392:
[----:B------:R-:W-:Y:S02]  /*1aa0*/  IMAD.MOV.U32 R19, RZ, RZ, R20 ;  /* 0x000000ffff137224 */ /* 0x000fe400078e0014 */
.L_x_18393:
[----:B------:R-:W-:Y:S05]  /*1ab0*/  BSYNC B2 ;  /* 0x0000000000027941 */ /* 0x000fea0003800000 */
.L_x_18391:
        /* <DEDUP_REMOVED lines=16> */
.L_x_18397:
[----:B------:R-:W-:Y:S05]  /*1bc0*/  BSYNC B3 ;  /* 0x0000000000037941 */ /* 0x000fea0003800000 */
.L_x_18396:
        /* <DEDUP_REMOVED lines=44> */
.L_x_18395:
[----:B------:R-:W-:Y:S05]  /*1e90*/  BSYNC B2 ;  /* 0x0000000000027941 */ /* 0x000fea0003800000 */
.L_x_18394:
        /* <DEDUP_REMOVED lines=9> */
.L_x_18390:
[----:B------:R-:W-:Y:S05]  /*1f30*/  BSYNC B1 ;  /* 0x0000000000017941 */ /* 0x000fea0003800000 */
.L_x_18389:
        /* <DEDUP_REMOVED lines=18> */
.L_x_18401:
[----:B------:R-:W-:Y:S02]  /*2060*/  IMAD.MOV.U32 R19, RZ, RZ, R20 ;  /* 0x000000ffff137224 */ /* 0x000fe400078e0014 */
.L_x_18402:
[----:B------:R-:W-:Y:S05]  /*2070*/  BSYNC B2 ;  /* 0x0000000000027941 */ /* 0x000fea0003800000 */
.L_x_18400:
        /* <DEDUP_REMOVED lines=16> */
.L_x_18406:
[----:B------:R-:W-:Y:S05]  /*2180*/  BSYNC B3 ;  /* 0x0000000000037941 */ /* 0x000fea0003800000 */
.L_x_18405:
        /* <DEDUP_REMOVED lines=44> */
.L_x_18404:
[----:B------:R-:W-:Y:S05]  /*2450*/  BSYNC B2 ;  /* 0x0000000000027941 */ /* 0x000fea0003800000 */
.L_x_18403:
        /* <DEDUP_REMOVED lines=9> */
.L_x_18399:
[----:B------:R-:W-:Y:S05]  /*24f0*/  BSYNC B1 ;  /* 0x0000000000017941 */ /* 0x000fea0003800000 */
.L_x_18398:
        /* <DEDUP_REMOVED lines=18> */
.L_x_18410:
[----:B------:R-:W-:Y:S02]  /*2620*/  IMAD.MOV.U32 R118, RZ, RZ, R20 ;  /* 0x000000ffff767224 */ /* 0x000fe400078e0014 */
.L_x_18411:
[----:B------:R-:W-:Y:S05]  /*2630*/  BSYNC B2 ;  /* 0x0000000000027941 */ /* 0x000fea0003800000 */
.L_x_18409:
        /* <DEDUP_REMOVED lines=16> */
.L_x_18415:
[----:B------:R-:W-:Y:S05]  /*2740*/  BSYNC B3 ;  /* 0x0000000000037941 */ /* 0x000fea0003800000 */
.L_x_18414:
        /* <DEDUP_REMOVED lines=44> */
.L_x_18413:
[----:B------:R-:W-:Y:S05]  /*2a10*/  BSYNC B2 ;  /* 0x0000000000027941 */ /* 0x000fea0003800000 */
.L_x_18412:
        /* <DEDUP_REMOVED lines=9> */
.L_x_18408:
[----:B------:R-:W-:Y:S05]  /*2ab0*/  BSYNC B1 ;  /* 0x0000000000017941 */ /* 0x000fea0003800000 */
.L_x_18407:
[----:B------:R-:W-:Y:S01]  /*2ac0*/  IMAD.MOV.U32 R56, RZ, RZ, 0x10 ;  /* 0x00000010ff387424 */ /* 0x000fe200078e00ff */
[----:B------:R-:W-:Y:S03]  /*2ad0*/  BSSY B1, `(.L_x_18416) ;  /* 0x000000e000017945 */ /* 0x000fe60003800000 */
[----:B------:R-:W-:-:S05]  /*2ae0*/  IMAD.WIDE.U32 R56, R111, R56, c[0x0][0x188] ;  /* 0x000062006f387625 */ /* 0x000fca00078e0038 */
[----:B------:R0:W-:Y:S01]  /*2af0*/  STG.E.128 [R56.64], R28 ;  /* 0x0000001c38007986 */ /* 0x0001e2000c101d06 */
[----:B------:R-:W-:Y:S05]  /*2b00*/  @!P2 BRA `(.L_x_18417) ;  /* 0x000000a00000a947 */ /* 0x000fea0003800000 */
[----:B0-----:R-:W-:Y:S01]  /*2b10*/  IMAD.U32 R57, R100, 0x10000, RZ ;  /* 0x0001000064397824 */ /* 0x001fe200078e00ff */
[----:B------:R-:W-:Y:S02]  /*2b20*/  LOP3.LUT R56, R101, 0xffff, RZ, 0xc0, !PT ;  /* 0x0000ffff65387812 */ /* 0x000fe400078ec0ff */
[----:B------:R-:W-:Y:S02]  /*2b30*/  LOP3.LUT R113, R99, 0xff, RZ, 0xc0, !PT ;  /* 0x000000ff63717812 */ /* 0x000fe400078ec0ff */
[----:B------:R-:W-:Y:S02]  /*2b40*/  LOP3.LUT R57, R57, 0xff0000, RZ, 0xc0, !PT ;  /* 0x00ff000039397812 */ /* 0x000fe400078ec0ff */
[----:B------:R-:W-:-:S03]  /*2b50*/  LOP3.LUT R112, R98, 0xff, RZ, 0xc0, !PT ;  /* 0x000000ff62707812 */ /* 0x000fc600078ec0ff */
[----:B------:R-:W-:-:S05]  /*2b60*/  IMAD R56, R56, 0x1000000, R57 ;  /* 0x0100000038387824 */ /* 0x000fca00078e0239 */
[----:B------:R-:W-:Y:S01]  /*2b70*/  LEA R113, R113, R56, 0x8 ;  /* 0x0000003871717211 */ /* 0x000fe200078e40ff */
[----:B------:R-:W-:-:S04]  /*2b80*/  IMAD.WIDE.U32 R56, R109, R110, c[0x0][0x190] ;  /* 0x000064006d387625 */ /* 0x000fc800078e006e */
[----:B------:R-:W-:-:S05]  /*2b90*/  IMAD.IADD R113, R113, 0x1, R112 ;  /* 0x0000000171717824 */ /* 0x000fca00078e0270 */
[----:B------:R0:W-:Y:S02]  /*2ba0*/  STG.E [R56.64], R113 ;  /* 0x0000007138007986 */ /* 0x0001e4000c101906 */
.L_x_18417:
[----:B------:R-:W-:Y:S05]  /*2bb0*/  BSYNC B1 ;  /* 0x0000000000017941 */ /* 0x000fea0003800000 */
.L_x_18416:
[----:B------:R-:W-:Y:S02]  /*2bc0*/  IADD3 R111, R111, 0x100, RZ ;  /* 0x000001006f6f7810 */ /* 0x000fe40007ffe0ff */
[----:B------:R-:W-:Y:S02]  /*2bd0*/  IADD3 R109, R109, 0x100, RZ ;  /* 0x000001006d6d7810 */ /* 0x000fe40007ffe0ff */
.L_x_18379:
[----:B-1----:R-:W-:Y:S05]  /*2be0*/  BSYNC B0 ;  /* 0x0000000000007941 */ /* 0x002fea0003800000 */
.L_x_18378:
[----:B------:R-:W-:Y:S01]  /*2bf0*/  ISETP.NE.AND P3, PT, R107, RZ, PT ;  /* 0x000000ff6b00720c */ /* 0x000fe20003f65270 */
[----:B------:R-:W-:-:S12]  /*2c00*/  BSSY B0, `(.L_x_18418) ;  /* 0x000018d000007945 */ /* 0x000fd80003800000 */
[----:B------:R-:W-:Y:S05]  /*2c10*/  @!P3 BRA `(.L_x_18419) ;  /* 0x000018b00000b947 */ /* 0x000fea0003800000 */
[----:B------:R-:W-:-:S04]  /*2c20*/  ISETP.NE.U32.AND P3, PT, RZ, c[0x0][0x180], PT ;  /* 0x00006000ff007a0c */ /* 0x000fc80003f65070 */
[----:B------:R-:W-:Y:S01]  /*2c30*/  ISETP.NE.AND.EX P3, PT, RZ, c[0x0][0x184], PT, P3 ;  /* 0x00006100ff007a0c */ /* 0x000fe20003f65330 */
[----:B------:R-:W-:-:S04]  /*2c40*/  @P2 IMAD.MOV.U32 R38, RZ, RZ, 0x10 ;  /* 0x00000010ff262424 */ /* 0x000fc800078e00ff */
[----:B------:R-:W-:-:S05]  /*2c50*/  @P2 IMAD.WIDE.U32 R38, R109, R38, c[0x0][0x170] ;  /* 0x00005c006d262625 */ /* 0x000fca00078e0026 */
[----:B-----5:R1:W5:Y:S03]  /*2c60*/  @P2 LDG.E.128 R32, [R38.64] ;  /* 0x0000000626202981 */ /* 0x020366000c1e1d00 */
[----:B0-----:R-:W-:-:S04]  /*2c70*/  @P3 IMAD.MOV.U32 R56, RZ, RZ, 0x10 ;  /* 0x00000010ff383424 */ /* 0x001fc800078e00ff */
[----:B------:R-:W-:-:S05]  /*2c80*/  @P3 IMAD.WIDE.U32 R56, R111, R56, c[0x0][0x180] ;  /* 0x000060006f383625 */ /* 0x000fca00078e0038 */
[----:B------:R-:W2:Y:S01]  /*2c90*/  @P3 LDG.E.128 R24, [R56.64] ;  /* 0x0000000638183981 */ /* 0x000ea2000c1e1d00 */
        /* <DEDUP_REMOVED lines=19> */
.L_x_18423:
[----:B------:R-:W-:Y:S02]  /*2dd0*/  MOV R114, R20 ;  /* 0x0000001400727202 */ /* 0x000fe40000000f00 */
.L_x_18424:
[----:B------:R-:W-:Y:S05]  /*2de0*/  BSYNC B2 ;  /* 0x0000000000027941 */ /* 0x000fea0003800000 */
.L_x_18422:
        /* <DEDUP_REMOVED lines=16> */
.L_x_18428:
[----:B------:R-:W-:Y:S05]  /*2ef0*/  BSYNC B3 ;  /* 0x0000000000037941 */ /* 0x000fea0003800000 */
.L_x_18427:
        /* <DEDUP_REMOVED lines=44> */
.L_x_18426:
[----:B------:R-:W-:Y:S05]  /*31c0*/  BSYNC B2 ;  /* 0x0000000000027941 */ /* 0x000fea0003800000 */
.L_x_18425:
[----:B------:R-:W0:Y:S01]  /*31d0*/  I2F.U32 R19, R114 ;  /* 0x0000007200137306 */ /* 0x000e220000201000 */
[----:B------:R-:W-:Y:S02]  /*31e0*/  IMAD.MOV.U32 R36, RZ, RZ, 0x2f800000 ;  /* 0x2f800000ff247424 */ /* 0x000fe400078e00ff */
[----:B-----5:R-:W-:-:S04]  /*31f0*/  FMUL.FTZ R37, R32, c[0x0][0x1ec] ;  /* 0x00007b0020257a20 */ /* 0x020fc80000410000 */
[----:B------:R-:W-:Y:S02]  /*3200*/  FMUL.FTZ R37, R37, c[0x0][0x1e8] ;  /* 0x00007a0025257a20 */ /* 0x000fe40000410000 */
[----:B0-----:R-:W-:-:S05]  /*3210*/  FFMA.FTZ R19, R19, R36, 1.1641532182693481445e-10 ;  /* 0x2f00000013137423 */ /* 0x001fca0000010024 */
[----:B------:R-:W-:-:S04]  /*3220*/  FSETP.GTU.FTZ.AND P5, PT, R19, c[0x0][0x1e4], PT ;  /* 0x0000790013007a0b */ /* 0x000fc80003fbc000 */
[----:B------:R-:W-:Y:S02]  /*3230*/  FSEL R36, R37, RZ, !P5 ;  /* 0x000000ff25247208 */ /* 0x000fe40006800000 */
[----:B------:R-:W-:-:S03]  /*3240*/  SEL R98, RZ, 0x1, P5 ;  /* 0x00000001ff627807 */ /* 0x000fc60002800000 */
[----:B------:R-:W-:Y:S02]  /*3250*/  @P3 FADD.FTZ R36, R24, R36 ;  /* 0x0000002418243221 */ /* 0x000fe40000010000 */
.L_x_18421:
[----:B-1----:R-:W-:Y:S05]  /*3260*/  BSYNC B1 ;  /* 0x0000000000017941 */ /* 0x002fea0003800000 */
.L_x_18420:
        /* <DEDUP_REMOVED lines=18> */
.L_x_18432:
[----:B------:R-:W-:Y:S02]  /*3390*/  MOV R19, R20 ;  /* 0x0000001400137202 */ /* 0x000fe40000000f00 */
.L_x_18433:
[----:B------:R-:W-:Y:S05]  /*33a0*/  BSYNC B2 ;  /* 0x0000000000027941 */ /* 0x000fea0003800000 */
.L_x_18431:
        /* <DEDUP_REMOVED lines=16> */
.L_x_18437:
[----:B------:R-:W-:Y:S05]  /*34b0*/  BSYNC B3 ;  /* 0x0000000000037941 */ /* 0x000fea0003800000 */
.L_x_18436:
        /* <DEDUP_REMOVED lines=44> */
.L_x_18435:
[----:B------:R-:W-:Y:S05]  /*3780*/  BSYNC B2 ;  /* 0x0000000000027941 */ /* 0x000fea0003800000 */
.L_x_18434:
        /* <DEDUP_REMOVED lines=9> */
.L_x_18430:
[----:B------:R-:W-:Y:S05]  /*3820*/  BSYNC B1 ;  /* 0x0000000000017941 */ /* 0x000fea0003800000 */
.L_x_18429:
        /* <DEDUP_REMOVED lines=18> */
.L_x_18441:
[----:B------:R-:W-:Y:S02]  /*3950*/  MOV R19, R20 ;  /* 0x0000001400137202 */ /* 0x000fe40000000f00 */
.L_x_18442:
[----:B------:R-:W-:Y:S05]  /*3960*/  BSYNC B2 ;  /* 0x0000000000027941 */ /* 0x000fea0003800000 */
.L_x_18440:
        /* <DEDUP_REMOVED lines=16> */
.L_x_18446:
[----:B------:R-:W-:Y:S05]  /*3a70*/  BSYNC B3 ;  /* 0x0000000000037941 */ /* 0x000fea0003800000 */
.L_x_18445:
        /* <DEDUP_REMOVED lines=44> */
.L_x_18444:
[----:B------:R-:W-:Y:S05]  /*3d40*/  BSYNC B2 ;  /* 0x0000000000027941 */ /* 0x000fea0003800000 */
.L_x_18443:
        /* <DEDUP_REMOVED lines=9> */
.L_x_18439:
[----:B------:R-:W-:Y:S05]  /*3de0*/  BSYNC B1 ;  /* 0x0000000000017941 */ /* 0x000fea0003800000 */
.L_x_18438:
        /* <DEDUP_REMOVED lines=18> */
.L_x_18450:
[----:B------:R-:W-:Y:S02]  /*3f10*/  MOV R118, R20 ;  /* 0x0000001400767202 */ /* 0x000fe40000000f00 */
.L_x_18451:
[----:B------:R-:W-:Y:S05]  /*3f20*/  BSYNC B2 ;  /* 0x0000000000027941 */ /* 0x000fea0003800000 */
.L_x_18449:
        /* <DEDUP_REMOVED lines=16> */
.L_x_18455:
[----:B------:R-:W-:Y:S05]  /*4030*/  BSYNC B3 ;  /* 0x0000000000037941 */ /* 0x000fea0003800000 */
.L_x_18454:
        /* <DEDUP_REMOVED lines=44> */
.L_x_18453:
[----:B------:R-:W-:Y:S05]  /*4300*/  BSYNC B2 ;  /* 0x0000000000027941 */ /* 0x000fea0003800000 */
.L_x_18452:
        /* <DEDUP_REMOVED lines=9> */
.L_x_18448:
[----:B------:R-:W-:Y:S05]  /*43a0*/  BSYNC B1 ;  /* 0x0000000000017941 */ /* 0x000fea0003800000 */
.L_x_18447:
[----:B------:R-:W-:Y:S01]  /*43b0*/  HFMA2.MMA R56, -RZ, RZ, 0, 9.5367431640625e-07 ;  /* 0x00000010ff387435 */ /* 0x000fe200000001ff */
[----:B------:R-:W-:Y:S09]  /*43c0*/  BSSY B1, `(.L_x_18456) ;  /* 0x000000e000017945 */ /* 0x000ff20003800000 */
        /* <DEDUP_REMOVED lines=8> */
[----:B------:R-:W-:-:S04]  /*4450*/  IMAD R56, R56, 0x1000000, R57 ;  /* 0x0100000038387824 */ /* 0x000fc800078e0239 */
[----:B------:R-:W-:Y:S02]  /*4460*/  IMAD R113, R113, 0x100, R56 ;  /* 0x0000010071717824 */ /* 0x000fe400078e0238 */
[----:B------:R-:W-:-:S03]  /*4470*/  IMAD.WIDE.U32 R56, R109, R110, c[0x0][0x190] ;  /* 0x000064006d387625 */ /* 0x000fc600078e006e */
[----:B------:R-:W-:-:S05]  /*4480*/  IADD3 R113, R113, R112, RZ ;  /* 0x0000007071717210 */ /* 0x000fca0007ffe0ff */
[----:B------:R0:W-:Y:S02]  /*4490*/  STG.E [R56.64], R113 ;  /* 0x0000007138007986 */ /* 0x0001e4000c101906 */
.L_x_18457:
[----:B------:R-:W-:Y:S05]  /*44a0*/  BSYNC B1 ;  /* 0x0000000000017941 */ /* 0x000fea0003800000 */
.L_x_18456:
[----:B------:R-:W-:Y:S02]  /*44b0*/  IADD3 R111, R111, 0x100, RZ ;  /* 0x000001006f6f7810 */ /* 0x000fe40007ffe0ff */
[----:B------:R-:W-:Y:S02]  /*44c0*/  IADD3 R109, R109, 0x100, RZ ;  /* 0x000001006d6d7810 */ /* 0x000fe40007ffe0ff */
.L_x_18419:
[----:B------:R-:W-:Y:S05]  /*44d0*/  BSYNC B0 ;  /* 0x0000000000007941 */ /* 0x000fea0003800000 */
.L_x_18418:
        /* <DEDUP_REMOVED lines=30> */
.L_x_18463:
[----:B------:R-:W-:Y:S02]  /*46c0*/  IMAD.MOV.U32 R114, RZ, RZ, R20 ;  /* 0x000000ffff727224 */ /* 0x000fe400078e0014 */
.L_x_18464:
[----:B------:R-:W-:Y:S05]  /*46d0*/  BSYNC B2 ;  /* 0x0000000000027941 */ /* 0x000fea0003800000 */
.L_x_18462:
        /* <DEDUP_REMOVED lines=16> */
.L_x_18468:
[----:B------:R-:W-:Y:S05]  /*47e0*/  BSYNC B3 ;  /* 0x0000000000037941 */ /* 0x000fea0003800000 */
.L_x_18467:
        /* <DEDUP_REMOVED lines=44> */
.L_x_18466:
[----:B------:R-:W-:Y:S05]  /*4ab0*/  BSYNC B2 ;  /* 0x0000000000027941 */ /* 0x000fea0003800000 */
.L_x_18465:
        /* <DEDUP_REMOVED lines=9> */
.L_x_18461:
[----:B-1----:R-:W-:Y:S05]  /*4b50*/  BSYNC B1 ;  /* 0x0000000000017941 */ /* 0x002fea0003800000 */
.L_x_18460:
        /* <DEDUP_REMOVED lines=18> */
.L_x_18472:
[----:B------:R-:W-:Y:S02]  /*4c80*/  IMAD.MOV.U32 R19, RZ, RZ, R20 ;  /* 0x000000ffff137224 */ /* 0x000fe400078e0014 */
.L_x_18473:
[----:B------:R-:W-:Y:S05]  /*4c90*/  BSYNC B2 ;  /* 0x0000000000027941 */ /* 0x000fea0003800000 */
.L_x_18471:
        /* <DEDUP_REMOVED lines=16> */
.L_x_18477:
[----:B------:R-:W-:Y:S05]  /*4da0*/  BSYNC B3 ;  /* 0x0000000000037941 */ /* 0x000fea0003800000 */
.L_x_18476:
        /* <DEDUP_REMOVED lines=44> */
.L_x_18475:
[----:B------:R-:W-:Y:S05]  /*5070*/  BSYNC B2 ;  /* 0x0000000000027941 */ /* 0x000fea0003800000 */
.L_x_18474:
        /* <DEDUP_REMOVED lines=9> */
.L_x_18470:
[----:B------:R-:W-:Y:S05]  /*5110*/  BSYNC B1 ;  /* 0x0000000000017941 */ /* 0x000fea0003800000 */
.L_x_18469:
        /* <DEDUP_REMOVED lines=18> */
.L_x_18481:
[----:B------:R-:W-:Y:S02]  /*5240*/  IMAD.MOV.U32 R19, RZ, RZ, R20 ;  /* 0x000000ffff137224 */ /* 0x000fe400078e0014 */
.L_x_18482:
[----:B------:R-:W-:Y:S05]  /*5250*/  BSYNC B2 ;  /* 0x0000000000027941 */ /* 0x000fea0003800000 */
.L_x_18480:
        /* <DEDUP_REMOVED lines=16> */
.L_x_18486:
[----:B------:R-:W-:Y:S05]  /*5360*/  BSYNC B3 ;  /* 0x0000000000037941 */ /* 0x000fea0003800000 */
.L_x_18485:
        /* <DEDUP_REMOVED lines=44> */
.L_x_18484:
[----:B------:R-:W-:Y:S05]  /*5630*/  BSYNC B2 ;  /* 0x0000000000027941 */ /* 0x000fea0003800000 */
.L_x_18483:
        /* <DEDUP_REMOVED lines=9> */
.L_x_18479:
[----:B------:R-:W-:Y:S05]  /*56d0*/  BSYNC B1 ;  /* 0x0000000000017941 */ /* 0x000fea0003800000 */
.L_x_18478:
        /* <DEDUP_REMOVED lines=18> */
.L_x_18490:
[----:B------:R-:W-:Y:S02]  /*5800*/  IMAD.MOV.U32 R118, RZ, RZ, R20 ;  /* 0x000000ffff767224 */ /* 0x000fe400078e0014 */
.L_x_18491:
[----:B------:R-:W-:Y:S05]  /*5810*/  BSYNC B2 ;  /* 0x0000000000027941 */ /* 0x000fea0003800000 */
.L_x_18489:
        /* <DEDUP_REMOVED lines=16> */
.L_x_18495:
[----:B------:R-:W-:Y:S05]  /*5920*/  BSYNC B3 ;  /* 0x0000000000037941 */ /* 0x000fea0003800000 */
.L_x_18494:
        /* <DEDUP_REMOVED lines=44> */
.L_x_18493:
[----:B------:R-:W-:Y:S05]  /*5bf0*/  BSYNC B2 ;  /* 0x0000000000027941 */ /* 0x000fea0003800000 */
.L_x_18492:
        /* <DEDUP_REMOVED lines=9> */
.L_x_18488:
[----:B------:R-:W-:Y:S05]  /*5c90*/  BSYNC B1 ;  /* 0x0000000000017941 */ /* 0x000fea0003800000 */
.L_x_18487:
[----:B------:R-:W-:Y:S01]  /*5ca0*/  IMAD.MOV.U32 R56, RZ, RZ, 0x10 ;  /* 0x00000010ff387424 */ /* 0x000fe200078e00ff */
[----:B------:R-:W-:Y:S03]  /*5cb0*/  BSSY B1, `(.L_x_18496) ;  /* 0x000000e000017945 */ /* 0x000fe60003800000 */
[----:B------:R-:W-:-:S05]  /*5cc0*/  IMAD.WIDE.U32 R56, R111, R56, c[0x0][0x188] ;  /* 0x000062006f387625 */ /* 0x000fca00078e0038 */
[----:B------:R0:W-:Y:S01]  /*5cd0*/  STG.E.128 [R56.64], R40 ;  /* 0x0000002838007986 */ /* 0x0001e2000c101d06 */
[----:B------:R-:W-:Y:S05]  /*5ce0*/  @!P2 BRA `(.L_x_18497) ;  /* 0x000000a00000a947 */ /* 0x000fea0003800000 */
[----:B0-----:R-:W-:Y:S02]  /*5cf0*/  SHF.L.U32 R57, R100, 0x10, RZ ;  /* 0x0000001064397819 */ /* 0x001fe400000006ff */
[----:B------:R-:W-:Y:S02]  /*5d00*/  LOP3.LUT R56, R101, 0xffff, RZ, 0xc0, !PT ;  /* 0x0000ffff65387812 */ /* 0x000fe400078ec0ff */
[----:B------:R-:W-:Y:S02]  /*5d10*/  LOP3.LUT R57, R57, 0xff0000, RZ, 0xc0, !PT ;  /* 0x00ff000039397812 */ /* 0x000fe400078ec0ff */
[----:B------:R-:W-:Y:S02]  /*5d20*/  LOP3.LUT R113, R99, 0xff, RZ, 0xc0, !PT ;  /* 0x000000ff63717812 */ /* 0x000fe400078ec0ff */
[----:B------:R-:W-:Y:S01]  /*5d30*/  LOP3.LUT R112, R98, 0xff, RZ, 0xc0, !PT ;  /* 0x000000ff62707812 */ /* 0x000fe200078ec0ff */
[----:B------:R-:W-:-:S04]  /*5d40*/  IMAD R56, R56, 0x1000000, R57 ;  /* 0x0100000038387824 */ /* 0x000fc800078e0239 */
[----:B------:R-:W-:Y:S02]  /*5d50*/  IMAD R113, R113, 0x100, R56 ;  /* 0x0000010071717824 */ /* 0x000fe400078e0238 */
[----:B------:R-:W-:-:S04]  /*5d60*/  IMAD.WIDE.U32 R56, R109, R110, c[0x0][0x190] ;  /* 0x000064006d387625 */ /* 0x000fc800078e006e */
[----:B------:R-:W-:-:S05]  /*5d70*/  IMAD.IADD R113, R113, 0x1, R112 ;  /* 0x0000000171717824 */ /* 0x000fca00078e0270 */
[----:B------:R0:W-:Y:S02]  /*5d80*/  STG.E [R56.64], R113 ;  /* 0x0000007138007986 */ /* 0x0001e4000c101906 */
.L_x_18497:
[----:B------:R-:W-:Y:S05]  /*5d90*/  BSYNC B1 ;  /* 0x0000000000017941 */ /* 0x000fea0003800000 */
.L_x_18496:
[----:B------:R-:W-:Y:S02]  /*5da0*/  IADD3 R111, R111, 0x100, RZ ;  /* 0x000001006f6f7810 */ /* 0x000fe40007ffe0ff */
[----:B------:R-:W-:Y:S02]  /*5db0*/  IADD3 R109, R109, 0x100, RZ ;  /* 0x000001006d6d7810 */ /* 0x000fe40007ffe0ff */
.L_x_18459:
[----:B------:R-:W-:Y:S05]  /*5dc0*/  BSYNC B0 ;  /* 0x0000000000007941 */ /* 0x000fea0003800000 */
.L_x_18458:
[----:B------:R-:W-:Y:S01]  /*5dd0*/  ISETP.NE.AND P3, PT, R105, RZ, PT ;  /* 0x000000ff6900720c */ /* 0x000fe20003f65270 */
[----:B------:R-:W-:-:S12]  /*5de0*/  BSSY B0, `(.L_x_18498) ;  /* 0x000018d000007945 */ /* 0x000fd80003800000 */
[----:B------:R-:W-:Y:S05]  /*5df0*/  @!P3 BRA `(.L_x_18499) ;  /* 0x000018b00000b947 */ /* 0x000fea0003800000 */
[----:B------:R-:W-:-:S04]  /*5e00*/  ISETP.NE.U32.AND P3, PT, RZ, c[0x0][0x180], PT ;  /* 0x00006000ff007a0c */ /* 0x000fc80003f65070 */
[----:B------:R-:W-:Y:S01]  /*5e10*/  ISETP.NE.AND.EX P3, PT, RZ, c[0x0][0x184], PT, P3 ;  /* 0x00006100ff007a0c */ /* 0x000fe20003f65330 */
[----:B------:R-:W-:-:S12]  /*5e20*/  @P2 IMAD.MOV.U32 R46, RZ, RZ, 0x10 ;  /* 0x00000010ff2e2424 */ /* 0x000fd800078e00ff */
[----:B0-----:R-:W-:Y:S01]  /*5e30*/  @P3 MOV R56, 0x10 ;  /* 0x0000001000383802 */ /* 0x001fe20000000f00 */
[----:B------:R-:W-:-:S04]  /*5e40*/  @P2 IMAD.WIDE.U32 R46, R109, R46, c[0x0][0x170] ;  /* 0x00005c006d2e2625 */ /* 0x000fc800078e002e */
[----:B------:R-:W-:Y:S01]  /*5e50*/  @P3 IMAD.WIDE.U32 R56, R111, R56, c[0x0][0x180] ;  /* 0x000060006f383625 */ /* 0x000fe200078e0038 */
[----:B-----5:R0:W5:Y:S04]  /*5e60*/  @P2 LDG.E.128 R32, [R46.64] ;  /* 0x000000062e202981 */ /* 0x020168000c1e1d00 */
        /* <DEDUP_REMOVED lines=20> */
.L_x_18503:
[----:B------:R-:W-:Y:S02]  /*5fb0*/  IMAD.MOV.U32 R114, RZ, RZ, R20 ;  /* 0x000000ffff727224 */ /* 0x000fe400078e0014 */
.L_x_18504:
[----:B------:R-:W-:Y:S05]  /*5fc0*/  BSYNC B2 ;  /* 0x0000000000027941 */ /* 0x000fea0003800000 */
.L_x_18502:
        /* <DEDUP_REMOVED lines=16> */
.L_x_18508:
[----:B------:R-:W-:Y:S05]  /*60d0*/  BSYNC B3 ;  /* 0x0000000000037941 */ /* 0x000fea0003800000 */
.L_x_18507:
        /* <DEDUP_REMOVED lines=44> */
.L_x_18506:
[----:B------:R-:W-:Y:S05]  /*63a0*/  BSYNC B2 ;  /* 0x0000000000027941 */ /* 0x000fea0003800000 */
.L_x_18505:
        /* <DEDUP_REMOVED lines=9> */
.L_x_18501:
[----:B0-----:R-:W-:Y:S05]  /*6440*/  BSYNC B1 ;  /* 0x0000000000017941 */ /* 0x001fea0003800000 */
.L_x_18500:
        /* <DEDUP_REMOVED lines=18> */
.L_x_18512:
[----:B------:R-:W-:Y:S02]  /*6570*/  IMAD.MOV.U32 R19, RZ, RZ, R20 ;  /* 0x000000ffff137224 */ /* 0x000fe400078e0014 */
.L_x_18513:
[----:B------:R-:W-:Y:S05]  /*6580*/  BSYNC B2 ;  /* 0x0000000000027941 */ /* 0x000fea0003800000 */
.L_x_18511:
        /* <DEDUP_REMOVED lines=16> */
.L_x_18517:
[----:B------:R-:W-:Y:S05]  /*6690*/  BSYNC B3 ;  /* 0x0000000000037941 */ /* 0x000fea0003800000 */
.L_x_18516:
        /* <DEDUP_REMOVED lines=44> */
.L_x_18515:
[----:B------:R-:W-:Y:S05]  /*6960*/  BSYNC B2 ;  /* 0x0000000000027941 */ /* 0x000fea0003800000 */
.L_x_18514:
        /* <DEDUP_REMOVED lines=9> */
.L_x_18510:
[----:B------:R-:W-:Y:S05]  /*6a00*/  BSYNC B1 ;  /* 0x0000000000017941 */ /* 0x000fea0003800000 */
.L_x_18509:
        /* <DEDUP_REMOVED lines=18> */
.L_x_18521:
[----:B------:R-:W-:Y:S02]  /*6b30*/  IMAD.MOV.U32 R19, RZ, RZ, R20 ;  /* 0x000000ffff137224 */ /* 0x000fe400078e0014 */
.L_x_18522:
[----:B------:R-:W-:Y:S05]  /*6b40*/  BSYNC B2 ;  /* 0x0000000000027941 */ /* 0x000fea0003800000 */
.L_x_18520:
        /* <DEDUP_REMOVED lines=16> */
.L_x_18526:
[----:B------:R-:W-:Y:S05]  /*6c50*/  BSYNC B3 ;  /* 0x0000000000037941 */ /* 0x000fea0003800000 */
.L_x_18525:
        /* <DEDUP_REMOVED lines=44> */
.L_x_18524:
[----:B------:R-:W-:Y:S05]  /*6f20*/  BSYNC B2 ;  /* 0x0000000000027941 */ /* 0x000fea0003800000 */
.L_x_18523:
        /* <DEDUP_REMOVED lines=9> */
.L_x_18519:
[----:B------:R-:W-:Y:S05]  /*6fc0*/  BSYNC B1 ;  /* 0x0000000000017941 */ /* 0x000fea0003800000 */
.L_x_18518:
        /* <DEDUP_REMOVED lines=18> */
.L_x_18530:
[----:B------:R-:W-:Y:S02]  /*70f0*/  IMAD.MOV.U32 R118, RZ, RZ, R20 ;  /* 0x000000ffff767224 */ /* 0x000fe400078e0014 */
.L_x_18531:
[----:B------:R-:W-:Y:S05]  /*7100*/  BSYNC B2 ;  /* 0x0000000000027941 */ /* 0x000fea0003800000 */
.L_x_18529:
        /* <DEDUP_REMOVED lines=16> */
.L_x_18535:
[----:B------:R-:W-:Y:S05]  /*7210*/  BSYNC B3 ;  /* 0x0000000000037941 */ /* 0x000fea0003800000 */
.L_x_18534:
        /* <DEDUP_REMOVED lines=44> */
.L_x_18533:
[----:B------:R-:W-:Y:S05]  /*74e0*/  BSYNC B2 ;  /* 0x0000000000027941 */ /* 0x000fea0003800000 */
.L_x_18532:
        /* <DEDUP_REMOVED lines=9> */
.L_x_18528:
[----:B------:R-:W-:Y:S05]  /*7580*/  BSYNC B1 ;  /* 0x0000000000017941 */ /* 0x000fea0003800000 */
.L_x_18527:
        /* <DEDUP_REMOVED lines=9> */
[----:B------:R-:W-:Y:S02]  /*7620*/  LOP3.LUT R112, R98, 0xff, RZ, 0xc0, !PT ;  /* 0x000000ff62707812 */ /* 0x000fe400078ec0ff */
[----:B------:R-:W-:-:S05]  /*7630*/  LEA R56, R56, R57, 0x18 ;  /* 0x0000003938387211 */ /* 0x000fca00078ec0ff */
[----:B------:R-:W-:Y:S02]  /*7640*/  IMAD R113, R113, 0x100, R56 ;  /* 0x0000010071717824 */ /* 0x000fe400078e0238 */
[----:B------:R-:W-:-:S04]  /*7650*/  IMAD.WIDE.U32 R56, R109, R110, c[0x0][0x190] ;  /* 0x000064006d387625 */ /* 0x000fc800078e006e */
[----:B------:R-:W-:-:S05]  /*7660*/  IMAD.IADD R113, R113, 0x1, R112 ;  /* 0x0000000171717824 */ /* 0x000fca00078e0270 */
[----:B------:R0:W-:Y:S02]  /*7670*/  STG.E [R56.64], R113 ;  /* 0x0000007138007986 */ /* 0x0001e4000c101906 */
.L_x_18537:
[----:B------:R-:W-:Y:S05]  /*7680*/  BSYNC B1 ;  /* 0x0000000000017941 */ /* 0x000fea0003800000 */
.L_x_18536:
[----:B------:R-:W-:Y:S02]  /*7690*/  IADD3 R111, R111, 0x100, RZ ;  /* 0x000001006f6f7810 */ /* 0x000fe40007ffe0ff */
[----:B------:R-:W-:Y:S02]  /*76a0*/  IADD3 R109, R109, 0x100, RZ ;  /* 0x000001006d6d7810 */ /* 0x000fe40007ffe0ff */
.L_x_18499:
[----:B------:R-:W-:Y:S05]  /*76b0*/  BSYNC B0 ;  /* 0x0000000000007941 */ /* 0x000fea0003800000 */
.L_x_18498:
[----:B------:R-:W-:Y:S01]  /*76c0*/  ISETP.NE.AND P3, PT, R104, RZ, PT ;  /* 0x000000ff6800720c */ /* 0x000fe20003f65270 */
[----:B------:R-:W-:-:S12]  /*76d0*/  BSSY B0, `(.L_x_18538) ;  /* 0x000018d000007945 */ /* 0x000fd80003800000 */
[----:B------:R-:W-:Y:S05]  /*76e0*/  @!P3 BRA `(.L_x_18539) ;  /* 0x000018b00000b947 */ /* 0x000fea0003800000 */
[----:B------:R-:W-:-:S04]  /*76f0*/  ISETP.NE.U32.AND P3, PT, RZ, c[0x0][0x180], PT ;  /* 0x00006000ff007a0c */ /* 0x000fc80003f65070 */
[----:B------:R-:W-:Y:S02]  /*7700*/  ISETP.NE.AND.EX P3, PT, RZ, c[0x0][0x184], PT, P3 ;  /* 0x00006100ff007a0c */ /* 0x000fe40003f65330 */
[----:B------:R-:W-:-:S11]  /*7710*/  @P2 MOV R50, 0x10 ;  /* 0x0000001000322802 */ /* 0x000fd60000000f00 */
[----:B0-----:R-:W-:-:S04]  /*7720*/  @P3 IMAD.MOV.U32 R56, RZ, RZ, 0x10 ;  /* 0x00000010ff383424 */ /* 0x001fc800078e00ff */
[----:B------:R-:W-:-:S04]  /*7730*/  @P3 IMAD.WIDE.U32 R56, R111, R56, c[0x0][0x180] ;  /* 0x000060006f383625 */ /* 0x000fc800078e0038 */
[----:B------:R-:W-:Y:S01]  /*7740*/  @P2 IMAD.WIDE.U32 R50, R109, R50, c[0x0][0x170] ;  /* 0x00005c006d322625 */ /* 0x000fe200078e0032 */
[----:B------:R-:W2:Y:S01]  /*7750*/  @P3 LDG.E.128 R24, [R56.64] ;  /* 0x0000000638183981 */ /* 0x000ea2000c1e1d00 */
[----:B------:R-:W-:-:S03]  /*7760*/  ISETP.GT.AND P4, PT, R59, RZ, PT ;  /* 0x000000ff3b00720c */ /* 0x000fc60003f84270 */
[----:B-----5:R0:W5:Y:S01]  /*7770*/  @P2 LDG.E.128 R32, [R50.64] ;  /* 0x0000000632202981 */ /* 0x020162000c1e1d00 */
        /* <DEDUP_REMOVED lines=18> */
.L_x_18543:
[----:B------:R-:W-:Y:S02]  /*78a0*/  IMAD.MOV.U32 R114, RZ, RZ, R20 ;  /* 0x000000ffff727224 */ /* 0x000fe400078e0014 */
.L_x_18544:
[----:B------:R-:W-:Y:S05]  /*78b0*/  BSYNC B2 ;  /* 0x0000000000027941 */ /* 0x000fea0003800000 */
.L_x_18542:
        /* <DEDUP_REMOVED lines=16> */
.L_x_18548:
[----:B------:R-:W-:Y:S05]  /*79c0*/  BSYNC B3 ;  /* 0x0000000000037941 */ /* 0x000fea0003800000 */
.L_x_18547:
        /* <DEDUP_REMOVED lines=44> */
.L_x_18546:
[----:B------:R-:W-:Y:S05]  /*7c90*/  BSYNC B2 ;  /* 0x0000000000027941 */ /* 0x000fea0003800000 */
.L_x_18545:
        /* <DEDUP_REMOVED lines=9> */
.L_x_18541:
[----:B0-----:R-:W-:Y:S05]  /*7d30*/  BSYNC B1 ;  /* 0x0000000000017941 */ /* 0x001fea0003800000 */
.L_x_18540:
        /* <DEDUP_REMOVED lines=18> */
.L_x_18552:
[----:B------:R-:W-:Y:S02]  /*7e60*/  IMAD.MOV.U32 R19, RZ, RZ, R20 ;  /* 0x000000ffff137224 */ /* 0x000fe400078e0014 */
.L_x_18553:
[----:B------:R-:W-:Y:S05]  /*7e70*/  BSYNC B2 ;  /* 0x0000000000027941 */ /* 0x000fea0003800000 */
.L_x_18551:
        /* <DEDUP_REMOVED lines=16> */
.L_x_18557:
[----:B------:R-:W-:Y:S05]  /*7f80*/  BSYNC B3 ;  /* 0x0000000000037941 */ /* 0x000fea0003800000 */
.L_x_18556:
        /* <DEDUP_REMOVED lines=44> */
.L_x_18555:
[----:B------:R-:W-:Y:S05]  /*8250*/  BSYNC B2 ;  /* 0x0000000000027941 */ /* 0x000fea0003800000 */
.L_x_18554:
        /* <DEDUP_REMOVED lines=9> */
.L_x_18550:
[----:B------:R-:W-:Y:S05]  /*82f0*/  BSYNC B1 ;  /* 0x0000000000017941 */ /* 0x000fea0003800000 */
.L_x_18549:
        /* <DEDUP_REMOVED lines=18> */
.L_x_18561:
[----:B------:R-:W-:Y:S02]  /*8420*/  IMAD.MOV.U32 R19, RZ, RZ, R20 ;  /* 0x000000ffff137224 */ /* 0x000fe400078e0014 */
.L_x_18562:
[----:B------:R-:W-:Y:S05]  /*8430*/  BSYNC B2 ;  /* 0x0000000000027941 */ /* 0x000fea0003800000 */
.L_x_18560:
        /* <DEDUP_REMOVED lines=16> */
.L_x_18566:
[----:B------:R-:W-:Y:S05]  /*8540*/  BSYNC B3 ;  /* 0x0000000000037941 */ /* 0x000fea0003800000 */
.L_x_18565:
        /* <DEDUP_REMOVED lines=44> */
.L_x_18564:
[----:B------:R-:W-:Y:S05]  /*8810*/  BSYNC B2 ;  /* 0x0000000000027941 */ /* 0x000fea0003800000 */
.L_x_18563:
        /* <DEDUP_REMOVED lines=9> */
.L_x_18559:
[----:B------:R-:W-:Y:S05]  /*88b0*/  BSYNC B1 ;  /* 0x0000000000017941 */ /* 0x000fea0003800000 */
.L_x_18558:
        /* <DEDUP_REMOVED lines=18> */
.L_x_18570:
[----:B------:R-:W-:Y:S02]  /*89e0*/  IMAD.MOV.U32 R118, RZ, RZ, R20 ;  /* 0x000000ffff767224 */ /* 0x000fe400078e0014 */
.L_x_18571:
[----:B------:R-:W-:Y:S05]  /*89f0*/  BSYNC B2 ;  /* 0x0000000000027941 */ /* 0x000fea0003800000 */
.L_x_18569:
        /* <DEDUP_REMOVED lines=16> */
.L_x_18575:
[----:B------:R-:W-:Y:S05]  /*8b00*/  BSYNC B3 ;  /* 0x0000000000037941 */ /* 0x000fea0003800000 */
.L_x_18574:
        /* <DEDUP_REMOVED lines=44> */
.L_x_18573:
[----:B------:R-:W-:Y:S05]  /*8dd0*/  BSYNC B2 ;  /* 0x0000000000027941 */ /* 0x000fea0003800000 */
.L_x_18572:
        /* <DEDUP_REMOVED lines=9> */
.L_x_18568:
[----:B------:R-:W-:Y:S05]  /*8e70*/  BSYNC B1 ;  /* 0x0000000000017941 */ /* 0x000fea0003800000 */
.L_x_18567:
        /* <DEDUP_REMOVED lines=15> */
.L_x_18577:
[----:B------:R-:W-:Y:S05]  /*8f70*/  BSYNC B1 ;  /* 0x0000000000017941 */ /* 0x000fea0003800000 */
.L_x_18576:
[----:B------:R-:W-:Y:S02]  /*8f80*/  IADD3 R111, R111, 0x100, RZ ;  /* 0x000001006f6f7810 */ /* 0x000fe40007ffe0ff */
[----:B------:R-:W-:Y:S02]  /*8f90*/  IADD3 R109, R109, 0x100, RZ ;  /* 0x000001006d6d7810 */ /* 0x000fe40007ffe0ff */
.L_x_18539:
[----:B------:R-:W-:Y:S05]  /*8fa0*/  BSYNC B0 ;  /* 0x0000000000007941 */ /* 0x000fea0003800000 */
.L_x_18538:
[----:B------:R-:W-:Y:S01]  /*8fb0*/  BSSY B0, `(.L_x_18578) ;  /* 0x0000189000007945 */ /* 0x000fe20003800000 */
[----:B------:R-:W-:Y:S05]  /*8fc0*/  @!P0 BRA `(.L_x_18579) ;  /* 0x0000187000008947 */ /* 0x000fea0003800000 */
[----:B------:R-:W-:-:S04]  /*8fd0*/  ISETP.NE.U32.AND P3, PT, RZ, c[0x0][0x180], PT ;  /* 0x00006000ff007a0c */ /* 0x000fc80003f65070 */
[----:B------:R-:W-:Y:S01]  /*8fe0*/  ISETP.NE.AND.EX P3, PT, RZ, c[0x0][0x184], PT, P3 ;  /* 0x00006100ff007a0c */ /* 0x000fe20003f65330 */
[----:B0-----:R-:W-:-:S04]  /*8ff0*/  @P2 IMAD.MOV.U32 R56, RZ, RZ, 0x10 ;  /* 0x00000010ff382424 */ /* 0x001fc800078e00ff */
[----:B------:R-:W-:-:S05]  /*9000*/  @P2 IMAD.WIDE.U32 R56, R109, R56, c[0x0][0x170] ;  /* 0x00005c006d382625 */ /* 0x000fca00078e0038 */
[----:B-----5:R0:W5:Y:S03]  /*9010*/  @P2 LDG.E.128 R32, [R56.64] ;  /* 0x0000000638202981 */ /* 0x020166000c1e1d00 */
[----:B------:R-:W-:-:S04]  /*9020*/  @P3 IMAD.MOV.U32 R54, RZ, RZ, 0x10 ;  /* 0x00000010ff363424 */ /* 0x000fc800078e00ff */
        /* <DEDUP_REMOVED lines=21> */
.L_x_18583:
[----:B------:R-:W-:Y:S02]  /*9180*/  MOV R59, R20 ;  /* 0x00000014003b7202 */ /* 0x000fe40000000f00 */
.L_x_18584:
[----:B------:R-:W-:Y:S05]  /*9190*/  BSYNC B2 ;  /* 0x0000000000027941 */ /* 0x000fea0003800000 */
.L_x_18582:
        /* <DEDUP_REMOVED lines=16> */
.L_x_18588:
[----:B------:R-:W-:Y:S05]  /*92a0*/  BSYNC B3 ;  /* 0x0000000000037941 */ /* 0x000fea0003800000 */
.L_x_18587:
        /* <DEDUP_REMOVED lines=44> */
.L_x_18586:
[----:B------:R-:W-:Y:S05]  /*9570*/  BSYNC B2 ;  /* 0x0000000000027941 */ /* 0x000fea0003800000 */
.L_x_18585:
        /* <DEDUP_REMOVED lines=9> */
.L_x_18581:
[----:B0-----:R-:W-:Y:S05]  /*9610*/  BSYNC B1 ;  /* 0x0000000000017941 */ /* 0x001fea0003800000 */
.L_x_18580:
        /* <DEDUP_REMOVED lines=18> */
.L_x_18592:
[----:B------:R-:W-:Y:S02]  /*9740*/  MOV R19, R20 ;  /* 0x0000001400137202 */ /* 0x000fe40000000f00 */
.L_x_18593:
[----:B------:R-:W-:Y:S05]  /*9750*/  BSYNC B2 ;  /* 0x0000000000027941 */ /* 0x000fea0003800000 */
.L_x_18591:
        /* <DEDUP_REMOVED lines=16> */
.L_x_18597:
[----:B------:R-:W-:Y:S05]  /*9860*/  BSYNC B3 ;  /* 0x0000000000037941 */ /* 0x000fea0003800000 */
.L_x_18596:
        /* <DEDUP_REMOVED lines=44> */
.L_x_18595:
[----:B------:R-:W-:Y:S05]  /*9b30*/  BSYNC B2 ;  /* 0x0000000000027941 */ /* 0x000fea0003800000 */
.L_x_18594:
        /* <DEDUP_REMOVED lines=9> */
.L_x_18590:
[----:B------:R-:W-:Y:S05]  /*9bd0*/  BSYNC B1 ;  /* 0x0000000000017941 */ /* 0x000fea0003800000 */
.L_x_18589:
        /* <DEDUP_REMOVED lines=18> */
.L_x_18601:
[----:B------:R-:W-:Y:S02]  /*9d00*/  MOV R19, R20 ;  /* 0x0000001400137202 */ /* 0x000fe40000000f00 */
.L_x_18602:
[----:B------:R-:W-:Y:S05]  /*9d10*/  BSYNC B2 ;  /* 0x0000000000027941 */ /* 0x000fea0003800000 */
.L_x_18600:
        /* <DEDUP_REMOVED lines=16> */
.L_x_18606:
[----:B------:R-:W-:Y:S05]  /*9e20*/  BSYNC B3 ;  /* 0x0000000000037941 */ /* 0x000fea0003800000 */
.L_x_18605:
        /* <DEDUP_REMOVED lines=44> */
.L_x_18604:
[----:B------:R-:W-:Y:S05]  /*a0f0*/  BSYNC B2 ;  /* 0x0000000000027941 */ /* 0x000fea0003800000 */
.L_x_18603:
        /* <DEDUP_REMOVED lines=9> */
.L_x_18599:
[----:B------:R-:W-:Y:S05]  /*a190*/  BSYNC B1 ;  /* 0x0000000000017941 */ /* 0x000fea0003800000 */
.L_x_18598:
        /* <DEDUP_REMOVED lines=18> */
.L_x_18610:
[----:B------:R-:W-:Y:S02]  /*a2c0*/  MOV R59, R20 ;  /* 0x00000014003b7202 */ /* 0x000fe40000000f00 */
.L_x_18611:
[----:B------:R-:W-:Y:S05]  /*a2d0*/  BSYNC B2 ;  /* 0x0000000000027941 */ /* 0x000fea0003800000 */
.L_x_18609:
        /* <DEDUP_REMOVED lines=16> */
.L_x_18615:
[----:B------:R-:W-:Y:S05]  /*a3e0*/  BSYNC B3 ;  /* 0x0000000000037941 */ /* 0x000fea0003800000 */
.L_x_18614:
        /* <DEDUP_REMOVED lines=44> */
.L_x_18613:
[----:B------:R-:W-:Y:S05]  /*a6b0*/  BSYNC B2 ;  /* 0x0000000000027941 */ /* 0x000fea0003800000 */
.L_x_18612:
        /* <DEDUP_REMOVED lines=9> */
.L_x_18608:
[----:B------:R-:W-:Y:S05]  /*a750*/  BSYNC B1 ;  /* 0x0000000000017941 */ /* 0x000fea0003800000 */
.L_x_18607:
[----:B------:R-:W-:-:S10]  /*a760*/  HFMA2.MMA R56, -RZ, RZ, 0, 9.5367431640625e-07 ;  /* 0x00000010ff387435 */ /* 0x000fd400000001ff */
[----:B------:R-:W-:-:S05]  /*a770*/  IMAD.WIDE.U32 R56, R111, R56, c[0x0][0x188] ;  /* 0x000062006f387625 */ /* 0x000fca00078e0038 */
[----:B------:R0:W-:Y:S01]  /*a780*/  STG.E.128 [R56.64], R52 ;  /* 0x0000003438007986 */ /* 0x0001e2000c101d06 */
[----:B------:R-:W-:Y:S05]  /*a790*/  @!P2 BRA `(.L_x_18579) ;  /* 0x000000a00000a947 */ /* 0x000fea0003800000 */
[----:B0-----:R-:W-:Y:S01]  /*a7a0*/  IMAD.U32 R57, R100, 0x10000, RZ ;  /* 0x0001000064397824 */ /* 0x001fe200078e00ff */
[----:B------:R-:W-:Y:S01]  /*a7b0*/  LOP3.LUT R56, R101, 0xffff, RZ, 0xc0, !PT ;  /* 0x0000ffff65387812 */ /* 0x000fe200078ec0ff */
[----:B------:R-:W-:Y:S01]  /*a7c0*/  IMAD.WIDE.U32 R110, R109, R110, c[0x0][0x190] ;  /* 0x000064006d6e7625 */ /* 0x000fe200078e006e */
[----:B------:R-:W-:Y:S02]  /*a7d0*/  LOP3.LUT R59, R99, 0xff, RZ, 0xc0, !PT ;  /* 0x000000ff633b7812 */ /* 0x000fe400078ec0ff */
[----:B------:R-:W-:-:S05]  /*a7e0*/  LOP3.LUT R57, R57, 0xff0000, RZ, 0xc0, !PT ;  /* 0x00ff000039397812 */ /* 0x000fca00078ec0ff */
[----:B------:R-:W-:Y:S01]  /*a7f0*/  IMAD R56, R56, 0x1000000, R57 ;  /* 0x0100000038387824 */ /* 0x000fe200078e0239 */
[----:B------:R-:W-:-:S03]  /*a800*/  LOP3.LUT R57, R98, 0xff, RZ, 0xc0, !PT ;  /* 0x000000ff62397812 */ /* 0x000fc600078ec0ff */
[----:B------:R-:W-:-:S05]  /*a810*/  IMAD R56, R59, 0x100, R56 ;  /* 0x000001003b387824 */ /* 0x000fca00078e0238 */
[----:B------:R-:W-:-:S05]  /*a820*/  IADD3 R57, R56, R57, RZ ;  /* 0x0000003938397210 */ /* 0x000fca0007ffe0ff */
[----:B------:R0:W-:Y:S02]  /*a830*/  STG.E [R110.64], R57 ;  /* 0x000000396e007986 */ /* 0x0001e4000c101906 */
.L_x_18579:
[----:B------:R-:W-:Y:S05]  /*a840*/  BSYNC B0 ;  /* 0x0000000000007941 */ /* 0x000fea0003800000 */
.L_x_18578:
        /* <DEDUP_REMOVED lines=36> */
.L_x_18632:
        /* <DEDUP_REMOVED lines=69> */
.L_x_18633:
        /* <DEDUP_REMOVED lines=11> */
[----:B------:R-:W-:Y:S02]  /*af90*/  @!P2 IMAD.IADD R114, R59, 0x1, R112 ;  /* 0x000000013b72a824 */ /* 0x000fe400078e0270 */
[----:B------:R-:W-:Y:S01]  /*afa0*/  IMAD.MOV.U32 R117, RZ, RZ, RZ ;  /* 0x000000ffff757224 */ /* 0x000fe200078e00ff */
[----:B------:R-:W-:Y:S01]  /*afb0*/  @!P2 MOV R117, R97 ;  /* 0x000000610075a202 */ /* 0x000fe20000000f00 */
[----:B------:R-:W-:Y:S03]  /*afc0*/  BSSY B0, `(.L_x_18618) ;  /* 0x00000bf000007945 */ /* 0x000fe60003800000 */
[----:B------:R-:W-:Y:S01]  /*afd0*/  I2F R121, R117 ;  /* 0x0000007500797306 */ /* 0x000fe20000201400 */
[----:B------:R-:W1:Y:S04]  /*afe0*/  SHFL.DOWN PT, R116, R117, 0x4, 0x1f ;  /* 0x08801f0075747f89 */ /* 0x000e6800000e0000 */
[----:B------:R-:W2:Y:S01]  /*aff0*/  @!P2 LDS.64 R56, [R114.X8] ;  /* 0x000000007238a984 */ /* 0x000ea20000008a00 */
[----:B------:R-:W-:Y:S01]  /*b000*/  LOP3.LUT P2, RZ, R109, 0x1f, R0, 0xf8, !PT ;  /* 0x0000001f6dff7812 */ /* 0x000fe2000784f800 */
[----:B-1----:R-:W-:Y:S01]  /*b010*/  IMAD.IADD R119, R116, 0x1, R117 ;  /* 0x0000000174777824 */ /* 0x002fe200078e0275 */
[----:B------:R-:W-:Y:S11]  /*b020*/  I2F R115, R116 ;  /* 0x0000007400737306 */ /* 0x000ff60000201400 */
[----:B------:R-:W-:-:S04]  /*b030*/  @!P2 LEA R112, P3, R103, c[0x0][0x1a0], 0x2 ;  /* 0x000068006770aa11 */ /* 0x000fc800078610ff */
[C---:B0-----:R-:W-:Y:S01]  /*b040*/  @!P2 LEA.HI.X R113, R103.reuse, c[0x0][0x1a4], R108, 0x2, P3 ;  /* 0x000069006771aa11 */ /* 0x041fe200018f146c */
[----:B------:R-:W0:Y:S01]  /*b050*/  I2F R59, R119 ;  /* 0x00000077003b7306 */ /* 0x000e220000201400 */
[----:B------:R-:W-:-:S04]  /*b060*/  @!P2 LEA R110, P3, R103, c[0x0][0x1a8], 0x2 ;  /* 0x00006a00676eaa11 */ /* 0x000fc800078610ff */
[----:B------:R-:W-:Y:S02]  /*b070*/  @!P2 LEA.HI.X R111, R103, c[0x0][0x1ac], R108, 0x2, P3 ;  /* 0x00006b00676faa11 */ /* 0x000fe400018f146c */
[----:B------:R-:W-:Y:S01]  /*b080*/  SHFL.DOWN PT, R108, R119, 0x2, 0x1f ;  /* 0x08401f00776c7f89 */ /* 0x000fe200000e0000 */
[----:B------:R-:W-:Y:S01]  /*b090*/  ISETP.NE.AND P3, PT, RZ, UR8, PT ;  /* 0x00000008ff007c0c */ /* 0x000fe2000bf65270 */
[----:B0-----:R-:W0:Y:S02]  /*b0a0*/  MUFU.RCP R109, R59 ;  /* 0x0000003b006d7308 */ /* 0x001e240000001000 */
[----:B--2---:R-:W1:Y:S04]  /*b0b0*/  SHFL.DOWN PT, R118, R56, 0x4, 0x1f ;  /* 0x08801f0038767f89 */ /* 0x004e6800000e0000 */
[----:B------:R-:W2:Y:S01]  /*b0c0*/  SHFL.DOWN PT, R114, R57, 0x4, 0x1f ;  /* 0x08801f0039727f89 */ /* 0x000ea200000e0000 */
[----:B-1----:R-:W-:-:S02]  /*b0d0*/  FMUL.FTZ R120, R118, R115 ;  /* 0x0000007376787220 */ /* 0x002fc40000410000 */
[----:B------:R-:W-:Y:S02]  /*b0e0*/  FADD.FTZ R118, -R118, R56 ;  /* 0x0000003876767221 */ /* 0x000fe40000010100 */
[----:B------:R-:W-:Y:S02]  /*b0f0*/  FFMA.FTZ R120, R121, R56, R120 ;  /* 0x0000003879787223 */ /* 0x000fe40000010078 */
[----:B------:R-:W-:Y:S02]  /*b100*/  FMUL.FTZ R118, R118, R118 ;  /* 0x0000007676767220 */ /* 0x000fe40000410000 */
[----:B0-----:R-:W-:Y:S02]  /*b110*/  FMUL.FTZ R116, R109, R120 ;  /* 0x000000786d747220 */ /* 0x001fe40000410000 */
[----:B------:R-:W-:Y:S02]  /*b120*/  FMUL.FTZ R118, R118, R121 ;  /* 0x0000007976767220 */ /* 0x000fe40000410000 */
[----:B------:R-:W-:Y:S01]  /*b130*/  IMAD.IADD R56, R119, 0x1, R108 ;  /* 0x0000000177387824 */ /* 0x000fe200078e026c */
[----:B------:R-:W0:Y:S01]  /*b140*/  SHFL.DOWN PT, R117, R116, 0x2, 0x1f ;  /* 0x08401f0074757f89 */ /* 0x000e2200000e0000 */
[----:B------:R-:W-:Y:S01]  /*b150*/  FMUL.FTZ R118, R118, R115 ;  /* 0x0000007376767220 */ /* 0x000fe20000410000 */
[----:B------:R-:W0:Y:S01]  /*b160*/  I2F R108, R108 ;  /* 0x0000006c006c7306 */ /* 0x000e220000201400 */
[----:B--2---:R-:W-:-:S02]  /*b170*/  FADD.FTZ R114, R114, R57 ;  /* 0x0000003972727221 */ /* 0x004fc40000010000 */
[----:B------:R-:W-:Y:S02]  /*b180*/  SHFL.DOWN PT, R57, R56, 0x1, 0x1f ;  /* 0x08201f0038397f89 */ /* 0x000fe400000e0000 */
[----:B------:R-:W-:-:S03]  /*b190*/  FFMA.FTZ R114, R109, R118, R114 ;  /* 0x000000766d727223 */ /* 0x000fc60000010072 */
[----:B------:R-:W1:Y:S02]  /*b1a0*/  I2F R115, R56 ;  /* 0x0000003800737306 */ /* 0x000e640000201400 */
[----:B------:R-:W2:Y:S01]  /*b1b0*/  SHFL.DOWN PT, R119, R114, 0x2, 0x1f ;  /* 0x08401f0072777f89 */ /* 0x000ea200000e0000 */
[----:B0-----:R-:W-:-:S05]  /*b1c0*/  FMUL.FTZ R118, R117, R108 ;  /* 0x0000006c75767220 */ /* 0x001fca0000410000 */
[----:B-1----:R-:W0:Y:S01]  /*b1d0*/  MUFU.RCP R109, R115 ;  /* 0x00000073006d7308 */ /* 0x002e220000001000 */
[----:B------:R-:W-:Y:S02]  /*b1e0*/  FADD.FTZ R117, R116, -R117 ;  /* 0x8000007574757221 */ /* 0x000fe40000010000 */
[----:B------:R-:W-:Y:S02]  /*b1f0*/  FFMA.FTZ R120, R59, R116, R118 ;  /* 0x000000743b787223 */ /* 0x000fe40000010076 */
[----:B------:R-:W-:-:S04]  /*b200*/  FMUL.FTZ R118, R117, R117 ;  /* 0x0000007575767220 */ /* 0x000fc80000410000 */
[----:B------:R-:W-:Y:S02]  /*b210*/  FMUL.FTZ R59, R59, R118 ;  /* 0x000000763b3b7220 */ /* 0x000fe40000410000 */
[----:B--2---:R-:W-:Y:S02]  /*b220*/  FADD.FTZ R118, R114, R119 ;  /* 0x0000007772767221 */ /* 0x004fe40000010000 */
[----:B------:R-:W-:Y:S02]  /*b230*/  FMUL.FTZ R59, R59, R108 ;  /* 0x0000006c3b3b7220 */ /* 0x000fe40000410000 */
[C---:B0-----:R-:W-:Y:S02]  /*b240*/  FMUL.FTZ R116, R109.reuse, R120 ;  /* 0x000000786d747220 */ /* 0x041fe40000410000 */
[----:B------:R-:W-:Y:S02]  /*b250*/  IMAD.IADD R120, R56, 0x1, R57 ;  /* 0x0000000138787824 */ /* 0x000fe400078e0239 */
[----:B------:R-:W-:Y:S01]  /*b260*/  FFMA.FTZ R59, R109, R59, R118 ;  /* 0x0000003b6d3b7223 */ /* 0x000fe20000010076 */
[----:B------:R-:W0:Y:S01]  /*b270*/  SHFL.DOWN PT, R117, R116, 0x1, 0x1f ;  /* 0x08201f0074757f89 */ /* 0x000e2200000e0000 */
[----:B------:R-:W-:Y:S03]  /*b280*/  I2F R57, R57 ;  /* 0x0000003900397306 */ /* 0x000fe60000201400 */
[----:B------:R-:W1:Y:S05]  /*b290*/  SHFL.DOWN PT, R56, R59, 0x1, 0x1f ;  /* 0x08201f003b387f89 */ /* 0x000e6a00000e0000 */
[----:B------:R-:W2:Y:S01]  /*b2a0*/  I2F R120, R120 ;  /* 0x0000007800787306 */ /* 0x000ea20000201400 */
[----:B0-----:R-:W-:-:S07]  /*b2b0*/  FADD.FTZ R109, R116, -R117 ;  /* 0x80000075746d7221 */ /* 0x001fce0000010000 */
[----:B--2---:R-:W0:Y:S01]  /*b2c0*/  MUFU.RCP R108, R120 ;  /* 0x00000078006c7308 */ /* 0x004e220000001000 */
[----:B------:R-:W-:Y:S02]  /*b2d0*/  FMUL.FTZ R117, R117, R57 ;  /* 0x0000003975757220 */ /* 0x000fe40000410000 */
[----:B------:R-:W-:Y:S02]  /*b2e0*/  FMUL.FTZ R114, R109, R109 ;  /* 0x0000006d6d727220 */ /* 0x000fe40000410000 */
[C---:B------:R-:W-:Y:S02]  /*b2f0*/  FFMA.FTZ R117, R115.reuse, R116, R117 ;  /* 0x0000007473757223 */ /* 0x040fe40000010075 */
[----:B------:R-:W-:Y:S02]  /*b300*/  FMUL.FTZ R114, R115, R114 ;  /* 0x0000007273727220 */ /* 0x000fe40000410000 */
[----:B-1----:R-:W-:Y:S01]  /*b310*/  FADD.FTZ R109, R59, R56 ;  /* 0x000000383b6d7221 */ /* 0x002fe20000010000 */
[----:B------:R-:W-:Y:S01]  /*b320*/  MOV R59, c[0x0][0x1e0] ;  /* 0x00007800003b7a02 */ /* 0x000fe20000000f00 */
[----:B------:R-:W-:-:S02]  /*b330*/  FMUL.FTZ R114, R114, R57 ;  /* 0x0000003972727220 */ /* 0x000fc40000410000 */
[C---:B0-----:R-:W-:Y:S02]  /*b340*/  FMUL.FTZ R117, R108.reuse, R117 ;  /* 0x000000756c757220 */ /* 0x041fe40000410000 */
[----:B------:R-:W-:-:S04]  /*b350*/  FFMA.FTZ R114, R108, R114, R109 ;  /* 0x000000726c727223 */ /* 0x000fc8000001006d */
        /* <DEDUP_REMOVED lines=23> */
[----:B------:R-:W-:Y:S02]  /*b4d0*/  FADD.FTZ R114, R31, -R108 ;  /* 0x8000006c1f727221 */ /* 0x000fe40000010000 */
[----:B------:R-:W-:Y:S02]  /*b4e0*/  FMUL.FTZ R57, R109, R58 ;  /* 0x0000003a6d397220 */ /* 0x000fe40000410000 */
[----:B------:R-:W-:-:S02]  /*b4f0*/  IMAD.MOV.U32 R113, RZ, RZ, 0x10 ;  /* 0x00000010ff717424 */ /* 0x000fc400078e00ff */
        /* <DEDUP_REMOVED lines=10> */
.L_x_18621:
[----:B------:R-:W-:Y:S05]  /*b5a0*/  BSYNC B1 ;  /* 0x0000000000017941 */ /* 0x000fea0003800000 */
.L_x_18620:
[----:B------:R-:W-:Y:S01]  /*b5b0*/  ISETP.NE.AND P2, PT, R107, RZ, PT ;  /* 0x000000ff6b00720c */ /* 0x000fe20003f45270 */
[----:B------:R-:W-:-:S12]  /*b5c0*/  BSSY B1, `(.L_x_18622) ;  /* 0x0000012000017945 */ /* 0x000fd80003800000 */
[----:B------:R-:W-:Y:S05]  /*b5d0*/  @!P2 BRA `(.L_x_18623) ;  /* 0x000001000000a947 */ /* 0x000fea0003800000 */
[--C-:B0-----:R-:W-:Y:S02]  /*b5e0*/  FADD.FTZ R58, R37, -R108.reuse ;  /* 0x8000006c253a7221 */ /* 0x101fe40000010000 */
        /* <DEDUP_REMOVED lines=15> */
.L_x_18623:
[----:B------:R-:W-:Y:S05]  /*b6e0*/  BSYNC B1 ;  /* 0x0000000000017941 */ /* 0x000fea0003800000 */
.L_x_18622:
        /* <DEDUP_REMOVED lines=19> */
.L_x_18625:
[----:B------:R-:W-:Y:S05]  /*b820*/  BSYNC B1 ;  /* 0x0000000000017941 */ /* 0x000fea0003800000 */
.L_x_18624:
[----:B------:R-:W-:Y:S01]  /*b830*/  ISETP.NE.AND P2, PT, R105, RZ, PT ;  /* 0x000000ff6900720c */ /* 0x000fe20003f45270 */
        /* <DEDUP_REMOVED lines=18> */
.L_x_18627:
[----:B------:R-:W-:Y:S05]  /*b960*/  BSYNC B1 ;  /* 0x0000000000017941 */ /* 0x000fea0003800000 */
.L_x_18626:
        /* <DEDUP_REMOVED lines=19> */
.L_x_18629:
[----:B------:R-:W-:Y:S05]  /*baa0*/  BSYNC B1 ;  /* 0x0000000000017941 */ /* 0x000fea0003800000 */
.L_x_18628:
        /* <DEDUP_REMOVED lines=16> */
.L_x_18619:
[----:B0-----:R-:W-:Y:S05]  /*bbb0*/  BSYNC B0 ;  /* 0x0000000000007941 */ /* 0x001fea0003800000 */
.L_x_18618:
[----:B------:R-:W-:Y:S02]  /*bbc0*/  LOP3.LUT P2, RZ, R96, 0xff, RZ, 0xc0, !PT ;  /* 0x000000ff60ff7812 */ /* 0x000fe4000784c0ff */
[----:B------:R-:W-:Y:S02]  /*bbd0*/  IADD3 R103, R103, c[0x0][0x160], RZ ;  /* 0x0000580067677a10 */ /* 0x000fe40007ffe0ff */
[----:B------:R-:W-:Y:S02]  /*bbe0*/  SEL R96, RZ, 0x1, P2 ;  /* 0x00000001ff607807 */ /* 0x000fe40001000000 */
[----:B------:R-:W-:-:S13]  /*bbf0*/  ISETP.GE.AND P2, PT, R103, c[0x0][0x164], PT ;  /* 0x0000590067007a0c */ /* 0x000fda0003f46270 */
[----:B------:R-:W-:Y:S01]  /*bc00*/  @P2 CALL.REL.NOINC `(.L_x_18630) ;  /* 0x0000001000002944 */ /* 0x000fe20003c00000 */
[----:B------:R-:W-:Y:S05]  /*bc10*/  BRA `(.L_x_18631) ;  /* 0xffff55d000007947 */ /* 0x000fea000383ffff */
.L_x_18630:
[----:B------:R-:W-:Y:S05]  /*bc20*/  EXIT ;  /* 0x000000000000794d */ /* 0x000fea0003800000 */
.L_x_18616:
[----:B------:R-:W-:Y:S01]  /*bc30*/  IMAD.MOV.U32 R114, RZ, RZ, 0x1 ;  /* 0x00000001ff727424 */ /* 0x000fe200078e00ff */
[----:B------:R-:W-:Y:S01]  /*bc40*/  MOV R109, 0x1f ;  /* 0x0000001f006d7802 */ /* 0x000fe20000000f00 */
[----:B------:R-:W-:Y:S01]  /*bc50*/  IMAD.MOV.U32 R112, RZ, RZ, -0x1 ;  /* 0xffffffffff707424 */ /* 0x000fe200078e00ff */
[----:B------:R-:W-:Y:S02]  /*bc60*/  MOV R110, 0xbc80 ;  /* 0x0000bc80006e7802 */ /* 0x000fe40000000f00 */
[----:B-----5:R-:W-:Y:S05]  /*bc70*/  CALL.REL.NOINC `($__internal_138_$__cuda_sm70_shflsync_bfly_p) ;  /* 0x000006b000007944 */ /* 0x020fea0003c00000 */
[----:B-1----:R-:W-:Y:S01]  /*bc80*/  IMAD.MOV.U32 R56, RZ, RZ, R114 ;  /* 0x000000ffff387224 */ /* 0x002fe200078e0072 */
[----:B0-----:R-:W-:Y:S05]  /*bc90*/  BRA `(.L_x_18632) ;  /* 0xffffedf000007947 */ /* 0x001fea000383ffff */
.L_x_18617:
[----:B------:R-:W-:Y:S01]  /*bca0*/  HFMA2.MMA R114, -RZ, RZ, 0, 1.1920928955078125e-07 ;  /* 0x00000002ff727435 */ /* 0x000fe200000001ff */
[----:B------:R-:W-:Y:S01]  /*bcb0*/  IMAD.MOV.U32 R109, RZ, RZ, 0x1f ;  /* 0x0000001fff6d7424 */ /* 0x000fe200078e00ff */
[----:B------:R-:W-:Y:S01]  /*bcc0*/  MOV R110, 0xbcf0 ;  /* 0x0000bcf0006e7802 */ /* 0x000fe20000000f00 */
[----:B------:R-:W-:-:S03]  /*bcd0*/  IMAD.MOV.U32 R112, RZ, RZ, -0x1 ;  /* 0xffffffffff707424 */ /* 0x000fc600078e00ff */
[----:B-----5:R-:W-:Y:S05]  /*bce0*/  CALL.REL.NOINC `($__internal_138_$__cuda_sm70_shflsync_bfly_p) ;  /* 0x0000064000007944 */ /* 0x020fea0003c00000 */
[----:B01----:R-:W-:Y:S01]  /*bcf0*/  FADD.FTZ R57, R57, R114 ;  /* 0x0000007239397221 */ /* 0x003fe20000010000 */
[----:B------:R-:W-:Y:S01]  /*bd00*/  MOV R114, 0x4 ;  /* 0x0000000400727802 */ /* 0x000fe20000000f00 */
[----:B------:R-:W-:Y:S01]  /*bd10*/  IMAD.MOV.U32 R109, RZ, RZ, 0x1f ;  /* 0x0000001fff6d7424 */ /* 0x000fe200078e00ff */
[----:B------:R-:W-:Y:S01]  /*bd20*/  MOV R110, 0xbd50 ;  /* 0x0000bd50006e7802 */ /* 0x000fe20000000f00 */
[----:B------:R-:W-:-:S02]  /*bd30*/  IMAD.MOV.U32 R112, RZ, RZ, -0x1 ;  /* 0xffffffffff707424 */ /* 0x000fc400078e00ff */
[----:B------:R-:W-:Y:S05]  /*bd40*/  CALL.REL.NOINC `($__internal_138_$__cuda_sm70_shflsync_bfly_p) ;  /* 0x000005e000007944 */ /* 0x000fea0003c00000 */
[----:B01----:R-:W-:Y:S01]  /*bd50*/  FADD.FTZ R57, R57, R114 ;  /* 0x0000007239397221 */ /* 0x003fe20000010000 */
[----:B------:R-:W-:Y:S01]  /*bd60*/  HFMA2.MMA R114, -RZ, RZ, 0, 4.76837158203125e-07 ;  /* 0x00000008ff727435 */ /* 0x000fe200000001ff */
[----:B------:R-:W-:Y:S01]  /*bd70*/  IMAD.MOV.U32 R109, RZ, RZ, 0x1f ;  /* 0x0000001fff6d7424 */ /* 0x000fe200078e00ff */
[----:B------:R-:W-:Y:S01]  /*bd80*/  MOV R110, 0xbdb0 ;  /* 0x0000bdb0006e7802 */ /* 0x000fe20000000f00 */
[----:B------:R-:W-:-:S03]  /*bd90*/  IMAD.MOV.U32 R112, RZ, RZ, -0x1 ;  /* 0xffffffffff707424 */ /* 0x000fc600078e00ff */
[----:B------:R-:W-:Y:S05]  /*bda0*/  CALL.REL.NOINC `($__internal_138_$__cuda_sm70_shflsync_bfly_p) ;  /* 0x0000058000007944 */ /* 0x000fea0003c00000 */
[----:B01----:R-:W-:Y:S01]  /*bdb0*/  FADD.FTZ R57, R57, R114 ;  /* 0x0000007239397221 */ /* 0x003fe20000010000 */
[----:B------:R-:W-:Y:S01]  /*bdc0*/  MOV R114, 0x10 ;  /* 0x0000001000727802 */ /* 0x000fe20000000f00 */
[----:B------:R-:W-:Y:S01]  /*bdd0*/  IMAD.MOV.U32 R109, RZ, RZ, 0x1f ;  /* 0x0000001fff6d7424 */ /* 0x000fe200078e00ff */
[----:B------:R-:W-:Y:S01]  /*bde0*/  MOV R110, 0xbe10 ;  /* 0x0000be10006e7802 */ /* 0x000fe20000000f00 */
[----:B------:R-:W-:-:S02]  /*bdf0*/  IMAD.MOV.U32 R112, RZ, RZ, -0x1 ;  /* 0xffffffffff707424 */ /* 0x000fc400078e00ff */
[----:B------:R-:W-:Y:S05]  /*be00*/  CALL.REL.NOINC `($__internal_138_$__cuda_sm70_shflsync_bfly_p) ;  /* 0x0000052000007944 */ /* 0x000fea0003c00000 */
        /* <DEDUP_REMOVED lines=15> */
[----:B------:R-:W-:-:S04]  /*bf00*/  IMAD.MOV.U32 R112, RZ, RZ, -0x1 ;  /* 0xffffffffff707424 */ /* 0x000fc800078e00ff */
        /* <DEDUP_REMOVED lines=37> */
[----:B------:R-:W-:Y:S01]  /*c160*/  MOV R110, 0xc190 ;  /* 0x0000c190006e7802 */ /* 0x000fe20000000f00 */
[----:B------:R-:W-:Y:S02]  /*c170*/  IMAD.MOV.U32 R109, RZ, RZ, 0x1f ;  /* 0x0000001fff6d7424 */ /* 0x000fe400078e00ff */
[----:B------:R-:W-:Y:S05]  /*c180*/  CALL.REL.NOINC `($__internal_138_$__cuda_sm70_shflsync_bfly_p) ;  /* 0x000001a000007944 */ /* 0x000fea0003c00000 */
[----:B01----:R-:W-:Y:S01]  /*c190*/  FADD.FTZ R57, R57, R114 ;  /* 0x0000007239397221 */ /* 0x003fe20000010000 */
[----:B------:R-:W-:Y:S01]  /*c1a0*/  MOV R114, 0x2 ;  /* 0x0000000200727802 */ /* 0x000fe20000000f00 */
[----:B------:R-:W-:Y:S01]  /*c1b0*/  IMAD.MOV.U32 R109, RZ, RZ, 0x1f ;  /* 0x0000001fff6d7424 */ /* 0x000fe200078e00ff */
[----:B------:R-:W-:Y:S01]  /*c1c0*/  MOV R110, 0xc1f0 ;  /* 0x0000c1f0006e7802 */ /* 0x000fe20000000f00 */
[----:B------:R-:W-:Y:S02]  /*c1d0*/  IMAD.MOV.U32 R112, RZ, RZ, -0x1 ;  /* 0xffffffffff707424 */ /* 0x000fe400078e00ff */
[----:B------:R-:W-:Y:S05]  /*c1e0*/  CALL.REL.NOINC `($__internal_138_$__cuda_sm70_shflsync_bfly_p) ;  /* 0x0000014000007944 */ /* 0x000fea0003c00000 */
[----:B01----:R-:W-:Y:S01]  /*c1f0*/  FADD.FTZ R57, R57, R114 ;  /* 0x0000007239397221 */ /* 0x003fe20000010000 */
[----:B------:R-:W-:Y:S01]  /*c200*/  HFMA2.MMA R114, -RZ, RZ, 0, 2.384185791015625e-07 ;  /* 0x00000004ff727435 */ /* 0x000fe200000001ff */
        /* <DEDUP_REMOVED lines=11> */
[----:B------:R-:W-:Y:S01]  /*c2c0*/  HFMA2.MMA R114, -RZ, RZ, 0, 9.5367431640625e-07 ;  /* 0x00000010ff727435 */ /* 0x000fe200000001ff */
[----:B0-----:R-:W-:Y:S01]  /*c2d0*/  IMAD.MOV.U32 R109, RZ, RZ, 0x1f ;  /* 0x0000001fff6d7424 */ /* 0x001fe200078e00ff */
[----:B------:R-:W-:Y:S01]  /*c2e0*/  MOV R110, 0xc320 ;  /* 0x0000c320006e7802 */ /* 0x000fe20000000f00 */
[----:B------:R-:W-:Y:S01]  /*c2f0*/  IMAD.MOV.U32 R112, RZ, RZ, -0x1 ;  /* 0xffffffffff707424 */ /* 0x000fe200078e00ff */
[----:B------:R-:W-:-:S02]  /*c300*/  MOV R57, R113 ;  /* 0x0000007100397202 */ /* 0x000fc40000000f00 */
[----:B------:R-:W-:Y:S05]  /*c310*/  CALL.REL.NOINC `($__internal_138_$__cuda_sm70_shflsync_bfly_p) ;  /* 0x0000001000007944 */ /* 0x000fea0003c00000 */
[----:B01----:R-:W-:Y:S05]  /*c320*/  BRA `(.L_x_18633) ;  /* 0xffffebb000007947 */ /* 0x003fea000383ffff */
        .weak           $__internal_138_$__cuda_sm70_shflsync_bfly_p
        .type           $__internal_138_$__cuda_sm70_shflsync_bfly_p,@function
        .size           $__internal_138_$__cuda_sm70_shflsync_bfly_p,(.L_x_22226 - $__internal_138_$__cuda_sm70_shflsync_bfly_p)
$__internal_138_$__cuda_sm70_shflsync_bfly_p:
[----:B------:R-:W-:Y:S01]  /*c330*/  IMAD.MOV.U32 R111, RZ, RZ, 0x0 ;  /* 0x00000000ff6f7424 */ /* 0x000fe200078e00ff */
[----:B------:R-:W-:Y:S04]  /*c340*/  WARPSYNC R112 ;  /* 0x0000007000007348 */ /* 0x000fe80003800000 */
[----:B------:R0:W1:Y:S01]  /*c350*/  SHFL.BFLY PT, R114, R57, R114, R109 ;  /* 0x0c00007239727389 */ /* 0x00006200000e006d */
[----:B------:R-:W-:Y:S05]  /*c360*/  RET.REL.NODEC R110 `(_ZN10layer_norm13ln_fwd_kernelINS_13Kernel_traitsI6__halfffffjLj6144ELj1ELj1ELj8ELj16ENS_18Kernel_traits_baseILj6144ES2_ffffjLj256EEEEELb1ELb0ELb1ELb0EEEvNS_9FwdParamsE) ;  /* 0xffff3c906e007950 */ /* 0x000fea0003c3ffff */
.L_x_18634:
        /* <DEDUP_REMOVED lines=9> */
.L_x_22226:


//--------------------- .text._ZN10layer_norm13ln_fwd_kernelINS_13Kernel_traitsI6__halfffffjLj6144ELj1ELj1ELj8ELj16ENS_18Kernel_traits_baseILj6144ES2_ffffjLj256EEEEELb1ELb0ELb1ELb1EEEvNS_9FwdParamsE --------------------------
	.section	.text._ZN10layer_norm13ln_fwd_kernelINS_13Kernel_traitsI6__halfffffjLj6144ELj1ELj1ELj8ELj16ENS_18Kernel_traits_baseILj6144ES2_ffffjLj256EEEEELb1ELb0ELb1ELb1EEEvNS_9FwdParamsE,"ax",@progbits
	.sectioninfo	@"SHI_REGISTERS=127"
	.align	128
        .global         _ZN10layer_norm13ln_fwd_kernelINS_13Kernel_traitsI6__halfffffjLj6144ELj1ELj1ELj8ELj16ENS_18Kernel_traits_baseILj6144ES2_ffffjLj256EEEEELb1ELb0ELb1ELb1EEEvNS_9FwdParamsE
        .type           _ZN10layer_norm13ln_fwd_kernelINS_13Kernel_traitsI6__halfffffjLj6144ELj1ELj1ELj8ELj16ENS_18Kernel_traits_baseILj6144ES2_ffffjLj256EEEEELb1ELb0ELb1ELb1EEEvNS_9FwdParamsE,@function
        .size           _ZN10layer_norm13ln_fwd_kernelINS_13Kernel_traitsI6__halfffffjLj6144ELj1ELj1ELj8ELj16ENS_18Kernel_traits_baseILj6144ES2_ffffjLj256EEEEELb1ELb0ELb1ELb1EEEvNS_9FwdParamsE,(.L_x_22227 - _ZN10layer_norm13ln_fwd_kernelINS_13Kernel_traitsI6__halfffffjLj6144ELj1ELj1ELj8ELj16ENS_18Kernel_traits_baseILj6144ES2_ffffjLj256EEEEELb1ELb0ELb1ELb1EEEvNS_9FwdParamsE)
        .other          _ZN10layer_norm13ln_fwd_kernelINS_13Kernel_traitsI6__halfffffjLj6144ELj1ELj1ELj8ELj16ENS_18Kernel_traits_baseILj6144ES2_ffffjLj256EEEEELb1ELb0ELb1ELb1EEEvNS_9FwdParamsE,@"STO_CUDA_ENTRY STV_DEFAULT"
_ZN10layer_norm13ln_fwd_kernelINS_13Kernel_traitsI6__halfffffjLj6144ELj1ELj1ELj8ELj16ENS_18Kernel_traits_baseILj6144ES2_ffffjLj256EEEEELb1ELb0ELb1ELb1EEEvNS_9FwdParamsE:
.text._ZN10layer_norm13ln_fwd_kernelINS_13Kernel_traitsI6__halfffffjLj6144ELj1ELj1ELj8ELj16ENS_18Kernel_traits_baseILj6144ES2_ffffjLj256EEEEELb1ELb0ELb1ELb1EEEvNS_9FwdParamsE:
        /* <DEDUP_REMOVED lines=66> */
[----:B------:R0:W5:Y:S01]  /*0420*/  @P0 LDG.E.64 R30, [R6.64] ;  /* 0x00000006061e0981 */ /* 0x000162000c1e1b00 */
[----:B------:R-:W-:Y:S01]  /*0430*/  IMAD.WIDE.U32 R4, R4, -0x2daee0ad, RZ ;  /* 0xd2511f5304047825 */ /* 0x000fe200078e00ff */
[----:B------:R-:W-:Y:S02]  /*0440*/  LOP3.LUT R8, R11, UR19, R8, 0x96, !PT ;  /* 0x000000130b087c12 */ /* 0x000fe4000f8e9608 */
[----:B------:R0:W5:Y:S01]  /*0450*/  @P0 LDG.E.64 R28, [R6.64+0x800] ;  /* 0x00080006061c0981 */ /* 0x000162000c1e1b00 */
[----:B------:R-:W-:Y:S01]  /*0460*/  UIADD3 UR21, UR4, 0x5384540f, URZ ;  /* 0x5384540f04157890 */ /* 0x000fe2000fffe03f */
[----:B------:R-:W-:Y:S01]  /*0470*/  LOP3.LUT R12, R5, UR20, R2, 0x96, !PT ;  /* 0x00000014050c7c12 */ /* 0x000fe2000f8e9602 */
[----:B------:R-:W-:Y:S01]  /*0480*/  IMAD.WIDE.U32 R8, R8, -0x2daee0ad, RZ ;  /* 0xd2511f5308087825 */ /* 0x000fe200078e00ff */
[----:B------:R-:W-:Y:S01]  /*0490*/  LEA.HI R2, R0, R15, RZ, 0x18 ;  /* 0x0000000f00027211 */ /* 0x000fe200078fc0ff */
[----:B------:R0:W5:Y:S02]  /*04a0*/  @P0 LDG.E.64 R26, [R6.64+0x1000] ;  /* 0x00100006061a0981 */ /* 0x000164000c1e1b00 */
[----:B------:R-:W-:Y:S01]  /*04b0*/  IMAD.WIDE.U32 R12, R12, -0x326172a9, RZ ;  /* 0xcd9e8d570c0c7825 */ /* 0x000fe200078e00ff */
[----:B------:R-:W-:Y:S01]  /*04c0*/  LOP3.LUT R79, R9, UR22, R4, 0x96, !PT ;  /* 0x00000016094f7c12 */ /* 0x000fe2000f8e9604 */
[----:B------:R0:W5:Y:S01]  /*04d0*/  @P0 LDG.E.64 R18, [R6.64+0x1800] ;  /* 0x0018000606120981 */ /* 0x000162000c1e1b00 */
[----:B------:R-:W-:Y:S01]  /*04e0*/  IADD3 R4, P2, R14, c[0x0][0x1b0], RZ ;  /* 0x00006c000e047a10 */ /* 0x000fe20007f5e0ff */
[----:B------:R-:W-:Y:S01]  /*04f0*/  UIADD3 UR23, UR4, -0xe443238, URZ ;  /* 0xf1bbcdc804177890 */ /* 0x000fe2000fffe03f */
[----:B------:R-:W-:Y:S01]  /*0500*/  ISETP.GE.AND P1, PT, R2, c[0x0][0x164], PT ;  /* 0x0000590002007a0c */ /* 0x000fe20003f26270 */
[----:B------:R0:W5:Y:S01]  /*0510*/  @P0 LDG.E.64 R16, [R6.64+0x2000] ;  /* 0x0020000606100981 */ /* 0x000162000c1e1b00 */
[----:B------:R-:W-:-:S03]  /*0520*/  LOP3.LUT R10, R13, UR21, R10, 0x96, !PT ;  /* 0x000000150d0a7c12 */ /* 0x000fc6000f8e960a */
[----:B------:R0:W5:Y:S01]  /*0530*/  @P0 LDG.E.64 R14, [R6.64+0x2800] ;  /* 0x00280006060e0981 */ /* 0x000162000c1e1b00 */
[----:B------:R-:W-:Y:S01]  /*0540*/  UIADD3 UR24, UR5, -0x24c28bd8, URZ ;  /* 0xdb3d742805187890 */ /* 0x000fe2000fffe03f */
[----:B------:R-:W-:-:S04]  /*0550*/  IMAD.HI.U32 R9, R79, -0x326172a9, RZ ;  /* 0xcd9e8d574f097827 */ /* 0x000fc800078e00ff */
[----:B------:R-:W-:Y:S01]  /*0560*/  IMAD.HI.U32 R3, R10, -0x2daee0ad, RZ ;  /* 0xd2511f530a037827 */ /* 0x000fe200078e00ff */
[----:B------:R-:W-:-:S03]  /*0570*/  LOP3.LUT R80, R9, UR23, R12, 0x96, !PT ;  /* 0x0000001709507c12 */ /* 0x000fc6000f8e960c */
[----:B------:R-:W-:Y:S01]  /*0580*/  IMAD.X R5, RZ, RZ, c[0x0][0x1b4], P2 ;  /* 0x00006d00ff057624 */ /* 0x000fe200010e06ff */
[----:B------:R-:W-:Y:S01]  /*0590*/  LOP3.LUT R78, R3, UR24, R8, 0x96, !PT ;  /* 0x00000018034e7c12 */ /* 0x000fe2000f8e9608 */
[----:B------:R-:W-:Y:S06]  /*05a0*/  @P1 EXIT ;  /* 0x000000000000194d */ /* 0x000fec0003800000 */
        /* <DEDUP_REMOVED lines=13> */
[----:B------:R-:W-:Y:S01]  /*0680*/  IMAD R79, R79, -0x326172a9, RZ ;  /* 0xcd9e8d574f4f7824 */ /* 0x000fe200078e02ff */
[----:B------:R-:W-:Y:S01]  /*0690*/  UIADD3 UR26, UR5, -0x695add53, URZ ;  /* 0x96a522ad051a7890 */ /* 0x000fe2000fffe03f */
[----:B------:R-:W-:Y:S01]  /*06a0*/  IMAD.HI.U32 R6, R78, -0x326172a9, RZ ;  /* 0xcd9e8d574e067827 */ /* 0x000fe200078e00ff */
[--C-:B------:R-:W-:Y:S01]  /*06b0*/  SHF.R.U64 R63, R30, 0x10, R31.reuse ;  /* 0x000000101e3f7819 */ /* 0x100fe2000000121f */
[----:B------:R-:W-:Y:S01]  /*06c0*/  HADD2.F32 R13, -RZ, R14.H0_H0 ;  /* 0x2000000eff0d7230 */ /* 0x000fe20000004100 */
[----:B------:R-:W-:Y:S01]  /*06d0*/  SHF.R.U32.HI R64, RZ, 0x10, R31 ;  /* 0x00000010ff407819 */ /* 0x000fe2000001161f */
[----:B------:R-:W-:Y:S01]  /*06e0*/  IMAD R98, R10, -0x2daee0ad, RZ ;  /* 0xd2511f530a627824 */ /* 0x000fe200078e02ff */
[--C-:B------:R-:W-:Y:S01]  /*06f0*/  SHF.R.U64 R65, R28, 0x10, R29.reuse ;  /* 0x000000101c417819 */ /* 0x100fe2000000121d */
[----:B------:R-:W-:Y:S01]  /*0700*/  IMAD.HI.U32 R3, R80, -0x2daee0ad, RZ ;  /* 0xd2511f5350037827 */ /* 0x000fe200078e00ff */
        /* <DEDUP_REMOVED lines=19> */
[----:B------:R-:W-:Y:S01]  /*0840*/  HADD2.F32 R6, -RZ, R29.H0_H0 ;  /* 0x2000001dff067230 */ /* 0x000fe20000004100 */
[----:B------:R-:W-:Y:S01]  /*0850*/  LOP3.LUT R98, R3, UR26, R98, 0x96, !PT ;  /* 0x0000001a03627c12 */ /* 0x000fe2000f8e9662 */
[----:B------:R-:W-:Y:S01]  /*0860*/  HADD2.F32 R3, -RZ, R30.H0_H0 ;  /* 0x2000001eff037230 */ /* 0x000fe20000004100 */
[----:B------:R-:W-:Y:S01]  /*0870*/  LOP3.LUT R81, R24, 0x3, RZ, 0xc0, !PT ;  /* 0x0000000318517812 */ /* 0x000fe200078ec0ff */
[----:B------:R-:W-:Y:S01]  /*0880*/  IMAD R78, R78, -0x326172a9, RZ ;  /* 0xcd9e8d574e4e7824 */ /* 0x000fe200078e02ff */
[----:B------:R-:W-:Y:S01]  /*0890*/  HADD2.F32 R63, -RZ, R63.H0_H0 ;  /* 0x2000003fff3f7230 */ /* 0x000fe20000004100 */
[----:B------:R-:W-:Y:S01]  /*08a0*/  IMAD R80, R80, -0x2daee0ad, RZ ;  /* 0xd2511f5350507824 */ /* 0x000fe200078e02ff */
[----:B------:R-:W-:Y:S01]  /*08b0*/  HADD2.F32 R64, -RZ, R64.H0_H0 ;  /* 0x20000040ff407230 */ /* 0x000fe20000004100 */
[----:B------:R-:W-:Y:S01]  /*08c0*/  IMAD.MOV.U32 R75, RZ, RZ, 0x1 ;  /* 0x00000001ff4b7424 */ /* 0x000fe200078e00ff */
        /* <DEDUP_REMOVED lines=49> */
.L_x_18868:
        /* <DEDUP_REMOVED lines=10> */
[----:B------:R-:W-:Y:S02]  /*0c80*/  LEA.HI.SX32 R105, R35, R34, 0x1e ;  /* 0x0000002223697211 */ /* 0x000fe400078ff2ff */
[----:B------:R-:W-:-:S05]  /*0c90*/  @P0 MOV R38, 0x10 ;  /* 0x0000001000260802 */ /* 0x000fca0000000f00 */
[----:B------:R-:W-:-:S05]  /*0ca0*/  @P0 IMAD.WIDE.U32 R38, R105, R38, c[0x0][0x180] ;  /* 0x0000600069260625 */ /* 0x000fca00078e0026 */
[----:B------:R-:W3:Y:S01]  /*0cb0*/  @P0 LDG.E.128 R24, [R38.64] ;  /* 0x0000000626180981 */ /* 0x000ee2000c1e1d00 */
[----:B--2---:R-:W-:-:S13]  /*0cc0*/  ISETP.GE.AND P2, PT, R32, 0x1, PT ;  /* 0x000000012000780c */ /* 0x004fda0003f46270 */
[----:B------:R-:W-:Y:S01]  /*0cd0*/  @P2 IADD3 R36, R32, -0x1, RZ ;  /* 0xffffffff20242810 */ /* 0x000fe20007ffe0ff */
[----:B------:R-:W-:-:S04]  /*0ce0*/  @P2 IMAD.MOV.U32 R35, RZ, RZ, 0x10 ;  /* 0x00000010ff232424 */ /* 0x000fc800078e00ff */
        /* <DEDUP_REMOVED lines=28> */
.L_x_18638:
[----:B------:R-:W-:Y:S02]  /*0eb0*/  IMAD.MOV.U32 R40, RZ, RZ, R78 ;  /* 0x000000ffff287224 */ /* 0x000fe400078e004e */
.L_x_18639:
[----:B------:R-:W-:Y:S05]  /*0ec0*/  BSYNC B1 ;  /* 0x0000000000017941 */ /* 0x000fea0003800000 */
.L_x_18637:
        /* <DEDUP_REMOVED lines=16> */
.L_x_18643:
[----:B------:R-:W-:Y:S05]  /*0fd0*/  BSYNC B2 ;  /* 0x0000000000027941 */ /* 0x000fea0003800000 */
.L_x_18642:
        /* <DEDUP_REMOVED lines=42> */
.L_x_18641:
[----:B------:R-:W-:Y:S05]  /*1280*/  BSYNC B1 ;  /* 0x0000000000017941 */ /* 0x000fea0003800000 */
.L_x_18640:
        /* <DEDUP_REMOVED lines=9> */
.L_x_18636:
[----:B0-----:R-:W-:Y:S05]  /*1320*/  BSYNC B0 ;  /* 0x0000000000007941 */ /* 0x001fea0003800000 */
.L_x_18635:
        /* <DEDUP_REMOVED lines=18> */
.L_x_18647:
[----:B------:R-:W-:Y:S02]  /*1450*/  IMAD.MOV.U32 R42, RZ, RZ, R78 ;  /* 0x000000ffff2a7224 */ /* 0x000fe400078e004e */
.L_x_18648:
[----:B------:R-:W-:Y:S05]  /*1460*/  BSYNC B1 ;  /* 0x0000000000017941 */ /* 0x000fea0003800000 */
.L_x_18646:
        /* <DEDUP_REMOVED lines=16> */
.L_x_18652:
[----:B------:R-:W-:Y:S05]  /*1570*/  BSYNC B2 ;  /* 0x0000000000027941 */ /* 0x000fea0003800000 */
.L_x_18651:
        /* <DEDUP_REMOVED lines=42> */
.L_x_18650:
[----:B------:R-:W-:Y:S05]  /*1820*/  BSYNC B1 ;  /* 0x0000000000017941 */ /* 0x000fea0003800000 */
.L_x_18649:
        /* <DEDUP_REMOVED lines=9> */
.L_x_18645:
[----:B------:R-:W-:Y:S05]  /*18c0*/  BSYNC B0 ;  /* 0x0000000000007941 */ /* 0x000fea0003800000 */
.L_x_18644:
        /* <DEDUP_REMOVED lines=18> */
.L_x_18656:
[----:B------:R-:W-:Y:S02]  /*19f0*/  IMAD.MOV.U32 R42, RZ, RZ, R78 ;  /* 0x000000ffff2a7224 */ /* 0x000fe400078e004e */
.L_x_18657:
[----:B------:R-:W-:Y:S05]  /*1a00*/  BSYNC B1 ;  /* 0x0000000000017941 */ /* 0x000fea0003800000 */
.L_x_18655:
        /* <DEDUP_REMOVED lines=16> */
.L_x_18661:
[----:B------:R-:W-:Y:S05]  /*1b10*/  BSYNC B2 ;  /* 0x0000000000027941 */ /* 0x000fea0003800000 */
.L_x_18660:
        /* <DEDUP_REMOVED lines=42> */
.L_x_18659:
[----:B------:R-:W-:Y:S05]  /*1dc0*/  BSYNC B1 ;  /* 0x0000000000017941 */ /* 0x000fea0003800000 */
.L_x_18658:
        /* <DEDUP_REMOVED lines=9> */
.L_x_18654:
[----:B------:R-:W-:Y:S05]  /*1e60*/  BSYNC B0 ;  /* 0x0000000000007941 */ /* 0x000fea0003800000 */
.L_x_18653:
        /* <DEDUP_REMOVED lines=18> */
.L_x_18665:
[----:B------:R-:W-:Y:S02]  /*1f90*/  IMAD.MOV.U32 R44, RZ, RZ, R78 ;  /* 0x000000ffff2c7224 */ /* 0x000fe400078e004e */
.L_x_18666:
[----:B------:R-:W-:Y:S05]  /*1fa0*/  BSYNC B1 ;  /* 0x0000000000017941 */ /* 0x000fea0003800000 */
.L_x_18664:
        /* <DEDUP_REMOVED lines=16> */
.L_x_18670:
[----:B------:R-:W-:Y:S05]  /*20b0*/  BSYNC B2 ;  /* 0x0000000000027941 */ /* 0x000fea0003800000 */
.L_x_18669:
        /* <DEDUP_REMOVED lines=42> */
.L_x_18668:
[----:B------:R-:W-:Y:S05]  /*2360*/  BSYNC B1 ;  /* 0x0000000000017941 */ /* 0x000fea0003800000 */
.L_x_18667:
        /* <DEDUP_REMOVED lines=9> */
.L_x_18663:
[----:B------:R-:W-:Y:S05]  /*2400*/  BSYNC B0 ;  /* 0x0000000000007941 */ /* 0x000fea0003800000 */
.L_x_18662:
[----:B------:R-:W-:Y:S01]  /*2410*/  IMAD.MOV.U32 R102, RZ, RZ, 0x10 ;  /* 0x00000010ff667424 */ /* 0x000fe200078e00ff */
[C---:B------:R-:W-:Y:S01]  /*2420*/  IADD3 R49, R105.reuse, 0x100, RZ ;  /* 0x0000010069317810 */ /* 0x040fe20007ffe0ff */
[----:B------:R-:W-:Y:S01]  /*2430*/  BSSY B0, `(.L_x_18671) ;  /* 0x0000010000007945 */ /* 0x000fe20003800000 */
[----:B------:R-:W-:Y:S01]  /*2440*/  IADD3 R48, R104, 0x100, RZ ;  /* 0x0000010068307810 */ /* 0x000fe20007ffe0ff */
[----:B------:R-:W-:-:S04]  /*2450*/  IMAD.WIDE.U32 R36, R105, R102, c[0x0][0x188] ;  /* 0x0000620069247625 */ /* 0x000fc800078e0066 */
[----:B------:R-:W-:Y:S01]  /*2460*/  @P0 IMAD.WIDE.U32 R38, R49, R102, c[0x0][0x180] ;  /* 0x0000600031260625 */ /* 0x000fe200078e0066 */
        /* <DEDUP_REMOVED lines=12> */
.L_x_18672:
[----:B------:R-:W-:Y:S05]  /*2530*/  BSYNC B0 ;  /* 0x0000000000007941 */ /* 0x000fea0003800000 */
.L_x_18671:
[----:B0-----:R-:W-:Y:S01]  /*2540*/  @P2 IMAD.WIDE.U32 R40, R48, R102, c[0x0][0x170] ;  /* 0x00005c0030282625 */ /* 0x001fe200078e0066 */
[----:B------:R-:W2:Y:S04]  /*2550*/  @P0 LDG.E.128 R24, [R38.64] ;  /* 0x0000000626180981 */ /* 0x000ea8000c1e1d00 */
[----:B-----5:R0:W5:Y:S01]  /*2560*/  @P2 LDG.E.128 R28, [R40.64] ;  /* 0x00000006281c2981 */ /* 0x020162000c1e1d00 */
[----:B------:R-:W-:Y:S01]  /*2570*/  @!P3 ISETP.NE.U32.AND P1, PT, RZ, c[0x0][0x180], PT ;  /* 0x00006000ff00ba0c */ /* 0x000fe20003f25070 */
[----:B------:R-:W-:Y:S01]  /*2580*/  BSSY B0, `(.L_x_18673) ;  /* 0x0000058000007945 */ /* 0x000fe20003800000 */
[----:B------:R-:W-:Y:S02]  /*2590*/  @!P3 MOV R43, R42 ;  /* 0x0000002a002bb202 */ /* 0x000fe40000000f00 */
        /* <DEDUP_REMOVED lines=15> */
.L_x_18676:
[----:B------:R-:W-:Y:S02]  /*2690*/  MOV R44, R78 ;  /* 0x0000004e002c7202 */ /* 0x000fe40000000f00 */
.L_x_18677:
[----:B------:R-:W-:Y:S05]  /*26a0*/  BSYNC B1 ;  /* 0x0000000000017941 */ /* 0x000fea0003800000 */
.L_x_18675:
        /* <DEDUP_REMOVED lines=16> */
.L_x_18681:
[----:B------:R-:W-:Y:S05]  /*27b0*/  BSYNC B2 ;  /* 0x0000000000027941 */ /* 0x000fea0003800000 */
.L_x_18680:
        /* <DEDUP_REMOVED lines=42> */
.L_x_18679:
[----:B------:R-:W-:Y:S05]  /*2a60*/  BSYNC B1 ;  /* 0x0000000000017941 */ /* 0x000fea0003800000 */
.L_x_18678:
        /* <DEDUP_REMOVED lines=9> */
.L_x_18674:
[----:B0-----:R-:W-:Y:S05]  /*2b00*/  BSYNC B0 ;  /* 0x0000000000007941 */ /* 0x001fea0003800000 */
.L_x_18673:
        /* <DEDUP_REMOVED lines=18> */
.L_x_18685:
[----:B------:R-:W-:Y:S02]  /*2c30*/  IMAD.MOV.U32 R46, RZ, RZ, R78 ;  /* 0x000000ffff2e7224 */ /* 0x000fe400078e004e */
.L_x_18686:
[----:B------:R-:W-:Y:S05]  /*2c40*/  BSYNC B1 ;  /* 0x0000000000017941 */ /* 0x000fea0003800000 */
.L_x_18684:
        /* <DEDUP_REMOVED lines=16> */
.L_x_18690:
[----:B------:R-:W-:Y:S05]  /*2d50*/  BSYNC B2 ;  /* 0x0000000000027941 */ /* 0x000fea0003800000 */
.L_x_18689:
        /* <DEDUP_REMOVED lines=42> */
.L_x_18688:
[----:B------:R-:W-:Y:S05]  /*3000*/  BSYNC B1 ;  /* 0x0000000000017941 */ /* 0x000fea0003800000 */
.L_x_18687:
        /* <DEDUP_REMOVED lines=9> */
.L_x_18683:
[----:B------:R-:W-:Y:S05]  /*30a0*/  BSYNC B0 ;  /* 0x0000000000007941 */ /* 0x000fea0003800000 */
.L_x_18682:
        /* <DEDUP_REMOVED lines=18> */
.L_x_18694:
[----:B------:R-:W-:Y:S02]  /*31d0*/  MOV R46, R78 ;  /* 0x0000004e002e7202 */ /* 0x000fe40000000f00 */
.L_x_18695:
[----:B------:R-:W-:Y:S05]  /*31e0*/  BSYNC B1 ;  /* 0x0000000000017941 */ /* 0x000fea0003800000 */
.L_x_18693:
        /* <DEDUP_REMOVED lines=16> */
.L_x_18699:
[----:B------:R-:W-:Y:S05]  /*32f0*/  BSYNC B2 ;  /* 0x0000000000027941 */ /* 0x000fea0003800000 */
.L_x_18698:
        /* <DEDUP_REMOVED lines=42> */
.L_x_18697:
[----:B------:R-:W-:Y:S05]  /*35a0*/  BSYNC B1 ;  /* 0x0000000000017941 */ /* 0x000fea0003800000 */
.L_x_18696:
        /* <DEDUP_REMOVED lines=9> */
.L_x_18692:
[----:B------:R-:W-:Y:S05]  /*3640*/  BSYNC B0 ;  /* 0x0000000000007941 */ /* 0x000fea0003800000 */
.L_x_18691:
        /* <DEDUP_REMOVED lines=18> */
.L_x_18703:
[----:B------:R-:W-:Y:S02]  /*3770*/  IMAD.MOV.U32 R50, RZ, RZ, R78 ;  /* 0x000000ffff327224 */ /* 0x000fe400078e004e */
.L_x_18704:
[----:B------:R-:W-:Y:S05]  /*3780*/  BSYNC B1 ;  /* 0x0000000000017941 */ /* 0x000fea0003800000 */
.L_x_18702:
        /* <DEDUP_REMOVED lines=16> */
.L_x_18708:
[----:B------:R-:W-:Y:S05]  /*3890*/  BSYNC B2 ;  /* 0x0000000000027941 */ /* 0x000fea0003800000 */
.L_x_18707:
        /* <DEDUP_REMOVED lines=42> */
.L_x_18706:
[----:B------:R-:W-:Y:S05]  /*3b40*/  BSYNC B1 ;  /* 0x0000000000017941 */ /* 0x000fea0003800000 */
.L_x_18705:
        /* <DEDUP_REMOVED lines=9> */
.L_x_18701:
[----:B------:R-:W-:Y:S05]  /*3be0*/  BSYNC B0 ;  /* 0x0000000000007941 */ /* 0x000fea0003800000 */
.L_x_18700:
[-C--:B------:R-:W-:Y:S01]  /*3bf0*/  IMAD.WIDE.U32 R40, R49, R102.reuse, c[0x0][0x188] ;  /* 0x0000620031287625 */ /* 0x080fe200078e0066 */
[----:B------:R-:W-:Y:S01]  /*3c00*/  IADD3 R53, R105, 0x200, RZ ;  /* 0x0000020069357810 */ /* 0x000fe20007ffe0ff */
[----:B------:R-:W-:Y:S01]  /*3c10*/  BSSY B0, `(.L_x_18709) ;  /* 0x000000f000007945 */ /* 0x000fe20003800000 */
[----:B------:R-:W-:Y:S02]  /*3c20*/  IADD3 R52, R104, 0x200, RZ ;  /* 0x0000020068347810 */ /* 0x000fe40007ffe0ff */
[----:B------:R0:W-:Y:S01]  /*3c30*/  STG.E.128 [R40.64], R36 ;  /* 0x0000002428007986 */ /* 0x0001e2000c101d06 */
[----:B------:R-:W-:Y:S01]  /*3c40*/  @P0 IMAD.WIDE.U32 R42, R53, R102, c[0x0][0x180] ;  /* 0x00006000352a0625 */ /* 0x000fe200078e0066 */
[----:B------:R-:W-:Y:S05]  /*3c50*/  @!P2 BRA `(.L_x_18710) ;  /* 0x000000a00000a947 */ /* 0x000fea0003800000 */
[----:B0-----:R-:W-:Y:S02]  /*3c60*/  SHF.L.U32 R41, R96, 0x10, RZ ;  /* 0x0000001060297819 */ /* 0x001fe400000006ff */
[----:B------:R-:W-:Y:S02]  /*3c70*/  LOP3.LUT R40, R97, 0xffff, RZ, 0xc0, !PT ;  /* 0x0000ffff61287812 */ /* 0x000fe400078ec0ff */
[----:B------:R-:W-:-:S02]  /*3c80*/  LOP3.LUT R41, R41, 0xff0000, RZ, 0xc0, !PT ;  /* 0x00ff000029297812 */ /* 0x000fc400078ec0ff */
[----:B------:R-:W-:Y:S02]  /*3c90*/  LOP3.LUT R45, R95, 0xff, RZ, 0xc0, !PT ;  /* 0x000000ff5f2d7812 */ /* 0x000fe400078ec0ff */
[----:B------:R-:W-:Y:S01]  /*3ca0*/  LOP3.LUT R44, R94, 0xff, RZ, 0xc0, !PT ;  /* 0x000000ff5e2c7812 */ /* 0x000fe200078ec0ff */
[----:B------:R-:W-:-:S04]  /*3cb0*/  IMAD R40, R40, 0x1000000, R41 ;  /* 0x0100000028287824 */ /* 0x000fc800078e0229 */
[----:B------:R-:W-:Y:S02]  /*3cc0*/  IMAD R45, R45, 0x100, R40 ;  /* 0x000001002d2d7824 */ /* 0x000fe400078e0228 */
[----:B------:R-:W-:-:S04]  /*3cd0*/  IMAD.WIDE.U32 R40, R48, R103, c[0x0][0x190] ;  /* 0x0000640030287625 */ /* 0x000fc800078e0067 */
[----:B------:R-:W-:-:S05]  /*3ce0*/  IMAD.IADD R45, R45, 0x1, R44 ;  /* 0x000000012d2d7824 */ /* 0x000fca00078e022c */
[----:B------:R0:W-:Y:S02]  /*3cf0*/  STG.E [R40.64], R45 ;  /* 0x0000002d28007986 */ /* 0x0001e4000c101906 */
.L_x_18710:
[----:B------:R-:W-:Y:S05]  /*3d00*/  BSYNC B0 ;  /* 0x0000000000007941 */ /* 0x000fea0003800000 */
.L_x_18709:
        /* <DEDUP_REMOVED lines=21> */
.L_x_18714:
[----:B------:R-:W-:Y:S02]  /*3e60*/  MOV R48, R78 ;  /* 0x0000004e00307202 */ /* 0x000fe40000000f00 */
.L_x_18715:
[----:B------:R-:W-:Y:S05]  /*3e70*/  BSYNC B1 ;  /* 0x0000000000017941 */ /* 0x000fea0003800000 */
.L_x_18713:
        /* <DEDUP_REMOVED lines=16> */
.L_x_18719:
[----:B------:R-:W-:Y:S05]  /*3f80*/  BSYNC B2 ;  /* 0x0000000000027941 */ /* 0x000fea0003800000 */
.L_x_18718:
        /* <DEDUP_REMOVED lines=42> */
.L_x_18717:
[----:B------:R-:W-:Y:S05]  /*4230*/  BSYNC B1 ;  /* 0x0000000000017941 */ /* 0x000fea0003800000 */
.L_x_18716:
        /* <DEDUP_REMOVED lines=9> */
.L_x_18712:
[----:B0-----:R-:W-:Y:S05]  /*42d0*/  BSYNC B0 ;  /* 0x0000000000007941 */ /* 0x001fea0003800000 */
.L_x_18711:
        /* <DEDUP_REMOVED lines=18> */
.L_x_18723:
[----:B------:R-:W-:Y:S02]  /*4400*/  MOV R50, R78 ;  /* 0x0000004e00327202 */ /* 0x000fe40000000f00 */
.L_x_18724:
[----:B------:R-:W-:Y:S05]  /*4410*/  BSYNC B1 ;  /* 0x0000000000017941 */ /* 0x000fea0003800000 */
.L_x_18722:
        /* <DEDUP_REMOVED lines=16> */
.L_x_18728:
[----:B------:R-:W-:Y:S05]  /*4520*/  BSYNC B2 ;  /* 0x0000000000027941 */ /* 0x000fea0003800000 */
.L_x_18727:
        /* <DEDUP_REMOVED lines=42> */
.L_x_18726:
[----:B------:R-:W-:Y:S05]  /*47d0*/  BSYNC B1 ;  /* 0x0000000000017941 */ /* 0x000fea0003800000 */
.L_x_18725:
        /* <DEDUP_REMOVED lines=9> */
.L_x_18721:
[----:B------:R-:W-:Y:S05]  /*4870*/  BSYNC B0 ;  /* 0x0000000000007941 */ /* 0x000fea0003800000 */
.L_x_18720:
        /* <DEDUP_REMOVED lines=18> */
.L_x_18732:
[----:B------:R-:W-:Y:S02]  /*49a0*/  IMAD.MOV.U32 R50, RZ, RZ, R78 ;  /* 0x000000ffff327224 */ /* 0x000fe400078e004e */
.L_x_18733:
[----:B------:R-:W-:Y:S05]  /*49b0*/  BSYNC B1 ;  /* 0x0000000000017941 */ /* 0x000fea0003800000 */
.L_x_18731:
        /* <DEDUP_REMOVED lines=16> */
.L_x_18737:
[----:B------:R-:W-:Y:S05]  /*4ac0*/  BSYNC B2 ;  /* 0x0000000000027941 */ /* 0x000fea0003800000 */
.L_x_18736:
        /* <DEDUP_REMOVED lines=42> */
.L_x_18735:
[----:B------:R-:W-:Y:S05]  /*4d70*/  BSYNC B1 ;  /* 0x0000000000017941 */ /* 0x000fea0003800000 */
.L_x_18734:
        /* <DEDUP_REMOVED lines=9> */
.L_x_18730:
[----:B------:R-:W-:Y:S05]  /*4e10*/  BSYNC B0 ;  /* 0x0000000000007941 */ /* 0x000fea0003800000 */
.L_x_18729:
        /* <DEDUP_REMOVED lines=18> */
.L_x_18741:
[----:B------:R-:W-:Y:S02]  /*4f40*/  IMAD.MOV.U32 R54, RZ, RZ, R78 ;  /* 0x000000ffff367224 */ /* 0x000fe400078e004e */
.L_x_18742:
[----:B------:R-:W-:Y:S05]  /*4f50*/  BSYNC B1 ;  /* 0x0000000000017941 */ /* 0x000fea0003800000 */
.L_x_18740:
        /* <DEDUP_REMOVED lines=16> */
.L_x_18746:
[----:B------:R-:W-:Y:S05]  /*5060*/  BSYNC B2 ;  /* 0x0000000000027941 */ /* 0x000fea0003800000 */
.L_x_18745:
        /* <DEDUP_REMOVED lines=42> */
.L_x_18744:
[----:B------:R-:W-:Y:S05]  /*5310*/  BSYNC B1 ;  /* 0x0000000000017941 */ /* 0x000fea0003800000 */
.L_x_18743:
        /* <DEDUP_REMOVED lines=9> */
.L_x_18739:
[----:B------:R-:W-:Y:S05]  /*53b0*/  BSYNC B0 ;  /* 0x0000000000007941 */ /* 0x000fea0003800000 */
.L_x_18738:
[-C--:B------:R-:W-:Y:S01]  /*53c0*/  IMAD.WIDE.U32 R44, R53, R102.reuse, c[0x0][0x188] ;  /* 0x00006200352c7625 */ /* 0x080fe200078e0066 */
[----:B------:R-:W-:Y:S01]  /*53d0*/  IADD3 R77, R105, 0x300, RZ ;  /* 0x00000300694d7810 */ /* 0x000fe20007ffe0ff */
[----:B------:R-:W-:Y:S01]  /*53e0*/  BSSY B0, `(.L_x_18747) ;  /* 0x000000f000007945 */ /* 0x000fe20003800000 */
[----:B------:R-:W-:Y:S02]  /*53f0*/  IADD3 R76, R104, 0x300, RZ ;  /* 0x00000300684c7810 */ /* 0x000fe40007ffe0ff */
[----:B------:R0:W-:Y:S01]  /*5400*/  STG.E.128 [R44.64], R40 ;  /* 0x000000282c007986 */ /* 0x0001e2000c101d06 */
[----:B------:R-:W-:Y:S01]  /*5410*/  @P0 IMAD.WIDE.U32 R46, R77, R102, c[0x0][0x180] ;  /* 0x000060004d2e0625 */ /* 0x000fe200078e0066 */
[----:B------:R-:W-:Y:S05]  /*5420*/  @!P2 BRA `(.L_x_18748) ;  /* 0x000000a00000a947 */ /* 0x000fea0003800000 */
[----:B0-----:R-:W-:Y:S01]  /*5430*/  IMAD.U32 R45, R96, 0x10000, RZ ;  /* 0x00010000602d7824 */ /* 0x001fe200078e00ff */
[----:B------:R-:W-:Y:S02]  /*5440*/  LOP3.LUT R44, R97, 0xffff, RZ, 0xc0, !PT ;  /* 0x0000ffff612c7812 */ /* 0x000fe400078ec0ff */
[----:B------:R-:W-:-:S02]  /*5450*/  LOP3.LUT R49, R95, 0xff, RZ, 0xc0, !PT ;  /* 0x000000ff5f317812 */ /* 0x000fc400078ec0ff */
[----:B------:R-:W-:Y:S02]  /*5460*/  LOP3.LUT R45, R45, 0xff0000, RZ, 0xc0, !PT ;  /* 0x00ff00002d2d7812 */ /* 0x000fe400078ec0ff */
[----:B------:R-:W-:Y:S02]  /*5470*/  LOP3.LUT R48, R94, 0xff, RZ, 0xc0, !PT ;  /* 0x000000ff5e307812 */ /* 0x000fe400078ec0ff */
[----:B------:R-:W-:-:S05]  /*5480*/  LEA R44, R44, R45, 0x18 ;  /* 0x0000002d2c2c7211 */ /* 0x000fca00078ec0ff */
[----:B------:R-:W-:Y:S02]  /*5490*/  IMAD R49, R49, 0x100, R44 ;  /* 0x0000010031317824 */ /* 0x000fe400078e022c */
[----:B------:R-:W-:-:S04]  /*54a0*/  IMAD.WIDE.U32 R44, R52, R103, c[0x0][0x190] ;  /* 0x00006400342c7625 */ /* 0x000fc800078e0067 */
[----:B------:R-:W-:-:S05]  /*54b0*/  IMAD.IADD R49, R49, 0x1, R48 ;  /* 0x0000000131317824 */ /* 0x000fca00078e0230 */
[----:B------:R0:W-:Y:S02]  /*54c0*/  STG.E [R44.64], R49 ;  /* 0x000000312c007986 */ /* 0x0001e4000c101906 */
.L_x_18748:
[----:B------:R-:W-:Y:S05]  /*54d0*/  BSYNC B0 ;  /* 0x0000000000007941 */ /* 0x000fea0003800000 */
.L_x_18747:
        /* <DEDUP_REMOVED lines=21> */
.L_x_18752:
[----:B------:R-:W-:Y:S02]  /*5630*/  IMAD.MOV.U32 R52, RZ, RZ, R78 ;  /* 0x000000ffff347224 */ /* 0x000fe400078e004e */
.L_x_18753:
[----:B------:R-:W-:Y:S05]  /*5640*/  BSYNC B1 ;  /* 0x0000000000017941 */ /* 0x000fea0003800000 */
.L_x_18751:
        /* <DEDUP_REMOVED lines=16> */
.L_x_18757:
[----:B------:R-:W-:Y:S05]  /*5750*/  BSYNC B2 ;  /* 0x0000000000027941 */ /* 0x000fea0003800000 */
.L_x_18756:
        /* <DEDUP_REMOVED lines=42> */
.L_x_18755:
[----:B------:R-:W-:Y:S05]  /*5a00*/  BSYNC B1 ;  /* 0x0000000000017941 */ /* 0x000fea0003800000 */
.L_x_18754:
        /* <DEDUP_REMOVED lines=9> */
.L_x_18750:
[----:B0-----:R-:W-:Y:S05]  /*5aa0*/  BSYNC B0 ;  /* 0x0000000000007941 */ /* 0x001fea0003800000 */
.L_x_18749:
        /* <DEDUP_REMOVED lines=18> */
.L_x_18761:
[----:B------:R-:W-:Y:S02]  /*5bd0*/  IMAD.MOV.U32 R54, RZ, RZ, R78 ;  /* 0x000000ffff367224 */ /* 0x000fe400078e004e */
.L_x_18762:
[----:B------:R-:W-:Y:S05]  /*5be0*/  BSYNC B1 ;  /* 0x0000000000017941 */ /* 0x000fea0003800000 */
.L_x_18760:
        /* <DEDUP_REMOVED lines=16> */
.L_x_18766:
[----:B------:R-:W-:Y:S05]  /*5cf0*/  BSYNC B2 ;  /* 0x0000000000027941 */ /* 0x000fea0003800000 */
.L_x_18765:
        /* <DEDUP_REMOVED lines=42> */
.L_x_18764:
[----:B------:R-:W-:Y:S05]  /*5fa0*/  BSYNC B1 ;  /* 0x0000000000017941 */ /* 0x000fea0003800000 */
.L_x_18763:
        /* <DEDUP_REMOVED lines=9> */
.L_x_18759:
[----:B------:R-:W-:Y:S05]  /*6040*/  BSYNC B0 ;  /* 0x0000000000007941 */ /* 0x000fea0003800000 */
.L_x_18758:
        /* <DEDUP_REMOVED lines=18> */
.L_x_18770:
[----:B------:R-:W-:Y:S02]  /*6170*/  MOV R54, R78 ;  /* 0x0000004e00367202 */ /* 0x000fe40000000f00 */
.L_x_18771:
[----:B------:R-:W-:Y:S05]  /*6180*/  BSYNC B1 ;  /* 0x0000000000017941 */ /* 0x000fea0003800000 */
.L_x_18769:
        /* <DEDUP_REMOVED lines=16> */
.L_x_18775:
[----:B------:R-:W-:Y:S05]  /*6290*/  BSYNC B2 ;  /* 0x0000000000027941 */ /* 0x000fea0003800000 */
.L_x_18774:
        /* <DEDUP_REMOVED lines=42> */
.L_x_18773:
[----:B------:R-:W-:Y:S05]  /*6540*/  BSYNC B1 ;  /* 0x0000000000017941 */ /* 0x000fea0003800000 */
.L_x_18772:
        /* <DEDUP_REMOVED lines=9> */
.L_x_18768:
[----:B------:R-:W-:Y:S05]  /*65e0*/  BSYNC B0 ;  /* 0x0000000000007941 */ /* 0x000fea0003800000 */
.L_x_18767:
        /* <DEDUP_REMOVED lines=18> */
.L_x_18779:
[----:B------:R-:W-:Y:S02]  /*6710*/  IMAD.MOV.U32 R106, RZ, RZ, R78 ;  /* 0x000000ffff6a7224 */ /* 0x000fe400078e004e */
.L_x_18780:
[----:B------:R-:W-:Y:S05]  /*6720*/  BSYNC B1 ;  /* 0x0000000000017941 */ /* 0x000fea0003800000 */
.L_x_18778:
        /* <DEDUP_REMOVED lines=16> */
.L_x_18784:
[----:B------:R-:W-:Y:S05]  /*6830*/  BSYNC B2 ;  /* 0x0000000000027941 */ /* 0x000fea0003800000 */
.L_x_18783:
        /* <DEDUP_REMOVED lines=42> */
.L_x_18782:
[----:B------:R-:W-:Y:S05]  /*6ae0*/  BSYNC B1 ;  /* 0x0000000000017941 */ /* 0x000fea0003800000 */
.L_x_18781:
        /* <DEDUP_REMOVED lines=9> */
.L_x_18777:
[----:B------:R-:W-:Y:S05]  /*6b80*/  BSYNC B0 ;  /* 0x0000000000007941 */ /* 0x000fea0003800000 */
.L_x_18776:
        /* <DEDUP_REMOVED lines=11> */
[----:B------:R-:W-:-:S03]  /*6c40*/  LOP3.LUT R52, R94, 0xff, RZ, 0xc0, !PT ;  /* 0x000000ff5e347812 */ /* 0x000fc600078ec0ff */
[----:B------:R-:W-:-:S05]  /*6c50*/  IMAD R48, R48, 0x1000000, R49 ;  /* 0x0100000030307824 */ /* 0x000fca00078e0231 */
[----:B------:R-:W-:Y:S01]  /*6c60*/  LEA R53, R53, R48, 0x8 ;  /* 0x0000003035357211 */ /* 0x000fe200078e40ff */
[----:B------:R-:W-:-:S04]  /*6c70*/  IMAD.WIDE.U32 R48, R76, R103, c[0x0][0x190] ;  /* 0x000064004c307625 */ /* 0x000fc800078e0067 */
[----:B------:R-:W-:-:S05]  /*6c80*/  IMAD.IADD R53, R53, 0x1, R52 ;  /* 0x0000000135357824 */ /* 0x000fca00078e0234 */
[----:B------:R0:W-:Y:S02]  /*6c90*/  STG.E [R48.64], R53 ;  /* 0x0000003530007986 */ /* 0x0001e4000c101906 */
.L_x_18786:
[----:B------:R-:W-:Y:S05]  /*6ca0*/  BSYNC B0 ;  /* 0x0000000000007941 */ /* 0x000fea0003800000 */
.L_x_18785:
[----:B0-----:R-:W-:Y:S01]  /*6cb0*/  @P2 IMAD.WIDE.U32 R52, R106, R102, c[0x0][0x170] ;  /* 0x00005c006a342625 */ /* 0x001fe200078e0066 */
[----:B------:R-:W2:Y:S04]  /*6cc0*/  @P0 LDG.E.128 R24, [R50.64] ;  /* 0x0000000632180981 */ /* 0x000ea8000c1e1d00 */
[----:B-----5:R0:W5:Y:S01]  /*6cd0*/  @P2 LDG.E.128 R28, [R52.64] ;  /* 0x00000006341c2981 */ /* 0x020162000c1e1d00 */
[----:B------:R-:W-:Y:S01]  /*6ce0*/  @!P3 ISETP.NE.U32.AND P1, PT, RZ, c[0x0][0x180], PT ;  /* 0x00006000ff00ba0c */ /* 0x000fe20003f25070 */
[----:B------:R-:W-:Y:S01]  /*6cf0*/  BSSY B0, `(.L_x_18787) ;  /* 0x0000058000007945 */ /* 0x000fe20003800000 */
[----:B------:R-:W-:Y:S02]  /*6d00*/  @!P3 IMAD.MOV.U32 R55, RZ, RZ, R54 ;  /* 0x000000ffff37b224 */ /* 0x000fe400078e0036 */
        /* <DEDUP_REMOVED lines=15> */
.L_x_18790:
[----:B------:R-:W-:Y:S02]  /*6e00*/  MOV R76, R78 ;  /* 0x0000004e004c7202 */ /* 0x000fe40000000f00 */
.L_x_18791:
[----:B------:R-:W-:Y:S05]  /*6e10*/  BSYNC B1 ;  /* 0x0000000000017941 */ /* 0x000fea0003800000 */
.L_x_18789:
        /* <DEDUP_REMOVED lines=16> */
.L_x_18795:
[----:B------:R-:W-:Y:S05]  /*6f20*/  BSYNC B2 ;  /* 0x0000000000027941 */ /* 0x000fea0003800000 */
.L_x_18794:
        /* <DEDUP_REMOVED lines=42> */
.L_x_18793:
[----:B------:R-:W-:Y:S05]  /*71d0*/  BSYNC B1 ;  /* 0x0000000000017941 */ /* 0x000fea0003800000 */
.L_x_18792:
        /* <DEDUP_REMOVED lines=9> */
.L_x_18788:
[----:B0-----:R-:W-:Y:S05]  /*7270*/  BSYNC B0 ;  /* 0x0000000000007941 */ /* 0x001fea0003800000 */
.L_x_18787:
        /* <DEDUP_REMOVED lines=18> */
.L_x_18799:
[----:B------:R-:W-:Y:S02]  /*73a0*/  IMAD.MOV.U32 R108, RZ, RZ, R78 ;  /* 0x000000ffff6c7224 */ /* 0x000fe400078e004e */
.L_x_18800:
[----:B------:R-:W-:Y:S05]  /*73b0*/  BSYNC B1 ;  /* 0x0000000000017941 */ /* 0x000fea0003800000 */
.L_x_18798:
        /* <DEDUP_REMOVED lines=16> */
.L_x_18804:
[----:B------:R-:W-:Y:S05]  /*74c0*/  BSYNC B2 ;  /* 0x0000000000027941 */ /* 0x000fea0003800000 */
.L_x_18803:
        /* <DEDUP_REMOVED lines=42> */
.L_x_18802:
[----:B------:R-:W-:Y:S05]  /*7770*/  BSYNC B1 ;  /* 0x0000000000017941 */ /* 0x000fea0003800000 */
.L_x_18801:
        /* <DEDUP_REMOVED lines=9> */
.L_x_18797:
[----:B------:R-:W-:Y:S05]  /*7810*/  BSYNC B0 ;  /* 0x0000000000007941 */ /* 0x000fea0003800000 */
.L_x_18796:
        /* <DEDUP_REMOVED lines=18> */
.L_x_18808:
[----:B------:R-:W-:Y:S02]  /*7940*/  IMAD.MOV.U32 R108, RZ, RZ, R78 ;  /* 0x000000ffff6c7224 */ /* 0x000fe400078e004e */
.L_x_18809:
[----:B------:R-:W-:Y:S05]  /*7950*/  BSYNC B1 ;  /* 0x0000000000017941 */ /* 0x000fea0003800000 */
.L_x_18807:
        /* <DEDUP_REMOVED lines=16> */
.L_x_18813:
[----:B------:R-:W-:Y:S05]  /*7a60*/  BSYNC B2 ;  /* 0x0000000000027941 */ /* 0x000fea0003800000 */
.L_x_18812:
        /* <DEDUP_REMOVED lines=42> */
.L_x_18811:
[----:B------:R-:W-:Y:S05]  /*7d10*/  BSYNC B1 ;  /* 0x0000000000017941 */ /* 0x000fea0003800000 */
.L_x_18810:
        /* <DEDUP_REMOVED lines=9> */
.L_x_18806:
[----:B------:R-:W-:Y:S05]  /*7db0*/  BSYNC B0 ;  /* 0x0000000000007941 */ /* 0x000fea0003800000 */
.L_x_18805:
        /* <DEDUP_REMOVED lines=18> */
.L_x_18817:
[----:B------:R-:W-:Y:S02]  /*7ee0*/  MOV R108, R78 ;  /* 0x0000004e006c7202 */ /* 0x000fe40000000f00 */
.L_x_18818:
[----:B------:R-:W-:Y:S05]  /*7ef0*/  BSYNC B1 ;  /* 0x0000000000017941 */ /* 0x000fea0003800000 */
.L_x_18816:
        /* <DEDUP_REMOVED lines=16> */
.L_x_18822:
[----:B------:R-:W-:Y:S05]  /*8000*/  BSYNC B2 ;  /* 0x0000000000027941 */ /* 0x000fea0003800000 */
.L_x_18821:
        /* <DEDUP_REMOVED lines=42> */
.L_x_18820:
[----:B------:R-:W-:Y:S05]  /*82b0*/  BSYNC B1 ;  /* 0x0000000000017941 */ /* 0x000fea0003800000 */
.L_x_18819:
        /* <DEDUP_REMOVED lines=9> */
.L_x_18815:
[----:B------:R-:W-:Y:S05]  /*8350*/  BSYNC B0 ;  /* 0x0000000000007941 */ /* 0x000fea0003800000 */
.L_x_18814:
[-C--:B------:R-:W-:Y:S01]  /*8360*/  IMAD.WIDE.U32 R52, R107, R102.reuse, c[0x0][0x188] ;  /* 0x000062006b347625 */ /* 0x080fe200078e0066 */
[----:B------:R-:W-:Y:S01]  /*8370*/  IADD3 R105, R105, 0x500, RZ ;  /* 0x0000050069697810 */ /* 0x000fe20007ffe0ff */
[----:B------:R-:W-:Y:S01]  /*8380*/  BSSY B0, `(.L_x_18823) ;  /* 0x000000f000007945 */ /* 0x000fe20003800000 */
[----:B------:R-:W-:Y:S02]  /*8390*/  IADD3 R104, R104, 0x500, RZ ;  /* 0x0000050068687810 */ /* 0x000fe40007ffe0ff */
[----:B------:R0:W-:Y:S01]  /*83a0*/  STG.E.128 [R52.64], R48 ;  /* 0x0000003034007986 */ /* 0x0001e2000c101d06 */
[----:B------:R-:W-:Y:S01]  /*83b0*/  @P0 IMAD.WIDE.U32 R54, R105, R102, c[0x0][0x180] ;  /* 0x0000600069360625 */ /* 0x000fe200078e0066 */
[----:B------:R-:W-:Y:S05]  /*83c0*/  @!P2 BRA `(.L_x_18824) ;  /* 0x000000a00000a947 */ /* 0x000fea0003800000 */
[----:B0-----:R-:W-:Y:S01]  /*83d0*/  SHF.L.U32 R53, R96, 0x10, RZ ;  /* 0x0000001060357819 */ /* 0x001fe200000006ff */
[----:B------:R-:W-:Y:S01]  /*83e0*/  IMAD.WIDE.U32 R106, R106, R103, c[0x0][0x190] ;  /* 0x000064006a6a7625 */ /* 0x000fe200078e0067 */
[----:B------:R-:W-:Y:S02]  /*83f0*/  LOP3.LUT R52, R97, 0xffff, RZ, 0xc0, !PT ;  /* 0x0000ffff61347812 */ /* 0x000fe400078ec0ff */
[----:B------:R-:W-:-:S02]  /*8400*/  LOP3.LUT R53, R53, 0xff0000, RZ, 0xc0, !PT ;  /* 0x00ff000035357812 */ /* 0x000fc400078ec0ff */
[----:B------:R-:W-:-:S03]  /*8410*/  LOP3.LUT R77, R95, 0xff, RZ, 0xc0, !PT ;  /* 0x000000ff5f4d7812 */ /* 0x000fc600078ec0ff */
[----:B------:R-:W-:Y:S01]  /*8420*/  IMAD R52, R52, 0x1000000, R53 ;  /* 0x0100000034347824 */ /* 0x000fe200078e0235 */
[----:B------:R-:W-:-:S03]  /*8430*/  LOP3.LUT R53, R94, 0xff, RZ, 0xc0, !PT ;  /* 0x000000ff5e357812 */ /* 0x000fc600078ec0ff */
[----:B------:R-:W-:-:S05]  /*8440*/  IMAD R52, R77, 0x100, R52 ;  /* 0x000001004d347824 */ /* 0x000fca00078e0234 */
[----:B------:R-:W-:-:S05]  /*8450*/  IADD3 R53, R52, R53, RZ ;  /* 0x0000003534357210 */ /* 0x000fca0007ffe0ff */
[----:B------:R0:W-:Y:S02]  /*8460*/  STG.E [R106.64], R53 ;  /* 0x000000356a007986 */ /* 0x0001e4000c101906 */
.L_x_18824:
[----:B------:R-:W-:Y:S05]  /*8470*/  BSYNC B0 ;  /* 0x0000000000007941 */ /* 0x000fea0003800000 */
.L_x_18823:
[----:B------:R-:W-:Y:S01]  /*8480*/  @P2 IMAD.WIDE.U32 R76, R104, R102, c[0x0][0x170] ;  /* 0x00005c00684c2625 */ /* 0x000fe200078e0066 */
[----:B------:R-:W2:Y:S04]  /*8490*/  @P0 LDG.E.128 R24, [R54.64] ;  /* 0x0000000636180981 */ /* 0x000ea8000c1e1d00 */
[----:B-----5:R1:W5:Y:S01]  /*84a0*/  @P2 LDG.E.128 R28, [R76.64] ;  /* 0x000000064c1c2981 */ /* 0x020362000c1e1d00 */
[----:B------:R-:W-:Y:S01]  /*84b0*/  @!P3 ISETP.NE.U32.AND P1, PT, RZ, c[0x0][0x180], PT ;  /* 0x00006000ff00ba0c */ /* 0x000fe20003f25070 */
[----:B------:R-:W-:Y:S01]  /*84c0*/  BSSY B0, `(.L_x_18825) ;  /* 0x0000058000007945 */ /* 0x000fe20003800000 */
[----:B------:R-:W-:Y:S02]  /*84d0*/  @!P3 IMAD.MOV.U32 R99, RZ, RZ, R81 ;  /* 0x000000ffff63b224 */ /* 0x000fe400078e0051 */
[----:B------:R-:W-:-:S04]  /*84e0*/  @!P3 ISETP.NE.AND.EX P1, PT, RZ, c[0x0][0x184], PT, P1 ;  /* 0x00006100ff00ba0c */ /* 0x000fc80003f25310 */
[----:B0-2---:R-:W-:Y:S01]  /*84f0*/  @!P3 FSEL R52, R24, RZ, P1 ;  /* 0x000000ff1834b208 */ /* 0x005fe20000800000 */
        /* <DEDUP_REMOVED lines=13> */
.L_x_18828:
[----:B------:R-:W-:Y:S02]  /*85d0*/  IMAD.MOV.U32 R106, RZ, RZ, R78 ;  /* 0x000000ffff6a7224 */ /* 0x000fe400078e004e */
.L_x_18829:
[----:B------:R-:W-:Y:S05]  /*85e0*/  BSYNC B1 ;  /* 0x0000000000017941 */ /* 0x000fea0003800000 */
.L_x_18827:
        /* <DEDUP_REMOVED lines=16> */
.L_x_18833:
[----:B------:R-:W-:Y:S05]  /*86f0*/  BSYNC B2 ;  /* 0x0000000000027941 */ /* 0x000fea0003800000 */
.L_x_18832:
        /* <DEDUP_REMOVED lines=42> */
.L_x_18831:
[----:B------:R-:W-:Y:S05]  /*89a0*/  BSYNC B1 ;  /* 0x0000000000017941 */ /* 0x000fea0003800000 */
.L_x_18830:
        /* <DEDUP_REMOVED lines=9> */
.L_x_18826:
[----:B-1----:R-:W-:Y:S05]  /*8a40*/  BSYNC B0 ;  /* 0x0000000000007941 */ /* 0x002fea0003800000 */
.L_x_18825:
        /* <DEDUP_REMOVED lines=18> */
.L_x_18837:
[----:B------:R-:W-:Y:S02]  /*8b70*/  MOV R106, R78 ;  /* 0x0000004e006a7202 */ /* 0x000fe40000000f00 */
.L_x_18838:
[----:B------:R-:W-:Y:S05]  /*8b80*/  BSYNC B1 ;  /* 0x0000000000017941 */ /* 0x000fea0003800000 */
.L_x_18836:
        /* <DEDUP_REMOVED lines=16> */
.L_x_18842:
[----:B------:R-:W-:Y:S05]  /*8c90*/  BSYNC B2 ;  /* 0x0000000000027941 */ /* 0x000fea0003800000 */
.L_x_18841:
        /* <DEDUP_REMOVED lines=42> */
.L_x_18840:
[----:B------:R-:W-:Y:S05]  /*8f40*/  BSYNC B1 ;  /* 0x0000000000017941 */ /* 0x000fea0003800000 */
.L_x_18839:
        /* <DEDUP_REMOVED lines=9> */
.L_x_18835:
[----:B------:R-:W-:Y:S05]  /*8fe0*/  BSYNC B0 ;  /* 0x0000000000007941 */ /* 0x000fea0003800000 */
.L_x_18834:
        /* <DEDUP_REMOVED lines=18> */
.L_x_18846:
[----:B------:R-:W-:Y:S02]  /*9110*/  IMAD.MOV.U32 R106, RZ, RZ, R78 ;  /* 0x000000ffff6a7224 */ /* 0x000fe400078e004e */
.L_x_18847:
[----:B------:R-:W-:Y:S05]  /*9120*/  BSYNC B1 ;  /* 0x0000000000017941 */ /* 0x000fea0003800000 */
.L_x_18845:
        /* <DEDUP_REMOVED lines=16> */
.L_x_18851:
[----:B------:R-:W-:Y:S05]  /*9230*/  BSYNC B2 ;  /* 0x0000000000027941 */ /* 0x000fea0003800000 */
.L_x_18850:
        /* <DEDUP_REMOVED lines=42> */
.L_x_18849:
[----:B------:R-:W-:Y:S05]  /*94e0*/  BSYNC B1 ;  /* 0x0000000000017941 */ /* 0x000fea0003800000 */
.L_x_18848:
        /* <DEDUP_REMOVED lines=9> */
.L_x_18844:
[----:B------:R-:W-:Y:S05]  /*9580*/  BSYNC B0 ;  /* 0x0000000000007941 */ /* 0x000fea0003800000 */
.L_x_18843:
        /* <DEDUP_REMOVED lines=18> */
.L_x_18855:
[----:B------:R-:W-:Y:S02]  /*96b0*/  IMAD.MOV.U32 R106, RZ, RZ, R78 ;  /* 0x000000ffff6a7224 */ /* 0x000fe400078e004e */
.L_x_18856:
[----:B------:R-:W-:Y:S05]  /*96c0*/  BSYNC B1 ;  /* 0x0000000000017941 */ /* 0x000fea0003800000 */
.L_x_18854:
        /* <DEDUP_REMOVED lines=16> */
.L_x_18860:
[----:B------:R-:W-:Y:S05]  /*97d0*/  BSYNC B2 ;  /* 0x0000000000027941 */ /* 0x000fea0003800000 */
.L_x_18859:
        /* <DEDUP_REMOVED lines=42> */
.L_x_18858:
[----:B------:R-:W-:Y:S05]  /*9a80*/  BSYNC B1 ;  /* 0x0000000000017941 */ /* 0x000fea0003800000 */
.L_x_18857:
        /* <DEDUP_REMOVED lines=9> */
.L_x_18853:
[----:B------:R-:W-:Y:S05]  /*9b20*/  BSYNC B0 ;  /* 0x0000000000007941 */ /* 0x000fea0003800000 */
.L_x_18852:
[----:B------:R-:W-:Y:S01]  /*9b30*/  FADD.FTZ R76, RZ, R32 ;  /* 0x00000020ff4c7221 */ /* 0x000fe20000010000 */
[----:B------:R-:W-:Y:S01]  /*9b40*/  BSSY B0, `(.L_x_18861) ;  /* 0x0000028000007945 */ /* 0x000fe20003800000 */
[----:B------:R-:W-:Y:S02]  /*9b50*/  LOP3.LUT P0, RZ, R0, 0x1f, RZ, 0xc0, !PT ;  /* 0x0000001f00ff7812 */ /* 0x000fe4000780c0ff */
        /* <DEDUP_REMOVED lines=30> */
[----:B------:R-:W-:Y:S02]  /*9d40*/  LOP3.LUT R105, R95, 0xff, RZ, 0xc0, !PT ;  /* 0x000000ff5f697812 */ /* 0x000fe400078ec0ff */
[----:B------:R-:W-:-:S04]  /*9d50*/  LOP3.LUT R77, R77, 0xff0000, RZ, 0xc0, !PT ;  /* 0x00ff00004d4d7812 */ /* 0x000fc800078ec0ff */
[----:B------:R-:W-:Y:S02]  /*9d60*/  LEA R76, R76, R77, 0x18 ;  /* 0x0000004d4c4c7211 */ /* 0x000fe400078ec0ff */
[----:B------:R-:W-:-:S03]  /*9d70*/  LOP3.LUT R77, R94, 0xff, RZ, 0xc0, !PT ;  /* 0x000000ff5e4d7812 */ /* 0x000fc600078ec0ff */
[----:B------:R-:W-:Y:S02]  /*9d80*/  IMAD R76, R105, 0x100, R76 ;  /* 0x00000100694c7824 */ /* 0x000fe400078e024c */
[----:B------:R-:W-:-:S04]  /*9d90*/  IMAD.WIDE.U32 R104, R104, R103, c[0x0][0x190] ;  /* 0x0000640068687625 */ /* 0x000fc800078e0067 */
[----:B------:R-:W-:-:S05]  /*9da0*/  IMAD.IADD R77, R76, 0x1, R77 ;  /* 0x000000014c4d7824 */ /* 0x000fca00078e024d */
[----:B------:R0:W-:Y:S02]  /*9db0*/  STG.E [R104.64], R77 ;  /* 0x0000004d68007986 */ /* 0x0001e4000c101906 */
.L_x_18862:
[----:B------:R-:W-:Y:S05]  /*9dc0*/  BSYNC B0 ;  /* 0x0000000000007941 */ /* 0x000fea0003800000 */
.L_x_18861:
[----:B------:R-:W-:Y:S01]  /*9dd0*/  @!P1 IADD3 R99, R99, 0x8, RZ ;  /* 0x0000000863639810 */ /* 0x000fe20007ffe0ff */
[----:B------:R-:W-:Y:S01]  /*9de0*/  FADD.FTZ R106, R102, R55 ;  /* 0x00000037666a7221 */ /* 0x000fe20000010000 */
[----:B------:R-:W-:Y:S05]  /*9df0*/  BRA.DIV ~URZ, `(.L_x_18863) ;  /* 0x000010027f007947 */ /* 0x000fea000b800000 */
[----:B0-----:R0:W1:Y:S02]  /*9e00*/  SHFL.BFLY PT, R76, R106, 0x1, 0x1f ;  /* 0x0c201f006a4c7f89 */ /* 0x00106400000e0000 */
.L_x_18869:
        /* <DEDUP_REMOVED lines=68> */
.L_x_18870:
        /* <DEDUP_REMOVED lines=28> */
[----:B------:R-:W-:Y:S02]  /*a410*/  I2F R112, R112 ;  /* 0x0000007000707306 */ /* 0x000fe40000201400 */
        /* <DEDUP_REMOVED lines=29> */
[----:B-1----:R0:W1:Y:S01]  /*a5f0*/  MUFU.RCP R103, R99 ;  /* 0x0000006300677308 */ /* 0x0020620000001000 */
[-C--:B------:R-:W-:Y:S02]  /*a600*/  FMUL.FTZ R108, R108, R114.reuse ;  /* 0x000000726c6c7220 */ /* 0x080fe40000410000 */
[----:B------:R-:W-:Y:S02]  /*a610*/  FMUL.FTZ R105, R105, R105 ;  /* 0x0000006969697220 */ /* 0x000fe40000410000 */
[C---:B------:R-:W-:Y:S02]  /*a620*/  FFMA.FTZ R108, R76.reuse, R107, R108 ;  /* 0x0000006b4c6c7223 */ /* 0x040fe4000001006c */
[----:B------:R-:W-:Y:S02]  /*a630*/  FMUL.FTZ R105, R76, R105 ;  /* 0x000000694c697220 */ /* 0x000fe40000410000 */
[----:B--2---:R-:W-:Y:S02]  /*a640*/  FADD.FTZ R76, R104, R77 ;  /* 0x0000004d684c7221 */ /* 0x004fe40000010000 */
[----:B------:R-:W-:-:S02]  /*a650*/  FMUL.FTZ R105, R105, R114 ;  /* 0x0000007269697220 */ /* 0x000fc40000410000 */
[----:B0-----:R-:W-:Y:S02]  /*a660*/  IMAD.MOV.U32 R99, RZ, RZ, c[0x0][0x1e0] ;  /* 0x00007800ff637624 */ /* 0x001fe400078e00ff */
[C---:B-1----:R-:W-:Y:S02]  /*a670*/  FMUL.FTZ R108, R103.reuse, R108 ;  /* 0x0000006c676c7220 */ /* 0x042fe40000410000 */
[----:B------:R-:W-:Y:S01]  /*a680*/  FFMA.FTZ R105, R103, R105, R76 ;  /* 0x0000006967697223 */ /* 0x000fe2000001004c */
[----:B------:R-:W-:Y:S02]  /*a690*/  @!P0 LEA.HI.X R103, R2, c[0x0][0x1a4], R101, 0x2, P2 ;  /* 0x0000690002678a11 */ /* 0x000fe400010f1465 */
[----:B------:R-:W0:Y:S04]  /*a6a0*/  SHFL.IDX PT, R107, R108, RZ, 0x1f ;  /* 0x00001fff6c6b7589 */ /* 0x000e2800000e0000 */
[----:B------:R-:W1:Y:S01]  /*a6b0*/  SHFL.IDX PT, R104, R105, RZ, 0x1f ;  /* 0x00001fff69687589 */ /* 0x000e6200000e0000 */
[----:B0-----:R-:W-:-:S03]  /*a6c0*/  FMUL.FTZ R76, R107, R107 ;  /* 0x0000006b6b4c7220 */ /* 0x001fc60000410000 */
[----:B------:R0:W-:Y:S02]  /*a6d0*/  @!P0 STG.E [R102.64], R107 ;  /* 0x0000006b66008986 */ /* 0x0001e4000c101906 */
        /* <DEDUP_REMOVED lines=9> */
[----:B0-----:R-:W-:Y:S02]  /*a770*/  FSEL R77, R107, RZ, !P1 ;  /* 0x000000ff6b4d7208 */ /* 0x001fe40004800000 */
[----:B------:R-:W-:-:S03]  /*a780*/  LOP3.LUT R124, R0, 0xff, RZ, 0xc0, !PT ;  /* 0x000000ff007c7812 */ /* 0x000fc600078ec0ff */
[C---:B------:R-:W-:Y:S01]  /*a790*/  FADD.FTZ R76, -R77.reuse, R33 ;  /* 0x000000214d4c7221 */ /* 0x040fe20000010100 */
[----:B------:R-:W-:Y:S01]  /*a7a0*/  IADD3 R33, R100, -0x1, RZ ;  /* 0xffffffff64217810 */ /* 0x000fe20007ffe0ff */
[C---:B------:R-:W-:Y:S02]  /*a7b0*/  FADD.FTZ R116, -R77.reuse, R48 ;  /* 0x000000304d747221 */ /* 0x040fe40000010100 */
[----:B------:R-:W-:Y:S02]  /*a7c0*/  FADD.FTZ R32, -R77, R32 ;  /* 0x000000204d207221 */ /* 0x000fe40000010100 */
[----:B------:R-:W-:Y:S02]  /*a7d0*/  IMAD R33, R33, c[0x0][0x168], RZ ;  /* 0x00005a0021217a24 */ /* 0x000fe400078e02ff */
[C---:B------:R-:W-:Y:S02]  /*a7e0*/  FADD.FTZ R34, -R77.reuse, R34 ;  /* 0x000000224d227221 */ /* 0x040fe40000010100 */
[C---:B------:R-:W-:Y:S01]  /*a7f0*/  FADD.FTZ R102, -R77.reuse, R35 ;  /* 0x000000234d667221 */ /* 0x040fe20000010100 */
[----:B------:R-:W-:Y:S01]  /*a800*/  SHF.R.S32.HI R48, RZ, 0x1f, R33 ;  /* 0x0000001fff307819 */ /* 0x000fe20000011421 */
[----:B------:R-:W-:-:S02]  /*a810*/  FADD.FTZ R118, -R77, R50 ;  /* 0x000000324d767221 */ /* 0x000fc40000010100 */
[C---:B------:R-:W-:Y:S01]  /*a820*/  FADD.FTZ R100, -R77.reuse, R40 ;  /* 0x000000284d647221 */ /* 0x040fe20000010100 */
[----:B------:R-:W-:Y:S01]  /*a830*/  LEA.HI R33, R48, R33, RZ, 0x2 ;  /* 0x0000002130217211 */ /* 0x000fe200078f10ff */
[C---:B------:R-:W-:Y:S02]  /*a840*/  FADD.FTZ R50, -R77.reuse, R53 ;  /* 0x000000354d327221 */ /* 0x040fe40000010100 */
[----:B------:R-:W-:Y:S01]  /*a850*/  FADD.FTZ R40, -R77, R41 ;  /* 0x000000294d287221 */ /* 0x000fe20000010100 */
[----:B------:R-:W-:Y:S01]  /*a860*/  LEA.HI.SX32 R53, R33, R124, 0x1e ;  /* 0x0000007c21357211 */ /* 0x000fe200078ff2ff */
[C---:B------:R-:W-:Y:S02]  /*a870*/  FADD.FTZ R44, -R77.reuse, R44 ;  /* 0x0000002c4d2c7221 */ /* 0x040fe40000010100 */
[----:B------:R-:W-:Y:S01]  /*a880*/  FADD.FTZ R110, -R77, R45 ;  /* 0x0000002d4d6e7221 */ /* 0x000fe20000010100 */
[----:B------:R-:W-:Y:S01]  /*a890*/  IADD3 R103, R53, 0x100, RZ ;  /* 0x0000010035677810 */ /* 0x000fe20007ffe0ff */
[----:B------:R-:W-:Y:S01]  /*a8a0*/  FADD.FTZ R46, -R77, R46 ;  /* 0x0000002e4d2e7221 */ /* 0x000fe20000010100 */
[----:B------:R-:W-:Y:S01]  /*a8b0*/  IADD3 R101, R53, 0x200, RZ ;  /* 0x0000020035657810 */ /* 0x000fe20007ffe0ff */
[----:B------:R-:W-:-:S02]  /*a8c0*/  FADD.FTZ R112, -R77, R47 ;  /* 0x0000002f4d707221 */ /* 0x000fc40000010100 */
[----:B------:R-:W-:Y:S02]  /*a8d0*/  FADD.FTZ R48, -R77, R52 ;  /* 0x000000344d307221 */ /* 0x000fe40000010100 */
[----:B------:R-:W-:Y:S02]  /*a8e0*/  IMAD.MOV.U32 R52, RZ, RZ, 0x10 ;  /* 0x00000010ff347424 */ /* 0x000fe400078e00ff */
[C---:B------:R-:W-:Y:S02]  /*a8f0*/  FMUL.FTZ R33, R99.reuse, R32 ;  /* 0x0000002063217220 */ /* 0x040fe40000410000 */
[C---:B------:R-:W-:Y:S02]  /*a900*/  FMUL.FTZ R45, R99.reuse, R76 ;  /* 0x0000004c632d7220 */ /* 0x040fe40000410000 */
[C---:B------:R-:W-:Y:S02]  /*a910*/  FMUL.FTZ R34, R99.reuse, R34 ;  /* 0x0000002263227220 */ /* 0x040fe40000410000 */
[----:B------:R-:W-:-:S02]  /*a920*/  FMUL.FTZ R47, R99, R102 ;  /* 0x00000066632f7220 */ /* 0x000fc40000410000 */
[C---:B------:R-:W-:Y:S02]  /*a930*/  FADD.FTZ R108, -R77.reuse, R43 ;  /* 0x0000002b4d6c7221 */ /* 0x040fe40000010100 */
[C---:B------:R-:W-:Y:S02]  /*a940*/  FADD.FTZ R114, -R77.reuse, R49 ;  /* 0x000000314d727221 */ /* 0x040fe40000010100 */
[----:B------:R-:W-:Y:S02]  /*a950*/  FADD.FTZ R120, -R77, R51 ;  /* 0x000000334d787221 */ /* 0x000fe40000010100 */
        /* <DEDUP_REMOVED lines=15> */
[----:B------:R-:W-:Y:S02]  /*aa50*/  FMUL.FTZ R55, R99, R50 ;  /* 0x0000003263377220 */ /* 0x000fe40000410000 */
[----:B------:R-:W-:Y:S01]  /*aa60*/  FADD.FTZ R54, -R77, R54 ;  /* 0x000000364d367221 */ /* 0x000fe20000010100 */
[----:B------:R-:W-:Y:S01]  /*aa70*/  IADD3 R77, R53, 0x300, RZ ;  /* 0x00000300354d7810 */ /* 0x000fe20007ffe0ff */
[C---:B------:R-:W-:Y:S02]  /*aa80*/  FMUL.FTZ R32, R99.reuse, R104 ;  /* 0x0000006863207220 */ /* 0x040fe40000410000 */
[C---:B------:R-:W-:Y:S02]  /*aa90*/  FMUL.FTZ R37, R99.reuse, R36 ;  /* 0x0000002463257220 */ /* 0x040fe40000410000 */
[C---:B------:R-:W-:Y:S02]  /*aaa0*/  FMUL.FTZ R38, R99.reuse, R38 ;  /* 0x0000002663267220 */ /* 0x040fe40000410000 */
[----:B------:R-:W-:-:S02]  /*aab0*/  FMUL.FTZ R35, R99, R106 ;  /* 0x0000006a63237220 */ /* 0x000fc40000410000 */
[----:B0-----:R-:W-:Y:S02]  /*aac0*/  FFMA.FTZ R40, R22, R49, R9 ;  /* 0x0000003116287223 */ /* 0x001fe40000010009 */
[C---:B------:R-:W-:Y:S02]  /*aad0*/  FMUL.FTZ R36, R99.reuse, R100 ;  /* 0x0000006463247220 */ /* 0x040fe40000410000 */
[C---:B------:R-:W-:Y:S02]  /*aae0*/  FMUL.FTZ R42, R99.reuse, R42 ;  /* 0x0000002a632a7220 */ /* 0x040fe40000410000 */
[----:B------:R-:W-:Y:S02]  /*aaf0*/  FMUL.FTZ R39, R99, R108 ;  /* 0x0000006c63277220 */ /* 0x000fe40000410000 */
[----:B------:R-:W-:Y:S01]  /*ab00*/  FFMA.FTZ R49, R92, R55, R73 ;  /* 0x000000375c317223 */ /* 0x000fe20000010049 */
[----:B------:R-:W-:Y:S01]  /*ab10*/  IADD3 R55, R53, 0x400, RZ ;  /* 0x0000040035377810 */ /* 0x000fe20007ffe0ff */
[----:B------:R-:W-:Y:S01]  /*ab20*/  FMUL.FTZ R110, R99, R110 ;  /* 0x0000006e636e7220 */ /* 0x000fe20000410000 */
        /* <DEDUP_REMOVED lines=35> */
[----:B------:R-:W-:-:S05]  /*ad60*/  IMAD.WIDE.U32 R52, R53, R52, c[0x0][0x208] ;  /* 0x0000820035347625 */ /* 0x000fca00078e0034 */
[----:B------:R0:W-:Y:S02]  /*ad70*/  STG.E.128 [R52.64], R48 ;  /* 0x0000003034007986 */ /* 0x0001e4000c101d06 */
.L_x_18866:
[----:B0-----:R-:W-:Y:S05]  /*ad80*/  BSYNC B0 ;  /* 0x0000000000007941 */ /* 0x001fea0003800000 */
.L_x_18865:
[----:B------:R-:W-:Y:S02]  /*ad90*/  IADD3 R2, R2, c[0x0][0x160], RZ ;  /* 0x0000580002027a10 */ /* 0x000fe40007ffe0ff */
[----:B------:R-:W-:Y:S02]  /*ada0*/  LOP3.LUT P1, RZ, R75, 0xff, RZ, 0xc0, !PT ;  /* 0x000000ff4bff7812 */ /* 0x000fe4000782c0ff */
[----:B------:R-:W-:Y:S02]  /*adb0*/  ISETP.GE.AND P0, PT, R2, c[0x0][0x164], PT ;  /* 0x0000590002007a0c */ /* 0x000fe40003f06270 */
[----:B------:R-:W-:-:S11]  /*adc0*/  SEL R75, RZ, 0x1, P1 ;  /* 0x00000001ff4b7807 */ /* 0x000fd60000800000 */
[----:B-----5:R-:W-:Y:S01]  /*add0*/  @P0 CALL.REL.NOINC `(.L_x_18867) ;  /* 0x0000001000000944 */ /* 0x020fe20003c00000 */
[----:B------:R-:W-:Y:S05]  /*ade0*/  BRA `(.L_x_18868) ;  /* 0xffff5df000007947 */ /* 0x000fea000383ffff */
.L_x_18867:
[----:B------:R-:W-:Y:S05]  /*adf0*/  EXIT ;  /* 0x000000000000794d */ /* 0x000fea0003800000 */
.L_x_18863:
[----:B0-----:R-:W-:Y:S01]  /*ae00*/  HFMA2.MMA R105, -RZ, RZ, 0, 5.9604644775390625e-08 ;  /* 0x00000001ff697435 */ /* 0x001fe200000001ff */
[----:B------:R-:W-:Y:S01]  /*ae10*/  IMAD.MOV.U32 R77, RZ, RZ, 0x1f ;  /* 0x0000001fff4d7424 */ /* 0x000fe200078e00ff */
[----:B------:R-:W-:Y:S01]  /*ae20*/  MOV R102, 0xae50 ;  /* 0x0000ae5000667802 */ /* 0x000fe20000000f00 */
[----:B------:R-:W-:-:S03]  /*ae30*/  IMAD.MOV.U32 R104, RZ, RZ, -0x1 ;  /* 0xffffffffff687424 */ /* 0x000fc600078e00ff */
[----:B-----5:R-:W-:Y:S05]  /*ae40*/  CALL.REL.NOINC `($__internal_139_$__cuda_sm70_shflsync_bfly_p) ;  /* 0x0000069000007944 */ /* 0x020fea0003c00000 */
[----:B-1----:R-:W-:Y:S01]  /*ae50*/  MOV R76, R105 ;  /* 0x00000069004c7202 */ /* 0x002fe20000000f00 */
[----:B0-----:R-:W-:Y:S05]  /*ae60*/  BRA `(.L_x_18869) ;  /* 0xffffefa000007947 */ /* 0x001fea000383ffff */
.L_x_18864:
[----:B------:R-:W-:Y:S01]  /*ae70*/  IMAD.MOV.U32 R105, RZ, RZ, 0x2 ;  /* 0x00000002ff697424 */ /* 0x000fe200078e00ff */
[----:B------:R-:W-:Y:S01]  /*ae80*/  MOV R104, 0xffffffff ;  /* 0xffffffff00687802 */ /* 0x000fe20000000f00 */
[----:B------:R-:W-:Y:S01]  /*ae90*/  IMAD.MOV.U32 R77, RZ, RZ, 0x1f ;  /* 0x0000001fff4d7424 */ /* 0x000fe200078e00ff */
[----:B------:R-:W-:Y:S02]  /*aea0*/  MOV R102, 0xaec0 ;  /* 0x0000aec000667802 */ /* 0x000fe40000000f00 */
[----:B-----5:R-:W-:Y:S05]  /*aeb0*/  CALL.REL.NOINC `($__internal_139_$__cuda_sm70_shflsync_bfly_p) ;  /* 0x0000062000007944 */ /* 0x020fea0003c00000 */
[----:B01----:R-:W-:Y:S01]  /*aec0*/  FADD.FTZ R106, R106, R105 ;  /* 0x000000696a6a7221 */ /* 0x003fe20000010000 */
[----:B------:R-:W-:Y:S01]  /*aed0*/  MOV R104, 0xffffffff ;  /* 0xffffffff00687802 */ /* 0x000fe20000000f00 */
[----:B------:R-:W-:Y:S01]  /*aee0*/  IMAD.MOV.U32 R105, RZ, RZ, 0x4 ;  /* 0x00000004ff697424 */ /* 0x000fe200078e00ff */
[----:B------:R-:W-:Y:S01]  /*aef0*/  MOV R102, 0xaf20 ;  /* 0x0000af2000667802 */ /* 0x000fe20000000f00 */
[----:B------:R-:W-:-:S02]  /*af00*/  IMAD.MOV.U32 R77, RZ, RZ, 0x1f ;  /* 0x0000001fff4d7424 */ /* 0x000fc400078e00ff */
[----:B------:R-:W-:Y:S05]  /*af10*/  CALL.REL.NOINC `($__internal_139_$__cuda_sm70_shflsync_bfly_p) ;  /* 0x000005c000007944 */ /* 0x000fea0003c00000 */
        /* <DEDUP_REMOVED lines=66> */
[----:B------:R-:W-:Y:S05]  /*b340*/  CALL.REL.NOINC `($__internal_139_$__cuda_sm70_shflsync_bfly_p) ;  /* 0x0000019000007944 */ /* 0x000fea0003c00000 */
[----:B01----:R-:W-:Y:S01]  /*b350*/  FADD.FTZ R106, R106, R105 ;  /* 0x000000696a6a7221 */ /* 0x003fe20000010000 */
[----:B------:R-:W-:Y:S01]  /*b360*/  MOV R104, 0xffffffff ;  /* 0xffffffff00687802 */ /* 0x000fe20000000f00 */
[----:B------:R-:W-:Y:S01]  /*b370*/  IMAD.MOV.U32 R105, RZ, RZ, 0x2 ;  /* 0x00000002ff697424 */ /* 0x000fe200078e00ff */
[----:B------:R-:W-:Y:S01]  /*b380*/  MOV R102, 0xb3b0 ;  /* 0x0000b3b000667802 */ /* 0x000fe20000000f00 */
[----:B------:R-:W-:Y:S02]  /*b390*/  IMAD.MOV.U32 R77, RZ, RZ, 0x1f ;  /* 0x0000001fff4d7424 */ /* 0x000fe400078e00ff */
        /* <DEDUP_REMOVED lines=19> */
[----:B01----:R-:W-:Y:S05]  /*b4d0*/  BRA `(.L_x_18870) ;  /* 0xffffed7000007947 */ /* 0x003fea000383ffff */
        .weak           $__internal_139_$__cuda_sm70_shflsync_bfly_p
        .type           $__internal_139_$__cuda_sm70_shflsync_bfly_p,@function
        .size           $__internal_139_$__cuda_sm70_shflsync_bfly_p,(.L_x_22227 - $__internal_139_$__cuda_sm70_shflsync_bfly_p)
$__internal_139_$__cuda_sm70_shflsync_bfly_p:
[----:B------:R-:W-:Y:S01]  /*b4e0*/  IMAD.MOV.U32 R103, RZ, RZ, 0x0 ;  /* 0x00000000ff677424 */ /* 0x000fe200078e00ff */
[----:B------:R-:W-:Y:S04]  /*b4f0*/  WARPSYNC R104 ;  /* 0x0000006800007348 */ /* 0x000fe80003800000 */
[----:B------:R0:W1:Y:S01]  /*b500*/  SHFL.BFLY PT, R105, R106, R105, R77 ;  /* 0x0c0000696a697389 */ /* 0x00006200000e004d */
[----:B------:R-:W-:Y:S05]  /*b510*/  RET.REL.NODEC R102 `(_ZN10layer_norm13ln_fwd_kernelINS_13Kernel_traitsI6__halfffffjLj6144ELj1ELj1ELj8ELj16ENS_18Kernel_traits_baseILj6144ES2_ffffjLj256EEEEELb1ELb0ELb1ELb1EEEvNS_9FwdParamsE) ;  /* 0xffff4ae066007950 */ /* 0x000fea0003c3ffff */
.L_x_18871:
        /* <DEDUP_REMOVED lines=14> */
.L_x_22227:


//--------------------- .text._ZN10layer_norm13ln_fwd_kernelINS_13Kernel_traitsI6__halfffffjLj6144ELj1ELj1ELj8ELj16ENS_18Kernel_traits_baseILj6144ES2_ffffjLj256EEEEELb1ELb1ELb0ELb0EEEvNS_9FwdParamsE --------------------------
	.section	.text._ZN10layer_norm13ln_fwd_kernelINS_13Kernel_traitsI6__halfffffjLj6144ELj1ELj1ELj8ELj16ENS_18Kernel_traits_baseILj6144ES2_ffffjLj256EEEEELb1ELb1ELb0ELb0EEEvNS_9FwdParamsE,"ax",@progbits
	.sectioninfo	@"SHI_REGISTERS=128"
	.align	128
        .global         _ZN10layer_norm13ln_fwd_kernelINS_13Kernel_traitsI6__halfffffjLj6144ELj1ELj1ELj8ELj16ENS_18Kernel_traits_baseILj6144ES2_ffffjLj256EEEEELb1ELb1ELb0ELb0EEEvNS_9FwdParamsE
        .type           _ZN10layer_norm13ln_fwd_kernelINS_13Kernel_traitsI6__halfffffjLj6144ELj1ELj1ELj8ELj16ENS_18Kernel_traits_baseILj6144ES2_ffffjLj256EEEEELb1ELb1ELb0ELb0EEEvNS_9FwdParamsE,@function
        .size           _ZN10layer_norm13ln_fwd_kernelINS_13Kernel_traitsI6__halfffffjLj6144ELj1ELj1ELj8ELj16ENS_18Kernel_traits_baseILj6144ES2_ffffjLj256EEEEELb1ELb1ELb0ELb0EEEvNS_9FwdParamsE,(.L_x_22228 - _ZN10layer_norm13ln_fwd_kernelINS_13Kernel_traitsI6__halfffffjLj6144ELj1ELj1ELj8ELj16ENS_18Kernel_traits_baseILj6144ES2_ffffjLj256EEEEELb1ELb1ELb0ELb0EEEvNS_9FwdParamsE)
        .other          _ZN10layer_norm13ln_fwd_kernelINS_13Kernel_traitsI6__halfffffjLj6144ELj1ELj1ELj8ELj16ENS_18Kernel_traits_baseILj6144ES2_ffffjLj256EEEEELb1ELb1ELb0ELb0EEEvNS_9FwdParamsE,@"STO_CUDA_ENTRY STV_DEFAULT"
_ZN10layer_norm13ln_fwd_kernelINS_13Kernel_traitsI6__halfffffjLj6144ELj1ELj1ELj8ELj16ENS_18Kernel_traits_baseILj6144ES2_ffffjLj256EEEEELb1ELb1ELb0ELb0EEEvNS_9FwdParamsE:
.text._ZN10layer_norm13ln_fwd_kernelINS_13Kernel_traitsI6__halfffffjLj6144ELj1ELj1ELj8ELj16ENS_18Kernel_traits_baseILj6144ES2_ffffjLj256EEEEELb1ELb1ELb0ELb0EEEvNS_9FwdParamsE:
[----:B------:R-:W-:-:S04]  /*0000*/  IMAD.MOV.U32 R1, RZ, RZ, c[0x0][0x28] ;  /* 0x00000a00ff017624 */ /* 0x000fc800078e00ff */
[----:B------:R-:W-:Y:S01]  /*0010*/  ULDC.U8 UR4, c[0x0][0x244] ;  /* 0x0000910000047ab9 */ /* 0x000fe20000000000 */
[----:B------:R-:W-:Y:S01]  /*0020*/  IADD3 R1, R1, -0x10, RZ ;  /* 0xfffffff001017810 */ /* 0x000fe20007ffe0ff */
[----:B------:R-:W-:Y:S01]  /*0030*/  ULDC.64 UR6, c[0x0][0x118] ;  /* 0x0000460000067ab9 */ /* 0x000fe20000000a00 */
[----:B------:R-:W-:Y:S01]  /*0040*/  ISETP.NE.AND P0, PT, RZ, UR4, PT ;  /* 0x00000004ff007c0c */ /* 0x000fe2000bf05270 */
[----:B------:R-:W-:Y:S02]  /*0050*/  ULDC.64 UR4, c[0x0][0x230] ;  /* 0x00008c0000047ab9 */ /* 0x000fe40000000a00 */
[----:B------:R-:W-:Y:S02]  /*0060*/  IMAD.U32 R6, RZ, RZ, UR4 ;  /* 0x00000004ff067e24 */ /* 0x000fe4000f8e00ff */
        /* <DEDUP_REMOVED lines=11> */
[----:B--2---:R-:W0:Y:S08]  /*0120*/  @P0 R2UR UR4, R6 ;  /* 0x00000000060403c2 */ /* 0x004e3000000e0000 */
[----:B------:R2:W4:Y:S01]  /*0130*/  @P0 R2UR UR5, R7 ;  /* 0x00000000070503c2 */ /* 0x00052200000e0000 */
[----:B---3--:R-:W-:Y:S01]  /*0140*/  @P0 IADD3 R42, P1, R2, c[0x0][0x240], RZ ;  /* 0x00009000022a0a10 */ /* 0x008fe20007f3e0ff */
[----:B-1----:R-:W-:-:S03]  /*0150*/  IMAD R2, R9, c[0x0][0x0], R0 ;  /* 0x0000000009027a24 */ /* 0x002fc600078e0200 */
        /* <DEDUP_REMOVED lines=8> */
[----:B--2---:R-:W-:Y:S01]  /*01e0*/  IMAD.WIDE.U32 R6, R5, -0x2daee0ad, RZ ;  /* 0xd2511f5305067825 */ /* 0x004fe200078e00ff */
[----:B------:R-:W-:Y:S01]  /*01f0*/  UIADD3 UR13, UR4, -0x255992d5, URZ ;  /* 0xdaa66d2b040d7890 */ /* 0x000fe2000fffe03f */
[----:B----4-:R-:W-:Y:S01]  /*0200*/  LOP3.LUT R14, R11, UR5, RZ, 0x3c, !PT ;  /* 0x000000050b0e7c12 */ /* 0x010fe2000f8e3cff */
        /* <DEDUP_REMOVED lines=25> */
[----:B------:R-:W-:-:S02]  /*03a0*/  UIADD3 UR24, UR5, -0x24c28bd8, URZ ;  /* 0xdb3d742805187890 */ /* 0x000fc4000fffe03f */
[----:B------:R-:W-:Y:S01]  /*03b0*/  SHF.R.S32.HI R7, RZ, 0x1f, R7 ;  /* 0x0000001fff077819 */ /* 0x000fe20000011407 */
[----:B------:R-:W-:Y:S01]  /*03c0*/  IMAD.WIDE.U32 R10, R10, -0x2daee0ad, RZ ;  /* 0xd2511f530a0a7825 */ /* 0x000fe200078e00ff */
[----:B------:R-:W-:Y:S02]  /*03d0*/  LOP3.LUT R14, R13, UR15, R14, 0x96, !PT ;  /* 0x0000000f0d0e7c12 */ /* 0x000fe4000f8e960e */
[----:B------:R-:W-:Y:S02]  /*03e0*/  LEA.HI R7, R7, c[0x0][0x168], RZ, 0x2 ;  /* 0x00005a0007077a11 */ /* 0x000fe400078f10ff */
[----:B------:R-:W-:Y:S01]  /*03f0*/  LOP3.LUT R16, R11, UR16, R6, 0x96, !PT ;  /* 0x000000100b107c12 */ /* 0x000fe2000f8e9606 */
[----:B------:R-:W-:Y:S01]  /*0400*/  IMAD.WIDE.U32 R14, R14, -0x2daee0ad, RZ ;  /* 0xd2511f530e0e7825 */ /* 0x000fe200078e00ff */
[----:B------:R-:W-:-:S03]  /*0410*/  LOP3.LUT R6, R8, 0xff, RZ, 0x3c, !PT ;  /* 0x000000ff08067812 */ /* 0x000fc600078e3cff */
[----:B------:R-:W-:Y:S01]  /*0420*/  IMAD.WIDE.U32 R16, R16, -0x326172a9, RZ ;  /* 0xcd9e8d5710107825 */ /* 0x000fe200078e00ff */
[----:B------:R-:W-:Y:S02]  /*0430*/  LOP3.LUT R18, R15, UR18, R10, 0x96, !PT ;  /* 0x000000120f127c12 */ /* 0x000fe4000f8e960a */
[----:B------:R-:W-:Y:S02]  /*0440*/  LEA.HI.SX32 R5, R7, R6, 0x1e ;  /* 0x0000000607057211 */ /* 0x000fe400078ff2ff */
[----:B------:R-:W-:Y:S01]  /*0450*/  LOP3.LUT R46, R17, UR17, R12, 0x96, !PT ;  /* 0x00000011112e7c12 */ /* 0x000fe2000f8e960c */
[----:B------:R-:W-:Y:S01]  /*0460*/  IMAD.WIDE.U32 R18, R18, -0x326172a9, RZ ;  /* 0xcd9e8d5712127825 */ /* 0x000fe200078e00ff */
[C---:B------:R-:W-:Y:S02]  /*0470*/  LOP3.LUT P0, RZ, R5.reuse, 0xffffff00, RZ, 0xc0, !PT ;  /* 0xffffff0005ff7812 */ /* 0x040fe4000780c0ff */
[----:B------:R-:W-:Y:S01]  /*0480*/  ISETP.GE.U32.AND P6, PT, R5, 0x200, PT ;  /* 0x000002000500780c */ /* 0x000fe20003fc6070 */
[----:B------:R-:W-:Y:S01]  /*0490*/  IMAD.WIDE.U32 R46, R46, -0x2daee0ad, RZ ;  /* 0xd2511f532e2e7825 */ /* 0x000fe200078e00ff */
[----:B------:R-:W-:-:S02]  /*04a0*/  LOP3.LUT R44, R19, UR19, R16, 0x96, !PT ;  /* 0x00000013132c7c12 */ /* 0x000fc4000f8e9610 */
[----:B------:R-:W-:Y:S02]  /*04b0*/  ISETP.GE.U32.AND P5, PT, R5, 0x300, PT ;  /* 0x000003000500780c */ /* 0x000fe40003fa6070 */
[----:B------:R-:W-:Y:S01]  /*04c0*/  LOP3.LUT R40, R47, UR20, R14, 0x96, !PT ;  /* 0x000000142f287c12 */ /* 0x000fe2000f8e960e */
[----:B------:R-:W-:Y:S01]  /*04d0*/  IMAD.WIDE.U32 R44, R44, -0x2daee0ad, RZ ;  /* 0xd2511f532c2c7825 */ /* 0x000fe200078e00ff */
[C---:B------:R-:W-:Y:S02]  /*04e0*/  ISETP.GE.U32.AND P4, PT, R5.reuse, 0x400, PT ;  /* 0x000004000500780c */ /* 0x040fe40003f86070 */
[----:B------:R-:W-:Y:S01]  /*04f0*/  ISETP.GE.U32.AND P3, PT, R5, 0x500, PT ;  /* 0x000005000500780c */ /* 0x000fe20003f66070 */
[----:B------:R-:W-:Y:S01]  /*0500*/  IMAD.WIDE.U32 R40, R40, -0x326172a9, RZ ;  /* 0xcd9e8d5728287825 */ /* 0x000fe200078e00ff */
[----:B------:R-:W-:Y:S02]  /*0510*/  P2R R72, PR, RZ, 0x40 ;  /* 0x00000040ff487803 */ /* 0x000fe40000000000 */
[----:B------:R-:W-:-:S02]  /*0520*/  P2R R73, PR, RZ, 0x20 ;  /* 0x00000020ff497803 */ /* 0x000fc40000000000 */
[----:B------:R-:W-:Y:S02]  /*0530*/  P2R R74, PR, RZ, 0x10 ;  /* 0x00000010ff4a7803 */ /* 0x000fe40000000000 */
[----:B------:R-:W-:Y:S02]  /*0540*/  P2R R75, PR, RZ, 0x8 ;  /* 0x00000008ff4b7803 */ /* 0x000fe40000000000 */
[----:B------:R-:W-:Y:S01]  /*0550*/  LOP3.LUT R46, R45, UR22, R46, 0x96, !PT ;  /* 0x000000162d2e7c12 */ /* 0x000fe2000f8e962e */
        /* <DEDUP_REMOVED lines=10> */
[----:B------:R-:W-:-:S06]  /*0600*/  LEA.HI.X R33, R8, c[0x0][0x1cc], RZ, 0x3, P2 ;  /* 0x0000730008217a11 */ /* 0x000fcc00010f1cff */
[----:B------:R-:W5:Y:S01]  /*0610*/  LDG.E.64 R32, [R32.64] ;  /* 0x0000000620207981 */ /* 0x000f62000c1e1b00 */
[----:B------:R-:W-:Y:S01]  /*0620*/  LOP3.LUT R8, R8, 0x100, RZ, 0xfc, !PT ;  /* 0x0000010008087812 */ /* 0x000fe200078efcff */
[----:B------:R-:W-:Y:S02]  /*0630*/  @!P1 CS2R R16, SRZ ;  /* 0x0000000000109805 */ /* 0x000fe4000001ff00 */
.L_x_18873:
[----:B0-----:R-:W-:Y:S05]  /*0640*/  BSYNC B0 ;  /* 0x0000000000007941 */ /* 0x001fea0003800000 */
.L_x_18872:
        /* <DEDUP_REMOVED lines=13> */
[----:B------:R-:W-:Y:S01]  /*0720*/  IADD3 R8, R8, 0x100, RZ ;  /* 0x0000010008087810 */ /* 0x000fe20007ffe0ff */
[----:B------:R-:W-:Y:S02]  /*0730*/  @!P1 CS2R R88, SRZ ;  /* 0x0000000000589805 */ /* 0x000fe4000001ff00 */
.L_x_18875:
[----:B0-----:R-:W-:Y:S05]  /*0740*/  BSYNC B0 ;  /* 0x0000000000007941 */ /* 0x001fea0003800000 */
.L_x_18874:
        /* <DEDUP_REMOVED lines=13> */
[----:B------:R-:W-:Y:S01]  /*0820*/  IADD3 R8, R8, 0x100, RZ ;  /* 0x0000010008087810 */ /* 0x000fe20007ffe0ff */
[----:B------:R-:W-:Y:S02]  /*0830*/  @!P1 CS2R R80, SRZ ;  /* 0x0000000000509805 */ /* 0x000fe4000001ff00 */
.L_x_18877:
[----:B0-----:R-:W-:Y:S05]  /*0840*/  BSYNC B0 ;  /* 0x0000000000007941 */ /* 0x001fea0003800000 */
.L_x_18876:
        /* <DEDUP_REMOVED lines=15> */
.L_x_18879:
[----:B0-----:R-:W-:Y:S05]  /*0940*/  BSYNC B0 ;  /* 0x0000000000007941 */ /* 0x001fea0003800000 */
.L_x_18878:
        /* <DEDUP_REMOVED lines=15> */
.L_x_18881:
[----:B0-----:R-:W-:Y:S05]  /*0a40*/  BSYNC B0 ;  /* 0x0000000000007941 */ /* 0x001fea0003800000 */
.L_x_18880:
        /* <DEDUP_REMOVED lines=22> */
.L_x_18883:
[----:B0-----:R-:W-:Y:S05]  /*0bb0*/  BSYNC B0 ;  /* 0x0000000000007941 */ /* 0x001fea0003800000 */
.L_x_18882:
[----:B------:R-:W-:Y:S02]  /*0bc0*/  ISETP.GE.AND P1, PT, R6, c[0x0][0x164], PT ;  /* 0x0000590006007a0c */ /* 0x000fe40003f26270 */
[----:B------:R-:W-:Y:S02]  /*0bd0*/  LOP3.LUT R40, R43, UR23, R40, 0x96, !PT ;  /* 0x000000172b287c12 */ /* 0x000fe4000f8e9628 */
[----:B------:R-:W-:-:S09]  /*0be0*/  LOP3.LUT R44, R37, UR24, R44, 0x96, !PT ;  /* 0x00000018252c7c12 */ /* 0x000fd2000f8e962c */
[----:B------:R-:W-:Y:S05]  /*0bf0*/  @P1 EXIT ;  /* 0x000000000000194d */ /* 0x000fea0003800000 */
[----:B------:R-:W-:Y:S01]  /*0c00*/  SHF.R.S32.HI R7, RZ, 0x2, R7 ;  /* 0x00000002ff077819 */ /* 0x000fe20000011407 */
[----:B-----5:R-:W-:Y:S01]  /*0c10*/  IMAD.MOV.U32 R57, RZ, RZ, R25 ;  /* 0x000000ffff397224 */ /* 0x020fe200078e0019 */
[----:B------:R-:W-:Y:S01]  /*0c20*/  MOV R104, R26 ;  /* 0x0000001a00687202 */ /* 0x000fe20000000f00 */
[----:B------:R-:W-:Y:S01]  /*0c30*/  IMAD.MOV.U32 R108, RZ, RZ, R18 ;  /* 0x000000ffff6c7224 */ /* 0x000fe200078e0012 */
[----:B------:R-:W-:Y:S01]  /*0c40*/  SHF.R.U64 R102, R26, 0x10, R27 ;  /* 0x000000101a667819 */ /* 0x000fe2000000121b */
[----:B------:R-:W-:Y:S01]  /*0c50*/  IMAD.MOV.U32 R26, RZ, RZ, R8 ;  /* 0x000000ffff1a7224 */ /* 0x000fe200078e0008 */
[----:B------:R-:W-:Y:S01]  /*0c60*/  SHF.R.U64 R56, R24, 0x10, R25 ;  /* 0x0000001018387819 */ /* 0x000fe20000001219 */
[----:B------:R-:W-:Y:S01]  /*0c70*/  IMAD.MOV.U32 R45, RZ, RZ, R33 ;  /* 0x000000ffff2d7224 */ /* 0x000fe200078e0021 */
[----:B------:R-:W-:Y:S01]  /*0c80*/  SHF.R.U32.HI R58, RZ, 0x10, R25 ;  /* 0x00000010ff3a7819 */ /* 0x000fe20000011619 */
[----:B------:R-:W-:Y:S01]  /*0c90*/  IMAD.MOV.U32 R37, RZ, RZ, R31 ;  /* 0x000000ffff257224 */ /* 0x000fe200078e001f */
[----:B------:R-:W-:Y:S01]  /*0ca0*/  SHF.R.U64 R60, R8, 0x10, R9 ;  /* 0x00000010083c7819 */ /* 0x000fe20000001209 */
[----:B------:R-:W-:Y:S01]  /*0cb0*/  IMAD.MOV.U32 R35, RZ, RZ, R27 ;  /* 0x000000ffff237224 */ /* 0x000fe200078e001b */
[----:B------:R-:W-:Y:S01]  /*0cc0*/  LOP3.LUT R25, R0, 0xe0, RZ, 0xc0, !PT ;  /* 0x000000e000197812 */ /* 0x000fe200078ec0ff */
[----:B------:R-:W-:Y:S01]  /*0cd0*/  IMAD.MOV.U32 R112, RZ, RZ, R28 ;  /* 0x000000ffff707224 */ /* 0x000fe200078e001c */
[----:B------:R-:W-:Y:S01]  /*0ce0*/  LOP3.LUT R8, R7, 0xff, RZ, 0xc0, !PT ;  /* 0x000000ff07087812 */ /* 0x000fe200078ec0ff */
[----:B------:R-:W-:Y:S01]  /*0cf0*/  IMAD.MOV.U32 R116, RZ, RZ, R30 ;  /* 0x000000ffff747224 */ /* 0x000fe200078e001e */
[----:B------:R-:W-:Y:S01]  /*0d00*/  SHF.R.U64 R107, R18, 0x10, R19 ;  /* 0x00000010126b7819 */ /* 0x000fe20000001213 */
[----:B------:R-:W-:Y:S01]  /*0d10*/  IMAD.SHL.U32 R18, R0, 0x20, RZ ;  /* 0x0000002000127824 */ /* 0x000fe200078e00ff */
[----:B------:R-:W-:Y:S01]  /*0d20*/  SHF.R.U64 R34, R32, 0x10, R33 ;  /* 0x0000001020227819 */ /* 0x000fe20000001221 */
[----:B------:R-:W-:Y:S01]  /*0d30*/  IMAD.IADD R25, R8, 0x1, -R25 ;  /* 0x0000000108197824 */ /* 0x000fe200078e0a19 */
[----:B------:R-:W-:Y:S01]  /*0d40*/  SHF.R.U32.HI R125, RZ, 0x10, R33 ;  /* 0x00000010ff7d7819 */ /* 0x000fe20000011621 */
[----:B------:R-:W-:Y:S01]  /*0d50*/  IMAD.MOV.U32 R33, RZ, RZ, R29 ;  /* 0x000000ffff217224 */ /* 0x000fe200078e001d */
[--C-:B------:R-:W-:Y:S01]  /*0d60*/  SHF.R.U64 R115, R30, 0x10, R31.reuse ;  /* 0x000000101e737819 */ /* 0x100fe2000000121f */
[----:B------:R-:W-:Y:S01]  /*0d70*/  IMAD.MOV.U32 R30, RZ, RZ, R38 ;  /* 0x000000ffff1e7224 */ /* 0x000fe200078e0026 */
[----:B------:R-:W-:Y:S01]  /*0d80*/  SHF.R.U32.HI R113, RZ, 0x10, R31 ;  /* 0x00000010ff717819 */ /* 0x000fe2000001161f */
[----:B------:R-:W-:Y:S01]  /*0d90*/  IMAD.MOV.U32 R31, RZ, RZ, R23 ;  /* 0x000000ffff1f7224 */ /* 0x000fe200078e0017 */
[----:B------:R-:W-:Y:S01]  /*0da0*/  SHF.R.U32.HI R97, RZ, 0x10, R27 ;  /* 0x00000010ff617819 */ /* 0x000fe2000001161b */
[----:B------:R-:W-:Y:S01]  /*0db0*/  IMAD.MOV.U32 R27, RZ, RZ, R19 ;  /* 0x000000ffff1b7224 */ /* 0x000fe200078e0013 */
[--C-:B------:R-:W-:Y:S01]  /*0dc0*/  SHF.R.U64 R111, R28, 0x10, R29.reuse ;  /* 0x000000101c6f7819 */ /* 0x100fe2000000121d */
[----:B------:R-:W-:Y:S01]  /*0dd0*/  IMAD.MOV.U32 R124, RZ, RZ, R48 ;  /* 0x000000ffff7c7224 */ /* 0x000fe200078e0030 */
[----:B------:R-:W-:Y:S01]  /*0de0*/  SHF.R.U32.HI R109, RZ, 0x10, R29 ;  /* 0x00000010ff6d7819 */ /* 0x000fe2000001161d */
[----:B------:R-:W-:Y:S01]  /*0df0*/  IMAD.MOV.U32 R43, RZ, RZ, R49 ;  /* 0x000000ffff2b7224 */ /* 0x000fe200078e0031 */
[----:B------:R-:W-:Y:S01]  /*0e00*/  MOV R36, R32 ;  /* 0x0000002000247202 */ /* 0x000fe20000000f00 */
[----:B------:R-:W-:Y:S01]  /*0e10*/  IMAD.MOV.U32 R41, RZ, RZ, R51 ;  /* 0x000000ffff297224 */ /* 0x000fe200078e0033 */
[--C-:B------:R-:W-:Y:S01]  /*0e20*/  SHF.R.U64 R92, R22, 0x10, R23.reuse ;  /* 0x00000010165c7819 */ /* 0x100fe20000001217 */
[----:B------:R-:W-:Y:S01]  /*0e30*/  IMAD R46, R46, -0x326172a9, RZ ;  /* 0xcd9e8d572e2e7824 */ /* 0x000fe200078e02ff */
[----:B------:R-:W-:Y:S01]  /*0e40*/  SHF.R.U32.HI R29, RZ, 0x10, R23 ;  /* 0x00000010ff1d7819 */ /* 0x000fe20000011617 */
[----:B------:R-:W-:Y:S01]  /*0e50*/  HADD2.F32 R85, -RZ, R80.H0_H0 ;  /* 0x20000050ff557230 */ /* 0x000fe20000004100 */
[----:B------:R-:W-:Y:S01]  /*0e60*/  SHF.R.U32.HI R105, RZ, 0x10, R19 ;  /* 0x00000010ff697819 */ /* 0x000fe20000011613 */
[--C-:B------:R-:W-:Y:S01]  /*0e70*/  IMAD.MOV.U32 R19, RZ, RZ, R21.reuse ;  /* 0x000000ffff137224 */ /* 0x100fe200078e0015 */
[----:B------:R-:W-:Y:S01]  /*0e80*/  MOV R32, R22 ;  /* 0x0000001600207202 */ /* 0x000fe20000000f00 */
[----:B------:R-:W-:Y:S01]  /*0e90*/  HADD2.F32 R103, -RZ, R16.H0_H0 ;  /* 0x20000010ff677230 */ /* 0x000fe20000004100 */
[----:B------:R-:W-:Y:S01]  /*0ea0*/  MOV R86, R20 ;  /* 0x0000001400567202 */ /* 0x000fe20000000f00 */
[----:B------:R-:W-:Y:S01]  /*0eb0*/  HADD2.F32 R98, -RZ, R17.H0_H0 ;  /* 0x20000011ff627230 */ /* 0x000fe20000004100 */
[--C-:B------:R-:W-:Y:S01]  /*0ec0*/  SHF.R.U64 R84, R20, 0x10, R21.reuse ;  /* 0x0000001014547819 */ /* 0x100fe20000001215 */
[----:B------:R-:W-:Y:S01]  /*0ed0*/  HADD2.F32 R94, -RZ, R88.H0_H0 ;  /* 0x20000058ff5e7230 */ /* 0x000fe20000004100 */
[----:B------:R-:W-:Y:S01]  /*0ee0*/  SHF.R.U32.HI R23, RZ, 0x10, R21 ;  /* 0x00000010ff177819 */ /* 0x000fe20000011615 */
[--C-:B------:R-:W-:Y:S01]  /*0ef0*/  IMAD.MOV.U32 R21, RZ, RZ, R39.reuse ;  /* 0x000000ffff157224 */ /* 0x100fe200078e0027 */
[--C-:B------:R-:W-:Y:S01]  /*0f00*/  SHF.R.U64 R20, R38, 0x10, R39.reuse ;  /* 0x0000001026147819 */ /* 0x100fe20000001227 */
[----:B------:R-:W-:Y:S01]  /*0f10*/  HADD2.F32 R38, -RZ, R36.H0_H0 ;  /* 0x20000024ff267230 */ /* 0x000fe20000004100 */
[----:B------:R-:W-:Y:S01]  /*0f20*/  SHF.R.U32.HI R22, RZ, 0x10, R39 ;  /* 0x00000010ff167819 */ /* 0x000fe20000011627 */
[----:B------:R-:W-:Y:S01]  /*0f30*/  HADD2.F32 R36, -RZ, R34.H0_H0 ;  /* 0x20000022ff247230 */ /* 0x000fe20000004100 */
[----:B------:R-:W-:Y:S01]  /*0f40*/  LOP3.LUT R39, R18, 0x3e0, RZ, 0xc0, !PT ;  /* 0x000003e012277812 */ /* 0x000fe200078ec0ff */
[----:B------:R-:W-:Y:S01]  /*0f50*/  HADD2.F32 R34, -RZ, R45.H0_H0 ;  /* 0x2000002dff227230 */ /* 0x000fe20000004100 */
[----:B------:R-:W-:Y:S01]  /*0f60*/  SHF.R.U32.HI R7, RZ, 0x3, R7 ;  /* 0x00000003ff077819 */ /* 0x000fe20000011607 */
[----:B------:R0:W-:Y:S01]  /*0f70*/  STL [R1+0x8], R38 ;  /* 0x0000082601007387 */ /* 0x0001e20000100800 */
[----:B------:R-:W-:Y:S01]  /*0f80*/  IMNMX R25, RZ, R25, !PT ;  /* 0x00000019ff197217 */ /* 0x000fe20007800200 */
[----:B------:R-:W-:Y:S01]  /*0f90*/  IMAD.IADD R39, R8, 0x1, -R39 ;  /* 0x0000000108277824 */ /* 0x000fe200078e0a27 */
[----:B------:R-:W-:Y:S01]  /*0fa0*/  MOV R28, R24 ;  /* 0x00000018001c7202 */ /* 0x000fe20000000f00 */
[----:B------:R0:W-:Y:S01]  /*0fb0*/  STL [R1+0x4], R36 ;  /* 0x0000042401007387 */ /* 0x0001e20000100800 */
[----:B------:R-:W-:Y:S01]  /*0fc0*/  LOP3.LUT R24, R7, 0x1fffffe0, RZ, 0xc0, !PT ;  /* 0x1fffffe007187812 */ /* 0x000fe200078ec0ff */
[----:B------:R-:W-:Y:S01]  /*0fd0*/  IMAD R8, R47, -0x2daee0ad, RZ ;  /* 0xd2511f532f087824 */ /* 0x000fe200078e02ff */
[----:B------:R-:W-:Y:S01]  /*0fe0*/  IMNMX R25, R25, 0x20, PT ;  /* 0x0000002019197817 */ /* 0x000fe20003800200 */
[----:B------:R0:W-:Y:S01]  /*0ff0*/  STL [R1], R34 ;  /* 0x0000002201007387 */ /* 0x0001e20000100800 */
[----:B------:R-:W-:Y:S01]  /*1000*/  IMNMX R39, RZ, R39, !PT ;  /* 0x00000027ff277217 */ /* 0x000fe20007800200 */
[----:B------:R-:W-:Y:S01]  /*1010*/  IMAD.HI.U32 R47, R44, -0x326172a9, RZ ;  /* 0xcd9e8d572c2f7827 */ /* 0x000fe200078e00ff */
[----:B------:R-:W-:Y:S01]  /*1020*/  MOV R61, R9 ;  /* 0x00000009003d7202 */ /* 0x000fe20000000f00 */
[----:B------:R-:W-:Y:S01]  /*1030*/  HADD2.F32 R82, -RZ, R19.H0_H0 ;  /* 0x20000013ff527230 */ /* 0x000fe20000004100 */
[----:B------:R-:W-:Y:S01]  /*1040*/  IMNMX R39, R39, 0x20, PT ;  /* 0x0000002027277817 */ /* 0x000fe20003800200 */
[----:B------:R-:W-:Y:S01]  /*1050*/  IMAD.IADD R25, R25, 0x1, R24 ;  /* 0x0000000119197824 */ /* 0x000fe200078e0218 */
[----:B------:R-:W-:Y:S01]  /*1060*/  SHF.R.U32.HI R62, RZ, 0x10, R9 ;  /* 0x00000010ff3e7819 */ /* 0x000fe20000011609 */
[----:B------:R-:W-:Y:S01]  /*1070*/  IMAD.HI.U32 R9, R40, -0x2daee0ad, RZ ;  /* 0xd2511f5328097827 */ /* 0x000fe200078e00ff */
[----:B------:R-:W-:Y:S01]  /*1080*/  IADD3 R24, R24, R39, RZ ;  /* 0x0000002718187210 */ /* 0x000fe20007ffe0ff */
[----:B------:R-:W-:Y:S01]  /*1090*/  HADD2.F32 R125, -RZ, R125.H0_H0 ;  /* 0x2000007dff7d7230 */ /* 0x000fe20000004100 */
[----:B------:R-:W-:Y:S01]  /*10a0*/  SHF.R.U64 R65, R10, 0x10, R11 ;  /* 0x000000100a417819 */ /* 0x000fe2000000120b */
[----:B------:R-:W-:Y:S01]  /*10b0*/  IMAD.SHL.U32 R25, R25, 0x4, RZ ;  /* 0x0000000419197824 */ /* 0x000fe200078e00ff */
[----:B------:R-:W-:Y:S01]  /*10c0*/  SHF.L.U32 R24, R24, 0x2, RZ ;  /* 0x0000000218187819 */ /* 0x000fe200000006ff */
[----:B------:R-:W-:Y:S01]  /*10d0*/  IMAD.MOV.U32 R71, RZ, RZ, 0x1 ;  /* 0x00000001ff477424 */ /* 0x000fe200078e00ff */
[----:B------:R-:W-:Y:S01]  /*10e0*/  LOP3.LUT R8, R9, UR26, R8, 0x96, !PT ;  /* 0x0000001a09087c12 */ /* 0x000fe2000f8e9608 */
[----:B------:R-:W-:Y:S01]  /*10f0*/  HADD2.F32 R9, -RZ, R10.H0_H0 ;  /* 0x2000000aff097230 */ /* 0x000fe20000004100 */
[--C-:B------:R-:W-:Y:S01]  /*1100*/  SHF.R.U64 R123, R48, 0x10, R49.reuse ;  /* 0x00000010307b7819 */ /* 0x100fe20000001231 */
[----:B------:R-:W1:Y:S01]  /*1110*/  I2F.U32 R25, R25 ;  /* 0x0000001900197306 */ /* 0x000e620000201000 */
[----:B------:R0:W-:Y:S01]  /*1120*/  STL [R1+0xc], R24 ;  /* 0x00000c1801007387 */ /* 0x0001e20000100800 */
[----:B------:R-:W-:Y:S01]  /*1130*/  SHF.R.U32.HI R121, RZ, 0x10, R49 ;  /* 0x00000010ff797819 */ /* 0x000fe20000011631 */
[----:B------:R-:W-:Y:S01]  /*1140*/  HADD2.F32 R10, -RZ, R11.H0_H0 ;  /* 0x2000000bff0a7230 */ /* 0x000fe20000004100 */
[----:B------:R-:W-:Y:S01]  /*1150*/  MOV R120, R50 ;  /* 0x0000003200787202 */ /* 0x000fe20000000f00 */
[----:B------:R-:W-:Y:S01]  /*1160*/  IMAD.MOV.U32 R18, RZ, RZ, RZ ;  /* 0x000000ffff127224 */ /* 0x000fe200078e00ff */
[--C-:B------:R-:W-:Y:S01]  /*1170*/  SHF.R.U64 R119, R50, 0x10, R51.reuse ;  /* 0x0000001032777819 */ /* 0x100fe20000001233 */
[----:B------:R-:W-:Y:S01]  /*1180*/  HADD2.F32 R124, -RZ, R124.H0_H0 ;  /* 0x2000007cff7c7230 */ /* 0x000fe20000004100 */
[----:B------:R-:W-:Y:S01]  /*1190*/  SHF.R.U32.HI R117, RZ, 0x10, R51 ;  /* 0x00000010ff757819 */ /* 0x000fe20000011633 */
[----:B------:R-:W-:Y:S01]  /*11a0*/  HADD2.F32 R123, -RZ, R123.H0_H0 ;  /* 0x2000007bff7b7230 */ /* 0x000fe20000004100 */
[--C-:B------:R-:W-:Y:S01]  /*11b0*/  SHF.R.U64 R101, R16, 0x10, R17.reuse ;  /* 0x0000001010657819 */ /* 0x100fe20000001211 */
[----:B------:R-:W-:Y:S01]  /*11c0*/  IMAD R16, R44, -0x326172a9, RZ ;  /* 0xcd9e8d572c107824 */ /* 0x000fe200078e02ff */
[----:B------:R-:W-:Y:S01]  /*11d0*/  SHF.R.U32.HI R96, RZ, 0x10, R17 ;  /* 0x00000010ff607819 */ /* 0x000fe20000011611 */
[----:B------:R-:W-:Y:S01]  /*11e0*/  IMAD R17, R40, -0x2daee0ad, RZ ;  /* 0xd2511f5328117824 */ /* 0x000fe200078e02ff */
[--C-:B------:R-:W-:Y:S01]  /*11f0*/  SHF.R.U64 R91, R88, 0x10, R89.reuse ;  /* 0x00000010585b7819 */ /* 0x100fe20000001259 */
[----:B------:R-:W-:Y:S01]  /*1200*/  HADD2.F32 R122, -RZ, R43.H0_H0 ;  /* 0x2000002bff7a7230 */ /* 0x000fe20000004100 */
[----:B-1----:R0:W1:Y:S01]  /*1210*/  MUFU.RCP R63, R25 ;  /* 0x00000019003f7308 */ /* 0x0020620000001000 */
        /* <DEDUP_REMOVED lines=18> */
[----:B------:R-:W-:Y:S01]  /*1340*/  LOP3.LUT R15, R42, 0x3, RZ, 0xc0, !PT ;  /* 0x000000032a0f7812 */ /* 0x000fe200078ec0ff */
        /* <DEDUP_REMOVED lines=50> */
.L_x_19079:
        /* <DEDUP_REMOVED lines=14> */
[----:B0-----:R-:W-:-:S04]  /*1750*/  ISETP.NE.U32.AND P1, PT, RZ, c[0x0][0x180], PT ;  /* 0x00006000ff007a0c */ /* 0x001fc80003f25070 */
[----:B------:R-:W-:Y:S01]  /*1760*/  ISETP.NE.AND.EX P1, PT, RZ, c[0x0][0x184], PT, P1 ;  /* 0x00006100ff007a0c */ /* 0x000fe20003f25310 */
[----:B------:R-:W-:-:S12]  /*1770*/  HFMA2.MMA R30, -RZ, RZ, 0, 9.5367431640625e-07 ;  /* 0x00000010ff1e7435 */ /* 0x000fd800000001ff */
[----:B------:R-:W-:-:S04]  /*1780*/  @P1 LEA R28, P2, R77, c[0x0][0x180], 0x4 ;  /* 0x000060004d1c1a11 */ /* 0x000fc800078420ff */
[----:B------:R-:W-:-:S05]  /*1790*/  @P1 LEA.HI.X R29, R77, c[0x0][0x184], RZ, 0x4, P2 ;  /* 0x000061004d1d1a11 */ /* 0x000fca00010f24ff */
[----:B------:R0:W5:Y:S02]  /*17a0*/  @P1 LDG.E.128 R24, [R28.64] ;  /* 0x000000061c181981 */ /* 0x000164000c1e1d00 */
[----:B0-----:R-:W-:-:S06]  /*17b0*/  IMAD.WIDE.U32 R28, R77, R30, c[0x0][0x170] ;  /* 0x00005c004d1c7625 */ /* 0x001fcc00078e001e */
[----:B------:R-:W5:Y:S01]  /*17c0*/  LDG.E.128 R28, [R28.64] ;  /* 0x000000061c1c7981 */ /* 0x000f62000c1e1d00 */
        /* <DEDUP_REMOVED lines=12> */
.L_x_18887:
[----:B------:R-:W-:Y:S02]  /*1890*/  MOV R53, R16 ;  /* 0x0000001000357202 */ /* 0x000fe40000000f00 */
.L_x_18888:
[----:B------:R-:W-:Y:S05]  /*18a0*/  BSYNC B1 ;  /* 0x0000000000017941 */ /* 0x000fea0003800000 */
.L_x_18886:
        /* <DEDUP_REMOVED lines=16> */
.L_x_18892:
[----:B------:R-:W-:Y:S05]  /*19b0*/  BSYNC B2 ;  /* 0x0000000000027941 */ /* 0x000fea0003800000 */
.L_x_18891:
        /* <DEDUP_REMOVED lines=40> */
[----:B------:R-:W-:Y:S01]  /*1c40*/  MOV R17, R54 ;  /* 0x0000003600117202 */ /* 0x000fe20000000f00 */
[----:B------:R-:W-:Y:S01]  /*1c50*/  IMAD.MOV.U32 R54, RZ, RZ, RZ ;  /* 0x000000ffff367224 */ /* 0x000fe200078e00ff */
[----:B------:R-:W-:Y:S02]  /*1c60*/  LOP3.LUT R8, R55, UR26, R78, 0x96, !PT ;  /* 0x0000001a37087c12 */ /* 0x000fe4000f8e964e */
.L_x_18890:
[----:B------:R-:W-:Y:S05]  /*1c70*/  BSYNC B1 ;  /* 0x0000000000017941 */ /* 0x000fea0003800000 */
.L_x_18889:
[----:B------:R-:W2:Y:S01]  /*1c80*/  LDL R15, [R1+0x8] ;  /* 0x00000800010f7983 */ /* 0x000ea20000100800 */
[----:B------:R0:W1:Y:S01]  /*1c90*/  I2F.U32 R78, R53 ;  /* 0x00000035004e7306 */ /* 0x0000620000201000 */
[----:B------:R-:W-:Y:S01]  /*1ca0*/  IMAD.MOV.U32 R93, RZ, RZ, 0x2f800000 ;  /* 0x2f800000ff5d7424 */ /* 0x000fe200078e00ff */
[----:B------:R-:W-:Y:S01]  /*1cb0*/  ISETP.NE.U32.AND P1, PT, RZ, c[0x0][0x180], PT ;  /* 0x00006000ff007a0c */ /* 0x000fe20003f25070 */
[----:B-----5:R-:W-:Y:S01]  /*1cc0*/  FMUL.FTZ R28, R28, R52 ;  /* 0x000000341c1c7220 */ /* 0x020fe20000410000 */
[----:B------:R-:W-:Y:S01]  /*1cd0*/  ISETP.NE.AND P3, PT, R54, 0x1, PT ;  /* 0x000000013600780c */ /* 0x000fe20003f65270 */
[----:B------:R-:W-:Y:S01]  /*1ce0*/  BSSY B1, `(.L_x_18893) ;  /* 0x0000013000017945 */ /* 0x000fe20003800000 */
[----:B------:R-:W-:Y:S01]  /*1cf0*/  ISETP.NE.AND.EX P1, PT, RZ, c[0x0][0x184], PT, P1 ;  /* 0x00006100ff007a0c */ /* 0x000fe20003f25310 */
[----:B------:R-:W-:Y:S01]  /*1d00*/  FMUL.FTZ R28, R28, c[0x0][0x1e8] ;  /* 0x00007a001c1c7a20 */ /* 0x000fe20000410000 */
[----:B0-----:R-:W-:Y:S01]  /*1d10*/  IADD3 R53, R54, 0x1, RZ ;  /* 0x0000000136357810 */ /* 0x001fe20007ffe0ff */
[----:B-1----:R-:W-:-:S05]  /*1d20*/  FFMA.FTZ R78, R78, R93, 1.1641532182693481445e-10 ;  /* 0x2f0000004e4e7423 */ /* 0x002fca000001005d */
[----:B------:R-:W-:-:S04]  /*1d30*/  FSETP.GTU.FTZ.AND P2, PT, R78, c[0x0][0x1e4], PT ;  /* 0x000079004e007a0b */ /* 0x000fc80003f5c000 */
[----:B------:R-:W-:-:S05]  /*1d40*/  FSEL R28, R28, RZ, !P2 ;  /* 0x000000ff1c1c7208 */ /* 0x000fca0005000000 */
[----:B--2---:R-:W-:-:S04]  /*1d50*/  FMUL.FTZ R28, R15, R28 ;  /* 0x0000001c0f1c7220 */ /* 0x004fc80000410000 */
        /* <DEDUP_REMOVED lines=10> */
.L_x_18894:
[----:B------:R-:W-:Y:S02]  /*1e00*/  IMAD.MOV.U32 R15, RZ, RZ, R16 ;  /* 0x000000ffff0f7224 */ /* 0x000fe400078e0010 */
.L_x_18895:
[----:B------:R-:W-:Y:S05]  /*1e10*/  BSYNC B1 ;  /* 0x0000000000017941 */ /* 0x000fea0003800000 */
.L_x_18893:
        /* <DEDUP_REMOVED lines=16> */
.L_x_18899:
[----:B------:R-:W-:Y:S05]  /*1f20*/  BSYNC B2 ;  /* 0x0000000000027941 */ /* 0x000fea0003800000 */
.L_x_18898:
        /* <DEDUP_REMOVED lines=42> */
[----:B------:R-:W-:Y:S02]  /*21d0*/  IMAD.MOV.U32 R17, RZ, RZ, R54 ;  /* 0x000000ffff117224 */ /* 0x000fe400078e0036 */
.L_x_18897:
[----:B------:R-:W-:Y:S05]  /*21e0*/  BSYNC B1 ;  /* 0x0000000000017941 */ /* 0x000fea0003800000 */
.L_x_18896:
[----:B------:R-:W2:Y:S01]  /*21f0*/  LDL R55, [R1+0x4] ;  /* 0x0000040001377983 */ /* 0x000ea20000100800 */
[----:B------:R-:W0:Y:S01]  /*2200*/  I2F.U32 R54, R15 ;  /* 0x0000000f00367306 */ /* 0x000e220000201000 */
[----:B------:R-:W-:Y:S01]  /*2210*/  FMUL.FTZ R29, R29, R52 ;  /* 0x000000341d1d7220 */ /* 0x000fe20000410000 */
[----:B------:R-:W-:Y:S01]  /*2220*/  ISETP.NE.AND P4, PT, R53, 0x1, PT ;  /* 0x000000013500780c */ /* 0x000fe20003f85270 */
[----:B------:R-:W-:Y:S02]  /*2230*/  BSSY B1, `(.L_x_18900) ;  /* 0x0000012000017945 */ /* 0x000fe40003800000 */
[----:B------:R-:W-:Y:S02]  /*2240*/  FMUL.FTZ R29, R29, c[0x0][0x1e8] ;  /* 0x00007a001d1d7a20 */ /* 0x000fe40000410000 */
[----:B0-----:R-:W-:-:S05]  /*2250*/  FFMA.FTZ R54, R54, R93, 1.1641532182693481445e-10 ;  /* 0x2f00000036367423 */ /* 0x001fca000001005d */
[----:B------:R-:W-:Y:S02]  /*2260*/  FSETP.GTU.FTZ.AND P3, PT, R54, c[0x0][0x1e4], PT ;  /* 0x0000790036007a0b */ /* 0x000fe40003f7c000 */
[----:B------:R-:W-:Y:S02]  /*2270*/  IADD3 R54, R53, 0x1, RZ ;  /* 0x0000000135367810 */ /* 0x000fe40007ffe0ff */
[----:B------:R-:W-:-:S05]  /*2280*/  FSEL R29, R29, RZ, !P3 ;  /* 0x000000ff1d1d7208 */ /* 0x000fca0005800000 */
[----:B--2---:R-:W-:-:S04]  /*2290*/  FMUL.FTZ R29, R55, R29 ;  /* 0x0000001d371d7220 */ /* 0x004fc80000410000 */
        /* <DEDUP_REMOVED lines=10> */
.L_x_18901:
[----:B------:R-:W-:Y:S02]  /*2340*/  IMAD.MOV.U32 R15, RZ, RZ, R16 ;  /* 0x000000ffff0f7224 */ /* 0x000fe400078e0010 */
.L_x_18902:
[----:B------:R-:W-:Y:S05]  /*2350*/  BSYNC B1 ;  /* 0x0000000000017941 */ /* 0x000fea0003800000 */
.L_x_18900:
        /* <DEDUP_REMOVED lines=16> */
.L_x_18906:
[----:B------:R-:W-:Y:S05]  /*2460*/  BSYNC B2 ;  /* 0x0000000000027941 */ /* 0x000fea0003800000 */
.L_x_18905:
        /* <DEDUP_REMOVED lines=41> */
[----:B------:R-:W-:Y:S01]  /*2700*/  IMAD.MOV.U32 R17, RZ, RZ, R54 ;  /* 0x000000ffff117224 */ /* 0x000fe200078e0036 */
[----:B------:R-:W-:-:S06]  /*2710*/  HFMA2.MMA R54, -RZ, RZ, 0, 0 ;  /* 0x00000000ff367435 */ /* 0x000fcc00000001ff */
.L_x_18904:
[----:B------:R-:W-:Y:S05]  /*2720*/  BSYNC B1 ;  /* 0x0000000000017941 */ /* 0x000fea0003800000 */
.L_x_18903:
[----:B------:R-:W2:Y:S01]  /*2730*/  LDL R53, [R1] ;  /* 0x0000000001357983 */ /* 0x000ea20000100800 */
[----:B------:R0:W1:Y:S01]  /*2740*/  I2F.U32 R78, R15 ;  /* 0x0000000f004e7306 */ /* 0x0000620000201000 */
[----:B------:R-:W-:Y:S01]  /*2750*/  FMUL.FTZ R30, R30, R52 ;  /* 0x000000341e1e7220 */ /* 0x000fe20000410000 */
[----:B------:R-:W-:Y:S01]  /*2760*/  ISETP.NE.AND P5, PT, R54, 0x1, PT ;  /* 0x000000013600780c */ /* 0x000fe20003fa5270 */
[----:B------:R-:W-:Y:S02]  /*2770*/  BSSY B1, `(.L_x_18907) ;  /* 0x0000012000017945 */ /* 0x000fe40003800000 */
        /* <DEDUP_REMOVED lines=16> */
.L_x_18908:
[----:B------:R-:W-:Y:S02]  /*2880*/  MOV R53, R16 ;  /* 0x0000001000357202 */ /* 0x000fe40000000f00 */
.L_x_18909:
[----:B------:R-:W-:Y:S05]  /*2890*/  BSYNC B1 ;  /* 0x0000000000017941 */ /* 0x000fea0003800000 */
.L_x_18907:
        /* <DEDUP_REMOVED lines=16> */
.L_x_18913:
[----:B------:R-:W-:Y:S05]  /*29a0*/  BSYNC B2 ;  /* 0x0000000000027941 */ /* 0x000fea0003800000 */
.L_x_18912:
        /* <DEDUP_REMOVED lines=42> */
[----:B------:R-:W-:Y:S02]  /*2c50*/  MOV R17, R54 ;  /* 0x0000003600117202 */ /* 0x000fe40000000f00 */
.L_x_18911:
[----:B------:R-:W-:Y:S05]  /*2c60*/  BSYNC B1 ;  /* 0x0000000000017941 */ /* 0x000fea0003800000 */
.L_x_18910:
[----:B------:R0:W1:Y:S01]  /*2c70*/  I2F.U32 R54, R53 ;  /* 0x0000003500367306 */ /* 0x0000620000201000 */
[----:B------:R-:W-:Y:S01]  /*2c80*/  FMUL.FTZ R31, R31, R52 ;  /* 0x000000341f1f7220 */ /* 0x000fe20000410000 */
[----:B------:R-:W-:-:S03]  /*2c90*/  SEL R78, RZ, 0x100, P3 ;  /* 0x00000100ff4e7807 */ /* 0x000fc60001800000 */
[----:B------:R-:W-:Y:S01]  /*2ca0*/  FMUL.FTZ R31, R31, c[0x0][0x1e8] ;  /* 0x00007a001f1f7a20 */ /* 0x000fe20000410000 */
[----:B0-----:R-:W-:Y:S01]  /*2cb0*/  SEL R53, RZ, 0x10000, P4 ;  /* 0x00010000ff357807 */ /* 0x001fe20002000000 */
[----:B-1----:R-:W-:-:S05]  /*2cc0*/  FFMA.FTZ R54, R54, R93, 1.1641532182693481445e-10 ;  /* 0x2f00000036367423 */ /* 0x002fca000001005d */
[----:B------:R-:W-:-:S04]  /*2cd0*/  FSETP.GTU.FTZ.AND P5, PT, R54, c[0x0][0x1e4], PT ;  /* 0x0000790036007a0b */ /* 0x000fc80003fbc000 */
[----:B------:R-:W-:Y:S02]  /*2ce0*/  FSEL R54, R31, RZ, !P5 ;  /* 0x000000ff1f367208 */ /* 0x000fe40006800000 */
[----:B------:R-:W-:-:S03]  /*2cf0*/  SEL R79, RZ, 0x1000000, P5 ;  /* 0x01000000ff4f7807 */ /* 0x000fc60002800000 */
[----:B------:R-:W-:Y:S01]  /*2d00*/  FMUL.FTZ R31, R125, R54 ;  /* 0x000000367d1f7220 */ /* 0x000fe20000410000 */
[----:B------:R-:W-:Y:S02]  /*2d10*/  IADD3 R53, R78, R79, R53 ;  /* 0x0000004f4e357210 */ /* 0x000fe40007ffe035 */
[----:B------:R-:W-:Y:S01]  /*2d20*/  SEL R78, RZ, 0x1, P2 ;  /* 0x00000001ff4e7807 */ /* 0x000fe20001000000 */
[----:B------:R-:W-:Y:S01]  /*2d30*/  @P1 FADD.FTZ R31, R27, R31 ;  /* 0x0000001f1b1f1221 */ /* 0x000fe20000010000 */
[----:B------:R-:W-:-:S03]  /*2d40*/  LEA R54, P1, R77, c[0x0][0x188], 0x4 ;  /* 0x000062004d367a11 */ /* 0x000fc600078220ff */
[----:B------:R-:W-:Y:S01]  /*2d50*/  IMAD.IADD R79, R53, 0x1, R78 ;  /* 0x00000001354f7824 */ /* 0x000fe200078e024e */
[C---:B------:R-:W-:Y:S02]  /*2d60*/  LEA.HI.X R55, R77.reuse, c[0x0][0x18c], RZ, 0x4, P1 ;  /* 0x000063004d377a11 */ /* 0x040fe400008f24ff */
[----:B------:R-:W-:-:S03]  /*2d70*/  IADD3 R53, R77, 0x100, RZ ;  /* 0x000001004d357810 */ /* 0x000fc60007ffe0ff */
[----:B------:R0:W-:Y:S02]  /*2d80*/  STG.E.128 [R54.64], R28 ;  /* 0x0000001c36007986 */ /* 0x0001e4000c101d06 */
[----:B0-----:R-:W-:-:S04]  /*2d90*/  LEA R54, P1, R77, c[0x0][0x190], 0x2 ;  /* 0x000064004d367a11 */ /* 0x001fc800078210ff */
[----:B------:R-:W-:-:S05]  /*2da0*/  LEA.HI.X R55, R77, c[0x0][0x194], RZ, 0x2, P1 ;  /* 0x000065004d377a11 */ /* 0x000fca00008f14ff */
[----:B------:R0:W-:Y:S04]  /*2db0*/  STG.E [R54.64], R79 ;  /* 0x0000004f36007986 */ /* 0x0001e8000c101906 */
.L_x_18885:
[----:B0-----:R-:W-:Y:S05]  /*2dc0*/  BSYNC B0 ;  /* 0x0000000000007941 */ /* 0x001fea0003800000 */
.L_x_18884:
[----:B------:R-:W-:Y:S01]  /*2dd0*/  ISETP.NE.AND P1, PT, R72, RZ, PT ;  /* 0x000000ff4800720c */ /* 0x000fe20003f25270 */
[----:B------:R-:W-:-:S12]  /*2de0*/  BSSY B0, `(.L_x_18914) ;  /* 0x0000169000007945 */ /* 0x000fd80003800000 */
[----:B------:R-:W-:Y:S05]  /*2df0*/  @!P1 BRA `(.L_x_18915) ;  /* 0x0000167000009947 */ /* 0x000fea0003800000 */
[----:B------:R-:W-:-:S04]  /*2e00*/  ISETP.NE.U32.AND P1, PT, RZ, c[0x0][0x180], PT ;  /* 0x00006000ff007a0c */ /* 0x000fc80003f25070 */
[----:B------:R-:W-:Y:S01]  /*2e10*/  ISETP.NE.AND.EX P1, PT, RZ, c[0x0][0x184], PT, P1 ;  /* 0x00006100ff007a0c */ /* 0x000fe20003f25310 */
[----:B------:R-:W-:-:S12]  /*2e20*/  IMAD.MOV.U32 R34, RZ, RZ, 0x10 ;  /* 0x00000010ff227424 */ /* 0x000fd800078e00ff */
        /* <DEDUP_REMOVED lines=17> */
.L_x_18917:
[----:B------:R-:W-:Y:S02]  /*2f40*/  IMAD.MOV.U32 R93, RZ, RZ, R16 ;  /* 0x000000ffff5d7224 */ /* 0x000fe400078e0010 */
.L_x_18918:
[----:B------:R-:W-:Y:S05]  /*2f50*/  BSYNC B1 ;  /* 0x0000000000017941 */ /* 0x000fea0003800000 */
.L_x_18916:
        /* <DEDUP_REMOVED lines=16> */
.L_x_18922:
[----:B------:R-:W-:Y:S05]  /*3060*/  BSYNC B2 ;  /* 0x0000000000027941 */ /* 0x000fea0003800000 */
.L_x_18921:
        /* <DEDUP_REMOVED lines=43> */
.L_x_18920:
[----:B------:R-:W-:Y:S05]  /*3320*/  BSYNC B1 ;  /* 0x0000000000017941 */ /* 0x000fea0003800000 */
.L_x_18919:
        /* <DEDUP_REMOVED lines=23> */
.L_x_18924:
[----:B------:R-:W-:Y:S02]  /*34a0*/  IMAD.MOV.U32 R15, RZ, RZ, R16 ;  /* 0x000000ffff0f7224 */ /* 0x000fe400078e0010 */
.L_x_18925:
[----:B------:R-:W-:Y:S05]  /*34b0*/  BSYNC B1 ;  /* 0x0000000000017941 */ /* 0x000fea0003800000 */
.L_x_18923:
        /* <DEDUP_REMOVED lines=16> */
.L_x_18929:
[----:B------:R-:W-:Y:S05]  /*35c0*/  BSYNC B2 ;  /* 0x0000000000027941 */ /* 0x000fea0003800000 */
.L_x_18928:
        /* <DEDUP_REMOVED lines=37> */
[----:B------:R-:W-:-:S04]  /*3820*/  IMAD.WIDE.U32 R54, R54, -0x2daee0ad, RZ ;  /* 0xd2511f5336367825 */ /* 0x000fc800078e00ff */
[----:B------:R-:W-:Y:S01]  /*3830*/  IMAD.MOV.U32 R17, RZ, RZ, R54 ;  /* 0x000000ffff117224 */ /* 0x000fe200078e0036 */
[----:B------:R-:W-:Y:S01]  /*3840*/  LOP3.LUT R8, R55, UR26, R78, 0x96, !PT ;  /* 0x0000001a37087c12 */ /* 0x000fe2000f8e964e */
[----:B------:R-:W-:-:S05]  /*3850*/  IMAD.WIDE.U32 R54, R7, -0x326172a9, RZ ;  /* 0xcd9e8d5707367825 */ /* 0x000fca00078e00ff */
[----:B------:R-:W-:Y:S01]  /*3860*/  LOP3.LUT R7, R55, UR25, R16, 0x96, !PT ;  /* 0x0000001937077c12 */ /* 0x000fe2000f8e9610 */
[----:B------:R-:W-:Y:S02]  /*3870*/  IMAD.MOV.U32 R16, RZ, RZ, R54 ;  /* 0x000000ffff107224 */ /* 0x000fe400078e0036 */
[----:B------:R-:W-:Y:S02]  /*3880*/  IMAD.MOV.U32 R55, RZ, RZ, RZ ;  /* 0x000000ffff377224 */ /* 0x000fe400078e00ff */
.L_x_18927:
[----:B------:R-:W-:Y:S05]  /*3890*/  BSYNC B1 ;  /* 0x0000000000017941 */ /* 0x000fea0003800000 */
.L_x_18926:
[----:B------:R-:W0:Y:S01]  /*38a0*/  I2F.U32 R54, R15 ;  /* 0x0000000f00367306 */ /* 0x000e220000201000 */
[----:B------:R-:W-:Y:S01]  /*38b0*/  FMUL.FTZ R33, R33, R52 ;  /* 0x0000003421217220 */ /* 0x000fe20000410000 */
[----:B------:R-:W-:Y:S01]  /*38c0*/  ISETP.NE.AND P4, PT, R55, 0x1, PT ;  /* 0x000000013700780c */ /* 0x000fe20003f85270 */
[----:B------:R-:W-:Y:S02]  /*38d0*/  BSSY B1, `(.L_x_18930) ;  /* 0x0000012000017945 */ /* 0x000fe40003800000 */
        /* <DEDUP_REMOVED lines=16> */
.L_x_18931:
[----:B------:R-:W-:Y:S02]  /*39e0*/  IMAD.MOV.U32 R15, RZ, RZ, R16 ;  /* 0x000000ffff0f7224 */ /* 0x000fe400078e0010 */
.L_x_18932:
[----:B------:R-:W-:Y:S05]  /*39f0*/  BSYNC B1 ;  /* 0x0000000000017941 */ /* 0x000fea0003800000 */
.L_x_18930:
        /* <DEDUP_REMOVED lines=16> */
.L_x_18936:
[----:B------:R-:W-:Y:S05]  /*3b00*/  BSYNC B2 ;  /* 0x0000000000027941 */ /* 0x000fea0003800000 */
.L_x_18935:
        /* <DEDUP_REMOVED lines=41> */
[----:B------:R-:W-:Y:S02]  /*3da0*/  LOP3.LUT R7, R55, UR25, R16, 0x96, !PT ;  /* 0x0000001937077c12 */ /* 0x000fe4000f8e9610 */
[----:B------:R-:W-:Y:S01]  /*3db0*/  MOV R16, R54 ;  /* 0x0000003600107202 */ /* 0x000fe20000000f00 */
[----:B------:R-:W-:Y:S02]  /*3dc0*/  IMAD.MOV.U32 R54, RZ, RZ, RZ ;  /* 0x000000ffff367224 */ /* 0x000fe400078e00ff */
.L_x_18934:
[----:B------:R-:W-:Y:S05]  /*3dd0*/  BSYNC B1 ;  /* 0x0000000000017941 */ /* 0x000fea0003800000 */
.L_x_18933:
        /* <DEDUP_REMOVED lines=20> */
.L_x_18938:
[----:B------:R-:W-:Y:S02]  /*3f20*/  IMAD.MOV.U32 R93, RZ, RZ, R16 ;  /* 0x000000ffff5d7224 */ /* 0x000fe400078e0010 */
.L_x_18939:
[----:B------:R-:W-:Y:S05]  /*3f30*/  BSYNC B1 ;  /* 0x0000000000017941 */ /* 0x000fea0003800000 */
.L_x_18937:
        /* <DEDUP_REMOVED lines=16> */
.L_x_18943:
[----:B------:R-:W-:Y:S05]  /*4040*/  BSYNC B2 ;  /* 0x0000000000027941 */ /* 0x000fea0003800000 */
.L_x_18942:
        /* <DEDUP_REMOVED lines=44> */
.L_x_18941:
[----:B------:R-:W-:Y:S05]  /*4310*/  BSYNC B1 ;  /* 0x0000000000017941 */ /* 0x000fea0003800000 */
.L_x_18940:
[----:B------:R-:W0:Y:S01]  /*4320*/  I2F.U32 R54, R93 ;  /* 0x0000005d00367306 */ /* 0x000e220000201000 */
[----:B------:R-:W-:Y:S01]  /*4330*/  FMUL.FTZ R35, R35, R52 ;  /* 0x0000003423237220 */ /* 0x000fe20000410000 */
[----:B------:R-:W-:Y:S02]  /*4340*/  SEL R78, RZ, 0x10000, P4 ;  /* 0x00010000ff4e7807 */ /* 0x000fe40002000000 */
[----:B------:R-:W-:Y:S01]  /*4350*/  SEL R79, RZ, 0x1, P2 ;  /* 0x00000001ff4f7807 */ /* 0x000fe20001000000 */
[----:B------:R-:W-:Y:S02]  /*4360*/  FMUL.FTZ R35, R35, c[0x0][0x1e8] ;  /* 0x00007a0023237a20 */ /* 0x000fe40000410000 */
[----:B0-----:R-:W-:-:S05]  /*4370*/  FFMA.FTZ R99, R54, R99, 1.1641532182693481445e-10 ;  /* 0x2f00000036637423 */ /* 0x001fca0000010063 */
[----:B------:R-:W-:-:S04]  /*4380*/  FSETP.GTU.FTZ.AND P5, PT, R99, c[0x0][0x1e4], PT ;  /* 0x0000790063007a0b */ /* 0x000fc80003fbc000 */
[----:B------:R-:W-:-:S05]  /*4390*/  FSEL R54, R35, RZ, !P5 ;  /* 0x000000ff23367208 */ /* 0x000fca0006800000 */
[----:B------:R-:W-:-:S04]  /*43a0*/  FMUL.FTZ R35, R121, R54 ;  /* 0x0000003679237220 */ /* 0x000fc80000410000 */
[----:B------:R-:W-:Y:S01]  /*43b0*/  @P1 FADD.FTZ R35, R27, R35 ;  /* 0x000000231b231221 */ /* 0x000fe20000010000 */
[----:B------:R-:W-:-:S04]  /*43c0*/  LEA R54, P1, R53, c[0x0][0x188], 0x4 ;  /* 0x0000620035367a11 */ /* 0x000fc800078220ff */
[----:B------:R-:W-:-:S05]  /*43d0*/  LEA.HI.X R55, R53, c[0x0][0x18c], RZ, 0x4, P1 ;  /* 0x0000630035377a11 */ /* 0x000fca00008f24ff */
[----:B------:R0:W-:Y:S02]  /*43e0*/  STG.E.128 [R54.64], R32 ;  /* 0x0000002036007986 */ /* 0x0001e4000c101d06 */
[----:B0-----:R-:W-:Y:S02]  /*43f0*/  SEL R54, RZ, 0x100, P3 ;  /* 0x00000100ff367807 */ /* 0x001fe40001800000 */
[----:B------:R-:W-:-:S04]  /*4400*/  SEL R55, RZ, 0x1000000, P5 ;  /* 0x01000000ff377807 */ /* 0x000fc80002800000 */
[----:B------:R-:W-:Y:S02]  /*4410*/  IADD3 R78, R54, R55, R78 ;  /* 0x00000037364e7210 */ /* 0x000fe40007ffe04e */
[C---:B------:R-:W-:Y:S02]  /*4420*/  LEA R54, P1, R53.reuse, c[0x0][0x190], 0x2 ;  /* 0x0000640035367a11 */ /* 0x040fe400078210ff */
[----:B------:R-:W-:Y:S02]  /*4430*/  IADD3 R78, R78, R79, RZ ;  /* 0x0000004f4e4e7210 */ /* 0x000fe40007ffe0ff */
[C---:B------:R-:W-:Y:S02]  /*4440*/  LEA.HI.X R55, R53.reuse, c[0x0][0x194], RZ, 0x2, P1 ;  /* 0x0000650035377a11 */ /* 0x040fe400008f14ff */
[----:B------:R-:W-:-:S03]  /*4450*/  IADD3 R53, R53, 0x100, RZ ;  /* 0x0000010035357810 */ /* 0x000fc60007ffe0ff */
[----:B------:R0:W-:Y:S04]  /*4460*/  STG.E [R54.64], R78 ;  /* 0x0000004e36007986 */ /* 0x0001e8000c101906 */
.L_x_18915:
[----:B------:R-:W-:Y:S05]  /*4470*/  BSYNC B0 ;  /* 0x0000000000007941 */ /* 0x000fea0003800000 */
.L_x_18914:
        /* <DEDUP_REMOVED lines=9> */
[----:B-1----:R-:W-:-:S06]  /*4510*/  IMAD.WIDE.U32 R36, R53, R38, c[0x0][0x170] ;  /* 0x00005c0035247625 */ /* 0x002fcc00078e0026 */
[----:B------:R-:W5:Y:S01]  /*4520*/  LDG.E.128 R36, [R36.64] ;  /* 0x0000000624247981 */ /* 0x000f62000c1e1d00 */
        /* <DEDUP_REMOVED lines=12> */
.L_x_18947:
[----:B------:R-:W-:Y:S02]  /*45f0*/  IMAD.MOV.U32 R93, RZ, RZ, R16 ;  /* 0x000000ffff5d7224 */ /* 0x000fe400078e0010 */
.L_x_18948:
[----:B------:R-:W-:Y:S05]  /*4600*/  BSYNC B1 ;  /* 0x0000000000017941 */ /* 0x000fea0003800000 */
.L_x_18946:
        /* <DEDUP_REMOVED lines=16> */
.L_x_18952:
[----:B------:R-:W-:Y:S05]  /*4710*/  BSYNC B2 ;  /* 0x0000000000027941 */ /* 0x000fea0003800000 */
.L_x_18951:
        /* <DEDUP_REMOVED lines=42> */
[----:B------:R-:W-:Y:S02]  /*49c0*/  IMAD.MOV.U32 R54, RZ, RZ, RZ ;  /* 0x000000ffff367224 */ /* 0x000fe400078e00ff */
.L_x_18950:
[----:B------:R-:W-:Y:S05]  /*49d0*/  BSYNC B1 ;  /* 0x0000000000017941 */ /* 0x000fea0003800000 */
.L_x_18949:
        /* <DEDUP_REMOVED lines=23> */
.L_x_18954:
[----:B------:R-:W-:Y:S02]  /*4b50*/  IMAD.MOV.U32 R15, RZ, RZ, R16 ;  /* 0x000000ffff0f7224 */ /* 0x000fe400078e0010 */
.L_x_18955:
[----:B------:R-:W-:Y:S05]  /*4b60*/  BSYNC B1 ;  /* 0x0000000000017941 */ /* 0x000fea0003800000 */
.L_x_18953:
        /* <DEDUP_REMOVED lines=16> */
.L_x_18959:
[----:B------:R-:W-:Y:S05]  /*4c70*/  BSYNC B2 ;  /* 0x0000000000027941 */ /* 0x000fea0003800000 */
.L_x_18958:
        /* <DEDUP_REMOVED lines=42> */
[----:B------:R-:W-:Y:S01]  /*4f20*/  IMAD.MOV.U32 R55, RZ, RZ, RZ ;  /* 0x000000ffff377224 */ /* 0x000fe200078e00ff */
[----:B------:R-:W-:Y:S02]  /*4f30*/  MOV R16, R54 ;  /* 0x0000003600107202 */ /* 0x000fe40000000f00 */
.L_x_18957:
[----:B------:R-:W-:Y:S05]  /*4f40*/  BSYNC B1 ;  /* 0x0000000000017941 */ /* 0x000fea0003800000 */
.L_x_18956:
        /* <DEDUP_REMOVED lines=20> */
.L_x_18961:
[----:B------:R-:W-:Y:S02]  /*5090*/  IMAD.MOV.U32 R15, RZ, RZ, R16 ;  /* 0x000000ffff0f7224 */ /* 0x000fe400078e0010 */
.L_x_18962:
[----:B------:R-:W-:Y:S05]  /*50a0*/  BSYNC B1 ;  /* 0x0000000000017941 */ /* 0x000fea0003800000 */
.L_x_18960:
        /* <DEDUP_REMOVED lines=16> */
.L_x_18966:
[----:B------:R-:W-:Y:S05]  /*51b0*/  BSYNC B2 ;  /* 0x0000000000027941 */ /* 0x000fea0003800000 */
.L_x_18965:
        /* <DEDUP_REMOVED lines=44> */
.L_x_18964:
[----:B------:R-:W-:Y:S05]  /*5480*/  BSYNC B1 ;  /* 0x0000000000017941 */ /* 0x000fea0003800000 */
.L_x_18963:
        /* <DEDUP_REMOVED lines=20> */
.L_x_18968:
[----:B------:R-:W-:Y:S02]  /*55d0*/  IMAD.MOV.U32 R93, RZ, RZ, R16 ;  /* 0x000000ffff5d7224 */ /* 0x000fe400078e0010 */
.L_x_18969:
[----:B------:R-:W-:Y:S05]  /*55e0*/  BSYNC B1 ;  /* 0x0000000000017941 */ /* 0x000fea0003800000 */
.L_x_18967:
        /* <DEDUP_REMOVED lines=16> */
.L_x_18973:
[----:B------:R-:W-:Y:S05]  /*56f0*/  BSYNC B2 ;  /* 0x0000000000027941 */ /* 0x000fea0003800000 */
.L_x_18972:
        /* <DEDUP_REMOVED lines=43> */
[----:B------:R-:W-:Y:S02]  /*59b0*/  MOV R16, R54 ;  /* 0x0000003600107202 */ /* 0x000fe40000000f00 */
.L_x_18971:
[----:B------:R-:W-:Y:S05]  /*59c0*/  BSYNC B1 ;  /* 0x0000000000017941 */ /* 0x000fea0003800000 */
.L_x_18970:
        /* <DEDUP_REMOVED lines=16> */
[----:B------:R-:W-:-:S03]  /*5ad0*/  LEA R54, P1, R53, c[0x0][0x190], 0x2 ;  /* 0x0000640035367a11 */ /* 0x000fc600078210ff */
[----:B------:R-:W-:Y:S01]  /*5ae0*/  IMAD.IADD R78, R78, 0x1, R79 ;  /* 0x000000014e4e7824 */ /* 0x000fe200078e024f */
[C---:B------:R-:W-:Y:S02]  /*5af0*/  LEA.HI.X R55, R53.reuse, c[0x0][0x194], RZ, 0x2, P1 ;  /* 0x0000650035377a11 */ /* 0x040fe400008f14ff */
[----:B------:R-:W-:-:S03]  /*5b00*/  IADD3 R53, R53, 0x100, RZ ;  /* 0x0000010035357810 */ /* 0x000fc60007ffe0ff */
[----:B------:R0:W-:Y:S04]  /*5b10*/  STG.E [R54.64], R78 ;  /* 0x0000004e36007986 */ /* 0x0001e8000c101906 */
.L_x_18945:
[----:B------:R-:W-:Y:S05]  /*5b20*/  BSYNC B0 ;  /* 0x0000000000007941 */ /* 0x000fea0003800000 */
.L_x_18944:
        /* <DEDUP_REMOVED lines=23> */
.L_x_18977:
[----:B------:R-:W-:Y:S02]  /*5ca0*/  IMAD.MOV.U32 R93, RZ, RZ, R16 ;  /* 0x000000ffff5d7224 */ /* 0x000fe400078e0010 */
.L_x_18978:
[----:B------:R-:W-:Y:S05]  /*5cb0*/  BSYNC B1 ;  /* 0x0000000000017941 */ /* 0x000fea0003800000 */
.L_x_18976:
        /* <DEDUP_REMOVED lines=16> */
.L_x_18982:
[----:B------:R-:W-:Y:S05]  /*5dc0*/  BSYNC B2 ;  /* 0x0000000000027941 */ /* 0x000fea0003800000 */
.L_x_18981:
        /* <DEDUP_REMOVED lines=43> */
.L_x_18980:
[----:B------:R-:W-:Y:S05]  /*6080*/  BSYNC B1 ;  /* 0x0000000000017941 */ /* 0x000fea0003800000 */
.L_x_18979:
        /* <DEDUP_REMOVED lines=23> */
.L_x_18984:
[----:B------:R-:W-:Y:S02]  /*6200*/  IMAD.MOV.U32 R15, RZ, RZ, R16 ;  /* 0x000000ffff0f7224 */ /* 0x000fe400078e0010 */
.L_x_18985:
[----:B------:R-:W-:Y:S05]  /*6210*/  BSYNC B1 ;  /* 0x0000000000017941 */ /* 0x000fea0003800000 */
.L_x_18983:
        /* <DEDUP_REMOVED lines=16> */
.L_x_18989:
[----:B------:R-:W-:Y:S05]  /*6320*/  BSYNC B2 ;  /* 0x0000000000027941 */ /* 0x000fea0003800000 */
.L_x_18988:
        /* <DEDUP_REMOVED lines=44> */
.L_x_18987:
[----:B------:R-:W-:Y:S05]  /*65f0*/  BSYNC B1 ;  /* 0x0000000000017941 */ /* 0x000fea0003800000 */
.L_x_18986:
        /* <DEDUP_REMOVED lines=20> */
.L_x_18991:
[----:B------:R-:W-:Y:S02]  /*6740*/  IMAD.MOV.U32 R15, RZ, RZ, R16 ;  /* 0x000000ffff0f7224 */ /* 0x000fe400078e0010 */
.L_x_18992:
[----:B------:R-:W-:Y:S05]  /*6750*/  BSYNC B1 ;  /* 0x0000000000017941 */ /* 0x000fea0003800000 */
.L_x_18990:
        /* <DEDUP_REMOVED lines=16> */
.L_x_18996:
[----:B------:R-:W-:Y:S05]  /*6860*/  BSYNC B2 ;  /* 0x0000000000027941 */ /* 0x000fea0003800000 */
.L_x_18995:
        /* <DEDUP_REMOVED lines=44> */
.L_x_18994:
[----:B------:R-:W-:Y:S05]  /*6b30*/  BSYNC B1 ;  /* 0x0000000000017941 */ /* 0x000fea0003800000 */
.L_x_18993:
        /* <DEDUP_REMOVED lines=20> */
.L_x_18998:
[----:B------:R-:W-:Y:S02]  /*6c80*/  IMAD.MOV.U32 R93, RZ, RZ, R16 ;  /* 0x000000ffff5d7224 */ /* 0x000fe400078e0010 */
.L_x_18999:
[----:B------:R-:W-:Y:S05]  /*6c90*/  BSYNC B1 ;  /* 0x0000000000017941 */ /* 0x000fea0003800000 */
.L_x_18997:
        /* <DEDUP_REMOVED lines=16> */
.L_x_19003:
[----:B------:R-:W-:Y:S05]  /*6da0*/  BSYNC B2 ;  /* 0x0000000000027941 */ /* 0x000fea0003800000 */
.L_x_19002:
        /* <DEDUP_REMOVED lines=44> */
.L_x_19001:
[----:B------:R-:W-:Y:S05]  /*7070*/  BSYNC B1 ;  /* 0x0000000000017941 */ /* 0x000fea0003800000 */
.L_x_19000:
        /* <DEDUP_REMOVED lines=21> */
.L_x_18975:
[----:B------:R-:W-:Y:S05]  /*71d0*/  BSYNC B0 ;  /* 0x0000000000007941 */ /* 0x000fea0003800000 */
.L_x_18974:
        /* <DEDUP_REMOVED lines=23> */
.L_x_19007:
[----:B------:R-:W-:Y:S02]  /*7350*/  IMAD.MOV.U32 R93, RZ, RZ, R16 ;  /* 0x000000ffff5d7224 */ /* 0x000fe400078e0010 */
.L_x_19008:
[----:B------:R-:W-:Y:S05]  /*7360*/  BSYNC B1 ;  /* 0x0000000000017941 */ /* 0x000fea0003800000 */
.L_x_19006:
        /* <DEDUP_REMOVED lines=16> */
.L_x_19012:
[----:B------:R-:W-:Y:S05]  /*7470*/  BSYNC B2 ;  /* 0x0000000000027941 */ /* 0x000fea0003800000 */
.L_x_19011:
        /* <DEDUP_REMOVED lines=43> */
.L_x_19010:
[----:B------:R-:W-:Y:S05]  /*7730*/  BSYNC B1 ;  /* 0x0000000000017941 */ /* 0x000fea0003800000 */
.L_x_19009:
        /* <DEDUP_REMOVED lines=23> */
.L_x_19014:
[----:B------:R-:W-:Y:S02]  /*78b0*/  IMAD.MOV.U32 R15, RZ, RZ, R16 ;  /* 0x000000ffff0f7224 */ /* 0x000fe400078e0010 */
.L_x_19015:
[----:B------:R-:W-:Y:S05]  /*78c0*/  BSYNC B1 ;  /* 0x0000000000017941 */ /* 0x000fea0003800000 */
.L_x_19013:
        /* <DEDUP_REMOVED lines=16> */
.L_x_19019:
[----:B------:R-:W-:Y:S05]  /*79d0*/  BSYNC B2 ;  /* 0x0000000000027941 */ /* 0x000fea0003800000 */
.L_x_19018:
        /* <DEDUP_REMOVED lines=44> */
.L_x_19017:
[----:B------:R-:W-:Y:S05]  /*7ca0*/  BSYNC B1 ;  /* 0x0000000000017941 */ /* 0x000fea0003800000 */
.L_x_19016:
        /* <DEDUP_REMOVED lines=20> */
.L_x_19021:
[----:B------:R-:W-:Y:S02]  /*7df0*/  IMAD.MOV.U32 R15, RZ, RZ, R16 ;  /* 0x000000ffff0f7224 */ /* 0x000fe400078e0010 */
.L_x_19022:
[----:B------:R-:W-:Y:S05]  /*7e00*/  BSYNC B1 ;  /* 0x0000000000017941 */ /* 0x000fea0003800000 */
.L_x_19020:
        /* <DEDUP_REMOVED lines=16> */
.L_x_19026:
[----:B------:R-:W-:Y:S05]  /*7f10*/  BSYNC B2 ;  /* 0x0000000000027941 */ /* 0x000fea0003800000 */
.L_x_19025:
        /* <DEDUP_REMOVED lines=44> */
.L_x_19024:
[----:B------:R-:W-:Y:S05]  /*81e0*/  BSYNC B1 ;  /* 0x0000000000017941 */ /* 0x000fea0003800000 */
.L_x_19023:
        /* <DEDUP_REMOVED lines=20> */
.L_x_19028:
[----:B------:R-:W-:Y:S02]  /*8330*/  IMAD.MOV.U32 R93, RZ, RZ, R16 ;  /* 0x000000ffff5d7224 */ /* 0x000fe400078e0010 */
.L_x_19029:
[----:B------:R-:W-:Y:S05]  /*8340*/  BSYNC B1 ;  /* 0x0000000000017941 */ /* 0x000fea0003800000 */
.L_x_19027:
        /* <DEDUP_REMOVED lines=16> */
.L_x_19033:
[----:B------:R-:W-:Y:S05]  /*8450*/  BSYNC B2 ;  /* 0x0000000000027941 */ /* 0x000fea0003800000 */
.L_x_19032:
        /* <DEDUP_REMOVED lines=39> */
[----:B------:R-:W-:Y:S02]  /*86d0*/  LOP3.LUT R8, R55, UR26, R78, 0x96, !PT ;  /* 0x0000001a37087c12 */ /* 0x000fe4000f8e964e */
[----:B------:R-:W-:Y:S01]  /*86e0*/  MOV R17, R54 ;  /* 0x0000003600117202 */ /* 0x000fe20000000f00 */
[----:B------:R-:W-:-:S05]  /*86f0*/  IMAD.WIDE.U32 R54, R7, -0x326172a9, RZ ;  /* 0xcd9e8d5707367825 */ /* 0x000fca00078e00ff */
[----:B------:R-:W-:Y:S01]  /*8700*/  LOP3.LUT R7, R55, UR25, R16, 0x96, !PT ;  /* 0x0000001937077c12 */ /* 0x000fe2000f8e9610 */
[----:B------:R-:W-:Y:S02]  /*8710*/  IMAD.MOV.U32 R16, RZ, RZ, R54 ;  /* 0x000000ffff107224 */ /* 0x000fe400078e0036 */
.L_x_19031:
[----:B------:R-:W-:Y:S05]  /*8720*/  BSYNC B1 ;  /* 0x0000000000017941 */ /* 0x000fea0003800000 */
.L_x_19030:
        /* <DEDUP_REMOVED lines=21> */
.L_x_19005:
[----:B------:R-:W-:Y:S05]  /*8880*/  BSYNC B0 ;  /* 0x0000000000007941 */ /* 0x000fea0003800000 */
.L_x_19004:
        /* <DEDUP_REMOVED lines=23> */
.L_x_19037:
[----:B------:R-:W-:Y:S02]  /*8a00*/  IMAD.MOV.U32 R93, RZ, RZ, R16 ;  /* 0x000000ffff5d7224 */ /* 0x000fe400078e0010 */
.L_x_19038:
[----:B------:R-:W-:Y:S05]  /*8a10*/  BSYNC B1 ;  /* 0x0000000000017941 */ /* 0x000fea0003800000 */
.L_x_19036:
        /* <DEDUP_REMOVED lines=16> */
.L_x_19042:
[----:B------:R-:W-:Y:S05]  /*8b20*/  BSYNC B2 ;  /* 0x0000000000027941 */ /* 0x000fea0003800000 */
.L_x_19041:
        /* <DEDUP_REMOVED lines=41> */
[----:B------:R-:W-:Y:S01]  /*8dc0*/  MOV R17, R54 ;  /* 0x0000003600117202 */ /* 0x000fe20000000f00 */
[----:B------:R-:W-:Y:S02]  /*8dd0*/  IMAD.MOV.U32 R54, RZ, RZ, RZ ;  /* 0x000000ffff367224 */ /* 0x000fe400078e00ff */
.L_x_19040:
[----:B------:R-:W-:Y:S05]  /*8de0*/  BSYNC B1 ;  /* 0x0000000000017941 */ /* 0x000fea0003800000 */
.L_x_19039:
        /* <DEDUP_REMOVED lines=23> */
.L_x_19044:
[----:B------:R-:W-:Y:S02]  /*8f60*/  MOV R15, R16 ;  /* 0x00000010000f7202 */ /* 0x000fe40000000f00 */
.L_x_19045:
[----:B------:R-:W-:Y:S05]  /*8f70*/  BSYNC B1 ;  /* 0x0000000000017941 */ /* 0x000fea0003800000 */
.L_x_19043:
        /* <DEDUP_REMOVED lines=16> */
.L_x_19049:
[----:B------:R-:W-:Y:S05]  /*9080*/  BSYNC B2 ;  /* 0x0000000000027941 */ /* 0x000fea0003800000 */
.L_x_19048:
        /* <DEDUP_REMOVED lines=42> */
[----:B------:R-:W-:Y:S01]  /*9330*/  HFMA2.MMA R55, -RZ, RZ, 0, 0 ;  /* 0x00000000ff377435 */ /* 0x000fe200000001ff */
[----:B------:R-:W-:-:S05]  /*9340*/  IMAD.MOV.U32 R16, RZ, RZ, R54 ;  /* 0x000000ffff107224 */ /* 0x000fca00078e0036 */
.L_x_19047:
[----:B------:R-:W-:Y:S05]  /*9350*/  BSYNC B1 ;  /* 0x0000000000017941 */ /* 0x000fea0003800000 */
.L_x_19046:
        /* <DEDUP_REMOVED lines=20> */
.L_x_19051:
[----:B------:R-:W-:Y:S02]  /*94a0*/  IMAD.MOV.U32 R15, RZ, RZ, R16 ;  /* 0x000000ffff0f7224 */ /* 0x000fe400078e0010 */
.L_x_19052:
[----:B------:R-:W-:Y:S05]  /*94b0*/  BSYNC B1 ;  /* 0x0000000000017941 */ /* 0x000fea0003800000 */
.L_x_19050:
        /* <DEDUP_REMOVED lines=16> */
.L_x_19056:
[----:B------:R-:W-:Y:S05]  /*95c0*/  BSYNC B2 ;  /* 0x0000000000027941 */ /* 0x000fea0003800000 */
.L_x_19055:
        /* <DEDUP_REMOVED lines=44> */
.L_x_19054:
[----:B------:R-:W-:Y:S05]  /*9890*/  BSYNC B1 ;  /* 0x0000000000017941 */ /* 0x000fea0003800000 */
.L_x_19053:
        /* <DEDUP_REMOVED lines=20> */
.L_x_19058:
[----:B------:R-:W-:Y:S02]  /*99e0*/  IMAD.MOV.U32 R93, RZ, RZ, R16 ;  /* 0x000000ffff5d7224 */ /* 0x000fe400078e0010 */
.L_x_19059:
[----:B------:R-:W-:Y:S05]  /*99f0*/  BSYNC B1 ;  /* 0x0000000000017941 */ /* 0x000fea0003800000 */
.L_x_19057:
        /* <DEDUP_REMOVED lines=16> */
.L_x_19063:
[----:B------:R-:W-:Y:S05]  /*9b00*/  BSYNC B2 ;  /* 0x0000000000027941 */ /* 0x000fea0003800000 */
.L_x_19062:
        /* <DEDUP_REMOVED lines=44> */
.L_x_19061:
[----:B------:R-:W-:Y:S05]  /*9dd0*/  BSYNC B1 ;  /* 0x0000000000017941 */ /* 0x000fea0003800000 */
.L_x_19060:
[----:B------:R-:W0:Y:S01]  /*9de0*/  I2F.U32 R54, R93 ;  /* 0x0000005d00367306 */ /* 0x000e220000201000 */
[----:B------:R-:W-:Y:S01]  /*9df0*/  FMUL.FTZ R51, R51, R52 ;  /* 0x0000003433337220 */ /* 0x000fe20000410000 */
[----:B------:R-:W-:-:S03]  /*9e00*/  SEL R78, RZ, 0x100, P3 ;  /* 0x00000100ff4e7807 */ /* 0x000fc60001800000 */
[----:B------:R-:W-:Y:S02]  /*9e10*/  FMUL.FTZ R51, R51, c[0x0][0x1e8] ;  /* 0x00007a0033337a20 */ /* 0x000fe40000410000 */
[----:B0-----:R-:W-:-:S05]  /*9e20*/  FFMA.FTZ R54, R54, R99, 1.1641532182693481445e-10 ;  /* 0x2f00000036367423 */ /* 0x001fca0000010063 */
[----:B------:R-:W-:-:S04]  /*9e30*/  FSETP.GTU.FTZ.AND P5, PT, R54, c[0x0][0x1e4], PT ;  /* 0x0000790036007a0b */ /* 0x000fc80003fbc000 */
[----:B------:R-:W-:Y:S02]  /*9e40*/  FSEL R52, R51, RZ, !P5 ;  /* 0x000000ff33347208 */ /* 0x000fe40006800000 */
[----:B------:R-:W-:-:S03]  /*9e50*/  SEL R79, RZ, 0x1000000, P5 ;  /* 0x01000000ff4f7807 */ /* 0x000fc60002800000 */
[----:B------:R-:W-:Y:S01]  /*9e60*/  FMUL.FTZ R51, R105, R52 ;  /* 0x0000003469337220 */ /* 0x000fe20000410000 */
[----:B------:R-:W-:-:S03]  /*9e70*/  SEL R52, RZ, 0x10000, P4 ;  /* 0x00010000ff347807 */ /* 0x000fc60002000000 */
[----:B------:R-:W-:Y:S01]  /*9e80*/  @P1 FADD.FTZ R51, R27, R51 ;  /* 0x000000331b331221 */ /* 0x000fe20000010000 */
[----:B------:R-:W-:Y:S02]  /*9e90*/  IADD3 R52, R78, R79, R52 ;  /* 0x0000004f4e347210 */ /* 0x000fe40007ffe034 */
[C---:B------:R-:W-:Y:S02]  /*9ea0*/  LEA R54, P1, R53.reuse, c[0x0][0x188], 0x4 ;  /* 0x0000620035367a11 */ /* 0x040fe400078220ff */
[----:B------:R-:W-:Y:S02]  /*9eb0*/  SEL R79, RZ, 0x1, P2 ;  /* 0x00000001ff4f7807 */ /* 0x000fe40001000000 */
[C---:B------:R-:W-:Y:S02]  /*9ec0*/  LEA.HI.X R55, R53.reuse, c[0x0][0x18c], RZ, 0x4, P1 ;  /* 0x0000630035377a11 */ /* 0x040fe400008f24ff */
[----:B------:R-:W-:Y:S02]  /*9ed0*/  IADD3 R79, R52, R79, RZ ;  /* 0x0000004f344f7210 */ /* 0x000fe40007ffe0ff */
[C---:B------:R-:W-:Y:S01]  /*9ee0*/  LEA R52, P1, R53.reuse, c[0x0][0x190], 0x2 ;  /* 0x0000640035347a11 */ /* 0x040fe200078210ff */
[----:B------:R0:W-:Y:S03]  /*9ef0*/  STG.E.128 [R54.64], R48 ;  /* 0x0000003036007986 */ /* 0x0001e6000c101d06 */
[----:B------:R-:W-:-:S05]  /*9f00*/  LEA.HI.X R53, R53, c[0x0][0x194], RZ, 0x2, P1 ;  /* 0x0000650035357a11 */ /* 0x000fca00008f14ff */
[----:B------:R0:W-:Y:S04]  /*9f10*/  STG.E [R52.64], R79 ;  /* 0x0000004f34007986 */ /* 0x0001e8000c101906 */
.L_x_19035:
[----:B------:R-:W-:Y:S05]  /*9f20*/  BSYNC B0 ;  /* 0x0000000000007941 */ /* 0x000fea0003800000 */
.L_x_19034:
[----:B0----5:R-:W-:Y:S01]  /*9f30*/  FADD.FTZ R52, RZ, R28 ;  /* 0x0000001cff347221 */ /* 0x021fe20000010000 */
[----:B------:R-:W-:Y:S02]  /*9f40*/  LOP3.LUT P1, RZ, R71, 0xff, RZ, 0xc0, !PT ;  /* 0x000000ff47ff7812 */ /* 0x000fe4000782c0ff */
[----:B------:R-:W-:Y:S01]  /*9f50*/  SHF.R.U32.HI R78, RZ, 0x5, R0 ;  /* 0x00000005ff4e7819 */ /* 0x000fe20000011600 */
[----:B------:R-:W-:Y:S01]  /*9f60*/  FADD.FTZ R53, R29, R52 ;  /* 0x000000341d357221 */ /* 0x000fe20000010000 */
[C---:B------:R-:W-:Y:S02]  /*9f70*/  ISETP.GT.U32.AND P2, PT, R5.reuse, 0x2ff, PT ;  /* 0x000002ff0500780c */ /* 0x040fe40003f44070 */
        /* <DEDUP_REMOVED lines=31> */
.L_x_19080:
        /* <DEDUP_REMOVED lines=69> */
.L_x_19081:
        /* <DEDUP_REMOVED lines=9> */
[----:B------:R-:W2:Y:S01]  /*a650*/  LDL R93, [R1+0xc] ;  /* 0x00000c00015d7983 */ /* 0x000ea20000100800 */
[----:B0-----:R-:W-:Y:S01]  /*a660*/  CS2R R52, SRZ ;  /* 0x0000000000347805 */ /* 0x001fe2000001ff00 */
[----:B------:R-:W-:Y:S01]  /*a670*/  @!P1 IMAD.IADD R99, R78, 0x1, R79 ;  /* 0x000000014e639824 */ /* 0x000fe200078e024f */
[----:B------:R-:W-:Y:S01]  /*a680*/  HFMA2.MMA R55, -RZ, RZ, 0, 0 ;  /* 0x00000000ff377435 */ /* 0x000fe200000001ff */
[----:B------:R-:W-:Y:S01]  /*a690*/  BAR.SYNC.DEFER_BLOCKING 0x0 ;  /* 0x0000000000007b1d */ /* 0x000fe20000010000 */
[----:B------:R-:W-:-:S05]  /*a6a0*/  ISETP.NE.AND P2, PT, RZ, UR8, PT ;  /* 0x00000008ff007c0c */ /* 0x000fca000bf45270 */
[----:B------:R-:W-:Y:S01]  /*a6b0*/  BSSY B0, `(.L_x_19066) ;  /* 0x0000055000007945 */ /* 0x000fe20003800000 */
[----:B------:R-:W0:Y:S04]  /*a6c0*/  @!P1 LDS.64 R52, [R99.X8] ;  /* 0x0000000063349984 */ /* 0x000e280000008a00 */
[----:B0-----:R-:W-:Y:S01]  /*a6d0*/  SHFL.DOWN PT, R78, R52, 0x4, 0x1f ;  /* 0x08801f00344e7f89 */ /* 0x001fe200000e0000 */
[----:B--2---:R-:W-:Y:S01]  /*a6e0*/  @!P1 IMAD.MOV.U32 R55, RZ, RZ, R93 ;  /* 0x000000ffff379224 */ /* 0x004fe200078e005d */
[----:B------:R-:W-:-:S03]  /*a6f0*/  LOP3.LUT P1, RZ, R54, 0x1f, R0, 0xf8, !PT ;  /* 0x0000001f36ff7812 */ /* 0x000fc6000782f800 */
[----:B------:R0:W1:Y:S01]  /*a700*/  I2F R79, R55 ;  /* 0x00000037004f7306 */ /* 0x0000620000201400 */
[----:B------:R-:W2:Y:S02]  /*a710*/  SHFL.DOWN PT, R93, R55, 0x4, 0x1f ;  /* 0x08801f00375d7f89 */ /* 0x000ea400000e0000 */
[----:B--2---:R-:W-:-:S05]  /*a720*/  IMAD.IADD R54, R93, 0x1, R55 ;  /* 0x000000015d367824 */ /* 0x004fca00078e0237 */
[----:B------:R-:W2:Y:S01]  /*a730*/  I2F R93, R93 ;  /* 0x0000005d005d7306 */ /* 0x000ea20000201400 */
[----:B0-----:R-:W-:-:S04]  /*a740*/  FADD.FTZ R55, -R78, R52 ;  /* 0x000000344e377221 */ /* 0x001fc80000010100 */
[----:B------:R-:W-:-:S04]  /*a750*/  FMUL.FTZ R55, R55, R55 ;  /* 0x0000003737377220 */ /* 0x000fc80000410000 */
[----:B-1----:R-:W-:Y:S02]  /*a760*/  FMUL.FTZ R55, R55, R79 ;  /* 0x0000004f37377220 */ /* 0x002fe40000410000 */
[-C--:B--2---:R-:W-:Y:S02]  /*a770*/  FMUL.FTZ R78, R78, R93.reuse ;  /* 0x0000005d4e4e7220 */ /* 0x084fe40000410000 */
[----:B------:R-:W-:Y:S02]  /*a780*/  FMUL.FTZ R55, R55, R93 ;  /* 0x0000005d37377220 */ /* 0x000fe40000410000 */
[----:B------:R-:W-:Y:S01]  /*a790*/  FFMA.FTZ R79, R79, R52, R78 ;  /* 0x000000344f4f7223 */ /* 0x000fe2000001004e */
[----:B------:R-:W-:Y:S04]  /*a7a0*/  SHFL.DOWN PT, R93, R54, 0x2, 0x1f ;  /* 0x08401f00365d7f89 */ /* 0x000fe800000e0000 */
[----:B------:R-:W0:Y:S02]  /*a7b0*/  SHFL.DOWN PT, R52, R53, 0x4, 0x1f ;  /* 0x08801f0035347f89 */ /* 0x000e2400000e0000 */
[----:B0-----:R-:W-:-:S02]  /*a7c0*/  FADD.FTZ R53, R52, R53 ;  /* 0x0000003534357221 */ /* 0x001fc40000010000 */
[----:B------:R0:W1:Y:S02]  /*a7d0*/  I2F R52, R54 ;  /* 0x0000003600347306 */ /* 0x0000640000201400 */
[----:B0-----:R-:W-:-:S06]  /*a7e0*/  IADD3 R54, R54, R93, RZ ;  /* 0x0000005d36367210 */ /* 0x001fcc0007ffe0ff */
[----:B------:R-:W-:Y:S08]  /*a7f0*/  I2F R93, R93 ;  /* 0x0000005d005d7306 */ /* 0x000ff00000201400 */
[----:B-1----:R-:W0:Y:S02]  /*a800*/  MUFU.RCP R78, R52 ;  /* 0x00000034004e7308 */ /* 0x002e240000001000 */
[----:B0-----:R-:W-:-:S02]  /*a810*/  FFMA.FTZ R53, R78, R55, R53 ;  /* 0x000000374e357223 */ /* 0x001fc40000010035 */
[----:B------:R-:W-:-:S05]  /*a820*/  FMUL.FTZ R55, R78, R79 ;  /* 0x0000004f4e377220 */ /* 0x000fca0000410000 */
        /* <DEDUP_REMOVED lines=10> */
[----:B------:R1:W0:Y:S02]  /*a8d0*/  I2F R52, R54 ;  /* 0x0000003600347306 */ /* 0x0002240000201400 */
[----:B-1----:R-:W-:-:S06]  /*a8e0*/  IMAD.IADD R54, R54, 0x1, R93 ;  /* 0x0000000136367824 */ /* 0x002fcc00078e025d */
[----:B------:R-:W-:Y:S08]  /*a8f0*/  I2F R93, R93 ;  /* 0x0000005d005d7306 */ /* 0x000ff00000201400 */
[----:B0-----:R-:W0:Y:S08]  /*a900*/  MUFU.RCP R55, R52 ;  /* 0x0000003400377308 */ /* 0x001e300000001000 */
[----:B------:R-:W1:Y:S01]  /*a910*/  I2F R54, R54 ;  /* 0x0000003600367306 */ /* 0x000e620000201400 */
[----:B0-----:R-:W-:-:S02]  /*a920*/  FMUL.FTZ R78, R55, R78 ;  /* 0x0000004e374e7220 */ /* 0x001fc40000410000 */
[----:B------:R-:W-:-:S03]  /*a930*/  FFMA.FTZ R53, R55, R79, R53 ;  /* 0x0000004f37357223 */ /* 0x000fc60000010035 */
[----:B------:R-:W0:Y:S02]  /*a940*/  SHFL.DOWN PT, R79, R78, 0x1, 0x1f ;  /* 0x08201f004e4f7f89 */ /* 0x000e2400000e0000 */
[----:B-1----:R-:W1:Y:S01]  /*a950*/  MUFU.RCP R54, R54 ;  /* 0x0000003600367308 */ /* 0x002e620000001000 */
[----:B0-----:R-:W-:Y:S02]  /*a960*/  FADD.FTZ R55, R78, -R79 ;  /* 0x8000004f4e377221 */ /* 0x001fe40000010000 */
[----:B------:R-:W-:Y:S02]  /*a970*/  FMUL.FTZ R79, R79, R93 ;  /* 0x0000005d4f4f7220 */ /* 0x000fe40000410000 */
[----:B------:R-:W-:Y:S02]  /*a980*/  FMUL.FTZ R55, R55, R55 ;  /* 0x0000003737377220 */ /* 0x000fe40000410000 */
[C---:B------:R-:W-:Y:S02]  /*a990*/  FFMA.FTZ R79, R52.reuse, R78, R79 ;  /* 0x0000004e344f7223 */ /* 0x040fe4000001004f */
[----:B------:R-:W0:Y:S01]  /*a9a0*/  SHFL.DOWN PT, R78, R53, 0x1, 0x1f ;  /* 0x08201f00354e7f89 */ /* 0x000e2200000e0000 */
[----:B------:R-:W-:-:S02]  /*a9b0*/  FMUL.FTZ R55, R52, R55 ;  /* 0x0000003734377220 */ /* 0x000fc40000410000 */
[----:B-1----:R-:W-:Y:S02]  /*a9c0*/  FMUL.FTZ R79, R54, R79 ;  /* 0x0000004f364f7220 */ /* 0x002fe40000410000 */
[----:B------:R-:W-:Y:S02]  /*a9d0*/  FMUL.FTZ R55, R55, R93 ;  /* 0x0000005d37377220 */ /* 0x000fe40000410000 */
[----:B------:R-:W-:Y:S01]  /*a9e0*/  @!P1 IMAD.MOV.U32 R52, RZ, RZ, 0x4 ;  /* 0x00000004ff349424 */ /* 0x000fe200078e00ff */
[----:B------:R1:W2:Y:S02]  /*a9f0*/  SHFL.IDX PT, R93, R79, RZ, 0x1f ;  /* 0x00001fff4f5d7589 */ /* 0x0002a400000e0000 */
[----:B-1----:R-:W-:Y:S01]  /*aa00*/  MOV R79, c[0x0][0x1e0] ;  /* 0x00007800004f7a02 */ /* 0x002fe20000000f00 */
[----:B0-----:R-:W-:Y:S02]  /*aa10*/  FADD.FTZ R78, R53, R78 ;  /* 0x0000004e354e7221 */ /* 0x001fe40000010000 */
[----:B------:R-:W-:-:S04]  /*aa20*/  @!P1 IMAD.WIDE R52, R6, R52, c[0x0][0x1a0] ;  /* 0x0000680006349625 */ /* 0x000fc800078e0234 */
[----:B------:R-:W-:Y:S01]  /*aa30*/  FFMA.FTZ R55, R54, R55, R78 ;  /* 0x0000003736377223 */ /* 0x000fe2000001004e */
[----:B--2---:R0:W-:Y:S04]  /*aa40*/  @!P1 STG.E [R52.64], R93 ;  /* 0x0000005d34009986 */ /* 0x0041e8000c101906 */
[----:B------:R-:W1:Y:S01]  /*aa50*/  SHFL.IDX PT, R54, R55, RZ, 0x1f ;  /* 0x00001fff37367589 */ /* 0x000e6200000e0000 */
[C---:B0-----:R-:W-:Y:S01]  /*aa60*/  FMUL.FTZ R52, R93.reuse, R93 ;  /* 0x0000005d5d347220 */ /* 0x041fe20000410000 */
[----:B------:R-:W-:Y:S01]  /*aa70*/  FSEL R93, R93, RZ, !P2 ;  /* 0x000000ff5d5d7208 */ /* 0x000fe20005000000 */
[----:B------:R-:W-:-:S03]  /*aa80*/  @!P1 IMAD.MOV.U32 R53, RZ, RZ, 0x4 ;  /* 0x00000004ff359424 */ /* 0x000fc600078e00ff */
[----:B------:R-:W-:Y:S01]  /*aa90*/  FSEL R52, R52, RZ, P2 ;  /* 0x000000ff34347208 */ /* 0x000fe20001000000 */
[----:B-1----:R-:W-:-:S04]  /*aaa0*/  FFMA.FTZ R79, R54, R79, c[0x0][0x228] ;  /* 0x00008a00364f7623 */ /* 0x002fc8000001004f */
[----:B------:R-:W-:Y:S02]  /*aab0*/  FADD.FTZ R79, R79, R52 ;  /* 0x000000344f4f7221 */ /* 0x000fe40000010000 */
[----:B------:R-:W-:Y:S02]  /*aac0*/  @!P1 IMAD.WIDE R52, R6, R53, c[0x0][0x1a8] ;  /* 0x00006a0006349625 */ /* 0x000fe400078e0235 */
[----:B------:R-:W0:Y:S03]  /*aad0*/  MUFU.RSQ R99, R79 ;  /* 0x0000004f00637308 */ /* 0x000e260000001400 */
[----:B0-----:R0:W-:Y:S01]  /*aae0*/  @!P1 STG.E [R52.64], R99 ;  /* 0x0000006334009986 */ /* 0x0011e2000c101906 */
[----:B------:R-:W-:Y:S05]  /*aaf0*/  @!P0 BRA `(.L_x_19067) ;  /* 0x0000010000008947 */ /* 0x000fea0003800000 */
[--C-:B0-----:R-:W-:Y:S02]  /*ab00*/  FADD.FTZ R52, R28, -R93.reuse ;  /* 0x8000005d1c347221 */ /* 0x101fe40000010000 */
[----:B------:R-:W-:-:S02]  /*ab10*/  FADD.FTZ R53, R29, -R93 ;  /* 0x8000005d1d357221 */ /* 0x000fc40000010000 */
[--C-:B------:R-:W-:Y:S02]  /*ab20*/  FADD.FTZ R54, R30, -R93.reuse ;  /* 0x8000005d1e367221 */ /* 0x100fe40000010000 */
[----:B------:R-:W-:Y:S02]  /*ab30*/  FADD.FTZ R55, R31, -R93 ;  /* 0x8000005d1f377221 */ /* 0x000fe40000010000 */
[C---:B------:R-:W-:Y:S02]  /*ab40*/  FMUL.FTZ R52, R99.reuse, R52 ;  /* 0x0000003463347220 */ /* 0x040fe40000410000 */
[C---:B------:R-:W-:Y:S02]  /*ab50*/  FMUL.FTZ R53, R99.reuse, R53 ;  /* 0x0000003563357220 */ /* 0x040fe40000410000 */
[C---:B------:R-:W-:Y:S02]  /*ab60*/  FMUL.FTZ R54, R99.reuse, R54 ;  /* 0x0000003663367220 */ /* 0x040fe40000410000 */
[----:B------:R-:W-:-:S02]  /*ab70*/  FMUL.FTZ R55, R99, R55 ;  /* 0x0000003763377220 */ /* 0x000fc40000410000 */
[----:B------:R-:W-:Y:S02]  /*ab80*/  IMAD.MOV.U32 R78, RZ, RZ, 0x10 ;  /* 0x00000010ff4e7424 */ /* 0x000fe400078e00ff */
[----:B------:R-:W-:Y:S02]  /*ab90*/  FFMA.FTZ R52, R104, R52, R103 ;  /* 0x0000003468347223 */ /* 0x000fe40000010067 */
[----:B------:R-:W-:Y:S02]  /*aba0*/  FFMA.FTZ R53, R102, R53, R101 ;  /* 0x0000003566357223 */ /* 0x000fe40000010065 */
[----:B------:R-:W-:Y:S02]  /*abb0*/  FFMA.FTZ R54, R100, R54, R98 ;  /* 0x0000003664367223 */ /* 0x000fe40000010062 */
[----:B------:R-:W-:Y:S02]  /*abc0*/  FFMA.FTZ R55, R97, R55, R96 ;  /* 0x0000003761377223 */ /* 0x000fe40000010060 */
[C---:B------:R-:W-:Y:S01]  /*abd0*/  IMAD.WIDE.U32 R78, R77.reuse, R78, c[0x0][0x208] ;  /* 0x000082004d4e7625 */ /* 0x040fe200078e004e */
[----:B------:R-:W-:-:S04]  /*abe0*/  IADD3 R77, R77, 0x100, RZ ;  /* 0x000001004d4d7810 */ /* 0x000fc80007ffe0ff */
[----:B------:R0:W-:Y:S03]  /*abf0*/  STG.E.128 [R78.64], R52 ;  /* 0x000000344e007986 */ /* 0x0001e6000c101d06 */
.L_x_19067:
[----:B------:R-:W-:Y:S05]  /*ac00*/  BSYNC B0 ;  /* 0x0000000000007941 */ /* 0x000fea0003800000 */
.L_x_19066:
        /* <DEDUP_REMOVED lines=19> */
.L_x_19069:
[----:B------:R-:W-:Y:S05]  /*ad40*/  BSYNC B0 ;  /* 0x0000000000007941 */ /* 0x000fea0003800000 */
.L_x_19068:
        /* <DEDUP_REMOVED lines=19> */
.L_x_19071:
[----:B------:R-:W-:Y:S05]  /*ae80*/  BSYNC B0 ;  /* 0x0000000000007941 */ /* 0x000fea0003800000 */
.L_x_19070:
        /* <DEDUP_REMOVED lines=19> */
.L_x_19073:
[----:B------:R-:W-:Y:S05]  /*afc0*/  BSYNC B0 ;  /* 0x0000000000007941 */ /* 0x000fea0003800000 */
.L_x_19072:
[----:B------:R-:W-:Y:S01]  /*afd0*/  ISETP.NE.AND P1, PT, R75, RZ, PT ;  /* 0x000000ff4b00720c */ /* 0x000fe20003f25270 */
        /* <DEDUP_REMOVED lines=18> */
.L_x_19075:
[----:B------:R-:W-:Y:S05]  /*b100*/  BSYNC B0 ;  /* 0x0000000000007941 */ /* 0x000fea0003800000 */
.L_x_19074:
        /* <DEDUP_REMOVED lines=13> */
[----:B------:R-:W-:-:S04]  /*b1e0*/  IMAD.WIDE.U32 R78, R77, R78, c[0x0][0x208] ;  /* 0x000082004d4e7625 */ /* 0x000fc800078e004e */
[----:B------:R-:W-:Y:S02]  /*b1f0*/  FFMA.FTZ R53, R60, R53, R69 ;  /* 0x000000353c357223 */ /* 0x000fe40000010045 */
[----:B------:R-:W-:Y:S02]  /*b200*/  FFMA.FTZ R55, R62, R55, R70 ;  /* 0x000000373e377223 */ /* 0x000fe40000010046 */
[----:B------:R-:W-:-:S05]  /*b210*/  FFMA.FTZ R54, R61, R54, R14 ;  /* 0x000000363d367223 */ /* 0x000fca000001000e */
[----:B------:R0:W-:Y:S02]  /*b220*/  STG.E.128 [R78.64], R52 ;  /* 0x000000344e007986 */ /* 0x0001e4000c101d06 */
.L_x_19077:
[----:B------:R-:W-:Y:S05]  /*b230*/  BSYNC B0 ;  /* 0x0000000000007941 */ /* 0x000fea0003800000 */
.L_x_19076:
[----:B------:R-:W-:Y:S02]  /*b240*/  LOP3.LUT P1, RZ, R71, 0xff, RZ, 0xc0, !PT ;  /* 0x000000ff47ff7812 */ /* 0x000fe4000782c0ff */
[----:B------:R-:W-:Y:S02]  /*b250*/  IADD3 R6, R6, c[0x0][0x160], RZ ;  /* 0x0000580006067a10 */ /* 0x000fe40007ffe0ff */
[----:B------:R-:W-:Y:S02]  /*b260*/  SEL R71, RZ, 0x1, P1 ;  /* 0x00000001ff477807 */ /* 0x000fe40000800000 */
[----:B------:R-:W-:-:S13]  /*b270*/  ISETP.GE.AND P1, PT, R6, c[0x0][0x164], PT ;  /* 0x0000590006007a0c */ /* 0x000fda0003f26270 */
[----:B0-----:R-:W-:Y:S01]  /*b280*/  @P1 CALL.REL.NOINC `(.L_x_19078) ;  /* 0x0000001000001944 */ /* 0x001fe20003c00000 */
[----:B------:R-:W-:Y:S05]  /*b290*/  BRA `(.L_x_19079) ;  /* 0xffff63d000007947 */ /* 0x000fea000383ffff */
.L_x_19078:
[----:B------:R-:W-:Y:S05]  /*b2a0*/  EXIT ;  /* 0x000000000000794d */ /* 0x000fea0003800000 */
.L_x_19064:
[----:B------:R-:W-:Y:S01]  /*b2b0*/  HFMA2.MMA R53, -RZ, RZ, 0, 5.9604644775390625e-08 ;  /* 0x00000001ff357435 */ /* 0x000fe200000001ff */
[----:B------:R-:W-:Y:S01]  /*b2c0*/  IMAD.MOV.U32 R79, RZ, RZ, R52 ;  /* 0x000000ffff4f7224 */ /* 0x000fe200078e0034 */
[----:B------:R-:W-:Y:S01]  /*b2d0*/  MOV R54, 0xb310 ;  /* 0x0000b31000367802 */ /* 0x000fe20000000f00 */
[----:B------:R-:W-:Y:S02]  /*b2e0*/  IMAD.MOV.U32 R93, RZ, RZ, 0x1f ;  /* 0x0000001fff5d7424 */ /* 0x000fe400078e00ff */
[----:B------:R-:W-:Y:S02]  /*b2f0*/  IMAD.MOV.U32 R55, RZ, RZ, -0x1 ;  /* 0xffffffffff377424 */ /* 0x000fe400078e00ff */
[----:B------:R-:W-:Y:S05]  /*b300*/  CALL.REL.NOINC `($__internal_140_$__cuda_sm70_shflsync_bfly_p) ;  /* 0x000006d000007944 */ /* 0x000fea0003c00000 */
[----:B-1----:R-:W-:Y:S05]  /*b310*/  BRA `(.L_x_19080) ;  /* 0xffffee5000007947 */ /* 0x002fea000383ffff */
.L_x_19065:
[----:B------:R-:W-:Y:S01]  /*b320*/  MOV R79, R52 ;  /* 0x00000034004f7202 */ /* 0x000fe20000000f00 */
[----:B------:R-:W-:Y:S01]  /*b330*/  IMAD.MOV.U32 R53, RZ, RZ, 0x2 ;  /* 0x00000002ff357424 */ /* 0x000fe200078e00ff */
[----:B------:R-:W-:Y:S01]  /*b340*/  MOV R55, 0xffffffff ;  /* 0xffffffff00377802 */ /* 0x000fe20000000f00 */
[----:B------:R-:W-:Y:S01]  /*b350*/  IMAD.MOV.U32 R93, RZ, RZ, 0x1f ;  /* 0x0000001fff5d7424 */ /* 0x000fe200078e00ff */
[----:B------:R-:W-:Y:S02]  /*b360*/  MOV R54, 0xb380 ;  /* 0x0000b38000367802 */ /* 0x000fe40000000f00 */
[----:B------:R-:W-:Y:S05]  /*b370*/  CALL.REL.NOINC `($__internal_140_$__cuda_sm70_shflsync_bfly_p) ;  /* 0x0000066000007944 */ /* 0x000fea0003c00000 */
[----:B-1----:R-:W-:Y:S01]  /*b380*/  FADD.FTZ R52, R52, R53 ;  /* 0x0000003534347221 */ /* 0x002fe20000010000 */
[----:B------:R-:W-:Y:S01]  /*b390*/  MOV R55, 0xffffffff ;  /* 0xffffffff00377802 */ /* 0x000fe20000000f00 */
[----:B------:R-:W-:Y:S01]  /*b3a0*/  IMAD.MOV.U32 R53, RZ, RZ, 0x4 ;  /* 0x00000004ff357424 */ /* 0x000fe200078e00ff */
[----:B------:R-:W-:Y:S01]  /*b3b0*/  MOV R54, 0xb3f0 ;  /* 0x0000b3f000367802 */ /* 0x000fe20000000f00 */
[----:B------:R-:W-:-:S02]  /*b3c0*/  IMAD.MOV.U32 R93, RZ, RZ, 0x1f ;  /* 0x0000001fff5d7424 */ /* 0x000fc400078e00ff */
[----:B------:R-:W-:Y:S02]  /*b3d0*/  IMAD.MOV.U32 R79, RZ, RZ, R52 ;  /* 0x000000ffff4f7224 */ /* 0x000fe400078e0034 */
[----:B------:R-:W-:Y:S05]  /*b3e0*/  CALL.REL.NOINC `($__internal_140_$__cuda_sm70_shflsync_bfly_p) ;  /* 0x000005f000007944 */ /* 0x000fea0003c00000 */
[----:B-1----:R-:W-:Y:S01]  /*b3f0*/  FADD.FTZ R52, R52, R53 ;  /* 0x0000003534347221 */ /* 0x002fe20000010000 */
[----:B------:R-:W-:Y:S01]  /*b400*/  HFMA2.MMA R93, -RZ, RZ, 0, 1.847743988037109375e-06 ;  /* 0x0000001fff5d7435 */ /* 0x000fe200000001ff */
[----:B------:R-:W-:Y:S01]  /*b410*/  IMAD.MOV.U32 R53, RZ, RZ, 0x8 ;  /* 0x00000008ff357424 */ /* 0x000fe200078e00ff */
[----:B------:R-:W-:Y:S01]  /*b420*/  MOV R54, 0xb460 ;  /* 0x0000b46000367802 */ /* 0x000fe20000000f00 */
[----:B------:R-:W-:Y:S02]  /*b430*/  IMAD.MOV.U32 R55, RZ, RZ, -0x1 ;  /* 0xffffffffff377424 */ /* 0x000fe400078e00ff */
[----:B------:R-:W-:Y:S02]  /*b440*/  IMAD.MOV.U32 R79, RZ, RZ, R52 ;  /* 0x000000ffff4f7224 */ /* 0x000fe400078e0034 */
[----:B------:R-:W-:Y:S05]  /*b450*/  CALL.REL.NOINC `($__internal_140_$__cuda_sm70_shflsync_bfly_p) ;  /* 0x0000058000007944 */ /* 0x000fea0003c00000 */
[----:B-1----:R-:W-:Y:S01]  /*b460*/  FADD.FTZ R52, R52, R53 ;  /* 0x0000003534347221 */ /* 0x002fe20000010000 */
[----:B------:R-:W-:Y:S01]  /*b470*/  MOV R53, 0x10 ;  /* 0x0000001000357802 */ /* 0x000fe20000000f00 */
[----:B------:R-:W-:Y:S01]  /*b480*/  IMAD.MOV.U32 R93, RZ, RZ, 0x1f ;  /* 0x0000001fff5d7424 */ /* 0x000fe200078e00ff */
[----:B------:R-:W-:Y:S01]  /*b490*/  MOV R54, 0xb4d0 ;  /* 0x0000b4d000367802 */ /* 0x000fe20000000f00 */
[----:B------:R-:W-:Y:S01]  /*b4a0*/  IMAD.MOV.U32 R55, RZ, RZ, -0x1 ;  /* 0xffffffffff377424 */ /* 0x000fe200078e00ff */
[----:B------:R-:W-:-:S02]  /*b4b0*/  MOV R79, R52 ;  /* 0x00000034004f7202 */ /* 0x000fc40000000f00 */
[----:B------:R-:W-:Y:S05]  /*b4c0*/  CALL.REL.NOINC `($__internal_140_$__cuda_sm70_shflsync_bfly_p) ;  /* 0x0000051000007944 */ /* 0x000fea0003c00000 */
[----:B-1----:R-:W-:Y:S01]  /*b4d0*/  FADD.FTZ R52, R52, R53 ;  /* 0x0000003534347221 */ /* 0x002fe20000010000 */
[----:B------:R-:W-:Y:S01]  /*b4e0*/  MOV R55, 0xffffffff ;  /* 0xffffffff00377802 */ /* 0x000fe20000000f00 */
[----:B------:R-:W-:-:S02]  /*b4f0*/  IMAD.MOV.U32 R93, RZ, RZ, 0x1f ;  /* 0x0000001fff5d7424 */ /* 0x000fc400078e00ff */
        /* <DEDUP_REMOVED lines=9> */
[----:B------:R-:W-:-:S03]  /*b590*/  FADD.FTZ R54, R32, -R52 ;  /* 0x8000003420367221 */ /* 0x000fc60000010000 */
[----:B------:R-:W-:-:S05]  /*b5a0*/  FSEL R79, R53, RZ, P0 ;  /* 0x000000ff354f7208 */ /* 0x000fca0000000000 */
[----:B------:R-:W-:Y:S02]  /*b5b0*/  FFMA.FTZ R53, R54, R54, R79 ;  /* 0x0000003636357223 */ /* 0x000fe4000001004f */
[----:B------:R-:W-:-:S04]  /*b5c0*/  FADD.FTZ R54, R33, -R52 ;  /* 0x8000003421367221 */ /* 0x000fc80000010000 */
[----:B------:R-:W-:Y:S02]  /*b5d0*/  FFMA.FTZ R53, R54, R54, R53 ;  /* 0x0000003636357223 */ /* 0x000fe40000010035 */
[----:B------:R-:W-:-:S04]  /*b5e0*/  FADD.FTZ R54, R34, -R52 ;  /* 0x8000003422367221 */ /* 0x000fc80000010000 */
[----:B------:R-:W-:Y:S02]  /*b5f0*/  FFMA.FTZ R53, R54, R54, R53 ;  /* 0x0000003636357223 */ /* 0x000fe40000010035 */
[----:B------:R-:W-:-:S04]  /*b600*/  FADD.FTZ R54, R35, -R52 ;  /* 0x8000003423367221 */ /* 0x000fc80000010000 */
[----:B------:R-:W-:Y:S02]  /*b610*/  @P1 FFMA.FTZ R79, R54, R54, R53 ;  /* 0x00000036364f1223 */ /* 0x000fe40000010035 */
        /* <DEDUP_REMOVED lines=34> */
[----:B------:R-:W-:Y:S05]  /*b840*/  CALL.REL.NOINC `($__internal_140_$__cuda_sm70_shflsync_bfly_p) ;  /* 0x0000019000007944 */ /* 0x000fea0003c00000 */
[----:B-1----:R-:W-:Y:S01]  /*b850*/  FADD.FTZ R79, R79, R53 ;  /* 0x000000354f4f7221 */ /* 0x002fe20000010000 */
[----:B------:R-:W-:Y:S01]  /*b860*/  MOV R55, 0xffffffff ;  /* 0xffffffff00377802 */ /* 0x000fe20000000f00 */
[----:B------:R-:W-:Y:S01]  /*b870*/  IMAD.MOV.U32 R53, RZ, RZ, 0x2 ;  /* 0x00000002ff357424 */ /* 0x000fe200078e00ff */
[----:B------:R-:W-:Y:S01]  /*b880*/  MOV R54, 0xb8b0 ;  /* 0x0000b8b000367802 */ /* 0x000fe20000000f00 */
[----:B------:R-:W-:Y:S02]  /*b890*/  IMAD.MOV.U32 R93, RZ, RZ, 0x1f ;  /* 0x0000001fff5d7424 */ /* 0x000fe400078e00ff */
[----:B------:R-:W-:Y:S05]  /*b8a0*/  CALL.REL.NOINC `($__internal_140_$__cuda_sm70_shflsync_bfly_p) ;  /* 0x0000013000007944 */ /* 0x000fea0003c00000 */
[----:B-1----:R-:W-:Y:S01]  /*b8b0*/  FADD.FTZ R79, R79, R53 ;  /* 0x000000354f4f7221 */ /* 0x002fe20000010000 */
[----:B------:R-:W-:Y:S01]  /*b8c0*/  MOV R55, 0xffffffff ;  /* 0xffffffff00377802 */ /* 0x000fe20000000f00 */
[----:B------:R-:W-:Y:S01]  /*b8d0*/  IMAD.MOV.U32 R53, RZ, RZ, 0x4 ;  /* 0x00000004ff357424 */ /* 0x000fe200078e00ff */
[----:B------:R-:W-:Y:S01]  /*b8e0*/  MOV R54, 0xb910 ;  /* 0x0000b91000367802 */ /* 0x000fe20000000f00 */
[----:B------:R-:W-:-:S02]  /*b8f0*/  IMAD.MOV.U32 R93, RZ, RZ, 0x1f ;  /* 0x0000001fff5d7424 */ /* 0x000fc400078e00ff */
        /* <DEDUP_REMOVED lines=13> */
[----:B-1----:R-:W-:Y:S05]  /*b9d0*/  BRA `(.L_x_19081) ;  /* 0xffffebe000007947 */ /* 0x002fea000383ffff */
        .weak           $__internal_140_$__cuda_sm70_shflsync_bfly_p
        .type           $__internal_140_$__cuda_sm70_shflsync_bfly_p,@function
        .size           $__internal_140_$__cuda_sm70_shflsync_bfly_p,(.L_x_22228 - $__internal_140_$__cuda_sm70_shflsync_bfly_p)
$__internal_140_$__cuda_sm70_shflsync_bfly_p:
[----:B------:R-:W-:Y:S04]  /*b9e0*/  WARPSYNC R55 ;  /* 0x0000003700007348 */ /* 0x000fe80003800000 */
[----:B------:R0:W1:Y:S02]  /*b9f0*/  SHFL.BFLY PT, R53, R79, R53, R93 ;  /* 0x0c0000354f357389 */ /* 0x00006400000e005d */
[----:B0-----:R-:W-:-:S04]  /*ba00*/  IMAD.MOV.U32 R55, RZ, RZ, 0x0 ;  /* 0x00000000ff377424 */ /* 0x001fc800078e00ff */
[----:B------:R-:W-:Y:S05]  /*ba10*/  RET.REL.NODEC R54 `(_ZN10layer_norm13ln_fwd_kernelINS_13Kernel_traitsI6__halfffffjLj6144ELj1ELj1ELj8ELj16ENS_18Kernel_traits_baseILj6144ES2_ffffjLj256EEEEELb1ELb1ELb0ELb0EEEvNS_9FwdParamsE) ;  /* 0xffff45e036007950 */ /* 0x000fea0003c3ffff */
.L_x_19082:
        /* <DEDUP_REMOVED lines=14> */
.L_x_22228:


//--------------------- .text._ZN10layer_norm13ln_fwd_kernelINS_13Kernel_traitsI6__halfffffjLj6144ELj1ELj1ELj8ELj16ENS_18Kernel_traits_baseILj6144ES2_ffffjLj256EEEEELb1ELb1ELb0ELb1EEEvNS_9FwdParamsE --------------------------
	.section	.text._ZN10layer_norm13ln_fwd_kernelINS_13Kernel_traitsI6__halfffffjLj6144ELj1ELj1ELj8ELj16ENS_18Kernel_traits_baseILj6144ES2_ffffjLj256EEEEELb1ELb1ELb0ELb1EEEvNS_9FwdParamsE,"ax",@progbits
	.sectioninfo	@"SHI_REGISTERS=128"
	.align	128
        .global         _ZN10layer_norm13ln_fwd_kernelINS_13Kernel_traitsI6__halfffffjLj6144ELj1ELj1ELj8ELj16ENS_18Kernel_traits_baseILj6144ES2_ffffjLj256EEEEELb1ELb1ELb0ELb1EEEvNS_9FwdParamsE
        .type           _ZN10layer_norm13ln_fwd_kernelINS_13Kernel_traitsI6__halfffffjLj6144ELj1ELj1ELj8ELj16ENS_18Kernel_traits_baseILj6144ES2_ffffjLj256EEEEELb1ELb1ELb0ELb1EEEvNS_9FwdParamsE,@function
        .size           _ZN10layer_norm13ln_fwd_kernelINS_13Kernel_traitsI6__halfffffjLj6144ELj1ELj1ELj8ELj16ENS_18Kernel_traits_baseILj6144ES2_ffffjLj256EEEEELb1ELb1ELb0ELb1EEEvNS_9FwdParamsE,(.L_x_22229 - _ZN10layer_norm13ln_fwd_kernelINS_13Kernel_traitsI6__halfffffjLj6144ELj1ELj1ELj8ELj16ENS_18Kernel_traits_baseILj6144ES2_ffffjLj256EEEEELb1ELb1ELb0ELb1EEEvNS_9FwdParamsE)
        .other          _ZN10layer_norm13ln_fwd_kernelINS_13Kernel_traitsI6__halfffffjLj6144ELj1ELj1ELj8ELj16ENS_18Kernel_traits_baseILj6144ES2_ffffjLj256EEEEELb1ELb1ELb0ELb1EEEvNS_9FwdParamsE,@"STO_CUDA_ENTRY STV_DEFAULT"
_ZN10layer_norm13ln_fwd_kernelINS_13Kernel_traitsI6__halfffffjLj6144ELj1ELj1ELj8ELj16ENS_18Kernel_traits_baseILj6144ES2_ffffjLj256EEEEELb1ELb1ELb0ELb1EEEvNS_9FwdParamsE:
.text._ZN10layer_norm13ln_fwd_kernelINS_13Kernel_traitsI6__halfffffjLj6144ELj1ELj1ELj8ELj16ENS_18Kernel_traits_baseILj6144ES2_ffffjLj256EEEEELb1ELb1ELb0ELb1EEEvNS_9FwdParamsE:
        /* <DEDUP_REMOVED lines=54> */
[----:B------:R-:W-:Y:S01]  /*0360*/  IMAD.WIDE.U32 R10, R10, -0x326172a9, RZ ;  /* 0xcd9e8d570a0a7825 */ /* 0x000fe200078e00ff */
[----:B------:R-:W-:-:S03]  /*0370*/  IADD3 R6, P1, R0, c[0x0][0x218], RZ ;  /* 0x0000860000067a10 */ /* 0x000fc60007f3e0ff */
        /* <DEDUP_REMOVED lines=10> */
[----:B------:R0:W5:Y:S03]  /*0420*/  @P0 LDG.E.64 R34, [R6.64+0x1000] ;  /* 0x0010000606220981 */ /* 0x000166000c1e1b00 */
[----:B------:R-:W-:Y:S01]  /*0430*/  IMAD.WIDE.U32 R4, R4, -0x2daee0ad, RZ ;  /* 0xd2511f5304047825 */ /* 0x000fe200078e00ff */
[----:B------:R0:W5:Y:S04]  /*0440*/  @P0 LDG.E.64 R32, [R6.64+0x1800] ;  /* 0x0018000606200981 */ /* 0x000168000c1e1b00 */
[----:B------:R-:W-:Y:S01]  /*0450*/  LOP3.LUT R12, R5, UR20, R2, 0x96, !PT ;  /* 0x00000014050c7c12 */ /* 0x000fe2000f8e9602 */
[----:B------:R0:W5:Y:S01]  /*0460*/  @P0 LDG.E.64 R30, [R6.64+0x2000] ;  /* 0x00200006061e0981 */ /* 0x000162000c1e1b00 */
[----:B------:R-:W-:-:S03]  /*0470*/  LEA.HI R2, R70, R15, RZ, 0x18 ;  /* 0x0000000f46027211 */ /* 0x000fc600078fc0ff */
[----:B------:R0:W5:Y:S01]  /*0480*/  @P0 LDG.E.64 R14, [R6.64+0x2800] ;  /* 0x00280006060e0981 */ /* 0x000162000c1e1b00 */
[----:B------:R-:W-:Y:S01]  /*0490*/  IMAD.WIDE.U32 R10, R11, -0x326172a9, RZ ;  /* 0xcd9e8d570b0a7825 */ /* 0x000fe200078e00ff */
[----:B------:R-:W-:-:S04]  /*04a0*/  UIADD3 UR21, UR4, 0x5384540f, URZ ;  /* 0x5384540f04157890 */ /* 0x000fc8000fffe03f */
[----:B------:R-:W-:Y:S01]  /*04b0*/  LOP3.LUT R8, R11, UR19, R8, 0x96, !PT ;  /* 0x000000130b087c12 */ /* 0x000fe2000f8e9608 */
[----:B------:R-:W-:Y:S01]  /*04c0*/  UIADD3 UR22, UR5, 0x1fd5c5a3, URZ ;  /* 0x1fd5c5a305167890 */ /* 0x000fe2000fffe03f */
[----:B------:R-:W-:Y:S01]  /*04d0*/  IMAD.WIDE.U32 R12, R12, -0x326172a9, RZ ;  /* 0xcd9e8d570c0c7825 */ /* 0x000fe200078e00ff */
[----:B------:R-:W-:-:S03]  /*04e0*/  ISETP.GE.AND P1, PT, R2, c[0x0][0x164], PT ;  /* 0x0000590002007a0c */ /* 0x000fc60003f26270 */
        /* <DEDUP_REMOVED lines=37> */
[----:B------:R-:W-:-:S02]  /*0740*/  SHF.R.U64 R53, R38, 0x10, R39 ;  /* 0x0000001026357819 */ /* 0x000fc40000001227 */
[----:B------:R-:W-:Y:S01]  /*0750*/  SHF.R.U32.HI R54, RZ, 0x10, R39 ;  /* 0x00000010ff367819 */ /* 0x000fe20000011627 */
[----:B------:R-:W-:Y:S01]  /*0760*/  IMAD R3, R3, -0x2daee0ad, RZ ;  /* 0xd2511f5303037824 */ /* 0x000fe200078e02ff */
[--C-:B------:R-:W-:Y:S01]  /*0770*/  SHF.R.U64 R55, R36, 0x10, R37.reuse ;  /* 0x0000001024377819 */ /* 0x100fe20000001225 */
[----:B0-----:R-:W-:Y:S01]  /*0780*/  IMAD.HI.U32 R4, R25, -0x2daee0ad, RZ ;  /* 0xd2511f5319047827 */ /* 0x001fe200078e00ff */
        /* <DEDUP_REMOVED lines=8> */
[----:B------:R-:W-:Y:S01]  /*0810*/  SHF.R.U32.HI R64, RZ, 0x10, R15 ;  /* 0x00000010ff407819 */ /* 0x000fe2000001160f */
[----:B------:R-:W-:Y:S01]  /*0820*/  HFMA2.MMA R71, -RZ, RZ, 0, 5.9604644775390625e-08 ;  /* 0x00000001ff477435 */ /* 0x000fe200000001ff */
[----:B------:R-:W-:Y:S01]  /*0830*/  LOP3.LUT R0, R9, UR25, R0, 0x96, !PT ;  /* 0x0000001909007c12 */ /* 0x000fe2000f8e9600 */
[----:B------:R-:W-:Y:S01]  /*0840*/  HADD2.F32 R5, -RZ, R39.H0_H0 ;  /* 0x20000027ff057230 */ /* 0x000fe20000004100 */
[----:B------:R-:W-:Y:S01]  /*0850*/  LOP3.LUT R3, R4, UR26, R3, 0x96, !PT ;  /* 0x0000001a04037c12 */ /* 0x000fe2000f8e9603 */
[----:B------:R-:W-:Y:S01]  /*0860*/  HADD2.F32 R4, -RZ, R38.H0_H0 ;  /* 0x20000026ff047230 */ /* 0x000fe20000004100 */
[----:B------:R-:W-:Y:S01]  /*0870*/  LOP3.LUT R82, R82, 0x3, RZ, 0xc0, !PT ;  /* 0x0000000352527812 */ /* 0x000fe200078ec0ff */
[----:B-1----:R-:W-:Y:S01]  /*0880*/  HADD2.F32 R6, -RZ, R36.H0_H0 ;  /* 0x20000024ff067230 */ /* 0x002fe20000004100 */
[----:B------:R-:W-:Y:S01]  /*0890*/  IMAD R69, R69, -0x326172a9, RZ ;  /* 0xcd9e8d5745457824 */ /* 0x000fe200078e02ff */
[----:B------:R-:W-:Y:S01]  /*08a0*/  HADD2.F32 R7, -RZ, R37.H0_H0 ;  /* 0x20000025ff077230 */ /* 0x000fe20000004100 */
[----:B------:R-:W-:Y:S01]  /*08b0*/  IMAD.MOV.U32 R52, RZ, RZ, RZ ;  /* 0x000000ffff347224 */ /* 0x000fe200078e00ff */
        /* <DEDUP_REMOVED lines=20> */
[----:B------:R-:W-:Y:S01]  /*0a00*/  ULDC.U8 UR8, c[0x0][0x1f0] ;  /* 0x00007c0000087ab9 */ /* 0x000fe20000000000 */
[--C-:B--2---:R-:W-:Y:S01]  /*0a10*/  SHF.R.U64 R98, R96, 0x10, R97.reuse ;  /* 0x0000001060627819 */ /* 0x104fe20000001261 */
[----:B------:R-:W-:Y:S01]  /*0a20*/  HADD2.F32 R99, -RZ, R96.H0_H0 ;  /* 0x20000060ff637230 */ /* 0x000fe20000004100 */
[----:B------:R-:W-:Y:S02]  /*0a30*/  SHF.R.U32.HI R96, RZ, 0x10, R97 ;  /* 0x00000010ff607819 */ /* 0x000fe40000011661 */
[--C-:B---3--:R-:W-:Y:S02]  /*0a40*/  SHF.R.U64 R93, R28, 0x10, R29.reuse ;  /* 0x000000101c5d7819 */ /* 0x108fe4000000121d */
[----:B------:R-:W-:Y:S02]  /*0a50*/  SHF.R.U32.HI R91, RZ, 0x10, R29 ;  /* 0x00000010ff5b7819 */ /* 0x000fe4000001161d */
        /* <DEDUP_REMOVED lines=20> */
[--C-:B------:R-:W-:Y:S02]  /*0ba0*/  SHF.R.U64 R85, R20, 0x10, R21.reuse ;  /* 0x0000001014557819 */ /* 0x100fe40000001215 */
[----:B------:R-:W-:Y:S02]  /*0bb0*/  SHF.R.U32.HI R81, RZ, 0x10, R21 ;  /* 0x00000010ff517819 */ /* 0x000fe40000011615 */
[--C-:B------:R-:W-:Y:S02]  /*0bc0*/  SHF.R.U64 R65, R16, 0x10, R17.reuse ;  /* 0x0000001010417819 */ /* 0x100fe40000001211 */
[----:B------:R-:W-:Y:S02]  /*0bd0*/  SHF.R.U32.HI R66, RZ, 0x10, R17 ;  /* 0x00000010ff427819 */ /* 0x000fe40000011611 */
[--C-:B------:R-:W-:Y:S02]  /*0be0*/  SHF.R.U64 R67, R18, 0x10, R19.reuse ;  /* 0x0000001012437819 */ /* 0x100fe40000001213 */
[----:B------:R-:W-:Y:S01]  /*0bf0*/  SHF.R.U32.HI R68, RZ, 0x10, R19 ;  /* 0x00000010ff447819 */ /* 0x000fe20000011613 */
[----:B------:R-:W-:Y:S01]  /*0c00*/  HADD2.F32 R86, -RZ, R20.H0_H0 ;  /* 0x20000014ff567230 */ /* 0x000fe20000004100 */
[----:B------:R-:W-:Y:S01]  /*0c10*/  IMAD.MOV.U32 R20, RZ, RZ, R23 ;  /* 0x000000ffff147224 */ /* 0x000fe200078e0017 */
[----:B------:R-:W-:Y:S01]  /*0c20*/  HADD2.F32 R84, -RZ, R21.H0_H0 ;  /* 0x20000015ff547230 */ /* 0x000fe20000004100 */
[----:B------:R-:W-:Y:S01]  /*0c30*/  IMAD.MOV.U32 R21, RZ, RZ, R24 ;  /* 0x000000ffff157224 */ /* 0x000fe200078e0018 */
[----:B------:R-:W-:Y:S01]  /*0c40*/  HADD2.F32 R97, -RZ, R97.H0_H0 ;  /* 0x20000061ff617230 */ /* 0x000fe20000004100 */
[----:B------:R-:W-:Y:S01]  /*0c50*/  IMAD R23, R25, -0x2daee0ad, RZ ;  /* 0xd2511f5319177824 */ /* 0x000fe200078e02ff */
        /* <DEDUP_REMOVED lines=38> */
.L_x_19254:
[----:B------:R-:W-:Y:S01]  /*0ec0*/  ISETP.NE.U32.AND P1, PT, RZ, c[0x0][0x1c0], PT ;  /* 0x00007000ff007a0c */ /* 0x000fe20003f25070 */
[----:B------:R-:W-:Y:S01]  /*0ed0*/  IMAD R24, R2, c[0x0][0x168], RZ ;  /* 0x00005a0002187a24 */ /* 0x000fe200078e02ff */
[----:B------:R-:W-:Y:S01]  /*0ee0*/  ISETP.NE.U32.AND P0, PT, RZ, c[0x0][0x180], PT ;  /* 0x00006000ff007a0c */ /* 0x000fe20003f05070 */
[----:B------:R-:W-:Y:S01]  /*0ef0*/  IMAD.MOV.U32 R73, RZ, RZ, 0x3f800000 ;  /* 0x3f800000ff497424 */ /* 0x000fe200078e00ff */
[----:B------:R-:W-:Y:S02]  /*0f00*/  ISETP.NE.AND.EX P1, PT, RZ, c[0x0][0x1c4], PT, P1 ;  /* 0x00007100ff007a0c */ /* 0x000fe40003f25310 */
[----:B------:R-:W-:Y:S02]  /*0f10*/  SHF.R.S32.HI R25, RZ, 0x1f, R24 ;  /* 0x0000001fff197819 */ /* 0x000fe40000011418 */
[----:B------:R-:W-:Y:S02]  /*0f20*/  ISETP.NE.AND.EX P0, PT, RZ, c[0x0][0x184], PT, P0 ;  /* 0x00006100ff007a0c */ /* 0x000fe40003f05300 */
[----:B------:R-:W-:-:S02]  /*0f30*/  LEA.HI R25, R25, R24, RZ, 0x2 ;  /* 0x0000001819197211 */ /* 0x000fc400078f10ff */
[----:B------:R-:W-:Y:S02]  /*0f40*/  MOV R125, 0x10 ;  /* 0x00000010007d7802 */ /* 0x000fe40000000f00 */
[----:B------:R-:W-:-:S03]  /*0f50*/  LEA.HI.SX32 R70, R25, R70, 0x1e ;  /* 0x0000004619467211 */ /* 0x000fc600078ff2ff */
[----:B------:R-:W-:Y:S02]  /*0f60*/  @P1 IMAD.MOV.U32 R27, RZ, RZ, 0x4 ;  /* 0x00000004ff1b1424 */ /* 0x000fe400078e00ff */
[----:B------:R-:W-:-:S04]  /*0f70*/  IMAD.WIDE.U32 R28, R70, R125, c[0x0][0x170] ;  /* 0x00005c00461c7625 */ /* 0x000fc800078e007d */
[----:B------:R-:W-:-:S04]  /*0f80*/  @P1 IMAD.WIDE R24, R2, R27, c[0x0][0x1c0] ;  /* 0x0000700002181625 */ /* 0x000fc800078e021b */
[----:B------:R-:W-:Y:S01]  /*0f90*/  @P0 IMAD.WIDE.U32 R26, R70, R125, c[0x0][0x180] ;  /* 0x00006000461a0625 */ /* 0x000fe200078e007d */
[----:B------:R0:W5:Y:S04]  /*0fa0*/  @P1 LDG.E R73, [R24.64] ;  /* 0x0000000618491981 */ /* 0x000168000c1e1900 */
[----:B------:R0:W5:Y:S04]  /*0fb0*/  @P0 LDG.E.128 R44, [R26.64] ;  /* 0x000000061a2c0981 */ /* 0x000168000c1e1d00 */
[----:B0-----:R0:W5:Y:S01]  /*0fc0*/  LDG.E.128 R24, [R28.64] ;  /* 0x000000061c187981 */ /* 0x001162000c1e1d00 */
        /* <DEDUP_REMOVED lines=12> */
.L_x_19084:
[----:B0-----:R-:W-:Y:S02]  /*1090*/  IMAD.MOV.U32 R36, RZ, RZ, R69 ;  /* 0x000000ffff247224 */ /* 0x001fe400078e0045 */
.L_x_19085:
[----:B------:R-:W-:Y:S05]  /*10a0*/  BSYNC B0 ;  /* 0x0000000000007941 */ /* 0x000fea0003800000 */
.L_x_19083:
        /* <DEDUP_REMOVED lines=16> */
.L_x_19089:
[----:B------:R-:W-:Y:S05]  /*11b0*/  BSYNC B1 ;  /* 0x0000000000017941 */ /* 0x000fea0003800000 */
.L_x_19088:
        /* <DEDUP_REMOVED lines=44> */
.L_x_19087:
[----:B------:R-:W-:Y:S05]  /*1480*/  BSYNC B0 ;  /* 0x0000000000007941 */ /* 0x000fea0003800000 */
.L_x_19086:
[----:B------:R-:W0:Y:S01]  /*1490*/  I2F.U32 R29, R36 ;  /* 0x00000024001d7306 */ /* 0x000e220000201000 */
[----:B------:R-:W-:Y:S01]  /*14a0*/  HFMA2.MMA R124, -RZ, RZ, 0.1171875, 0 ;  /* 0x2f800000ff7c7435 */ /* 0x000fe200000001ff */
[----:B-----5:R-:W-:Y:S01]  /*14b0*/  FMUL.FTZ R24, R24, R73 ;  /* 0x0000004918187220 */ /* 0x020fe20000410000 */
[----:B------:R-:W-:Y:S01]  /*14c0*/  ISETP.NE.U32.AND P1, PT, RZ, c[0x0][0x180], PT ;  /* 0x00006000ff007a0c */ /* 0x000fe20003f25070 */
[----:B------:R-:W-:Y:S01]  /*14d0*/  BSSY B0, `(.L_x_19090) ;  /* 0x0000014000007945 */ /* 0x000fe20003800000 */
[----:B------:R-:W-:Y:S01]  /*14e0*/  ISETP.NE.AND P3, PT, R30, 0x1, PT ;  /* 0x000000011e00780c */ /* 0x000fe20003f65270 */
[----:B------:R-:W-:Y:S01]  /*14f0*/  FMUL.FTZ R24, R24, c[0x0][0x1e8] ;  /* 0x00007a0018187a20 */ /* 0x000fe20000410000 */
[----:B------:R-:W-:-:S02]  /*1500*/  ISETP.NE.AND.EX P1, PT, RZ, c[0x0][0x184], PT, P1 ;  /* 0x00006100ff007a0c */ /* 0x000fc40003f25310 */
[----:B------:R-:W-:Y:S02]  /*1510*/  IADD3 R28, R30, 0x1, RZ ;  /* 0x000000011e1c7810 */ /* 0x000fe40007ffe0ff */
        /* <DEDUP_REMOVED lines=14> */
.L_x_19091:
[----:B------:R-:W-:Y:S02]  /*1600*/  IMAD.MOV.U32 R24, RZ, RZ, R69 ;  /* 0x000000ffff187224 */ /* 0x000fe400078e0045 */
.L_x_19092:
[----:B------:R-:W-:Y:S05]  /*1610*/  BSYNC B0 ;  /* 0x0000000000007941 */ /* 0x000fea0003800000 */
.L_x_19090:
        /* <DEDUP_REMOVED lines=16> */
.L_x_19096:
[----:B------:R-:W-:Y:S05]  /*1720*/  BSYNC B1 ;  /* 0x0000000000017941 */ /* 0x000fea0003800000 */
.L_x_19095:
        /* <DEDUP_REMOVED lines=44> */
.L_x_19094:
[----:B------:R-:W-:Y:S05]  /*19f0*/  BSYNC B0 ;  /* 0x0000000000007941 */ /* 0x000fea0003800000 */
.L_x_19093:
        /* <DEDUP_REMOVED lines=20> */
.L_x_19098:
[----:B------:R-:W-:Y:S02]  /*1b40*/  MOV R34, R69 ;  /* 0x0000004500227202 */ /* 0x000fe40000000f00 */
.L_x_19099:
[----:B------:R-:W-:Y:S05]  /*1b50*/  BSYNC B0 ;  /* 0x0000000000007941 */ /* 0x000fea0003800000 */
.L_x_19097:
        /* <DEDUP_REMOVED lines=16> */
.L_x_19103:
[----:B------:R-:W-:Y:S05]  /*1c60*/  BSYNC B1 ;  /* 0x0000000000017941 */ /* 0x000fea0003800000 */
.L_x_19102:
        /* <DEDUP_REMOVED lines=44> */
.L_x_19101:
[----:B------:R-:W-:Y:S05]  /*1f30*/  BSYNC B0 ;  /* 0x0000000000007941 */ /* 0x000fea0003800000 */
.L_x_19100:
[----:B------:R-:W0:Y:S01]  /*1f40*/  I2F.U32 R29, R34 ;  /* 0x00000022001d7306 */ /* 0x000e220000201000 */
[----:B------:R-:W-:Y:S01]  /*1f50*/  FMUL.FTZ R26, R26, R73 ;  /* 0x000000491a1a7220 */ /* 0x000fe20000410000 */
[C---:B------:R-:W-:Y:S01]  /*1f60*/  ISETP.NE.AND P5, PT, R25.reuse, 0x1, PT ;  /* 0x000000011900780c */ /* 0x040fe20003fa5270 */
[----:B------:R-:W-:Y:S01]  /*1f70*/  BSSY B0, `(.L_x_19104) ;  /* 0x0000012000007945 */ /* 0x000fe20003800000 */
[----:B------:R-:W-:Y:S01]  /*1f80*/  IADD3 R35, R25, 0x1, RZ ;  /* 0x0000000119237810 */ /* 0x000fe20007ffe0ff */
[----:B------:R-:W-:-:S02]  /*1f90*/  FMUL.FTZ R26, R26, c[0x0][0x1e8] ;  /* 0x00007a001a1a7a20 */ /* 0x000fc40000410000 */
        /* <DEDUP_REMOVED lines=14> */
.L_x_19105:
[----:B------:R-:W-:Y:S02]  /*2080*/  MOV R26, R69 ;  /* 0x00000045001a7202 */ /* 0x000fe40000000f00 */
.L_x_19106:
[----:B------:R-:W-:Y:S05]  /*2090*/  BSYNC B0 ;  /* 0x0000000000007941 */ /* 0x000fea0003800000 */
.L_x_19104:
        /* <DEDUP_REMOVED lines=16> */
.L_x_19110:
[----:B------:R-:W-:Y:S05]  /*21a0*/  BSYNC B1 ;  /* 0x0000000000017941 */ /* 0x000fea0003800000 */
.L_x_19109:
        /* <DEDUP_REMOVED lines=44> */
.L_x_19108:
[----:B------:R-:W-:Y:S05]  /*2470*/  BSYNC B0 ;  /* 0x0000000000007941 */ /* 0x000fea0003800000 */
.L_x_19107:
[----:B------:R-:W0:Y:S01]  /*2480*/  I2F.U32 R25, R26 ;  /* 0x0000001a00197306 */ /* 0x000e220000201000 */
[----:B------:R-:W-:Y:S01]  /*2490*/  FMUL.FTZ R27, R27, R73 ;  /* 0x000000491b1b7220 */ /* 0x000fe20000410000 */
[----:B------:R-:W-:Y:S01]  /*24a0*/  SEL R28, RZ, 0x100, P3 ;  /* 0x00000100ff1c7807 */ /* 0x000fe20001800000 */
[----:B------:R-:W-:Y:S01]  /*24b0*/  IMAD.MOV.U32 R82, RZ, RZ, 0x4 ;  /* 0x00000004ff527424 */ /* 0x000fe200078e00ff */
[----:B------:R-:W-:Y:S01]  /*24c0*/  SEL R29, RZ, 0x1, P2 ;  /* 0x00000001ff1d7807 */ /* 0x000fe20001000000 */
[----:B------:R-:W-:Y:S01]  /*24d0*/  FMUL.FTZ R27, R27, c[0x0][0x1e8] ;  /* 0x00007a001b1b7a20 */ /* 0x000fe20000410000 */
[----:B------:R-:W-:-:S05]  /*24e0*/  IADD3 R32, R70, 0x100, RZ ;  /* 0x0000010046207810 */ /* 0x000fca0007ffe0ff */
[----:B------:R-:W-:-:S04]  /*24f0*/  IMAD.WIDE.U32 R30, R32, R125, c[0x0][0x170] ;  /* 0x00005c00201e7625 */ /* 0x000fc800078e007d */
[----:B0-----:R-:W-:-:S05]  /*2500*/  FFMA.FTZ R25, R25, R124, 1.1641532182693481445e-10 ;  /* 0x2f00000019197423 */ /* 0x001fca000001007c */
[----:B------:R-:W-:Y:S02]  /*2510*/  FSETP.GTU.FTZ.AND P5, PT, R25, c[0x0][0x1e4], PT ;  /* 0x0000790019007a0b */ /* 0x000fe40003fbc000 */
[----:B------:R-:W-:Y:S02]  /*2520*/  SEL R25, RZ, 0x10000, P4 ;  /* 0x00010000ff197807 */ /* 0x000fe40002000000 */
[----:B------:R-:W-:Y:S02]  /*2530*/  SEL R24, RZ, 0x1000000, P5 ;  /* 0x01000000ff187807 */ /* 0x000fe40002800000 */
[----:B------:R-:W-:Y:S02]  /*2540*/  FSEL R27, R27, RZ, !P5 ;  /* 0x000000ff1b1b7208 */ /* 0x000fe40006800000 */
[----:B------:R-:W-:-:S03]  /*2550*/  IADD3 R24, R28, R24, R25 ;  /* 0x000000181c187210 */ /* 0x000fc60007ffe019 */
[----:B------:R-:W-:Y:S01]  /*2560*/  FMUL.FTZ R43, R120, R27 ;  /* 0x0000001b782b7220 */ /* 0x000fe20000410000 */
[----:B------:R-:W-:Y:S01]  /*2570*/  IADD3 R33, R24, R29, RZ ;  /* 0x0000001d18217210 */ /* 0x000fe20007ffe0ff */
[----:B------:R-:W-:-:S04]  /*2580*/  IMAD.WIDE.U32 R24, R70, R125, c[0x0][0x188] ;  /* 0x0000620046187625 */ /* 0x000fc800078e007d */
[----:B------:R-:W-:Y:S02]  /*2590*/  @P1 FADD.FTZ R43, R47, R43 ;  /* 0x0000002b2f2b1221 */ /* 0x000fe40000010000 */
[----:B------:R-:W-:-:S03]  /*25a0*/  IMAD.WIDE.U32 R26, R70, R82, c[0x0][0x190] ;  /* 0x00006400461a7625 */ /* 0x000fc600078e0052 */
[----:B------:R-:W-:Y:S01]  /*25b0*/  STG.E.128 [R24.64], R40 ;  /* 0x0000002818007986 */ /* 0x000fe2000c101d06 */
[----:B------:R-:W-:-:S03]  /*25c0*/  @P0 IMAD.WIDE.U32 R28, R32, R125, c[0x0][0x180] ;  /* 0x00006000201c0625 */ /* 0x000fc600078e007d */
[----:B------:R0:W-:Y:S04]  /*25d0*/  STG.E [R26.64], R33 ;  /* 0x000000211a007986 */ /* 0x0001e8000c101906 */
[----:B------:R1:W5:Y:S04]  /*25e0*/  @P0 LDG.E.128 R44, [R28.64] ;  /* 0x000000061c2c0981 */ /* 0x000368000c1e1d00 */
[----:B0-----:R1:W5:Y:S01]  /*25f0*/  LDG.E.128 R24, [R30.64] ;  /* 0x000000061e187981 */ /* 0x001362000c1e1d00 */
        /* <DEDUP_REMOVED lines=12> */
.L_x_19112:
[----:B-1----:R-:W-:Y:S02]  /*26c0*/  MOV R33, R69 ;  /* 0x0000004500217202 */ /* 0x002fe40000000f00 */
.L_x_19113:
[----:B------:R-:W-:Y:S05]  /*26d0*/  BSYNC B0 ;  /* 0x0000000000007941 */ /* 0x000fea0003800000 */
.L_x_19111:
        /* <DEDUP_REMOVED lines=16> */
.L_x_19117:
[----:B------:R-:W-:Y:S05]  /*27e0*/  BSYNC B1 ;  /* 0x0000000000017941 */ /* 0x000fea0003800000 */
.L_x_19116:
        /* <DEDUP_REMOVED lines=44> */
.L_x_19115:
[----:B------:R-:W-:Y:S05]  /*2ab0*/  BSYNC B0 ;  /* 0x0000000000007941 */ /* 0x000fea0003800000 */
.L_x_19114:
[----:B------:R-:W0:Y:S01]  /*2ac0*/  I2F.U32 R29, R33 ;  /* 0x00000021001d7306 */ /* 0x000e220000201000 */
[----:B-----5:R-:W-:Y:S01]  /*2ad0*/  FMUL.FTZ R24, R24, R73 ;  /* 0x0000004918187220 */ /* 0x020fe20000410000 */
        /* <DEDUP_REMOVED lines=18> */
.L_x_19119:
[----:B------:R-:W-:Y:S02]  /*2c00*/  MOV R24, R69 ;  /* 0x0000004500187202 */ /* 0x000fe40000000f00 */
.L_x_19120:
[----:B------:R-:W-:Y:S05]  /*2c10*/  BSYNC B0 ;  /* 0x0000000000007941 */ /* 0x000fea0003800000 */
.L_x_19118:
        /* <DEDUP_REMOVED lines=16> */
.L_x_19124:
[----:B------:R-:W-:Y:S05]  /*2d20*/  BSYNC B1 ;  /* 0x0000000000017941 */ /* 0x000fea0003800000 */
.L_x_19123:
        /* <DEDUP_REMOVED lines=44> */
.L_x_19122:
[----:B------:R-:W-:Y:S05]  /*2ff0*/  BSYNC B0 ;  /* 0x0000000000007941 */ /* 0x000fea0003800000 */
.L_x_19121:
[----:B------:R-:W0:Y:S01]  /*3000*/  I2F.U32 R29, R24 ;  /* 0x00000018001d7306 */ /* 0x000e220000201000 */
[----:B------:R-:W-:Y:S01]  /*3010*/  FMUL.FTZ R25, R25, R73 ;  /* 0x0000004919197220 */ /* 0x000fe20000410000 */
[----:B------:R-:W-:Y:S01]  /*3020*/  ISETP.NE.AND P4, PT, R28, 0x1, PT ;  /* 0x000000011c00780c */ /* 0x000fe20003f85270 */
[----:B------:R-:W-:Y:S02]  /*3030*/  BSSY B0, `(.L_x_19125) ;  /* 0x0000012000007945 */ /* 0x000fe40003800000 */
[----:B------:R-:W-:-:S02]  /*3040*/  FMUL.FTZ R25, R25, c[0x0][0x1e8] ;  /* 0x00007a0019197a20 */ /* 0x000fc40000410000 */
        /* <DEDUP_REMOVED lines=15> */
.L_x_19126:
[----:B------:R-:W-:Y:S02]  /*3140*/  MOV R33, R69 ;  /* 0x0000004500217202 */ /* 0x000fe40000000f00 */
.L_x_19127:
[----:B------:R-:W-:Y:S05]  /*3150*/  BSYNC B0 ;  /* 0x0000000000007941 */ /* 0x000fea0003800000 */
.L_x_19125:
        /* <DEDUP_REMOVED lines=16> */
.L_x_19131:
[----:B------:R-:W-:Y:S05]  /*3260*/  BSYNC B1 ;  /* 0x0000000000017941 */ /* 0x000fea0003800000 */
.L_x_19130:
        /* <DEDUP_REMOVED lines=44> */
.L_x_19129:
[----:B------:R-:W-:Y:S05]  /*3530*/  BSYNC B0 ;  /* 0x0000000000007941 */ /* 0x000fea0003800000 */
.L_x_19128:
        /* <DEDUP_REMOVED lines=20> */
.L_x_19133:
[----:B------:R-:W-:Y:S02]  /*3680*/  MOV R26, R69 ;  /* 0x00000045001a7202 */ /* 0x000fe40000000f00 */
.L_x_19134:
[----:B------:R-:W-:Y:S05]  /*3690*/  BSYNC B0 ;  /* 0x0000000000007941 */ /* 0x000fea0003800000 */
.L_x_19132:
        /* <DEDUP_REMOVED lines=16> */
.L_x_19138:
[----:B------:R-:W-:Y:S05]  /*37a0*/  BSYNC B1 ;  /* 0x0000000000017941 */ /* 0x000fea0003800000 */
.L_x_19137:
        /* <DEDUP_REMOVED lines=40> */
[----:B------:R-:W-:Y:S01]  /*3a30*/  HFMA2.MMA R34, -RZ, RZ, 0, 0 ;  /* 0x00000000ff227435 */ /* 0x000fe200000001ff */
[----:B------:R-:W-:Y:S01]  /*3a40*/  MOV R69, R30 ;  /* 0x0000001e00457202 */ /* 0x000fe20000000f00 */
[----:B------:R-:W-:Y:S01]  /*3a50*/  IMAD.MOV.U32 R23, RZ, RZ, R24 ;  /* 0x000000ffff177224 */ /* 0x000fe200078e0018 */
[----:B------:R-:W-:-:S03]  /*3a60*/  LOP3.LUT R3, R25, UR26, R28, 0x96, !PT ;  /* 0x0000001a19037c12 */ /* 0x000fc6000f8e961c */
.L_x_19136:
[----:B------:R-:W-:Y:S05]  /*3a70*/  BSYNC B0 ;  /* 0x0000000000007941 */ /* 0x000fea0003800000 */
.L_x_19135:
[----:B------:R-:W0:Y:S01]  /*3a80*/  I2F.U32 R25, R26 ;  /* 0x0000001a00197306 */ /* 0x000e220000201000 */
[----:B------:R-:W-:Y:S01]  /*3a90*/  FMUL.FTZ R27, R27, R73 ;  /* 0x000000491b1b7220 */ /* 0x000fe20000410000 */
[----:B------:R-:W-:Y:S02]  /*3aa0*/  SEL R28, RZ, 0x100, P3 ;  /* 0x00000100ff1c7807 */ /* 0x000fe40001800000 */
        /* <DEDUP_REMOVED lines=10> */
[----:B------:R-:W-:Y:S02]  /*3b50*/  FMUL.FTZ R39, R116, R27 ;  /* 0x0000001b74277220 */ /* 0x000fe40000410000 */
[----:B------:R-:W-:Y:S02]  /*3b60*/  IMAD.IADD R33, R24, 0x1, R29 ;  /* 0x0000000118217824 */ /* 0x000fe400078e021d */
        /* <DEDUP_REMOVED lines=18> */
[----:B------:R-:W-:Y:S01]  /*3c90*/  MOV R48, R23 ;  /* 0x0000001700307202 */ /* 0x000fe20000000f00 */
[----:B------:R-:W-:Y:S05]  /*3ca0*/  BRA `(.L_x_19141) ;  /* 0x0000001000007947 */ /* 0x000fea0003800000 */
.L_x_19140:
[----:B-1----:R-:W-:Y:S02]  /*3cb0*/  IMAD.MOV.U32 R48, RZ, RZ, R69 ;  /* 0x000000ffff307224 */ /* 0x002fe400078e0045 */
.L_x_19141:
[----:B------:R-:W-:Y:S05]  /*3cc0*/  BSYNC B0 ;  /* 0x0000000000007941 */ /* 0x000fea0003800000 */
.L_x_19139:
        /* <DEDUP_REMOVED lines=16> */
.L_x_19145:
[----:B------:R-:W-:Y:S05]  /*3dd0*/  BSYNC B1 ;  /* 0x0000000000017941 */ /* 0x000fea0003800000 */
.L_x_19144:
        /* <DEDUP_REMOVED lines=44> */
.L_x_19143:
[----:B------:R-:W-:Y:S05]  /*40a0*/  BSYNC B0 ;  /* 0x0000000000007941 */ /* 0x000fea0003800000 */
.L_x_19142:
[----:B------:R-:W0:Y:S01]  /*40b0*/  I2F.U32 R29, R48 ;  /* 0x00000030001d7306 */ /* 0x000e220000201000 */
[----:B-----5:R-:W-:Y:S01]  /*40c0*/  FMUL.FTZ R24, R24, R73 ;  /* 0x0000004918187220 */ /* 0x020fe20000410000 */
[C---:B------:R-:W-:Y:S01]  /*40d0*/  ISETP.NE.AND P3, PT, R35.reuse, 0x1, PT ;  /* 0x000000012300780c */ /* 0x040fe20003f65270 */
[----:B------:R-:W-:Y:S01]  /*40e0*/  BSSY B0, `(.L_x_19146) ;  /* 0x0000012000007945 */ /* 0x000fe20003800000 */
[----:B------:R-:W-:Y:S01]  /*40f0*/  IADD3 R28, R35, 0x1, RZ ;  /* 0x00000001231c7810 */ /* 0x000fe20007ffe0ff */
        /* <DEDUP_REMOVED lines=15> */
.L_x_19147:
[----:B------:R-:W-:Y:S02]  /*41f0*/  IMAD.MOV.U32 R24, RZ, RZ, R69 ;  /* 0x000000ffff187224 */ /* 0x000fe400078e0045 */
.L_x_19148:
[----:B------:R-:W-:Y:S05]  /*4200*/  BSYNC B0 ;  /* 0x0000000000007941 */ /* 0x000fea0003800000 */
.L_x_19146:
        /* <DEDUP_REMOVED lines=16> */
.L_x_19152:
[----:B------:R-:W-:Y:S05]  /*4310*/  BSYNC B1 ;  /* 0x0000000000017941 */ /* 0x000fea0003800000 */
.L_x_19151:
        /* <DEDUP_REMOVED lines=44> */
.L_x_19150:
[----:B------:R-:W-:Y:S05]  /*45e0*/  BSYNC B0 ;  /* 0x0000000000007941 */ /* 0x000fea0003800000 */
.L_x_19149:
        /* <DEDUP_REMOVED lines=20> */
.L_x_19154:
[----:B------:R-:W-:Y:S02]  /*4730*/  IMAD.MOV.U32 R48, RZ, RZ, R69 ;  /* 0x000000ffff307224 */ /* 0x000fe400078e0045 */
.L_x_19155:
[----:B------:R-:W-:Y:S05]  /*4740*/  BSYNC B0 ;  /* 0x0000000000007941 */ /* 0x000fea0003800000 */
.L_x_19153:
        /* <DEDUP_REMOVED lines=16> */
.L_x_19159:
[----:B------:R-:W-:Y:S05]  /*4850*/  BSYNC B1 ;  /* 0x0000000000017941 */ /* 0x000fea0003800000 */
.L_x_19158:
        /* <DEDUP_REMOVED lines=44> */
.L_x_19157:
[----:B------:R-:W-:Y:S05]  /*4b20*/  BSYNC B0 ;  /* 0x0000000000007941 */ /* 0x000fea0003800000 */
.L_x_19156:
[----:B------:R-:W0:Y:S01]  /*4b30*/  I2F.U32 R29, R48 ;  /* 0x00000030001d7306 */ /* 0x000e220000201000 */
[----:B------:R-:W-:Y:S01]  /*4b40*/  FMUL.FTZ R26, R26, R73 ;  /* 0x000000491a1a7220 */ /* 0x000fe20000410000 */
        /* <DEDUP_REMOVED lines=18> */
.L_x_19161:
[----:B------:R-:W-:Y:S02]  /*4c70*/  IMAD.MOV.U32 R26, RZ, RZ, R69 ;  /* 0x000000ffff1a7224 */ /* 0x000fe400078e0045 */
.L_x_19162:
[----:B------:R-:W-:Y:S05]  /*4c80*/  BSYNC B0 ;  /* 0x0000000000007941 */ /* 0x000fea0003800000 */
.L_x_19160:
        /* <DEDUP_REMOVED lines=16> */
.L_x_19166:
[----:B------:R-:W-:Y:S05]  /*4d90*/  BSYNC B1 ;  /* 0x0000000000017941 */ /* 0x000fea0003800000 */
.L_x_19165:
        /* <DEDUP_REMOVED lines=44> */
.L_x_19164:
[----:B------:R-:W-:Y:S05]  /*5060*/  BSYNC B0 ;  /* 0x0000000000007941 */ /* 0x000fea0003800000 */
.L_x_19163:
[----:B------:R-:W0:Y:S01]  /*5070*/  I2F.U32 R25, R26 ;  /* 0x0000001a00197306 */ /* 0x000e220000201000 */
[----:B------:R-:W-:Y:S01]  /*5080*/  FMUL.FTZ R27, R27, R73 ;  /* 0x000000491b1b7220 */ /* 0x000fe20000410000 */
[----:B------:R-:W-:Y:S02]  /*5090*/  SEL R28, RZ, 0x100, P3 ;  /* 0x00000100ff1c7807 */ /* 0x000fe40001800000 */
[C---:B------:R-:W-:Y:S01]  /*50a0*/  IADD3 R48, R70.reuse, 0x200, RZ ;  /* 0x0000020046307810 */ /* 0x040fe20007ffe0ff */
[----:B------:R-:W-:Y:S01]  /*50b0*/  FMUL.FTZ R27, R27, c[0x0][0x1e8] ;  /* 0x00007a001b1b7a20 */ /* 0x000fe20000410000 */
[----:B------:R-:W-:Y:S01]  /*50c0*/  IADD3 R74, R70, 0x300, RZ ;  /* 0x00000300464a7810 */ /* 0x000fe20007ffe0ff */
[----:B0-----:R-:W-:-:S05]  /*50d0*/  FFMA.FTZ R25, R25, R124, 1.1641532182693481445e-10 ;  /* 0x2f00000019197423 */ /* 0x001fca000001007c */
[----:B------:R-:W-:Y:S02]  /*50e0*/  FSETP.GTU.FTZ.AND P5, PT, R25, c[0x0][0x1e4], PT ;  /* 0x0000790019007a0b */ /* 0x000fe40003fbc000 */
[----:B------:R-:W-:Y:S02]  /*50f0*/  SEL R25, RZ, 0x10000, P4 ;  /* 0x00010000ff197807 */ /* 0x000fe40002000000 */
[----:B------:R-:W-:Y:S02]  /*5100*/  FSEL R27, R27, RZ, !P5 ;  /* 0x000000ff1b1b7208 */ /* 0x000fe40006800000 */
[----:B------:R-:W-:-:S03]  /*5110*/  SEL R24, RZ, 0x1000000, P5 ;  /* 0x01000000ff187807 */ /* 0x000fc60002800000 */
[----:B------:R-:W-:Y:S01]  /*5120*/  FMUL.FTZ R35, R112, R27 ;  /* 0x0000001b70237220 */ /* 0x000fe20000410000 */
[----:B------:R-:W-:Y:S01]  /*5130*/  IADD3 R28, R28, R24, R25 ;  /* 0x000000181c1c7210 */ /* 0x000fe20007ffe019 */
[----:B------:R-:W-:Y:S01]  /*5140*/  IMAD.WIDE.U32 R24, R48, R125, c[0x0][0x188] ;  /* 0x0000620030187625 */ /* 0x000fe200078e007d */
[----:B------:R-:W-:-:S03]  /*5150*/  SEL R27, RZ, 0x1, P2 ;  /* 0x00000001ff1b7807 */ /* 0x000fc60001000000 */
[----:B------:R-:W-:Y:S01]  /*5160*/  @P1 FADD.FTZ R35, R47, R35 ;  /* 0x000000232f231221 */ /* 0x000fe20000010000 */
[----:B------:R-:W-:Y:S01]  /*5170*/  IADD3 R31, R28, R27, RZ ;  /* 0x0000001b1c1f7210 */ /* 0x000fe20007ffe0ff */
[----:B------:R-:W-:-:S03]  /*5180*/  @P0 IMAD.WIDE.U32 R26, R74, R125, c[0x0][0x180] ;  /* 0x000060004a1a0625 */ /* 0x000fc600078e007d */
[----:B------:R0:W-:Y:S01]  /*5190*/  STG.E.128 [R24.64], R32 ;  /* 0x0000002018007986 */ /* 0x0001e2000c101d06 */
[----:B------:R-:W-:-:S04]  /*51a0*/  IMAD.WIDE.U32 R28, R74, R125, c[0x0][0x170] ;  /* 0x00005c004a1c7625 */ /* 0x000fc800078e007d */
[----:B0-----:R-:W-:-:S05]  /*51b0*/  IMAD.WIDE.U32 R24, R48, R82, c[0x0][0x190] ;  /* 0x0000640030187625 */ /* 0x001fca00078e0052 */
[----:B------:R0:W-:Y:S04]  /*51c0*/  STG.E [R24.64], R31 ;  /* 0x0000001f18007986 */ /* 0x0001e8000c101906 */
        /* <DEDUP_REMOVED lines=14> */
.L_x_19168:
[----:B0-----:R-:W-:Y:S02]  /*52b0*/  MOV R75, R69 ;  /* 0x00000045004b7202 */ /* 0x001fe40000000f00 */
.L_x_19169:
[----:B------:R-:W-:Y:S05]  /*52c0*/  BSYNC B0 ;  /* 0x0000000000007941 */ /* 0x000fea0003800000 */
.L_x_19167:
        /* <DEDUP_REMOVED lines=16> */
.L_x_19173:
[----:B------:R-:W-:Y:S05]  /*53d0*/  BSYNC B1 ;  /* 0x0000000000017941 */ /* 0x000fea0003800000 */
.L_x_19172:
        /* <DEDUP_REMOVED lines=44> */
.L_x_19171:
[----:B------:R-:W-:Y:S05]  /*56a0*/  BSYNC B0 ;  /* 0x0000000000007941 */ /* 0x000fea0003800000 */
.L_x_19170:
        /* <DEDUP_REMOVED lines=20> */
.L_x_19175:
[----:B------:R-:W-:Y:S02]  /*57f0*/  MOV R24, R69 ;  /* 0x0000004500187202 */ /* 0x000fe40000000f00 */
.L_x_19176:
[----:B------:R-:W-:Y:S05]  /*5800*/  BSYNC B0 ;  /* 0x0000000000007941 */ /* 0x000fea0003800000 */
.L_x_19174:
        /* <DEDUP_REMOVED lines=16> */
.L_x_19180:
[----:B------:R-:W-:Y:S05]  /*5910*/  BSYNC B1 ;  /* 0x0000000000017941 */ /* 0x000fea0003800000 */
.L_x_19179:
        /* <DEDUP_REMOVED lines=44> */
.L_x_19178:
[----:B------:R-:W-:Y:S05]  /*5be0*/  BSYNC B0 ;  /* 0x0000000000007941 */ /* 0x000fea0003800000 */
.L_x_19177:
        /* <DEDUP_REMOVED lines=20> */
.L_x_19182:
[----:B------:R-:W-:Y:S02]  /*5d30*/  MOV R75, R69 ;  /* 0x00000045004b7202 */ /* 0x000fe40000000f00 */
.L_x_19183:
[----:B------:R-:W-:Y:S05]  /*5d40*/  BSYNC B0 ;  /* 0x0000000000007941 */ /* 0x000fea0003800000 */
.L_x_19181:
        /* <DEDUP_REMOVED lines=16> */
.L_x_19187:
[----:B------:R-:W-:Y:S05]  /*5e50*/  BSYNC B1 ;  /* 0x0000000000017941 */ /* 0x000fea0003800000 */
.L_x_19186:
        /* <DEDUP_REMOVED lines=44> */
.L_x_19185:
[----:B------:R-:W-:Y:S05]  /*6120*/  BSYNC B0 ;  /* 0x0000000000007941 */ /* 0x000fea0003800000 */
.L_x_19184:
        /* <DEDUP_REMOVED lines=20> */
.L_x_19189:
[----:B------:R-:W-:Y:S02]  /*6270*/  MOV R26, R69 ;  /* 0x00000045001a7202 */ /* 0x000fe40000000f00 */
.L_x_19190:
[----:B------:R-:W-:Y:S05]  /*6280*/  BSYNC B0 ;  /* 0x0000000000007941 */ /* 0x000fea0003800000 */
.L_x_19188:
        /* <DEDUP_REMOVED lines=16> */
.L_x_19194:
[----:B------:R-:W-:Y:S05]  /*6390*/  BSYNC B1 ;  /* 0x0000000000017941 */ /* 0x000fea0003800000 */
.L_x_19193:
        /* <DEDUP_REMOVED lines=44> */
.L_x_19192:
[----:B------:R-:W-:Y:S05]  /*6660*/  BSYNC B0 ;  /* 0x0000000000007941 */ /* 0x000fea0003800000 */
.L_x_19191:
[----:B------:R0:W1:Y:S01]  /*6670*/  I2F.U32 R25, R26 ;  /* 0x0000001a00197306 */ /* 0x0000620000201000 */
[----:B------:R-:W-:Y:S01]  /*6680*/  FMUL.FTZ R27, R27, R73 ;  /* 0x000000491b1b7220 */ /* 0x000fe20000410000 */
[----:B------:R-:W-:Y:S02]  /*6690*/  SEL R49, RZ, 0x100, P3 ;  /* 0x00000100ff317807 */ /* 0x000fe40001800000 */
[C---:B------:R-:W-:Y:S01]  /*66a0*/  IADD3 R50, R70.reuse, 0x300, RZ ;  /* 0x0000030046327810 */ /* 0x040fe20007ffe0ff */
[----:B------:R-:W-:Y:S01]  /*66b0*/  FMUL.FTZ R27, R27, c[0x0][0x1e8] ;  /* 0x00007a001b1b7a20 */ /* 0x000fe20000410000 */
[----:B------:R-:W-:-:S02]  /*66c0*/  IADD3 R75, R70, 0x400, RZ ;  /* 0x00000400464b7810 */ /* 0x000fc40007ffe0ff */
[----:B0-----:R-:W-:Y:S01]  /*66d0*/  SEL R26, RZ, 0x1, P2 ;  /* 0x00000001ff1a7807 */ /* 0x001fe20001000000 */
[----:B-1----:R-:W-:-:S05]  /*66e0*/  FFMA.FTZ R25, R25, R124, 1.1641532182693481445e-10 ;  /* 0x2f00000019197423 */ /* 0x002fca000001007c */
[----:B------:R-:W-:Y:S02]  /*66f0*/  FSETP.GTU.FTZ.AND P5, PT, R25, c[0x0][0x1e4], PT ;  /* 0x0000790019007a0b */ /* 0x000fe40003fbc000 */
[----:B------:R-:W-:Y:S02]  /*6700*/  SEL R25, RZ, 0x10000, P4 ;  /* 0x00010000ff197807 */ /* 0x000fe40002000000 */
[----:B------:R-:W-:Y:S02]  /*6710*/  FSEL R27, R27, RZ, !P5 ;  /* 0x000000ff1b1b7208 */ /* 0x000fe40006800000 */
[----:B------:R-:W-:-:S03]  /*6720*/  SEL R24, RZ, 0x1000000, P5 ;  /* 0x01000000ff187807 */ /* 0x000fc60002800000 */
[----:B------:R-:W-:Y:S01]  /*6730*/  FMUL.FTZ R31, R108, R27 ;  /* 0x0000001b6c1f7220 */ /* 0x000fe20000410000 */
[----:B------:R-:W-:Y:S01]  /*6740*/  IADD3 R49, R49, R24, R25 ;  /* 0x0000001831317210 */ /* 0x000fe20007ffe019 */
[----:B------:R-:W-:-:S04]  /*6750*/  IMAD.WIDE.U32 R24, R50, R125, c[0x0][0x188] ;  /* 0x0000620032187625 */ /* 0x000fc800078e007d */
[----:B------:R-:W-:Y:S02]  /*6760*/  @P1 FADD.FTZ R31, R47, R31 ;  /* 0x0000001f2f1f1221 */ /* 0x000fe40000010000 */
[----:B------:R-:W-:-:S03]  /*6770*/  IMAD.IADD R51, R49, 0x1, R26 ;  /* 0x0000000131337824 */ /* 0x000fc600078e021a */
[----:B------:R0:W-:Y:S02]  /*6780*/  STG.E.128 [R24.64], R28 ;  /* 0x0000001c18007986 */ /* 0x0001e4000c101d06 */
[----:B0-----:R-:W-:-:S05]  /*6790*/  IMAD.WIDE.U32 R24, R50, R82, c[0x0][0x190] ;  /* 0x0000640032187625 */ /* 0x001fca00078e0052 */
[----:B------:R0:W-:Y:S02]  /*67a0*/  STG.E [R24.64], R51 ;  /* 0x0000003318007986 */ /* 0x0001e4000c101906 */
[----:B0-----:R-:W-:-:S05]  /*67b0*/  @P0 IMAD.WIDE.U32 R24, R75, R125, c[0x0][0x180] ;  /* 0x000060004b180625 */ /* 0x001fca00078e007d */
        /* <DEDUP_REMOVED lines=15> */
.L_x_19196:
[----:B------:R-:W-:Y:S02]  /*68b0*/  IMAD.MOV.U32 R78, RZ, RZ, R69 ;  /* 0x000000ffff4e7224 */ /* 0x000fe400078e0045 */
.L_x_19197:
[----:B------:R-:W-:Y:S05]  /*68c0*/  BSYNC B0 ;  /* 0x0000000000007941 */ /* 0x000fea0003800000 */
.L_x_19195:
        /* <DEDUP_REMOVED lines=16> */
.L_x_19201:
[----:B------:R-:W-:Y:S05]  /*69d0*/  BSYNC B1 ;  /* 0x0000000000017941 */ /* 0x000fea0003800000 */
.L_x_19200:
        /* <DEDUP_REMOVED lines=42> */
[----:B------:R-:W-:Y:S01]  /*6c80*/  IMAD.MOV.U32 R49, RZ, RZ, RZ ;  /* 0x000000ffff317224 */ /* 0x000fe200078e00ff */
[----:B------:R-:W-:Y:S02]  /*6c90*/  MOV R23, R48 ;  /* 0x0000003000177202 */ /* 0x000fe40000000f00 */
.L_x_19199:
[----:B------:R-:W-:Y:S05]  /*6ca0*/  BSYNC B0 ;  /* 0x0000000000007941 */ /* 0x000fea0003800000 */
.L_x_19198:
        /* <DEDUP_REMOVED lines=20> */
.L_x_19203:
[----:B------:R-:W-:Y:S02]  /*6df0*/  IMAD.MOV.U32 R78, RZ, RZ, R69 ;  /* 0x000000ffff4e7224 */ /* 0x000fe400078e0045 */
.L_x_19204:
[----:B------:R-:W-:Y:S05]  /*6e00*/  BSYNC B0 ;  /* 0x0000000000007941 */ /* 0x000fea0003800000 */
.L_x_19202:
        /* <DEDUP_REMOVED lines=16> */
.L_x_19208:
[----:B------:R-:W-:Y:S05]  /*6f10*/  BSYNC B1 ;  /* 0x0000000000017941 */ /* 0x000fea0003800000 */
.L_x_19207:
        /* <DEDUP_REMOVED lines=41> */
[----:B------:R-:W-:Y:S01]  /*71b0*/  MOV R23, R48 ;  /* 0x0000003000177202 */ /* 0x000fe20000000f00 */
[----:B------:R-:W-:Y:S01]  /*71c0*/  IMAD.MOV.U32 R48, RZ, RZ, RZ ;  /* 0x000000ffff307224 */ /* 0x000fe200078e00ff */
[----:B------:R-:W-:Y:S02]  /*71d0*/  LOP3.LUT R3, R49, UR26, R50, 0x96, !PT ;  /* 0x0000001a31037c12 */ /* 0x000fe4000f8e9632 */
.L_x_19206:
[----:B------:R-:W-:Y:S05]  /*71e0*/  BSYNC B0 ;  /* 0x0000000000007941 */ /* 0x000fea0003800000 */
.L_x_19205:
        /* <DEDUP_REMOVED lines=20> */
.L_x_19210:
[----:B------:R-:W-:Y:S02]  /*7330*/  IMAD.MOV.U32 R78, RZ, RZ, R69 ;  /* 0x000000ffff4e7224 */ /* 0x000fe400078e0045 */
.L_x_19211:
[----:B------:R-:W-:Y:S05]  /*7340*/  BSYNC B0 ;  /* 0x0000000000007941 */ /* 0x000fea0003800000 */
.L_x_19209:
        /* <DEDUP_REMOVED lines=16> */
.L_x_19215:
[----:B------:R-:W-:Y:S05]  /*7450*/  BSYNC B1 ;  /* 0x0000000000017941 */ /* 0x000fea0003800000 */
.L_x_19214:
        /* <DEDUP_REMOVED lines=44> */
.L_x_19213:
[----:B------:R-:W-:Y:S05]  /*7720*/  BSYNC B0 ;  /* 0x0000000000007941 */ /* 0x000fea0003800000 */
.L_x_19212:
        /* <DEDUP_REMOVED lines=20> */
.L_x_19217:
[----:B------:R-:W-:Y:S02]  /*7870*/  IMAD.MOV.U32 R78, RZ, RZ, R69 ;  /* 0x000000ffff4e7224 */ /* 0x000fe400078e0045 */
.L_x_19218:
[----:B------:R-:W-:Y:S05]  /*7880*/  BSYNC B0 ;  /* 0x0000000000007941 */ /* 0x000fea0003800000 */
.L_x_19216:
        /* <DEDUP_REMOVED lines=16> */
.L_x_19222:
[----:B------:R-:W-:Y:S05]  /*7990*/  BSYNC B1 ;  /* 0x0000000000017941 */ /* 0x000fea0003800000 */
.L_x_19221:
        /* <DEDUP_REMOVED lines=40> */
[----:B------:R-:W-:-:S04]  /*7c20*/  IMAD.WIDE.U32 R48, R3, -0x2daee0ad, RZ ;  /* 0xd2511f5303307825 */ /* 0x000fc800078e00ff */
[----:B------:R-:W-:Y:S01]  /*7c30*/  IMAD.MOV.U32 R76, RZ, RZ, RZ ;  /* 0x000000ffff4c7224 */ /* 0x000fe200078e00ff */
[----:B------:R-:W-:Y:S02]  /*7c40*/  LOP3.LUT R3, R49, UR26, R50, 0x96, !PT ;  /* 0x0000001a31037c12 */ /* 0x000fe4000f8e9632 */
[----:B------:R-:W-:Y:S02]  /*7c50*/  MOV R23, R48 ;  /* 0x0000003000177202 */ /* 0x000fe40000000f00 */
.L_x_19220:
[----:B------:R-:W-:Y:S05]  /*7c60*/  BSYNC B0 ;  /* 0x0000000000007941 */ /* 0x000fea0003800000 */
.L_x_19219:
[----:B------:R-:W0:Y:S01]  /*7c70*/  I2F.U32 R49, R78 ;  /* 0x0000004e00317306 */ /* 0x000e220000201000 */
[----:B------:R-:W-:Y:S01]  /*7c80*/  FMUL.FTZ R27, R27, R73 ;  /* 0x000000491b1b7220 */ /* 0x000fe20000410000 */
[----:B------:R-:W-:Y:S02]  /*7c90*/  IADD3 R80, R70, 0x400, RZ ;  /* 0x0000040046507810 */ /* 0x000fe40007ffe0ff */
[----:B------:R-:W-:Y:S01]  /*7ca0*/  SEL R51, RZ, 0x10000, P4 ;  /* 0x00010000ff337807 */ /* 0x000fe20002000000 */
[----:B------:R-:W-:Y:S01]  /*7cb0*/  FMUL.FTZ R27, R27, c[0x0][0x1e8] ;  /* 0x00007a001b1b7a20 */ /* 0x000fe20000410000 */
[----:B------:R-:W-:Y:S01]  /*7cc0*/  SEL R77, RZ, 0x100, P3 ;  /* 0x00000100ff4d7807 */ /* 0x000fe20001800000 */
[----:B0-----:R-:W-:-:S05]  /*7cd0*/  FFMA.FTZ R49, R49, R124, 1.1641532182693481445e-10 ;  /* 0x2f00000031317423 */ /* 0x001fca000001007c */
[----:B------:R-:W-:Y:S01]  /*7ce0*/  FSETP.GTU.FTZ.AND P5, PT, R49, c[0x0][0x1e4], PT ;  /* 0x0000790031007a0b */ /* 0x000fe20003fbc000 */
[----:B------:R-:W-:-:S03]  /*7cf0*/  IMAD.WIDE.U32 R48, R80, R125, c[0x0][0x188] ;  /* 0x0000620050307625 */ /* 0x000fc600078e007d */
[----:B------:R-:W-:Y:S02]  /*7d00*/  FSEL R27, R27, RZ, !P5 ;  /* 0x000000ff1b1b7208 */ /* 0x000fe40006800000 */
[----:B------:R-:W-:-:S03]  /*7d10*/  SEL R50, RZ, 0x1000000, P5 ;  /* 0x01000000ff327807 */ /* 0x000fc60002800000 */
[----:B------:R-:W-:Y:S01]  /*7d20*/  FMUL.FTZ R27, R104, R27 ;  /* 0x0000001b681b7220 */ /* 0x000fe20000410000 */
[----:B------:R-:W-:Y:S02]  /*7d30*/  IADD3 R50, R77, R50, R51 ;  /* 0x000000324d327210 */ /* 0x000fe40007ffe033 */
[----:B------:R-:W-:Y:S01]  /*7d40*/  SEL R51, RZ, 0x1, P2 ;  /* 0x00000001ff337807 */ /* 0x000fe20001000000 */
[----:B------:R-:W-:-:S03]  /*7d50*/  @P1 FADD.FTZ R27, R47, R27 ;  /* 0x0000001b2f1b1221 */ /* 0x000fc60000010000 */
[----:B------:R-:W-:Y:S02]  /*7d60*/  IADD3 R79, R50, R51, RZ ;  /* 0x00000033324f7210 */ /* 0x000fe40007ffe0ff */
[----:B------:R0:W-:Y:S02]  /*7d70*/  STG.E.128 [R48.64], R24 ;  /* 0x0000001830007986 */ /* 0x0001e4000c101d06 */
[----:B0-----:R-:W-:Y:S01]  /*7d80*/  IMAD.WIDE.U32 R48, R80, R82, c[0x0][0x190] ;  /* 0x0000640050307625 */ /* 0x001fe200078e0052 */
[----:B------:R-:W-:-:S04]  /*7d90*/  IADD3 R80, R70, 0x500, RZ ;  /* 0x0000050046507810 */ /* 0x000fc80007ffe0ff */
        /* <DEDUP_REMOVED lines=17> */
.L_x_19224:
[----:B------:R-:W-:Y:S02]  /*7eb0*/  MOV R94, R69 ;  /* 0x00000045005e7202 */ /* 0x000fe40000000f00 */
.L_x_19225:
[----:B------:R-:W-:Y:S05]  /*7ec0*/  BSYNC B0 ;  /* 0x0000000000007941 */ /* 0x000fea0003800000 */
.L_x_19223:
        /* <DEDUP_REMOVED lines=16> */
.L_x_19229:
[----:B------:R-:W-:Y:S05]  /*7fd0*/  BSYNC B1 ;  /* 0x0000000000017941 */ /* 0x000fea0003800000 */
.L_x_19228:
        /* <DEDUP_REMOVED lines=42> */
[----:B------:R-:W-:Y:S01]  /*8280*/  LOP3.LUT R0, R77, UR25, R78, 0x96, !PT ;  /* 0x000000194d007c12 */ /* 0x000fe2000f8e964e */
[----:B------:R-:W-:-:S06]  /*8290*/  HFMA2.MMA R77, -RZ, RZ, 0, 0 ;  /* 0x00000000ff4d7435 */ /* 0x000fcc00000001ff */
.L_x_19227:
[----:B------:R-:W-:Y:S05]  /*82a0*/  BSYNC B0 ;  /* 0x0000000000007941 */ /* 0x000fea0003800000 */
.L_x_19226:
        /* <DEDUP_REMOVED lines=20> */
.L_x_19231:
[----:B------:R-:W-:Y:S02]  /*83f0*/  MOV R94, R69 ;  /* 0x00000045005e7202 */ /* 0x000fe40000000f00 */
.L_x_19232:
[----:B------:R-:W-:Y:S05]  /*8400*/  BSYNC B0 ;  /* 0x0000000000007941 */ /* 0x000fea0003800000 */
.L_x_19230:
        /* <DEDUP_REMOVED lines=16> */
.L_x_19236:
[----:B------:R-:W-:Y:S05]  /*8510*/  BSYNC B1 ;  /* 0x0000000000017941 */ /* 0x000fea0003800000 */
.L_x_19235:
        /* <DEDUP_REMOVED lines=42> */
[----:B------:R-:W-:Y:S01]  /*87c0*/  HFMA2.MMA R76, -RZ, RZ, 0, 0 ;  /* 0x00000000ff4c7435 */ /* 0x000fe200000001ff */
[----:B------:R-:W-:-:S05]  /*87d0*/  LOP3.LUT R0, R77, UR25, R78, 0x96, !PT ;  /* 0x000000194d007c12 */ /* 0x000fca000f8e964e */
.L_x_19234:
[----:B------:R-:W-:Y:S05]  /*87e0*/  BSYNC B0 ;  /* 0x0000000000007941 */ /* 0x000fea0003800000 */
.L_x_19233:
        /* <DEDUP_REMOVED lines=20> */
.L_x_19238:
[----:B------:R-:W-:Y:S02]  /*8930*/  MOV R94, R69 ;  /* 0x00000045005e7202 */ /* 0x000fe40000000f00 */
.L_x_19239:
[----:B------:R-:W-:Y:S05]  /*8940*/  BSYNC B0 ;  /* 0x0000000000007941 */ /* 0x000fea0003800000 */
.L_x_19237:
        /* <DEDUP_REMOVED lines=16> */
.L_x_19243:
[----:B------:R-:W-:Y:S05]  /*8a50*/  BSYNC B1 ;  /* 0x0000000000017941 */ /* 0x000fea0003800000 */
.L_x_19242:
        /* <DEDUP_REMOVED lines=44> */
.L_x_19241:
[----:B------:R-:W-:Y:S05]  /*8d20*/  BSYNC B0 ;  /* 0x0000000000007941 */ /* 0x000fea0003800000 */
.L_x_19240:
        /* <DEDUP_REMOVED lines=20> */
.L_x_19245:
[----:B------:R-:W-:Y:S02]  /*8e70*/  MOV R94, R69 ;  /* 0x00000045005e7202 */ /* 0x000fe40000000f00 */
.L_x_19246:
[----:B------:R-:W-:Y:S05]  /*8e80*/  BSYNC B0 ;  /* 0x0000000000007941 */ /* 0x000fea0003800000 */
.L_x_19244:
        /* <DEDUP_REMOVED lines=16> */
.L_x_19250:
[----:B------:R-:W-:Y:S05]  /*8f90*/  BSYNC B1 ;  /* 0x0000000000017941 */ /* 0x000fea0003800000 */
.L_x_19249:
        /* <DEDUP_REMOVED lines=39> */
[----:B------:R-:W-:Y:S01]  /*9210*/  HFMA2.MMA R82, -RZ, RZ, 0, 0 ;  /* 0x00000000ff527435 */ /* 0x000fe200000001ff */
[----:B------:R-:W-:Y:S01]  /*9220*/  MOV R23, R76 ;  /* 0x0000004c00177202 */ /* 0x000fe20000000f00 */
[----:B------:R-:W-:-:S04]  /*9230*/  IMAD.WIDE.U32 R76, R0, -0x326172a9, RZ ;  /* 0xcd9e8d57004c7825 */ /* 0x000fc800078e00ff */
[----:B------:R-:W-:Y:S01]  /*9240*/  IMAD.MOV.U32 R69, RZ, RZ, R76 ;  /* 0x000000ffff457224 */ /* 0x000fe200078e004c */
[----:B------:R-:W-:Y:S02]  /*9250*/  LOP3.LUT R0, R77, UR25, R78, 0x96, !PT ;  /* 0x000000194d007c12 */ /* 0x000fe4000f8e964e */
.L_x_19248:
[----:B------:R-:W-:Y:S05]  /*9260*/  BSYNC B0 ;  /* 0x0000000000007941 */ /* 0x000fea0003800000 */
.L_x_19247:
[----:B------:R-:W0:Y:S01]  /*9270*/  I2F.U32 R77, R94 ;  /* 0x0000005e004d7306 */ /* 0x000e220000201000 */
[----:B------:R-:W-:Y:S01]  /*9280*/  FMUL.FTZ R51, R51, R73 ;  /* 0x0000004933337220 */ /* 0x000fe20000410000 */
[----:B------:R-:W-:Y:S01]  /*9290*/  SEL R78, RZ, 0x10000, P3 ;  /* 0x00010000ff4e7807 */ /* 0x000fe20001800000 */
[----:B------:R-:W-:Y:S01]  /*92a0*/  IMAD.MOV.U32 R83, RZ, RZ, 0x4 ;  /* 0x00000004ff537424 */ /* 0x000fe200078e00ff */
[----:B------:R-:W-:Y:S01]  /*92b0*/  SEL R79, RZ, 0x100, P2 ;  /* 0x00000100ff4f7807 */ /* 0x000fe20001000000 */
[----:B------:R-:W-:Y:S02]  /*92c0*/  FMUL.FTZ R51, R51, c[0x0][0x1e8] ;  /* 0x00007a0033337a20 */ /* 0x000fe40000410000 */
[----:B0-----:R-:W-:-:S05]  /*92d0*/  FFMA.FTZ R77, R77, R124, 1.1641532182693481445e-10 ;  /* 0x2f0000004d4d7423 */ /* 0x001fca000001007c */
[----:B------:R-:W-:Y:S01]  /*92e0*/  FSETP.GTU.FTZ.AND P4, PT, R77, c[0x0][0x1e4], PT ;  /* 0x000079004d007a0b */ /* 0x000fe20003f9c000 */
[----:B------:R-:W-:-:S03]  /*92f0*/  IMAD.WIDE.U32 R76, R80, R125, c[0x0][0x188] ;  /* 0x00006200504c7625 */ /* 0x000fc600078e007d */
[----:B------:R-:W-:Y:S02]  /*9300*/  SEL R73, RZ, 0x1000000, P4 ;  /* 0x01000000ff497807 */ /* 0x000fe40002000000 */
[----:B------:R-:W-:Y:S02]  /*9310*/  FSEL R51, R51, RZ, !P4 ;  /* 0x000000ff33337208 */ /* 0x000fe40006000000 */
[----:B------:R-:W-:Y:S02]  /*9320*/  IADD3 R73, R79, R73, R78 ;  /* 0x000000494f497210 */ /* 0x000fe40007ffe04e */
[----:B------:R-:W-:Y:S01]  /*9330*/  SEL R78, RZ, 0x1, P0 ;  /* 0x00000001ff4e7807 */ /* 0x000fe20000000000 */
[----:B------:R-:W-:-:S03]  /*9340*/  FMUL.FTZ R51, R100, R51 ;  /* 0x0000003364337220 */ /* 0x000fc60000410000 */
[----:B------:R-:W-:Y:S01]  /*9350*/  IADD3 R73, R73, R78, RZ ;  /* 0x0000004e49497210 */ /* 0x000fe20007ffe0ff */
[----:B------:R-:W-:Y:S02]  /*9360*/  FADD.FTZ R78, RZ, R40 ;  /* 0x00000028ff4e7221 */ /* 0x000fe40000010000 */
[----:B------:R-:W-:Y:S01]  /*9370*/  @P1 FADD.FTZ R51, R47, R51 ;  /* 0x000000332f331221 */ /* 0x000fe20000010000 */
[----:B------:R-:W-:Y:S01]  /*9380*/  LOP3.LUT P1, RZ, R71, 0xff, RZ, 0xc0, !PT ;  /* 0x000000ff47ff7812 */ /* 0x000fe2000782c0ff */
[----:B------:R-:W-:-:S03]  /*9390*/  FADD.FTZ R79, R41, R78 ;  /* 0x0000004e294f7221 */ /* 0x000fc60000010000 */
[----:B------:R0:W-:Y:S01]  /*93a0*/  STG.E.128 [R76.64], R48 ;  /* 0x000000304c007986 */ /* 0x0001e2000c101d06 */
[----:B------:R-:W-:-:S04]  /*93b0*/  FADD.FTZ R78, R42, R79 ;  /* 0x0000004f2a4e7221 */ /* 0x000fc80000010000 */
[----:B------:R-:W-:-:S04]  /*93c0*/  FADD.FTZ R79, R43, R78 ;  /* 0x0000004e2b4f7221 */ /* 0x000fc80000010000 */
[----:B------:R-:W-:-:S04]  /*93d0*/  FADD.FTZ R78, R36, R79 ;  /* 0x0000004f244e7221 */ /* 0x000fc80000010000 */
[----:B------:R-:W-:-:S04]  /*93e0*/  FADD.FTZ R79, R37, R78 ;  /* 0x0000004e254f7221 */ /* 0x000fc80000010000 */
[----:B------:R-:W-:Y:S02]  /*93f0*/  FADD.FTZ R78, R38, R79 ;  /* 0x0000004f264e7221 */ /* 0x000fe40000010000 */
[----:B0-----:R-:W-:Y:S02]  /*9400*/  IMAD.WIDE.U32 R76, R80, R83, c[0x0][0x190] ;  /* 0x00006400504c7625 */ /* 0x001fe400078e0053 */
[----:B------:R-:W0:Y:S02]  /*9410*/  S2R R83, SR_TID.X ;  /* 0x0000000000537919 */ /* 0x000e240000002100 */
[----:B------:R-:W-:Y:S02]  /*9420*/  FADD.FTZ R79, R39, R78 ;  /* 0x0000004e274f7221 */ /* 0x000fe40000010000 */
[----:B------:R1:W-:Y:S02]  /*9430*/  STG.E [R76.64], R73 ;  /* 0x000000494c007986 */ /* 0x0003e4000c101906 */
[----:B------:R-:W-:-:S04]  /*9440*/  FADD.FTZ R78, R32, R79 ;  /* 0x0000004f204e7221 */ /* 0x000fc80000010000 */
[----:B------:R-:W-:-:S04]  /*9450*/  FADD.FTZ R79, R33, R78 ;  /* 0x0000004e214f7221 */ /* 0x000fc80000010000 */
[----:B-1----:R-:W-:-:S04]  /*9460*/  FADD.FTZ R76, R34, R79 ;  /* 0x0000004f224c7221 */ /* 0x002fc80000010000 */
        /* <DEDUP_REMOVED lines=19> */
.L_x_19255:
        /* <DEDUP_REMOVED lines=68> */
.L_x_19256:
[----:B------:R-:W2:Y:S01]  /*99e0*/  S2R R79, SR_TID.X ;  /* 0x00000000004f7919 */ /* 0x000ea20000002100 */
[----:B-1----:R-:W-:Y:S01]  /*99f0*/  FADD.FTZ R77, R124, R83 ;  /* 0x000000537c4d7221 */ /* 0x002fe20000010000 */
[----:B------:R-:W-:Y:S01]  /*9a00*/  WARPSYNC 0xffffffff ;  /* 0xffffffff00007948 */ /* 0x000fe20003800000 */
[----:B------:R-:W-:Y:S01]  /*9a10*/  LOP3.LUT P2, RZ, R71, 0xff, RZ, 0xc0, !PT ;  /* 0x000000ff47ff7812 */ /* 0x000fe2000784c0ff */
[----:B------:R-:W1:Y:S01]  /*9a20*/  S2R R78, SR_TID.X ;  /* 0x00000000004e7919 */ /* 0x000e620000002100 */
[----:B------:R-:W-:Y:S02]  /*9a30*/  ISETP.NE.AND P1, PT, RZ, UR8, PT ;  /* 0x00000008ff007c0c */ /* 0x000fe4000bf25270 */
[----:B--2---:R-:W-:-:S04]  /*9a40*/  @!P0 SHF.R.U32.HI R94, RZ, 0x5, R79 ;  /* 0x00000005ff5e8819 */ /* 0x004fc8000001164f */
[----:B------:R-:W-:Y:S02]  /*9a50*/  @!P0 LOP3.LUT R94, R94, 0x7, RZ, 0xc0, !PT ;  /* 0x000000075e5e8812 */ /* 0x000fe400078ec0ff */
[----:B-1----:R-:W-:-:S03]  /*9a60*/  LOP3.LUT R124, R78, 0x1f, RZ, 0xc0, !PT ;  /* 0x0000001f4e7c7812 */ /* 0x002fc600078ec0ff */
[----:B------:R-:W-:-:S05]  /*9a70*/  @!P0 IMAD.IADD R94, R73, 0x1, R94 ;  /* 0x00000001495e8824 */ /* 0x000fca00078e025e */
[----:B------:R1:W-:Y:S04]  /*9a80*/  @!P0 STS.64 [R94.X8], R76 ;  /* 0x0000004c5e008388 */ /* 0x0003e80000008a00 */
[----:B------:R-:W-:Y:S01]  /*9a90*/  BAR.SYNC.DEFER_BLOCKING 0x0 ;  /* 0x0000000000007b1d */ /* 0x000fe20000010000 */
[----:B------:R-:W-:Y:S01]  /*9aa0*/  ISETP.GT.U32.AND P0, PT, R124, 0x7, PT ;  /* 0x000000077c00780c */ /* 0x000fe20003f04070 */
[----:B-1----:R-:W-:-:S12]  /*9ab0*/  CS2R R76, SRZ ;  /* 0x00000000004c7805 */ /* 0x002fd8000001ff00 */
[----:B------:R-:W-:Y:S01]  /*9ac0*/  @!P0 IADD3 R73, R73, R124, RZ ;  /* 0x0000007c49498210 */ /* 0x000fe20007ffe0ff */
[----:B------:R-:W-:Y:S01]  /*9ad0*/  IMAD.MOV.U32 R124, RZ, RZ, RZ ;  /* 0x000000ffff7c7224 */ /* 0x000fe200078e00ff */
[----:B------:R-:W-:-:S04]  /*9ae0*/  @!P0 MOV R124, 0x300 ;  /* 0x00000300007c8802 */ /* 0x000fc80000000f00 */
[----:B------:R1:W-:Y:S01]  /*9af0*/  I2F R79, R124 ;  /* 0x0000007c004f7306 */ /* 0x0003e20000201400 */
[----:B------:R-:W2:Y:S04]  /*9b00*/  SHFL.DOWN PT, R125, R124, 0x4, 0x1f ;  /* 0x08801f007c7d7f89 */ /* 0x000ea800000e0000 */
[----:B------:R-:W3:Y:S03]  /*9b10*/  @!P0 LDS.64 R76, [R73.X8] ;  /* 0x00000000494c8984 */ /* 0x000ee60000008a00 */
[----:B--2---:R-:W2:Y:S01]  /*9b20*/  I2F R94, R125 ;  /* 0x0000007d005e7306 */ /* 0x004ea20000201400 */
[----:B------:R-:W-:-:S05]  /*9b30*/  IMAD.IADD R71, R125, 0x1, R124 ;  /* 0x000000017d477824 */ /* 0x000fca00078e027c */
[----:B-1----:R-:W1:Y:S04]  /*9b40*/  SHFL.DOWN PT, R124, R71, 0x2, 0x1f ;  /* 0x08401f00477c7f89 */ /* 0x002e6800000e0000 */
[----:B0--3--:R-:W0:Y:S01]  /*9b50*/  SHFL.DOWN PT, R83, R76, 0x4, 0x1f ;  /* 0x08801f004c537f89 */ /* 0x009e2200000e0000 */
[----:B-1----:R-:W-:Y:S01]  /*9b60*/  I2F R125, R124 ;  /* 0x0000007c007d7306 */ /* 0x002fe20000201400 */
[C---:B0-----:R-:W-:Y:S02]  /*9b70*/  FADD.FTZ R73, -R83.reuse, R76 ;  /* 0x0000004c53497221 */ /* 0x041fe40000010100 */
[----:B--2---:R-:W-:Y:S02]  /*9b80*/  FMUL.FTZ R83, R83, R94 ;  /* 0x0000005e53537220 */ /* 0x004fe40000410000 */
[----:B------:R-:W-:-:S02]  /*9b90*/  FMUL.FTZ R73, R73, R73 ;  /* 0x0000004949497220 */ /* 0x000fc40000410000 */
[----:B------:R-:W-:Y:S02]  /*9ba0*/  FFMA.FTZ R83, R79, R76, R83 ;  /* 0x0000004c4f537223 */ /* 0x000fe40000010053 */
[----:B------:R-:W-:Y:S01]  /*9bb0*/  FMUL.FTZ R73, R73, R79 ;  /* 0x0000004f49497220 */ /* 0x000fe20000410000 */
[----:B------:R-:W0:Y:S03]  /*9bc0*/  I2F R76, R71 ;  /* 0x00000047004c7306 */ /* 0x000e260000201400 */
[----:B------:R-:W-:Y:S02]  /*9bd0*/  FMUL.FTZ R73, R73, R94 ;  /* 0x0000005e49497220 */ /* 0x000fe40000410000 */
[----:B------:R-:W1:Y:S02]  /*9be0*/  SHFL.DOWN PT, R94, R77, 0x4, 0x1f ;  /* 0x08801f004d5e7f89 */ /* 0x000e6400000e0000 */
[----:B-1----:R-:W-:-:S02]  /*9bf0*/  FADD.FTZ R79, R94, R77 ;  /* 0x0000004d5e4f7221 */ /* 0x002fc40000010000 */
[----:B0-----:R-:W0:Y:S02]  /*9c00*/  MUFU.RCP R94, R76 ;  /* 0x0000004c005e7308 */ /* 0x001e240000001000 */
[C---:B0-----:R-:W-:Y:S02]  /*9c10*/  FMUL.FTZ R83, R94.reuse, R83 ;  /* 0x000000535e537220 */ /* 0x041fe40000410000 */
[----:B------:R-:W-:Y:S01]  /*9c20*/  FFMA.FTZ R79, R94, R73, R79 ;  /* 0x000000495e4f7223 */ /* 0x000fe2000001004f */
[----:B------:R-:W-:Y:S02]  /*9c30*/  IADD3 R73, R71, R124, RZ ;  /* 0x0000007c47497210 */ /* 0x000fe40007ffe0ff */
[----:B------:R-:W0:Y:S02]  /*9c40*/  SHFL.DOWN PT, R94, R83, 0x2, 0x1f ;  /* 0x08401f00535e7f89 */ /* 0x000e2400000e0000 */
[----:B------:R-:W1:Y:S02]  /*9c50*/  I2F R71, R73 ;  /* 0x0000004900477306 */ /* 0x000e640000201400 */
[----:B------:R-:W-:Y:S01]  /*9c60*/  SHFL.DOWN PT, R124, R73, 0x1, 0x1f ;  /* 0x08201f00497c7f89 */ /* 0x000fe200000e0000 */
[----:B0-----:R-:W-:-:S02]  /*9c70*/  FADD.FTZ R77, R83, -R94 ;  /* 0x8000005e534d7221 */ /* 0x001fc40000010000 */
[----:B------:R-:W-:Y:S02]  /*9c80*/  FMUL.FTZ R94, R94, R125 ;  /* 0x0000007d5e5e7220 */ /* 0x000fe40000410000 */
[----:B------:R-:W-:-:S04]  /*9c90*/  FMUL.FTZ R77, R77, R77 ;  /* 0x0000004d4d4d7220 */ /* 0x000fc80000410000 */
[----:B------:R-:W-:-:S04]  /*9ca0*/  FMUL.FTZ R77, R76, R77 ;  /* 0x0000004d4c4d7220 */ /* 0x000fc80000410000 */
[----:B------:R-:W-:Y:S02]  /*9cb0*/  FMUL.FTZ R77, R77, R125 ;  /* 0x0000007d4d4d7220 */ /* 0x000fe40000410000 */
[----:B------:R-:W-:Y:S02]  /*9cc0*/  FFMA.FTZ R125, R76, R83, R94 ;  /* 0x000000534c7d7223 */ /* 0x000fe4000001005e */
[----:B------:R-:W0:Y:S02]  /*9cd0*/  SHFL.DOWN PT, R76, R79, 0x2, 0x1f ;  /* 0x08401f004f4c7f89 */ /* 0x000e2400000e0000 */
[----:B0-----:R-:W-:Y:S02]  /*9ce0*/  FADD.FTZ R94, R79, R76 ;  /* 0x0000004c4f5e7221 */ /* 0x001fe40000010000 */
[----:B-1----:R-:W0:Y:S02]  /*9cf0*/  MUFU.RCP R76, R71 ;  /* 0x00000047004c7308 */ /* 0x002e240000001000 */
[----:B0-----:R-:W-:-:S02]  /*9d00*/  FFMA.FTZ R77, R76, R77, R94 ;  /* 0x0000004d4c4d7223 */ /* 0x001fc4000001005e */
[----:B------:R-:W-:Y:S02]  /*9d10*/  FMUL.FTZ R76, R76, R125 ;  /* 0x0000007d4c4c7220 */ /* 0x000fe40000410000 */
[----:B------:R-:W-:Y:S01]  /*9d20*/  IMAD.IADD R94, R73, 0x1, R124 ;  /* 0x00000001495e7824 */ /* 0x000fe200078e027c */
[----:B------:R-:W-:Y:S01]  /*9d30*/  SHF.R.U32.HI R73, RZ, 0x5, R78 ;  /* 0x00000005ff497819 */ /* 0x000fe2000001164e */
[----:B------:R-:W0:Y:S01]  /*9d40*/  I2F R124, R124 ;  /* 0x0000007c007c7306 */ /* 0x000e220000201400 */
[----:B------:R-:W1:Y:S02]  /*9d50*/  SHFL.DOWN PT, R83, R76, 0x1, 0x1f ;  /* 0x08201f004c537f89 */ /* 0x000e6400000e0000 */
[----:B------:R-:W-:-:S04]  /*9d60*/  LOP3.LUT R73, R73, 0x7, RZ, 0xc0, !PT ;  /* 0x0000000749497812 */ /* 0x000fc800078ec0ff */
[----:B------:R-:W-:Y:S01]  /*9d70*/  LOP3.LUT P0, RZ, R73, 0x1f, R78, 0xf8, !PT ;  /* 0x0000001f49ff7812 */ /* 0x000fe2000780f84e */
[----:B------:R-:W2:Y:S01]  /*9d80*/  I2F R94, R94 ;  /* 0x0000005e005e7306 */ /* 0x000ea20000201400 */
[----:B------:R-:W-:Y:S01]  /*9d90*/  MOV R73, c[0x0][0x1e0] ;  /* 0x0000780000497a02 */ /* 0x000fe20000000f00 */
[----:B-1----:R-:W-:Y:S02]  /*9da0*/  FADD.FTZ R125, R76, -R83 ;  /* 0x800000534c7d7221 */ /* 0x002fe40000010000 */
[----:B0-----:R-:W-:Y:S02]  /*9db0*/  FMUL.FTZ R83, R83, R124 ;  /* 0x0000007c53537220 */ /* 0x001fe40000410000 */
[----:B------:R-:W-:Y:S02]  /*9dc0*/  FMUL.FTZ R125, R125, R125 ;  /* 0x0000007d7d7d7220 */ /* 0x000fe40000410000 */
[C---:B------:R-:W-:Y:S02]  /*9dd0*/  FFMA.FTZ R83, R71.reuse, R76, R83 ;  /* 0x0000004c47537223 */ /* 0x040fe40000010053 */
[----:B------:R-:W-:Y:S01]  /*9de0*/  FMUL.FTZ R79, R71, R125 ;  /* 0x0000007d474f7220 */ /* 0x000fe20000410000 */
[----:B--2---:R-:W0:Y:S01]  /*9df0*/  MUFU.RCP R76, R94 ;  /* 0x0000005e004c7308 */ /* 0x004e220000001000 */
[----:B------:R-:W1:Y:S02]  /*9e00*/  SHFL.DOWN PT, R71, R77, 0x1, 0x1f ;  /* 0x08201f004d477f89 */ /* 0x000e6400000e0000 */
[----:B------:R-:W-:-:S02]  /*9e10*/  FMUL.FTZ R79, R79, R124 ;  /* 0x0000007c4f4f7220 */ /* 0x000fc40000410000 */
[C---:B0-----:R-:W-:Y:S02]  /*9e20*/  FMUL.FTZ R83, R76.reuse, R83 ;  /* 0x000000534c537220 */ /* 0x041fe40000410000 */
[----:B-1----:R-:W-:Y:S02]  /*9e30*/  FADD.FTZ R71, R77, R71 ;  /* 0x000000474d477221 */ /* 0x002fe40000010000 */
[----:B------:R-:W-:Y:S02]  /*9e40*/  @!P0 IMAD.MOV.U32 R77, RZ, RZ, 0x4 ;  /* 0x00000004ff4d8424 */ /* 0x000fe400078e00ff */
[----:B------:R-:W-:Y:S02]  /*9e50*/  FFMA.FTZ R79, R76, R79, R71 ;  /* 0x0000004f4c4f7223 */ /* 0x000fe40000010047 */
[----:B------:R-:W0:Y:S04]  /*9e60*/  SHFL.IDX PT, R71, R83, RZ, 0x1f ;  /* 0x00001fff53477589 */ /* 0x000e2800000e0000 */
[----:B------:R1:W2:Y:S02]  /*9e70*/  SHFL.IDX PT, R124, R79, RZ, 0x1f ;  /* 0x00001fff4f7c7589 */ /* 0x0002a400000e0000 */
[----:B-1----:R-:W-:Y:S01]  /*9e80*/  @!P0 MOV R79, 0x4 ;  /* 0x00000004004f8802 */ /* 0x002fe20000000f00 */
[----:B0-----:R-:W-:-:S02]  /*9e90*/  FMUL.FTZ R76, R71, R71 ;  /* 0x00000047474c7220 */ /* 0x001fc40000410000 */
[----:B--2---:R-:W-:-:S03]  /*9ea0*/  FFMA.FTZ R73, R124, R73, c[0x0][0x228] ;  /* 0x00008a007c497623 */ /* 0x004fc60000010049 */
[----:B------:R-:W-:-:S05]  /*9eb0*/  FSEL R76, R76, RZ, P1 ;  /* 0x000000ff4c4c7208 */ /* 0x000fca0000800000 */
[----:B------:R-:W-:Y:S02]  /*9ec0*/  FADD.FTZ R73, R73, R76 ;  /* 0x0000004c49497221 */ /* 0x000fe40000010000 */
[----:B------:R-:W-:-:S04]  /*9ed0*/  @!P0 IMAD.WIDE R76, R2, R77, c[0x0][0x1a0] ;  /* 0x00006800024c8625 */ /* 0x000fc800078e024d */
[----:B------:R-:W0:Y:S01]  /*9ee0*/  MUFU.RSQ R73, R73 ;  /* 0x0000004900497308 */ /* 0x000e220000001400 */
[----:B------:R1:W-:Y:S02]  /*9ef0*/  @!P0 STG.E [R76.64], R71 ;  /* 0x000000474c008986 */ /* 0x0003e4000c101906 */
[----:B-1----:R-:W-:-:S04]  /*9f00*/  @!P0 IMAD.WIDE R76, R2, R79, c[0x0][0x1a8] ;  /* 0x00006a00024c8625 */ /* 0x002fc800078e024f */
[C---:B------:R-:W-:Y:S01]  /*9f10*/  IMAD R79, R2.reuse, c[0x0][0x168], RZ ;  /* 0x00005a00024f7a24 */ /* 0x040fe200078e02ff */
[----:B0-----:R0:W-:Y:S01]  /*9f20*/  @!P0 STG.E [R76.64], R73 ;  /* 0x000000494c008986 */ /* 0x0011e2000c101906 */
[----:B------:R-:W-:-:S04]  /*9f30*/  IADD3 R2, R2, c[0x0][0x160], RZ ;  /* 0x0000580002027a10 */ /* 0x000fc80007ffe0ff */
[----:B------:R-:W-:Y:S02]  /*9f40*/  ISETP.GE.AND P0, PT, R2, c[0x0][0x164], PT ;  /* 0x0000590002007a0c */ /* 0x000fe40003f06270 */
[----:B0-----:R-:W-:Y:S01]  /*9f50*/  FSEL R77, R71, RZ, !P1 ;  /* 0x000000ff474d7208 */ /* 0x001fe20004800000 */
[----:B------:R-:W-:-:S04]  /*9f60*/  IMAD.MOV.U32 R76, RZ, RZ, 0x10 ;  /* 0x00000010ff4c7424 */ /* 0x000fc800078e00ff */
[--C-:B------:R-:W-:Y:S02]  /*9f70*/  FADD.FTZ R124, R43, -R77.reuse ;  /* 0x8000004d2b7c7221 */ /* 0x100fe40000010000 */
[--C-:B------:R-:W-:Y:S02]  /*9f80*/  FADD.FTZ R40, R40, -R77.reuse ;  /* 0x8000004d28287221 */ /* 0x100fe40000010000 */
[--C-:B------:R-:W-:Y:S02]  /*9f90*/  FADD.FTZ R94, R41, -R77.reuse ;  /* 0x8000004d295e7221 */ /* 0x100fe40000010000 */
[----:B------:R-:W-:Y:S02]  /*9fa0*/  FADD.FTZ R42, R42, -R77 ;  /* 0x8000004d2a2a7221 */ /* 0x000fe40000010000 */
[C---:B------:R-:W-:Y:S02]  /*9fb0*/  FMUL.FTZ R43, R73.reuse, R124 ;  /* 0x0000007c492b7220 */ /* 0x040fe40000410000 */
[----:B------:R-:W-:-:S02]  /*9fc0*/  FMUL.FTZ R40, R73, R40 ;  /* 0x0000002849287220 */ /* 0x000fc40000410000 */
[C---:B------:R-:W-:Y:S01]  /*9fd0*/  FMUL.FTZ R41, R73.reuse, R94 ;  /* 0x0000005e49297220 */ /* 0x040fe20000410000 */
[----:B------:R-:W-:Y:S01]  /*9fe0*/  SHF.R.S32.HI R94, RZ, 0x1f, R79 ;  /* 0x0000001fff5e7819 */ /* 0x000fe2000001144f */
[----:B------:R-:W-:Y:S02]  /*9ff0*/  FMUL.FTZ R42, R73, R42 ;  /* 0x0000002a492a7220 */ /* 0x000fe40000410000 */
[----:B------:R-:W-:Y:S01]  /*a000*/  FFMA.FTZ R43, R96, R43, R54 ;  /* 0x0000002b602b7223 */ /* 0x000fe20000010036 */
[----:B------:R-:W-:Y:S01]  /*a010*/  LEA.HI R79, R94, R79, RZ, 0x2 ;  /* 0x0000004f5e4f7211 */ /* 0x000fe200078f10ff */
[----:B------:R-:W-:Y:S02]  /*a020*/  FFMA.FTZ R42, R97, R42, R5 ;  /* 0x0000002a612a7223 */ /* 0x000fe40000010005 */
[----:B------:R-:W-:Y:S02]  /*a030*/  FFMA.FTZ R41, R98, R41, R53 ;  /* 0x0000002962297223 */ /* 0x000fe40000010035 */
[----:B------:R-:W-:-:S02]  /*a040*/  FFMA.FTZ R40, R99, R40, R4 ;  /* 0x0000002863287223 */ /* 0x000fc40000010004 */
[----:B------:R-:W-:-:S04]  /*a050*/  IMAD.WIDE.U32 R70, R70, R76, c[0x0][0x208] ;  /* 0x0000820046467625 */ /* 0x000fc800078e004c */
[--C-:B------:R-:W-:Y:S01]  /*a060*/  FADD.FTZ R36, R36, -R77.reuse ;  /* 0x8000004d24247221 */ /* 0x100fe20000010000 */
[----:B------:R0:W-:Y:S01]  /*a070*/  STG.E.128 [R70.64], R40 ;  /* 0x0000002846007986 */ /* 0x0001e2000c101d06 */
[----:B------:R-:W-:Y:S02]  /*a080*/  FADD.FTZ R94, R39, -R77 ;  /* 0x8000004d275e7221 */ /* 0x000fe40000010000 */
[C---:B------:R-:W-:Y:S02]  /*a090*/  FMUL.FTZ R36, R73.reuse, R36 ;  /* 0x0000002449247220 */ /* 0x040fe40000410000 */
[----:B------:R-:W-:Y:S02]  /*a0a0*/  FMUL.FTZ R39, R73, R94 ;  /* 0x0000005e49277220 */ /* 0x000fe40000410000 */
[----:B------:R-:W-:Y:S02]  /*a0b0*/  FFMA.FTZ R36, R95, R36, R6 ;  /* 0x000000245f247223 */ /* 0x000fe40000010006 */
[----:B------:R-:W-:-:S02]  /*a0c0*/  FFMA.FTZ R39, R91, R39, R56 ;  /* 0x000000275b277223 */ /* 0x000fc40000010038 */
[--C-:B------:R-:W-:Y:S02]  /*a0d0*/  FADD.FTZ R32, R32, -R77.reuse ;  /* 0x8000004d20207221 */ /* 0x100fe40000010000 */
[--C-:B------:R-:W-:Y:S02]  /*a0e0*/  FADD.FTZ R28, R28, -R77.reuse ;  /* 0x8000004d1c1c7221 */ /* 0x100fe40000010000 */
[--C-:B------:R-:W-:Y:S02]  /*a0f0*/  FADD.FTZ R94, R29, -R77.reuse ;  /* 0x8000004d1d5e7221 */ /* 0x100fe40000010000 */
[--C-:B------:R-:W-:Y:S01]  /*a100*/  FADD.FTZ R25, R25, -R77.reuse ;  /* 0x8000004d19197221 */ /* 0x100fe20000010000 */
[----:B0-----:R-:W-:Y:S01]  /*a110*/  LOP3.LUT R70, R78, 0xff, RZ, 0xc0, !PT ;  /* 0x000000ff4e467812 */ /* 0x001fe200078ec0ff */
[--C-:B------:R-:W-:Y:S01]  /*a120*/  FADD.FTZ R78, R38, -R77.reuse ;  /* 0x8000004d264e7221 */ /* 0x100fe20000010000 */
[----:B------:R-:W-:Y:S01]  /*a130*/  SEL R71, RZ, 0x1, P2 ;  /* 0x00000001ff477807 */ /* 0x000fe20001000000 */
[----:B------:R-:W-:Y:S01]  /*a140*/  FADD.FTZ R38, R37, -R77 ;  /* 0x8000004d25267221 */ /* 0x000fe20000010000 */
[----:B------:R-:W-:Y:S01]  /*a150*/  LEA.HI.SX32 R79, R79, R70, 0x1e ;  /* 0x000000464f4f7211 */ /* 0x000fe200078ff2ff */
[----:B------:R-:W-:-:S02]  /*a160*/  FMUL.FTZ R78, R73, R78 ;  /* 0x0000004e494e7220 */ /* 0x000fc40000410000 */
[----:B------:R-:W-:Y:S01]  /*a170*/  FMUL.FTZ R40, R73, R38 ;  /* 0x0000002649287220 */ /* 0x000fe20000410000 */
[----:B------:R-:W-:Y:S01]  /*a180*/  IADD3 R79, R79, 0x100, RZ ;  /* 0x000001004f4f7810 */ /* 0x000fe20007ffe0ff */
[----:B------:R-:W-:Y:S02]  /*a190*/  FFMA.FTZ R38, R92, R78, R7 ;  /* 0x0000004e5c267223 */ /* 0x000fe40000010007 */
[----:B------:R-:W-:Y:S02]  /*a1a0*/  FFMA.FTZ R37, R93, R40, R55 ;  /* 0x000000285d257223 */ /* 0x000fe40000010037 */
[----:B------:R-:W-:-:S04]  /*a1b0*/  IMAD.WIDE.U32 R40, R79, R76, c[0x0][0x208] ;  /* 0x000082004f287625 */ /* 0x000fc800078e004c */
[--C-:B------:R-:W-:Y:S01]  /*a1c0*/  FADD.FTZ R42, R33, -R77.reuse ;  /* 0x8000004d212a7221 */ /* 0x100fe20000010000 */
[----:B------:R0:W-:Y:S01]  /*a1d0*/  STG.E.128 [R40.64], R36 ;  /* 0x0000002428007986 */ /* 0x0001e2000c101d06 */
[--C-:B------:R-:W-:Y:S02]  /*a1e0*/  FADD.FTZ R78, R35, -R77.reuse ;  /* 0x8000004d234e7221 */ /* 0x100fe40000010000 */
[--C-:B------:R-:W-:Y:S02]  /*a1f0*/  FADD.FTZ R35, R24, -R77.reuse ;  /* 0x8000004d18237221 */ /* 0x100fe40000010000 */
[--C-:B------:R-:W-:Y:S02]  /*a200*/  FADD.FTZ R34, R34, -R77.reuse ;  /* 0x8000004d22227221 */ /* 0x100fe40000010000 */
[----:B------:R-:W-:Y:S02]  /*a210*/  FMUL.FTZ R24, R73, R42 ;  /* 0x0000002a49187220 */ /* 0x000fe40000410000 */
[----:B------:R-:W-:-:S02]  /*a220*/  FADD.FTZ R30, R30, -R77 ;  /* 0x8000004d1e1e7221 */ /* 0x000fc40000010000 */
[--C-:B------:R-:W-:Y:S02]  /*a230*/  FADD.FTZ R124, R31, -R77.reuse ;  /* 0x8000004d1f7c7221 */ /* 0x100fe40000010000 */
[C---:B------:R-:W-:Y:S02]  /*a240*/  FMUL.FTZ R29, R73.reuse, R32 ;  /* 0x00000020491d7220 */ /* 0x040fe40000410000 */
[C---:B------:R-:W-:Y:S02]  /*a250*/  FMUL.FTZ R33, R73.reuse, R28 ;  /* 0x0000001c49217220 */ /* 0x040fe40000410000 */
[----:B------:R-:W-:Y:S02]  /*a260*/  FMUL.FTZ R28, R73, R94 ;  /* 0x0000005e491c7220 */ /* 0x000fe40000410000 */
[--C-:B0-----:R-:W-:Y:S02]  /*a270*/  FADD.FTZ R36, R26, -R77.reuse ;  /* 0x8000004d1a247221 */ /* 0x101fe40000010000 */
[----:B------:R-:W-:-:S02]  /*a280*/  FADD.FTZ R38, R27, -R77 ;  /* 0x8000004d1b267221 */ /* 0x000fc40000010000 */
[--C-:B------:R-:W-:Y:S02]  /*a290*/  FADD.FTZ R40, R49, -R77.reuse ;  /* 0x8000004d31287221 */ /* 0x100fe40000010000 */
[--C-:B------:R-:W-:Y:S02]  /*a2a0*/  FADD.FTZ R48, R48, -R77.reuse ;  /* 0x8000004d30307221 */ /* 0x100fe40000010000 */
[--C-:B------:R-:W-:Y:S02]  /*a2b0*/  FADD.FTZ R50, R50, -R77.reuse ;  /* 0x8000004d32327221 */ /* 0x100fe40000010000 */
[----:B------:R-:W-:Y:S02]  /*a2c0*/  FADD.FTZ R39, R51, -R77 ;  /* 0x8000004d33277221 */ /* 0x000fe40000010000 */
[C---:B------:R-:W-:Y:S02]  /*a2d0*/  FMUL.FTZ R32, R73.reuse, R25 ;  /* 0x0000001949207220 */ /* 0x040fe40000410000 */
[----:B------:R-:W-:-:S02]  /*a2e0*/  FMUL.FTZ R26, R73, R34 ;  /* 0x00000022491a7220 */ /* 0x000fc40000410000 */
[----:B------:R-:W-:Y:S02]  /*a2f0*/  FMUL.FTZ R27, R73, R78 ;  /* 0x0000004e491b7220 */ /* 0x000fe40000410000 */
[----:B------:R-:W-:Y:S02]  /*a300*/  FFMA.FTZ R25, R89, R24, R57 ;  /* 0x0000001859197223 */ /* 0x000fe40000010039 */
[C---:B------:R-:W-:Y:S02]  /*a310*/  FMUL.FTZ R30, R73.reuse, R30 ;  /* 0x0000001e491e7220 */ /* 0x040fe40000410000 */
[C---:B------:R-:W-:Y:S02]  /*a320*/  FMUL.FTZ R31, R73.reuse, R124 ;  /* 0x0000007c491f7220 */ /* 0x040fe40000410000 */
[C---:B------:R-:W-:Y:S02]  /*a330*/  FMUL.FTZ R37, R73.reuse, R35 ;  /* 0x0000002349257220 */ /* 0x040fe40000410000 */
[----:B------:R-:W-:-:S02]  /*a340*/  FMUL.FTZ R34, R73, R36 ;  /* 0x0000002449227220 */ /* 0x000fc40000410000 */
[----:B------:R-:W-:Y:S02]  /*a350*/  FFMA.FTZ R24, R90, R29, R8 ;  /* 0x0000001d5a187223 */ /* 0x000fe40000010008 */
[C---:B------:R-:W-:Y:S02]  /*a360*/  FMUL.FTZ R35, R73.reuse, R38 ;  /* 0x0000002649237220 */ /* 0x040fe40000410000 */
[----:B------:R-:W-:Y:S02]  /*a370*/  FMUL.FTZ R36, R73, R40 ;  /* 0x0000002849247220 */ /* 0x000fe40000410000 */
[----:B------:R-:W-:Y:S02]  /*a380*/  FFMA.FTZ R29, R85, R28, R59 ;  /* 0x0000001c551d7223 */ /* 0x000fe4000001003b */
[C---:B------:R-:W-:Y:S02]  /*a390*/  FMUL.FTZ R51, R73.reuse, R48 ;  /* 0x0000003049337220 */ /* 0x040fe40000410000 */
[----:B------:R-:W-:-:S02]  /*a3a0*/  FMUL.FTZ R38, R73, R50 ;  /* 0x0000003249267220 */ /* 0x000fc40000410000 */
[----:B------:R-:W-:Y:S02]  /*a3b0*/  FMUL.FTZ R39, R73, R39 ;  /* 0x0000002749277220 */ /* 0x000fe40000410000 */
[----:B------:R-:W-:Y:S02]  /*a3c0*/  FFMA.FTZ R28, R86, R33, R10 ;  /* 0x00000021561c7223 */ /* 0x000fe4000001000a */
[----:B------:R-:W-:-:S04]  /*a3d0*/  IMAD.WIDE.U32 R72, R72, R76, c[0x0][0x208] ;  /* 0x0000820048487625 */ /* 0x000fc800078e004c */
[----:B------:R-:W-:Y:S02]  /*a3e0*/  FFMA.FTZ R27, R87, R27, R58 ;  /* 0x0000001b571b7223 */ /* 0x000fe4000001003a */
[----:B------:R-:W-:Y:S02]  /*a3f0*/  FFMA.FTZ R26, R88, R26, R9 ;  /* 0x0000001a581a7223 */ /* 0x000fe40000010009 */
[----:B------:R-:W-:Y:S02]  /*a400*/  FFMA.FTZ R33, R65, R32, R61 ;  /* 0x0000002041217223 */ /* 0x000fe4000001003d */
[----:B------:R-:W-:Y:S01]  /*a410*/  IMAD.WIDE.U32 R40, R74, R76, c[0x0][0x208] ;  /* 0x000082004a287625 */ /* 0x000fe200078e004c */
[----:B------:R0:W-:Y:S03]  /*a420*/  STG.E.128 [R72.64], R24 ;  /* 0x0000001848007986 */ /* 0x0001e6000c101d06 */
[----:B------:R-:W-:-:S02]  /*a430*/  FFMA.FTZ R31, R81, R31, R60 ;  /* 0x0000001f511f7223 */ /* 0x000fc4000001003c */
[----:B------:R-:W-:Y:S02]  /*a440*/  FFMA.FTZ R30, R84, R30, R11 ;  /* 0x0000001e541e7223 */ /* 0x000fe4000001000b */
[----:B------:R-:W-:Y:S02]  /*a450*/  FFMA.FTZ R32, R16, R37, R12 ;  /* 0x0000002510207223 */ /* 0x000fe4000001000c */
[----:B------:R-:W-:Y:S01]  /*a460*/  IMAD.WIDE.U32 R42, R75, R76, c[0x0][0x208] ;  /* 0x000082004b2a7625 */ /* 0x000fe200078e004c */
[----:B------:R0:W-:Y:S03]  /*a470*/  STG.E.128 [R40.64], R28 ;  /* 0x0000001c28007986 */ /* 0x0001e6000c101d06 */
[----:B------:R-:W-:Y:S02]  /*a480*/  FFMA.FTZ R35, R66, R35, R62 ;  /* 0x0000002342237223 */ /* 0x000fe4000001003e */
[----:B------:R-:W-:-:S02]  /*a490*/  FFMA.FTZ R34, R17, R34, R13 ;  /* 0x0000002211227223 */ /* 0x000fc4000001000d */
[----:B------:R-:W-:Y:S02]  /*a4a0*/  FFMA.FTZ R37, R67, R36, R63 ;  /* 0x0000002443257223 */ /* 0x000fe4000001003f */
[----:B------:R-:W-:Y:S01]  /*a4b0*/  IMAD.WIDE.U32 R48, R80, R76, c[0x0][0x208] ;  /* 0x0000820050307625 */ /* 0x000fe200078e004c */
[----:B------:R0:W-:Y:S03]  /*a4c0*/  STG.E.128 [R42.64], R32 ;  /* 0x000000202a007986 */ /* 0x0001e6000c101d06 */
[----:B------:R-:W-:Y:S02]  /*a4d0*/  FFMA.FTZ R39, R68, R39, R64 ;  /* 0x0000002744277223 */ /* 0x000fe40000010040 */
[----:B------:R-:W-:Y:S02]  /*a4e0*/  FFMA.FTZ R38, R19, R38, R15 ;  /* 0x0000002613267223 */ /* 0x000fe4000001000f */
[----:B------:R-:W-:-:S05]  /*a4f0*/  FFMA.FTZ R36, R18, R51, R14 ;  /* 0x0000003312247223 */ /* 0x000fca000001000e */
[----:B------:R0:W-:Y:S02]  /*a500*/  STG.E.128 [R48.64], R36 ;  /* 0x0000002430007986 */ /* 0x0001e4000c101d06 */
[----:B0-----:R-:W-:Y:S01]  /*a510*/  @P0 CALL.REL.NOINC `(.L_x_19253) ;  /* 0x0000001000000944 */ /* 0x001fe20003c00000 */
[----:B------:R-:W-:Y:S05]  /*a520*/  BRA `(.L_x_19254) ;  /* 0xffff699000007947 */ /* 0x000fea000383ffff */
.L_x_19253:
[----:B------:R-:W-:Y:S05]  /*a530*/  EXIT ;  /* 0x000000000000794d */ /* 0x000fea0003800000 */
.L_x_19251:
[----:B------:R-:W-:Y:S01]  /*a540*/  HFMA2.MMA R94, -RZ, RZ, 0, 1.847743988037109375e-06 ;  /* 0x0000001fff5e7435 */ /* 0x000fe200000001ff */
[----:B------:R-:W-:Y:S01]  /*a550*/  MOV R83, R76 ;  /* 0x0000004c00537202 */ /* 0x000fe20000000f00 */
[----:B------:R-:W-:Y:S01]  /*a560*/  IMAD.MOV.U32 R77, RZ, RZ, 0x1 ;  /* 0x00000001ff4d7424 */ /* 0x000fe200078e00ff */
[----:B------:R-:W-:Y:S01]  /*a570*/  MOV R78, 0xa5a0 ;  /* 0x0000a5a0004e7802 */ /* 0x000fe20000000f00 */
[----:B------:R-:W-:Y:S02]  /*a580*/  IMAD.MOV.U32 R79, RZ, RZ, -0x1 ;  /* 0xffffffffff4f7424 */ /* 0x000fe400078e00ff */
[----:B------:R-:W-:Y:S05]  /*a590*/  CALL.REL.NOINC `($__internal_141_$__cuda_sm70_shflsync_bfly_p) ;  /* 0x000006d000007944 */ /* 0x000fea0003c00000 */
[----:B-1----:R-:W-:Y:S05]  /*a5a0*/  BRA `(.L_x_19255) ;  /* 0xffffeff000007947 */ /* 0x002fea000383ffff */
.L_x_19252:
[----:B------:R-:W-:Y:S01]  /*a5b0*/  HFMA2.MMA R94, -RZ, RZ, 0, 1.847743988037109375e-06 ;  /* 0x0000001fff5e7435 */ /* 0x000fe200000001ff */
[----:B------:R-:W-:Y:S01]  /*a5c0*/  MOV R83, R76 ;  /* 0x0000004c00537202 */ /* 0x000fe20000000f00 */
[----:B------:R-:W-:Y:S01]  /*a5d0*/  IMAD.MOV.U32 R77, RZ, RZ, 0x2 ;  /* 0x00000002ff4d7424 */ /* 0x000fe200078e00ff */
[----:B------:R-:W-:Y:S01]  /*a5e0*/  MOV R78, 0xa610 ;  /* 0x0000a610004e7802 */ /* 0x000fe20000000f00 */
[----:B------:R-:W-:-:S02]  /*a5f0*/  IMAD.MOV.U32 R79, RZ, RZ, -0x1 ;  /* 0xffffffffff4f7424 */ /* 0x000fc400078e00ff */
[----:B------:R-:W-:Y:S05]  /*a600*/  CALL.REL.NOINC `($__internal_141_$__cuda_sm70_shflsync_bfly_p) ;  /* 0x0000066000007944 */ /* 0x000fea0003c00000 */
[----:B-1----:R-:W-:Y:S01]  /*a610*/  FADD.FTZ R76, R76, R77 ;  /* 0x0000004d4c4c7221 */ /* 0x002fe20000010000 */
[----:B------:R-:W-:Y:S01]  /*a620*/  MOV R77, 0x4 ;  /* 0x00000004004d7802 */ /* 0x000fe20000000f00 */
[----:B------:R-:W-:Y:S01]  /*a630*/  IMAD.MOV.U32 R94, RZ, RZ, 0x1f ;  /* 0x0000001fff5e7424 */ /* 0x000fe200078e00ff */
[----:B------:R-:W-:Y:S01]  /*a640*/  MOV R79, 0xffffffff ;  /* 0xffffffff004f7802 */ /* 0x000fe20000000f00 */
[----:B------:R-:W-:Y:S01]  /*a650*/  IMAD.MOV.U32 R83, RZ, RZ, R76 ;  /* 0x000000ffff537224 */ /* 0x000fe200078e004c */
[----:B------:R-:W-:-:S02]  /*a660*/  MOV R78, 0xa680 ;  /* 0x0000a680004e7802 */ /* 0x000fc40000000f00 */
[----:B------:R-:W-:Y:S05]  /*a670*/  CALL.REL.NOINC `($__internal_141_$__cuda_sm70_shflsync_bfly_p) ;  /* 0x000005f000007944 */ /* 0x000fea0003c00000 */
[----:B-1----:R-:W-:Y:S01]  /*a680*/  FADD.FTZ R76, R76, R77 ;  /* 0x0000004d4c4c7221 */ /* 0x002fe20000010000 */
[----:B------:R-:W-:Y:S01]  /*a690*/  HFMA2.MMA R77, -RZ, RZ, 0, 4.76837158203125e-07 ;  /* 0x00000008ff4d7435 */ /* 0x000fe200000001ff */
[----:B------:R-:W-:Y:S01]  /*a6a0*/  IMAD.MOV.U32 R94, RZ, RZ, 0x1f ;  /* 0x0000001fff5e7424 */ /* 0x000fe200078e00ff */
[----:B------:R-:W-:Y:S01]  /*a6b0*/  MOV R79, 0xffffffff ;  /* 0xffffffff004f7802 */ /* 0x000fe20000000f00 */
[----:B------:R-:W-:Y:S01]  /*a6c0*/  IMAD.MOV.U32 R83, RZ, RZ, R76 ;  /* 0x000000ffff537224 */ /* 0x000fe200078e004c */
[----:B------:R-:W-:-:S02]  /*a6d0*/  MOV R78, 0xa6f0 ;  /* 0x0000a6f0004e7802 */ /* 0x000fc40000000f00 */
[----:B------:R-:W-:Y:S05]  /*a6e0*/  CALL.REL.NOINC `($__internal_141_$__cuda_sm70_shflsync_bfly_p) ;  /* 0x0000058000007944 */ /* 0x000fea0003c00000 */
[----:B-1----:R-:W-:Y:S01]  /*a6f0*/  FADD.FTZ R76, R76, R77 ;  /* 0x0000004d4c4c7221 */ /* 0x002fe20000010000 */
[----:B------:R-:W-:Y:S01]  /*a700*/  HFMA2.MMA R77, -RZ, RZ, 0, 9.5367431640625e-07 ;  /* 0x00000010ff4d7435 */ /* 0x000fe200000001ff */
[----:B------:R-:W-:Y:S01]  /*a710*/  IMAD.MOV.U32 R94, RZ, RZ, 0x1f ;  /* 0x0000001fff5e7424 */ /* 0x000fe200078e00ff */
[----:B------:R-:W-:Y:S01]  /*a720*/  MOV R79, 0xffffffff ;  /* 0xffffffff004f7802 */ /* 0x000fe20000000f00 */
[----:B------:R-:W-:Y:S01]  /*a730*/  IMAD.MOV.U32 R83, RZ, RZ, R76 ;  /* 0x000000ffff537224 */ /* 0x000fe200078e004c */
[----:B------:R-:W-:-:S02]  /*a740*/  MOV R78, 0xa760 ;  /* 0x0000a760004e7802 */ /* 0x000fc40000000f00 */
[----:B------:R-:W-:Y:S05]  /*a750*/  CALL.REL.NOINC `($__internal_141_$__cuda_sm70_shflsync_bfly_p) ;  /* 0x0000051000007944 */ /* 0x000fea0003c00000 */
[----:B-1----:R-:W-:Y:S01]  /*a760*/  FADD.FTZ R76, R76, R77 ;  /* 0x0000004d4c4c7221 */ /* 0x002fe20000010000 */
[----:B------:R-:W-:Y:S01]  /*a770*/  MOV R79, 0xffffffff ;  /* 0xffffffff004f7802 */ /* 0x000fe20000000f00 */
[----:B------:R-:W-:-:S02]  /*a780*/  IMAD.MOV.U32 R94, RZ, RZ, 0x1f ;  /* 0x0000001fff5e7424 */ /* 0x000fc400078e00ff */
        /* <DEDUP_REMOVED lines=49> */
[----:B------:R-:W-:Y:S01]  /*aaa0*/  HFMA2.MMA R77, -RZ, RZ, 0, 5.9604644775390625e-08 ;  /* 0x00000001ff4d7435 */ /* 0x000fe200000001ff */
[----:B------:R-:W-:-:S05]  /*aab0*/  MOV R78, 0xaad0 ;  /* 0x0000aad0004e7802 */ /* 0x000fca0000000f00 */
[----:B------:R-:W-:Y:S05]  /*aac0*/  CALL.REL.NOINC `($__internal_141_$__cuda_sm70_shflsync_bfly_p) ;  /* 0x000001a000007944 */ /* 0x000fea0003c00000 */
[----:B------:R-:W-:Y:S01]  /*aad0*/  HFMA2.MMA R94, -RZ, RZ, 0, 1.847743988037109375e-06 ;  /* 0x0000001fff5e7435 */ /* 0x000fe200000001ff */
[----:B-1----:R-:W-:Y:S01]  /*aae0*/  FADD.FTZ R83, R83, R77 ;  /* 0x0000004d53537221 */ /* 0x002fe20000010000 */
[----:B------:R-:W-:Y:S01]  /*aaf0*/  MOV R78, 0xab30 ;  /* 0x0000ab30004e7802 */ /* 0x000fe20000000f00 */
[----:B------:R-:W-:Y:S02]  /*ab00*/  IMAD.MOV.U32 R77, RZ, RZ, 0x2 ;  /* 0x00000002ff4d7424 */ /* 0x000fe400078e00ff */
[----:B------:R-:W-:Y:S02]  /*ab10*/  IMAD.MOV.U32 R79, RZ, RZ, -0x1 ;  /* 0xffffffffff4f7424 */ /* 0x000fe400078e00ff */
[----:B------:R-:W-:Y:S05]  /*ab20*/  CALL.REL.NOINC `($__internal_141_$__cuda_sm70_shflsync_bfly_p) ;  /* 0x0000014000007944 */ /* 0x000fea0003c00000 */
[----:B-1----:R-:W-:Y:S01]  /*ab30*/  FADD.FTZ R83, R83, R77 ;  /* 0x0000004d53537221 */ /* 0x002fe20000010000 */
[----:B------:R-:W-:Y:S01]  /*ab40*/  MOV R77, 0x4 ;  /* 0x00000004004d7802 */ /* 0x000fe20000000f00 */
[----:B------:R-:W-:Y:S01]  /*ab50*/  IMAD.MOV.U32 R94, RZ, RZ, 0x1f ;  /* 0x0000001fff5e7424 */ /* 0x000fe200078e00ff */
[----:B------:R-:W-:-:S02]  /*ab60*/  MOV R79, 0xffffffff ;  /* 0xffffffff004f7802 */ /* 0x000fc40000000f00 */
[----:B------:R-:W-:Y:S02]  /*ab70*/  MOV R78, 0xab90 ;  /* 0x0000ab90004e7802 */ /* 0x000fe40000000f00 */
        /* <DEDUP_REMOVED lines=10> */
[----:B------:R-:W-:Y:S02]  /*ac20*/  MOV R79, 0xffffffff ;  /* 0xffffffff004f7802 */ /* 0x000fe40000000f00 */
[----:B------:R-:W-:-:S02]  /*ac30*/  MOV R78, 0xac50 ;  /* 0x0000ac50004e7802 */ /* 0x000fc40000000f00 */
[----:B------:R-:W-:Y:S05]  /*ac40*/  CALL.REL.NOINC `($__internal_141_$__cuda_sm70_shflsync_bfly_p) ;  /* 0x0000002000007944 */ /* 0x000fea0003c00000 */
[----:B-1----:R-:W-:Y:S01]  /*ac50*/  IMAD.MOV.U32 R124, RZ, RZ, R77 ;  /* 0x000000ffff7c7224 */ /* 0x002fe200078e004d */
[----:B------:R-:W-:Y:S05]  /*ac60*/  BRA `(.L_x_19256) ;  /* 0xffffed7000007947 */ /* 0x000fea000383ffff */
        .weak           $__internal_141_$__cuda_sm70_shflsync_bfly_p
        .type           $__internal_141_$__cuda_sm70_shflsync_bfly_p,@function
        .size           $__internal_141_$__cuda_sm70_shflsync_bfly_p,(.L_x_22229 - $__internal_141_$__cuda_sm70_shflsync_bfly_p)
$__internal_141_$__cuda_sm70_shflsync_bfly_p:
[----:B------:R-:W-:Y:S04]  /*ac70*/  WARPSYNC R79 ;  /* 0x0000004f00007348 */ /* 0x000fe80003800000 */
[----:B------:R0:W1:Y:S02]  /*ac80*/  SHFL.BFLY PT, R77, R83, R77, R94 ;  /* 0x0c00004d534d7389 */ /* 0x00006400000e005e */
[----:B0-----:R-:W-:-:S06]  /*ac90*/  HFMA2.MMA R79, -RZ, RZ, 0, 0 ;  /* 0x00000000ff4f7435 */ /* 0x001fcc00000001ff */
[----:B------:R-:W-:Y:S05]  /*aca0*/  RET.REL.NODEC R78 `(_ZN10layer_norm13ln_fwd_kernelINS_13Kernel_traitsI6__halfffffjLj6144ELj1ELj1ELj8ELj16ENS_18Kernel_traits_baseILj6144ES2_ffffjLj256EEEEELb1ELb1ELb0ELb1EEEvNS_9FwdParamsE) ;  /* 0xffff53504e007950 */ /* 0x000fea0003c3ffff */
.L_x_19257:
        /* <DEDUP_REMOVED lines=13> */
.L_x_22229:


//--------------------- .text._ZN10layer_norm13ln_fwd_kernelINS_13Kernel_traitsI6__halfffffjLj6144ELj1ELj1ELj8ELj16ENS_18Kernel_traits_baseILj6144ES2_ffffjLj256EEEEELb1ELb1ELb1ELb0EEEvNS_9FwdParamsE --------------------------
	.section	.text._ZN10layer_norm13ln_fwd_kernelINS_13Kernel_traitsI6__halfffffjLj6144ELj1ELj1ELj8ELj16ENS_18Kernel_traits_baseILj6144ES2_ffffjLj256EEEEELb1ELb1ELb1ELb0EEEvNS_9FwdParamsE,"ax",@progbits
	.sectioninfo	@"SHI_REGISTERS=171"
	.align	128
        .global         _ZN10layer_norm13ln_fwd_kernelINS_13Kernel_traitsI6__halfffffjLj6144ELj1ELj1ELj8ELj16ENS_18Kernel_traits_baseILj6144ES2_ffffjLj256EEEEELb1ELb1ELb1ELb0EEEvNS_9FwdParamsE
        .type           _ZN10layer_norm13ln_fwd_kernelINS_13Kernel_traitsI6__halfffffjLj6144ELj1ELj1ELj8ELj16ENS_18Kernel_traits_baseILj6144ES2_ffffjLj256EEEEELb1ELb1ELb1ELb0EEEvNS_9FwdParamsE,@function
        .size           _ZN10layer_norm13ln_fwd_kernelINS_13Kernel_traitsI6__halfffffjLj6144ELj1ELj1ELj8ELj16ENS_18Kernel_traits_baseILj6144ES2_ffffjLj256EEEEELb1ELb1ELb1ELb0EEEvNS_9FwdParamsE,(.L_x_22230 - _ZN10layer_norm13ln_fwd_kernelINS_13Kernel_traitsI6__halfffffjLj6144ELj1ELj1ELj8ELj16ENS_18Kernel_traits_baseILj6144ES2_ffffjLj256EEEEELb1ELb1ELb1ELb0EEEvNS_9FwdParamsE)
        .other          _ZN10layer_norm13ln_fwd_kernelINS_13Kernel_traitsI6__halfffffjLj6144ELj1ELj1ELj8ELj16ENS_18Kernel_traits_baseILj6144ES2_ffffjLj256EEEEELb1ELb1ELb1ELb0EEEvNS_9FwdParamsE,@"STO_CUDA_ENTRY STV_DEFAULT"
_ZN10layer_norm13ln_fwd_kernelINS_13Kernel_traitsI6__halfffffjLj6144ELj1ELj1ELj8ELj16ENS_18Kernel_traits_baseILj6144ES2_ffffjLj256EEEEELb1ELb1ELb1ELb0EEEvNS_9FwdParamsE:
.text._ZN10layer_norm13ln_fwd_kernelINS_13Kernel_traitsI6__halfffffjLj6144ELj1ELj1ELj8ELj16ENS_18Kernel_traits_baseILj6144ES2_ffffjLj256EEEEELb1ELb1ELb1ELb0EEEvNS_9FwdParamsE:
[----:B------:R-:W-:Y:S02]  /*0000*/  IMAD.MOV.U32 R1, RZ, RZ, c[0x0][0x28] ;  /* 0x00000a00ff017624 */ /* 0x000fe400078e00ff */
[----:B------:R-:W-:Y:S01]  /*0010*/  ULDC.U8 UR4, c[0x0][0x244] ;  /* 0x0000910000047ab9 */ /* 0x000fe20000000000 */
[----:B------:R-:W-:Y:S01]  /*0020*/  IMAD.MOV.U32 R145, RZ, RZ, c[0x0][0x23c] ;  /* 0x00008f00ff917624 */ /* 0x000fe200078e00ff */
[----:B------:R-:W-:Y:S01]  /*0030*/  ISETP.NE.AND P0, PT, RZ, UR4, PT ;  /* 0x00000004ff007c0c */ /* 0x000fe2000bf05270 */
[----:B------:R-:W-:Y:S01]  /*0040*/  IMAD.MOV.U32 R144, RZ, RZ, c[0x0][0x238] ;  /* 0x00008e00ff907624 */ /* 0x000fe200078e00ff */
[----:B------:R-:W-:-:S11]  /*0050*/  ULDC.64 UR4, c[0x0][0x118] ;  /* 0x0000460000047ab9 */ /* 0x000fd60000000a00 */
[----:B------:R-:W-:Y:S01]  /*0060*/  @P0 IMAD.MOV.U32 R6, RZ, RZ, R144 ;  /* 0x000000ffff060224 */ /* 0x000fe200078e0090 */
[----:B------:R-:W-:-:S05]  /*0070*/  @P0 MOV R7, R145 ;  /* 0x0000009100070202 */ /* 0x000fca0000000f00 */
[----:B------:R-:W2:Y:S01]  /*0080*/  @P0 LDG.E.64 R2, [R6.64] ;  /* 0x0000000406020981 */ /* 0x000ea2000c1e1b00 */
[----:B------:R-:W-:Y:S02]  /*0090*/  IMAD.MOV.U32 R134, RZ, RZ, c[0x0][0x230] ;  /* 0x00008c00ff867624 */ /* 0x000fe400078e00ff */
[----:B------:R-:W-:-:S06]  /*00a0*/  IMAD.MOV.U32 R135, RZ, RZ, c[0x0][0x234] ;  /* 0x00008d00ff877624 */ /* 0x000fcc00078e00ff */
[----:B------:R-:W3:Y:S01]  /*00b0*/  @P0 LDG.E.64 R134, [R134.64] ;  /* 0x0000000486860981 */ /* 0x000ee2000c1e1b00 */
[----:B------:R-:W-:Y:S03]  /*00c0*/  BSSY B0, `(.L_x_19258) ;  /* 0x000003f000007945 */ /* 0x000fe60003800000 */
[----:B------:R-:W0:Y:S04]  /*00d0*/  S2R R0, SR_TID.X ;  /* 0x0000000000007919 */ /* 0x000e280000002100 */
[----:B------:R-:W1:Y:S01]  /*00e0*/  S2R R37, SR_CTAID.X ;  /* 0x0000000000257919 */ /* 0x000e620000002500 */
[----:B0-----:R-:W-:Y:S02]  /*00f0*/  LOP3.LUT R38, R0, 0xff, RZ, 0xc0, !PT ;  /* 0x000000ff00267812 */ /* 0x001fe400078ec0ff */
[----:B--2---:R-:W-:Y:S01]  /*0100*/  @P0 IADD3 R144, P1, R2, c[0x0][0x240], RZ ;  /* 0x0000900002900a10 */ /* 0x004fe20007f3e0ff */
[----:B-1----:R-:W-:-:S04]  /*0110*/  IMAD R2, R37, c[0x0][0x0], R0 ;  /* 0x0000000025027a24 */ /* 0x002fc800078e0200 */
[----:B------:R-:W-:Y:S02]  /*0120*/  @P0 IMAD.X R145, RZ, RZ, R3, P1 ;  /* 0x000000ffff910224 */ /* 0x000fe400008e0603 */
[----:B------:R-:W-:Y:S01]  /*0130*/  IMAD.WIDE.U32 R8, R2, -0x326172a9, RZ ;  /* 0xcd9e8d5702087825 */ /* 0x000fe200078e00ff */
[----:B---3--:R-:W-:Y:S02]  /*0140*/  IADD3 R5, R135, -0x4498517b, RZ ;  /* 0xbb67ae8587057810 */ /* 0x008fe40007ffe0ff */
[--C-:B------:R-:W-:Y:S02]  /*0150*/  SHF.R.U32.HI R3, RZ, 0x2, R145.reuse ;  /* 0x00000002ff037819 */ /* 0x100fe40000011691 */
[----:B------:R-:W-:Y:S02]  /*0160*/  SHF.R.U64 R4, R144, 0x2, R145 ;  /* 0x0000000290047819 */ /* 0x000fe40000001291 */
[----:B------:R-:W-:Y:S01]  /*0170*/  LOP3.LUT R12, R9, R3, R134, 0x96, !PT ;  /* 0x00000003090c7212 */ /* 0x000fe200078e9686 */
[----:B------:R-:W-:-:S02]  /*0180*/  IMAD.MOV.U32 R9, RZ, RZ, c[0x0][0x168] ;  /* 0x00005a00ff097624 */ /* 0x000fc400078e00ff */
[----:B------:R-:W-:-:S03]  /*0190*/  IMAD.WIDE.U32 R6, R4, -0x2daee0ad, RZ ;  /* 0xd2511f5304067825 */ /* 0x000fc600078e00ff */
[----:B------:R-:W-:Y:S01]  /*01a0*/  SHF.R.S32.HI R9, RZ, 0x1f, R9 ;  /* 0x0000001fff097819 */ /* 0x000fe20000011409 */
[----:B------:R-:W-:Y:S01]  /*01b0*/  IMAD.WIDE.U32 R12, R12, -0x2daee0ad, RZ ;  /* 0xd2511f530c0c7825 */ /* 0x000fe200078e00ff */
[----:B------:R-:W-:Y:S02]  /*01c0*/  LOP3.LUT R10, R7, R135, RZ, 0x3c, !PT ;  /* 0x00000087070a7212 */ /* 0x000fe400078e3cff */
[----:B------:R-:W-:Y:S02]  /*01d0*/  IADD3 R7, R134, 0x3c6ef372, RZ ;  /* 0x3c6ef37286077810 */ /* 0x000fe40007ffe0ff */
[----:B------:R-:W-:Y:S01]  /*01e0*/  LOP3.LUT R16, R13, R6, R5, 0x96, !PT ;  /* 0x000000060d107212 */ /* 0x000fe200078e9605 */
[----:B------:R-:W-:Y:S01]  /*01f0*/  IMAD.WIDE.U32 R10, R10, -0x326172a9, RZ ;  /* 0xcd9e8d570a0a7825 */ /* 0x000fe200078e00ff */
[----:B------:R-:W-:Y:S02]  /*0200*/  IADD3 R6, R134, -0x61c88647, RZ ;  /* 0x9e3779b986067810 */ /* 0x000fe40007ffe0ff */
[----:B------:R-:W-:Y:S01]  /*0210*/  LEA.HI R65, R9, c[0x0][0x168], RZ, 0x2 ;  /* 0x00005a0009417a11 */ /* 0x000fe200078f10ff */
[----:B------:R-:W-:Y:S01]  /*0220*/  IMAD.WIDE.U32 R16, R16, -0x326172a9, RZ ;  /* 0xcd9e8d5710107825 */ /* 0x000fe200078e00ff */
[----:B------:R-:W-:-:S02]  /*0230*/  LOP3.LUT R14, R11, R6, R8, 0x96, !PT ;  /* 0x000000060b0e7212 */ /* 0x000fc400078e9608 */
[----:B------:R-:W-:Y:S02]  /*0240*/  IADD3 R8, R135, 0x76cf5d0a, RZ ;  /* 0x76cf5d0a87087810 */ /* 0x000fe40007ffe0ff */
[----:B------:R-:W-:Y:S01]  /*0250*/  LOP3.LUT R18, R17, R10, R7, 0x96, !PT ;  /* 0x0000000a11127212 */ /* 0x000fe200078e9607 */
[----:B------:R-:W-:Y:S01]  /*0260*/  IMAD.WIDE.U32 R14, R14, -0x2daee0ad, RZ ;  /* 0xd2511f530e0e7825 */ /* 0x000fe200078e00ff */
[----:B------:R-:W-:Y:S02]  /*0270*/  LOP3.LUT R10, R38, 0xff, RZ, 0x3c, !PT ;  /* 0x000000ff260a7812 */ /* 0x000fe400078e3cff */
[----:B------:R-:W-:Y:S01]  /*0280*/  IADD3 R9, R135, 0x32370b8f, RZ ;  /* 0x32370b8f87097810 */ /* 0x000fe20007ffe0ff */
[----:B------:R-:W-:Y:S01]  /*0290*/  IMAD.WIDE.U32 R18, R18, -0x2daee0ad, RZ ;  /* 0xd2511f5312127825 */ /* 0x000fe200078e00ff */
[----:B------:R-:W-:Y:S02]  /*02a0*/  LEA.HI.SX32 R10, R65, R10, 0x1e ;  /* 0x0000000a410a7211 */ /* 0x000fe400078ff2ff */
[----:B------:R-:W-:-:S02]  /*02b0*/  LOP3.LUT R15, R15, R12, R8, 0x96, !PT ;  /* 0x0000000c0f0f7212 */ /* 0x000fc400078e9608 */
[----:B------:R-:W-:Y:S02]  /*02c0*/  LOP3.LUT P1, RZ, R10, 0xffffff00, RZ, 0xc0, !PT ;  /* 0xffffff000aff7812 */ /* 0x000fe4000782c0ff */
[----:B------:R-:W-:Y:S01]  /*02d0*/  LOP3.LUT R20, R19, R14, R9, 0x96, !PT ;  /* 0x0000000e13147212 */ /* 0x000fe200078e9609 */
[----:B------:R-:W-:Y:S01]  /*02e0*/  IMAD.WIDE.U32 R14, R15, -0x326172a9, RZ ;  /* 0xcd9e8d570f0e7825 */ /* 0x000fe200078e00ff */
[----:B------:R-:W-:Y:S02]  /*02f0*/  IADD3 R11, R134, -0x255992d5, RZ ;  /* 0xdaa66d2b860b7810 */ /* 0x000fe40007ffe0ff */
[----:B------:R-:W-:Y:S01]  /*0300*/  ISETP.GE.U32.AND P6, PT, R10, 0x200, PT ;  /* 0x000002000a00780c */ /* 0x000fe20003fc6070 */
[----:B------:R-:W-:Y:S01]  /*0310*/  IMAD.WIDE.U32 R20, R20, -0x326172a9, RZ ;  /* 0xcd9e8d5714147825 */ /* 0x000fe200078e00ff */
[C---:B------:R-:W-:Y:S02]  /*0320*/  ISETP.GE.U32.AND P5, PT, R10.reuse, 0x300, PT ;  /* 0x000003000a00780c */ /* 0x040fe40003fa6070 */
[----:B------:R-:W-:-:S02]  /*0330*/  ISETP.GE.U32.AND P4, PT, R10, 0x400, PT ;  /* 0x000004000a00780c */ /* 0x000fc40003f86070 */
[----:B------:R-:W-:Y:S02]  /*0340*/  ISETP.GE.U32.AND P3, PT, R10, 0x500, PT ;  /* 0x000005000a00780c */ /* 0x000fe40003f66070 */
[----:B------:R-:W-:Y:S02]  /*0350*/  IADD3 R12, R134, 0x78dde6e4, RZ ;  /* 0x78dde6e4860c7810 */ /* 0x000fe40007ffe0ff */
[----:B------:R-:W-:Y:S02]  /*0360*/  P2R R142, PR, RZ, 0x40 ;  /* 0x00000040ff8e7803 */ /* 0x000fe40000000000 */
[----:B------:R-:W-:Y:S02]  /*0370*/  P2R R143, PR, RZ, 0x20 ;  /* 0x00000020ff8f7803 */ /* 0x000fe40000000000 */
[----:B------:R-:W-:Y:S02]  /*0380*/  P2R R148, PR, RZ, 0x10 ;  /* 0x00000010ff947803 */ /* 0x000fe40000000000 */
[----:B------:R-:W-:-:S02]  /*0390*/  P2R R149, PR, RZ, 0x8 ;  /* 0x00000008ff957803 */ /* 0x000fc40000000000 */
[----:B------:R-:W-:Y:S02]  /*03a0*/  LOP3.LUT R24, R15, R16, R11, 0x96, !PT ;  /* 0x000000100f187212 */ /* 0x000fe400078e960b */
[----:B------:R-:W-:Y:S02]  /*03b0*/  LOP3.LUT R25, R21, R14, R12, 0x96, !PT ;  /* 0x0000000e15197212 */ /* 0x000fe400078e960c */
[----:B------:R-:W-:Y:S01]  /*03c0*/  IADD3 R13, R135, -0x126145ec, RZ ;  /* 0xed9eba14870d7810 */ /* 0x000fe20007ffe0ff */
        /* <DEDUP_REMOVED lines=10> */
[----:B------:R0:W5:Y:S04]  /*0470*/  LDG.E.64 R40, [R14.64] ;  /* 0x000000040e287981 */ /* 0x000168000c1e1b00 */
[----:B------:R0:W5:Y:S01]  /*0480*/  LDG.E.64 R42, [R22.64] ;  /* 0x00000004162a7981 */ /* 0x000162000c1e1b00 */
[----:B------:R-:W-:Y:S01]  /*0490*/  LOP3.LUT R38, R38, 0x100, RZ, 0xfc, !PT ;  /* 0x0000010026267812 */ /* 0x000fe200078efcff */
[----:B------:R-:W-:Y:S02]  /*04a0*/  @!P0 CS2R R26, SRZ ;  /* 0x00000000001a8805 */ /* 0x000fe4000001ff00 */
.L_x_19259:
[----:B0-----:R-:W-:Y:S05]  /*04b0*/  BSYNC B0 ;  /* 0x0000000000007941 */ /* 0x001fea0003800000 */
.L_x_19258:
        /* <DEDUP_REMOVED lines=15> */
.L_x_19261:
[----:B0-----:R-:W-:Y:S05]  /*05b0*/  BSYNC B0 ;  /* 0x0000000000007941 */ /* 0x001fea0003800000 */
.L_x_19260:
        /* <DEDUP_REMOVED lines=15> */
.L_x_19263:
[----:B0-----:R-:W-:Y:S05]  /*06b0*/  BSYNC B0 ;  /* 0x0000000000007941 */ /* 0x001fea0003800000 */
.L_x_19262:
        /* <DEDUP_REMOVED lines=15> */
.L_x_19265:
[----:B0-----:R-:W-:Y:S05]  /*07b0*/  BSYNC B0 ;  /* 0x0000000000007941 */ /* 0x001fea0003800000 */
.L_x_19264:
        /* <DEDUP_REMOVED lines=15> */
.L_x_19267:
[----:B0-----:R-:W-:Y:S05]  /*08b0*/  BSYNC B0 ;  /* 0x0000000000007941 */ /* 0x001fea0003800000 */
.L_x_19266:
[----:B------:R-:W-:Y:S01]  /*08c0*/  ISETP.GE.U32.AND P0, PT, R10, 0x600, PT ;  /* 0x000006000a00780c */ /* 0x000fe20003f06070 */
[----:B------:R-:W-:Y:S01]  /*08d0*/  IMAD.WIDE.U32 R16, R24, -0x2daee0ad, RZ ;  /* 0xd2511f5318107825 */ /* 0x000fe200078e00ff */
[----:B------:R-:W-:Y:S01]  /*08e0*/  IADD3 R14, R135, -0x56f99767, RZ ;  /* 0xa9066899870e7810 */ /* 0x000fe20007ffe0ff */
[----:B------:R-:W-:Y:S01]  /*08f0*/  BSSY B0, `(.L_x_19268) ;  /* 0x0000012000007945 */ /* 0x000fe20003800000 */
[----:B------:R-:W-:Y:S01]  /*0900*/  LEA.HI R15, R0, R37, RZ, 0x18 ;  /* 0x00000025000f7211 */ /* 0x000fe200078fc0ff */
[----:B------:R-:W-:Y:S01]  /*0910*/  IMAD.WIDE.U32 R22, R25, -0x2daee0ad, RZ ;  /* 0xd2511f5319167825 */ /* 0x000fe200078e00ff */
[----:B------:R-:W-:-:S04]  /*0920*/  LOP3.LUT R39, R17, R18, R13, 0x96, !PT ;  /* 0x0000001211277212 */ /* 0x000fc800078e960d */
[----:B------:R-:W-:-:S03]  /*0930*/  LOP3.LUT R64, R23, R16, R14, 0x96, !PT ;  /* 0x0000001017407212 */ /* 0x000fc600078e960e */
[----:B------:R-:W-:Y:S05]  /*0940*/  @!P0 BRA `(.L_x_19269) ;  /* 0x000000c000008947 */ /* 0x000fea0003800000 */
[----:B------:R-:W-:Y:S02]  /*0950*/  ISETP.NE.U32.AND P2, PT, RZ, c[0x0][0x218], PT ;  /* 0x00008600ff007a0c */ /* 0x000fe40003f45070 */
[----:B------:R-:W-:Y:S02]  /*0960*/  MOV R17, 0x8 ;  /* 0x0000000800117802 */ /* 0x000fe40000000f00 */
[----:B------:R-:W-:-:S03]  /*0970*/  ISETP.NE.AND.EX P2, PT, RZ, c[0x0][0x21c], PT, P2 ;  /* 0x00008700ff007a0c */ /* 0x000fc60003f45320 */
[----:B------:R-:W-:-:S05]  /*0980*/  IMAD.WIDE.U32 R16, R38, R17, c[0x0][0x1b0] ;  /* 0x00006c0026107625 */ /* 0x000fca00078e0011 */
[----:B------:R0:W5:Y:S05]  /*0990*/  LDG.E.64 R52, [R16.64] ;  /* 0x0000000410347981 */ /* 0x00016a000c1e1b00 */
[----:B------:R-:W-:-:S04]  /*09a0*/  @P2 LEA R18, P3, R38, c[0x0][0x218], 0x3 ;  /* 0x0000860026122a11 */ /* 0x000fc800078618ff */
[C---:B------:R-:W-:Y:S02]  /*09b0*/  @P2 LEA.HI.X R19, R38.reuse, c[0x0][0x21c], RZ, 0x3, P3 ;  /* 0x0000870026132a11 */ /* 0x040fe400018f1cff */
[----:B------:R-:W-:-:S03]  /*09c0*/  LEA R24, P3, R38, c[0x0][0x1c8], 0x3 ;  /* 0x0000720026187a11 */ /* 0x000fc600078618ff */
[----:B------:R0:W5:Y:S01]  /*09d0*/  @P2 LDG.E.64 R36, [R18.64] ;  /* 0x0000000412242981 */ /* 0x000162000c1e1b00 */
[----:B------:R-:W-:-:S05]  /*09e0*/  LEA.HI.X R25, R38, c[0x0][0x1cc], RZ, 0x3, P3 ;  /* 0x0000730026197a11 */ /* 0x000fca00018f1cff */
[----:B------:R0:W5:Y:S01]  /*09f0*/  LDG.E.64 R54, [R24.64] ;  /* 0x0000000418367981 */ /* 0x000162000c1e1b00 */
[----:B------:R-:W-:-:S03]  /*0a00*/  @!P2 CS2R R36, SRZ ;  /* 0x000000000024a805 */ /* 0x000fc6000001ff00 */
.L_x_19269:
[----:B0-----:R-:W-:Y:S05]  /*0a10*/  BSYNC B0 ;  /* 0x0000000000007941 */ /* 0x001fea0003800000 */
.L_x_19268:
[----:B------:R-:W-:Y:S01]  /*0a20*/  ISETP.GE.AND P2, PT, R15, c[0x0][0x164], PT ;  /* 0x000059000f007a0c */ /* 0x000fe20003f46270 */
[----:B------:R-:W-:Y:S01]  /*0a30*/  IMAD.WIDE.U32 R18, R39, -0x326172a9, RZ ;  /* 0xcd9e8d5727127825 */ /* 0x000fe200078e00ff */
[C---:B------:R-:W-:Y:S02]  /*0a40*/  IADD3 R16, R134.reuse, 0x1715609d, RZ ;  /* 0x1715609d86107810 */ /* 0x040fe40007ffe0ff */
[----:B------:R-:W-:Y:S01]  /*0a50*/  IADD3 R17, R134, -0x4ab325aa, RZ ;  /* 0xb54cda5686117810 */ /* 0x000fe20007ffe0ff */
[----:B------:R-:W-:Y:S01]  /*0a60*/  IMAD.WIDE.U32 R38, R64, -0x326172a9, RZ ;  /* 0xcd9e8d5740267825 */ /* 0x000fe200078e00ff */
[----:B------:R-:W-:-:S04]  /*0a70*/  LOP3.LUT R24, R19, R20, R16, 0x96, !PT ;  /* 0x0000001413187212 */ /* 0x000fc800078e9610 */
[----:B------:R-:W-:Y:S01]  /*0a80*/  LOP3.LUT R21, R39, R18, R17, 0x96, !PT ;  /* 0x0000001227157212 */ /* 0x000fe200078e9611 */
[----:B------:R-:W-:Y:S01]  /*0a90*/  IMAD.WIDE.U32 R24, R24, -0x2daee0ad, RZ ;  /* 0xd2511f5318187825 */ /* 0x000fe200078e00ff */
[----:B------:R-:W-:Y:S01]  /*0aa0*/  IADD3 R18, R135, 0x646e171e, RZ ;  /* 0x646e171e87127810 */ /* 0x000fe20007ffe0ff */
[----:B------:R-:W-:Y:S06]  /*0ab0*/  @P2 EXIT ;  /* 0x000000000000294d */ /* 0x000fec0003800000 */
[----:B------:R-:W-:Y:S01]  /*0ac0*/  LOP3.LUT R22, R25, R22, R18, 0x96, !PT ;  /* 0x0000001619167212 */ /* 0x000fe200078e9612 */
[----:B-----5:R-:W-:Y:S01]  /*0ad0*/  IMAD.MOV.U32 R94, RZ, RZ, R40 ;  /* 0x000000ffff5e7224 */ /* 0x020fe200078e0028 */
[--C-:B------:R-:W-:Y:S01]  /*0ae0*/  SHF.R.U64 R95, R40, 0x10, R41.reuse ;  /* 0x00000010285f7819 */ /* 0x100fe20000001229 */
[--C-:B------:R-:W-:Y:S01]  /*0af0*/  IMAD.MOV.U32 R97, RZ, RZ, R41.reuse ;  /* 0x000000ffff617224 */ /* 0x100fe200078e0029 */
[----:B------:R-:W-:Y:S01]  /*0b00*/  SHF.R.U32.HI R96, RZ, 0x10, R41 ;  /* 0x00000010ff607819 */ /* 0x000fe20000011629 */
[----:B------:R-:W-:Y:S01]  /*0b10*/  IMAD.MOV.U32 R39, RZ, RZ, R42 ;  /* 0x000000ffff277224 */ /* 0x000fe200078e002a */
[--C-:B------:R-:W-:Y:S01]  /*0b20*/  SHF.R.U64 R80, R42, 0x10, R43.reuse ;  /* 0x000000102a507819 */ /* 0x100fe2000000122b */
[--C-:B------:R-:W-:Y:S01]  /*0b30*/  IMAD.MOV.U32 R67, RZ, RZ, R43.reuse ;  /* 0x000000ffff437224 */ /* 0x100fe200078e002b */
[----:B------:R-:W-:Y:S01]  /*0b40*/  SHF.R.U32.HI R77, RZ, 0x10, R43 ;  /* 0x00000010ff4d7819 */ /* 0x000fe2000001162b */
[----:B------:R-:W-:Y:S01]  /*0b50*/  IMAD.WIDE.U32 R40, R21, -0x2daee0ad, RZ ;  /* 0xd2511f5315287825 */ /* 0x000fe200078e00ff */
[----:B------:R-:W-:Y:S01]  /*0b60*/  IADD3 R19, R135, 0x1fd5c5a3, RZ ;  /* 0x1fd5c5a387137810 */ /* 0x000fe20007ffe0ff */
[----:B------:R-:W-:Y:S01]  /*0b70*/  HFMA2.MMA R136, -RZ, RZ, 0, 5.9604644775390625e-08 ;  /* 0x00000001ff887435 */ /* 0x000fe200000001ff */
[----:B------:R-:W-:Y:S01]  /*0b80*/  IADD3 R20, R134, 0x5384540f, RZ ;  /* 0x5384540f86147810 */ /* 0x000fe20007ffe0ff */
[----:B------:R-:W-:Y:S01]  /*0b90*/  IMAD.WIDE.U32 R42, R22, -0x326172a9, RZ ;  /* 0xcd9e8d57162a7825 */ /* 0x000fe200078e00ff */
[----:B------:R-:W-:Y:S01]  /*0ba0*/  SHF.R.S32.HI R65, RZ, 0x2, R65 ;  /* 0x00000002ff417819 */ /* 0x000fe20000011441 */
[----:B------:R-:W-:Y:S01]  /*0bb0*/  HADD2.F32 R94, -RZ, R94.H0_H0 ;  /* 0x2000005eff5e7230 */ /* 0x000fe20000004100 */
[----:B------:R-:W-:Y:S01]  /*0bc0*/  LOP3.LUT R145, R41, R24, R19, 0x96, !PT ;  /* 0x0000001829917212 */ /* 0x000fe200078e9613 */
[----:B------:R-:W-:Y:S01]  /*0bd0*/  IMAD.MOV.U32 R64, RZ, RZ, R44 ;  /* 0x000000ffff407224 */ /* 0x000fe200078e002c */
[----:B------:R-:W-:Y:S01]  /*0be0*/  LOP3.LUT R41, R43, R38, R20, 0x96, !PT ;  /* 0x000000262b297212 */ /* 0x000fe200078e9614 */
[----:B------:R-:W-:Y:S01]  /*0bf0*/  IMAD.MOV.U32 R68, RZ, RZ, R45 ;  /* 0x000000ffff447224 */ /* 0x000fe200078e002d */
[----:B------:R-:W-:Y:S01]  /*0c00*/  LOP3.LUT R38, R0, 0xe0, RZ, 0xc0, !PT ;  /* 0x000000e000267812 */ /* 0x000fe200078ec0ff */
[----:B------:R-:W-:Y:S01]  /*0c10*/  IMAD.HI.U32 R24, R145, -0x326172a9, RZ ;  /* 0xcd9e8d5791187827 */ /* 0x000fe200078e00ff */
[----:B------:R-:W-:Y:S01]  /*0c20*/  LOP3.LUT R25, R65, 0xff, RZ, 0xc0, !PT ;  /* 0x000000ff41197812 */ /* 0x000fe200078ec0ff */
[----:B------:R-:W-:Y:S01]  /*0c30*/  HADD2.F32 R95, -RZ, R95.H0_H0 ;  /* 0x2000005fff5f7230 */ /* 0x000fe20000004100 */
[----:B------:R-:W-:Y:S01]  /*0c40*/  SHF.R.U32.HI R65, RZ, 0x3, R65 ;  /* 0x00000003ff417819 */ /* 0x000fe20000011641 */
[----:B------:R-:W-:Y:S01]  /*0c50*/  IMAD.HI.U32 R23, R41, -0x2daee0ad, RZ ;  /* 0xd2511f5329177827 */ /* 0x000fe200078e00ff */
[----:B------:R-:W-:Y:S01]  /*0c60*/  MOV R102, R56 ;  /* 0x0000003800667202 */ /* 0x000fe20000000f00 */
[----:B------:R-:W-:Y:S01]  /*0c70*/  HADD2.F32 R97, -RZ, R97.H0_H0 ;  /* 0x20000061ff617230 */ /* 0x000fe20000004100 */
[----:B------:R-:W-:Y:S01]  /*0c80*/  LOP3.LUT R65, R65, 0x1fffffe0, RZ, 0xc0, !PT ;  /* 0x1fffffe041417812 */ /* 0x000fe200078ec0ff */
[----:B------:R-:W-:Y:S01]  /*0c90*/  IMAD.IADD R38, R25, 0x1, -R38 ;  /* 0x0000000119267824 */ /* 0x000fe200078e0a26 */
[----:B------:R-:W-:Y:S01]  /*0ca0*/  SHF.R.U64 R103, R56, 0x10, R57 ;  /* 0x0000001038677819 */ /* 0x000fe20000001239 */
[----:B------:R-:W-:Y:S01]  /*0cb0*/  IMAD R145, R145, -0x326172a9, RZ ;  /* 0xcd9e8d5791917824 */ /* 0x000fe200078e02ff */
[----:B------:R-:W-:Y:S01]  /*0cc0*/  SHF.L.U32 R22, R0, 0x5, RZ ;  /* 0x0000000500167819 */ /* 0x000fe200000006ff */
[----:B------:R-:W-:Y:S01]  /*0cd0*/  IMAD.MOV.U32 R70, RZ, RZ, R47 ;  /* 0x000000ffff467224 */ /* 0x000fe200078e002f */
[----:B------:R-:W-:Y:S01]  /*0ce0*/  IMNMX R38, RZ, R38, !PT ;  /* 0x00000026ff267217 */ /* 0x000fe20007800200 */
[----:B------:R-:W-:Y:S01]  /*0cf0*/  IMAD.MOV.U32 R69, RZ, RZ, R48 ;  /* 0x000000ffff457224 */ /* 0x000fe200078e0030 */
[----:B------:R-:W-:Y:S01]  /*0d00*/  SHF.R.U64 R79, R44, 0x10, R45 ;  /* 0x000000102c4f7819 */ /* 0x000fe2000000122d */
[----:B------:R-:W-:Y:S01]  /*0d10*/  IMAD.MOV.U32 R72, RZ, RZ, R49 ;  /* 0x000000ffff487224 */ /* 0x000fe200078e0031 */
[----:B------:R-:W-:Y:S01]  /*0d20*/  IMNMX R38, R38, 0x20, PT ;  /* 0x0000002026267817 */ /* 0x000fe20003800200 */
[----:B------:R-:W-:Y:S01]  /*0d30*/  IMAD.MOV.U32 R71, RZ, RZ, R50 ;  /* 0x000000ffff477224 */ /* 0x000fe200078e0032 */
[----:B------:R-:W-:Y:S01]  /*0d40*/  LOP3.LUT R44, R22, 0x3e0, RZ, 0xc0, !PT ;  /* 0x000003e0162c7812 */ /* 0x000fe200078ec0ff */
[----:B------:R-:W-:Y:S01]  /*0d50*/  IMAD.MOV.U32 R98, RZ, RZ, R54 ;  /* 0x000000ffff627224 */ /* 0x000fe200078e0036 */
[----:B------:R-:W-:Y:S01]  /*0d60*/  IADD3 R22, R135, -0x24c28bd8, RZ ;  /* 0xdb3d742887167810 */ /* 0x000fe20007ffe0ff */
[----:B------:R-:W-:Y:S01]  /*0d70*/  IMAD.IADD R56, R38, 0x1, R65 ;  /* 0x0000000126387824 */ /* 0x000fe200078e0241 */
[----:B------:R-:W-:Y:S01]  /*0d80*/  IADD3 R21, R134, -0xe443238, RZ ;  /* 0xf1bbcdc886157810 */ /* 0x000fe20007ffe0ff */
[----:B------:R-:W-:Y:S01]  /*0d90*/  IMAD.IADD R44, R25, 0x1, -R44 ;  /* 0x00000001192c7824 */ /* 0x000fe200078e0a2c */
[----:B------:R-:W-:Y:S01]  /*0da0*/  LOP3.LUT R156, R23, R40, R22, 0x96, !PT ;  /* 0x00000028179c7212 */ /* 0x000fe200078e9616 */
[----:B------:R-:W-:Y:S01]  /*0db0*/  IMAD.SHL.U32 R56, R56, 0x4, RZ ;  /* 0x0000000438387824 */ /* 0x000fe200078e00ff */
[----:B------:R-:W-:Y:S01]  /*0dc0*/  LOP3.LUT R158, R24, R42, R21, 0x96, !PT ;  /* 0x0000002a189e7212 */ /* 0x000fe200078e9615 */
[----:B------:R-:W-:Y:S01]  /*0dd0*/  IMAD R40, R41, -0x2daee0ad, RZ ;  /* 0xd2511f5329287824 */ /* 0x000fe200078e02ff */
[----:B------:R-:W-:Y:S01]  /*0de0*/  IADD3 R24, R134, -0x700cb87f, RZ ;  /* 0x8ff3478186187810 */ /* 0x000fe20007ffe0ff */
[----:B------:R-:W-:Y:S01]  /*0df0*/  IMAD.HI.U32 R25, R156, -0x326172a9, RZ ;  /* 0xcd9e8d579c197827 */ /* 0x000fe200078e00ff */
[----:B------:R-:W-:Y:S01]  /*0e00*/  IMNMX R44, RZ, R44, !PT ;  /* 0x0000002cff2c7217 */ /* 0x000fe20007800200 */
[----:B------:R-:W0:Y:S01]  /*0e10*/  I2F.U32 R56, R56 ;  /* 0x0000003800387306 */ /* 0x000e220000201000 */
[--C-:B------:R-:W-:Y:S01]  /*0e20*/  SHF.R.U64 R122, R26, 0x10, R27.reuse ;  /* 0x000000101a7a7819 */ /* 0x100fe2000000121b */
[----:B------:R-:W-:Y:S01]  /*0e30*/  IMAD.HI.U32 R147, R158, -0x2daee0ad, RZ ;  /* 0xd2511f539e937827 */ /* 0x000fe200078e00ff */
[----:B------:R-:W-:Y:S01]  /*0e40*/  LOP3.LUT R145, R25, R145, R24, 0x96, !PT ;  /* 0x0000009119917212 */ /* 0x000fe200078e9618 */
[----:B------:R-:W-:Y:S01]  /*0e50*/  HADD2.F32 R25, -RZ, R26.H0_H0 ;  /* 0x2000001aff197230 */ /* 0x000fe20000004100 */
[----:B------:R-:W-:Y:S01]  /*0e60*/  SHF.R.U32.HI R123, RZ, 0x10, R27 ;  /* 0x00000010ff7b7819 */ /* 0x000fe2000001161b */
[----:B------:R-:W-:Y:S01]  /*0e70*/  HADD2.F32 R26, -RZ, R27.H0_H0 ;  /* 0x2000001bff1a7230 */ /* 0x000fe20000004100 */
[--C-:B------:R-:W-:Y:S01]  /*0e80*/  SHF.R.U64 R124, R28, 0x10, R29.reuse ;  /* 0x000000101c7c7819 */ /* 0x100fe2000000121d */
[----:B------:R-:W-:Y:S01]  /*0e90*/  HADD2.F32 R27, -RZ, R28.H0_H0 ;  /* 0x2000001cff1b7230 */ /* 0x000fe20000004100 */
[----:B------:R-:W-:Y:S01]  /*0ea0*/  IMNMX R44, R44, 0x20, PT ;  /* 0x000000202c2c7817 */ /* 0x000fe20003800200 */
[----:B------:R-:W-:Y:S01]  /*0eb0*/  HADD2.F32 R28, -RZ, R29.H0_H0 ;  /* 0x2000001dff1c7230 */ /* 0x000fe20000004100 */
[----:B------:R-:W-:Y:S01]  /*0ec0*/  SHF.R.U32.HI R125, RZ, 0x10, R29 ;  /* 0x00000010ff7d7819 */ /* 0x000fe2000001161d */
[----:B------:R-:W-:Y:S01]  /*0ed0*/  HADD2.F32 R29, -RZ, R30.H0_H0 ;  /* 0x2000001eff1d7230 */ /* 0x000fe20000004100 */
[--C-:B------:R-:W-:Y:S01]  /*0ee0*/  SHF.R.U64 R126, R30, 0x10, R31.reuse ;  /* 0x000000101e7e7819 */ /* 0x100fe2000000121f */
[----:B------:R-:W-:Y:S01]  /*0ef0*/  HADD2.F32 R30, -RZ, R31.H0_H0 ;  /* 0x2000001fff1e7230 */ /* 0x000fe20000004100 */
[----:B------:R-:W-:Y:S01]  /*0f00*/  SHF.R.U32.HI R127, RZ, 0x10, R31 ;  /* 0x00000010ff7f7819 */ /* 0x000fe2000001161f */
[----:B0-----:R0:W1:Y:S01]  /*0f10*/  MUFU.RCP R129, R56 ;  /* 0x0000003800817308 */ /* 0x0010620000001000 */
[----:B------:R-:W-:Y:S01]  /*0f20*/  SHF.R.U64 R128, R32, 0x10, R33 ;  /* 0x0000001020807819 */ /* 0x000fe20000001221 */
[----:B------:R-:W-:Y:S01]  /*0f30*/  HADD2.F32 R31, -RZ, R32.H0_H0 ;  /* 0x20000020ff1f7230 */ /* 0x000fe20000004100 */
[----:B------:R-:W-:Y:S01]  /*0f40*/  SHF.R.U32.HI R45, RZ, 0x10, R45 ;  /* 0x00000010ff2d7819 */ /* 0x000fe2000001162d */
[----:B------:R-:W-:Y:S01]  /*0f50*/  IMAD.MOV.U32 R100, RZ, RZ, R55 ;  /* 0x000000ffff647224 */ /* 0x000fe200078e0037 */
[----:B------:R-:W-:Y:S01]  /*0f60*/  MOV R66, R46 ;  /* 0x0000002e00427202 */ /* 0x000fe20000000f00 */
[----:B------:R-:W-:Y:S01]  /*0f70*/  IMAD.MOV.U32 R105, RZ, RZ, R57 ;  /* 0x000000ffff697224 */ /* 0x000fe200078e0039 */
[--C-:B------:R-:W-:Y:S01]  /*0f80*/  SHF.R.U64 R78, R46, 0x10, R47.reuse ;  /* 0x000000102e4e7819 */ /* 0x100fe2000000122f */
[----:B------:R-:W-:Y:S01]  /*0f90*/  IMAD.MOV.U32 R106, RZ, RZ, R58 ;  /* 0x000000ffff6a7224 */ /* 0x000fe200078e003a */
[----:B------:R-:W-:Y:S01]  /*0fa0*/  SHF.R.U32.HI R75, RZ, 0x10, R47 ;  /* 0x00000010ff4b7819 */ /* 0x000fe2000001162f */
[----:B------:R-:W-:Y:S01]  /*0fb0*/  IMAD.MOV.U32 R109, RZ, RZ, R59 ;  /* 0x000000ffff6d7224 */ /* 0x000fe200078e003b */
[--C-:B------:R-:W-:Y:S01]  /*0fc0*/  SHF.R.U64 R76, R48, 0x10, R49.reuse ;  /* 0x00000010304c7819 */ /* 0x100fe20000001231 */
[----:B------:R-:W-:Y:S01]  /*0fd0*/  IMAD.MOV.U32 R110, RZ, RZ, R60 ;  /* 0x000000ffff6e7224 */ /* 0x000fe200078e003c */
[----:B------:R-:W-:Y:S01]  /*0fe0*/  SHF.R.U32.HI R73, RZ, 0x10, R49 ;  /* 0x00000010ff497819 */ /* 0x000fe20000011631 */
[----:B------:R-:W-:Y:S01]  /*0ff0*/  IMAD.MOV.U32 R114, RZ, RZ, R62 ;  /* 0x000000ffff727224 */ /* 0x000fe200078e003e */
[----:B------:R-:W-:Y:S01]  /*1000*/  SHF.R.U64 R74, R50, 0x10, R51 ;  /* 0x00000010324a7819 */ /* 0x000fe20000001233 */
[----:B------:R-:W-:Y:S01]  /*1010*/  IMAD.MOV.U32 R117, RZ, RZ, R63 ;  /* 0x000000ffff757224 */ /* 0x000fe200078e003f */
[----:B------:R-:W-:Y:S01]  /*1020*/  MOV R92, R51 ;  /* 0x00000033005c7202 */ /* 0x000fe20000000f00 */
[----:B------:R-:W-:Y:S01]  /*1030*/  IMAD.MOV.U32 R118, RZ, RZ, R52 ;  /* 0x000000ffff767224 */ /* 0x000fe200078e0034 */
[----:B------:R-:W-:Y:S01]  /*1040*/  SHF.R.U32.HI R93, RZ, 0x10, R51 ;  /* 0x00000010ff5d7819 */ /* 0x000fe20000011633 */
[----:B------:R-:W-:Y:S01]  /*1050*/  IMAD.MOV.U32 R121, RZ, RZ, R53 ;  /* 0x000000ffff797224 */ /* 0x000fe200078e0035 */
[--C-:B------:R-:W-:Y:S01]  /*1060*/  SHF.R.U64 R99, R54, 0x10, R55.reuse ;  /* 0x0000001036637819 */ /* 0x100fe20000001237 */
[----:B------:R-:W-:Y:S01]  /*1070*/  HADD2.F32 R32, -RZ, R33.H0_H0 ;  /* 0x20000021ff207230 */ /* 0x000fe20000004100 */
[----:B------:R-:W-:Y:S01]  /*1080*/  SHF.R.U32.HI R101, RZ, 0x10, R55 ;  /* 0x00000010ff657819 */ /* 0x000fe20000011637 */
[----:B------:R-:W-:Y:S01]  /*1090*/  IMAD.IADD R138, R65, 0x1, R44 ;  /* 0x00000001418a7824 */ /* 0x000fe200078e022c */
        /* <DEDUP_REMOVED lines=20> */
[----:B------:R-:W-:Y:S01]  /*11e0*/  IADD3 R23, R135, -0x695add53, RZ ;  /* 0x96a522ad87177810 */ /* 0x000fe20007ffe0ff */
        /* <DEDUP_REMOVED lines=10> */
[----:B------:R-:W-:Y:S01]  /*1290*/  IMAD.MOV.U32 R37, RZ, RZ, RZ ;  /* 0x000000ffff257224 */ /* 0x000fe200078e00ff */
[----:B------:R-:W-:Y:S01]  /*12a0*/  LOP3.LUT R147, R147, R40, R23, 0x96, !PT ;  /* 0x0000002893937212 */ /* 0x000fe200078e9617 */
[----:B------:R-:W-:Y:S01]  /*12b0*/  HADD2.F32 R40, -RZ, R67.H0_H0 ;  /* 0x20000043ff287230 */ /* 0x000fe20000004100 */
[----:B------:R-:W-:Y:S01]  /*12c0*/  LOP3.LUT R144, R144, 0x3, RZ, 0xc0, !PT ;  /* 0x0000000390907812 */ /* 0x000fe200078ec0ff */
[----:B------:R-:W-:Y:S01]  /*12d0*/  HADD2.F32 R50, -RZ, R69.H0_H0 ;  /* 0x20000045ff327230 */ /* 0x000fe20000004100 */
[----:B------:R-:W-:Y:S01]  /*12e0*/  IMAD R158, R158, -0x2daee0ad, RZ ;  /* 0xd2511f539e9e7824 */ /* 0x000fe200078e02ff */
[----:B------:R-:W-:Y:S01]  /*12f0*/  HADD2.F32 R51, -RZ, R76.H0_H0 ;  /* 0x2000004cff337230 */ /* 0x000fe20000004100 */
[----:B------:R-:W-:Y:S01]  /*1300*/  IMAD R156, R156, -0x326172a9, RZ ;  /* 0xcd9e8d579c9c7824 */ /* 0x000fe200078e02ff */
[----:B------:R-:W-:Y:S01]  /*1310*/  HADD2.F32 R52, -RZ, R72.H0_H0 ;  /* 0x20000048ff347230 */ /* 0x000fe20000004100 */
[----:B------:R-:W-:Y:S01]  /*1320*/  IMAD.SHL.U32 R138, R138, 0x4, RZ ;  /* 0x000000048a8a7824 */ /* 0x000fe200078e00ff */
        /* <DEDUP_REMOVED lines=42> */
[----:B01----:R-:W-:Y:S02]  /*15d0*/  HADD2.F32 R137, -RZ, R137.H0_H0 ;  /* 0x20000089ff897230 */ /* 0x003fe40000004100 */
.L_x_19523:
[----:B------:R-:W-:-:S04]  /*15e0*/  IMAD.MOV.U32 R154, RZ, RZ, 0x4 ;  /* 0x00000004ff9a7424 */ /* 0x000fc800078e00ff */
[----:B------:R-:W-:-:S05]  /*15f0*/  IMAD.WIDE R90, R15, R154, c[0x0][0x1d0] ;  /* 0x000074000f5a7625 */ /* 0x000fca00078e029a */
        /* <DEDUP_REMOVED lines=14> */
[----:B------:R-:W-:-:S02]  /*16e0*/  @P2 LEA.HI.SX32 R153, R160, R155, 0x1e ;  /* 0x0000009ba0992211 */ /* 0x000fc400078ff2ff */
[----:B------:R-:W-:Y:S02]  /*16f0*/  LEA.HI.SX32 R155, R152, R155, 0x1e ;  /* 0x0000009b989b7211 */ /* 0x000fe400078ff2ff */
[----:B------:R-:W-:Y:S01]  /*1700*/  SHF.R.S32.HI R152, RZ, 0x1f, R15 ;  /* 0x0000001fff987819 */ /* 0x000fe2000001140f */
[----:B------:R-:W-:Y:S05]  /*1710*/  @!P1 BRA `(.L_x_19271) ;  /* 0x000018c000009947 */ /* 0x000fea0003800000 */
[----:B0-----:R-:W-:-:S04]  /*1720*/  ISETP.NE.U32.AND P3, PT, RZ, c[0x0][0x180], PT ;  /* 0x00006000ff007a0c */ /* 0x001fc80003f65070 */
[----:B------:R-:W-:Y:S01]  /*1730*/  ISETP.NE.AND.EX P3, PT, RZ, c[0x0][0x184], PT, P3 ;  /* 0x00006100ff007a0c */ /* 0x000fe20003f65330 */
[----:B------:R-:W-:-:S04]  /*1740*/  @P2 IMAD.MOV.U32 R62, RZ, RZ, 0x10 ;  /* 0x00000010ff3e2424 */ /* 0x000fc800078e00ff */
[----:B------:R-:W-:-:S05]  /*1750*/  @P2 IMAD.WIDE.U32 R62, R153, R62, c[0x0][0x170] ;  /* 0x00005c00993e2625 */ /* 0x000fca00078e003e */
[----:B------:R0:W5:Y:S03]  /*1760*/  @P2 LDG.E.128 R64, [R62.64] ;  /* 0x000000043e402981 */ /* 0x000166000c1e1d00 */
[----:B------:R-:W-:-:S04]  /*1770*/  @P3 IMAD.MOV.U32 R88, RZ, RZ, 0x10 ;  /* 0x00000010ff583424 */ /* 0x000fc800078e00ff */
        /* <DEDUP_REMOVED lines=21> */
.L_x_19275:
[----:B------:R-:W-:Y:S02]  /*18d0*/  IMAD.MOV.U32 R159, RZ, RZ, R156 ;  /* 0x000000ffff9f7224 */ /* 0x000fe400078e009c */
.L_x_19276:
[----:B------:R-:W-:Y:S05]  /*18e0*/  BSYNC B2 ;  /* 0x0000000000027941 */ /* 0x000fea0003800000 */
.L_x_19274:
        /* <DEDUP_REMOVED lines=16> */
.L_x_19280:
[----:B------:R-:W-:Y:S05]  /*19f0*/  BSYNC B3 ;  /* 0x0000000000037941 */ /* 0x000fea0003800000 */
.L_x_19279:
        /* <DEDUP_REMOVED lines=43> */
.L_x_19278:
[----:B------:R-:W-:Y:S05]  /*1cb0*/  BSYNC B2 ;  /* 0x0000000000027941 */ /* 0x000fea0003800000 */
.L_x_19277:
        /* <DEDUP_REMOVED lines=8> */
[----:B------:R-:W-:-:S04]  /*1d40*/  FMUL.FTZ R60, R38, R61 ;  /* 0x0000003d263c7220 */ /* 0x000fc80000410000 */
[----:B------:R-:W-:Y:S02]  /*1d50*/  @P3 FADD.FTZ R60, R56, R60 ;  /* 0x0000003c383c3221 */ /* 0x000fe40000010000 */
.L_x_19273:
[----:B0-----:R-:W-:Y:S05]  /*1d60*/  BSYNC B1 ;  /* 0x0000000000017941 */ /* 0x001fea0003800000 */
.L_x_19272:
        /* <DEDUP_REMOVED lines=18> */
.L_x_19284:
[----:B------:R-:W-:Y:S02]  /*1e90*/  IMAD.MOV.U32 R159, RZ, RZ, R156 ;  /* 0x000000ffff9f7224 */ /* 0x000fe400078e009c */
.L_x_19285:
[----:B------:R-:W-:Y:S05]  /*1ea0*/  BSYNC B2 ;  /* 0x0000000000027941 */ /* 0x000fea0003800000 */
.L_x_19283:
        /* <DEDUP_REMOVED lines=16> */
.L_x_19289:
[----:B------:R-:W-:Y:S05]  /*1fb0*/  BSYNC B3 ;  /* 0x0000000000037941 */ /* 0x000fea0003800000 */
.L_x_19288:
        /* <DEDUP_REMOVED lines=43> */
.L_x_19287:
[----:B------:R-:W-:Y:S05]  /*2270*/  BSYNC B2 ;  /* 0x0000000000027941 */ /* 0x000fea0003800000 */
.L_x_19286:
        /* <DEDUP_REMOVED lines=10> */
.L_x_19282:
[----:B------:R-:W-:Y:S05]  /*2320*/  BSYNC B1 ;  /* 0x0000000000017941 */ /* 0x000fea0003800000 */
.L_x_19281:
        /* <DEDUP_REMOVED lines=18> */
.L_x_19293:
[----:B------:R-:W-:Y:S02]  /*2450*/  IMAD.MOV.U32 R159, RZ, RZ, R156 ;  /* 0x000000ffff9f7224 */ /* 0x000fe400078e009c */
.L_x_19294:
[----:B------:R-:W-:Y:S05]  /*2460*/  BSYNC B2 ;  /* 0x0000000000027941 */ /* 0x000fea0003800000 */
.L_x_19292:
        /* <DEDUP_REMOVED lines=16> */
.L_x_19298:
[----:B------:R-:W-:Y:S05]  /*2570*/  BSYNC B3 ;  /* 0x0000000000037941 */ /* 0x000fea0003800000 */
.L_x_19297:
        /* <DEDUP_REMOVED lines=43> */
.L_x_19296:
[----:B------:R-:W-:Y:S05]  /*2830*/  BSYNC B2 ;  /* 0x0000000000027941 */ /* 0x000fea0003800000 */
.L_x_19295:
        /* <DEDUP_REMOVED lines=8> */
[----:B------:R-:W-:-:S04]  /*28c0*/  FMUL.FTZ R62, R40, R63 ;  /* 0x0000003f283e7220 */ /* 0x000fc80000410000 */
[----:B------:R-:W-:Y:S02]  /*28d0*/  @P3 FADD.FTZ R62, R58, R62 ;  /* 0x0000003e3a3e3221 */ /* 0x000fe40000010000 */
.L_x_19291:
[----:B------:R-:W-:Y:S05]  /*28e0*/  BSYNC B1 ;  /* 0x0000000000017941 */ /* 0x000fea0003800000 */
.L_x_19290:
        /* <DEDUP_REMOVED lines=18> */
.L_x_19302:
[----:B------:R-:W-:Y:S02]  /*2a10*/  MOV R157, R156 ;  /* 0x0000009c009d7202 */ /* 0x000fe40000000f00 */
.L_x_19303:
[----:B------:R-:W-:Y:S05]  /*2a20*/  BSYNC B2 ;  /* 0x0000000000027941 */ /* 0x000fea0003800000 */
.L_x_19301:
        /* <DEDUP_REMOVED lines=16> */
.L_x_19307:
[----:B------:R-:W-:Y:S05]  /*2b30*/  BSYNC B3 ;  /* 0x0000000000037941 */ /* 0x000fea0003800000 */
.L_x_19306:
        /* <DEDUP_REMOVED lines=44> */
.L_x_19305:
[----:B------:R-:W-:Y:S05]  /*2e00*/  BSYNC B2 ;  /* 0x0000000000027941 */ /* 0x000fea0003800000 */
.L_x_19304:
[----:B------:R-:W0:Y:S01]  /*2e10*/  I2F.U32 R63, R157 ;  /* 0x0000009d003f7306 */ /* 0x000e220000201000 */
[----:B------:R-:W-:-:S04]  /*2e20*/  IMAD.MOV.U32 R88, RZ, RZ, 0x2f800000 ;  /* 0x2f800000ff587424 */ /* 0x000fc800078e00ff */
[----:B0-----:R-:W-:Y:S02]  /*2e30*/  FFMA.FTZ R63, R63, R88, 1.1641532182693481445e-10 ;  /* 0x2f0000003f3f7423 */ /* 0x001fe40000010058 */
[----:B-----5:R-:W-:-:S03]  /*2e40*/  FMUL.FTZ R88, R67, c[0x0][0x1ec] ;  /* 0x00007b0043587a20 */ /* 0x020fc60000410000 */
[----:B------:R-:W-:Y:S01]  /*2e50*/  FSETP.GTU.FTZ.AND P4, PT, R63, c[0x0][0x1e4], PT ;  /* 0x000079003f007a0b */ /* 0x000fe20003f9c000 */
[----:B------:R-:W-:-:S03]  /*2e60*/  FMUL.FTZ R88, R88, c[0x0][0x1e8] ;  /* 0x00007a0058587a20 */ /* 0x000fc60000410000 */
[----:B------:R-:W-:Y:S02]  /*2e70*/  SEL R146, RZ, 0x1, P4 ;  /* 0x00000001ff927807 */ /* 0x000fe40002000000 */
[----:B------:R-:W-:-:S05]  /*2e80*/  FSEL R88, R88, RZ, !P4 ;  /* 0x000000ff58587208 */ /* 0x000fca0006000000 */
[----:B------:R-:W-:-:S04]  /*2e90*/  FMUL.FTZ R63, R41, R88 ;  /* 0x00000058293f7220 */ /* 0x000fc80000410000 */
[----:B------:R-:W-:Y:S02]  /*2ea0*/  @P3 FADD.FTZ R63, R59, R63 ;  /* 0x0000003f3b3f3221 */ /* 0x000fe40000010000 */
.L_x_19300:
[----:B------:R-:W-:Y:S05]  /*2eb0*/  BSYNC B1 ;  /* 0x0000000000017941 */ /* 0x000fea0003800000 */
.L_x_19299:
[----:B------:R-:W-:Y:S01]  /*2ec0*/  IMAD.MOV.U32 R88, RZ, RZ, 0x10 ;  /* 0x00000010ff587424 */ /* 0x000fe200078e00ff */
[----:B------:R-:W-:Y:S03]  /*2ed0*/  BSSY B1, `(.L_x_19308) ;  /* 0x000000e000017945 */ /* 0x000fe60003800000 */
[----:B------:R-:W-:-:S05]  /*2ee0*/  IMAD.WIDE.U32 R88, R155, R88, c[0x0][0x188] ;  /* 0x000062009b587625 */ /* 0x000fca00078e0058 */
[----:B------:R0:W-:Y:S01]  /*2ef0*/  STG.E.128 [R88.64], R60 ;  /* 0x0000003c58007986 */ /* 0x0001e2000c101d04 */
[----:B------:R-:W-:Y:S05]  /*2f00*/  @!P2 BRA `(.L_x_19309) ;  /* 0x000000a00000a947 */ /* 0x000fea0003800000 */
[----:B0-----:R-:W-:-:S05]  /*2f10*/  IMAD.U32 R88, R141, 0x10000, RZ ;  /* 0x000100008d587824 */ /* 0x001fca00078e00ff */
[----:B------:R-:W-:Y:S02]  /*2f20*/  LOP3.LUT R89, R88, 0xff0000, RZ, 0xc0, !PT ;  /* 0x00ff000058597812 */ /* 0x000fe400078ec0ff */
[----:B------:R-:W-:-:S04]  /*2f30*/  LOP3.LUT R88, R146, 0xffff, RZ, 0xc0, !PT ;  /* 0x0000ffff92587812 */ /* 0x000fc800078ec0ff */
[----:B------:R-:W-:Y:S02]  /*2f40*/  LEA R88, R88, R89, 0x18 ;  /* 0x0000005958587211 */ /* 0x000fe400078ec0ff */
[----:B------:R-:W-:-:S05]  /*2f50*/  LOP3.LUT R89, R140, 0xff, RZ, 0xc0, !PT ;  /* 0x000000ff8c597812 */ /* 0x000fca00078ec0ff */
[----:B------:R-:W-:Y:S01]  /*2f60*/  IMAD R88, R89, 0x100, R88 ;  /* 0x0000010059587824 */ /* 0x000fe200078e0258 */
[----:B------:R-:W-:-:S05]  /*2f70*/  LOP3.LUT R89, R139, 0xff, RZ, 0xc0, !PT ;  /* 0x000000ff8b597812 */ /* 0x000fca00078ec0ff */
[----:B------:R-:W-:Y:S02]  /*2f80*/  IMAD.IADD R91, R88, 0x1, R89 ;  /* 0x00000001585b7824 */ /* 0x000fe400078e0259 */
[----:B------:R-:W-:-:S05]  /*2f90*/  IMAD.WIDE.U32 R88, R153, R154, c[0x0][0x190] ;  /* 0x0000640099587625 */ /* 0x000fca00078e009a */
[----:B------:R0:W-:Y:S02]  /*2fa0*/  STG.E [R88.64], R91 ;  /* 0x0000005b58007986 */ /* 0x0001e4000c101904 */
.L_x_19309:
[----:B------:R-:W-:Y:S05]  /*2fb0*/  BSYNC B1 ;  /* 0x0000000000017941 */ /* 0x000fea0003800000 */
.L_x_19308:
[----:B------:R-:W-:Y:S02]  /*2fc0*/  IADD3 R155, R155, 0x100, RZ ;  /* 0x000001009b9b7810 */ /* 0x000fe40007ffe0ff */
[----:B------:R-:W-:Y:S02]  /*2fd0*/  IADD3 R153, R153, 0x100, RZ ;  /* 0x0000010099997810 */ /* 0x000fe40007ffe0ff */
.L_x_19271:
[----:B0-----:R-:W-:Y:S05]  /*2fe0*/  BSYNC B0 ;  /* 0x0000000000007941 */ /* 0x001fea0003800000 */
.L_x_19270:
        /* <DEDUP_REMOVED lines=30> */
.L_x_19315:
[----:B------:R-:W-:Y:S02]  /*31d0*/  IMAD.MOV.U32 R159, RZ, RZ, R156 ;  /* 0x000000ffff9f7224 */ /* 0x000fe400078e009c */
.L_x_19316:
[----:B------:R-:W-:Y:S05]  /*31e0*/  BSYNC B2 ;  /* 0x0000000000027941 */ /* 0x000fea0003800000 */
.L_x_19314:
        /* <DEDUP_REMOVED lines=16> */
.L_x_19320:
[----:B------:R-:W-:Y:S05]  /*32f0*/  BSYNC B3 ;  /* 0x0000000000037941 */ /* 0x000fea0003800000 */
.L_x_19319:
        /* <DEDUP_REMOVED lines=43> */
.L_x_19318:
[----:B------:R-:W-:Y:S05]  /*35b0*/  BSYNC B2 ;  /* 0x0000000000027941 */ /* 0x000fea0003800000 */
.L_x_19317:
[----:B------:R-:W0:Y:S01]  /*35c0*/  I2F.U32 R68, R159 ;  /* 0x0000009f00447306 */ /* 0x000e220000201000 */
[----:B------:R-:W-:Y:S01]  /*35d0*/  HFMA2.MMA R69, -RZ, RZ, 0.1171875, 0 ;  /* 0x2f800000ff457435 */ /* 0x000fe200000001ff */
[----:B-----5:R-:W-:-:S09]  /*35e0*/  FMUL.FTZ R70, R64, c[0x0][0x1ec] ;  /* 0x00007b0040467a20 */ /* 0x020fd20000410000 */
[----:B0-----:R-:W-:Y:S02]  /*35f0*/  FFMA.FTZ R68, R68, R69, 1.1641532182693481445e-10 ;  /* 0x2f00000044447423 */ /* 0x001fe40000010045 */
[----:B------:R-:W-:-:S03]  /*3600*/  FMUL.FTZ R69, R70, c[0x0][0x1e8] ;  /* 0x00007a0046457a20 */ /* 0x000fc60000410000 */
[----:B------:R-:W-:-:S04]  /*3610*/  FSETP.GTU.FTZ.AND P5, PT, R68, c[0x0][0x1e4], PT ;  /* 0x0000790044007a0b */ /* 0x000fc80003fbc000 */
[----:B------:R-:W-:Y:S02]  /*3620*/  FSEL R69, R69, RZ, !P5 ;  /* 0x000000ff45457208 */ /* 0x000fe40006800000 */
[----:B------:R-:W-:-:S03]  /*3630*/  SEL R139, RZ, 0x1, P5 ;  /* 0x00000001ff8b7807 */ /* 0x000fc60002800000 */
[----:B------:R-:W-:-:S04]  /*3640*/  FMUL.FTZ R68, R42, R69 ;  /* 0x000000452a447220 */ /* 0x000fc80000410000 */
[----:B------:R-:W-:Y:S02]  /*3650*/  @P3 FADD.FTZ R68, R56, R68 ;  /* 0x0000004438443221 */ /* 0x000fe40000010000 */
.L_x_19313:
[----:B0-----:R-:W-:Y:S05]  /*3660*/  BSYNC B1 ;  /* 0x0000000000017941 */ /* 0x001fea0003800000 */
.L_x_19312:
        /* <DEDUP_REMOVED lines=18> */
.L_x_19324:
[----:B------:R-:W-:Y:S02]  /*3790*/  MOV R159, R156 ;  /* 0x0000009c009f7202 */ /* 0x000fe40000000f00 */
.L_x_19325:
[----:B------:R-:W-:Y:S05]  /*37a0*/  BSYNC B2 ;  /* 0x0000000000027941 */ /* 0x000fea0003800000 */
.L_x_19323:
        /* <DEDUP_REMOVED lines=16> */
.L_x_19329:
[----:B------:R-:W-:Y:S05]  /*38b0*/  BSYNC B3 ;  /* 0x0000000000037941 */ /* 0x000fea0003800000 */
.L_x_19328:
        /* <DEDUP_REMOVED lines=43> */
.L_x_19327:
[----:B------:R-:W-:Y:S05]  /*3b70*/  BSYNC B2 ;  /* 0x0000000000027941 */ /* 0x000fea0003800000 */
.L_x_19326:
[----:B------:R-:W0:Y:S01]  /*3b80*/  I2F.U32 R69, R159 ;  /* 0x0000009f00457306 */ /* 0x000e220000201000 */
[----:B------:R-:W-:Y:S02]  /*3b90*/  IMAD.MOV.U32 R70, RZ, RZ, 0x2f800000 ;  /* 0x2f800000ff467424 */ /* 0x000fe400078e00ff */
[----:B-----5:R-:W-:Y:S02]  /*3ba0*/  FMUL.FTZ R88, R65, c[0x0][0x1ec] ;  /* 0x00007b0041587a20 */ /* 0x020fe40000410000 */
[----:B0-----:R-:W-:Y:S02]  /*3bb0*/  FFMA.FTZ R69, R69, R70, 1.1641532182693481445e-10 ;  /* 0x2f00000045457423 */ /* 0x001fe40000010046 */
[----:B------:R-:W-:-:S03]  /*3bc0*/  FMUL.FTZ R70, R88, c[0x0][0x1e8] ;  /* 0x00007a0058467a20 */ /* 0x000fc60000410000 */
[----:B------:R-:W-:-:S04]  /*3bd0*/  FSETP.GTU.FTZ.AND P5, PT, R69, c[0x0][0x1e4], PT ;  /* 0x0000790045007a0b */ /* 0x000fc80003fbc000 */
[----:B------:R-:W-:Y:S02]  /*3be0*/  FSEL R70, R70, RZ, !P5 ;  /* 0x000000ff46467208 */ /* 0x000fe40006800000 */
[----:B------:R-:W-:-:S03]  /*3bf0*/  SEL R140, RZ, 0x1, P5 ;  /* 0x00000001ff8c7807 */ /* 0x000fc60002800000 */
[----:B------:R-:W-:-:S04]  /*3c00*/  FMUL.FTZ R69, R43, R70 ;  /* 0x000000462b457220 */ /* 0x000fc80000410000 */
[----:B------:R-:W-:Y:S02]  /*3c10*/  @P3 FADD.FTZ R69, R57, R69 ;  /* 0x0000004539453221 */ /* 0x000fe40000010000 */
.L_x_19322:
[----:B------:R-:W-:Y:S05]  /*3c20*/  BSYNC B1 ;  /* 0x0000000000017941 */ /* 0x000fea0003800000 */
.L_x_19321:
        /* <DEDUP_REMOVED lines=18> */
.L_x_19333:
[----:B------:R-:W-:Y:S02]  /*3d50*/  IMAD.MOV.U32 R159, RZ, RZ, R156 ;  /* 0x000000ffff9f7224 */ /* 0x000fe400078e009c */
.L_x_19334:
[----:B------:R-:W-:Y:S05]  /*3d60*/  BSYNC B2 ;  /* 0x0000000000027941 */ /* 0x000fea0003800000 */
.L_x_19332:
        /* <DEDUP_REMOVED lines=16> */
.L_x_19338:
[----:B------:R-:W-:Y:S05]  /*3e70*/  BSYNC B3 ;  /* 0x0000000000037941 */ /* 0x000fea0003800000 */
.L_x_19337:
        /* <DEDUP_REMOVED lines=43> */
.L_x_19336:
[----:B------:R-:W-:Y:S05]  /*4130*/  BSYNC B2 ;  /* 0x0000000000027941 */ /* 0x000fea0003800000 */
.L_x_19335:
        /* <DEDUP_REMOVED lines=10> */
.L_x_19331:
[----:B------:R-:W-:Y:S05]  /*41e0*/  BSYNC B1 ;  /* 0x0000000000017941 */ /* 0x000fea0003800000 */
.L_x_19330:
        /* <DEDUP_REMOVED lines=18> */
.L_x_19342:
[----:B------:R-:W-:Y:S02]  /*4310*/  IMAD.MOV.U32 R157, RZ, RZ, R156 ;  /* 0x000000ffff9d7224 */ /* 0x000fe400078e009c */
.L_x_19343:
[----:B------:R-:W-:Y:S05]  /*4320*/  BSYNC B2 ;  /* 0x0000000000027941 */ /* 0x000fea0003800000 */
.L_x_19341:
        /* <DEDUP_REMOVED lines=16> */
.L_x_19347:
[----:B------:R-:W-:Y:S05]  /*4430*/  BSYNC B3 ;  /* 0x0000000000037941 */ /* 0x000fea0003800000 */
.L_x_19346:
        /* <DEDUP_REMOVED lines=44> */
.L_x_19345:
[----:B------:R-:W-:Y:S05]  /*4700*/  BSYNC B2 ;  /* 0x0000000000027941 */ /* 0x000fea0003800000 */
.L_x_19344:
        /* <DEDUP_REMOVED lines=10> */
.L_x_19340:
[----:B------:R-:W-:Y:S05]  /*47b0*/  BSYNC B1 ;  /* 0x0000000000017941 */ /* 0x000fea0003800000 */
.L_x_19339:
        /* <DEDUP_REMOVED lines=15> */
.L_x_19349:
[----:B------:R-:W-:Y:S05]  /*48b0*/  BSYNC B1 ;  /* 0x0000000000017941 */ /* 0x000fea0003800000 */
.L_x_19348:
[----:B------:R-:W-:Y:S02]  /*48c0*/  IADD3 R155, R155, 0x100, RZ ;  /* 0x000001009b9b7810 */ /* 0x000fe40007ffe0ff */
[----:B------:R-:W-:Y:S02]  /*48d0*/  IADD3 R153, R153, 0x100, RZ ;  /* 0x0000010099997810 */ /* 0x000fe40007ffe0ff */
.L_x_19311:
[----:B------:R-:W-:Y:S05]  /*48e0*/  BSYNC B0 ;  /* 0x0000000000007941 */ /* 0x000fea0003800000 */
.L_x_19310:
        /* <DEDUP_REMOVED lines=30> */
.L_x_19355:
[----:B------:R-:W-:Y:S02]  /*4ad0*/  IMAD.MOV.U32 R159, RZ, RZ, R156 ;  /* 0x000000ffff9f7224 */ /* 0x000fe400078e009c */
.L_x_19356:
[----:B------:R-:W-:Y:S05]  /*4ae0*/  BSYNC B2 ;  /* 0x0000000000027941 */ /* 0x000fea0003800000 */
.L_x_19354:
        /* <DEDUP_REMOVED lines=16> */
.L_x_19360:
[----:B------:R-:W-:Y:S05]  /*4bf0*/  BSYNC B3 ;  /* 0x0000000000037941 */ /* 0x000fea0003800000 */
.L_x_19359:
        /* <DEDUP_REMOVED lines=43> */
.L_x_19358:
[----:B------:R-:W-:Y:S05]  /*4eb0*/  BSYNC B2 ;  /* 0x0000000000027941 */ /* 0x000fea0003800000 */
.L_x_19357:
        /* <DEDUP_REMOVED lines=10> */
.L_x_19353:
[----:B0-----:R-:W-:Y:S05]  /*4f60*/  BSYNC B1 ;  /* 0x0000000000017941 */ /* 0x001fea0003800000 */
.L_x_19352:
        /* <DEDUP_REMOVED lines=18> */
.L_x_19364:
[----:B------:R-:W-:Y:S02]  /*5090*/  MOV R157, R156 ;  /* 0x0000009c009d7202 */ /* 0x000fe40000000f00 */
.L_x_19365:
[----:B------:R-:W-:Y:S05]  /*50a0*/  BSYNC B2 ;  /* 0x0000000000027941 */ /* 0x000fea0003800000 */
.L_x_19363:
        /* <DEDUP_REMOVED lines=16> */
.L_x_19369:
[----:B------:R-:W-:Y:S05]  /*51b0*/  BSYNC B3 ;  /* 0x0000000000037941 */ /* 0x000fea0003800000 */
.L_x_19368:
        /* <DEDUP_REMOVED lines=44> */
.L_x_19367:
[----:B------:R-:W-:Y:S05]  /*5480*/  BSYNC B2 ;  /* 0x0000000000027941 */ /* 0x000fea0003800000 */
.L_x_19366:
[----:B------:R-:W0:Y:S01]  /*5490*/  I2F.U32 R73, R157 ;  /* 0x0000009d00497306 */ /* 0x000e220000201000 */
[----:B------:R-:W-:Y:S02]  /*54a0*/  IMAD.MOV.U32 R74, RZ, RZ, 0x2f800000 ;  /* 0x2f800000ff4a7424 */ /* 0x000fe400078e00ff */
[----:B-----5:R-:W-:Y:S02]  /*54b0*/  FMUL.FTZ R88, R65, c[0x0][0x1ec] ;  /* 0x00007b0041587a20 */ /* 0x020fe40000410000 */
[----:B0-----:R-:W-:-:S02]  /*54c0*/  FFMA.FTZ R73, R73, R74, 1.1641532182693481445e-10 ;  /* 0x2f00000049497423 */ /* 0x001fc4000001004a */
[----:B------:R-:W-:-:S03]  /*54d0*/  FMUL.FTZ R74, R88, c[0x0][0x1e8] ;  /* 0x00007a00584a7a20 */ /* 0x000fc60000410000 */
[----:B------:R-:W-:-:S04]  /*54e0*/  FSETP.GTU.FTZ.AND P5, PT, R73, c[0x0][0x1e4], PT ;  /* 0x0000790049007a0b */ /* 0x000fc80003fbc000 */
[----:B------:R-:W-:Y:S02]  /*54f0*/  FSEL R74, R74, RZ, !P5 ;  /* 0x000000ff4a4a7208 */ /* 0x000fe40006800000 */
[----:B------:R-:W-:-:S03]  /*5500*/  SEL R140, RZ, 0x1, P5 ;  /* 0x00000001ff8c7807 */ /* 0x000fc60002800000 */
[----:B------:R-:W-:-:S04]  /*5510*/  FMUL.FTZ R73, R47, R74 ;  /* 0x0000004a2f497220 */ /* 0x000fc80000410000 */
[----:B------:R-:W-:Y:S02]  /*5520*/  @P3 FADD.FTZ R73, R57, R73 ;  /* 0x0000004939493221 */ /* 0x000fe40000010000 */
.L_x_19362:
[----:B------:R-:W-:Y:S05]  /*5530*/  BSYNC B1 ;  /* 0x0000000000017941 */ /* 0x000fea0003800000 */
.L_x_19361:
        /* <DEDUP_REMOVED lines=18> */
.L_x_19373:
[----:B------:R-:W-:Y:S02]  /*5660*/  MOV R157, R156 ;  /* 0x0000009c009d7202 */ /* 0x000fe40000000f00 */
.L_x_19374:
[----:B------:R-:W-:Y:S05]  /*5670*/  BSYNC B2 ;  /* 0x0000000000027941 */ /* 0x000fea0003800000 */
.L_x_19372:
        /* <DEDUP_REMOVED lines=16> */
.L_x_19378:
[----:B------:R-:W-:Y:S05]  /*5780*/  BSYNC B3 ;  /* 0x0000000000037941 */ /* 0x000fea0003800000 */
.L_x_19377:
        /* <DEDUP_REMOVED lines=44> */
.L_x_19376:
[----:B------:R-:W-:Y:S05]  /*5a50*/  BSYNC B2 ;  /* 0x0000000000027941 */ /* 0x000fea0003800000 */
.L_x_19375:
        /* <DEDUP_REMOVED lines=10> */
.L_x_19371:
[----:B------:R-:W-:Y:S05]  /*5b00*/  BSYNC B1 ;  /* 0x0000000000017941 */ /* 0x000fea0003800000 */
.L_x_19370:
        /* <DEDUP_REMOVED lines=18> */
.L_x_19382:
[----:B------:R-:W-:Y:S02]  /*5c30*/  MOV R157, R156 ;  /* 0x0000009c009d7202 */ /* 0x000fe40000000f00 */
.L_x_19383:
[----:B------:R-:W-:Y:S05]  /*5c40*/  BSYNC B2 ;  /* 0x0000000000027941 */ /* 0x000fea0003800000 */
.L_x_19381:
        /* <DEDUP_REMOVED lines=16> */
.L_x_19387:
[----:B------:R-:W-:Y:S05]  /*5d50*/  BSYNC B3 ;  /* 0x0000000000037941 */ /* 0x000fea0003800000 */
.L_x_19386:
        /* <DEDUP_REMOVED lines=44> */
.L_x_19385:
[----:B------:R-:W-:Y:S05]  /*6020*/  BSYNC B2 ;  /* 0x0000000000027941 */ /* 0x000fea0003800000 */
.L_x_19384:
        /* <DEDUP_REMOVED lines=10> */
.L_x_19380:
[----:B------:R-:W-:Y:S05]  /*60d0*/  BSYNC B1 ;  /* 0x0000000000017941 */ /* 0x000fea0003800000 */
.L_x_19379:
[----:B------:R-:W-:Y:S01]  /*60e0*/  HFMA2.MMA R88, -RZ, RZ, 0, 9.5367431640625e-07 ;  /* 0x00000010ff587435 */ /* 0x000fe200000001ff */
[----:B------:R-:W-:Y:S09]  /*60f0*/  BSSY B1, `(.L_x_19388) ;  /* 0x000000e000017945 */ /* 0x000ff20003800000 */
[----:B------:R-:W-:-:S05]  /*6100*/  IMAD.WIDE.U32 R88, R155, R88, c[0x0][0x188] ;  /* 0x000062009b587625 */ /* 0x000fca00078e0058 */
[----:B------:R0:W-:Y:S01]  /*6110*/  STG.E.128 [R88.64], R72 ;  /* 0x0000004858007986 */ /* 0x0001e2000c101d04 */
[----:B------:R-:W-:Y:S05]  /*6120*/  @!P2 BRA `(.L_x_19389) ;  /* 0x000000a00000a947 */ /* 0x000fea0003800000 */
[----:B0-----:R-:W-:-:S05]  /*6130*/  IMAD.U32 R88, R141, 0x10000, RZ ;  /* 0x000100008d587824 */ /* 0x001fca00078e00ff */
[----:B------:R-:W-:Y:S02]  /*6140*/  LOP3.LUT R89, R88, 0xff0000, RZ, 0xc0, !PT ;  /* 0x00ff000058597812 */ /* 0x000fe400078ec0ff */
[----:B------:R-:W-:-:S05]  /*6150*/  LOP3.LUT R88, R146, 0xffff, RZ, 0xc0, !PT ;  /* 0x0000ffff92587812 */ /* 0x000fca00078ec0ff */
[----:B------:R-:W-:Y:S01]  /*6160*/  IMAD R88, R88, 0x1000000, R89 ;  /* 0x0100000058587824 */ /* 0x000fe200078e0259 */
[----:B------:R-:W-:-:S05]  /*6170*/  LOP3.LUT R89, R140, 0xff, RZ, 0xc0, !PT ;  /* 0x000000ff8c597812 */ /* 0x000fca00078ec0ff */
[----:B------:R-:W-:Y:S01]  /*6180*/  IMAD R88, R89, 0x100, R88 ;  /* 0x0000010059587824 */ /* 0x000fe200078e0258 */
[----:B------:R-:W-:-:S04]  /*6190*/  LOP3.LUT R89, R139, 0xff, RZ, 0xc0, !PT ;  /* 0x000000ff8b597812 */ /* 0x000fc800078ec0ff */
[----:B------:R-:W-:Y:S01]  /*61a0*/  IADD3 R91, R88, R89, RZ ;  /* 0x00000059585b7210 */ /* 0x000fe20007ffe0ff */
[----:B------:R-:W-:-:S05]  /*61b0*/  IMAD.WIDE.U32 R88, R153, R154, c[0x0][0x190] ;  /* 0x0000640099587625 */ /* 0x000fca00078e009a */
[----:B------:R0:W-:Y:S02]  /*61c0*/  STG.E [R88.64], R91 ;  /* 0x0000005b58007986 */ /* 0x0001e4000c101904 */
.L_x_19389:
[----:B------:R-:W-:Y:S05]  /*61d0*/  BSYNC B1 ;  /* 0x0000000000017941 */ /* 0x000fea0003800000 */
.L_x_19388:
[----:B------:R-:W-:Y:S02]  /*61e0*/  IADD3 R155, R155, 0x100, RZ ;  /* 0x000001009b9b7810 */ /* 0x000fe40007ffe0ff */
[----:B------:R-:W-:Y:S02]  /*61f0*/  IADD3 R153, R153, 0x100, RZ ;  /* 0x0000010099997810 */ /* 0x000fe40007ffe0ff */
.L_x_19351:
[----:B------:R-:W-:Y:S05]  /*6200*/  BSYNC B0 ;  /* 0x0000000000007941 */ /* 0x000fea0003800000 */
.L_x_19350:
        /* <DEDUP_REMOVED lines=30> */
.L_x_19395:
[----:B------:R-:W-:Y:S02]  /*63f0*/  IMAD.MOV.U32 R159, RZ, RZ, R156 ;  /* 0x000000ffff9f7224 */ /* 0x000fe400078e009c */
.L_x_19396:
[----:B------:R-:W-:Y:S05]  /*6400*/  BSYNC B2 ;  /* 0x0000000000027941 */ /* 0x000fea0003800000 */
.L_x_19394:
        /* <DEDUP_REMOVED lines=16> */
.L_x_19400:
[----:B------:R-:W-:Y:S05]  /*6510*/  BSYNC B3 ;  /* 0x0000000000037941 */ /* 0x000fea0003800000 */
.L_x_19399:
        /* <DEDUP_REMOVED lines=43> */
.L_x_19398:
[----:B------:R-:W-:Y:S05]  /*67d0*/  BSYNC B2 ;  /* 0x0000000000027941 */ /* 0x000fea0003800000 */
.L_x_19397:
        /* <DEDUP_REMOVED lines=10> */
.L_x_19393:
[----:B-1----:R-:W-:Y:S05]  /*6880*/  BSYNC B1 ;  /* 0x0000000000017941 */ /* 0x002fea0003800000 */
.L_x_19392:
        /* <DEDUP_REMOVED lines=18> */
.L_x_19404:
[----:B------:R-:W-:Y:S02]  /*69b0*/  IMAD.MOV.U32 R157, RZ, RZ, R156 ;  /* 0x000000ffff9d7224 */ /* 0x000fe400078e009c */
.L_x_19405:
[----:B------:R-:W-:Y:S05]  /*69c0*/  BSYNC B2 ;  /* 0x0000000000027941 */ /* 0x000fea0003800000 */
.L_x_19403:
        /* <DEDUP_REMOVED lines=16> */
.L_x_19409:
[----:B------:R-:W-:Y:S05]  /*6ad0*/  BSYNC B3 ;  /* 0x0000000000037941 */ /* 0x000fea0003800000 */
.L_x_19408:
        /* <DEDUP_REMOVED lines=44> */
.L_x_19407:
[----:B------:R-:W-:Y:S05]  /*6da0*/  BSYNC B2 ;  /* 0x0000000000027941 */ /* 0x000fea0003800000 */
.L_x_19406:
        /* <DEDUP_REMOVED lines=10> */
.L_x_19402:
[----:B------:R-:W-:Y:S05]  /*6e50*/  BSYNC B1 ;  /* 0x0000000000017941 */ /* 0x000fea0003800000 */
.L_x_19401:
        /* <DEDUP_REMOVED lines=18> */
.L_x_19413:
[----:B------:R-:W-:Y:S02]  /*6f80*/  IMAD.MOV.U32 R157, RZ, RZ, R156 ;  /* 0x000000ffff9d7224 */ /* 0x000fe400078e009c */
.L_x_19414:
[----:B------:R-:W-:Y:S05]  /*6f90*/  BSYNC B2 ;  /* 0x0000000000027941 */ /* 0x000fea0003800000 */
.L_x_19412:
        /* <DEDUP_REMOVED lines=16> */
.L_x_19418:
[----:B------:R-:W-:Y:S05]  /*70a0*/  BSYNC B3 ;  /* 0x0000000000037941 */ /* 0x000fea0003800000 */
.L_x_19417:
        /* <DEDUP_REMOVED lines=44> */
.L_x_19416:
[----:B------:R-:W-:Y:S05]  /*7370*/  BSYNC B2 ;  /* 0x0000000000027941 */ /* 0x000fea0003800000 */
.L_x_19415:
        /* <DEDUP_REMOVED lines=10> */
.L_x_19411:
[----:B------:R-:W-:Y:S05]  /*7420*/  BSYNC B1 ;  /* 0x0000000000017941 */ /* 0x000fea0003800000 */
.L_x_19410:
        /* <DEDUP_REMOVED lines=18> */
.L_x_19422:
[----:B------:R-:W-:Y:S02]  /*7550*/  IMAD.MOV.U32 R157, RZ, RZ, R156 ;  /* 0x000000ffff9d7224 */ /* 0x000fe400078e009c */
.L_x_19423:
[----:B------:R-:W-:Y:S05]  /*7560*/  BSYNC B2 ;  /* 0x0000000000027941 */ /* 0x000fea0003800000 */
.L_x_19421:
        /* <DEDUP_REMOVED lines=16> */
.L_x_19427:
[----:B------:R-:W-:Y:S05]  /*7670*/  BSYNC B3 ;  /* 0x0000000000037941 */ /* 0x000fea0003800000 */
.L_x_19426:
        /* <DEDUP_REMOVED lines=44> */
.L_x_19425:
[----:B------:R-:W-:Y:S05]  /*7940*/  BSYNC B2 ;  /* 0x0000000000027941 */ /* 0x000fea0003800000 */
.L_x_19424:
        /* <DEDUP_REMOVED lines=10> */
.L_x_19420:
[----:B------:R-:W-:Y:S05]  /*79f0*/  BSYNC B1 ;  /* 0x0000000000017941 */ /* 0x000fea0003800000 */
.L_x_19419:
        /* <DEDUP_REMOVED lines=15> */
.L_x_19429:
[----:B------:R-:W-:Y:S05]  /*7af0*/  BSYNC B1 ;  /* 0x0000000000017941 */ /* 0x000fea0003800000 */
.L_x_19428:
[----:B------:R-:W-:Y:S02]  /*7b00*/  IADD3 R155, R155, 0x100, RZ ;  /* 0x000001009b9b7810 */ /* 0x000fe40007ffe0ff */
[----:B------:R-:W-:Y:S02]  /*7b10*/  IADD3 R153, R153, 0x100, RZ ;  /* 0x0000010099997810 */ /* 0x000fe40007ffe0ff */
.L_x_19391:
[----:B------:R-:W-:Y:S05]  /*7b20*/  BSYNC B0 ;  /* 0x0000000000007941 */ /* 0x000fea0003800000 */
.L_x_19390:
        /* <DEDUP_REMOVED lines=30> */
.L_x_19435:
[----:B------:R-:W-:Y:S02]  /*7d10*/  IMAD.MOV.U32 R159, RZ, RZ, R156 ;  /* 0x000000ffff9f7224 */ /* 0x000fe400078e009c */
.L_x_19436:
[----:B------:R-:W-:Y:S05]  /*7d20*/  BSYNC B2 ;  /* 0x0000000000027941 */ /* 0x000fea0003800000 */
.L_x_19434:
        /* <DEDUP_REMOVED lines=16> */
.L_x_19440:
[----:B------:R-:W-:Y:S05]  /*7e30*/  BSYNC B3 ;  /* 0x0000000000037941 */ /* 0x000fea0003800000 */
.L_x_19439:
        /* <DEDUP_REMOVED lines=43> */
.L_x_19438:
[----:B------:R-:W-:Y:S05]  /*80f0*/  BSYNC B2 ;  /* 0x0000000000027941 */ /* 0x000fea0003800000 */
.L_x_19437:
        /* <DEDUP_REMOVED lines=10> */
.L_x_19433:
[----:B0-----:R-:W-:Y:S05]  /*81a0*/  BSYNC B1 ;  /* 0x0000000000017941 */ /* 0x001fea0003800000 */
.L_x_19432:
        /* <DEDUP_REMOVED lines=18> */
.L_x_19444:
[----:B------:R-:W-:Y:S02]  /*82d0*/  MOV R157, R156 ;  /* 0x0000009c009d7202 */ /* 0x000fe40000000f00 */
.L_x_19445:
[----:B------:R-:W-:Y:S05]  /*82e0*/  BSYNC B2 ;  /* 0x0000000000027941 */ /* 0x000fea0003800000 */
.L_x_19443:
        /* <DEDUP_REMOVED lines=16> */
.L_x_19449:
[----:B------:R-:W-:Y:S05]  /*83f0*/  BSYNC B3 ;  /* 0x0000000000037941 */ /* 0x000fea0003800000 */
.L_x_19448:
        /* <DEDUP_REMOVED lines=44> */
.L_x_19447:
[----:B------:R-:W-:Y:S05]  /*86c0*/  BSYNC B2 ;  /* 0x0000000000027941 */ /* 0x000fea0003800000 */
.L_x_19446:
        /* <DEDUP_REMOVED lines=10> */
.L_x_19442:
[----:B------:R-:W-:Y:S05]  /*8770*/  BSYNC B1 ;  /* 0x0000000000017941 */ /* 0x000fea0003800000 */
.L_x_19441:
        /* <DEDUP_REMOVED lines=18> */
.L_x_19453:
[----:B------:R-:W-:Y:S02]  /*88a0*/  MOV R157, R156 ;  /* 0x0000009c009d7202 */ /* 0x000fe40000000f00 */
.L_x_19454:
[----:B------:R-:W-:Y:S05]  /*88b0*/  BSYNC B2 ;  /* 0x0000000000027941 */ /* 0x000fea0003800000 */
.L_x_19452:
        /* <DEDUP_REMOVED lines=16> */
.L_x_19458:
[----:B------:R-:W-:Y:S05]  /*89c0*/  BSYNC B3 ;  /* 0x0000000000037941 */ /* 0x000fea0003800000 */
.L_x_19457:
        /* <DEDUP_REMOVED lines=44> */
.L_x_19456:
[----:B------:R-:W-:Y:S05]  /*8c90*/  BSYNC B2 ;  /* 0x0000000000027941 */ /* 0x000fea0003800000 */
.L_x_19455:
        /* <DEDUP_REMOVED lines=10> */
.L_x_19451:
[----:B------:R-:W-:Y:S05]  /*8d40*/  BSYNC B1 ;  /* 0x0000000000017941 */ /* 0x000fea0003800000 */
.L_x_19450:
        /* <DEDUP_REMOVED lines=18> */
.L_x_19462:
[----:B------:R-:W-:Y:S02]  /*8e70*/  MOV R157, R156 ;  /* 0x0000009c009d7202 */ /* 0x000fe40000000f00 */
.L_x_19463:
[----:B------:R-:W-:Y:S05]  /*8e80*/  BSYNC B2 ;  /* 0x0000000000027941 */ /* 0x000fea0003800000 */
.L_x_19461:
        /* <DEDUP_REMOVED lines=16> */
.L_x_19467:
[----:B------:R-:W-:Y:S05]  /*8f90*/  BSYNC B3 ;  /* 0x0000000000037941 */ /* 0x000fea0003800000 */
.L_x_19466:
        /* <DEDUP_REMOVED lines=44> */
.L_x_19465:
[----:B------:R-:W-:Y:S05]  /*9260*/  BSYNC B2 ;  /* 0x0000000000027941 */ /* 0x000fea0003800000 */
.L_x_19464:
        /* <DEDUP_REMOVED lines=10> */
.L_x_19460:
[----:B------:R-:W-:Y:S05]  /*9310*/  BSYNC B1 ;  /* 0x0000000000017941 */ /* 0x000fea0003800000 */
.L_x_19459:
        /* <DEDUP_REMOVED lines=15> */
.L_x_19469:
[----:B------:R-:W-:Y:S05]  /*9410*/  BSYNC B1 ;  /* 0x0000000000017941 */ /* 0x000fea0003800000 */
.L_x_19468:
[----:B------:R-:W-:Y:S02]  /*9420*/  IADD3 R155, R155, 0x100, RZ ;  /* 0x000001009b9b7810 */ /* 0x000fe40007ffe0ff */
[----:B------:R-:W-:Y:S02]  /*9430*/  IADD3 R153, R153, 0x100, RZ ;  /* 0x0000010099997810 */ /* 0x000fe40007ffe0ff */
.L_x_19431:
[----:B------:R-:W-:Y:S05]  /*9440*/  BSYNC B0 ;  /* 0x0000000000007941 */ /* 0x000fea0003800000 */
.L_x_19430:
        /* <DEDUP_REMOVED lines=29> */
.L_x_19475:
[----:B------:R-:W-:Y:S02]  /*9620*/  IMAD.MOV.U32 R151, RZ, RZ, R156 ;  /* 0x000000ffff977224 */ /* 0x000fe400078e009c */
.L_x_19476:
[----:B------:R-:W-:Y:S05]  /*9630*/  BSYNC B2 ;  /* 0x0000000000027941 */ /* 0x000fea0003800000 */
.L_x_19474:
        /* <DEDUP_REMOVED lines=16> */
.L_x_19480:
[----:B------:R-:W-:Y:S05]  /*9740*/  BSYNC B3 ;  /* 0x0000000000037941 */ /* 0x000fea0003800000 */
.L_x_19479:
        /* <DEDUP_REMOVED lines=42> */
.L_x_19478:
[----:B------:R-:W-:Y:S05]  /*99f0*/  BSYNC B2 ;  /* 0x0000000000027941 */ /* 0x000fea0003800000 */
.L_x_19477:
        /* <DEDUP_REMOVED lines=10> */
.L_x_19473:
[----:B0-----:R-:W-:Y:S05]  /*9aa0*/  BSYNC B1 ;  /* 0x0000000000017941 */ /* 0x001fea0003800000 */
.L_x_19472:
        /* <DEDUP_REMOVED lines=18> */
.L_x_19484:
[----:B------:R-:W-:Y:S02]  /*9bd0*/  IMAD.MOV.U32 R151, RZ, RZ, R156 ;  /* 0x000000ffff977224 */ /* 0x000fe400078e009c */
.L_x_19485:
[----:B------:R-:W-:Y:S05]  /*9be0*/  BSYNC B2 ;  /* 0x0000000000027941 */ /* 0x000fea0003800000 */
.L_x_19483:
        /* <DEDUP_REMOVED lines=16> */
.L_x_19489:
[----:B------:R-:W-:Y:S05]  /*9cf0*/  BSYNC B3 ;  /* 0x0000000000037941 */ /* 0x000fea0003800000 */
.L_x_19488:
        /* <DEDUP_REMOVED lines=43> */
.L_x_19487:
[----:B------:R-:W-:Y:S05]  /*9fb0*/  BSYNC B2 ;  /* 0x0000000000027941 */ /* 0x000fea0003800000 */
.L_x_19486:
        /* <DEDUP_REMOVED lines=10> */
.L_x_19482:
[----:B------:R-:W-:Y:S05]  /*a060*/  BSYNC B1 ;  /* 0x0000000000017941 */ /* 0x000fea0003800000 */
.L_x_19481:
        /* <DEDUP_REMOVED lines=18> */
.L_x_19493:
[----:B------:R-:W-:Y:S02]  /*a190*/  MOV R151, R156 ;  /* 0x0000009c00977202 */ /* 0x000fe40000000f00 */
.L_x_19494:
[----:B------:R-:W-:Y:S05]  /*a1a0*/  BSYNC B2 ;  /* 0x0000000000027941 */ /* 0x000fea0003800000 */
.L_x_19492:
        /* <DEDUP_REMOVED lines=16> */
.L_x_19498:
[----:B------:R-:W-:Y:S05]  /*a2b0*/  BSYNC B3 ;  /* 0x0000000000037941 */ /* 0x000fea0003800000 */
.L_x_19497:
        /* <DEDUP_REMOVED lines=43> */
.L_x_19496:
[----:B------:R-:W-:Y:S05]  /*a570*/  BSYNC B2 ;  /* 0x0000000000027941 */ /* 0x000fea0003800000 */
.L_x_19495:
        /* <DEDUP_REMOVED lines=10> */
.L_x_19491:
[----:B------:R-:W-:Y:S05]  /*a620*/  BSYNC B1 ;  /* 0x0000000000017941 */ /* 0x000fea0003800000 */
.L_x_19490:
        /* <DEDUP_REMOVED lines=18> */
.L_x_19502:
[----:B------:R-:W-:Y:S02]  /*a750*/  IMAD.MOV.U32 R151, RZ, RZ, R156 ;  /* 0x000000ffff977224 */ /* 0x000fe400078e009c */
.L_x_19503:
[----:B------:R-:W-:Y:S05]  /*a760*/  BSYNC B2 ;  /* 0x0000000000027941 */ /* 0x000fea0003800000 */
.L_x_19501:
        /* <DEDUP_REMOVED lines=16> */
.L_x_19507:
[----:B------:R-:W-:Y:S05]  /*a870*/  BSYNC B3 ;  /* 0x0000000000037941 */ /* 0x000fea0003800000 */
.L_x_19506:
        /* <DEDUP_REMOVED lines=44> */
.L_x_19505:
[----:B------:R-:W-:Y:S05]  /*ab40*/  BSYNC B2 ;  /* 0x0000000000027941 */ /* 0x000fea0003800000 */
.L_x_19504:
        /* <DEDUP_REMOVED lines=10> */
.L_x_19500:
[----:B------:R-:W-:Y:S05]  /*abf0*/  BSYNC B1 ;  /* 0x0000000000017941 */ /* 0x000fea0003800000 */
.L_x_19499:
[----:B------:R-:W-:-:S04]  /*ac00*/  IMAD.MOV.U32 R88, RZ, RZ, 0x10 ;  /* 0x00000010ff587424 */ /* 0x000fc800078e00ff */
[----:B------:R-:W-:-:S05]  /*ac10*/  IMAD.WIDE.U32 R88, R155, R88, c[0x0][0x188] ;  /* 0x000062009b587625 */ /* 0x000fca00078e0058 */
[----:B------:R0:W-:Y:S01]  /*ac20*/  STG.E.128 [R88.64], R84 ;  /* 0x0000005458007986 */ /* 0x0001e2000c101d04 */
[----:B------:R-:W-:Y:S05]  /*ac30*/  @!P2 BRA `(.L_x_19471) ;  /* 0x000000a00000a947 */ /* 0x000fea0003800000 */
[----:B0-----:R-:W-:Y:S01]  /*ac40*/  SHF.L.U32 R89, R141, 0x10, RZ ;  /* 0x000000108d597819 */ /* 0x001fe200000006ff */
[----:B------:R-:W-:Y:S01]  /*ac50*/  IMAD.WIDE.U32 R154, R153, R154, c[0x0][0x190] ;  /* 0x00006400999a7625 */ /* 0x000fe200078e009a */
[----:B------:R-:W-:Y:S02]  /*ac60*/  LOP3.LUT R88, R146, 0xffff, RZ, 0xc0, !PT ;  /* 0x0000ffff92587812 */ /* 0x000fe400078ec0ff */
[----:B------:R-:W-:-:S05]  /*ac70*/  LOP3.LUT R89, R89, 0xff0000, RZ, 0xc0, !PT ;  /* 0x00ff000059597812 */ /* 0x000fca00078ec0ff */
[----:B------:R-:W-:Y:S01]  /*ac80*/  IMAD R88, R88, 0x1000000, R89 ;  /* 0x0100000058587824 */ /* 0x000fe200078e0259 */
[----:B------:R-:W-:-:S05]  /*ac90*/  LOP3.LUT R89, R140, 0xff, RZ, 0xc0, !PT ;  /* 0x000000ff8c597812 */ /* 0x000fca00078ec0ff */
[----:B------:R-:W-:Y:S01]  /*aca0*/  IMAD R88, R89, 0x100, R88 ;  /* 0x0000010059587824 */ /* 0x000fe200078e0258 */
[----:B------:R-:W-:-:S05]  /*acb0*/  LOP3.LUT R89, R139, 0xff, RZ, 0xc0, !PT ;  /* 0x000000ff8b597812 */ /* 0x000fca00078ec0ff */
[----:B------:R-:W-:-:S05]  /*acc0*/  IMAD.IADD R89, R88, 0x1, R89 ;  /* 0x0000000158597824 */ /* 0x000fca00078e0259 */
[----:B------:R0:W-:Y:S02]  /*acd0*/  STG.E [R154.64], R89 ;  /* 0x000000599a007986 */ /* 0x0001e4000c101904 */
.L_x_19471:
[----:B------:R-:W-:Y:S05]  /*ace0*/  BSYNC B0 ;  /* 0x0000000000007941 */ /* 0x000fea0003800000 */
.L_x_19470:
        /* <DEDUP_REMOVED lines=36> */
.L_x_19524:
        /* <DEDUP_REMOVED lines=69> */
.L_x_19525:
        /* <DEDUP_REMOVED lines=11> */
[----:B------:R-:W-:Y:S02]  /*b430*/  @!P2 IMAD.IADD R153, R151, 0x1, R154 ;  /* 0x000000019799a824 */ /* 0x000fe400078e029a */
[----:B------:R-:W-:Y:S02]  /*b440*/  IMAD.MOV.U32 R151, RZ, RZ, RZ ;  /* 0x000000ffff977224 */ /* 0x000fe400078e00ff */
[----:B------:R-:W-:Y:S01]  /*b450*/  @!P2 IMAD.MOV.U32 R151, RZ, RZ, R138 ;  /* 0x000000ffff97a224 */ /* 0x000fe200078e008a */
[----:B------:R-:W-:Y:S03]  /*b460*/  BSSY B0, `(.L_x_19510) ;  /* 0x00000bf000007945 */ /* 0x000fe60003800000 */
[----:B------:R-:W-:Y:S01]  /*b470*/  I2F R163, R151 ;  /* 0x0000009700a37306 */ /* 0x000fe20000201400 */
[----:B------:R-:W1:Y:S01]  /*b480*/  @!P2 LDS.64 R88, [R153.X8] ;  /* 0x000000009958a984 */ /* 0x000e620000008a00 */
[----:B------:R-:W-:-:S13]  /*b490*/  LOP3.LUT P2, RZ, R90, 0x1f, R0, 0xf8, !PT ;  /* 0x0000001f5aff7812 */ /* 0x000fda000784f800 */
[----:B------:R-:W-:-:S04]  /*b4a0*/  @!P2 LEA R154, P3, R15, c[0x0][0x1a0], 0x2 ;  /* 0x000068000f9aaa11 */ /* 0x000fc800078610ff */
[C---:B0-----:R-:W-:Y:S02]  /*b4b0*/  @!P2 LEA.HI.X R155, R15.reuse, c[0x0][0x1a4], R152, 0x2, P3 ;  /* 0x000069000f9baa11 */ /* 0x041fe400018f1498 */
[----:B------:R-:W-:-:S04]  /*b4c0*/  @!P2 LEA R90, P3, R15, c[0x0][0x1a8], 0x2 ;  /* 0x00006a000f5aaa11 */ /* 0x000fc800078610ff */
[----:B------:R-:W-:Y:S02]  /*b4d0*/  @!P2 LEA.HI.X R91, R15, c[0x0][0x1ac], R152, 0x2, P3 ;  /* 0x00006b000f5baa11 */ /* 0x000fe400018f1498 */
[----:B------:R-:W0:Y:S01]  /*b4e0*/  SHFL.DOWN PT, R152, R151, 0x4, 0x1f ;  /* 0x08801f0097987f89 */ /* 0x000e2200000e0000 */
[----:B------:R-:W-:-:S03]  /*b4f0*/  ISETP.NE.AND P3, PT, RZ, UR6, PT ;  /* 0x00000006ff007c0c */ /* 0x000fc6000bf65270 */
[----:B-1----:R-:W1:Y:S04]  /*b500*/  SHFL.DOWN PT, R157, R88, 0x4, 0x1f ;  /* 0x08801f00589d7f89 */ /* 0x002e6800000e0000 */
[----:B------:R-:W2:Y:S01]  /*b510*/  SHFL.DOWN PT, R160, R89, 0x4, 0x1f ;  /* 0x08801f0059a07f89 */ /* 0x000ea200000e0000 */
[----:B0-----:R-:W-:Y:S02]  /*b520*/  IADD3 R159, R152, R151, RZ ;  /* 0x00000097989f7210 */ /* 0x001fe40007ffe0ff */
[----:B------:R-:W0:Y:S03]  /*b530*/  I2F R152, R152 ;  /* 0x0000009800987306 */ /* 0x000e260000201400 */
[----:B------:R-:W3:Y:S05]  /*b540*/  SHFL.DOWN PT, R164, R159, 0x2, 0x1f ;  /* 0x08401f009fa47f89 */ /* 0x000eea00000e0000 */
[----:B------:R-:W4:Y:S01]  /*b550*/  I2F R153, R159 ;  /* 0x0000009f00997306 */ /* 0x000f220000201400 */
[----:B-1----:R-:W-:-:S02]  /*b560*/  FADD.FTZ R162, -R157, R88 ;  /* 0x000000589da27221 */ /* 0x002fc40000010100 */
[----:B0-----:R-:W-:Y:S02]  /*b570*/  FMUL.FTZ R157, R157, R152 ;  /* 0x000000989d9d7220 */ /* 0x001fe40000410000 */
[----:B------:R-:W-:Y:S02]  /*b580*/  FMUL.FTZ R162, R162, R162 ;  /* 0x000000a2a2a27220 */ /* 0x000fe40000410000 */
[----:B------:R-:W-:Y:S02]  /*b590*/  FFMA.FTZ R88, R163, R88, R157 ;  /* 0x00000058a3587223 */ /* 0x000fe4000001009d */
[----:B------:R-:W-:Y:S01]  /*b5a0*/  FMUL.FTZ R162, R162, R163 ;  /* 0x000000a3a2a27220 */ /* 0x000fe20000410000 */
[----:B----4-:R-:W0:Y:S01]  /*b5b0*/  MUFU.RCP R161, R153 ;  /* 0x0000009900a17308 */ /* 0x010e220000001000 */
[----:B--2---:R-:W-:Y:S02]  /*b5c0*/  FADD.FTZ R160, R160, R89 ;  /* 0x00000059a0a07221 */ /* 0x004fe40000010000 */
[----:B---3--:R-:W-:-:S02]  /*b5d0*/  IMAD.IADD R159, R159, 0x1, R164 ;  /* 0x000000019f9f7824 */ /* 0x008fc400078e02a4 */
[----:B------:R-:W-:-:S03]  /*b5e0*/  FMUL.FTZ R162, R162, R152 ;  /* 0x00000098a2a27220 */ /* 0x000fc60000410000 */
[----:B------:R-:W1:Y:S01]  /*b5f0*/  I2F R152, R159 ;  /* 0x0000009f00987306 */ /* 0x000e620000201400 */
[----:B------:R-:W2:Y:S01]  /*b600*/  SHFL.DOWN PT, R168, R159, 0x1, 0x1f ;  /* 0x08201f009fa87f89 */ /* 0x000ea200000e0000 */
[----:B0-----:R-:W-:-:S06]  /*b610*/  FMUL.FTZ R88, R161, R88 ;  /* 0x00000058a1587220 */ /* 0x001fcc0000410000 */
[----:B------:R-:W0:Y:S01]  /*b620*/  I2F R164, R164 ;  /* 0x000000a400a47306 */ /* 0x000e220000201400 */
[----:B------:R-:W-:Y:S01]  /*b630*/  FFMA.FTZ R160, R161, R162, R160 ;  /* 0x000000a2a1a07223 */ /* 0x000fe200000100a0 */
[----:B------:R-:W3:Y:S04]  /*b640*/  SHFL.DOWN PT, R89, R88, 0x2, 0x1f ;  /* 0x08401f0058597f89 */ /* 0x000ee800000e0000 */
[----:B------:R-:W4:Y:S02]  /*b650*/  SHFL.DOWN PT, R151, R160, 0x2, 0x1f ;  /* 0x08401f00a0977f89 */ /* 0x000f2400000e0000 */
[----:B-1----:R-:W1:Y:S01]  /*b660*/  MUFU.RCP R157, R152 ;  /* 0x00000098009d7308 */ /* 0x002e620000001000 */
[----:B--2---:R-:W-:-:S07]  /*b670*/  IMAD.IADD R159, R159, 0x1, R168 ;  /* 0x000000019f9f7824 */ /* 0x004fce00078e02a8 */
[----:B------:R-:W-:Y:S08]  /*b680*/  I2F R168, R168 ;  /* 0x000000a800a87306 */ /* 0x000ff00000201400 */
[----:B------:R-:W2:Y:S01]  /*b690*/  I2F R159, R159 ;  /* 0x0000009f009f7306 */ /* 0x000ea20000201400 */
[----:B---3--:R-:W-:Y:S02]  /*b6a0*/  FADD.FTZ R161, R88, -R89 ;  /* 0x8000005958a17221 */ /* 0x008fe40000010000 */
[----:B0-----:R-:W-:-:S02]  /*b6b0*/  FMUL.FTZ R89, R89, R164 ;  /* 0x000000a459597220 */ /* 0x001fc40000410000 */
[----:B------:R-:W-:Y:S02]  /*b6c0*/  FMUL.FTZ R162, R161, R161 ;  /* 0x000000a1a1a27220 */ /* 0x000fe40000410000 */
[C---:B------:R-:W-:Y:S02]  /*b6d0*/  FFMA.FTZ R166, R153.reuse, R88, R89 ;  /* 0x0000005899a67223 */ /* 0x040fe40000010059 */
[----:B------:R-:W-:Y:S02]  /*b6e0*/  FMUL.FTZ R162, R153, R162 ;  /* 0x000000a299a27220 */ /* 0x000fe40000410000 */
[C---:B-1----:R-:W-:Y:S02]  /*b6f0*/  FMUL.FTZ R89, R157.reuse, R166 ;  /* 0x000000a69d597220 */ /* 0x042fe40000410000 */
[----:B----4-:R-:W-:Y:S02]  /*b700*/  FADD.FTZ R88, R160, R151 ;  /* 0x00000097a0587221 */ /* 0x010fe40000010000 */
[----:B------:R-:W-:Y:S01]  /*b710*/  FMUL.FTZ R162, R162, R164 ;  /* 0x000000a4a2a27220 */ /* 0x000fe20000410000 */
[----:B------:R-:W0:Y:S01]  /*b720*/  SHFL.DOWN PT, R160, R89, 0x1, 0x1f ;  /* 0x08201f0059a07f89 */ /* 0x000e2200000e0000 */
[----:B--2---:R-:W1:Y:S02]  /*b730*/  MUFU.RCP R153, R159 ;  /* 0x0000009f00997308 */ /* 0x004e640000001000 */
[----:B------:R-:W-:-:S05]  /*b740*/  FFMA.FTZ R88, R157, R162, R88 ;  /* 0x000000a29d587223 */ /* 0x000fca0000010058 */
[----:B------:R-:W2:Y:S01]  /*b750*/  SHFL.DOWN PT, R151, R88, 0x1, 0x1f ;  /* 0x08201f0058977f89 */ /* 0x000ea200000e0000 */
[----:B0-----:R-:W-:Y:S02]  /*b760*/  FADD.FTZ R157, R89, -R160 ;  /* 0x800000a0599d7221 */ /* 0x001fe40000010000 */
[----:B------:R-:W-:Y:S02]  /*b770*/  FMUL.FTZ R160, R160, R168 ;  /* 0x000000a8a0a07220 */ /* 0x000fe40000410000 */
[----:B------:R-:W-:Y:S02]  /*b780*/  FMUL.FTZ R157, R157, R157 ;  /* 0x0000009d9d9d7220 */ /* 0x000fe40000410000 */
[C---:B------:R-:W-:Y:S02]  /*b790*/  FFMA.FTZ R160, R152.reuse, R89, R160 ;  /* 0x0000005998a07223 */ /* 0x040fe400000100a0 */
[----:B------:R-:W-:Y:S02]  /*b7a0*/  FMUL.FTZ R157, R152, R157 ;  /* 0x0000009d989d7220 */ /* 0x000fe40000410000 */
[----:B--2---:R-:W-:-:S02]  /*b7b0*/  FADD.FTZ R152, R88, R151 ;  /* 0x0000009758987221 */ /* 0x004fc40000010000 */
[----:B------:R-:W-:Y:S02]  /*b7c0*/  FMUL.FTZ R157, R157, R168 ;  /* 0x000000a89d9d7220 */ /* 0x000fe40000410000 */
[C---:B-1----:R-:W-:Y:S02]  /*b7d0*/  FMUL.FTZ R160, R153.reuse, R160 ;  /* 0x000000a099a07220 */ /* 0x042fe40000410000 */
[----:B------:R-:W-:Y:S02]  /*b7e0*/  FFMA.FTZ R152, R153, R157, R152 ;  /* 0x0000009d99987223 */ /* 0x000fe40000010098 */
[----:B------:R-:W-:Y:S01]  /*b7f0*/  IMAD.MOV.U32 R88, RZ, RZ, c[0x0][0x1e0] ;  /* 0x00007800ff587624 */ /* 0x000fe200078e00ff */
[----:B------:R-:W0:Y:S04]  /*b800*/  SHFL.IDX PT, R151, R160, RZ, 0x1f ;  /* 0x00001fffa0977589 */ /* 0x000e2800000e0000 */
[----:B------:R-:W1:Y:S04]  /*b810*/  SHFL.IDX PT, R89, R152, RZ, 0x1f ;  /* 0x00001fff98597589 */ /* 0x000e6800000e0000 */
[----:B0-----:R0:W-:Y:S01]  /*b820*/  @!P2 STG.E [R154.64], R151 ;  /* 0x000000979a00a986 */ /* 0x0011e2000c101904 */
[----:B-1----:R-:W-:-:S02]  /*b830*/  FFMA.FTZ R88, R89, R88, c[0x0][0x228] ;  /* 0x00008a0059587623 */ /* 0x002fc40000010058 */
[----:B------:R-:W-:-:S05]  /*b840*/  FMUL.FTZ R89, R151, R151 ;  /* 0x0000009797597220 */ /* 0x000fca0000410000 */
[----:B------:R-:W-:-:S05]  /*b850*/  FSEL R89, R89, RZ, P3 ;  /* 0x000000ff59597208 */ /* 0x000fca0001800000 */
        /* <DEDUP_REMOVED lines=14> */
[----:B------:R-:W-:Y:S01]  /*b940*/  HFMA2.MMA R151, -RZ, RZ, 0, 9.5367431640625e-07 ;  /* 0x00000010ff977435 */ /* 0x000fe200000001ff */
[--C-:B------:R-:W-:Y:S02]  /*b950*/  FADD.FTZ R88, R60, -R154.reuse ;  /* 0x8000009a3c587221 */ /* 0x100fe40000010000 */
[--C-:B------:R-:W-:Y:S02]  /*b960*/  FADD.FTZ R89, R61, -R154.reuse ;  /* 0x8000009a3d597221 */ /* 0x100fe40000010000 */
[--C-:B------:R-:W-:Y:S02]  /*b970*/  FADD.FTZ R90, R62, -R154.reuse ;  /* 0x8000009a3e5a7221 */ /* 0x100fe40000010000 */
[----:B------:R-:W-:Y:S02]  /*b980*/  FADD.FTZ R91, R63, -R154 ;  /* 0x8000009a3f5b7221 */ /* 0x000fe40000010000 */
        /* <DEDUP_REMOVED lines=8> */
[C---:B------:R-:W-:Y:S01]  /*ba10*/  IMAD.WIDE.U32 R150, R152.reuse, R151, c[0x0][0x208] ;  /* 0x0000820098967625 */ /* 0x040fe200078e0097 */
[----:B------:R-:W-:-:S04]  /*ba20*/  IADD3 R152, R152, 0x100, RZ ;  /* 0x0000010098987810 */ /* 0x000fc80007ffe0ff */
[----:B------:R0:W-:Y:S03]  /*ba30*/  STG.E.128 [R150.64], R88 ;  /* 0x0000005896007986 */ /* 0x0001e6000c101d04 */
.L_x_19513:
[----:B------:R-:W-:Y:S05]  /*ba40*/  BSYNC B1 ;  /* 0x0000000000017941 */ /* 0x000fea0003800000 */
.L_x_19512:
        /* <DEDUP_REMOVED lines=19> */
.L_x_19515:
[----:B------:R-:W-:Y:S05]  /*bb80*/  BSYNC B1 ;  /* 0x0000000000017941 */ /* 0x000fea0003800000 */
.L_x_19514:
        /* <DEDUP_REMOVED lines=19> */
.L_x_19517:
[----:B------:R-:W-:Y:S05]  /*bcc0*/  BSYNC B1 ;  /* 0x0000000000017941 */ /* 0x000fea0003800000 */
.L_x_19516:
        /* <DEDUP_REMOVED lines=19> */
.L_x_19519:
[----:B------:R-:W-:Y:S05]  /*be00*/  BSYNC B1 ;  /* 0x0000000000017941 */ /* 0x000fea0003800000 */
.L_x_19518:
        /* <DEDUP_REMOVED lines=19> */
.L_x_19521:
[----:B------:R-:W-:Y:S05]  /*bf40*/  BSYNC B1 ;  /* 0x0000000000017941 */ /* 0x000fea0003800000 */
.L_x_19520:
[----:B------:R-:W-:Y:S05]  /*bf50*/  @!P0 BRA `(.L_x_19511) ;  /* 0x000000f000008947 */ /* 0x000fea0003800000 */
[--C-:B0-----:R-:W-:Y:S02]  /*bf60*/  FADD.FTZ R88, R84, -R154.reuse ;  /* 0x8000009a54587221 */ /* 0x101fe40000010000 */
[--C-:B------:R-:W-:Y:S02]  /*bf70*/  FADD.FTZ R89, R85, -R154.reuse ;  /* 0x8000009a55597221 */ /* 0x100fe40000010000 */
[--C-:B------:R-:W-:Y:S02]  /*bf80*/  FADD.FTZ R90, R86, -R154.reuse ;  /* 0x8000009a565a7221 */ /* 0x100fe40000010000 */
[----:B------:R-:W-:Y:S02]  /*bf90*/  FADD.FTZ R91, R87, -R154 ;  /* 0x8000009a575b7221 */ /* 0x000fe40000010000 */
[----:B------:R-:W-:Y:S02]  /*bfa0*/  IMAD.MOV.U32 R151, RZ, RZ, 0x10 ;  /* 0x00000010ff977424 */ /* 0x000fe400078e00ff */
        /* <DEDUP_REMOVED lines=10> */
.L_x_19511:
[----:B0-----:R-:W-:Y:S05]  /*c050*/  BSYNC B0 ;  /* 0x0000000000007941 */ /* 0x001fea0003800000 */
.L_x_19510:
[----:B------:R-:W-:Y:S02]  /*c060*/  LOP3.LUT P2, RZ, R136, 0xff, RZ, 0xc0, !PT ;  /* 0x000000ff88ff7812 */ /* 0x000fe4000784c0ff */
[----:B------:R-:W-:Y:S02]  /*c070*/  IADD3 R15, R15, c[0x0][0x160], RZ ;  /* 0x000058000f0f7a10 */ /* 0x000fe40007ffe0ff */
[----:B------:R-:W-:Y:S02]  /*c080*/  SEL R136, RZ, 0x1, P2 ;  /* 0x00000001ff887807 */ /* 0x000fe40001000000 */
[----:B------:R-:W-:-:S13]  /*c090*/  ISETP.GE.AND P2, PT, R15, c[0x0][0x164], PT ;  /* 0x000059000f007a0c */ /* 0x000fda0003f46270 */
[----:B------:R-:W-:Y:S01]  /*c0a0*/  @P2 CALL.REL.NOINC `(.L_x_19522) ;  /* 0x0000001000002944 */ /* 0x000fe20003c00000 */
[----:B------:R-:W-:Y:S05]  /*c0b0*/  BRA `(.L_x_19523) ;  /* 0xffff552000007947 */ /* 0x000fea000383ffff */
.L_x_19522:
[----:B------:R-:W-:Y:S05]  /*c0c0*/  EXIT ;  /* 0x000000000000794d */ /* 0x000fea0003800000 */
.L_x_19508:
[----:B------:R-:W-:Y:S01]  /*c0d0*/  IMAD.MOV.U32 R160, RZ, RZ, 0x1 ;  /* 0x00000001ffa07424 */ /* 0x000fe200078e00ff */
[----:B------:R-:W-:Y:S01]  /*c0e0*/  MOV R154, 0xffffffff ;  /* 0xffffffff009a7802 */ /* 0x000fe20000000f00 */
[----:B------:R-:W-:Y:S01]  /*c0f0*/  IMAD.MOV.U32 R153, RZ, RZ, 0x1f ;  /* 0x0000001fff997424 */ /* 0x000fe200078e00ff */
[----:B------:R-:W-:Y:S02]  /*c100*/  MOV R90, 0xc120 ;  /* 0x0000c120005a7802 */ /* 0x000fe40000000f00 */
[----:B-----5:R-:W-:Y:S05]  /*c110*/  CALL.REL.NOINC `($__internal_142_$__cuda_sm70_shflsync_bfly_p) ;  /* 0x000006b000007944 */ /* 0x020fea0003c00000 */
[----:B-1----:R-:W-:Y:S01]  /*c120*/  IMAD.MOV.U32 R88, RZ, RZ, R160 ;  /* 0x000000ffff587224 */ /* 0x002fe200078e00a0 */
[----:B0-----:R-:W-:Y:S05]  /*c130*/  BRA `(.L_x_19524) ;  /* 0xffffedf000007947 */ /* 0x001fea000383ffff */
.L_x_19509:
[----:B------:R-:W-:Y:S01]  /*c140*/  IMAD.MOV.U32 R160, RZ, RZ, 0x2 ;  /* 0x00000002ffa07424 */ /* 0x000fe200078e00ff */
[----:B------:R-:W-:Y:S01]  /*c150*/  MOV R154, 0xffffffff ;  /* 0xffffffff009a7802 */ /* 0x000fe20000000f00 */
[----:B------:R-:W-:Y:S01]  /*c160*/  IMAD.MOV.U32 R153, RZ, RZ, 0x1f ;  /* 0x0000001fff997424 */ /* 0x000fe200078e00ff */
[----:B------:R-:W-:Y:S02]  /*c170*/  MOV R90, 0xc190 ;  /* 0x0000c190005a7802 */ /* 0x000fe40000000f00 */
[----:B-----5:R-:W-:Y:S05]  /*c180*/  CALL.REL.NOINC `($__internal_142_$__cuda_sm70_shflsync_bfly_p) ;  /* 0x0000064000007944 */ /* 0x020fea0003c00000 */
[----:B01----:R-:W-:Y:S01]  /*c190*/  FADD.FTZ R89, R89, R160 ;  /* 0x000000a059597221 */ /* 0x003fe20000010000 */
[----:B------:R-:W-:Y:S01]  /*c1a0*/  MOV R90, 0xc1f0 ;  /* 0x0000c1f0005a7802 */ /* 0x000fe20000000f00 */
[----:B------:R-:W-:Y:S02]  /*c1b0*/  IMAD.MOV.U32 R160, RZ, RZ, 0x4 ;  /* 0x00000004ffa07424 */ /* 0x000fe400078e00ff */
[----:B------:R-:W-:-:S02]  /*c1c0*/  IMAD.MOV.U32 R153, RZ, RZ, 0x1f ;  /* 0x0000001fff997424 */ /* 0x000fc400078e00ff */
[----:B------:R-:W-:Y:S02]  /*c1d0*/  IMAD.MOV.U32 R154, RZ, RZ, -0x1 ;  /* 0xffffffffff9a7424 */ /* 0x000fe400078e00ff */
[----:B------:R-:W-:Y:S05]  /*c1e0*/  CALL.REL.NOINC `($__internal_142_$__cuda_sm70_shflsync_bfly_p) ;  /* 0x000005e000007944 */ /* 0x000fea0003c00000 */
[----:B01----:R-:W-:Y:S01]  /*c1f0*/  FADD.FTZ R89, R89, R160 ;  /* 0x000000a059597221 */ /* 0x003fe20000010000 */
[----:B------:R-:W-:Y:S01]  /*c200*/  HFMA2.MMA R160, -RZ, RZ, 0, 4.76837158203125e-07 ;  /* 0x00000008ffa07435 */ /* 0x000fe200000001ff */
[----:B------:R-:W-:Y:S01]  /*c210*/  IMAD.MOV.U32 R153, RZ, RZ, 0x1f ;  /* 0x0000001fff997424 */ /* 0x000fe200078e00ff */
[----:B------:R-:W-:Y:S01]  /*c220*/  MOV R90, 0xc250 ;  /* 0x0000c250005a7802 */ /* 0x000fe20000000f00 */
[----:B------:R-:W-:-:S03]  /*c230*/  IMAD.MOV.U32 R154, RZ, RZ, -0x1 ;  /* 0xffffffffff9a7424 */ /* 0x000fc600078e00ff */
[----:B------:R-:W-:Y:S05]  /*c240*/  CALL.REL.NOINC `($__internal_142_$__cuda_sm70_shflsync_bfly_p) ;  /* 0x0000058000007944 */ /* 0x000fea0003c00000 */
[----:B01----:R-:W-:Y:S01]  /*c250*/  FADD.FTZ R89, R89, R160 ;  /* 0x000000a059597221 */ /* 0x003fe20000010000 */
[----:B------:R-:W-:Y:S01]  /*c260*/  MOV R153, 0x1f ;  /* 0x0000001f00997802 */ /* 0x000fe20000000f00 */
[----:B------:R-:W-:Y:S01]  /*c270*/  IMAD.MOV.U32 R160, RZ, RZ, 0x10 ;  /* 0x00000010ffa07424 */ /* 0x000fe200078e00ff */
[----:B------:R-:W-:Y:S01]  /*c280*/  MOV R90, 0xc2b0 ;  /* 0x0000c2b0005a7802 */ /* 0x000fe20000000f00 */
[----:B------:R-:W-:Y:S02]  /*c290*/  IMAD.MOV.U32 R154, RZ, RZ, -0x1 ;  /* 0xffffffffff9a7424 */ /* 0x000fe400078e00ff */
[----:B------:R-:W-:Y:S05]  /*c2a0*/  CALL.REL.NOINC `($__internal_142_$__cuda_sm70_shflsync_bfly_p) ;  /* 0x0000052000007944 */ /* 0x000fea0003c00000 */
[----:B-1----:R-:W-:Y:S01]  /*c2b0*/  FADD.FTZ R88, R89, R160 ;  /* 0x000000a059587221 */ /* 0x002fe20000010000 */
[----:B0-----:R-:W-:Y:S01]  /*c2c0*/  MOV R154, 0xffffffff ;  /* 0xffffffff009a7802 */ /* 0x001fe20000000f00 */
        /* <DEDUP_REMOVED lines=53> */
[----:B------:R-:W-:Y:S05]  /*c620*/  CALL.REL.NOINC `($__internal_142_$__cuda_sm70_shflsync_bfly_p) ;  /* 0x000001a000007944 */ /* 0x000fea0003c00000 */
[----:B01----:R-:W-:Y:S01]  /*c630*/  FADD.FTZ R89, R89, R160 ;  /* 0x000000a059597221 */ /* 0x003fe20000010000 */
[----:B------:R-:W-:Y:S01]  /*c640*/  MOV R90, 0xc690 ;  /* 0x0000c690005a7802 */ /* 0x000fe20000000f00 */
[----:B------:R-:W-:Y:S02]  /*c650*/  IMAD.MOV.U32 R160, RZ, RZ, 0x2 ;  /* 0x00000002ffa07424 */ /* 0x000fe400078e00ff */
[----:B------:R-:W-:Y:S02]  /*c660*/  IMAD.MOV.U32 R153, RZ, RZ, 0x1f ;  /* 0x0000001fff997424 */ /* 0x000fe400078e00ff */
[----:B------:R-:W-:Y:S02]  /*c670*/  IMAD.MOV.U32 R154, RZ, RZ, -0x1 ;  /* 0xffffffffff9a7424 */ /* 0x000fe400078e00ff */
[----:B------:R-:W-:Y:S05]  /*c680*/  CALL.REL.NOINC `($__internal_142_$__cuda_sm70_shflsync_bfly_p) ;  /* 0x0000014000007944 */ /* 0x000fea0003c00000 */
[----:B01----:R-:W-:Y:S01]  /*c690*/  FADD.FTZ R89, R89, R160 ;  /* 0x000000a059597221 */ /* 0x003fe20000010000 */
[----:B------:R-:W-:Y:S01]  /*c6a0*/  HFMA2.MMA R160, -RZ, RZ, 0, 2.384185791015625e-07 ;  /* 0x00000004ffa07435 */ /* 0x000fe200000001ff */
        /* <DEDUP_REMOVED lines=8> */
[----:B------:R-:W-:-:S02]  /*c730*/  IMAD.MOV.U32 R154, RZ, RZ, -0x1 ;  /* 0xffffffffff9a7424 */ /* 0x000fc400078e00ff */
[----:B------:R-:W-:Y:S05]  /*c740*/  CALL.REL.NOINC `($__internal_142_$__cuda_sm70_shflsync_bfly_p) ;  /* 0x0000008000007944 */ /* 0x000fea0003c00000 */
[----:B-1----:R-:W-:Y:S01]  /*c750*/  FADD.FTZ R155, R89, R160 ;  /* 0x000000a0599b7221 */ /* 0x002fe20000010000 */
[----:B0-----:R-:W-:Y:S01]  /*c760*/  MOV R154, 0xffffffff ;  /* 0xffffffff009a7802 */ /* 0x001fe20000000f00 */
[----:B------:R-:W-:Y:S01]  /*c770*/  IMAD.MOV.U32 R160, RZ, RZ, 0x10 ;  /* 0x00000010ffa07424 */ /* 0x000fe200078e00ff */
[----:B------:R-:W-:Y:S01]  /*c780*/  MOV R90, 0xc7c0 ;  /* 0x0000c7c0005a7802 */ /* 0x000fe20000000f00 */
[----:B------:R-:W-:-:S02]  /*c790*/  IMAD.MOV.U32 R153, RZ, RZ, 0x1f ;  /* 0x0000001fff997424 */ /* 0x000fc400078e00ff */
[----:B------:R-:W-:Y:S02]  /*c7a0*/  IMAD.MOV.U32 R89, RZ, RZ, R155 ;  /* 0x000000ffff597224 */ /* 0x000fe400078e009b */
[----:B------:R-:W-:Y:S05]  /*c7b0*/  CALL.REL.NOINC `($__internal_142_$__cuda_sm70_shflsync_bfly_p) ;  /* 0x0000001000007944 */ /* 0x000fea0003c00000 */
[----:B01----:R-:W-:Y:S05]  /*c7c0*/  BRA `(.L_x_19525) ;  /* 0xffffebb000007947 */ /* 0x003fea000383ffff */
        .weak           $__internal_142_$__cuda_sm70_shflsync_bfly_p
        .type           $__internal_142_$__cuda_sm70_shflsync_bfly_p,@function
        .size           $__internal_142_$__cuda_sm70_shflsync_bfly_p,(.L_x_22230 - $__internal_142_$__cuda_sm70_shflsync_bfly_p)
$__internal_142_$__cuda_sm70_shflsync_bfly_p:
[----:B------:R-:W-:Y:S01]  /*c7d0*/  IMAD.MOV.U32 R91, RZ, RZ, 0x0 ;  /* 0x00000000ff5b7424 */ /* 0x000fe200078e00ff */
[----:B------:R-:W-:Y:S04]  /*c7e0*/  WARPSYNC R154 ;  /* 0x0000009a00007348 */ /* 0x000fe80003800000 */
[----:B------:R0:W1:Y:S01]  /*c7f0*/  SHFL.BFLY PT, R160, R89, R160, R153 ;  /* 0x0c0000a059a07389 */ /* 0x00006200000e0099 */
[----:B------:R-:W-:Y:S05]  /*c800*/  RET.REL.NODEC R90 `(_ZN10layer_norm13ln_fwd_kernelINS_13Kernel_traitsI6__halfffffjLj6144ELj1ELj1ELj8ELj16ENS_18Kernel_traits_baseILj6144ES2_ffffjLj256EEEEELb1ELb1ELb1ELb0EEEvNS_9FwdParamsE) ;  /* 0xffff37f05a007950 */ /* 0x000fea0003c3ffff */
.L_x_19526:
        /* <DEDUP_REMOVED lines=15> */
.L_x_22230:


//--------------------- .text._ZN10layer_norm13ln_fwd_kernelINS_13Kernel_traitsI6__halfffffjLj6144ELj1ELj1ELj8ELj16ENS_18Kernel_traits_baseILj6144ES2_ffffjLj256EEEEELb1ELb1ELb1ELb1EEEvNS_9FwdParamsE --------------------------
	.section	.text._ZN10layer_norm13ln_fwd_kernelINS_13Kernel_traitsI6__halfffffjLj6144ELj1ELj1ELj8ELj16ENS_18Kernel_traits_baseILj6144ES2_ffffjLj256EEEEELb1ELb1ELb1ELb1EEEvNS_9FwdParamsE,"ax",@progbits
	.sectioninfo	@"SHI_REGISTERS=160"
	.align	128
        .global         _ZN10layer_norm13ln_fwd_kernelINS_13Kernel_traitsI6__halfffffjLj6144ELj1ELj1ELj8ELj16ENS_18Kernel_traits_baseILj6144ES2_ffffjLj256EEEEELb1ELb1ELb1ELb1EEEvNS_9FwdParamsE
        .type           _ZN10layer_norm13ln_fwd_kernelINS_13Kernel_traitsI6__halfffffjLj6144ELj1ELj1ELj8ELj16ENS_18Kernel_traits_baseILj6144ES2_ffffjLj256EEEEELb1ELb1ELb1ELb1EEEvNS_9FwdParamsE,@function
        .size           _ZN10layer_norm13ln_fwd_kernelINS_13Kernel_traitsI6__halfffffjLj6144ELj1ELj1ELj8ELj16ENS_18Kernel_traits_baseILj6144ES2_ffffjLj256EEEEELb1ELb1ELb1ELb1EEEvNS_9FwdParamsE,(.L_x_22231 - _ZN10layer_norm13ln_fwd_kernelINS_13Kernel_traitsI6__halfffffjLj6144ELj1ELj1ELj8ELj16ENS_18Kernel_traits_baseILj6144ES2_ffffjLj256EEEEELb1ELb1ELb1ELb1EEEvNS_9FwdParamsE)
        .other          _ZN10layer_norm13ln_fwd_kernelINS_13Kernel_traitsI6__halfffffjLj6144ELj1ELj1ELj8ELj16ENS_18Kernel_traits_baseILj6144ES2_ffffjLj256EEEEELb1ELb1ELb1ELb1EEEvNS_9FwdParamsE,@"STO_CUDA_ENTRY STV_DEFAULT"
_ZN10layer_norm13ln_fwd_kernelINS_13Kernel_traitsI6__halfffffjLj6144ELj1ELj1ELj8ELj16ENS_18Kernel_traits_baseILj6144ES2_ffffjLj256EEEEELb1ELb1ELb1ELb1EEEvNS_9FwdParamsE:
.text._ZN10layer_norm13ln_fwd_kernelINS_13Kernel_traitsI6__halfffffjLj6144ELj1ELj1ELj8ELj16ENS_18Kernel_traits_baseILj6144ES2_ffffjLj256EEEEELb1ELb1ELb1ELb1EEEvNS_9FwdParamsE:
[----:B------:R-:W-:Y:S02]  /*0000*/  IMAD.MOV.U32 R1, RZ, RZ, c[0x0][0x28] ;  /* 0x00000a00ff017624 */ /* 0x000fe400078e00ff */
[----:B------:R-:W0:Y:S01]  /*0010*/  S2R R99, SR_TID.X ;  /* 0x0000000000637919 */ /* 0x000e220000002100 */
[----:B------:R-:W-:Y:S01]  /*0020*/  ULDC.U8 UR4, c[0x0][0x244] ;  /* 0x0000910000047ab9 */ /* 0x000fe20000000000 */
[----:B------:R-:W-:Y:S01]  /*0030*/  ISETP.NE.U32.AND P0, PT, RZ, c[0x0][0x218], PT ;  /* 0x00008600ff007a0c */ /* 0x000fe20003f05070 */
[----:B------:R-:W-:Y:S01]  /*0040*/  IMAD.MOV.U32 R38, RZ, RZ, c[0x0][0x238] ;  /* 0x00008e00ff267624 */ /* 0x000fe200078e00ff */
[----:B------:R-:W-:Y:S01]  /*0050*/  ISETP.NE.AND P1, PT, RZ, UR4, PT ;  /* 0x00000004ff007c0c */ /* 0x000fe2000bf25270 */
[----:B------:R-:W-:Y:S01]  /*0060*/  IMAD.MOV.U32 R39, RZ, RZ, c[0x0][0x23c] ;  /* 0x00008f00ff277624 */ /* 0x000fe200078e00ff */
[----:B------:R-:W-:Y:S01]  /*0070*/  ISETP.NE.AND.EX P0, PT, RZ, c[0x0][0x21c], PT, P0 ;  /* 0x00008700ff007a0c */ /* 0x000fe20003f05300 */
[----:B------:R-:W-:Y:S01]  /*0080*/  IMAD.MOV.U32 R2, RZ, RZ, c[0x0][0x230] ;  /* 0x00008c00ff027624 */ /* 0x000fe200078e00ff */
[----:B------:R-:W-:Y:S01]  /*0090*/  ULDC.64 UR4, c[0x0][0x118] ;  /* 0x0000460000047ab9 */ /* 0x000fe20000000a00 */
[----:B------:R-:W-:-:S08]  /*00a0*/  IMAD.MOV.U32 R3, RZ, RZ, c[0x0][0x234] ;  /* 0x00008d00ff037624 */ /* 0x000fd000078e00ff */
[----:B------:R-:W-:Y:S01]  /*00b0*/  @P1 MOV R6, R38 ;  /* 0x0000002600061202 */ /* 0x000fe20000000f00 */
[----:B------:R-:W-:Y:S01]  /*00c0*/  @P1 IMAD.MOV.U32 R7, RZ, RZ, R39 ;  /* 0x000000ffff071224 */ /* 0x000fe200078e0027 */
[----:B------:R-:W5:Y:S04]  /*00d0*/  @P1 LDG.E.64 R2, [R2.64] ;  /* 0x0000000402021981 */ /* 0x000f68000c1e1b00 */
[----:B------:R1:W5:Y:S01]  /*00e0*/  @P1 LDG.E.64 R22, [R6.64] ;  /* 0x0000000406161981 */ /* 0x000362000c1e1b00 */
[----:B0-----:R-:W-:-:S04]  /*00f0*/  SHF.L.U32 R0, R99, 0x3, RZ ;  /* 0x0000000363007819 */ /* 0x001fc800000006ff */
[----:B------:R-:W-:-:S04]  /*0100*/  LOP3.LUT R16, R0, 0x7f8, RZ, 0xc0, !PT ;  /* 0x000007f800107812 */ /* 0x000fc800078ec0ff */
[----:B------:R-:W-:-:S05]  /*0110*/  IADD3 R4, P2, R16, c[0x0][0x218], RZ ;  /* 0x0000860010047a10 */ /* 0x000fca0007f5e0ff */
[----:B------:R-:W-:-:S05]  /*0120*/  IMAD.X R5, RZ, RZ, c[0x0][0x21c], P2 ;  /* 0x00008700ff057624 */ /* 0x000fca00010e06ff */
[----:B------:R1:W5:Y:S04]  /*0130*/  @P0 LDG.E.64 R34, [R4.64] ;  /* 0x0000000404220981 */ /* 0x000368000c1e1b00 */
[----:B------:R1:W5:Y:S04]  /*0140*/  @P0 LDG.E.64 R32, [R4.64+0x800] ;  /* 0x0008000404200981 */ /* 0x000368000c1e1b00 */
[----:B------:R1:W5:Y:S04]  /*0150*/  @P0 LDG.E.64 R30, [R4.64+0x1000] ;  /* 0x00100004041e0981 */ /* 0x000368000c1e1b00 */
[----:B------:R1:W5:Y:S04]  /*0160*/  @P0 LDG.E.64 R28, [R4.64+0x1800] ;  /* 0x00180004041c0981 */ /* 0x000368000c1e1b00 */
[----:B------:R1:W5:Y:S04]  /*0170*/  @P0 LDG.E.64 R26, [R4.64+0x2000] ;  /* 0x00200004041a0981 */ /* 0x000368000c1e1b00 */
[----:B------:R1:W5:Y:S04]  /*0180*/  @P0 LDG.E.64 R24, [R4.64+0x2800] ;  /* 0x0028000404180981 */ /* 0x000368000c1e1b00 */
[----:B------:R-:W0:Y:S01]  /*0190*/  S2R R20, SR_CTAID.X ;  /* 0x0000000000147919 */ /* 0x000e220000002500 */
[----:B------:R-:W-:-:S02]  /*01a0*/  IADD3 R16, P3, R16, c[0x0][0x1b0], RZ ;  /* 0x00006c0010107a10 */ /* 0x000fc40007f7e0ff */
[----:B0-----:R-:W-:-:S04]  /*01b0*/  LEA.HI R0, R99, R20, RZ, 0x18 ;  /* 0x0000001463007211 */ /* 0x001fc800078fc0ff */
[----:B------:R-:W-:Y:S01]  /*01c0*/  ISETP.GE.AND P2, PT, R0, c[0x0][0x164], PT ;  /* 0x0000590000007a0c */ /* 0x000fe20003f46270 */
[----:B------:R-:W-:-:S12]  /*01d0*/  IMAD.X R17, RZ, RZ, c[0x0][0x1b4], P3 ;  /* 0x00006d00ff117624 */ /* 0x000fd800018e06ff */
[----:B------:R-:W-:Y:S05]  /*01e0*/  @P2 EXIT ;  /* 0x000000000000294d */ /* 0x000fea0003800000 */
[----:B-1----:R-:W-:Y:S01]  /*01f0*/  LOP3.LUT R44, R99, 0xff, RZ, 0xc0, !PT ;  /* 0x000000ff632c7812 */ /* 0x002fe200078ec0ff */
[----:B------:R0:W2:Y:S03]  /*0200*/  LDG.E.64 R76, [R16.64] ;  /* 0x00000004104c7981 */ /* 0x0000a6000c1e1b00 */
[----:B------:R-:W-:Y:S01]  /*0210*/  LEA R18, P2, R44, c[0x0][0x1c8], 0x3 ;  /* 0x000072002c127a11 */ /* 0x000fe200078418ff */
[----:B------:R0:W3:Y:S04]  /*0220*/  LDG.E.64 R80, [R16.64+0x800] ;  /* 0x0008000410507981 */ /* 0x0000e8000c1e1b00 */
[----:B------:R-:W-:Y:S01]  /*0230*/  IMAD.X R19, RZ, RZ, c[0x0][0x1cc], P2 ;  /* 0x00007300ff137624 */ /* 0x000fe200010e06ff */
[----:B------:R0:W4:Y:S04]  /*0240*/  LDG.E.64 R84, [R16.64+0x1000] ;  /* 0x0010000410547981 */ /* 0x000128000c1e1b00 */
[----:B------:R0:W4:Y:S04]  /*0250*/  LDG.E.64 R88, [R16.64+0x1800] ;  /* 0x0018000410587981 */ /* 0x000128000c1e1b00 */
[----:B------:R0:W4:Y:S04]  /*0260*/  LDG.E.64 R92, [R16.64+0x2000] ;  /* 0x00200004105c7981 */ /* 0x000128000c1e1b00 */
[----:B------:R0:W4:Y:S04]  /*0270*/  LDG.E.64 R94, [R16.64+0x2800] ;  /* 0x00280004105e7981 */ /* 0x000128000c1e1b00 */
[----:B------:R1:W4:Y:S04]  /*0280*/  LDG.E.64 R14, [R18.64] ;  /* 0x00000004120e7981 */ /* 0x000328000c1e1b00 */
[----:B------:R1:W4:Y:S04]  /*0290*/  LDG.E.64 R12, [R18.64+0x800] ;  /* 0x00080004120c7981 */ /* 0x000328000c1e1b00 */
[----:B------:R1:W4:Y:S04]  /*02a0*/  LDG.E.64 R10, [R18.64+0x1000] ;  /* 0x00100004120a7981 */ /* 0x000328000c1e1b00 */
[----:B------:R1:W4:Y:S04]  /*02b0*/  LDG.E.64 R8, [R18.64+0x1800] ;  /* 0x0018000412087981 */ /* 0x000328000c1e1b00 */
[----:B------:R1:W4:Y:S04]  /*02c0*/  LDG.E.64 R6, [R18.64+0x2000] ;  /* 0x0020000412067981 */ /* 0x000328000c1e1b00 */
[----:B------:R1:W4:Y:S01]  /*02d0*/  LDG.E.64 R4, [R18.64+0x2800] ;  /* 0x0028000412047981 */ /* 0x000322000c1e1b00 */
[----:B-----5:R-:W-:Y:S01]  /*02e0*/  @P1 IADD3 R38, P2, R22, c[0x0][0x240], RZ ;  /* 0x0000900016261a10 */ /* 0x020fe20007f5e0ff */
[----:B------:R-:W-:Y:S01]  /*02f0*/  IMAD R99, R20, c[0x0][0x0], R99 ;  /* 0x0000000014637a24 */ /* 0x000fe200078e0263 */
[----:B------:R-:W-:Y:S01]  /*0300*/  IADD3 R45, R3, -0x4498517b, RZ ;  /* 0xbb67ae85032d7810 */ /* 0x000fe20007ffe0ff */
[----:B------:R-:W-:Y:S01]  /*0310*/  @!P0 CS2R R34, SRZ ;  /* 0x0000000000228805 */ /* 0x000fe2000001ff00 */
[----:B------:R-:W-:Y:S01]  /*0320*/  @P1 IADD3.X R39, RZ, R23, RZ, P2, !PT ;  /* 0x00000017ff271210 */ /* 0x000fe200017fe4ff */
[----:B------:R-:W-:Y:S01]  /*0330*/  IMAD.WIDE.U32 R20, R99, -0x326172a9, RZ ;  /* 0xcd9e8d5763147825 */ /* 0x000fe200078e00ff */
[----:B------:R-:W-:Y:S01]  /*0340*/  IADD3 R46, R2, -0x61c88647, RZ ;  /* 0x9e3779b9022e7810 */ /* 0x000fe20007ffe0ff */
[----:B------:R-:W-:Y:S01]  /*0350*/  @!P0 CS2R R32, SRZ ;  /* 0x0000000000208805 */ /* 0x000fe2000001ff00 */
[--C-:B------:R-:W-:Y:S01]  /*0360*/  SHF.R.U64 R100, R38, 0x2, R39.reuse ;  /* 0x0000000226647819 */ /* 0x100fe20000001227 */
[----:B------:R-:W-:Y:S01]  /*0370*/  @!P0 CS2R R30, SRZ ;  /* 0x00000000001e8805 */ /* 0x000fe2000001ff00 */
[----:B------:R-:W-:Y:S01]  /*0380*/  SHF.R.U32.HI R101, RZ, 0x2, R39 ;  /* 0x00000002ff657819 */ /* 0x000fe20000011627 */
[----:B------:R-:W-:Y:S01]  /*0390*/  @!P0 CS2R R28, SRZ ;  /* 0x00000000001c8805 */ /* 0x000fe2000001ff00 */
[----:B------:R-:W-:Y:S01]  /*03a0*/  IADD3 R47, R2, 0x3c6ef372, RZ ;  /* 0x3c6ef372022f7810 */ /* 0x000fe20007ffe0ff */
[----:B0-----:R-:W-:Y:S01]  /*03b0*/  IMAD.WIDE.U32 R16, R100, -0x2daee0ad, RZ ;  /* 0xd2511f5364107825 */ /* 0x001fe200078e00ff */
[----:B------:R-:W-:Y:S01]  /*03c0*/  LOP3.LUT R22, R21, R101, R2, 0x96, !PT ;  /* 0x0000006515167212 */ /* 0x000fe200078e9602 */
[----:B------:R-:W-:Y:S01]  /*03d0*/  @!P0 CS2R R26, SRZ ;  /* 0x00000000001a8805 */ /* 0x000fe2000001ff00 */
[----:B------:R-:W-:Y:S01]  /*03e0*/  IADD3 R48, R3, 0x76cf5d0a, RZ ;  /* 0x76cf5d0a03307810 */ /* 0x000fe20007ffe0ff */
[----:B------:R-:W-:Y:S01]  /*03f0*/  @!P0 CS2R R24, SRZ ;  /* 0x0000000000188805 */ /* 0x000fe2000001ff00 */
[----:B------:R-:W-:Y:S01]  /*0400*/  LOP3.LUT R17, R17, R3, RZ, 0x3c, !PT ;  /* 0x0000000311117212 */ /* 0x000fe200078e3cff */
[----:B------:R-:W-:Y:S01]  /*0410*/  IMAD.WIDE.U32 R22, R22, -0x2daee0ad, RZ ;  /* 0xd2511f5316167825 */ /* 0x000fe200078e00ff */
[----:B------:R-:W-:Y:S01]  /*0420*/  IADD3 R49, R3, 0x32370b8f, RZ ;  /* 0x32370b8f03317810 */ /* 0x000fe20007ffe0ff */
[----:B------:R-:W-:Y:S01]  /*0430*/  HADD2.F32 R54, -RZ, R34.H0_H0 ;  /* 0x20000022ff367230 */ /* 0x000fe20000004100 */
[C---:B------:R-:W-:Y:S01]  /*0440*/  IADD3 R51, R2.reuse, -0x255992d5, RZ ;  /* 0xdaa66d2b02337810 */ /* 0x040fe20007ffe0ff */
[----:B-1----:R-:W-:Y:S01]  /*0450*/  IMAD.WIDE.U32 R18, R17, -0x326172a9, RZ ;  /* 0xcd9e8d5711127825 */ /* 0x002fe200078e00ff */
[----:B------:R-:W-:Y:S01]  /*0460*/  LOP3.LUT R21, R23, R16, R45, 0x96, !PT ;  /* 0x0000001017157212 */ /* 0x000fe200078e962d */
[----:B------:R-:W-:Y:S01]  /*0470*/  HADD2.F32 R56, -RZ, R35.H0_H0 ;  /* 0x20000023ff387230 */ /* 0x000fe20000004100 */
[----:B------:R-:W-:Y:S01]  /*0480*/  IADD3 R53, R2, 0x78dde6e4, RZ ;  /* 0x78dde6e402357810 */ /* 0x000fe20007ffe0ff */
[----:B------:R-:W-:Y:S01]  /*0490*/  HADD2.F32 R58, -RZ, R32.H0_H0 ;  /* 0x20000020ff3a7230 */ /* 0x000fe20000004100 */
[----:B------:R-:W-:Y:S01]  /*04a0*/  LOP3.LUT R16, R19, R46, R20, 0x96, !PT ;  /* 0x0000002e13107212 */ /* 0x000fe200078e9614 */
[----:B------:R-:W-:Y:S01]  /*04b0*/  IMAD.WIDE.U32 R20, R21, -0x326172a9, RZ ;  /* 0xcd9e8d5715147825 */ /* 0x000fe200078e00ff */
[C---:B------:R-:W-:Y:S01]  /*04c0*/  IADD3 R55, R3.reuse, -0x126145ec, RZ ;  /* 0xed9eba1403377810 */ /* 0x040fe20007ffe0ff */
[----:B------:R-:W-:Y:S01]  /*04d0*/  HADD2.F32 R60, -RZ, R33.H0_H0 ;  /* 0x20000021ff3c7230 */ /* 0x000fe20000004100 */
[----:B------:R-:W-:Y:S01]  /*04e0*/  IADD3 R57, R3, -0x56f99767, RZ ;  /* 0xa906689903397810 */ /* 0x000fe20007ffe0ff */
[----:B------:R-:W-:Y:S01]  /*04f0*/  IMAD.WIDE.U32 R16, R16, -0x2daee0ad, RZ ;  /* 0xd2511f5310107825 */ /* 0x000fe200078e00ff */
[----:B------:R-:W-:Y:S01]  /*0500*/  LOP3.LUT R18, R21, R18, R47, 0x96, !PT ;  /* 0x0000001215127212 */ /* 0x000fe200078e962f */
[----:B------:R-:W-:Y:S01]  /*0510*/  HADD2.F32 R62, -RZ, R30.H0_H0 ;  /* 0x2000001eff3e7230 */ /* 0x000fe20000004100 */
[----:B------:R-:W-:Y:S01]  /*0520*/  IADD3 R59, R2, 0x1715609d, RZ ;  /* 0x1715609d023b7810 */ /* 0x000fe20007ffe0ff */
[----:B------:R-:W-:Y:S01]  /*0530*/  HADD2.F32 R64, -RZ, R31.H0_H0 ;  /* 0x2000001fff407230 */ /* 0x000fe20000004100 */
[----:B------:R-:W-:Y:S01]  /*0540*/  LOP3.LUT R22, R17, R22, R48, 0x96, !PT ;  /* 0x0000001611167212 */ /* 0x000fe200078e9630 */
[----:B------:R-:W-:Y:S01]  /*0550*/  IMAD.WIDE.U32 R18, R18, -0x2daee0ad, RZ ;  /* 0xd2511f5312127825 */ /* 0x000fe200078e00ff */
[----:B------:R-:W-:Y:S01]  /*0560*/  IADD3 R61, R2, -0x4ab325aa, RZ ;  /* 0xb54cda56023d7810 */ /* 0x000fe20007ffe0ff */
[----:B------:R-:W-:Y:S01]  /*0570*/  HADD2.F32 R66, -RZ, R28.H0_H0 ;  /* 0x2000001cff427230 */ /* 0x000fe20000004100 */
[----:B------:R-:W-:Y:S01]  /*0580*/  IADD3 R63, R3, 0x646e171e, RZ ;  /* 0x646e171e033f7810 */ /* 0x000fe20007ffe0ff */
[----:B------:R-:W-:Y:S01]  /*0590*/  IMAD.WIDE.U32 R22, R22, -0x326172a9, RZ ;  /* 0xcd9e8d5716167825 */ /* 0x000fe200078e00ff */
[----:B------:R-:W-:Y:S01]  /*05a0*/  LOP3.LUT R21, R19, R16, R49, 0x96, !PT ;  /* 0x0000001013157212 */ /* 0x000fe200078e9631 */
[----:B------:R-:W-:Y:S01]  /*05b0*/  HADD2.F32 R68, -RZ, R29.H0_H0 ;  /* 0x2000001dff447230 */ /* 0x000fe20000004100 */
[----:B------:R-:W-:Y:S01]  /*05c0*/  IADD3 R65, R3, 0x1fd5c5a3, RZ ;  /* 0x1fd5c5a303417810 */ /* 0x000fe20007ffe0ff */
[----:B------:R-:W-:Y:S01]  /*05d0*/  HADD2.F32 R70, -RZ, R26.H0_H0 ;  /* 0x2000001aff467230 */ /* 0x000fe20000004100 */
[----:B------:R-:W-:Y:S01]  /*05e0*/  LOP3.LUT R16, R23, R20, R51, 0x96, !PT ;  /* 0x0000001417107212 */ /* 0x000fe200078e9633 */
[----:B------:R-:W-:Y:S01]  /*05f0*/  IMAD.WIDE.U32 R20, R21, -0x326172a9, RZ ;  /* 0xcd9e8d5715147825 */ /* 0x000fe200078e00ff */
[C---:B------:R-:W-:Y:S01]  /*0600*/  IADD3 R67, R2.reuse, 0x5384540f, RZ ;  /* 0x5384540f02437810 */ /* 0x040fe20007ffe0ff */
[----:B------:R-:W-:Y:S01]  /*0610*/  HADD2.F32 R72, -RZ, R27.H0_H0 ;  /* 0x2000001bff487230 */ /* 0x000fe20000004100 */
[----:B------:R-:W-:Y:S01]  /*0620*/  IADD3 R69, R2, -0xe443238, RZ ;  /* 0xf1bbcdc802457810 */ /* 0x000fe20007ffe0ff */
[----:B------:R-:W-:Y:S01]  /*0630*/  IMAD.WIDE.U32 R16, R16, -0x2daee0ad, RZ ;  /* 0xd2511f5310107825 */ /* 0x000fe200078e00ff */
[----:B------:R-:W-:Y:S01]  /*0640*/  LOP3.LUT R19, R21, R22, R53, 0x96, !PT ;  /* 0x0000001615137212 */ /* 0x000fe200078e9635 */
[----:B------:R-:W-:Y:S01]  /*0650*/  HADD2.F32 R73, -RZ, R24.H0_H0 ;  /* 0x20000018ff497230 */ /* 0x000fe20000004100 */
[----:B------:R-:W-:Y:S01]  /*0660*/  IADD3 R71, R3, -0x24c28bd8, RZ ;  /* 0xdb3d742803477810 */ /* 0x000fe20007ffe0ff */
[----:B------:R-:W-:Y:S01]  /*0670*/  HADD2.F32 R74, -RZ, R25.H0_H0 ;  /* 0x20000019ff4a7230 */ /* 0x000fe20000004100 */
[----:B------:R-:W-:Y:S01]  /*0680*/  LOP3.LUT R22, R17, R18, R55, 0x96, !PT ;  /* 0x0000001211167212 */ /* 0x000fe200078e9637 */
[----:B------:R-:W-:Y:S01]  /*0690*/  IMAD.WIDE.U32 R18, R19, -0x2daee0ad, RZ ;  /* 0xd2511f5313127825 */ /* 0x000fe200078e00ff */
[--C-:B------:R-:W-:Y:S01]  /*06a0*/  SHF.R.U64 R102, R34, 0x10, R35.reuse ;  /* 0x0000001022667819 */ /* 0x100fe20000001223 */
[----:B------:R-:W-:Y:S01]  /*06b0*/  ULDC.U8 UR6, c[0x0][0x1f0] ;  /* 0x00007c0000067ab9 */ /* 0x000fe20000000000 */
[----:B------:R-:W-:Y:S01]  /*06c0*/  SHF.R.U32.HI R104, RZ, 0x10, R35 ;  /* 0x00000010ff687819 */ /* 0x000fe20000011623 */
[----:B------:R-:W-:Y:S01]  /*06d0*/  IMAD.WIDE.U32 R22, R22, -0x326172a9, RZ ;  /* 0xcd9e8d5716167825 */ /* 0x000fe200078e00ff */
[----:B------:R-:W-:Y:S01]  /*06e0*/  LOP3.LUT R21, R19, R16, R57, 0x96, !PT ;  /* 0x0000001013157212 */ /* 0x000fe200078e9639 */
[----:B------:R-:W-:Y:S01]  /*06f0*/  HADD2.F32 R102, -RZ, R102.H0_H0 ;  /* 0x20000066ff667230 */ /* 0x000fe20000004100 */
[----:B------:R-:W-:Y:S01]  /*0700*/  SHF.R.U64 R105, R32, 0x10, R33 ;  /* 0x0000001020697819 */ /* 0x000fe20000001221 */
[----:B------:R-:W-:Y:S01]  /*0710*/  IMAD.MOV.U32 R115, RZ, RZ, 0x1 ;  /* 0x00000001ff737424 */ /* 0x000fe200078e00ff */
[----:B------:R-:W-:Y:S01]  /*0720*/  LOP3.LUT R16, R23, R20, R59, 0x96, !PT ;  /* 0x0000001417107212 */ /* 0x000fe200078e963b */
[----:B------:R-:W-:Y:S01]  /*0730*/  IMAD.WIDE.U32 R20, R21, -0x326172a9, RZ ;  /* 0xcd9e8d5715147825 */ /* 0x000fe200078e00ff */
[----:B------:R-:W-:Y:S01]  /*0740*/  SHF.R.U32.HI R106, RZ, 0x10, R33 ;  /* 0x00000010ff6a7819 */ /* 0x000fe20000011621 */
[----:B------:R-:W-:Y:S01]  /*0750*/  HADD2.F32 R104, -RZ, R104.H0_H0 ;  /* 0x20000068ff687230 */ /* 0x000fe20000004100 */
[----:B------:R-:W-:Y:S01]  /*0760*/  SHF.R.U64 R107, R30, 0x10, R31 ;  /* 0x000000101e6b7819 */ /* 0x000fe2000000121f */
[----:B------:R-:W-:Y:S01]  /*0770*/  IMAD.WIDE.U32 R16, R16, -0x2daee0ad, RZ ;  /* 0xd2511f5310107825 */ /* 0x000fe200078e00ff */
[----:B------:R-:W-:Y:S01]  /*0780*/  LOP3.LUT R19, R21, R22, R61, 0x96, !PT ;  /* 0x0000001615137212 */ /* 0x000fe200078e963d */
[----:B------:R-:W-:Y:S01]  /*0790*/  HADD2.F32 R105, -RZ, R105.H0_H0 ;  /* 0x20000069ff697230 */ /* 0x000fe20000004100 */
[----:B------:R-:W-:Y:S01]  /*07a0*/  SHF.R.U32.HI R108, RZ, 0x10, R31 ;  /* 0x00000010ff6c7819 */ /* 0x000fe2000001161f */
[----:B------:R-:W-:Y:S01]  /*07b0*/  IMAD.MOV.U32 R103, RZ, RZ, RZ ;  /* 0x000000ffff677224 */ /* 0x000fe200078e00ff */
[----:B------:R-:W-:Y:S01]  /*07c0*/  LOP3.LUT R22, R17, R18, R63, 0x96, !PT ;  /* 0x0000001211167212 */ /* 0x000fe200078e963f */
[----:B------:R-:W-:Y:S01]  /*07d0*/  IMAD.WIDE.U32 R18, R19, -0x2daee0ad, RZ ;  /* 0xd2511f5313127825 */ /* 0x000fe200078e00ff */
[--C-:B------:R-:W-:Y:S01]  /*07e0*/  SHF.R.U64 R109, R28, 0x10, R29.reuse ;  /* 0x000000101c6d7819 */ /* 0x100fe2000000121d */
[----:B------:R-:W-:Y:S01]  /*07f0*/  HADD2.F32 R106, -RZ, R106.H0_H0 ;  /* 0x2000006aff6a7230 */ /* 0x000fe20000004100 */
[----:B------:R-:W-:Y:S01]  /*0800*/  SHF.R.U32.HI R110, RZ, 0x10, R29 ;  /* 0x00000010ff6e7819 */ /* 0x000fe2000001161d */
[----:B------:R-:W-:Y:S01]  /*0810*/  IMAD.WIDE.U32 R22, R22, -0x326172a9, RZ ;  /* 0xcd9e8d5716167825 */ /* 0x000fe200078e00ff */
[----:B------:R-:W-:Y:S01]  /*0820*/  LOP3.LUT R43, R19, R16, R65, 0x96, !PT ;  /* 0x00000010132b7212 */ /* 0x000fe200078e9641 */
[----:B------:R-:W-:Y:S01]  /*0830*/  HADD2.F32 R107, -RZ, R107.H0_H0 ;  /* 0x2000006bff6b7230 */ /* 0x000fe20000004100 */
[----:B------:R-:W-:Y:S01]  /*0840*/  SHF.R.U64 R111, R26, 0x10, R27 ;  /* 0x000000101a6f7819 */ /* 0x000fe2000000121b */
[----:B------:R-:W-:Y:S01]  /*0850*/  HADD2.F32 R108, -RZ, R108.H0_H0 ;  /* 0x2000006cff6c7230 */ /* 0x000fe20000004100 */
[----:B------:R-:W-:Y:S01]  /*0860*/  LOP3.LUT R20, R23, R20, R67, 0x96, !PT ;  /* 0x0000001417147212 */ /* 0x000fe200078e9643 */
[----:B------:R-:W-:Y:S01]  /*0870*/  IMAD.HI.U32 R17, R43, -0x326172a9, RZ ;  /* 0xcd9e8d572b117827 */ /* 0x000fe200078e00ff */
[----:B------:R-:W-:Y:S01]  /*0880*/  SHF.R.U32.HI R112, RZ, 0x10, R27 ;  /* 0x00000010ff707819 */ /* 0x000fe2000001161b */
[----:B------:R-:W-:Y:S01]  /*0890*/  HADD2.F32 R109, -RZ, R109.H0_H0 ;  /* 0x2000006dff6d7230 */ /* 0x000fe20000004100 */
[----:B------:R-:W-:Y:S01]  /*08a0*/  SHF.R.U64 R113, R24, 0x10, R25 ;  /* 0x0000001018717819 */ /* 0x000fe20000001219 */
[C---:B------:R-:W-:Y:S01]  /*08b0*/  IMAD.HI.U32 R16, R20.reuse, -0x2daee0ad, RZ ;  /* 0xd2511f5314107827 */ /* 0x040fe200078e00ff */
[----:B------:R-:W-:Y:S01]  /*08c0*/  LOP3.LUT R22, R17, R22, R69, 0x96, !PT ;  /* 0x0000001611167212 */ /* 0x000fe200078e9645 */
[----:B------:R-:W-:Y:S01]  /*08d0*/  HADD2.F32 R110, -RZ, R110.H0_H0 ;  /* 0x2000006eff6e7230 */ /* 0x000fe20000004100 */
[----:B------:R-:W-:Y:S01]  /*08e0*/  SHF.R.U32.HI R114, RZ, 0x10, R25 ;  /* 0x00000010ff727819 */ /* 0x000fe20000011619 */
[----:B------:R-:W-:Y:S01]  /*08f0*/  IMAD R39, R20, -0x2daee0ad, RZ ;  /* 0xd2511f5314277824 */ /* 0x000fe200078e02ff */
[----:B------:R-:W-:Y:S01]  /*0900*/  LOP3.LUT R18, R16, R18, R71, 0x96, !PT ;  /* 0x0000001210127212 */ /* 0x000fe200078e9647 */
[----:B------:R-:W-:Y:S01]  /*0910*/  IMAD.HI.U32 R16, R22, -0x2daee0ad, RZ ;  /* 0xd2511f5316107827 */ /* 0x000fe200078e00ff */
[----:B------:R-:W-:Y:S01]  /*0920*/  IADD3 R50, R3, -0x695add53, RZ ;  /* 0x96a522ad03327810 */ /* 0x000fe20007ffe0ff */
[----:B------:R-:W-:Y:S01]  /*0930*/  HADD2.F32 R111, -RZ, R111.H0_H0 ;  /* 0x2000006fff6f7230 */ /* 0x000fe20000004100 */
[----:B------:R-:W-:Y:S01]  /*0940*/  IADD3 R52, R2, -0x700cb87f, RZ ;  /* 0x8ff3478102347810 */ /* 0x000fe20007ffe0ff */
[----:B------:R-:W-:Y:S01]  /*0950*/  IMAD R43, R43, -0x326172a9, RZ ;  /* 0xcd9e8d572b2b7824 */ /* 0x000fe200078e02ff */
[----:B------:R-:W-:Y:S01]  /*0960*/  LOP3.LUT R39, R16, R39, R50, 0x96, !PT ;  /* 0x0000002710277212 */ /* 0x000fe200078e9632 */
[----:B------:R-:W-:Y:S01]  /*0970*/  IMAD.HI.U32 R17, R18, -0x326172a9, RZ ;  /* 0xcd9e8d5712117827 */ /* 0x000fe200078e00ff */
[----:B------:R-:W-:Y:S01]  /*0980*/  LOP3.LUT R38, R38, 0x3, RZ, 0xc0, !PT ;  /* 0x0000000326267812 */ /* 0x000fe200078ec0ff */
[----:B------:R-:W-:-:S02]  /*0990*/  HADD2.F32 R112, -RZ, R112.H0_H0 ;  /* 0x20000070ff707230 */ /* 0x000fc40000004100 */
[----:B------:R-:W-:Y:S01]  /*09a0*/  HADD2.F32 R113, -RZ, R113.H0_H0 ;  /* 0x20000071ff717230 */ /* 0x000fe20000004100 */
[----:B------:R-:W-:Y:S01]  /*09b0*/  LOP3.LUT R43, R17, R43, R52, 0x96, !PT ;  /* 0x0000002b112b7212 */ /* 0x000fe200078e9634 */
[----:B------:R-:W-:Y:S01]  /*09c0*/  HADD2.F32 R114, -RZ, R114.H0_H0 ;  /* 0x20000072ff727230 */ /* 0x000fe20000004100 */
[----:B------:R-:W-:Y:S02]  /*09d0*/  IMAD R152, R22, -0x2daee0ad, RZ ;  /* 0xd2511f5316987824 */ /* 0x000fe400078e02ff */
[----:B------:R-:W-:Y:S01]  /*09e0*/  IMAD R150, R18, -0x326172a9, RZ ;  /* 0xcd9e8d5712967824 */ /* 0x000fe200078e02ff */
        /* <DEDUP_REMOVED lines=72> */
.L_x_19760:
        /* <DEDUP_REMOVED lines=9> */
[----:B------:R-:W-:-:S03]  /*0f00*/  LEA.HI.SX32 R147, R15, R44, 0x1e ;  /* 0x0000002c0f937211 */ /* 0x000fc600078ff2ff */
[----:B------:R-:W-:Y:S01]  /*0f10*/  @P0 MOV R18, 0x10 ;  /* 0x0000001000120802 */ /* 0x000fe20000000f00 */
[----:B------:R-:W-:-:S04]  /*0f20*/  IMAD.WIDE R14, R0, R141, c[0x0][0x1d8] ;  /* 0x00007600000e7625 */ /* 0x000fc800078e028d */
[----:B------:R-:W-:Y:S01]  /*0f30*/  @P0 IMAD.WIDE.U32 R18, R147, R18, c[0x0][0x180] ;  /* 0x0000600093120625 */ /* 0x000fe200078e0012 */
[----:B------:R0:W5:Y:S04]  /*0f40*/  LDG.E R142, [R14.64] ;  /* 0x000000040e8e7981 */ /* 0x000168000c1e1900 */
[----:B------:R-:W3:Y:S01]  /*0f50*/  @P0 LDG.E.128 R4, [R18.64] ;  /* 0x0000000412040981 */ /* 0x000ee2000c1e1d00 */
        /* <DEDUP_REMOVED lines=29> */
.L_x_19530:
[----:B------:R-:W-:Y:S02]  /*1130*/  IMAD.MOV.U32 R21, RZ, RZ, R150 ;  /* 0x000000ffff157224 */ /* 0x000fe400078e0096 */
.L_x_19531:
[----:B------:R-:W-:Y:S05]  /*1140*/  BSYNC B1 ;  /* 0x0000000000017941 */ /* 0x000fea0003800000 */
.L_x_19529:
        /* <DEDUP_REMOVED lines=16> */
.L_x_19535:
[----:B------:R-:W-:Y:S05]  /*1250*/  BSYNC B2 ;  /* 0x0000000000027941 */ /* 0x000fea0003800000 */
.L_x_19534:
        /* <DEDUP_REMOVED lines=42> */
.L_x_19533:
[----:B------:R-:W-:Y:S05]  /*1500*/  BSYNC B1 ;  /* 0x0000000000017941 */ /* 0x000fea0003800000 */
.L_x_19532:
        /* <DEDUP_REMOVED lines=10> */
.L_x_19528:
[----:B0-----:R-:W-:Y:S05]  /*15b0*/  BSYNC B0 ;  /* 0x0000000000007941 */ /* 0x001fea0003800000 */
.L_x_19527:
        /* <DEDUP_REMOVED lines=18> */
.L_x_19539:
[----:B------:R-:W-:Y:S02]  /*16e0*/  IMAD.MOV.U32 R22, RZ, RZ, R150 ;  /* 0x000000ffff167224 */ /* 0x000fe400078e0096 */
.L_x_19540:
[----:B------:R-:W-:Y:S05]  /*16f0*/  BSYNC B1 ;  /* 0x0000000000017941 */ /* 0x000fea0003800000 */
.L_x_19538:
        /* <DEDUP_REMOVED lines=16> */
.L_x_19544:
[----:B------:R-:W-:Y:S05]  /*1800*/  BSYNC B2 ;  /* 0x0000000000027941 */ /* 0x000fea0003800000 */
.L_x_19543:
        /* <DEDUP_REMOVED lines=42> */
.L_x_19542:
[----:B------:R-:W-:Y:S05]  /*1ab0*/  BSYNC B1 ;  /* 0x0000000000017941 */ /* 0x000fea0003800000 */
.L_x_19541:
        /* <DEDUP_REMOVED lines=10> */
.L_x_19537:
[----:B------:R-:W-:Y:S05]  /*1b60*/  BSYNC B0 ;  /* 0x0000000000007941 */ /* 0x000fea0003800000 */
.L_x_19536:
        /* <DEDUP_REMOVED lines=18> */
.L_x_19548:
[----:B------:R-:W-:Y:S02]  /*1c90*/  IMAD.MOV.U32 R22, RZ, RZ, R150 ;  /* 0x000000ffff167224 */ /* 0x000fe400078e0096 */
.L_x_19549:
[----:B------:R-:W-:Y:S05]  /*1ca0*/  BSYNC B1 ;  /* 0x0000000000017941 */ /* 0x000fea0003800000 */
.L_x_19547:
        /* <DEDUP_REMOVED lines=16> */
.L_x_19553:
[----:B------:R-:W-:Y:S05]  /*1db0*/  BSYNC B2 ;  /* 0x0000000000027941 */ /* 0x000fea0003800000 */
.L_x_19552:
        /* <DEDUP_REMOVED lines=42> */
.L_x_19551:
[----:B------:R-:W-:Y:S05]  /*2060*/  BSYNC B1 ;  /* 0x0000000000017941 */ /* 0x000fea0003800000 */
.L_x_19550:
        /* <DEDUP_REMOVED lines=10> */
.L_x_19546:
[----:B------:R-:W-:Y:S05]  /*2110*/  BSYNC B0 ;  /* 0x0000000000007941 */ /* 0x000fea0003800000 */
.L_x_19545:
        /* <DEDUP_REMOVED lines=18> */
.L_x_19557:
[----:B------:R-:W-:Y:S02]  /*2240*/  IMAD.MOV.U32 R25, RZ, RZ, R150 ;  /* 0x000000ffff197224 */ /* 0x000fe400078e0096 */
.L_x_19558:
[----:B------:R-:W-:Y:S05]  /*2250*/  BSYNC B1 ;  /* 0x0000000000017941 */ /* 0x000fea0003800000 */
.L_x_19556:
        /* <DEDUP_REMOVED lines=16> */
.L_x_19562:
[----:B------:R-:W-:Y:S05]  /*2360*/  BSYNC B2 ;  /* 0x0000000000027941 */ /* 0x000fea0003800000 */
.L_x_19561:
        /* <DEDUP_REMOVED lines=42> */
.L_x_19560:
[----:B------:R-:W-:Y:S05]  /*2610*/  BSYNC B1 ;  /* 0x0000000000017941 */ /* 0x000fea0003800000 */
.L_x_19559:
        /* <DEDUP_REMOVED lines=10> */
.L_x_19555:
[----:B------:R-:W-:Y:S05]  /*26c0*/  BSYNC B0 ;  /* 0x0000000000007941 */ /* 0x000fea0003800000 */
.L_x_19554:
        /* <DEDUP_REMOVED lines=18> */
.L_x_19564:
[----:B------:R-:W-:Y:S05]  /*27f0*/  BSYNC B0 ;  /* 0x0000000000007941 */ /* 0x000fea0003800000 */
.L_x_19563:
        /* <DEDUP_REMOVED lines=21> */
.L_x_19568:
[----:B------:R-:W-:Y:S02]  /*2950*/  MOV R28, R150 ;  /* 0x00000096001c7202 */ /* 0x000fe40000000f00 */
.L_x_19569:
[----:B------:R-:W-:Y:S05]  /*2960*/  BSYNC B1 ;  /* 0x0000000000017941 */ /* 0x000fea0003800000 */
.L_x_19567:
        /* <DEDUP_REMOVED lines=16> */
.L_x_19573:
[----:B------:R-:W-:Y:S05]  /*2a70*/  BSYNC B2 ;  /* 0x0000000000027941 */ /* 0x000fea0003800000 */
.L_x_19572:
        /* <DEDUP_REMOVED lines=42> */
.L_x_19571:
[----:B------:R-:W-:Y:S05]  /*2d20*/  BSYNC B1 ;  /* 0x0000000000017941 */ /* 0x000fea0003800000 */
.L_x_19570:
        /* <DEDUP_REMOVED lines=10> */
.L_x_19566:
[----:B0-----:R-:W-:Y:S05]  /*2dd0*/  BSYNC B0 ;  /* 0x0000000000007941 */ /* 0x001fea0003800000 */
.L_x_19565:
        /* <DEDUP_REMOVED lines=18> */
.L_x_19577:
[----:B------:R-:W-:Y:S02]  /*2f00*/  IMAD.MOV.U32 R28, RZ, RZ, R150 ;  /* 0x000000ffff1c7224 */ /* 0x000fe400078e0096 */
.L_x_19578:
[----:B------:R-:W-:Y:S05]  /*2f10*/  BSYNC B1 ;  /* 0x0000000000017941 */ /* 0x000fea0003800000 */
.L_x_19576:
        /* <DEDUP_REMOVED lines=16> */
.L_x_19582:
[----:B------:R-:W-:Y:S05]  /*3020*/  BSYNC B2 ;  /* 0x0000000000027941 */ /* 0x000fea0003800000 */
.L_x_19581:
        /* <DEDUP_REMOVED lines=42> */
.L_x_19580:
[----:B------:R-:W-:Y:S05]  /*32d0*/  BSYNC B1 ;  /* 0x0000000000017941 */ /* 0x000fea0003800000 */
.L_x_19579:
        /* <DEDUP_REMOVED lines=10> */
.L_x_19575:
[----:B------:R-:W-:Y:S05]  /*3380*/  BSYNC B0 ;  /* 0x0000000000007941 */ /* 0x000fea0003800000 */
.L_x_19574:
        /* <DEDUP_REMOVED lines=18> */
.L_x_19586:
[----:B------:R-:W-:Y:S02]  /*34b0*/  MOV R28, R150 ;  /* 0x00000096001c7202 */ /* 0x000fe40000000f00 */
.L_x_19587:
[----:B------:R-:W-:Y:S05]  /*34c0*/  BSYNC B1 ;  /* 0x0000000000017941 */ /* 0x000fea0003800000 */
.L_x_19585:
        /* <DEDUP_REMOVED lines=16> */
.L_x_19591:
[----:B------:R-:W-:Y:S05]  /*35d0*/  BSYNC B2 ;  /* 0x0000000000027941 */ /* 0x000fea0003800000 */
.L_x_19590:
        /* <DEDUP_REMOVED lines=42> */
.L_x_19589:
[----:B------:R-:W-:Y:S05]  /*3880*/  BSYNC B1 ;  /* 0x0000000000017941 */ /* 0x000fea0003800000 */
.L_x_19588:
        /* <DEDUP_REMOVED lines=10> */
.L_x_19584:
[----:B------:R-:W-:Y:S05]  /*3930*/  BSYNC B0 ;  /* 0x0000000000007941 */ /* 0x000fea0003800000 */
.L_x_19583:
        /* <DEDUP_REMOVED lines=18> */
.L_x_19595:
[----:B------:R-:W-:Y:S02]  /*3a60*/  IMAD.MOV.U32 R32, RZ, RZ, R150 ;  /* 0x000000ffff207224 */ /* 0x000fe400078e0096 */
.L_x_19596:
[----:B------:R-:W-:Y:S05]  /*3a70*/  BSYNC B1 ;  /* 0x0000000000017941 */ /* 0x000fea0003800000 */
.L_x_19594:
        /* <DEDUP_REMOVED lines=16> */
.L_x_19600:
[----:B------:R-:W-:Y:S05]  /*3b80*/  BSYNC B2 ;  /* 0x0000000000027941 */ /* 0x000fea0003800000 */
.L_x_19599:
        /* <DEDUP_REMOVED lines=42> */
.L_x_19598:
[----:B------:R-:W-:Y:S05]  /*3e30*/  BSYNC B1 ;  /* 0x0000000000017941 */ /* 0x000fea0003800000 */
.L_x_19597:
        /* <DEDUP_REMOVED lines=10> */
.L_x_19593:
[----:B------:R-:W-:Y:S05]  /*3ee0*/  BSYNC B0 ;  /* 0x0000000000007941 */ /* 0x000fea0003800000 */
.L_x_19592:
        /* <DEDUP_REMOVED lines=17> */
.L_x_19602:
[----:B------:R-:W-:Y:S05]  /*4000*/  BSYNC B0 ;  /* 0x0000000000007941 */ /* 0x000fea0003800000 */
.L_x_19601:
        /* <DEDUP_REMOVED lines=21> */
.L_x_19606:
[----:B------:R-:W-:Y:S02]  /*4160*/  MOV R34, R150 ;  /* 0x0000009600227202 */ /* 0x000fe40000000f00 */
.L_x_19607:
[----:B------:R-:W-:Y:S05]  /*4170*/  BSYNC B1 ;  /* 0x0000000000017941 */ /* 0x000fea0003800000 */
.L_x_19605:
        /* <DEDUP_REMOVED lines=16> */
.L_x_19611:
[----:B------:R-:W-:Y:S05]  /*4280*/  BSYNC B2 ;  /* 0x0000000000027941 */ /* 0x000fea0003800000 */
.L_x_19610:
        /* <DEDUP_REMOVED lines=42> */
.L_x_19609:
[----:B------:R-:W-:Y:S05]  /*4530*/  BSYNC B1 ;  /* 0x0000000000017941 */ /* 0x000fea0003800000 */
.L_x_19608:
        /* <DEDUP_REMOVED lines=10> */
.L_x_19604:
[----:B0-----:R-:W-:Y:S05]  /*45e0*/  BSYNC B0 ;  /* 0x0000000000007941 */ /* 0x001fea0003800000 */
.L_x_19603:
        /* <DEDUP_REMOVED lines=18> */
.L_x_19615:
[----:B------:R-:W-:Y:S02]  /*4710*/  IMAD.MOV.U32 R26, RZ, RZ, R150 ;  /* 0x000000ffff1a7224 */ /* 0x000fe400078e0096 */
.L_x_19616:
[----:B------:R-:W-:Y:S05]  /*4720*/  BSYNC B1 ;  /* 0x0000000000017941 */ /* 0x000fea0003800000 */
.L_x_19614:
        /* <DEDUP_REMOVED lines=16> */
.L_x_19620:
[----:B------:R-:W-:Y:S05]  /*4830*/  BSYNC B2 ;  /* 0x0000000000027941 */ /* 0x000fea0003800000 */
.L_x_19619:
        /* <DEDUP_REMOVED lines=41> */
[----:B------:R-:W-:Y:S02]  /*4ad0*/  LOP3.LUT R39, R153, R22, R50, 0x96, !PT ;  /* 0x0000001699277212 */ /* 0x000fe400078e9632 */
.L_x_19618:
[----:B------:R-:W-:Y:S05]  /*4ae0*/  BSYNC B1 ;  /* 0x0000000000017941 */ /* 0x000fea0003800000 */
.L_x_19617:
        /* <DEDUP_REMOVED lines=10> */
.L_x_19613:
[----:B------:R-:W-:Y:S05]  /*4b90*/  BSYNC B0 ;  /* 0x0000000000007941 */ /* 0x000fea0003800000 */
.L_x_19612:
        /* <DEDUP_REMOVED lines=18> */
.L_x_19624:
[----:B------:R-:W-:Y:S02]  /*4cc0*/  MOV R26, R150 ;  /* 0x00000096001a7202 */ /* 0x000fe40000000f00 */
.L_x_19625:
[----:B------:R-:W-:Y:S05]  /*4cd0*/  BSYNC B1 ;  /* 0x0000000000017941 */ /* 0x000fea0003800000 */
.L_x_19623:
        /* <DEDUP_REMOVED lines=16> */
.L_x_19629:
[----:B------:R-:W-:Y:S05]  /*4de0*/  BSYNC B2 ;  /* 0x0000000000027941 */ /* 0x000fea0003800000 */
.L_x_19628:
        /* <DEDUP_REMOVED lines=42> */
.L_x_19627:
[----:B------:R-:W-:Y:S05]  /*5090*/  BSYNC B1 ;  /* 0x0000000000017941 */ /* 0x000fea0003800000 */
.L_x_19626:
        /* <DEDUP_REMOVED lines=10> */
.L_x_19622:
[----:B------:R-:W-:Y:S05]  /*5140*/  BSYNC B0 ;  /* 0x0000000000007941 */ /* 0x000fea0003800000 */
.L_x_19621:
        /* <DEDUP_REMOVED lines=18> */
.L_x_19633:
[----:B------:R-:W-:Y:S02]  /*5270*/  IMAD.MOV.U32 R26, RZ, RZ, R150 ;  /* 0x000000ffff1a7224 */ /* 0x000fe400078e0096 */
.L_x_19634:
[----:B------:R-:W-:Y:S05]  /*5280*/  BSYNC B1 ;  /* 0x0000000000017941 */ /* 0x000fea0003800000 */
.L_x_19632:
        /* <DEDUP_REMOVED lines=16> */
.L_x_19638:
[----:B------:R-:W-:Y:S05]  /*5390*/  BSYNC B2 ;  /* 0x0000000000027941 */ /* 0x000fea0003800000 */
.L_x_19637:
        /* <DEDUP_REMOVED lines=43> */
.L_x_19636:
[----:B------:R-:W-:Y:S05]  /*5650*/  BSYNC B1 ;  /* 0x0000000000017941 */ /* 0x000fea0003800000 */
.L_x_19635:
        /* <DEDUP_REMOVED lines=10> */
.L_x_19631:
[----:B------:R-:W-:Y:S05]  /*5700*/  BSYNC B0 ;  /* 0x0000000000007941 */ /* 0x000fea0003800000 */
.L_x_19630:
        /* <DEDUP_REMOVED lines=17> */
.L_x_19640:
[----:B------:R-:W-:Y:S05]  /*5820*/  BSYNC B0 ;  /* 0x0000000000007941 */ /* 0x000fea0003800000 */
.L_x_19639:
        /* <DEDUP_REMOVED lines=21> */
.L_x_19644:
[----:B------:R-:W-:Y:S02]  /*5980*/  IMAD.MOV.U32 R34, RZ, RZ, R150 ;  /* 0x000000ffff227224 */ /* 0x000fe400078e0096 */
.L_x_19645:
[----:B------:R-:W-:Y:S05]  /*5990*/  BSYNC B1 ;  /* 0x0000000000017941 */ /* 0x000fea0003800000 */
.L_x_19643:
        /* <DEDUP_REMOVED lines=16> */
.L_x_19649:
[----:B------:R-:W-:Y:S05]  /*5aa0*/  BSYNC B2 ;  /* 0x0000000000027941 */ /* 0x000fea0003800000 */
.L_x_19648:
[----:B------:R-:W-:Y:S01]  /*5ab0*/  IMAD.HI.U32 R24, R99, -0x326172a9, RZ ;  /* 0xcd9e8d5763187827 */ /* 0x000fe200078e00ff */
[----:B------:R-:W-:-:S03]  /*5ac0*/  LOP3.LUT R25, R25, R103, R3, 0x96, !PT ;  /* 0x0000006719197212 */ /* 0x000fc600078e9603 */
[----:B------:R-:W-:Y:S01]  /*5ad0*/  IMAD R27, R99, -0x326172a9, RZ ;  /* 0xcd9e8d57631b7824 */ /* 0x000fe200078e02ff */
[----:B------:R-:W-:Y:S01]  /*5ae0*/  LOP3.LUT R24, R24, R101, R2, 0x96, !PT ;  /* 0x0000006518187212 */ /* 0x000fe200078e9602 */
[----:B------:R-:W-:-:S04]  /*5af0*/  IMAD.WIDE.U32 R28, R25, -0x326172a9, RZ ;  /* 0xcd9e8d57191c7825 */ /* 0x000fc800078e00ff */
[----:B------:R-:W-:Y:S02]  /*5b00*/  IMAD R25, R100, -0x2daee0ad, RZ ;  /* 0xd2511f5364197824 */ /* 0x000fe400078e02ff */
        /* <DEDUP_REMOVED lines=37> */
.L_x_19647:
[----:B------:R-:W-:Y:S05]  /*5d60*/  BSYNC B1 ;  /* 0x0000000000017941 */ /* 0x000fea0003800000 */
.L_x_19646:
        /* <DEDUP_REMOVED lines=10> */
.L_x_19642:
[----:B0-----:R-:W-:Y:S05]  /*5e10*/  BSYNC B0 ;  /* 0x0000000000007941 */ /* 0x001fea0003800000 */
.L_x_19641:
        /* <DEDUP_REMOVED lines=18> */
.L_x_19653:
[----:B------:R-:W-:Y:S02]  /*5f40*/  MOV R36, R150 ;  /* 0x0000009600247202 */ /* 0x000fe40000000f00 */
.L_x_19654:
[----:B------:R-:W-:Y:S05]  /*5f50*/  BSYNC B1 ;  /* 0x0000000000017941 */ /* 0x000fea0003800000 */
.L_x_19652:
        /* <DEDUP_REMOVED lines=16> */
.L_x_19658:
[----:B------:R-:W-:Y:S05]  /*6060*/  BSYNC B2 ;  /* 0x0000000000027941 */ /* 0x000fea0003800000 */
.L_x_19657:
        /* <DEDUP_REMOVED lines=43> */
.L_x_19656:
[----:B------:R-:W-:Y:S05]  /*6320*/  BSYNC B1 ;  /* 0x0000000000017941 */ /* 0x000fea0003800000 */
.L_x_19655:
        /* <DEDUP_REMOVED lines=10> */
.L_x_19651:
[----:B------:R-:W-:Y:S05]  /*63d0*/  BSYNC B0 ;  /* 0x0000000000007941 */ /* 0x000fea0003800000 */
.L_x_19650:
        /* <DEDUP_REMOVED lines=18> */
.L_x_19662:
[----:B------:R-:W-:Y:S02]  /*6500*/  IMAD.MOV.U32 R36, RZ, RZ, R150 ;  /* 0x000000ffff247224 */ /* 0x000fe400078e0096 */
.L_x_19663:
[----:B------:R-:W-:Y:S05]  /*6510*/  BSYNC B1 ;  /* 0x0000000000017941 */ /* 0x000fea0003800000 */
.L_x_19661:
        /* <DEDUP_REMOVED lines=16> */
.L_x_19667:
[----:B------:R-:W-:Y:S05]  /*6620*/  BSYNC B2 ;  /* 0x0000000000027941 */ /* 0x000fea0003800000 */
.L_x_19666:
        /* <DEDUP_REMOVED lines=43> */
.L_x_19665:
[----:B------:R-:W-:Y:S05]  /*68e0*/  BSYNC B1 ;  /* 0x0000000000017941 */ /* 0x000fea0003800000 */
.L_x_19664:
        /* <DEDUP_REMOVED lines=10> */
.L_x_19660:
[----:B------:R-:W-:Y:S05]  /*6990*/  BSYNC B0 ;  /* 0x0000000000007941 */ /* 0x000fea0003800000 */
.L_x_19659:
        /* <DEDUP_REMOVED lines=18> */
.L_x_19671:
[----:B------:R-:W-:Y:S02]  /*6ac0*/  IMAD.MOV.U32 R40, RZ, RZ, R150 ;  /* 0x000000ffff287224 */ /* 0x000fe400078e0096 */
.L_x_19672:
[----:B------:R-:W-:Y:S05]  /*6ad0*/  BSYNC B1 ;  /* 0x0000000000017941 */ /* 0x000fea0003800000 */
.L_x_19670:
        /* <DEDUP_REMOVED lines=16> */
.L_x_19676:
[----:B------:R-:W-:Y:S05]  /*6be0*/  BSYNC B2 ;  /* 0x0000000000027941 */ /* 0x000fea0003800000 */
.L_x_19675:
        /* <DEDUP_REMOVED lines=43> */
[----:B------:R-:W-:Y:S02]  /*6ea0*/  MOV R152, R30 ;  /* 0x0000001e00987202 */ /* 0x000fe40000000f00 */
.L_x_19674:
[----:B------:R-:W-:Y:S05]  /*6eb0*/  BSYNC B1 ;  /* 0x0000000000017941 */ /* 0x000fea0003800000 */
.L_x_19673:
        /* <DEDUP_REMOVED lines=10> */
.L_x_19669:
[----:B------:R-:W-:Y:S05]  /*6f60*/  BSYNC B0 ;  /* 0x0000000000007941 */ /* 0x000fea0003800000 */
.L_x_19668:
        /* <DEDUP_REMOVED lines=14> */
[----:B------:R-:W-:-:S03]  /*7050*/  IMAD.WIDE.U32 R28, R38, R141, c[0x0][0x190] ;  /* 0x00006400261c7625 */ /* 0x000fc600078e008d */
[----:B------:R-:W-:-:S05]  /*7060*/  IADD3 R33, R33, R32, RZ ;  /* 0x0000002021217210 */ /* 0x000fca0007ffe0ff */
[----:B------:R0:W-:Y:S02]  /*7070*/  STG.E [R28.64], R33 ;  /* 0x000000211c007986 */ /* 0x0001e4000c101904 */
.L_x_19678:
[----:B------:R-:W-:Y:S05]  /*7080*/  BSYNC B0 ;  /* 0x0000000000007941 */ /* 0x000fea0003800000 */
.L_x_19677:
        /* <DEDUP_REMOVED lines=21> */
.L_x_19682:
[----:B------:R-:W-:Y:S02]  /*71e0*/  IMAD.MOV.U32 R36, RZ, RZ, R150 ;  /* 0x000000ffff247224 */ /* 0x000fe400078e0096 */
.L_x_19683:
[----:B------:R-:W-:Y:S05]  /*71f0*/  BSYNC B1 ;  /* 0x0000000000017941 */ /* 0x000fea0003800000 */
.L_x_19681:
        /* <DEDUP_REMOVED lines=16> */
.L_x_19687:
[----:B------:R-:W-:Y:S05]  /*7300*/  BSYNC B2 ;  /* 0x0000000000027941 */ /* 0x000fea0003800000 */
.L_x_19686:
        /* <DEDUP_REMOVED lines=41> */
[----:B------:R-:W-:Y:S01]  /*75a0*/  MOV R150, R28 ;  /* 0x0000001c00967202 */ /* 0x000fe20000000f00 */
[----:B------:R-:W-:Y:S01]  /*75b0*/  IMAD.MOV.U32 R152, RZ, RZ, R30 ;  /* 0x000000ffff987224 */ /* 0x000fe200078e001e */
[----:B------:R-:W-:Y:S02]  /*75c0*/  LOP3.LUT R39, R31, R34, R50, 0x96, !PT ;  /* 0x000000221f277212 */ /* 0x000fe400078e9632 */
.L_x_19685:
[----:B------:R-:W-:Y:S05]  /*75d0*/  BSYNC B1 ;  /* 0x0000000000017941 */ /* 0x000fea0003800000 */
.L_x_19684:
        /* <DEDUP_REMOVED lines=10> */
.L_x_19680:
[----:B0-----:R-:W-:Y:S05]  /*7680*/  BSYNC B0 ;  /* 0x0000000000007941 */ /* 0x001fea0003800000 */
.L_x_19679:
        /* <DEDUP_REMOVED lines=18> */
.L_x_19691:
[----:B------:R-:W-:Y:S02]  /*77b0*/  IMAD.MOV.U32 R38, RZ, RZ, R150 ;  /* 0x000000ffff267224 */ /* 0x000fe400078e0096 */
.L_x_19692:
[----:B------:R-:W-:Y:S05]  /*77c0*/  BSYNC B1 ;  /* 0x0000000000017941 */ /* 0x000fea0003800000 */
.L_x_19690:
        /* <DEDUP_REMOVED lines=16> */
.L_x_19696:
[----:B------:R-:W-:Y:S05]  /*78d0*/  BSYNC B2 ;  /* 0x0000000000027941 */ /* 0x000fea0003800000 */
.L_x_19695:
        /* <DEDUP_REMOVED lines=44> */
.L_x_19694:
[----:B------:R-:W-:Y:S05]  /*7ba0*/  BSYNC B1 ;  /* 0x0000000000017941 */ /* 0x000fea0003800000 */
.L_x_19693:
        /* <DEDUP_REMOVED lines=10> */
.L_x_19689:
[----:B------:R-:W-:Y:S05]  /*7c50*/  BSYNC B0 ;  /* 0x0000000000007941 */ /* 0x000fea0003800000 */
.L_x_19688:
        /* <DEDUP_REMOVED lines=18> */
.L_x_19700:
[----:B------:R-:W-:Y:S02]  /*7d80*/  IMAD.MOV.U32 R38, RZ, RZ, R150 ;  /* 0x000000ffff267224 */ /* 0x000fe400078e0096 */
.L_x_19701:
[----:B------:R-:W-:Y:S05]  /*7d90*/  BSYNC B1 ;  /* 0x0000000000017941 */ /* 0x000fea0003800000 */
.L_x_19699:
        /* <DEDUP_REMOVED lines=16> */
.L_x_19705:
[----:B------:R-:W-:Y:S05]  /*7ea0*/  BSYNC B2 ;  /* 0x0000000000027941 */ /* 0x000fea0003800000 */
.L_x_19704:
        /* <DEDUP_REMOVED lines=44> */
.L_x_19703:
[----:B------:R-:W-:Y:S05]  /*8170*/  BSYNC B1 ;  /* 0x0000000000017941 */ /* 0x000fea0003800000 */
.L_x_19702:
        /* <DEDUP_REMOVED lines=10> */
.L_x_19698:
[----:B------:R-:W-:Y:S05]  /*8220*/  BSYNC B0 ;  /* 0x0000000000007941 */ /* 0x000fea0003800000 */
.L_x_19697:
        /* <DEDUP_REMOVED lines=18> */
.L_x_19709:
[----:B------:R-:W-:Y:S02]  /*8350*/  IMAD.MOV.U32 R149, RZ, RZ, R150 ;  /* 0x000000ffff957224 */ /* 0x000fe400078e0096 */
.L_x_19710:
[----:B------:R-:W-:Y:S05]  /*8360*/  BSYNC B1 ;  /* 0x0000000000017941 */ /* 0x000fea0003800000 */
.L_x_19708:
        /* <DEDUP_REMOVED lines=16> */
.L_x_19714:
[----:B------:R-:W-:Y:S05]  /*8470*/  BSYNC B2 ;  /* 0x0000000000027941 */ /* 0x000fea0003800000 */
.L_x_19713:
        /* <DEDUP_REMOVED lines=44> */
.L_x_19712:
[----:B------:R-:W-:Y:S05]  /*8740*/  BSYNC B1 ;  /* 0x0000000000017941 */ /* 0x000fea0003800000 */
.L_x_19711:
        /* <DEDUP_REMOVED lines=10> */
.L_x_19707:
[----:B------:R-:W-:Y:S05]  /*87f0*/  BSYNC B0 ;  /* 0x0000000000007941 */ /* 0x000fea0003800000 */
.L_x_19706:
        /* <DEDUP_REMOVED lines=8> */
[----:B------:R-:W-:Y:S01]  /*8880*/  LOP3.LUT R32, R42, 0xffff, RZ, 0xc0, !PT ;  /* 0x0000ffff2a207812 */ /* 0x000fe200078ec0ff */
[----:B------:R-:W-:Y:S01]  /*8890*/  IMAD.WIDE.U32 R40, R40, R141, c[0x0][0x190] ;  /* 0x0000640028287625 */ /* 0x000fe200078e008d */
[----:B------:R-:W-:-:S02]  /*88a0*/  LOP3.LUT R37, R145, 0xff, RZ, 0xc0, !PT ;  /* 0x000000ff91257812 */ /* 0x000fc400078ec0ff */
[----:B------:R-:W-:-:S05]  /*88b0*/  LOP3.LUT R33, R33, 0xff0000, RZ, 0xc0, !PT ;  /* 0x00ff000021217812 */ /* 0x000fca00078ec0ff */
[----:B------:R-:W-:Y:S01]  /*88c0*/  IMAD R32, R32, 0x1000000, R33 ;  /* 0x0100000020207824 */ /* 0x000fe200078e0221 */
[----:B------:R-:W-:-:S04]  /*88d0*/  LOP3.LUT R33, R140, 0xff, RZ, 0xc0, !PT ;  /* 0x000000ff8c217812 */ /* 0x000fc800078ec0ff */
[----:B------:R-:W-:-:S05]  /*88e0*/  LEA R32, R37, R32, 0x8 ;  /* 0x0000002025207211 */ /* 0x000fca00078e40ff */
[----:B------:R-:W-:-:S05]  /*88f0*/  IMAD.IADD R33, R32, 0x1, R33 ;  /* 0x0000000120217824 */ /* 0x000fca00078e0221 */
[----:B------:R0:W-:Y:S02]  /*8900*/  STG.E [R40.64], R33 ;  /* 0x0000002128007986 */ /* 0x0001e4000c101904 */
.L_x_19716:
[----:B------:R-:W-:Y:S05]  /*8910*/  BSYNC B0 ;  /* 0x0000000000007941 */ /* 0x000fea0003800000 */
.L_x_19715:
[----:B------:R-:W-:Y:S01]  /*8920*/  @P2 IMAD.WIDE.U32 R36, R148, R144, c[0x0][0x170] ;  /* 0x00005c0094242625 */ /* 0x000fe200078e0090 */
[----:B------:R-:W2:Y:S04]  /*8930*/  @P0 LDG.E.128 R4, [R34.64] ;  /* 0x0000000422040981 */ /* 0x000ea8000c1e1d00 */
[----:B-----5:R1:W5:Y:S01]  /*8940*/  @P2 LDG.E.128 R8, [R36.64] ;  /* 0x0000000424082981 */ /* 0x020362000c1e1d00 */
[----:B------:R-:W-:Y:S01]  /*8950*/  @!P3 ISETP.NE.U32.AND P1, PT, RZ, c[0x0][0x180], PT ;  /* 0x00006000ff00ba0c */ /* 0x000fe20003f25070 */
[----:B------:R-:W-:Y:S01]  /*8960*/  BSSY B0, `(.L_x_19717) ;  /* 0x000005b000007945 */ /* 0x000fe20003800000 */
[----:B0-----:R-:W-:Y:S02]  /*8970*/  @!P3 IMAD.MOV.U32 R40, RZ, RZ, R38 ;  /* 0x000000ffff28b224 */ /* 0x001fe400078e0026 */
[----:B------:R-:W-:-:S04]  /*8980*/  @!P3 ISETP.NE.AND.EX P1, PT, RZ, c[0x0][0x184], PT, P1 ;  /* 0x00006100ff00ba0c */ /* 0x000fc80003f25310 */
        /* <DEDUP_REMOVED lines=14> */
.L_x_19720:
[----:B------:R-:W-:Y:S02]  /*8a70*/  MOV R41, R150 ;  /* 0x0000009600297202 */ /* 0x000fe40000000f00 */
.L_x_19721:
[----:B------:R-:W-:Y:S05]  /*8a80*/  BSYNC B1 ;  /* 0x0000000000017941 */ /* 0x000fea0003800000 */
.L_x_19719:
        /* <DEDUP_REMOVED lines=16> */
.L_x_19725:
[----:B------:R-:W-:Y:S05]  /*8b90*/  BSYNC B2 ;  /* 0x0000000000027941 */ /* 0x000fea0003800000 */
.L_x_19724:
        /* <DEDUP_REMOVED lines=44> */
.L_x_19723:
[----:B------:R-:W-:Y:S05]  /*8e60*/  BSYNC B1 ;  /* 0x0000000000017941 */ /* 0x000fea0003800000 */
.L_x_19722:
        /* <DEDUP_REMOVED lines=10> */
.L_x_19718:
[----:B-1----:R-:W-:Y:S05]  /*8f10*/  BSYNC B0 ;  /* 0x0000000000007941 */ /* 0x002fea0003800000 */
.L_x_19717:
        /* <DEDUP_REMOVED lines=18> */
.L_x_19729:
[----:B------:R-:W-:Y:S02]  /*9040*/  MOV R149, R150 ;  /* 0x0000009600957202 */ /* 0x000fe40000000f00 */
.L_x_19730:
[----:B------:R-:W-:Y:S05]  /*9050*/  BSYNC B1 ;  /* 0x0000000000017941 */ /* 0x000fea0003800000 */
.L_x_19728:
        /* <DEDUP_REMOVED lines=16> */
.L_x_19734:
[----:B------:R-:W-:Y:S05]  /*9160*/  BSYNC B2 ;  /* 0x0000000000027941 */ /* 0x000fea0003800000 */
.L_x_19733:
        /* <DEDUP_REMOVED lines=44> */
.L_x_19732:
[----:B------:R-:W-:Y:S05]  /*9430*/  BSYNC B1 ;  /* 0x0000000000017941 */ /* 0x000fea0003800000 */
.L_x_19731:
        /* <DEDUP_REMOVED lines=10> */
.L_x_19727:
[----:B------:R-:W-:Y:S05]  /*94e0*/  BSYNC B0 ;  /* 0x0000000000007941 */ /* 0x000fea0003800000 */
.L_x_19726:
        /* <DEDUP_REMOVED lines=18> */
.L_x_19738:
[----:B------:R-:W-:Y:S02]  /*9610*/  MOV R149, R150 ;  /* 0x0000009600957202 */ /* 0x000fe40000000f00 */
.L_x_19739:
[----:B------:R-:W-:Y:S05]  /*9620*/  BSYNC B1 ;  /* 0x0000000000017941 */ /* 0x000fea0003800000 */
.L_x_19737:
        /* <DEDUP_REMOVED lines=16> */
.L_x_19743:
[----:B------:R-:W-:Y:S05]  /*9730*/  BSYNC B2 ;  /* 0x0000000000027941 */ /* 0x000fea0003800000 */
.L_x_19742:
        /* <DEDUP_REMOVED lines=44> */
.L_x_19741:
[----:B------:R-:W-:Y:S05]  /*9a00*/  BSYNC B1 ;  /* 0x0000000000017941 */ /* 0x000fea0003800000 */
.L_x_19740:
        /* <DEDUP_REMOVED lines=10> */
.L_x_19736:
[----:B------:R-:W-:Y:S05]  /*9ab0*/  BSYNC B0 ;  /* 0x0000000000007941 */ /* 0x000fea0003800000 */
.L_x_19735:
        /* <DEDUP_REMOVED lines=18> */
.L_x_19747:
[----:B------:R-:W-:Y:S02]  /*9be0*/  MOV R149, R150 ;  /* 0x0000009600957202 */ /* 0x000fe40000000f00 */
.L_x_19748:
[----:B------:R-:W-:Y:S05]  /*9bf0*/  BSYNC B1 ;  /* 0x0000000000017941 */ /* 0x000fea0003800000 */
.L_x_19746:
        /* <DEDUP_REMOVED lines=16> */
.L_x_19752:
[----:B------:R-:W-:Y:S05]  /*9d00*/  BSYNC B2 ;  /* 0x0000000000027941 */ /* 0x000fea0003800000 */
.L_x_19751:
        /* <DEDUP_REMOVED lines=44> */
.L_x_19750:
[----:B------:R-:W-:Y:S05]  /*9fd0*/  BSYNC B1 ;  /* 0x0000000000017941 */ /* 0x000fea0003800000 */
.L_x_19749:
        /* <DEDUP_REMOVED lines=10> */
.L_x_19745:
[----:B------:R-:W-:Y:S05]  /*a080*/  BSYNC B0 ;  /* 0x0000000000007941 */ /* 0x000fea0003800000 */
.L_x_19744:
        /* <DEDUP_REMOVED lines=28> */
[----:B------:R-:W-:-:S04]  /*a250*/  FADD.FTZ R40, R41, R32 ;  /* 0x0000002029287221 */ /* 0x000fc80000010000 */
[----:B------:R-:W-:-:S04]  /*a260*/  FADD.FTZ R41, R40, R33 ;  /* 0x0000002128297221 */ /* 0x000fc80000010000 */
[----:B------:R-:W-:Y:S01]  /*a270*/  FADD.FTZ R40, R41, R34 ;  /* 0x0000002229287221 */ /* 0x000fe20000010000 */
[----:B------:R-:W-:Y:S05]  /*a280*/  @!P2 BRA `(.L_x_19754) ;  /* 0x000000a00000a947 */ /* 0x000fea0003800000 */
[----:B0-----:R-:W-:Y:S01]  /*a290*/  IMAD.U32 R37, R146, 0x10000, RZ ;  /* 0x0001000092257824 */ /* 0x001fe200078e00ff */
[----:B------:R-:W-:Y:S01]  /*a2a0*/  LOP3.LUT R36, R42, 0xffff, RZ, 0xc0, !PT ;  /* 0x0000ffff2a247812 */ /* 0x000fe200078ec0ff */
[----:B------:R-:W-:-:S03]  /*a2b0*/  IMAD.WIDE.U32 R148, R148, R141, c[0x0][0x190] ;  /* 0x0000640094947625 */ /* 0x000fc600078e008d */
[----:B------:R-:W-:-:S04]  /*a2c0*/  LOP3.LUT R37, R37, 0xff0000, RZ, 0xc0, !PT ;  /* 0x00ff000025257812 */ /* 0x000fc800078ec0ff */
[----:B------:R-:W-:Y:S02]  /*a2d0*/  LEA R36, R36, R37, 0x18 ;  /* 0x0000002524247211 */ /* 0x000fe400078ec0ff */
[----:B------:R-:W-:-:S05]  /*a2e0*/  LOP3.LUT R37, R145, 0xff, RZ, 0xc0, !PT ;  /* 0x000000ff91257812 */ /* 0x000fca00078ec0ff */
[----:B------:R-:W-:Y:S01]  /*a2f0*/  IMAD R36, R37, 0x100, R36 ;  /* 0x0000010025247824 */ /* 0x000fe200078e0224 */
[----:B------:R-:W-:-:S05]  /*a300*/  LOP3.LUT R37, R140, 0xff, RZ, 0xc0, !PT ;  /* 0x000000ff8c257812 */ /* 0x000fca00078ec0ff */
[----:B------:R-:W-:-:S05]  /*a310*/  IMAD.IADD R37, R36, 0x1, R37 ;  /* 0x0000000124257824 */ /* 0x000fca00078e0225 */
[----:B------:R0:W-:Y:S02]  /*a320*/  STG.E [R148.64], R37 ;  /* 0x0000002594007986 */ /* 0x0001e4000c101904 */
.L_x_19754:
[----:B------:R-:W-:Y:S05]  /*a330*/  BSYNC B0 ;  /* 0x0000000000007941 */ /* 0x000fea0003800000 */
.L_x_19753:
[----:B------:R-:W-:Y:S01]  /*a340*/  @!P1 IADD3 R144, R144, 0x8, RZ ;  /* 0x0000000890909810 */ /* 0x000fe20007ffe0ff */
[----:B------:R-:W-:Y:S01]  /*a350*/  FADD.FTZ R147, R40, R35 ;  /* 0x0000002328937221 */ /* 0x000fe20000010000 */
[----:B------:R-:W-:Y:S05]  /*a360*/  BRA.DIV ~URZ, `(.L_x_19755) ;  /* 0x000010227f007947 */ /* 0x000fea000b800000 */
[----:B0-----:R0:W1:Y:S02]  /*a370*/  SHFL.BFLY PT, R36, R147, 0x1, 0x1f ;  /* 0x0c201f0093247f89 */ /* 0x00106400000e0000 */
.L_x_19761:
        /* <DEDUP_REMOVED lines=68> */
.L_x_19762:
        /* <DEDUP_REMOVED lines=18> */
[----:B------:R-:W-:Y:S01]  /*a8e0*/  @!P0 LDS.64 R36, [R141.X8] ;  /* 0x000000008d248984 */ /* 0x000fe20000008a00 */
[----:B-1----:R-:W-:-:S02]  /*a8f0*/  IMAD.IADD R148, R41, 0x1, R40 ;  /* 0x0000000129947824 */ /* 0x002fc400078e0228 */
[----:B------:R-:W-:Y:S03]  /*a900*/  I2F R154, R41 ;  /* 0x00000029009a7306 */ /* 0x000fe60000201400 */
[----:B------:R-:W1:Y:S05]  /*a910*/  SHFL.DOWN PT, R155, R148, 0x2, 0x1f ;  /* 0x08401f00949b7f89 */ /* 0x000e6a00000e0000 */
[----:B------:R-:W2:Y:S08]  /*a920*/  I2F R149, R148 ;  /* 0x0000009400957306 */ /* 0x000eb00000201400 */
[----:B--2---:R-:W2:Y:S01]  /*a930*/  MUFU.RCP R151, R149 ;  /* 0x0000009500977308 */ /* 0x004ea20000001000 */
[----:B-1----:R-:W-:Y:S01]  /*a940*/  IMAD.IADD R148, R148, 0x1, R155 ;  /* 0x0000000194947824 */ /* 0x002fe200078e029b */
[----:B0-----:R-:W0:Y:S06]  /*a950*/  SHFL.DOWN PT, R147, R36, 0x4, 0x1f ;  /* 0x08801f0024937f89 */ /* 0x001e2c00000e0000 */
[----:B------:R-:W-:Y:S01]  /*a960*/  I2F R155, R155 ;  /* 0x0000009b009b7306 */ /* 0x000fe20000201400 */
[----:B------:R-:W1:Y:S01]  /*a970*/  SHFL.DOWN PT, R144, R37, 0x4, 0x1f ;  /* 0x08801f0025907f89 */ /* 0x000e6200000e0000 */
[----:B0-----:R-:W-:-:S02]  /*a980*/  FMUL.FTZ R141, R147, R154 ;  /* 0x0000009a938d7220 */ /* 0x001fc40000410000 */
[----:B------:R-:W-:Y:S02]  /*a990*/  FADD.FTZ R147, -R147, R36 ;  /* 0x0000002493937221 */ /* 0x000fe40000010100 */
[----:B------:R-:W-:Y:S02]  /*a9a0*/  FFMA.FTZ R156, R153, R36, R141 ;  /* 0x00000024999c7223 */ /* 0x000fe4000001008d */
[----:B------:R-:W-:Y:S01]  /*a9b0*/  FMUL.FTZ R147, R147, R147 ;  /* 0x0000009393937220 */ /* 0x000fe20000410000 */
[----:B------:R-:W0:Y:S01]  /*a9c0*/  I2F R36, R148 ;  /* 0x0000009400247306 */ /* 0x000e220000201400 */
[----:B--2---:R-:W-:Y:S02]  /*a9d0*/  FMUL.FTZ R156, R151, R156 ;  /* 0x0000009c979c7220 */ /* 0x004fe40000410000 */
[----:B------:R-:W-:Y:S02]  /*a9e0*/  FMUL.FTZ R147, R147, R153 ;  /* 0x0000009993937220 */ /* 0x000fe40000410000 */
[----:B-1----:R-:W-:Y:S01]  /*a9f0*/  FADD.FTZ R144, R144, R37 ;  /* 0x0000002590907221 */ /* 0x002fe20000010000 */
[----:B------:R-:W1:Y:S01]  /*aa00*/  SHFL.DOWN PT, R41, R156, 0x2, 0x1f ;  /* 0x08401f009c297f89 */ /* 0x000e6200000e0000 */
        /* <DEDUP_REMOVED lines=8> */
[C---:B------:R-:W-:Y:S01]  /*aa90*/  FFMA.FTZ R41, R149.reuse, R156, R41 ;  /* 0x0000009c95297223 */ /* 0x040fe20000010029 */
[----:B--2---:R-:W-:Y:S01]  /*aaa0*/  IADD3 R141, R148, R147, RZ ;  /* 0x00000093948d7210 */ /* 0x004fe20007ffe0ff */
[----:B------:R-:W-:Y:S01]  /*aab0*/  FMUL.FTZ R154, R149, R154 ;  /* 0x0000009a959a7220 */ /* 0x000fe20000410000 */
[----:B------:R-:W-:Y:S01]  /*aac0*/  I2F R147, R147 ;  /* 0x0000009300937306 */ /* 0x000fe20000201400 */
[----:B0-----:R-:W-:Y:S02]  /*aad0*/  FMUL.FTZ R41, R40, R41 ;  /* 0x0000002928297220 */ /* 0x001fe40000410000 */
[----:B---3--:R-:W-:Y:S02]  /*aae0*/  FADD.FTZ R37, R144, R37 ;  /* 0x0000002590257221 */ /* 0x008fe40000010000 */
[----:B------:R-:W-:Y:S01]  /*aaf0*/  FMUL.FTZ R154, R154, R155 ;  /* 0x0000009b9a9a7220 */ /* 0x000fe20000410000 */
[----:B------:R-:W0:Y:S02]  /*ab00*/  SHFL.DOWN PT, R144, R41, 0x1, 0x1f ;  /* 0x08201f0029907f89 */ /* 0x000e2400000e0000 */
        /* <DEDUP_REMOVED lines=9> */
[----:B------:R-:W-:Y:S01]  /*aba0*/  FMUL.FTZ R149, R36, R149 ;  /* 0x0000009524957220 */ /* 0x000fe20000410000 */
[----:B------:R-:W-:Y:S01]  /*abb0*/  SHF.R.U32.HI R36, RZ, 0x5, R157 ;  /* 0x00000005ff247819 */ /* 0x000fe2000001169d */
[----:B-1----:R-:W-:Y:S02]  /*abc0*/  FMUL.FTZ R151, R148, R151 ;  /* 0x0000009794977220 */ /* 0x002fe40000410000 */
[----:B------:R-:W-:Y:S01]  /*abd0*/  FMUL.FTZ R149, R149, R147 ;  /* 0x0000009395957220 */ /* 0x000fe20000410000 */
[----:B------:R-:W-:Y:S01]  /*abe0*/  LOP3.LUT R144, R36, 0x7, RZ, 0xc0, !PT ;  /* 0x0000000724907812 */ /* 0x000fe200078ec0ff */
[----:B------:R-:W-:Y:S02]  /*abf0*/  IMAD.MOV.U32 R40, RZ, RZ, c[0x0][0x1e0] ;  /* 0x00007800ff287624 */ /* 0x000fe400078e00ff */
[----:B------:R-:W0:Y:S01]  /*ac00*/  SHFL.IDX PT, R151, R151, RZ, 0x1f ;  /* 0x00001fff97977589 */ /* 0x000e2200000e0000 */
[----:B------:R-:W-:Y:S01]  /*ac10*/  FFMA.FTZ R41, R148, R149, R41 ;  /* 0x0000009594297223 */ /* 0x000fe20000010029 */
[----:B------:R-:W-:-:S05]  /*ac20*/  LOP3.LUT P0, RZ, R144, 0x1f, R157, 0xf8, !PT ;  /* 0x0000001f90ff7812 */ /* 0x000fca000780f89d */
[----:B------:R-:W1:Y:S01]  /*ac30*/  SHFL.IDX PT, R41, R41, RZ, 0x1f ;  /* 0x00001fff29297589 */ /* 0x000e6200000e0000 */
[----:B0-----:R-:W-:-:S05]  /*ac40*/  FMUL.FTZ R36, R151, R151 ;  /* 0x0000009797247220 */ /* 0x001fca0000410000 */
[----:B------:R-:W-:Y:S01]  /*ac50*/  FSEL R37, R36, RZ, P1 ;  /* 0x000000ff24257208 */ /* 0x000fe20000800000 */
[----:B-1----:R-:W-:Y:S01]  /*ac60*/  FFMA.FTZ R36, R41, R40, c[0x0][0x228] ;  /* 0x00008a0029247623 */ /* 0x002fe20000010028 */
[----:B------:R-:W-:-:S03]  /*ac70*/  @!P0 LEA R40, P3, R0, c[0x0][0x1a8], 0x2 ;  /* 0x00006a0000288a11 */ /* 0x000fc600078610ff */
        /* <DEDUP_REMOVED lines=9> */
[----:B-1----:R-:W-:Y:S01]  /*ad10*/  IADD3 R142, R142, -0x1, RZ ;  /* 0xffffffff8e8e7810 */ /* 0x002fe20007ffe0ff */
[----:B------:R-:W-:Y:S01]  /*ad20*/  IMAD.MOV.U32 R149, RZ, RZ, 0x10 ;  /* 0x00000010ff957424 */ /* 0x000fe200078e00ff */
        /* <DEDUP_REMOVED lines=18> */
[C---:B------:R-:W-:Y:S01]  /*ae50*/  FADD.FTZ R148, -R36.reuse, R32 ;  /* 0x0000002024947221 */ /* 0x040fe20000010100 */
[----:B------:R-:W-:Y:S01]  /*ae60*/  LEA.HI.SX32 R32, R13, R44, 0x1e ;  /* 0x0000002c0d207211 */ /* 0x000fe200078ff2ff */
[----:B------:R-:W-:Y:S02]  /*ae70*/  FADD.FTZ R34, -R36, R34 ;  /* 0x0000002224227221 */ /* 0x000fe40000010100 */
[----:B------:R-:W-:Y:S01]  /*ae80*/  FMUL.FTZ R16, R154, R16 ;  /* 0x000000109a107220 */ /* 0x000fe20000410000 */
[----:B------:R-:W-:Y:S01]  /*ae90*/  IADD3 R142, R32, 0x500, RZ ;  /* 0x00000500208e7810 */ /* 0x000fe20007ffe0ff */
[----:B------:R-:W-:-:S02]  /*aea0*/  FADD.FTZ R18, -R36, R18 ;  /* 0x0000001224127221 */ /* 0x000fc40000010100 */
[C---:B------:R-:W-:Y:S02]  /*aeb0*/  FADD.FTZ R41, -R36.reuse, R23 ;  /* 0x0000001724297221 */ /* 0x040fe40000010100 */
[C---:B------:R-:W-:Y:S02]  /*aec0*/  FADD.FTZ R141, -R36.reuse, R25 ;  /* 0x00000019248d7221 */ /* 0x040fe40000010100 */
[C---:B------:R-:W-:Y:S02]  /*aed0*/  FADD.FTZ R143, -R36.reuse, R28 ;  /* 0x0000001c248f7221 */ /* 0x040fe40000010100 */
[----:B------:R-:W-:Y:S02]  /*aee0*/  FADD.FTZ R144, -R36, R29 ;  /* 0x0000001d24907221 */ /* 0x000fe40000010100 */
[C---:B------:R-:W-:Y:S02]  /*aef0*/  FMUL.FTZ R17, R154.reuse, R17 ;  /* 0x000000119a117220 */ /* 0x040fe40000410000 */
[----:B------:R-:W-:-:S02]  /*af00*/  FMUL.FTZ R22, R154, R20 ;  /* 0x000000149a167220 */ /* 0x000fc40000410000 */
[----:B------:R-:W-:Y:S02]  /*af10*/  FADD.FTZ R147, -R36, R30 ;  /* 0x0000001e24937221 */ /* 0x000fe40000010100 */
[C---:B------:R-:W-:Y:S02]  /*af20*/  FMUL.FTZ R25, R154.reuse, R37 ;  /* 0x000000259a197220 */ /* 0x040fe40000410000 */
[C---:B------:R-:W-:Y:S02]  /*af30*/  FMUL.FTZ R14, R154.reuse, R14 ;  /* 0x0000000e9a0e7220 */ /* 0x040fe40000410000 */
[C---:B------:R-:W-:Y:S02]  /*af40*/  FMUL.FTZ R15, R154.reuse, R15 ;  /* 0x0000000f9a0f7220 */ /* 0x040fe40000410000 */
[C---:B------:R-:W-:Y:S02]  /*af50*/  FMUL.FTZ R23, R154.reuse, R21 ;  /* 0x000000159a177220 */ /* 0x040fe40000410000 */
[----:B------:R-:W-:-:S02]  /*af60*/  FMUL.FTZ R28, R154, R24 ;  /* 0x000000189a1c7220 */ /* 0x000fc40000410000 */
[C---:B------:R-:W-:Y:S02]  /*af70*/  FMUL.FTZ R29, R154.reuse, R26 ;  /* 0x0000001a9a1d7220 */ /* 0x040fe40000410000 */
[C---:B------:R-:W-:Y:S02]  /*af80*/  FMUL.FTZ R30, R154.reuse, R27 ;  /* 0x0000001b9a1e7220 */ /* 0x040fe40000410000 */
[----:B------:R-:W-:Y:S02]  /*af90*/  FFMA.FTZ R24, R75, R12, R54 ;  /* 0x0000000c4b187223 */ /* 0x000fe40000010036 */
[----:B------:R-:W-:Y:S02]  /*afa0*/  FMUL.FTZ R33, R154, R33 ;  /* 0x000000219a217220 */ /* 0x000fe40000410000 */
[----:B------:R-:W-:Y:S02]  /*afb0*/  FADD.FTZ R31, -R36, R31 ;  /* 0x0000001f241f7221 */ /* 0x000fe40000010100 */
[----:B------:R-:W-:-:S02]  /*afc0*/  FMUL.FTZ R34, R154, R34 ;  /* 0x000000229a227220 */ /* 0x000fc40000410000 */
[----:B------:R-:W-:Y:S02]  /*afd0*/  FFMA.FTZ R12, R79, R16, R58 ;  /* 0x000000104f0c7223 */ /* 0x000fe4000001003a */
[C---:B------:R-:W-:Y:S02]  /*afe0*/  FADD.FTZ R19, -R36.reuse, R19 ;  /* 0x0000001324137221 */ /* 0x040fe40000010100 */
[----:B------:R-:W-:Y:S01]  /*aff0*/  FADD.FTZ R35, -R36, R35 ;  /* 0x0000002324237221 */ /* 0x000fe20000010100 */
[----:B------:R-:W-:Y:S01]  /*b000*/  IADD3 R36, R32, 0x300, RZ ;  /* 0x0000030020247810 */ /* 0x000fe20007ffe0ff */
[----:B------:R-:W-:Y:S02]  /*b010*/  FMUL.FTZ R18, R154, R18 ;  /* 0x000000129a127220 */ /* 0x000fe40000410000 */
[----:B------:R-:W-:Y:S02]  /*b020*/  FFMA.FTZ R13, R116, R17, R105 ;  /* 0x00000011740d7223 */ /* 0x000fe40000010069 */
[----:B------:R-:W-:-:S02]  /*b030*/  FFMA.FTZ R16, R83, R22, R62 ;  /* 0x0000001653107223 */ /* 0x000fc4000001003e */
[----:B------:R-:W-:Y:S02]  /*b040*/  FMUL.FTZ R40, R154, R40 ;  /* 0x000000289a287220 */ /* 0x000fe40000410000 */
        /* <DEDUP_REMOVED lines=8> */
[----:B------:R-:W-:Y:S01]  /*b0d0*/  FFMA.FTZ R29, R124, R33, R113 ;  /* 0x000000217c1d7223 */ /* 0x000fe20000010071 */
[----:B------:R-:W-:Y:S01]  /*b0e0*/  IADD3 R33, R32, 0x100, RZ ;  /* 0x0000010020217810 */ /* 0x000fe20007ffe0ff */
[----:B------:R-:W-:Y:S02]  /*b0f0*/  FMUL.FTZ R31, R154, R31 ;  /* 0x0000001f9a1f7220 */ /* 0x000fe40000410000 */
[----:B------:R-:W-:Y:S01]  /*b100*/  FFMA.FTZ R30, R95, R34, R74 ;  /* 0x000000225f1e7223 */ /* 0x000fe2000001004a */
[----:B------:R-:W-:Y:S01]  /*b110*/  IADD3 R34, R32, 0x200, RZ ;  /* 0x0000020020227810 */ /* 0x000fe20007ffe0ff */
[----:B------:R-:W-:-:S02]  /*b120*/  FMUL.FTZ R19, R154, R19 ;  /* 0x000000139a137220 */ /* 0x000fc40000410000 */
[C---:B------:R-:W-:Y:S02]  /*b130*/  FMUL.FTZ R35, R154.reuse, R35 ;  /* 0x000000239a237220 */ /* 0x040fe40000410000 */
[----:B------:R-:W-:Y:S02]  /*b140*/  FFMA.FTZ R14, R81, R18, R60 ;  /* 0x00000012510e7223 */ /* 0x000fe4000001003c */
[----:B------:R-:W-:Y:S02]  /*b150*/  FMUL.FTZ R41, R154, R41 ;  /* 0x000000299a297220 */ /* 0x000fe40000410000 */
[----:B------:R-:W-:Y:S01]  /*b160*/  FFMA.FTZ R18, R85, R40, R64 ;  /* 0x0000002855127223 */ /* 0x000fe20000010040 */
[----:B------:R-:W-:Y:S01]  /*b170*/  IADD3 R40, R32, 0x400, RZ ;  /* 0x0000040020287810 */ /* 0x000fe20007ffe0ff */
[C---:B------:R-:W-:Y:S02]  /*b180*/  FMUL.FTZ R141, R154.reuse, R141 ;  /* 0x0000008d9a8d7220 */ /* 0x040fe40000410000 */
[----:B------:R-:W-:-:S02]  /*b190*/  FMUL.FTZ R143, R154, R143 ;  /* 0x0000008f9a8f7220 */ /* 0x000fc40000410000 */
[C---:B------:R-:W-:Y:S02]  /*b1a0*/  FMUL.FTZ R144, R154.reuse, R144 ;  /* 0x000000909a907220 */ /* 0x040fe40000410000 */
[C---:B------:R-:W-:Y:S02]  /*b1b0*/  FMUL.FTZ R147, R154.reuse, R147 ;  /* 0x000000939a937220 */ /* 0x040fe40000410000 */
[----:B0-----:R-:W-:Y:S02]  /*b1c0*/  FFMA.FTZ R27, R127, R31, R112 ;  /* 0x0000001f7f1b7223 */ /* 0x001fe40000010070 */
[----:B------:R-:W-:Y:S02]  /*b1d0*/  FMUL.FTZ R148, R154, R148 ;  /* 0x000000949a947220 */ /* 0x000fe40000410000 */
[----:B------:R-:W-:Y:S02]  /*b1e0*/  FFMA.FTZ R15, R121, R19, R106 ;  /* 0x00000013790f7223 */ /* 0x000fe4000001006a */
[----:B------:R-:W-:-:S02]  /*b1f0*/  FFMA.FTZ R31, R129, R35, R114 ;  /* 0x00000023811f7223 */ /* 0x000fc40000010072 */
[----:B------:R-:W-:-:S04]  /*b200*/  IMAD.WIDE.U32 R32, R33, R149, c[0x0][0x208] ;  /* 0x0000820021207625 */ /* 0x000fc800078e0095 */
[----:B------:R-:W-:Y:S01]  /*b210*/  FFMA.FTZ R19, R123, R41, R108 ;  /* 0x000000297b137223 */ /* 0x000fe2000001006c */
[----:B------:R0:W-:Y:S01]  /*b220*/  STG.E.128 [R32.64], R12 ;  /* 0x0000000c20007986 */ /* 0x0001e2000c101d04 */
[----:B------:R-:W-:-:S04]  /*b230*/  IMAD.WIDE.U32 R34, R34, R149, c[0x0][0x208] ;  /* 0x0000820022227625 */ /* 0x000fc800078e0095 */
[----:B------:R-:W-:Y:S01]  /*b240*/  FFMA.FTZ R21, R120, R141, R109 ;  /* 0x0000008d78157223 */ /* 0x000fe2000001006d */
[----:B------:R0:W-:Y:S01]  /*b250*/  STG.E.128 [R34.64], R16 ;  /* 0x0000001022007986 */ /* 0x0001e2000c101d04 */
        /* <DEDUP_REMOVED lines=9> */
[----:B------:R-:W-:-:S05]  /*b2f0*/  IMAD.WIDE.U32 R142, R142, R149, c[0x0][0x208] ;  /* 0x000082008e8e7625 */ /* 0x000fca00078e0095 */
[----:B------:R0:W-:Y:S02]  /*b300*/  STG.E.128 [R142.64], R28 ;  /* 0x0000001c8e007986 */ /* 0x0001e4000c101d04 */
.L_x_19758:
[----:B-1----:R-:W-:Y:S05]  /*b310*/  BSYNC B0 ;  /* 0x0000000000007941 */ /* 0x002fea0003800000 */
.L_x_19757:
[----:B------:R-:W-:Y:S02]  /*b320*/  IADD3 R0, R0, c[0x0][0x160], RZ ;  /* 0x0000580000007a10 */ /* 0x000fe40007ffe0ff */
[----:B------:R-:W-:Y:S02]  /*b330*/  LOP3.LUT P1, RZ, R115, 0xff, RZ, 0xc0, !PT ;  /* 0x000000ff73ff7812 */ /* 0x000fe4000782c0ff */
[----:B------:R-:W-:Y:S02]  /*b340*/  ISETP.GE.AND P0, PT, R0, c[0x0][0x164], PT ;  /* 0x0000590000007a0c */ /* 0x000fe40003f06270 */
[----:B------:R-:W-:-:S11]  /*b350*/  SEL R115, RZ, 0x1, P1 ;  /* 0x00000001ff737807 */ /* 0x000fd60000800000 */
[----:B0----5:R-:W-:Y:S01]  /*b360*/  @P0 CALL.REL.NOINC `(.L_x_19759) ;  /* 0x0000001000000944 */ /* 0x021fe20003c00000 */
[----:B------:R-:W-:Y:S05]  /*b370*/  BRA `(.L_x_19760) ;  /* 0xffff5af000007947 */ /* 0x000fea000383ffff */
.L_x_19759:
[----:B------:R-:W-:Y:S05]  /*b380*/  EXIT ;  /* 0x000000000000794d */ /* 0x000fea0003800000 */
.L_x_19755:
[----:B------:R-:W-:Y:S01]  /*b390*/  HFMA2.MMA R154, -RZ, RZ, 0, 5.9604644775390625e-08 ;  /* 0x00000001ff9a7435 */ /* 0x000fe200000001ff */
[----:B0-----:R-:W-:Y:S01]  /*b3a0*/  IMAD.MOV.U32 R37, RZ, RZ, 0x1f ;  /* 0x0000001fff257424 */ /* 0x001fe200078e00ff */
[----:B------:R-:W-:Y:S01]  /*b3b0*/  MOV R40, 0xb3e0 ;  /* 0x0000b3e000287802 */ /* 0x000fe20000000f00 */
[----:B------:R-:W-:-:S03]  /*b3c0*/  IMAD.MOV.U32 R148, RZ, RZ, -0x1 ;  /* 0xffffffffff947424 */ /* 0x000fc600078e00ff */
[----:B-----5:R-:W-:Y:S05]  /*b3d0*/  CALL.REL.NOINC `($__internal_143_$__cuda_sm70_shflsync_bfly_p) ;  /* 0x0000069000007944 */ /* 0x020fea0003c00000 */
[----:B-1----:R-:W-:Y:S01]  /*b3e0*/  MOV R36, R154 ;  /* 0x0000009a00247202 */ /* 0x002fe20000000f00 */
[----:B0-----:R-:W-:Y:S05]  /*b3f0*/  BRA `(.L_x_19761) ;  /* 0xffffef8000007947 */ /* 0x001fea000383ffff */
.L_x_19756:
[----:B------:R-:W-:Y:S01]  /*b400*/  IMAD.MOV.U32 R154, RZ, RZ, 0x2 ;  /* 0x00000002ff9a7424 */ /* 0x000fe200078e00ff */
[----:B------:R-:W-:Y:S01]  /*b410*/  MOV R148, 0xffffffff ;  /* 0xffffffff00947802 */ /* 0x000fe20000000f00 */
[----:B------:R-:W-:Y:S01]  /*b420*/  IMAD.MOV.U32 R37, RZ, RZ, 0x1f ;  /* 0x0000001fff257424 */ /* 0x000fe200078e00ff */
[----:B------:R-:W-:Y:S02]  /*b430*/  MOV R40, 0xb450 ;  /* 0x0000b45000287802 */ /* 0x000fe40000000f00 */
[----:B-----5:R-:W-:Y:S05]  /*b440*/  CALL.REL.NOINC `($__internal_143_$__cuda_sm70_shflsync_bfly_p) ;  /* 0x0000062000007944 */ /* 0x020fea0003c00000 */
[----:B01----:R-:W-:Y:S01]  /*b450*/  FADD.FTZ R147, R147, R154 ;  /* 0x0000009a93937221 */ /* 0x003fe20000010000 */
[----:B------:R-:W-:Y:S01]  /*b460*/  MOV R148, 0xffffffff ;  /* 0xffffffff00947802 */ /* 0x000fe20000000f00 */
[----:B------:R-:W-:Y:S01]  /*b470*/  IMAD.MOV.U32 R154, RZ, RZ, 0x4 ;  /* 0x00000004ff9a7424 */ /* 0x000fe200078e00ff */
[----:B------:R-:W-:Y:S01]  /*b480*/  MOV R40, 0xb4b0 ;  /* 0x0000b4b000287802 */ /* 0x000fe20000000f00 */
[----:B------:R-:W-:-:S02]  /*b490*/  IMAD.MOV.U32 R37, RZ, RZ, 0x1f ;  /* 0x0000001fff257424 */ /* 0x000fc400078e00ff */
[----:B------:R-:W-:Y:S05]  /*b4a0*/  CALL.REL.NOINC `($__internal_143_$__cuda_sm70_shflsync_bfly_p) ;  /* 0x000005c000007944 */ /* 0x000fea0003c00000 */
        /* <DEDUP_REMOVED lines=66> */
[----:B------:R-:W-:Y:S05]  /*b8d0*/  CALL.REL.NOINC `($__internal_143_$__cuda_sm70_shflsync_bfly_p) ;  /* 0x0000019000007944 */ /* 0x000fea0003c00000 */
[----:B01----:R-:W-:Y:S01]  /*b8e0*/  FADD.FTZ R147, R147, R154 ;  /* 0x0000009a93937221 */ /* 0x003fe20000010000 */
[----:B------:R-:W-:Y:S01]  /*b8f0*/  MOV R148, 0xffffffff ;  /* 0xffffffff00947802 */ /* 0x000fe20000000f00 */
[----:B------:R-:W-:Y:S01]  /*b900*/  IMAD.MOV.U32 R154, RZ, RZ, 0x2 ;  /* 0x00000002ff9a7424 */ /* 0x000fe200078e00ff */
[----:B------:R-:W-:Y:S01]  /*b910*/  MOV R40, 0xb940 ;  /* 0x0000b94000287802 */ /* 0x000fe20000000f00 */
[----:B------:R-:W-:Y:S02]  /*b920*/  IMAD.MOV.U32 R37, RZ, RZ, 0x1f ;  /* 0x0000001fff257424 */ /* 0x000fe400078e00ff */
        /* <DEDUP_REMOVED lines=19> */
[----:B01----:R-:W-:Y:S05]  /*ba60*/  BRA `(.L_x_19762) ;  /* 0xffffed5000007947 */ /* 0x003fea000383ffff */
        .weak           $__internal_143_$__cuda_sm70_shflsync_bfly_p
        .type           $__internal_143_$__cuda_sm70_shflsync_bfly_p,@function
        .size           $__internal_143_$__cuda_sm70_shflsync_bfly_p,(.L_x_22231 - $__internal_143_$__cuda_sm70_shflsync_bfly_p)
$__internal_143_$__cuda_sm70_shflsync_bfly_p:
[----:B------:R-:W-:Y:S01]  /*ba70*/  IMAD.MOV.U32 R41, RZ, RZ, 0x0 ;  /* 0x00000000ff297424 */ /* 0x000fe200078e00ff */
[----:B------:R-:W-:Y:S04]  /*ba80*/  WARPSYNC R148 ;  /* 0x0000009400007348 */ /* 0x000fe80003800000 */
[----:B------:R0:W1:Y:S01]  /*ba90*/  SHFL.BFLY PT, R154, R147, R154, R37 ;  /* 0x0c00009a939a7389 */ /* 0x00006200000e0025 */
[----:B------:R-:W-:Y:S05]  /*baa0*/  RET.REL.NODEC R40 `(_ZN10layer_norm13ln_fwd_kernelINS_13Kernel_traitsI6__halfffffjLj6144ELj1ELj1ELj8ELj16ENS_18Kernel_traits_baseILj6144ES2_ffffjLj256EEEEELb1ELb1ELb1ELb1EEEvNS_9FwdParamsE) ;  /* 0xffff455028007950 */ /* 0x000fea0003c3ffff */
.L_x_19763:
        /* <DEDUP_REMOVED lines=13> */
.L_x_22231:


//--------------------- .text._ZN10layer_norm13ln_fwd_kernelINS_13Kernel_traitsIfffffjLj6144ELj1ELj1ELj8ELj16ENS_18Kernel_traits_baseILj6144EfffffjLj256EEEEELb0ELb0ELb0ELb0EEEvNS_9FwdParamsE --------------------------
	.section	.text._ZN10layer_norm13ln_fwd_kernelINS_13Kernel_traitsIfffffjLj6144ELj1ELj1ELj8ELj16ENS_18Kernel_traits_baseILj6144EfffffjLj256EEEEELb0ELb0ELb0ELb0EEEvNS_9FwdParamsE,"ax",@progbits
	.sectioninfo	@"SHI_REGISTERS=113"
	.align	128
        .global         _ZN10layer_norm13ln_fwd_kernelINS_13Kernel_traitsIfffffjLj6144ELj1ELj1ELj8ELj16ENS_18Kernel_traits_baseILj6144EfffffjLj256EEEEELb0ELb0ELb0ELb0EEEvNS_9FwdParamsE
        .type           _ZN10layer_norm13ln_fwd_kernelINS_13Kernel_traitsIfffffjLj6144ELj1ELj1ELj8ELj16ENS_18Kernel_traits_baseILj6144EfffffjLj256EEEEELb0ELb0ELb0ELb0EEEvNS_9FwdParamsE,@function
        .size           _ZN10layer_norm13ln_fwd_kernelINS_13Kernel_traitsIfffffjLj6144ELj1ELj1ELj8ELj16ENS_18Kernel_traits_baseILj6144EfffffjLj256EEEEELb0ELb0ELb0ELb0EEEvNS_9FwdParamsE,(.L_x_22232 - _ZN10layer_norm13ln_fwd_kernelINS_13Kernel_traitsIfffffjLj6144ELj1ELj1ELj8ELj16ENS_18Kernel_traits_baseILj6144EfffffjLj256EEEEELb0ELb0ELb0ELb0EEEvNS_9FwdParamsE)
        .other          _ZN10layer_norm13ln_fwd_kernelINS_13Kernel_traitsIfffffjLj6144ELj1ELj1ELj8ELj16ENS_18Kernel_traits_baseILj6144EfffffjLj256EEEEELb0ELb0ELb0ELb0EEEvNS_9FwdParamsE,@"STO_CUDA_ENTRY STV_DEFAULT"
_ZN10layer_norm13ln_fwd_kernelINS_13Kernel_traitsIfffffjLj6144ELj1ELj1ELj8ELj16ENS_18Kernel_traits_baseILj6144EfffffjLj256EEEEELb0ELb0ELb0ELb0EEEvNS_9FwdParamsE:
.text._ZN10layer_norm13ln_fwd_kernelINS_13Kernel_traitsIfffffjLj6144ELj1ELj1ELj8ELj16ENS_18Kernel_traits_baseILj6144EfffffjLj256EEEEELb0ELb0ELb0ELb0EEEvNS_9FwdParamsE:
        /* <DEDUP_REMOVED lines=21> */
[----:B------:R-:W-:Y:S01]  /*0150*/  HFMA2.MMA R21, -RZ, RZ, 0, 9.5367431640625e-07 ;  /* 0x00000010ff157435 */ /* 0x000fe200000001ff */
[----:B------:R-:W-:Y:S01]  /*0160*/  CS2R R18, SRZ ;  /* 0x0000000000127805 */ /* 0x000fe2000001ff00 */
[----:B------:R-:W-:Y:S01]  /*0170*/  CS2R R16, SRZ ;  /* 0x0000000000107805 */ /* 0x000fe2000001ff00 */
[----:B------:R-:W-:-:S07]  /*0180*/  ISETP.NE.AND.EX P1, PT, RZ, c[0x0][0x21c], PT, P1 ;  /* 0x00008700ff007a0c */ /* 0x000fce0003f25310 */
[----:B------:R-:W-:-:S06]  /*0190*/  IMAD.WIDE.U32 R20, R60, R21, c[0x0][0x1b0] ;  /* 0x00006c003c147625 */ /* 0x000fcc00078e0015 */
[C---:B------:R-:W-:Y:S01]  /*01a0*/  @P1 LEA R2, P2, R60.reuse, c[0x0][0x218], 0x4 ;  /* 0x000086003c021a11 */ /* 0x040fe200078420ff */
[----:B------:R-:W5:Y:S03]  /*01b0*/  LDG.E.128 R20, [R20.64] ;  /* 0x0000000414147981 */ /* 0x000f66000c1e1d00 */
[----:B------:R-:W-:-:S05]  /*01c0*/  @P1 LEA.HI.X R3, R60, c[0x0][0x21c], RZ, 0x4, P2 ;  /* 0x000087003c031a11 */ /* 0x000fca00010f24ff */
[----:B------:R0:W5:Y:S01]  /*01d0*/  @P1 LDG.E.128 R16, [R2.64] ;  /* 0x0000000402101981 */ /* 0x000162000c1e1d00 */
[----:B------:R-:W-:-:S03]  /*01e0*/  LOP3.LUT R60, R60, 0x100, RZ, 0xfc, !PT ;  /* 0x000001003c3c7812 */ /* 0x000fc600078efcff */
.L_x_19765:
[----:B------:R-:W-:Y:S05]  /*01f0*/  BSYNC B0 ;  /* 0x0000000000007941 */ /* 0x000fea0003800000 */
.L_x_19764:
[----:B------:R-:W-:Y:S01]  /*0200*/  BSSY B0, `(.L_x_19766) ;  /* 0x000000d000007945 */ /* 0x000fe20003800000 */
[----:B------:R-:W-:Y:S05]  /*0210*/  @!P6 BRA `(.L_x_19767) ;  /* 0x000000b00000e947 */ /* 0x000fea0003800000 */
[----:B------:R-:W-:Y:S01]  /*0220*/  ISETP.NE.U32.AND P1, PT, RZ, c[0x0][0x218], PT ;  /* 0x00008600ff007a0c */ /* 0x000fe20003f25070 */
[----:B------:R-:W-:Y:S01]  /*0230*/  CS2R R26, SRZ ;  /* 0x00000000001a7805 */ /* 0x000fe2000001ff00 */
[----:B------:R-:W-:Y:S01]  /*0240*/  MOV R29, 0x10 ;  /* 0x00000010001d7802 */ /* 0x000fe20000000f00 */
[----:B------:R-:W-:Y:S01]  /*0250*/  CS2R R24, SRZ ;  /* 0x0000000000187805 */ /* 0x000fe2000001ff00 */
[----:B------:R-:W-:-:S03]  /*0260*/  ISETP.NE.AND.EX P1, PT, RZ, c[0x0][0x21c], PT, P1 ;  /* 0x00008700ff007a0c */ /* 0x000fc60003f25310 */
[----:B------:R-:W-:-:S06]  /*0270*/  IMAD.WIDE.U32 R28, R60, R29, c[0x0][0x1b0] ;  /* 0x00006c003c1c7625 */ /* 0x000fcc00078e001d */
[----:B------:R-:W5:Y:S04]  /*0280*/  LDG.E.128 R28, [R28.64] ;  /* 0x000000041c1c7981 */ /* 0x000f68000c1e1d00 */
[----:B0-----:R-:W-:-:S04]  /*0290*/  @P1 LEA R2, P2, R60, c[0x0][0x218], 0x4 ;  /* 0x000086003c021a11 */ /* 0x001fc800078420ff */
[----:B------:R-:W-:-:S05]  /*02a0*/  @P1 LEA.HI.X R3, R60, c[0x0][0x21c], RZ, 0x4, P2 ;  /* 0x000087003c031a11 */ /* 0x000fca00010f24ff */
[----:B------:R0:W5:Y:S01]  /*02b0*/  @P1 LDG.E.128 R24, [R2.64] ;  /* 0x0000000402181981 */ /* 0x000162000c1e1d00 */
[----:B------:R-:W-:-:S03]  /*02c0*/  IADD3 R60, R60, 0x100, RZ ;  /* 0x000001003c3c7810 */ /* 0x000fc60007ffe0ff */
.L_x_19767:
[----:B------:R-:W-:Y:S05]  /*02d0*/  BSYNC B0 ;  /* 0x0000000000007941 */ /* 0x000fea0003800000 */
.L_x_19766:
[----:B------:R-:W-:Y:S01]  /*02e0*/  BSSY B0, `(.L_x_19768) ;  /* 0x000000d000007945 */ /* 0x000fe20003800000 */
[----:B------:R-:W-:Y:S05]  /*02f0*/  @!P5 BRA `(.L_x_19769) ;  /* 0x000000b00000d947 */ /* 0x000fea0003800000 */
[----:B------:R-:W-:Y:S01]  /*0300*/  ISETP.NE.U32.AND P1, PT, RZ, c[0x0][0x218], PT ;  /* 0x00008600ff007a0c */ /* 0x000fe20003f25070 */
[----:B------:R-:W-:Y:S01]  /*0310*/  HFMA2.MMA R37, -RZ, RZ, 0, 9.5367431640625e-07 ;  /* 0x00000010ff257435 */ /* 0x000fe200000001ff */
[----:B------:R-:W-:Y:S01]  /*0320*/  CS2R R34, SRZ ;  /* 0x0000000000227805 */ /* 0x000fe2000001ff00 */
[----:B------:R-:W-:Y:S01]  /*0330*/  CS2R R32, SRZ ;  /* 0x0000000000207805 */ /* 0x000fe2000001ff00 */
[----:B------:R-:W-:-:S07]  /*0340*/  ISETP.NE.AND.EX P1, PT, RZ, c[0x0][0x21c], PT, P1 ;  /* 0x00008700ff007a0c */ /* 0x000fce0003f25310 */
[----:B------:R-:W-:-:S06]  /*0350*/  IMAD.WIDE.U32 R36, R60, R37, c[0x0][0x1b0] ;  /* 0x00006c003c247625 */ /* 0x000fcc00078e0025 */
[C---:B0-----:R-:W-:Y:S01]  /*0360*/  @P1 LEA R2, P2, R60.reuse, c[0x0][0x218], 0x4 ;  /* 0x000086003c021a11 */ /* 0x041fe200078420ff */
[----:B------:R-:W5:Y:S03]  /*0370*/  LDG.E.128 R36, [R36.64] ;  /* 0x0000000424247981 */ /* 0x000f66000c1e1d00 */
[----:B------:R-:W-:-:S05]  /*0380*/  @P1 LEA.HI.X R3, R60, c[0x0][0x21c], RZ, 0x4, P2 ;  /* 0x000087003c031a11 */ /* 0x000fca00010f24ff */
[----:B------:R0:W5:Y:S01]  /*0390*/  @P1 LDG.E.128 R32, [R2.64] ;  /* 0x0000000402201981 */ /* 0x000162000c1e1d00 */
[----:B------:R-:W-:-:S03]  /*03a0*/  IADD3 R60, R60, 0x100, RZ ;  /* 0x000001003c3c7810 */ /* 0x000fc60007ffe0ff */
.L_x_19769:
[----:B------:R-:W-:Y:S05]  /*03b0*/  BSYNC B0 ;  /* 0x0000000000007941 */ /* 0x000fea0003800000 */
.L_x_19768:
        /* <DEDUP_REMOVED lines=13> */
.L_x_19771:
[----:B------:R-:W-:Y:S05]  /*0490*/  BSYNC B0 ;  /* 0x0000000000007941 */ /* 0x000fea0003800000 */
.L_x_19770:
        /* <DEDUP_REMOVED lines=13> */
.L_x_19773:
[----:B------:R-:W-:Y:S05]  /*0570*/  BSYNC B0 ;  /* 0x0000000000007941 */ /* 0x000fea0003800000 */
.L_x_19772:
[----:B------:R-:W-:Y:S01]  /*0580*/  ISETP.GE.U32.AND P1, PT, R5, 0x600, PT ;  /* 0x000006000500780c */ /* 0x000fe20003f26070 */
[----:B------:R-:W-:Y:S03]  /*0590*/  BSSY B0, `(.L_x_19774) ;  /* 0x000000d000007945 */ /* 0x000fe60003800000 */
[----:B0-----:R-:W-:-:S09]  /*05a0*/  P2R R2, PR, RZ, 0x2 ;  /* 0x00000002ff027803 */ /* 0x001fd20000000000 */
[----:B------:R-:W-:Y:S05]  /*05b0*/  @!P1 BRA `(.L_x_19775) ;  /* 0x000000a000009947 */ /* 0x000fea0003800000 */
[----:B------:R-:W-:Y:S01]  /*05c0*/  ISETP.NE.U32.AND P1, PT, RZ, c[0x0][0x218], PT ;  /* 0x00008600ff007a0c */ /* 0x000fe20003f25070 */
[----:B------:R-:W-:Y:S01]  /*05d0*/  CS2R R58, SRZ ;  /* 0x00000000003a7805 */ /* 0x000fe2000001ff00 */
[----:B------:R-:W-:Y:S01]  /*05e0*/  MOV R61, 0x10 ;  /* 0x00000010003d7802 */ /* 0x000fe20000000f00 */
[----:B------:R-:W-:Y:S01]  /*05f0*/  CS2R R56, SRZ ;  /* 0x0000000000387805 */ /* 0x000fe2000001ff00 */
[----:B------:R-:W-:-:S13]  /*0600*/  ISETP.NE.AND.EX P1, PT, RZ, c[0x0][0x21c], PT, P1 ;  /* 0x00008700ff007a0c */ /* 0x000fda0003f25310 */
[----:B------:R-:W-:-:S04]  /*0610*/  @P1 LEA R2, P2, R60, c[0x0][0x218], 0x4 ;  /* 0x000086003c021a11 */ /* 0x000fc800078420ff */
[C---:B------:R-:W-:Y:S01]  /*0620*/  @P1 LEA.HI.X R3, R60.reuse, c[0x0][0x21c], RZ, 0x4, P2 ;  /* 0x000087003c031a11 */ /* 0x040fe200010f24ff */
[----:B------:R-:W-:-:S04]  /*0630*/  IMAD.WIDE.U32 R60, R60, R61, c[0x0][0x1b0] ;  /* 0x00006c003c3c7625 */ /* 0x000fc800078e003d */
[----:B------:R0:W5:Y:S04]  /*0640*/  @P1 LDG.E.128 R56, [R2.64] ;  /* 0x0000000402381981 */ /* 0x000168000c1e1d00 */
[----:B------:R-:W5:Y:S02]  /*0650*/  LDG.E.128 R60, [R60.64] ;  /* 0x000000043c3c7981 */ /* 0x000f64000c1e1d00 */
.L_x_19775:
[----:B------:R-:W-:Y:S05]  /*0660*/  BSYNC B0 ;  /* 0x0000000000007941 */ /* 0x000fea0003800000 */
.L_x_19774:
        /* <DEDUP_REMOVED lines=18> */
[----:B------:R-:W-:Y:S02]  /*0790*/  MOV R2, c[0x0][0x180] ;  /* 0x0000600000027a02 */ /* 0x000fe40000000f00 */
[----:B------:R-:W0:Y:S01]  /*07a0*/  I2F.U32 R4, R7 ;  /* 0x0000000700047306 */ /* 0x000e220000201000 */
[----:B------:R-:W-:Y:S02]  /*07b0*/  IMNMX R9, RZ, R9, !PT ;  /* 0x00000009ff097217 */ /* 0x000fe40007800200 */
[----:B------:R-:W-:Y:S02]  /*07c0*/  LOP3.LUT P1, RZ, R2, c[0x0][0x1c0], RZ, 0xfc, !PT ;  /* 0x0000700002ff7a12 */ /* 0x000fe4000782fcff */
[----:B------:R-:W-:Y:S02]  /*07d0*/  IMNMX R9, R9, 0x20, PT ;  /* 0x0000002009097817 */ /* 0x000fe40003800200 */
[----:B------:R-:W-:-:S02]  /*07e0*/  MOV R2, c[0x0][0x184] ;  /* 0x0000610000027a02 */ /* 0x000fc40000000f00 */
[----:B------:R-:W-:Y:S02]  /*07f0*/  IADD3 R0, R0, R9, RZ ;  /* 0x0000000900007210 */ /* 0x000fe40007ffe0ff */
[----:B------:R-:W-:Y:S01]  /*0800*/  LOP3.LUT P1, RZ, R2, c[0x0][0x1c4], RZ, 0xfc, P1 ;  /* 0x0000710002ff7a12 */ /* 0x000fe2000082fcff */
[----:B------:R-:W-:Y:S01]  /*0810*/  HFMA2.MMA R2, -RZ, RZ, 0, 5.9604644775390625e-08 ;  /* 0x00000001ff027435 */ /* 0x000fe200000001ff */
[----:B------:R-:W-:Y:S01]  /*0820*/  SHF.L.U32 R0, R0, 0x2, RZ ;  /* 0x0000000200007819 */ /* 0x000fe200000006ff */
[----:B0-----:R-:W0:Y:S08]  /*0830*/  MUFU.RCP R4, R4 ;  /* 0x0000000400047308 */ /* 0x001e300000001000 */
.L_x_19875:
[----:B------:R-:W-:Y:S02]  /*0840*/  ISETP.NE.U32.AND P2, PT, RZ, c[0x0][0x1c0], PT ;  /* 0x00007000ff007a0c */ /* 0x000fe40003f45070 */
[----:B------:R-:W-:Y:S02]  /*0850*/  MOV R91, 0x3f800000 ;  /* 0x3f800000005b7802 */ /* 0x000fe40000000f00 */
[----:B------:R-:W-:-:S13]  /*0860*/  ISETP.NE.AND.EX P2, PT, RZ, c[0x0][0x1c4], PT, P2 ;  /* 0x00007100ff007a0c */ /* 0x000fda0003f45320 */
[----:B------:R-:W-:-:S05]  /*0870*/  @P2 MOV R72, 0x4 ;  /* 0x0000000400482802 */ /* 0x000fca0000000f00 */
[----:B------:R-:W-:-:S05]  /*0880*/  @P2 IMAD.WIDE R72, R3, R72, c[0x0][0x1c0] ;  /* 0x0000700003482625 */ /* 0x000fca00078e0248 */
[----:B-----5:R1:W5:Y:S01]  /*0890*/  @P2 LDG.E R91, [R72.64] ;  /* 0x00000004485b2981 */ /* 0x020362000c1e1900 */
        /* <DEDUP_REMOVED lines=8> */
[----:B-1----:R-:W-:Y:S01]  /*0920*/  HFMA2.MMA R72, -RZ, RZ, 0, 9.5367431640625e-07 ;  /* 0x00000010ff487435 */ /* 0x002fe200000001ff */
        /* <DEDUP_REMOVED lines=11> */
[----:B-1----:R-:W-:Y:S05]  /*09e0*/  @P1 BRA `(.L_x_19779) ;  /* 0x0000002000001947 */ /* 0x002fea0003800000 */
[----:B------:R-:W-:Y:S05]  /*09f0*/  BRA `(.L_x_19780) ;  /* 0x0000002000007947 */ /* 0x000fea0003800000 */
.L_x_19778:
[----:B-1----:R-:W-:-:S05]  /*0a00*/  FADD.FTZ R11, R64, R11 ;  /* 0x0000000b400b7221 */ /* 0x002fca0000010000 */
.L_x_19779:
[----:B------:R-:W-:Y:S02]  /*0a10*/  MOV R68, R11 ;  /* 0x0000000b00447202 */ /* 0x000fe40000000f00 */
.L_x_19780:
[----:B------:R-:W-:Y:S01]  /*0a20*/  FMUL.FTZ R80, R73, R91 ;  /* 0x0000005b49507220 */ /* 0x000fe20000410000 */
[----:B------:R-:W-:Y:S05]  /*0a30*/  @P2 BRA `(.L_x_19781) ;  /* 0x0000002000002947 */ /* 0x000fea0003800000 */
[----:B------:R-:W-:Y:S05]  /*0a40*/  @P1 BRA `(.L_x_19782) ;  /* 0x0000002000001947 */ /* 0x000fea0003800000 */
[----:B------:R-:W-:Y:S05]  /*0a50*/  BRA `(.L_x_19783) ;  /* 0x0000002000007947 */ /* 0x000fea0003800000 */
.L_x_19781:
[----:B------:R-:W-:-:S05]  /*0a60*/  FADD.FTZ R80, R65, R80 ;  /* 0x0000005041507221 */ /* 0x000fca0000010000 */
.L_x_19782:
[----:B------:R-:W-:Y:S02]  /*0a70*/  MOV R69, R80 ;  /* 0x0000005000457202 */ /* 0x000fe40000000f00 */
.L_x_19783:
[----:B------:R-:W-:Y:S01]  /*0a80*/  FMUL.FTZ R77, R74, R91 ;  /* 0x0000005b4a4d7220 */ /* 0x000fe20000410000 */
[----:B------:R-:W-:Y:S05]  /*0a90*/  @P2 BRA `(.L_x_19784) ;  /* 0x0000002000002947 */ /* 0x000fea0003800000 */
[----:B------:R-:W-:Y:S05]  /*0aa0*/  @P1 BRA `(.L_x_19785) ;  /* 0x0000002000001947 */ /* 0x000fea0003800000 */
[----:B------:R-:W-:Y:S05]  /*0ab0*/  BRA `(.L_x_19786) ;  /* 0x0000002000007947 */ /* 0x000fea0003800000 */
.L_x_19784:
[----:B------:R-:W-:-:S05]  /*0ac0*/  FADD.FTZ R77, R66, R77 ;  /* 0x0000004d424d7221 */ /* 0x000fca0000010000 */
.L_x_19785:
[----:B------:R-:W-:Y:S02]  /*0ad0*/  MOV R70, R77 ;  /* 0x0000004d00467202 */ /* 0x000fe40000000f00 */
.L_x_19786:
[----:B------:R-:W-:Y:S01]  /*0ae0*/  FMUL.FTZ R82, R75, R91 ;  /* 0x0000005b4b527220 */ /* 0x000fe20000410000 */
[----:B------:R-:W-:Y:S05]  /*0af0*/  @P2 BRA `(.L_x_19787) ;  /* 0x0000002000002947 */ /* 0x000fea0003800000 */
[----:B------:R-:W-:Y:S05]  /*0b00*/  @P1 BRA `(.L_x_19788) ;  /* 0x0000002000001947 */ /* 0x000fea0003800000 */
[----:B------:R-:W-:Y:S05]  /*0b10*/  BRA `(.L_x_19789) ;  /* 0x0000002000007947 */ /* 0x000fea0003800000 */
.L_x_19787:
[----:B------:R-:W-:-:S05]  /*0b20*/  FADD.FTZ R82, R67, R82 ;  /* 0x0000005243527221 */ /* 0x000fca0000010000 */
.L_x_19788:
[----:B------:R-:W-:Y:S02]  /*0b30*/  MOV R71, R82 ;  /* 0x0000005200477202 */ /* 0x000fe40000000f00 */
.L_x_19789:
[C---:B------:R-:W-:Y:S02]  /*0b40*/  @P1 LEA R72, P2, R89.reuse, c[0x0][0x188], 0x4 ;  /* 0x0000620059481a11 */ /* 0x040fe400078420ff */
[C---:B------:R-:W-:Y:S02]  /*0b50*/  IADD3 R93, R89.reuse, 0x100, RZ ;  /* 0x00000100595d7810 */ /* 0x040fe40007ffe0ff */
[----:B------:R-:W-:-:S05]  /*0b60*/  @P1 LEA.HI.X R73, R89, c[0x0][0x18c], RZ, 0x4, P2 ;  /* 0x0000630059491a11 */ /* 0x000fca00010f24ff */
[----:B------:R1:W-:Y:S04]  /*0b70*/  @P1 STG.E.128 [R72.64], R68 ;  /* 0x0000004448001986 */ /* 0x0003e8000c101d04 */
.L_x_19777:
[----:B-1----:R-:W-:Y:S05]  /*0b80*/  BSYNC B0 ;  /* 0x0000000000007941 */ /* 0x002fea0003800000 */
.L_x_19776:
        /* <DEDUP_REMOVED lines=17> */
.L_x_19792:
[----:B-1----:R-:W-:-:S05]  /*0ca0*/  FADD.FTZ R10, R64, R10 ;  /* 0x0000000a400a7221 */ /* 0x002fca0000010000 */
.L_x_19793:
[----:B------:R-:W-:Y:S02]  /*0cb0*/  MOV R68, R10 ;  /* 0x0000000a00447202 */ /* 0x000fe40000000f00 */
.L_x_19794:
[----:B------:R-:W-:Y:S01]  /*0cc0*/  FMUL.FTZ R78, R73, R91 ;  /* 0x0000005b494e7220 */ /* 0x000fe20000410000 */
[----:B------:R-:W-:Y:S05]  /*0cd0*/  @P2 BRA `(.L_x_19795) ;  /* 0x0000002000002947 */ /* 0x000fea0003800000 */
[----:B------:R-:W-:Y:S05]  /*0ce0*/  @P1 BRA `(.L_x_19796) ;  /* 0x0000002000001947 */ /* 0x000fea0003800000 */
[----:B------:R-:W-:Y:S05]  /*0cf0*/  BRA `(.L_x_19797) ;  /* 0x0000002000007947 */ /* 0x000fea0003800000 */
.L_x_19795:
[----:B------:R-:W-:-:S05]  /*0d00*/  FADD.FTZ R78, R65, R78 ;  /* 0x0000004e414e7221 */ /* 0x000fca0000010000 */
.L_x_19796:
[----:B------:R-:W-:Y:S02]  /*0d10*/  MOV R69, R78 ;  /* 0x0000004e00457202 */ /* 0x000fe40000000f00 */
.L_x_19797:
[----:B------:R-:W-:Y:S01]  /*0d20*/  FMUL.FTZ R79, R74, R91 ;  /* 0x0000005b4a4f7220 */ /* 0x000fe20000410000 */
[----:B------:R-:W-:Y:S05]  /*0d30*/  @P2 BRA `(.L_x_19798) ;  /* 0x0000002000002947 */ /* 0x000fea0003800000 */
[----:B------:R-:W-:Y:S05]  /*0d40*/  @P1 BRA `(.L_x_19799) ;  /* 0x0000002000001947 */ /* 0x000fea0003800000 */
[----:B------:R-:W-:Y:S05]  /*0d50*/  BRA `(.L_x_19800) ;  /* 0x0000002000007947 */ /* 0x000fea0003800000 */
.L_x_19798:
[----:B------:R-:W-:-:S05]  /*0d60*/  FADD.FTZ R79, R66, R79 ;  /* 0x0000004f424f7221 */ /* 0x000fca0000010000 */
.L_x_19799:
[----:B------:R-:W-:Y:S02]  /*0d70*/  MOV R70, R79 ;  /* 0x0000004f00467202 */ /* 0x000fe40000000f00 */
.L_x_19800:
[----:B------:R-:W-:Y:S01]  /*0d80*/  FMUL.FTZ R84, R75, R91 ;  /* 0x0000005b4b547220 */ /* 0x000fe20000410000 */
[----:B------:R-:W-:Y:S05]  /*0d90*/  @P2 BRA `(.L_x_19801) ;  /* 0x0000002000002947 */ /* 0x000fea0003800000 */
[----:B------:R-:W-:Y:S05]  /*0da0*/  @P1 BRA `(.L_x_19802) ;  /* 0x0000002000001947 */ /* 0x000fea0003800000 */
[----:B------:R-:W-:Y:S05]  /*0db0*/  BRA `(.L_x_19803) ;  /* 0x0000002000007947 */ /* 0x000fea0003800000 */
.L_x_19801:
[----:B------:R-:W-:-:S05]  /*0dc0*/  FADD.FTZ R84, R67, R84 ;  /* 0x0000005443547221 */ /* 0x000fca0000010000 */
.L_x_19802:
[----:B------:R-:W-:Y:S02]  /*0dd0*/  MOV R71, R84 ;  /* 0x0000005400477202 */ /* 0x000fe40000000f00 */
.L_x_19803:
[----:B------:R-:W-:-:S04]  /*0de0*/  @P1 LEA R72, P2, R93, c[0x0][0x188], 0x4 ;  /* 0x000062005d481a11 */ /* 0x000fc800078420ff */
[C---:B------:R-:W-:Y:S02]  /*0df0*/  @P1 LEA.HI.X R73, R93.reuse, c[0x0][0x18c], RZ, 0x4, P2 ;  /* 0x000063005d491a11 */ /* 0x040fe400010f24ff */
[----:B------:R-:W-:-:S03]  /*0e00*/  IADD3 R93, R93, 0x100, RZ ;  /* 0x000001005d5d7810 */ /* 0x000fc60007ffe0ff */
[----:B------:R1:W-:Y:S04]  /*0e10*/  @P1 STG.E.128 [R72.64], R68 ;  /* 0x0000004448001986 */ /* 0x0003e8000c101d04 */
.L_x_19791:
[----:B------:R-:W-:Y:S05]  /*0e20*/  BSYNC B0 ;  /* 0x0000000000007941 */ /* 0x000fea0003800000 */
.L_x_19790:
[----:B------:R-:W-:Y:S01]  /*0e30*/  ISETP.GE.U32.AND P2, PT, R5, 0x300, PT ;  /* 0x000003000500780c */ /* 0x000fe20003f46070 */
[----:B------:R-:W-:-:S12]  /*0e40*/  BSSY B0, `(.L_x_19804) ;  /* 0x0000028000007945 */ /* 0x000fd80003800000 */
        /* <DEDUP_REMOVED lines=15> */
.L_x_19806:
[----:B-1----:R-:W-:-:S05]  /*0f40*/  FADD.FTZ R9, R64, R9 ;  /* 0x0000000940097221 */ /* 0x002fca0000010000 */
.L_x_19807:
[----:B------:R-:W-:Y:S02]  /*0f50*/  MOV R68, R9 ;  /* 0x0000000900447202 */ /* 0x000fe40000000f00 */
.L_x_19808:
[----:B------:R-:W-:Y:S01]  /*0f60*/  FMUL.FTZ R76, R73, R91 ;  /* 0x0000005b494c7220 */ /* 0x000fe20000410000 */
[----:B------:R-:W-:Y:S05]  /*0f70*/  @P2 BRA `(.L_x_19809) ;  /* 0x0000002000002947 */ /* 0x000fea0003800000 */
[----:B------:R-:W-:Y:S05]  /*0f80*/  @P1 BRA `(.L_x_19810) ;  /* 0x0000002000001947 */ /* 0x000fea0003800000 */
[----:B------:R-:W-:Y:S05]  /*0f90*/  BRA `(.L_x_19811) ;  /* 0x0000002000007947 */ /* 0x000fea0003800000 */
.L_x_19809:
[----:B------:R-:W-:-:S05]  /*0fa0*/  FADD.FTZ R76, R65, R76 ;  /* 0x0000004c414c7221 */ /* 0x000fca0000010000 */
.L_x_19810:
[----:B------:R-:W-:Y:S02]  /*0fb0*/  MOV R69, R76 ;  /* 0x0000004c00457202 */ /* 0x000fe40000000f00 */
.L_x_19811:
[----:B------:R-:W-:Y:S01]  /*0fc0*/  FMUL.FTZ R81, R74, R91 ;  /* 0x0000005b4a517220 */ /* 0x000fe20000410000 */
[----:B------:R-:W-:Y:S05]  /*0fd0*/  @P2 BRA `(.L_x_19812) ;  /* 0x0000002000002947 */ /* 0x000fea0003800000 */
[----:B------:R-:W-:Y:S05]  /*0fe0*/  @P1 BRA `(.L_x_19813) ;  /* 0x0000002000001947 */ /* 0x000fea0003800000 */
[----:B------:R-:W-:Y:S05]  /*0ff0*/  BRA `(.L_x_19814) ;  /* 0x0000002000007947 */ /* 0x000fea0003800000 */
.L_x_19812:
[----:B------:R-:W-:-:S05]  /*1000*/  FADD.FTZ R81, R66, R81 ;  /* 0x0000005142517221 */ /* 0x000fca0000010000 */
.L_x_19813:
[----:B------:R-:W-:Y:S02]  /*1010*/  MOV R70, R81 ;  /* 0x0000005100467202 */ /* 0x000fe40000000f00 */
.L_x_19814:
[----:B------:R-:W-:Y:S01]  /*1020*/  FMUL.FTZ R86, R75, R91 ;  /* 0x0000005b4b567220 */ /* 0x000fe20000410000 */
[----:B------:R-:W-:Y:S05]  /*1030*/  @P2 BRA `(.L_x_19815) ;  /* 0x0000002000002947 */ /* 0x000fea0003800000 */
[----:B------:R-:W-:Y:S05]  /*1040*/  @P1 BRA `(.L_x_19816) ;  /* 0x0000002000001947 */ /* 0x000fea0003800000 */
[----:B------:R-:W-:Y:S05]  /*1050*/  BRA `(.L_x_19817) ;  /* 0x0000002000007947 */ /* 0x000fea0003800000 */
.L_x_19815:
[----:B------:R-:W-:-:S05]  /*1060*/  FADD.FTZ R86, R67, R86 ;  /* 0x0000005643567221 */ /* 0x000fca0000010000 */
.L_x_19816:
[----:B------:R-:W-:Y:S02]  /*1070*/  MOV R71, R86 ;  /* 0x0000005600477202 */ /* 0x000fe40000000f00 */
.L_x_19817:
[----:B------:R-:W-:-:S04]  /*1080*/  @P1 LEA R72, P2, R93, c[0x0][0x188], 0x4 ;  /* 0x000062005d481a11 */ /* 0x000fc800078420ff */
[C---:B------:R-:W-:Y:S02]  /*1090*/  @P1 LEA.HI.X R73, R93.reuse, c[0x0][0x18c], RZ, 0x4, P2 ;  /* 0x000063005d491a11 */ /* 0x040fe400010f24ff */
[----:B------:R-:W-:-:S03]  /*10a0*/  IADD3 R93, R93, 0x100, RZ ;  /* 0x000001005d5d7810 */ /* 0x000fc60007ffe0ff */
[----:B------:R1:W-:Y:S04]  /*10b0*/  @P1 STG.E.128 [R72.64], R68 ;  /* 0x0000004448001986 */ /* 0x0003e8000c101d04 */
.L_x_19805:
[----:B------:R-:W-:Y:S05]  /*10c0*/  BSYNC B0 ;  /* 0x0000000000007941 */ /* 0x000fea0003800000 */
.L_x_19804:
        /* <DEDUP_REMOVED lines=17> */
.L_x_19820:
[----:B-1----:R-:W-:-:S05]  /*11e0*/  FADD.FTZ R8, R64, R8 ;  /* 0x0000000840087221 */ /* 0x002fca0000010000 */
.L_x_19821:
[----:B------:R-:W-:Y:S02]  /*11f0*/  MOV R68, R8 ;  /* 0x0000000800447202 */ /* 0x000fe40000000f00 */
.L_x_19822:
[----:B------:R-:W-:Y:S01]  /*1200*/  FMUL.FTZ R15, R73, R91 ;  /* 0x0000005b490f7220 */ /* 0x000fe20000410000 */
[----:B------:R-:W-:Y:S05]  /*1210*/  @P2 BRA `(.L_x_19823) ;  /* 0x0000002000002947 */ /* 0x000fea0003800000 */
[----:B------:R-:W-:Y:S05]  /*1220*/  @P1 BRA `(.L_x_19824) ;  /* 0x0000002000001947 */ /* 0x000fea0003800000 */
[----:B------:R-:W-:Y:S05]  /*1230*/  BRA `(.L_x_19825) ;  /* 0x0000002000007947 */ /* 0x000fea0003800000 */
.L_x_19823:
[----:B------:R-:W-:-:S05]  /*1240*/  FADD.FTZ R15, R65, R15 ;  /* 0x0000000f410f7221 */ /* 0x000fca0000010000 */
.L_x_19824:
[----:B------:R-:W-:Y:S02]  /*1250*/  MOV R69, R15 ;  /* 0x0000000f00457202 */ /* 0x000fe40000000f00 */
.L_x_19825:
[----:B------:R-:W-:Y:S01]  /*1260*/  FMUL.FTZ R83, R74, R91 ;  /* 0x0000005b4a537220 */ /* 0x000fe20000410000 */
[----:B------:R-:W-:Y:S05]  /*1270*/  @P2 BRA `(.L_x_19826) ;  /* 0x0000002000002947 */ /* 0x000fea0003800000 */
[----:B------:R-:W-:Y:S05]  /*1280*/  @P1 BRA `(.L_x_19827) ;  /* 0x0000002000001947 */ /* 0x000fea0003800000 */
[----:B------:R-:W-:Y:S05]  /*1290*/  BRA `(.L_x_19828) ;  /* 0x0000002000007947 */ /* 0x000fea0003800000 */
.L_x_19826:
[----:B------:R-:W-:-:S05]  /*12a0*/  FADD.FTZ R83, R66, R83 ;  /* 0x0000005342537221 */ /* 0x000fca0000010000 */
.L_x_19827:
[----:B------:R-:W-:Y:S02]  /*12b0*/  MOV R70, R83 ;  /* 0x0000005300467202 */ /* 0x000fe40000000f00 */
.L_x_19828:
[----:B------:R-:W-:Y:S01]  /*12c0*/  FMUL.FTZ R88, R75, R91 ;  /* 0x0000005b4b587220 */ /* 0x000fe20000410000 */
[----:B------:R-:W-:Y:S05]  /*12d0*/  @P2 BRA `(.L_x_19829) ;  /* 0x0000002000002947 */ /* 0x000fea0003800000 */
[----:B------:R-:W-:Y:S05]  /*12e0*/  @P1 BRA `(.L_x_19830) ;  /* 0x0000002000001947 */ /* 0x000fea0003800000 */
[----:B------:R-:W-:Y:S05]  /*12f0*/  BRA `(.L_x_19831) ;  /* 0x0000002000007947 */ /* 0x000fea0003800000 */
.L_x_19829:
[----:B------:R-:W-:-:S05]  /*1300*/  FADD.FTZ R88, R67, R88 ;  /* 0x0000005843587221 */ /* 0x000fca0000010000 */
.L_x_19830:
[----:B------:R-:W-:Y:S02]  /*1310*/  MOV R71, R88 ;  /* 0x0000005800477202 */ /* 0x000fe40000000f00 */
.L_x_19831:
[----:B------:R-:W-:-:S04]  /*1320*/  @P1 LEA R72, P2, R93, c[0x0][0x188], 0x4 ;  /* 0x000062005d481a11 */ /* 0x000fc800078420ff */
[C---:B------:R-:W-:Y:S02]  /*1330*/  @P1 LEA.HI.X R73, R93.reuse, c[0x0][0x18c], RZ, 0x4, P2 ;  /* 0x000063005d491a11 */ /* 0x040fe400010f24ff */
[----:B------:R-:W-:-:S03]  /*1340*/  IADD3 R93, R93, 0x100, RZ ;  /* 0x000001005d5d7810 */ /* 0x000fc60007ffe0ff */
[----:B------:R1:W-:Y:S04]  /*1350*/  @P1 STG.E.128 [R72.64], R68 ;  /* 0x0000004448001986 */ /* 0x0003e8000c101d04 */
.L_x_19819:
[----:B------:R-:W-:Y:S05]  /*1360*/  BSYNC B0 ;  /* 0x0000000000007941 */ /* 0x000fea0003800000 */
.L_x_19818:
        /* <DEDUP_REMOVED lines=17> */
.L_x_19834:
[----:B-1----:R-:W-:-:S05]  /*1480*/  FADD.FTZ R7, R64, R7 ;  /* 0x0000000740077221 */ /* 0x002fca0000010000 */
.L_x_19835:
[----:B------:R-:W-:Y:S02]  /*1490*/  MOV R68, R7 ;  /* 0x0000000700447202 */ /* 0x000fe40000000f00 */
.L_x_19836:
[----:B------:R-:W-:Y:S01]  /*14a0*/  FMUL.FTZ R14, R73, R91 ;  /* 0x0000005b490e7220 */ /* 0x000fe20000410000 */
[----:B------:R-:W-:Y:S05]  /*14b0*/  @P2 BRA `(.L_x_19837) ;  /* 0x0000002000002947 */ /* 0x000fea0003800000 */
[----:B------:R-:W-:Y:S05]  /*14c0*/  @P1 BRA `(.L_x_19838) ;  /* 0x0000002000001947 */ /* 0x000fea0003800000 */
[----:B------:R-:W-:Y:S05]  /*14d0*/  BRA `(.L_x_19839) ;  /* 0x0000002000007947 */ /* 0x000fea0003800000 */
.L_x_19837:
[----:B------:R-:W-:-:S05]  /*14e0*/  FADD.FTZ R14, R65, R14 ;  /* 0x0000000e410e7221 */ /* 0x000fca0000010000 */
.L_x_19838:
[----:B------:R-:W-:Y:S02]  /*14f0*/  MOV R69, R14 ;  /* 0x0000000e00457202 */ /* 0x000fe40000000f00 */
.L_x_19839:
[----:B------:R-:W-:Y:S01]  /*1500*/  FMUL.FTZ R85, R74, R91 ;  /* 0x0000005b4a557220 */ /* 0x000fe20000410000 */
[----:B------:R-:W-:Y:S05]  /*1510*/  @P2 BRA `(.L_x_19840) ;  /* 0x0000002000002947 */ /* 0x000fea0003800000 */
[----:B------:R-:W-:Y:S05]  /*1520*/  @P1 BRA `(.L_x_19841) ;  /* 0x0000002000001947 */ /* 0x000fea0003800000 */
[----:B------:R-:W-:Y:S05]  /*1530*/  BRA `(.L_x_19842) ;  /* 0x0000002000007947 */ /* 0x000fea0003800000 */
.L_x_19840:
[----:B------:R-:W-:-:S05]  /*1540*/  FADD.FTZ R85, R66, R85 ;  /* 0x0000005542557221 */ /* 0x000fca0000010000 */
.L_x_19841:
[----:B------:R-:W-:Y:S02]  /*1550*/  MOV R70, R85 ;  /* 0x0000005500467202 */ /* 0x000fe40000000f00 */
.L_x_19842:
[----:B------:R-:W-:Y:S01]  /*1560*/  FMUL.FTZ R90, R75, R91 ;  /* 0x0000005b4b5a7220 */ /* 0x000fe20000410000 */
[----:B------:R-:W-:Y:S05]  /*1570*/  @P2 BRA `(.L_x_19843) ;  /* 0x0000002000002947 */ /* 0x000fea0003800000 */
[----:B------:R-:W-:Y:S05]  /*1580*/  @P1 BRA `(.L_x_19844) ;  /* 0x0000002000001947 */ /* 0x000fea0003800000 */
[----:B------:R-:W-:Y:S05]  /*1590*/  BRA `(.L_x_19845) ;  /* 0x0000002000007947 */ /* 0x000fea0003800000 */
.L_x_19843:
[----:B------:R-:W-:-:S05]  /*15a0*/  FADD.FTZ R90, R67, R90 ;  /* 0x0000005a435a7221 */ /* 0x000fca0000010000 */
.L_x_19844:
[----:B------:R-:W-:Y:S02]  /*15b0*/  MOV R71, R90 ;  /* 0x0000005a00477202 */ /* 0x000fe40000000f00 */
.L_x_19845:
[----:B------:R-:W-:-:S04]  /*15c0*/  @P1 LEA R72, P2, R93, c[0x0][0x188], 0x4 ;  /* 0x000062005d481a11 */ /* 0x000fc800078420ff */
[C---:B------:R-:W-:Y:S02]  /*15d0*/  @P1 LEA.HI.X R73, R93.reuse, c[0x0][0x18c], RZ, 0x4, P2 ;  /* 0x000063005d491a11 */ /* 0x040fe400010f24ff */
[----:B------:R-:W-:-:S03]  /*15e0*/  IADD3 R93, R93, 0x100, RZ ;  /* 0x000001005d5d7810 */ /* 0x000fc60007ffe0ff */
[----:B------:R1:W-:Y:S04]  /*15f0*/  @P1 STG.E.128 [R72.64], R68 ;  /* 0x0000004448001986 */ /* 0x0003e8000c101d04 */
.L_x_19833:
[----:B------:R-:W-:Y:S05]  /*1600*/  BSYNC B0 ;  /* 0x0000000000007941 */ /* 0x000fea0003800000 */
.L_x_19832:
        /* <DEDUP_REMOVED lines=17> */
.L_x_19848:
[----:B-1----:R-:W-:-:S05]  /*1720*/  FADD.FTZ R12, R64, R12 ;  /* 0x0000000c400c7221 */ /* 0x002fca0000010000 */
.L_x_19849:
[----:B------:R-:W-:Y:S02]  /*1730*/  MOV R68, R12 ;  /* 0x0000000c00447202 */ /* 0x000fe40000000f00 */
.L_x_19850:
[----:B------:R-:W-:Y:S01]  /*1740*/  FMUL.FTZ R13, R73, R91 ;  /* 0x0000005b490d7220 */ /* 0x000fe20000410000 */
[----:B------:R-:W-:Y:S05]  /*1750*/  @P2 BRA `(.L_x_19851) ;  /* 0x0000002000002947 */ /* 0x000fea0003800000 */
[----:B------:R-:W-:Y:S05]  /*1760*/  @P1 BRA `(.L_x_19852) ;  /* 0x0000002000001947 */ /* 0x000fea0003800000 */
[----:B------:R-:W-:Y:S05]  /*1770*/  BRA `(.L_x_19853) ;  /* 0x0000002000007947 */ /* 0x000fea0003800000 */
.L_x_19851:
[----:B------:R-:W-:-:S05]  /*1780*/  FADD.FTZ R13, R65, R13 ;  /* 0x0000000d410d7221 */ /* 0x000fca0000010000 */
.L_x_19852:
[----:B------:R-:W-:Y:S02]  /*1790*/  MOV R69, R13 ;  /* 0x0000000d00457202 */ /* 0x000fe40000000f00 */
.L_x_19853:
[----:B------:R-:W-:Y:S01]  /*17a0*/  FMUL.FTZ R87, R74, R91 ;  /* 0x0000005b4a577220 */ /* 0x000fe20000410000 */
[----:B------:R-:W-:Y:S05]  /*17b0*/  @P2 BRA `(.L_x_19854) ;  /* 0x0000002000002947 */ /* 0x000fea0003800000 */
[----:B------:R-:W-:Y:S05]  /*17c0*/  @P1 BRA `(.L_x_19855) ;  /* 0x0000002000001947 */ /* 0x000fea0003800000 */
[----:B------:R-:W-:Y:S05]  /*17d0*/  BRA `(.L_x_19856) ;  /* 0x0000002000007947 */ /* 0x000fea0003800000 */
.L_x_19854:
[----:B------:R-:W-:-:S05]  /*17e0*/  FADD.FTZ R87, R66, R87 ;  /* 0x0000005742577221 */ /* 0x000fca0000010000 */
.L_x_19855:
[----:B------:R-:W-:Y:S02]  /*17f0*/  MOV R70, R87 ;  /* 0x0000005700467202 */ /* 0x000fe40000000f00 */
.L_x_19856:
[----:B------:R-:W-:Y:S01]  /*1800*/  FMUL.FTZ R92, R75, R91 ;  /* 0x0000005b4b5c7220 */ /* 0x000fe20000410000 */
[----:B------:R-:W-:Y:S05]  /*1810*/  @P2 BRA `(.L_x_19857) ;  /* 0x0000002000002947 */ /* 0x000fea0003800000 */
[----:B------:R-:W-:Y:S05]  /*1820*/  @P1 BRA `(.L_x_19858) ;  /* 0x0000002000001947 */ /* 0x000fea0003800000 */
[----:B------:R-:W-:Y:S05]  /*1830*/  BRA `(.L_x_19859) ;  /* 0x0000002000007947 */ /* 0x000fea0003800000 */
.L_x_19857:
[----:B------:R-:W-:-:S05]  /*1840*/  FADD.FTZ R92, R67, R92 ;  /* 0x0000005c435c7221 */ /* 0x000fca0000010000 */
.L_x_19858:
[----:B------:R-:W-:Y:S02]  /*1850*/  MOV R71, R92 ;  /* 0x0000005c00477202 */ /* 0x000fe40000000f00 */
.L_x_19859:
[----:B------:R-:W-:-:S04]  /*1860*/  @P1 LEA R72, P2, R93, c[0x0][0x188], 0x4 ;  /* 0x000062005d481a11 */ /* 0x000fc800078420ff */
[----:B------:R-:W-:-:S05]  /*1870*/  @P1 LEA.HI.X R73, R93, c[0x0][0x18c], RZ, 0x4, P2 ;  /* 0x000063005d491a11 */ /* 0x000fca00010f24ff */
[----:B------:R1:W-:Y:S04]  /*1880*/  @P1 STG.E.128 [R72.64], R68 ;  /* 0x0000004448001986 */ /* 0x0003e8000c101d04 */
.L_x_19847:
[----:B------:R-:W-:Y:S05]  /*1890*/  BSYNC B0 ;  /* 0x0000000000007941 */ /* 0x000fea0003800000 */
.L_x_19846:
[----:B-1----:R-:W-:Y:S01]  /*18a0*/  FADD.FTZ R73, RZ, R11 ;  /* 0x0000000bff497221 */ /* 0x002fe20000010000 */
[----:B------:R-:W-:Y:S02]  /*18b0*/  LOP3.LUT P2, RZ, R2, 0xff, RZ, 0xc0, !PT ;  /* 0x000000ff02ff7812 */ /* 0x000fe4000784c0ff */
[----:B-----5:R-:W-:Y:S01]  /*18c0*/  SHF.R.U32.HI R91, RZ, 0x5, R6 ;  /* 0x00000005ff5b7819 */ /* 0x020fe20000011606 */
        /* <DEDUP_REMOVED lines=32> */
[----:B------:R1:W2:Y:S02]  /*1ad0*/  SHFL.BFLY PT, R72, R73, 0x1, 0x1f ;  /* 0x0c201f0049487f89 */ /* 0x0002a400000e0000 */
.L_x_19876:
        /* <DEDUP_REMOVED lines=69> */
.L_x_19877:
        /* <DEDUP_REMOVED lines=23> */
[----:B-1----:R-:W-:Y:S01]  /*20a0*/  MUFU.RCP R102, R94 ;  /* 0x0000005e00667308 */ /* 0x002fe20000001000 */
[----:B--2---:R-:W1:Y:S01]  /*20b0*/  SHFL.DOWN PT, R106, R72, 0x4, 0x1f ;  /* 0x08801f00486a7f89 */ /* 0x004e6200000e0000 */
[----:B0-----:R-:W-:-:S06]  /*20c0*/  IADD3 R97, R93, R108, RZ ;  /* 0x0000006c5d617210 */ /* 0x001fcc0007ffe0ff */
[----:B------:R0:W-:Y:S01]  /*20d0*/  I2F R99, R108 ;  /* 0x0000006c00637306 */ /* 0x0001e20000201400 */
[----:B------:R-:W2:Y:S07]  /*20e0*/  SHFL.DOWN PT, R110, R97, 0x1, 0x1f ;  /* 0x08201f00616e7f89 */ /* 0x000eae00000e0000 */
[----:B------:R-:W3:Y:S01]  /*20f0*/  I2F R75, R97 ;  /* 0x00000061004b7306 */ /* 0x000ee20000201400 */
[----:B0-----:R-:W0:Y:S01]  /*2100*/  SHFL.DOWN PT, R108, R73, 0x4, 0x1f ;  /* 0x08801f00496c7f89 */ /* 0x001e2200000e0000 */
[----:B-1----:R-:W-:-:S04]  /*2110*/  FMUL.FTZ R91, R106, R105 ;  /* 0x000000696a5b7220 */ /* 0x002fc80000410000 */
[----:B------:R-:W-:Y:S02]  /*2120*/  FFMA.FTZ R91, R107, R72, R91 ;  /* 0x000000486b5b7223 */ /* 0x000fe4000001005b */
[----:B------:R-:W-:Y:S01]  /*2130*/  FADD.FTZ R72, -R106, R72 ;  /* 0x000000486a487221 */ /* 0x000fe20000010100 */
[----:B---3--:R-:W-:Y:S01]  /*2140*/  MUFU.RCP R95, R75 ;  /* 0x0000004b005f7308 */ /* 0x008fe20000001000 */
[----:B------:R-:W-:Y:S01]  /*2150*/  FMUL.FTZ R103, R102, R91 ;  /* 0x0000005b66677220 */ /* 0x000fe20000410000 */
[----:B--2---:R-:W-:Y:S01]  /*2160*/  IADD3 R109, R97, R110, RZ ;  /* 0x0000006e616d7210 */ /* 0x004fe20007ffe0ff */
[----:B------:R-:W-:-:S03]  /*2170*/  FMUL.FTZ R72, R72, R72 ;  /* 0x0000004848487220 */ /* 0x000fc60000410000 */
[----:B------:R-:W1:Y:S01]  /*2180*/  SHFL.DOWN PT, R104, R103, 0x2, 0x1f ;  /* 0x08401f0067687f89 */ /* 0x000e6200000e0000 */
[----:B------:R-:W-:Y:S01]  /*2190*/  FMUL.FTZ R72, R72, R107 ;  /* 0x0000006b48487220 */ /* 0x000fe20000410000 */
[----:B------:R-:W2:Y:S01]  /*21a0*/  I2F R98, R109 ;  /* 0x0000006d00627306 */ /* 0x000ea20000201400 */
[----:B0-----:R-:W-:Y:S02]  /*21b0*/  FADD.FTZ R107, R108, R73 ;  /* 0x000000496c6b7221 */ /* 0x001fe40000010000 */
[----:B------:R-:W-:-:S04]  /*21c0*/  FMUL.FTZ R72, R72, R105 ;  /* 0x0000006948487220 */ /* 0x000fc80000410000 */
[----:B------:R-:W-:Y:S01]  /*21d0*/  FFMA.FTZ R72, R102, R72, R107 ;  /* 0x0000004866487223 */ /* 0x000fe2000001006b */
[----:B------:R-:W0:Y:S04]  /*21e0*/  I2F R96, R110 ;  /* 0x0000006e00607306 */ /* 0x000e280000201400 */
[----:B------:R-:W3:Y:S04]  /*21f0*/  SHFL.DOWN PT, R105, R72, 0x2, 0x1f ;  /* 0x08401f0048697f89 */ /* 0x000ee800000e0000 */
[----:B--2---:R-:W2:Y:S01]  /*2200*/  MUFU.RCP R98, R98 ;  /* 0x0000006200627308 */ /* 0x004ea20000001000 */
[----:B-1----:R-:W-:-:S04]  /*2210*/  FMUL.FTZ R91, R104, R99 ;  /* 0x00000063685b7220 */ /* 0x002fc80000410000 */
[----:B------:R-:W-:Y:S02]  /*2220*/  FFMA.FTZ R100, R94, R103, R91 ;  /* 0x000000675e647223 */ /* 0x000fe4000001005b */
[----:B------:R-:W-:Y:S02]  /*2230*/  FADD.FTZ R103, R103, -R104 ;  /* 0x8000006867677221 */ /* 0x000fe40000010000 */
[----:B------:R-:W-:Y:S02]  /*2240*/  FMUL.FTZ R100, R95, R100 ;  /* 0x000000645f647220 */ /* 0x000fe40000410000 */
[----:B------:R-:W-:-:S03]  /*2250*/  FMUL.FTZ R103, R103, R103 ;  /* 0x0000006767677220 */ /* 0x000fc60000410000 */
[----:B------:R-:W0:Y:S01]  /*2260*/  SHFL.DOWN PT, R101, R100, 0x1, 0x1f ;  /* 0x08201f0064657f89 */ /* 0x000e2200000e0000 */
[----:B------:R-:W-:Y:S02]  /*2270*/  FMUL.FTZ R102, R94, R103 ;  /* 0x000000675e667220 */ /* 0x000fe40000410000 */
[----:B---3--:R-:W-:Y:S01]  /*2280*/  FADD.FTZ R94, R72, R105 ;  /* 0x00000069485e7221 */ /* 0x008fe20000010000 */
[----:B------:R-:W-:Y:S01]  /*2290*/  MOV R72, c[0x0][0x1e0] ;  /* 0x0000780000487a02 */ /* 0x000fe20000000f00 */
[----:B------:R-:W-:-:S04]  /*22a0*/  FMUL.FTZ R102, R102, R99 ;  /* 0x0000006366667220 */ /* 0x000fc80000410000 */
[----:B------:R-:W-:-:S05]  /*22b0*/  FFMA.FTZ R94, R95, R102, R94 ;  /* 0x000000665f5e7223 */ /* 0x000fca000001005e */
[----:B------:R-:W1:Y:S01]  /*22c0*/  SHFL.DOWN PT, R73, R94, 0x1, 0x1f ;  /* 0x08201f005e497f89 */ /* 0x000e6200000e0000 */
[----:B0-----:R-:W-:-:S04]  /*22d0*/  FMUL.FTZ R91, R101, R96 ;  /* 0x00000060655b7220 */ /* 0x001fc80000410000 */
[----:B------:R-:W-:Y:S02]  /*22e0*/  FFMA.FTZ R91, R75, R100, R91 ;  /* 0x000000644b5b7223 */ /* 0x000fe4000001005b */
[----:B------:R-:W-:Y:S02]  /*22f0*/  FADD.FTZ R100, R100, -R101 ;  /* 0x8000006564647221 */ /* 0x000fe40000010000 */
[----:B--2---:R-:W-:Y:S02]  /*2300*/  FMUL.FTZ R93, R98, R91 ;  /* 0x0000005b625d7220 */ /* 0x004fe40000410000 */
[----:B------:R-:W-:-:S04]  /*2310*/  FMUL.FTZ R100, R100, R100 ;  /* 0x0000006464647220 */ /* 0x000fc80000410000 */
[----:B------:R-:W-:Y:S01]  /*2320*/  FMUL.FTZ R75, R75, R100 ;  /* 0x000000644b4b7220 */ /* 0x000fe20000410000 */
[----:B------:R-:W0:Y:S01]  /*2330*/  SHFL.IDX PT, R93, R93, RZ, 0x1f ;  /* 0x00001fff5d5d7589 */ /* 0x000e2200000e0000 */
[----:B-1----:R-:W-:Y:S02]  /*2340*/  FADD.FTZ R73, R94, R73 ;  /* 0x000000495e497221 */ /* 0x002fe40000010000 */
[----:B------:R-:W-:-:S04]  /*2350*/  FMUL.FTZ R75, R75, R96 ;  /* 0x000000604b4b7220 */ /* 0x000fc80000410000 */
[----:B------:R-:W-:-:S05]  /*2360*/  FFMA.FTZ R98, R98, R75, R73 ;  /* 0x0000004b62627223 */ /* 0x000fca0000010049 */
[----:B------:R-:W1:Y:S01]  /*2370*/  SHFL.IDX PT, R73, R98, RZ, 0x1f ;  /* 0x00001fff62497589 */ /* 0x000e6200000e0000 */
[C---:B0-----:R-:W-:Y:S01]  /*2380*/  FMUL.FTZ R97, R93.reuse, R93 ;  /* 0x0000005d5d617220 */ /* 0x041fe20000410000 */
[----:B------:R-:W-:-:S04]  /*2390*/  FSEL R91, R93, RZ, !P2 ;  /* 0x000000ff5d5b7208 */ /* 0x000fc80005000000 */
[----:B------:R-:W-:Y:S02]  /*23a0*/  FSEL R97, R97, RZ, P2 ;  /* 0x000000ff61617208 */ /* 0x000fe40001000000 */
[----:B------:R-:W-:Y:S01]  /*23b0*/  LOP3.LUT P2, RZ, R74, 0x1f, R6, 0xf8, !PT ;  /* 0x0000001f4aff7812 */ /* 0x000fe2000784f806 */
[----:B-1----:R-:W-:-:S04]  /*23c0*/  FFMA.FTZ R72, R73, R72, c[0x0][0x228] ;  /* 0x00008a0049487623 */ /* 0x002fc80000010048 */
[----:B------:R-:W-:-:S08]  /*23d0*/  FADD.FTZ R97, R72, R97 ;  /* 0x0000006148617221 */ /* 0x000fd00000010000 */
[----:B------:R-:W-:Y:S01]  /*23e0*/  @!P2 MOV R72, 0x4 ;  /* 0x000000040048a802 */ /* 0x000fe20000000f00 */
[----:B------:R-:W0:Y:S01]  /*23f0*/  MUFU.RSQ R97, R97 ;  /* 0x0000006100617308 */ /* 0x000e220000001400 */
[----:B------:R-:W-:-:S03]  /*2400*/  @!P2 MOV R74, 0x4 ;  /* 0x00000004004aa802 */ /* 0x000fc60000000f00 */
[----:B------:R-:W-:-:S04]  /*2410*/  @!P2 IMAD.WIDE R72, R3, R72, c[0x0][0x1a0] ;  /* 0x000068000348a625 */ /* 0x000fc800078e0248 */
[----:B------:R-:W-:Y:S01]  /*2420*/  @!P2 IMAD.WIDE R74, R3, R74, c[0x0][0x1a8] ;  /* 0x00006a00034aa625 */ /* 0x000fe200078e024a */
[----:B------:R1:W-:Y:S04]  /*2430*/  @!P2 STG.E [R72.64], R93 ;  /* 0x0000005d4800a986 */ /* 0x0003e8000c101904 */
[----:B0-----:R1:W-:Y:S01]  /*2440*/  @!P2 STG.E [R74.64], R97 ;  /* 0x000000614a00a986 */ /* 0x0013e2000c101904 */
[----:B------:R-:W-:Y:S05]  /*2450*/  @!P0 BRA `(.L_x_19863) ;  /* 0x0000010000008947 */ /* 0x000fea0003800000 */
[--C-:B-1----:R-:W-:Y:S01]  /*2460*/  FADD.FTZ R72, R11, -R91.reuse ;  /* 0x8000005b0b487221 */ /* 0x102fe20000010000 */
[----:B------:R-:W-:Y:S01]  /*2470*/  MOV R98, 0x10 ;  /* 0x0000001000627802 */ /* 0x000fe20000000f00 */
[--C-:B------:R-:W-:Y:S02]  /*2480*/  FADD.FTZ R74, R80, -R91.reuse ;  /* 0x8000005b504a7221 */ /* 0x100fe40000010000 */
[----:B------:R-:W-:-:S02]  /*2490*/  FADD.FTZ R94, R77, -R91 ;  /* 0x8000005b4d5e7221 */ /* 0x000fc40000010000 */
[----:B------:R-:W-:Y:S02]  /*24a0*/  FADD.FTZ R96, R82, -R91 ;  /* 0x8000005b52607221 */ /* 0x000fe40000010000 */
[C---:B------:R-:W-:Y:S02]  /*24b0*/  FMUL.FTZ R73, R97.reuse, R72 ;  /* 0x0000004861497220 */ /* 0x040fe40000410000 */
[C---:B------:R-:W-:Y:S02]  /*24c0*/  FMUL.FTZ R74, R97.reuse, R74 ;  /* 0x0000004a614a7220 */ /* 0x040fe40000410000 */
[C---:B------:R-:W-:Y:S02]  /*24d0*/  FMUL.FTZ R75, R97.reuse, R94 ;  /* 0x0000005e614b7220 */ /* 0x040fe40000410000 */
[----:B------:R-:W-:Y:S02]  /*24e0*/  FMUL.FTZ R96, R97, R96 ;  /* 0x0000006061607220 */ /* 0x000fe40000410000 */
[----:B------:R-:W-:-:S02]  /*24f0*/  FFMA.FTZ R72, R20, R73, R16 ;  /* 0x0000004914487223 */ /* 0x000fc40000010010 */
[----:B------:R-:W-:Y:S02]  /*2500*/  FFMA.FTZ R73, R21, R74, R17 ;  /* 0x0000004a15497223 */ /* 0x000fe40000010011 */
[----:B------:R-:W-:Y:S02]  /*2510*/  FFMA.FTZ R74, R22, R75, R18 ;  /* 0x0000004b164a7223 */ /* 0x000fe40000010012 */
[C---:B------:R-:W-:Y:S01]  /*2520*/  IMAD.WIDE.U32 R94, R89.reuse, R98, c[0x0][0x208] ;  /* 0x00008200595e7625 */ /* 0x040fe200078e0062 */
[----:B------:R-:W-:-:S03]  /*2530*/  IADD3 R89, R89, 0x100, RZ ;  /* 0x0000010059597810 */ /* 0x000fc60007ffe0ff */
[----:B------:R-:W-:-:S05]  /*2540*/  FFMA.FTZ R75, R23, R96, R19 ;  /* 0x00000060174b7223 */ /* 0x000fca0000010013 */
[----:B------:R0:W-:Y:S02]  /*2550*/  STG.E.128 [R94.64], R72 ;  /* 0x000000485e007986 */ /* 0x0001e4000c101d04 */
.L_x_19863:
[----:B------:R-:W-:Y:S05]  /*2560*/  BSYNC B0 ;  /* 0x0000000000007941 */ /* 0x000fea0003800000 */
.L_x_19862:
[----:B------:R-:W-:Y:S01]  /*2570*/  ISETP.GE.U32.AND P2, PT, R5, 0x200, PT ;  /* 0x000002000500780c */ /* 0x000fe20003f46070 */
        /* <DEDUP_REMOVED lines=14> */
[C---:B------:R-:W-:Y:S01]  /*2660*/  IMAD.WIDE.U32 R94, R89.reuse, R98, c[0x0][0x208] ;  /* 0x00008200595e7625 */ /* 0x040fe200078e0062 */
[----:B------:R-:W-:-:S03]  /*2670*/  IADD3 R89, R89, 0x100, RZ ;  /* 0x0000010059597810 */ /* 0x000fc60007ffe0ff */
[----:B------:R-:W-:-:S05]  /*2680*/  FFMA.FTZ R75, R31, R96, R27 ;  /* 0x000000601f4b7223 */ /* 0x000fca000001001b */
[----:B------:R0:W-:Y:S02]  /*2690*/  STG.E.128 [R94.64], R72 ;  /* 0x000000485e007986 */ /* 0x0001e4000c101d04 */
.L_x_19865:
[----:B------:R-:W-:Y:S05]  /*26a0*/  BSYNC B0 ;  /* 0x0000000000007941 */ /* 0x000fea0003800000 */
.L_x_19864:
        /* <DEDUP_REMOVED lines=19> */
.L_x_19867:
[----:B------:R-:W-:Y:S05]  /*27e0*/  BSYNC B0 ;  /* 0x0000000000007941 */ /* 0x000fea0003800000 */
.L_x_19866:
        /* <DEDUP_REMOVED lines=19> */
.L_x_19869:
[----:B------:R-:W-:Y:S05]  /*2920*/  BSYNC B0 ;  /* 0x0000000000007941 */ /* 0x000fea0003800000 */
.L_x_19868:
        /* <DEDUP_REMOVED lines=19> */
.L_x_19871:
[----:B------:R-:W-:Y:S05]  /*2a60*/  BSYNC B0 ;  /* 0x0000000000007941 */ /* 0x000fea0003800000 */
.L_x_19870:
        /* <DEDUP_REMOVED lines=14> */
[----:B------:R-:W-:-:S04]  /*2b50*/  IMAD.WIDE.U32 R94, R89, R98, c[0x0][0x208] ;  /* 0x00008200595e7625 */ /* 0x000fc800078e0062 */
[----:B------:R-:W-:Y:S02]  /*2b60*/  FFMA.FTZ R75, R63, R96, R59 ;  /* 0x000000603f4b7223 */ /* 0x000fe4000001003b */
[----:B------:R-:W-:-:S05]  /*2b70*/  FFMA.FTZ R74, R62, R91, R58 ;  /* 0x0000005b3e4a7223 */ /* 0x000fca000001003a */
[----:B------:R0:W-:Y:S02]  /*2b80*/  STG.E.128 [R94.64], R72 ;  /* 0x000000485e007986 */ /* 0x0001e4000c101d04 */
.L_x_19873:
[----:B------:R-:W-:Y:S05]  /*2b90*/  BSYNC B0 ;  /* 0x0000000000007941 */ /* 0x000fea0003800000 */
.L_x_19872:
[----:B------:R-:W-:Y:S02]  /*2ba0*/  LOP3.LUT P2, RZ, R2, 0xff, RZ, 0xc0, !PT ;  /* 0x000000ff02ff7812 */ /* 0x000fe4000784c0ff */
[----:B------:R-:W-:Y:S02]  /*2bb0*/  IADD3 R3, R3, c[0x0][0x160], RZ ;  /* 0x0000580003037a10 */ /* 0x000fe40007ffe0ff */
[----:B------:R-:W-:Y:S02]  /*2bc0*/  SEL R2, RZ, 0x1, P2 ;  /* 0x00000001ff027807 */ /* 0x000fe40001000000 */
[----:B------:R-:W-:-:S13]  /*2bd0*/  ISETP.GE.AND P2, PT, R3, c[0x0][0x164], PT ;  /* 0x0000590003007a0c */ /* 0x000fda0003f46270 */
[----:B01----:R-:W-:Y:S01]  /*2be0*/  @P2 CALL.REL.NOINC `(.L_x_19874) ;  /* 0x0000001000002944 */ /* 0x003fe20003c00000 */
[----:B------:R-:W-:Y:S05]  /*2bf0*/  BRA `(.L_x_19875) ;  /* 0xffffdc4000007947 */ /* 0x000fea000383ffff */
.L_x_19874:
[----:B------:R-:W-:Y:S05]  /*2c00*/  EXIT ;  /* 0x000000000000794d */ /* 0x000fea0003800000 */
.L_x_19860:
[----:B------:R-:W-:Y:S01]  /*2c10*/  HFMA2.MMA R94, -RZ, RZ, 0, 1.847743988037109375e-06 ;  /* 0x0000001fff5e7435 */ /* 0x000fe200000001ff */
[----:B------:R-:W-:Y:S02]  /*2c20*/  MOV R96, 0x1 ;  /* 0x0000000100607802 */ /* 0x000fe40000000f00 */
[----:B------:R-:W-:Y:S02]  /*2c30*/  MOV R95, 0xffffffff ;  /* 0xffffffff005f7802 */ /* 0x000fe40000000f00 */
[----:B------:R-:W-:Y:S02]  /*2c40*/  MOV R74, 0x2c60 ;  /* 0x00002c60004a7802 */ /* 0x000fe40000000f00 */
[----:B0-----:R-:W-:Y:S05]  /*2c50*/  CALL.REL.NOINC `($__internal_144_$__cuda_sm70_shflsync_bfly_p) ;  /* 0x000006b000007944 */ /* 0x001fea0003c00000 */
[----:B-1----:R-:W-:Y:S01]  /*2c60*/  MOV R72, R96 ;  /* 0x0000006000487202 */ /* 0x002fe20000000f00 */
[----:B0-----:R-:W-:Y:S05]  /*2c70*/  BRA `(.L_x_19876) ;  /* 0xffffee6000007947 */ /* 0x001fea000383ffff */
.L_x_19861:
[----:B------:R-:W-:Y:S01]  /*2c80*/  HFMA2.MMA R96, -RZ, RZ, 0, 1.1920928955078125e-07 ;  /* 0x00000002ff607435 */ /* 0x000fe200000001ff */
[----:B------:R-:W-:Y:S02]  /*2c90*/  MOV R94, 0x1f ;  /* 0x0000001f005e7802 */ /* 0x000fe40000000f00 */
[----:B------:R-:W-:Y:S02]  /*2ca0*/  MOV R95, 0xffffffff ;  /* 0xffffffff005f7802 */ /* 0x000fe40000000f00 */
[----:B------:R-:W-:-:S02]  /*2cb0*/  MOV R74, 0x2cd0 ;  /* 0x00002cd0004a7802 */ /* 0x000fc40000000f00 */
[----:B0-----:R-:W-:Y:S05]  /*2cc0*/  CALL.REL.NOINC `($__internal_144_$__cuda_sm70_shflsync_bfly_p) ;  /* 0x0000064000007944 */ /* 0x001fea0003c00000 */
[----:B01----:R-:W-:Y:S01]  /*2cd0*/  FADD.FTZ R73, R73, R96 ;  /* 0x0000006049497221 */ /* 0x003fe20000010000 */
[----:B------:R-:W-:Y:S01]  /*2ce0*/  HFMA2.MMA R96, -RZ, RZ, 0, 2.384185791015625e-07 ;  /* 0x00000004ff607435 */ /* 0x000fe200000001ff */
[----:B------:R-:W-:-:S02]  /*2cf0*/  MOV R94, 0x1f ;  /* 0x0000001f005e7802 */ /* 0x000fc40000000f00 */
[----:B------:R-:W-:Y:S02]  /*2d00*/  MOV R95, 0xffffffff ;  /* 0xffffffff005f7802 */ /* 0x000fe40000000f00 */
[----:B------:R-:W-:Y:S02]  /*2d10*/  MOV R74, 0x2d30 ;  /* 0x00002d30004a7802 */ /* 0x000fe40000000f00 */
[----:B------:R-:W-:Y:S05]  /*2d20*/  CALL.REL.NOINC `($__internal_144_$__cuda_sm70_shflsync_bfly_p) ;  /* 0x000005e000007944 */ /* 0x000fea0003c00000 */
[----:B01----:R-:W-:Y:S01]  /*2d30*/  FADD.FTZ R73, R73, R96 ;  /* 0x0000006049497221 */ /* 0x003fe20000010000 */
[----:B------:R-:W-:Y:S01]  /*2d40*/  HFMA2.MMA R96, -RZ, RZ, 0, 4.76837158203125e-07 ;  /* 0x00000008ff607435 */ /* 0x000fe200000001ff */
[----:B------:R-:W-:Y:S02]  /*2d50*/  MOV R94, 0x1f ;  /* 0x0000001f005e7802 */ /* 0x000fe40000000f00 */
[----:B------:R-:W-:Y:S02]  /*2d60*/  MOV R95, 0xffffffff ;  /* 0xffffffff005f7802 */ /* 0x000fe40000000f00 */
[----:B------:R-:W-:Y:S02]  /*2d70*/  MOV R74, 0x2d90 ;  /* 0x00002d90004a7802 */ /* 0x000fe40000000f00 */
[----:B------:R-:W-:Y:S05]  /*2d80*/  CALL.REL.NOINC `($__internal_144_$__cuda_sm70_shflsync_bfly_p) ;  /* 0x0000058000007944 */ /* 0x000fea0003c00000 */
[----:B01----:R-:W-:Y:S01]  /*2d90*/  FADD.FTZ R73, R73, R96 ;  /* 0x0000006049497221 */ /* 0x003fe20000010000 */
[----:B------:R-:W-:Y:S01]  /*2da0*/  HFMA2.MMA R96, -RZ, RZ, 0, 9.5367431640625e-07 ;  /* 0x00000010ff607435 */ /* 0x000fe200000001ff */
[----:B------:R-:W-:-:S02]  /*2db0*/  MOV R94, 0x1f ;  /* 0x0000001f005e7802 */ /* 0x000fc40000000f00 */
[----:B------:R-:W-:Y:S02]  /*2dc0*/  MOV R95, 0xffffffff ;  /* 0xffffffff005f7802 */ /* 0x000fe40000000f00 */
[----:B------:R-:W-:Y:S02]  /*2dd0*/  MOV R74, 0x2df0 ;  /* 0x00002df0004a7802 */ /* 0x000fe40000000f00 */
[----:B------:R-:W-:Y:S05]  /*2de0*/  CALL.REL.NOINC `($__internal_144_$__cuda_sm70_shflsync_bfly_p) ;  /* 0x0000052000007944 */ /* 0x000fea0003c00000 */
        /* <DEDUP_REMOVED lines=55> */
[----:B------:R-:W-:Y:S05]  /*3160*/  CALL.REL.NOINC `($__internal_144_$__cuda_sm70_shflsync_bfly_p) ;  /* 0x000001a000007944 */ /* 0x000fea0003c00000 */
[----:B01----:R-:W-:Y:S01]  /*3170*/  FADD.FTZ R73, R73, R96 ;  /* 0x0000006049497221 */ /* 0x003fe20000010000 */
[----:B------:R-:W-:Y:S01]  /*3180*/  HFMA2.MMA R96, -RZ, RZ, 0, 1.1920928955078125e-07 ;  /* 0x00000002ff607435 */ /* 0x000fe200000001ff */
[----:B------:R-:W-:Y:S02]  /*3190*/  MOV R94, 0x1f ;  /* 0x0000001f005e7802 */ /* 0x000fe40000000f00 */
[----:B------:R-:W-:Y:S02]  /*31a0*/  MOV R95, 0xffffffff ;  /* 0xffffffff005f7802 */ /* 0x000fe40000000f00 */
[----:B------:R-:W-:Y:S02]  /*31b0*/  MOV R74, 0x31d0 ;  /* 0x000031d0004a7802 */ /* 0x000fe40000000f00 */
[----:B------:R-:W-:Y:S05]  /*31c0*/  CALL.REL.NOINC `($__internal_144_$__cuda_sm70_shflsync_bfly_p) ;  /* 0x0000014000007944 */ /* 0x000fea0003c00000 */
[----:B01----:R-:W-:Y:S01]  /*31d0*/  FADD.FTZ R73, R73, R96 ;  /* 0x0000006049497221 */ /* 0x003fe20000010000 */
[----:B------:R-:W-:Y:S01]  /*31e0*/  HFMA2.MMA R96, -RZ, RZ, 0, 2.384185791015625e-07 ;  /* 0x00000004ff607435 */ /* 0x000fe200000001ff */
[----:B------:R-:W-:Y:S02]  /*31f0*/  MOV R94, 0x1f ;  /* 0x0000001f005e7802 */ /* 0x000fe40000000f00 */
[----:B------:R-:W-:-:S02]  /*3200*/  MOV R95, 0xffffffff ;  /* 0xffffffff005f7802 */ /* 0x000fc40000000f00 */
        /* <DEDUP_REMOVED lines=8> */
[----:B-1----:R-:W-:Y:S01]  /*3290*/  FADD.FTZ R93, R73, R96 ;  /* 0x00000060495d7221 */ /* 0x002fe20000010000 */
[----:B------:R-:W-:Y:S01]  /*32a0*/  HFMA2.MMA R96, -RZ, RZ, 0, 9.5367431640625e-07 ;  /* 0x00000010ff607435 */ /* 0x000fe200000001ff */
[----:B0-----:R-:W-:Y:S02]  /*32b0*/  MOV R94, 0x1f ;  /* 0x0000001f005e7802 */ /* 0x001fe40000000f00 */
[----:B------:R-:W-:-:S02]  /*32c0*/  MOV R95, 0xffffffff ;  /* 0xffffffff005f7802 */ /* 0x000fc40000000f00 */
[----:B------:R-:W-:Y:S02]  /*32d0*/  MOV R73, R93 ;  /* 0x0000005d00497202 */ /* 0x000fe40000000f00 */
[----:B------:R-:W-:Y:S02]  /*32e0*/  MOV R74, 0x3300 ;  /* 0x00003300004a7802 */ /* 0x000fe40000000f00 */
[----:B------:R-:W-:Y:S05]  /*32f0*/  CALL.REL.NOINC `($__internal_144_$__cuda_sm70_shflsync_bfly_p) ;  /* 0x0000001000007944 */ /* 0x000fea0003c00000 */
[----:B01----:R-:W-:Y:S05]  /*3300*/  BRA `(.L_x_19877) ;  /* 0xffffec2000007947 */ /* 0x003fea000383ffff */
        .weak           $__internal_144_$__cuda_sm70_shflsync_bfly_p
        .type           $__internal_144_$__cuda_sm70_shflsync_bfly_p,@function
        .size           $__internal_144_$__cuda_sm70_shflsync_bfly_p,(.L_x_22232 - $__internal_144_$__cuda_sm70_shflsync_bfly_p)
$__internal_144_$__cuda_sm70_shflsync_bfly_p:
[----:B------:R-:W-:Y:S01]  /*3310*/  HFMA2.MMA R75, -RZ, RZ, 0, 0 ;  /* 0x00000000ff4b7435 */ /* 0x000fe200000001ff */
[----:B------:R-:W-:Y:S04]  /*3320*/  WARPSYNC R95 ;  /* 0x0000005f00007348 */ /* 0x000fe80003800000 */
[----:B------:R0:W1:Y:S01]  /*3330*/  SHFL.BFLY PT, R96, R73, R96, R94 ;  /* 0x0c00006049607389 */ /* 0x00006200000e005e */
[----:B------:R-:W-:Y:S05]  /*3340*/  RET.REL.NODEC R74 `(_ZN10layer_norm13ln_fwd_kernelINS_13Kernel_traitsIfffffjLj6144ELj1ELj1ELj8ELj16ENS_18Kernel_traits_baseILj6144EfffffjLj256EEEEELb0ELb0ELb0ELb0EEEvNS_9FwdParamsE) ;  /* 0xffffccb04a007950 */ /* 0x000fea0003c3ffff */
.L_x_19878:
        /* <DEDUP_REMOVED lines=11> */
.L_x_22232:


//--------------------- .text._ZN10layer_norm13ln_fwd_kernelINS_13Kernel_traitsIfffffjLj6144ELj1ELj1ELj8ELj16ENS_18Kernel_traits_baseILj6144EfffffjLj256EEEEELb0ELb0ELb0ELb1EEEvNS_9FwdParamsE --------------------------
	.section	.text._ZN10layer_norm13ln_fwd_kernelINS_13Kernel_traitsIfffffjLj6144ELj1ELj1ELj8ELj16ENS_18Kernel_traits_baseILj6144EfffffjLj256EEEEELb0ELb0ELb0ELb1EEEvNS_9FwdParamsE,"ax",@progbits
	.sectioninfo	@"SHI_REGISTERS=128"
	.align	128
        .global         _ZN10layer_norm13ln_fwd_kernelINS_13Kernel_traitsIfffffjLj6144ELj1ELj1ELj8ELj16ENS_18Kernel_traits_baseILj6144EfffffjLj256EEEEELb0ELb0ELb0ELb1EEEvNS_9FwdParamsE
        .type           _ZN10layer_norm13ln_fwd_kernelINS_13Kernel_traitsIfffffjLj6144ELj1ELj1ELj8ELj16ENS_18Kernel_traits_baseILj6144EfffffjLj256EEEEELb0ELb0ELb0ELb1EEEvNS_9FwdParamsE,@function
        .size           _ZN10layer_norm13ln_fwd_kernelINS_13Kernel_traitsIfffffjLj6144ELj1ELj1ELj8ELj16ENS_18Kernel_traits_baseILj6144EfffffjLj256EEEEELb0ELb0ELb0ELb1EEEvNS_9FwdParamsE,(.L_x_22233 - _ZN10layer_norm13ln_fwd_kernelINS_13Kernel_traitsIfffffjLj6144ELj1ELj1ELj8ELj16ENS_18Kernel_traits_baseILj6144EfffffjLj256EEEEELb0ELb0ELb0ELb1EEEvNS_9FwdParamsE)
        .other          _ZN10layer_norm13ln_fwd_kernelINS_13Kernel_traitsIfffffjLj6144ELj1ELj1ELj8ELj16ENS_18Kernel_traits_baseILj6144EfffffjLj256EEEEELb0ELb0ELb0ELb1EEEvNS_9FwdParamsE,@"STO_CUDA_ENTRY STV_DEFAULT"
_ZN10layer_norm13ln_fwd_kernelINS_13Kernel_traitsIfffffjLj6144ELj1ELj1ELj8ELj16ENS_18Kernel_traits_baseILj6144EfffffjLj256EEEEELb0ELb0ELb0ELb1EEEvNS_9FwdParamsE:
.text._ZN10layer_norm13ln_fwd_kernelINS_13Kernel_traitsIfffffjLj6144ELj1ELj1ELj8ELj16ENS_18Kernel_traits_baseILj6144EfffffjLj256EEEEELb0ELb0ELb0ELb1EEEvNS_9FwdParamsE:
        /* <DEDUP_REMOVED lines=38> */
[----:B------:R0:W5:Y:S01]  /*0260*/  LDG.E.128 R48, [R52.64+0x5000] ;  /* 0x0050000434307981 */ /* 0x000162000c1e1d00 */
[----:B------:R-:W-:Y:S01]  /*0270*/  MOV R0, c[0x0][0x180] ;  /* 0x0000600000007a02 */ /* 0x000fe20000000f00 */
[----:B------:R-:W-:-:S03]  /*0280*/  ULDC.U8 UR6, c[0x0][0x1f0] ;  /* 0x00007c0000067ab9 */ /* 0x000fc60000000000 */
[----:B------:R-:W-:Y:S02]  /*0290*/  LOP3.LUT P1, RZ, R0, c[0x0][0x1c0], RZ, 0xfc, !PT ;  /* 0x0000700000ff7a12 */ /* 0x000fe4000782fcff */
[----:B------:R-:W-:-:S04]  /*02a0*/  MOV R0, c[0x0][0x184] ;  /* 0x0000610000007a02 */ /* 0x000fc80000000f00 */
[----:B------:R-:W-:Y:S01]  /*02b0*/  LOP3.LUT P1, RZ, R0, c[0x0][0x1c4], RZ, 0xfc, P1 ;  /* 0x0000710000ff7a12 */ /* 0x000fe2000082fcff */
[----:B0-----:R-:W-:Y:S02]  /*02c0*/  HFMA2.MMA R0, -RZ, RZ, 0, 5.9604644775390625e-08 ;  /* 0x00000001ff007435 */ /* 0x001fe400000001ff */
.L_x_19954:
[----:B------:R-:W-:Y:S01]  /*02d0*/  ISETP.NE.U32.AND P2, PT, RZ, c[0x0][0x1c0], PT ;  /* 0x00007000ff007a0c */ /* 0x000fe20003f45070 */
[----:B------:R-:W-:Y:S01]  /*02e0*/  IMAD R60, R2, c[0x0][0x168], RZ ;  /* 0x00005a00023c7a24 */ /* 0x000fe200078e02ff */
[----:B------:R-:W-:Y:S02]  /*02f0*/  ISETP.NE.U32.AND P0, PT, RZ, c[0x0][0x180], PT ;  /* 0x00006000ff007a0c */ /* 0x000fe40003f05070 */
[----:B------:R-:W-:Y:S02]  /*0300*/  ISETP.NE.AND.EX P2, PT, RZ, c[0x0][0x1c4], PT, P2 ;  /* 0x00007100ff007a0c */ /* 0x000fe40003f45320 */
[----:B------:R-:W-:Y:S02]  /*0310*/  SHF.R.S32.HI R61, RZ, 0x1f, R60 ;  /* 0x0000001fff3d7819 */ /* 0x000fe4000001143c */
[----:B------:R-:W-:Y:S02]  /*0320*/  LOP3.LUT R67, R3, 0xff, RZ, 0xc0, !PT ;  /* 0x000000ff03437812 */ /* 0x000fe400078ec0ff */
[----:B------:R-:W-:-:S02]  /*0330*/  LEA.HI R60, R61, R60, RZ, 0x2 ;  /* 0x0000003c3d3c7211 */ /* 0x000fc400078f10ff */
[----:B------:R-:W-:Y:S02]  /*0340*/  ISETP.NE.AND.EX P0, PT, RZ, c[0x0][0x184], PT, P0 ;  /* 0x00006100ff007a0c */ /* 0x000fe40003f05300 */
[----:B------:R-:W-:Y:S02]  /*0350*/  LEA.HI.SX32 R67, R60, R67, 0x1e ;  /* 0x000000433c437211 */ /* 0x000fe400078ff2ff */
[----:B------:R-:W-:Y:S02]  /*0360*/  MOV R85, 0x10 ;  /* 0x0000001000557802 */ /* 0x000fe40000000f00 */
[----:B------:R-:W-:Y:S02]  /*0370*/  @P2 MOV R61, 0x4 ;  /* 0x00000004003d2802 */ /* 0x000fe40000000f00 */
[----:B------:R-:W-:Y:S01]  /*0380*/  MOV R70, 0x3f800000 ;  /* 0x3f80000000467802 */ /* 0x000fe20000000f00 */
[----:B------:R-:W-:-:S04]  /*0390*/  IMAD.WIDE.U32 R62, R67, R85, c[0x0][0x170] ;  /* 0x00005c00433e7625 */ /* 0x000fc800078e0055 */
[----:B------:R-:W-:Y:S01]  /*03a0*/  @P2 IMAD.WIDE R60, R2, R61, c[0x0][0x1c0] ;  /* 0x00007000023c2625 */ /* 0x000fe200078e023d */
[----:B------:R-:W2:Y:S03]  /*03b0*/  LDG.E.128 R72, [R62.64] ;  /* 0x000000043e487981 */ /* 0x000ea6000c1e1d00 */
[----:B------:R-:W-:Y:S01]  /*03c0*/  @P0 IMAD.WIDE.U32 R64, R67, R85, c[0x0][0x180] ;  /* 0x0000600043400625 */ /* 0x000fe200078e0055 */
[----:B------:R-:W2:Y:S04]  /*03d0*/  @P2 LDG.E R70, [R60.64] ;  /* 0x000000043c462981 */ /* 0x000ea8000c1e1900 */
[----:B-----5:R0:W5:Y:S01]  /*03e0*/  @P0 LDG.E.128 R52, [R64.64] ;  /* 0x0000000440340981 */ /* 0x020162000c1e1d00 */
[----:B------:R-:W-:-:S04]  /*03f0*/  ISETP.NE.U32.AND P2, PT, RZ, c[0x0][0x180], PT ;  /* 0x00006000ff007a0c */ /* 0x000fc80003f45070 */
[----:B------:R-:W-:Y:S01]  /*0400*/  ISETP.NE.AND.EX P2, PT, RZ, c[0x0][0x184], PT, P2 ;  /* 0x00006100ff007a0c */ /* 0x000fe20003f45320 */
[----:B--2---:R-:W-:-:S12]  /*0410*/  FMUL.FTZ R69, R72, R70 ;  /* 0x0000004648457220 */ /* 0x004fd80000410000 */
[----:B------:R-:W-:Y:S05]  /*0420*/  @P2 BRA `(.L_x_19879) ;  /* 0x0000002000002947 */ /* 0x000fea0003800000 */
[----:B0-----:R-:W-:Y:S05]  /*0430*/  @P1 BRA `(.L_x_19880) ;  /* 0x0000002000001947 */ /* 0x001fea0003800000 */
[----:B------:R-:W-:Y:S05]  /*0440*/  BRA `(.L_x_19881) ;  /* 0x0000002000007947 */ /* 0x000fea0003800000 */
.L_x_19879:
[----:B0----5:R-:W-:-:S05]  /*0450*/  FADD.FTZ R69, R52, R69 ;  /* 0x0000004534457221 */ /* 0x021fca0000010000 */
.L_x_19880:
[----:B------:R-:W-:Y:S02]  /*0460*/  MOV R56, R69 ;  /* 0x0000004500387202 */ /* 0x000fe40000000f00 */
.L_x_19881:
[----:B------:R-:W-:Y:S01]  /*0470*/  FMUL.FTZ R71, R73, R70 ;  /* 0x0000004649477220 */ /* 0x000fe20000410000 */
[----:B------:R-:W-:Y:S05]  /*0480*/  @P2 BRA `(.L_x_19882) ;  /* 0x0000002000002947 */ /* 0x000fea0003800000 */
[----:B------:R-:W-:Y:S05]  /*0490*/  @P1 BRA `(.L_x_19883) ;  /* 0x0000002000001947 */ /* 0x000fea0003800000 */
[----:B------:R-:W-:Y:S05]  /*04a0*/  BRA `(.L_x_19884) ;  /* 0x0000002000007947 */ /* 0x000fea0003800000 */
.L_x_19882:
[----:B-----5:R-:W-:-:S05]  /*04b0*/  FADD.FTZ R71, R53, R71 ;  /* 0x0000004735477221 */ /* 0x020fca0000010000 */
.L_x_19883:
[----:B------:R-:W-:Y:S02]  /*04c0*/  MOV R57, R71 ;  /* 0x0000004700397202 */ /* 0x000fe40000000f00 */
.L_x_19884:
[----:B------:R-:W-:Y:S01]  /*04d0*/  FMUL.FTZ R73, R74, R70 ;  /* 0x000000464a497220 */ /* 0x000fe20000410000 */
[----:B------:R-:W-:Y:S05]  /*04e0*/  @P2 BRA `(.L_x_19885) ;  /* 0x0000002000002947 */ /* 0x000fea0003800000 */
[----:B------:R-:W-:Y:S05]  /*04f0*/  @P1 BRA `(.L_x_19886) ;  /* 0x0000002000001947 */ /* 0x000fea0003800000 */
[----:B------:R-:W-:Y:S05]  /*0500*/  BRA `(.L_x_19887) ;  /* 0x0000002000007947 */ /* 0x000fea0003800000 */
.L_x_19885:
[----:B-----5:R-:W-:-:S05]  /*0510*/  FADD.FTZ R73, R54, R73 ;  /* 0x0000004936497221 */ /* 0x020fca0000010000 */
.L_x_19886:
[----:B------:R-:W-:Y:S02]  /*0520*/  MOV R58, R73 ;  /* 0x00000049003a7202 */ /* 0x000fe40000000f00 */
.L_x_19887:
[----:B------:R-:W-:Y:S01]  /*0530*/  FMUL.FTZ R75, R75, R70 ;  /* 0x000000464b4b7220 */ /* 0x000fe20000410000 */
[----:B------:R-:W-:Y:S05]  /*0540*/  @P2 BRA `(.L_x_19888) ;  /* 0x0000002000002947 */ /* 0x000fea0003800000 */
[----:B------:R-:W-:Y:S05]  /*0550*/  @P1 BRA `(.L_x_19889) ;  /* 0x0000002000001947 */ /* 0x000fea0003800000 */
[----:B------:R-:W-:Y:S05]  /*0560*/  BRA `(.L_x_19890) ;  /* 0x0000002000007947 */ /* 0x000fea0003800000 */
.L_x_19888:
[----:B-----5:R-:W-:-:S05]  /*0570*/  FADD.FTZ R75, R55, R75 ;  /* 0x0000004b374b7221 */ /* 0x020fca0000010000 */
.L_x_19889:
[----:B------:R-:W-:Y:S02]  /*0580*/  MOV R59, R75 ;  /* 0x0000004b003b7202 */ /* 0x000fe40000000f00 */
.L_x_19890:
[C---:B------:R-:W-:Y:S01]  /*0590*/  IADD3 R88, R67.reuse, 0x100, RZ ;  /* 0x0000010043587810 */ /* 0x040fe20007ffe0ff */
[----:B------:R-:W-:-:S04]  /*05a0*/  @P1 IMAD.WIDE.U32 R60, R67, R85, c[0x0][0x188] ;  /* 0x00006200433c1625 */ /* 0x000fc800078e0055 */
[CC--:B------:R-:W-:Y:S01]  /*05b0*/  IMAD.WIDE.U32 R62, R88.reuse, R85.reuse, c[0x0][0x170] ;  /* 0x00005c00583e7625 */ /* 0x0c0fe200078e0055 */
[----:B------:R0:W-:Y:S03]  /*05c0*/  @P1 STG.E.128 [R60.64], R56 ;  /* 0x000000383c001986 */ /* 0x0001e6000c101d04 */
[----:B------:R-:W-:Y:S01]  /*05d0*/  @P0 IMAD.WIDE.U32 R64, R88, R85, c[0x0][0x180] ;  /* 0x0000600058400625 */ /* 0x000fe200078e0055 */
[----:B------:R-:W2:Y:S04]  /*05e0*/  LDG.E.128 R80, [R62.64] ;  /* 0x000000043e507981 */ /* 0x000ea8000c1e1d00 */
[----:B-----5:R0:W5:Y:S01]  /*05f0*/  @P0 LDG.E.128 R52, [R64.64] ;  /* 0x0000000440340981 */ /* 0x020162000c1e1d00 */
[----:B--2---:R-:W-:Y:S01]  /*0600*/  FMUL.FTZ R77, R80, R70 ;  /* 0x00000046504d7220 */ /* 0x004fe20000410000 */
[----:B------:R-:W-:Y:S05]  /*0610*/  @P2 BRA `(.L_x_19891) ;  /* 0x0000002000002947 */ /* 0x000fea0003800000 */
[----:B0-----:R-:W-:Y:S05]  /*0620*/  @P1 BRA `(.L_x_19892) ;  /* 0x0000002000001947 */ /* 0x001fea0003800000 */
[----:B------:R-:W-:Y:S05]  /*0630*/  BRA `(.L_x_19893) ;  /* 0x0000002000007947 */ /* 0x000fea0003800000 */
.L_x_19891:
[----:B0----5:R-:W-:-:S05]  /*0640*/  FADD.FTZ R77, R52, R77 ;  /* 0x0000004d344d7221 */ /* 0x021fca0000010000 */
.L_x_19892:
[----:B------:R-:W-:Y:S02]  /*0650*/  MOV R56, R77 ;  /* 0x0000004d00387202 */ /* 0x000fe40000000f00 */
.L_x_19893:
[----:B------:R-:W-:Y:S01]  /*0660*/  FMUL.FTZ R79, R81, R70 ;  /* 0x00000046514f7220 */ /* 0x000fe20000410000 */
[----:B------:R-:W-:Y:S05]  /*0670*/  @P2 BRA `(.L_x_19894) ;  /* 0x0000002000002947 */ /* 0x000fea0003800000 */
[----:B------:R-:W-:Y:S05]  /*0680*/  @P1 BRA `(.L_x_19895) ;  /* 0x0000002000001947 */ /* 0x000fea0003800000 */
[----:B------:R-:W-:Y:S05]  /*0690*/  BRA `(.L_x_19896) ;  /* 0x0000002000007947 */ /* 0x000fea0003800000 */
.L_x_19894:
[----:B-----5:R-:W-:-:S05]  /*06a0*/  FADD.FTZ R79, R53, R79 ;  /* 0x0000004f354f7221 */ /* 0x020fca0000010000 */
.L_x_19895:
[----:B------:R-:W-:Y:S02]  /*06b0*/  MOV R57, R79 ;  /* 0x0000004f00397202 */ /* 0x000fe40000000f00 */
.L_x_19896:
[----:B------:R-:W-:Y:S01]  /*06c0*/  FMUL.FTZ R81, R82, R70 ;  /* 0x0000004652517220 */ /* 0x000fe20000410000 */
[----:B------:R-:W-:Y:S05]  /*06d0*/  @P2 BRA `(.L_x_19897) ;  /* 0x0000002000002947 */ /* 0x000fea0003800000 */
[----:B------:R-:W-:Y:S05]  /*06e0*/  @P1 BRA `(.L_x_19898) ;  /* 0x0000002000001947 */ /* 0x000fea0003800000 */
[----:B------:R-:W-:Y:S05]  /*06f0*/  BRA `(.L_x_19899) ;  /* 0x0000002000007947 */ /* 0x000fea0003800000 */
.L_x_19897:
[----:B-----5:R-:W-:-:S05]  /*0700*/  FADD.FTZ R81, R54, R81 ;  /* 0x0000005136517221 */ /* 0x020fca0000010000 */
.L_x_19898:
[----:B------:R-:W-:Y:S02]  /*0710*/  MOV R58, R81 ;  /* 0x00000051003a7202 */ /* 0x000fe40000000f00 */
.L_x_19899:
[----:B------:R-:W-:Y:S01]  /*0720*/  FMUL.FTZ R83, R83, R70 ;  /* 0x0000004653537220 */ /* 0x000fe20000410000 */
[----:B------:R-:W-:Y:S05]  /*0730*/  @P2 BRA `(.L_x_19900) ;  /* 0x0000002000002947 */ /* 0x000fea0003800000 */
[----:B------:R-:W-:Y:S05]  /*0740*/  @P1 BRA `(.L_x_19901) ;  /* 0x0000002000001947 */ /* 0x000fea0003800000 */
[----:B------:R-:W-:Y:S05]  /*0750*/  BRA `(.L_x_19902) ;  /* 0x0000002000007947 */ /* 0x000fea0003800000 */
.L_x_19900:
[----:B-----5:R-:W-:-:S05]  /*0760*/  FADD.FTZ R83, R55, R83 ;  /* 0x0000005337537221 */ /* 0x020fca0000010000 */
.L_x_19901:
[----:B------:R-:W-:Y:S02]  /*0770*/  MOV R59, R83 ;  /* 0x00000053003b7202 */ /* 0x000fe40000000f00 */
.L_x_19902:
        /* <DEDUP_REMOVED lines=11> */
.L_x_19903:
[----:B0----5:R-:W-:-:S05]  /*0830*/  FADD.FTZ R87, R52, R87 ;  /* 0x0000005734577221 */ /* 0x021fca0000010000 */
.L_x_19904:
[----:B------:R-:W-:Y:S02]  /*0840*/  MOV R56, R87 ;  /* 0x0000005700387202 */ /* 0x000fe40000000f00 */
.L_x_19905:
[----:B------:R-:W-:Y:S01]  /*0850*/  FMUL.FTZ R89, R61, R70 ;  /* 0x000000463d597220 */ /* 0x000fe20000410000 */
[----:B------:R-:W-:Y:S05]  /*0860*/  @P2 BRA `(.L_x_19906) ;  /* 0x0000002000002947 */ /* 0x000fea0003800000 */
[----:B------:R-:W-:Y:S05]  /*0870*/  @P1 BRA `(.L_x_19907) ;  /* 0x0000002000001947 */ /* 0x000fea0003800000 */
[----:B------:R-:W-:Y:S05]  /*0880*/  BRA `(.L_x_19908) ;  /* 0x0000002000007947 */ /* 0x000fea0003800000 */
.L_x_19906:
[----:B-----5:R-:W-:-:S05]  /*0890*/  FADD.FTZ R89, R53, R89 ;  /* 0x0000005935597221 */ /* 0x020fca0000010000 */
.L_x_19907:
[----:B------:R-:W-:Y:S02]  /*08a0*/  MOV R57, R89 ;  /* 0x0000005900397202 */ /* 0x000fe40000000f00 */
.L_x_19908:
[----:B------:R-:W-:Y:S01]  /*08b0*/  FMUL.FTZ R91, R62, R70 ;  /* 0x000000463e5b7220 */ /* 0x000fe20000410000 */
[----:B------:R-:W-:Y:S05]  /*08c0*/  @P2 BRA `(.L_x_19909) ;  /* 0x0000002000002947 */ /* 0x000fea0003800000 */
[----:B------:R-:W-:Y:S05]  /*08d0*/  @P1 BRA `(.L_x_19910) ;  /* 0x0000002000001947 */ /* 0x000fea0003800000 */
[----:B------:R-:W-:Y:S05]  /*08e0*/  BRA `(.L_x_19911) ;  /* 0x0000002000007947 */ /* 0x000fea0003800000 */
.L_x_19909:
[----:B-----5:R-:W-:-:S05]  /*08f0*/  FADD.FTZ R91, R54, R91 ;  /* 0x0000005b365b7221 */ /* 0x020fca0000010000 */
.L_x_19910:
[----:B------:R-:W-:Y:S02]  /*0900*/  MOV R58, R91 ;  /* 0x0000005b003a7202 */ /* 0x000fe40000000f00 */
.L_x_19911:
[----:B------:R-:W-:Y:S01]  /*0910*/  FMUL.FTZ R93, R63, R70 ;  /* 0x000000463f5d7220 */ /* 0x000fe20000410000 */
[----:B------:R-:W-:Y:S05]  /*0920*/  @P2 BRA `(.L_x_19912) ;  /* 0x0000002000002947 */ /* 0x000fea0003800000 */
[----:B------:R-:W-:Y:S05]  /*0930*/  @P1 BRA `(.L_x_19913) ;  /* 0x0000002000001947 */ /* 0x000fea0003800000 */
[----:B------:R-:W-:Y:S05]  /*0940*/  BRA `(.L_x_19914) ;  /* 0x0000002000007947 */ /* 0x000fea0003800000 */
.L_x_19912:
[----:B-----5:R-:W-:-:S05]  /*0950*/  FADD.FTZ R93, R55, R93 ;  /* 0x0000005d375d7221 */ /* 0x020fca0000010000 */
.L_x_19913:
[----:B------:R-:W-:Y:S02]  /*0960*/  MOV R59, R93 ;  /* 0x0000005d003b7202 */ /* 0x000fe40000000f00 */
.L_x_19914:
        /* <DEDUP_REMOVED lines=12> */
.L_x_19915:
[----:B0----5:R-:W-:-:S05]  /*0a30*/  FADD.FTZ R95, R52, R95 ;  /* 0x0000005f345f7221 */ /* 0x021fca0000010000 */
.L_x_19916:
[----:B------:R-:W-:Y:S02]  /*0a40*/  MOV R56, R95 ;  /* 0x0000005f00387202 */ /* 0x000fe40000000f00 */
.L_x_19917:
[----:B------:R-:W-:Y:S01]  /*0a50*/  FMUL.FTZ R97, R61, R70 ;  /* 0x000000463d617220 */ /* 0x000fe20000410000 */
[----:B------:R-:W-:Y:S05]  /*0a60*/  @P2 BRA `(.L_x_19918) ;  /* 0x0000002000002947 */ /* 0x000fea0003800000 */
[----:B------:R-:W-:Y:S05]  /*0a70*/  @P1 BRA `(.L_x_19919) ;  /* 0x0000002000001947 */ /* 0x000fea0003800000 */
[----:B------:R-:W-:Y:S05]  /*0a80*/  BRA `(.L_x_19920) ;  /* 0x0000002000007947 */ /* 0x000fea0003800000 */
.L_x_19918:
[----:B-----5:R-:W-:-:S05]  /*0a90*/  FADD.FTZ R97, R53, R97 ;  /* 0x0000006135617221 */ /* 0x020fca0000010000 */
.L_x_19919:
[----:B------:R-:W-:Y:S02]  /*0aa0*/  MOV R57, R97 ;  /* 0x0000006100397202 */ /* 0x000fe40000000f00 */
.L_x_19920:
[----:B------:R-:W-:Y:S01]  /*0ab0*/  FMUL.FTZ R99, R62, R70 ;  /* 0x000000463e637220 */ /* 0x000fe20000410000 */
[----:B------:R-:W-:Y:S05]  /*0ac0*/  @P2 BRA `(.L_x_19921) ;  /* 0x0000002000002947 */ /* 0x000fea0003800000 */
[----:B------:R-:W-:Y:S05]  /*0ad0*/  @P1 BRA `(.L_x_19922) ;  /* 0x0000002000001947 */ /* 0x000fea0003800000 */
[----:B------:R-:W-:Y:S05]  /*0ae0*/  BRA `(.L_x_19923) ;  /* 0x0000002000007947 */ /* 0x000fea0003800000 */
.L_x_19921:
[----:B-----5:R-:W-:-:S05]  /*0af0*/  FADD.FTZ R99, R54, R99 ;  /* 0x0000006336637221 */ /* 0x020fca0000010000 */
.L_x_19922:
[----:B------:R-:W-:Y:S02]  /*0b00*/  MOV R58, R99 ;  /* 0x00000063003a7202 */ /* 0x000fe40000000f00 */
.L_x_19923:
[----:B------:R-:W-:Y:S01]  /*0b10*/  FMUL.FTZ R101, R63, R70 ;  /* 0x000000463f657220 */ /* 0x000fe20000410000 */
[----:B------:R-:W-:Y:S05]  /*0b20*/  @P2 BRA `(.L_x_19924) ;  /* 0x0000002000002947 */ /* 0x000fea0003800000 */
[----:B------:R-:W-:Y:S05]  /*0b30*/  @P1 BRA `(.L_x_19925) ;  /* 0x0000002000001947 */ /* 0x000fea0003800000 */
[----:B------:R-:W-:Y:S05]  /*0b40*/  BRA `(.L_x_19926) ;  /* 0x0000002000007947 */ /* 0x000fea0003800000 */
.L_x_19924:
[----:B-----5:R-:W-:-:S05]  /*0b50*/  FADD.FTZ R101, R55, R101 ;  /* 0x0000006537657221 */ /* 0x020fca0000010000 */
.L_x_19925:
[----:B------:R-:W-:Y:S02]  /*0b60*/  MOV R59, R101 ;  /* 0x00000065003b7202 */ /* 0x000fe40000000f00 */
.L_x_19926:
        /* <DEDUP_REMOVED lines=12> */
.L_x_19927:
[----:B0----5:R-:W-:-:S05]  /*0c30*/  FADD.FTZ R103, R52, R103 ;  /* 0x0000006734677221 */ /* 0x021fca0000010000 */
.L_x_19928:
[----:B------:R-:W-:Y:S02]  /*0c40*/  MOV R56, R103 ;  /* 0x0000006700387202 */ /* 0x000fe40000000f00 */
.L_x_19929:
[----:B------:R-:W-:Y:S01]  /*0c50*/  FMUL.FTZ R105, R61, R70 ;  /* 0x000000463d697220 */ /* 0x000fe20000410000 */
[----:B------:R-:W-:Y:S05]  /*0c60*/  @P2 BRA `(.L_x_19930) ;  /* 0x0000002000002947 */ /* 0x000fea0003800000 */
[----:B------:R-:W-:Y:S05]  /*0c70*/  @P1 BRA `(.L_x_19931) ;  /* 0x0000002000001947 */ /* 0x000fea0003800000 */
[----:B------:R-:W-:Y:S05]  /*0c80*/  BRA `(.L_x_19932) ;  /* 0x0000002000007947 */ /* 0x000fea0003800000 */
.L_x_19930:
[----:B-----5:R-:W-:-:S05]  /*0c90*/  FADD.FTZ R105, R53, R105 ;  /* 0x0000006935697221 */ /* 0x020fca0000010000 */
.L_x_19931:
[----:B------:R-:W-:Y:S02]  /*0ca0*/  MOV R57, R105 ;  /* 0x0000006900397202 */ /* 0x000fe40000000f00 */
.L_x_19932:
[----:B------:R-:W-:Y:S01]  /*0cb0*/  FMUL.FTZ R107, R62, R70 ;  /* 0x000000463e6b7220 */ /* 0x000fe20000410000 */
[----:B------:R-:W-:Y:S05]  /*0cc0*/  @P2 BRA `(.L_x_19933) ;  /* 0x0000002000002947 */ /* 0x000fea0003800000 */
[----:B------:R-:W-:Y:S05]  /*0cd0*/  @P1 BRA `(.L_x_19934) ;  /* 0x0000002000001947 */ /* 0x000fea0003800000 */
[----:B------:R-:W-:Y:S05]  /*0ce0*/  BRA `(.L_x_19935) ;  /* 0x0000002000007947 */ /* 0x000fea0003800000 */
.L_x_19933:
[----:B-----5:R-:W-:-:S05]  /*0cf0*/  FADD.FTZ R107, R54, R107 ;  /* 0x0000006b366b7221 */ /* 0x020fca0000010000 */
.L_x_19934:
[----:B------:R-:W-:Y:S02]  /*0d00*/  MOV R58, R107 ;  /* 0x0000006b003a7202 */ /* 0x000fe40000000f00 */
.L_x_19935:
[----:B------:R-:W-:Y:S01]  /*0d10*/  FMUL.FTZ R109, R63, R70 ;  /* 0x000000463f6d7220 */ /* 0x000fe20000410000 */
[----:B------:R-:W-:Y:S05]  /*0d20*/  @P2 BRA `(.L_x_19936) ;  /* 0x0000002000002947 */ /* 0x000fea0003800000 */
[----:B------:R-:W-:Y:S05]  /*0d30*/  @P1 BRA `(.L_x_19937) ;  /* 0x0000002000001947 */ /* 0x000fea0003800000 */
[----:B------:R-:W-:Y:S05]  /*0d40*/  BRA `(.L_x_19938) ;  /* 0x0000002000007947 */ /* 0x000fea0003800000 */
.L_x_19936:
[----:B-----5:R-:W-:-:S05]  /*0d50*/  FADD.FTZ R109, R55, R109 ;  /* 0x0000006d376d7221 */ /* 0x020fca0000010000 */
.L_x_19937:
[----:B------:R-:W-:Y:S02]  /*0d60*/  MOV R59, R109 ;  /* 0x0000006d003b7202 */ /* 0x000fe40000000f00 */
.L_x_19938:
        /* <DEDUP_REMOVED lines=12> */
.L_x_19939:
[----:B0----5:R-:W-:-:S05]  /*0e30*/  FADD.FTZ R111, R52, R111 ;  /* 0x0000006f346f7221 */ /* 0x021fca0000010000 */
.L_x_19940:
[----:B------:R-:W-:Y:S02]  /*0e40*/  MOV R56, R111 ;  /* 0x0000006f00387202 */ /* 0x000fe40000000f00 */
.L_x_19941:
[----:B------:R-:W-:Y:S01]  /*0e50*/  FMUL.FTZ R113, R61, R70 ;  /* 0x000000463d717220 */ /* 0x000fe20000410000 */
[----:B------:R-:W-:Y:S05]  /*0e60*/  @P2 BRA `(.L_x_19942) ;  /* 0x0000002000002947 */ /* 0x000fea0003800000 */
[----:B------:R-:W-:Y:S05]  /*0e70*/  @P1 BRA `(.L_x_19943) ;  /* 0x0000002000001947 */ /* 0x000fea0003800000 */
[----:B------:R-:W-:Y:S05]  /*0e80*/  BRA `(.L_x_19944) ;  /* 0x0000002000007947 */ /* 0x000fea0003800000 */
.L_x_19942:
[----:B-----5:R-:W-:-:S05]  /*0e90*/  FADD.FTZ R113, R53, R113 ;  /* 0x0000007135717221 */ /* 0x020fca0000010000 */
.L_x_19943:
[----:B------:R-:W-:Y:S02]  /*0ea0*/  MOV R57, R113 ;  /* 0x0000007100397202 */ /* 0x000fe40000000f00 */
.L_x_19944:
[----:B------:R-:W-:Y:S01]  /*0eb0*/  FMUL.FTZ R115, R62, R70 ;  /* 0x000000463e737220 */ /* 0x000fe20000410000 */
[----:B------:R-:W-:Y:S05]  /*0ec0*/  @P2 BRA `(.L_x_19945) ;  /* 0x0000002000002947 */ /* 0x000fea0003800000 */
[----:B------:R-:W-:Y:S05]  /*0ed0*/  @P1 BRA `(.L_x_19946) ;  /* 0x0000002000001947 */ /* 0x000fea0003800000 */
[----:B------:R-:W-:Y:S05]  /*0ee0*/  BRA `(.L_x_19947) ;  /* 0x0000002000007947 */ /* 0x000fea0003800000 */
.L_x_19945:
[----:B-----5:R-:W-:-:S05]  /*0ef0*/  FADD.FTZ R115, R54, R115 ;  /* 0x0000007336737221 */ /* 0x020fca0000010000 */
.L_x_19946:
[----:B------:R-:W-:Y:S02]  /*0f00*/  MOV R58, R115 ;  /* 0x00000073003a7202 */ /* 0x000fe40000000f00 */
.L_x_19947:
[----:B------:R-:W-:Y:S01]  /*0f10*/  FMUL.FTZ R117, R63, R70 ;  /* 0x000000463f757220 */ /* 0x000fe20000410000 */
[----:B------:R-:W-:Y:S05]  /*0f20*/  @P2 BRA `(.L_x_19948) ;  /* 0x0000002000002947 */ /* 0x000fea0003800000 */
[----:B------:R-:W-:Y:S05]  /*0f30*/  @P1 BRA `(.L_x_19949) ;  /* 0x0000002000001947 */ /* 0x000fea0003800000 */
[----:B------:R-:W-:Y:S05]  /*0f40*/  BRA `(.L_x_19950) ;  /* 0x0000002000007947 */ /* 0x000fea0003800000 */
.L_x_19948:
[----:B-----5:R-:W-:-:S05]  /*0f50*/  FADD.FTZ R117, R55, R117 ;  /* 0x0000007537757221 */ /* 0x020fca0000010000 */
.L_x_19949:
[----:B------:R-:W-:Y:S02]  /*0f60*/  MOV R59, R117 ;  /* 0x00000075003b7202 */ /* 0x000fe40000000f00 */
.L_x_19950:
        /* <DEDUP_REMOVED lines=34> */
.L_x_19955:
        /* <DEDUP_REMOVED lines=68> */
.L_x_19956:
[----:B------:R-:W-:Y:S01]  /*15d0*/  SHF.R.U32.HI R72, RZ, 0x5, R3 ;  /* 0x00000005ff487819 */ /* 0x000fe20000011603 */
[----:B-1----:R-:W-:Y:S01]  /*15e0*/  FADD.FTZ R61, R85, R74 ;  /* 0x0000004a553d7221 */ /* 0x002fe20000010000 */
[----:B------:R-:W-:Y:S01]  /*15f0*/  WARPSYNC 0xffffffff ;  /* 0xffffffff00007948 */ /* 0x000fe20003800000 */
[----:B------:R-:W-:Y:S02]  /*1600*/  LOP3.LUT R63, R3, 0x1f, RZ, 0xc0, !PT ;  /* 0x0000001f033f7812 */ /* 0x000fe400078ec0ff */
[----:B------:R-:W-:Y:S02]  /*1610*/  LOP3.LUT R72, R72, 0x7, RZ, 0xc0, !PT ;  /* 0x0000000748487812 */ /* 0x000fe400078ec0ff */
[----:B------:R-:W-:Y:S02]  /*1620*/  ISETP.GT.U32.AND P2, PT, R63, 0x7, PT ;  /* 0x000000073f00780c */ /* 0x000fe40003f44070 */
[----:B0-----:R-:W-:-:S05]  /*1630*/  @!P0 IADD3 R74, R70, R72, RZ ;  /* 0x00000048464a8210 */ /* 0x001fca0007ffe0ff */
[----:B------:R-:W-:Y:S04]  /*1640*/  @!P0 STS.64 [R74.X8], R60 ;  /* 0x0000003c4a008388 */ /* 0x000fe80000008a00 */
[----:B------:R-:W-:Y:S01]  /*1650*/  BAR.SYNC.DEFER_BLOCKING 0x0 ;  /* 0x0000000000007b1d */ /* 0x000fe20000010000 */
[----:B------:R-:W-:Y:S02]  /*1660*/  LOP3.LUT P0, RZ, R72, 0x1f, R3, 0xf8, !PT ;  /* 0x0000001f48ff7812 */ /* 0x000fe4000780f803 */
[----:B------:R-:W-:Y:S01]  /*1670*/  @!P2 IADD3 R76, R70, R63, RZ ;  /* 0x0000003f464ca210 */ /* 0x000fe20007ffe0ff */
[----:B------:R-:W-:Y:S01]  /*1680*/  HFMA2.MMA R70, -RZ, RZ, 0, 0 ;  /* 0x00000000ff467435 */ /* 0x000fe200000001ff */
[----:B------:R-:W-:Y:S01]  /*1690*/  CS2R R62, SRZ ;  /* 0x00000000003e7805 */ /* 0x000fe2000001ff00 */
[----:B------:R-:W-:-:S04]  /*16a0*/  MOV R72, c[0x0][0x1e0] ;  /* 0x0000780000487a02 */ /* 0x000fc80000000f00 */
        /* <DEDUP_REMOVED lines=30> */
[----:B------:R-:W-:Y:S01]  /*1890*/  FFMA.FTZ R76, R80, R121, R76 ;  /* 0x00000079504c7223 */ /* 0x000fe2000001004c */
[----:B------:R-:W-:Y:S01]  /*18a0*/  LOP3.LUT R121, R3, 0xff, RZ, 0xc0, !PT ;  /* 0x000000ff03797812 */ /* 0x000fe200078ec0ff */
        /* <DEDUP_REMOVED lines=20> */
[----:B------:R-:W-:Y:S01]  /*19f0*/  FFMA.FTZ R60, R63, R85, R60 ;  /* 0x000000553f3c7223 */ /* 0x000fe2000001003c */
[----:B------:R-:W-:Y:S01]  /*1a00*/  @!P0 MOV R63, 0x4 ;  /* 0x00000004003f8802 */ /* 0x000fe20000000f00 */
[----:B------:R-:W-:Y:S01]  /*1a10*/  IMAD R61, R2, c[0x0][0x168], RZ ;  /* 0x00005a00023d7a24 */ /* 0x000fe200078e02ff */
[----:B------:R0:W1:Y:S04]  /*1a20*/  SHFL.IDX PT, R119, R70, RZ, 0x1f ;  /* 0x00001fff46777589 */ /* 0x00006800000e0000 */
[----:B------:R-:W2:Y:S01]  /*1a30*/  SHFL.IDX PT, R85, R60, RZ, 0x1f ;  /* 0x00001fff3c557589 */ /* 0x000ea200000e0000 */
[----:B------:R-:W-:-:S04]  /*1a40*/  SHF.R.S32.HI R62, RZ, 0x1f, R61 ;  /* 0x0000001fff3e7819 */ /* 0x000fc8000001143d */
[----:B------:R-:W-:-:S04]  /*1a50*/  LEA.HI R62, R62, R61, RZ, 0x2 ;  /* 0x0000003d3e3e7211 */ /* 0x000fc800078f10ff */
[----:B0-----:R-:W-:Y:S01]  /*1a60*/  LEA.HI.SX32 R70, R62, R121, 0x1e ;  /* 0x000000793e467211 */ /* 0x001fe200078ff2ff */
[----:B------:R-:W-:Y:S01]  /*1a70*/  @!P0 IMAD.WIDE R62, R2, R63, c[0x0][0x1a0] ;  /* 0x00006800023e8625 */ /* 0x000fe200078e023f */
[----:B------:R-:W-:Y:S02]  /*1a80*/  @!P0 MOV R121, 0x4 ;  /* 0x0000000400798802 */ /* 0x000fe40000000f00 */
[----:B------:R-:W-:Y:S01]  /*1a90*/  IADD3 R70, R70, 0x100, RZ ;  /* 0x0000010046467810 */ /* 0x000fe20007ffe0ff */
[C---:B-1----:R-:W-:Y:S01]  /*1aa0*/  FMUL.FTZ R61, R119.reuse, R119 ;  /* 0x00000077773d7220 */ /* 0x042fe20000410000 */
[----:B------:R-:W-:Y:S01]  /*1ab0*/  FSEL R74, R119, RZ, !P2 ;  /* 0x000000ff774a7208 */ /* 0x000fe20005000000 */
[----:B------:R0:W-:Y:S01]  /*1ac0*/  @!P0 STG.E [R62.64], R119 ;  /* 0x000000773e008986 */ /* 0x0001e2000c101904 */
[----:B--2---:R-:W-:Y:S02]  /*1ad0*/  FFMA.FTZ R60, R85, R72, c[0x0][0x228] ;  /* 0x00008a00553c7623 */ /* 0x004fe40000010048 */
[----:B------:R-:W-:Y:S01]  /*1ae0*/  FSEL R61, R61, RZ, P2 ;  /* 0x000000ff3d3d7208 */ /* 0x000fe20001000000 */
[C---:B------:R-:W-:Y:S01]  /*1af0*/  FADD.FTZ R76, -R74.reuse, R69 ;  /* 0x000000454a4c7221 */ /* 0x040fe20000010100 */
[----:B------:R-:W-:Y:S01]  /*1b00*/  HFMA2.MMA R85, -RZ, RZ, 0, 9.5367431640625e-07 ;  /* 0x00000010ff557435 */ /* 0x000fe200000001ff */
[----:B------:R-:W-:Y:S01]  /*1b10*/  FADD.FTZ R82, -R74, R75 ;  /* 0x0000004b4a527221 */ /* 0x000fe20000010100 */
[----:B------:R-:W-:Y:S01]  /*1b20*/  LOP3.LUT P2, RZ, R0, 0xff, RZ, 0xc0, !PT ;  /* 0x000000ff00ff7812 */ /* 0x000fe2000784c0ff */
[----:B------:R-:W-:-:S02]  /*1b30*/  FADD.FTZ R72, R60, R61 ;  /* 0x0000003d3c487221 */ /* 0x000fc40000010000 */
[C---:B------:R-:W-:Y:S01]  /*1b40*/  FADD.FTZ R78, -R74.reuse, R71 ;  /* 0x000000474a4e7221 */ /* 0x040fe20000010100 */
[----:B------:R-:W-:Y:S01]  /*1b50*/  SEL R0, RZ, 0x1, P2 ;  /* 0x00000001ff007807 */ /* 0x000fe20001000000 */
[----:B------:R1:W2:Y:S01]  /*1b60*/  MUFU.RSQ R69, R72 ;  /* 0x0000004800457308 */ /* 0x0002a20000001400 */
[----:B------:R-:W-:Y:S02]  /*1b70*/  FADD.FTZ R80, -R74, R73 ;  /* 0x000000494a507221 */ /* 0x000fe40000010100 */
[C---:B------:R-:W-:Y:S01]  /*1b80*/  @!P0 IMAD.WIDE R60, R2.reuse, R121, c[0x0][0x1a8] ;  /* 0x00006a00023c8625 */ /* 0x040fe200078e0279 */
[----:B------:R-:W-:-:S03]  /*1b90*/  IADD3 R2, R2, c[0x0][0x160], RZ ;  /* 0x0000580002027a10 */ /* 0x000fc60007ffe0ff */
[----:B------:R-:W-:Y:S02]  /*1ba0*/  FADD.FTZ R84, -R74, R77 ;  /* 0x0000004d4a547221 */ /* 0x000fe40000010100 */
[----:B-1----:R-:W-:-:S04]  /*1bb0*/  IMAD.WIDE.U32 R72, R67, R85, c[0x0][0x208] ;  /* 0x0000820043487625 */ /* 0x002fc800078e0055 */
[C---:B------:R-:W-:Y:S02]  /*1bc0*/  FADD.FTZ R86, -R74.reuse, R79 ;  /* 0x0000004f4a567221 */ /* 0x040fe40000010100 */
[----:B------:R-:W-:Y:S01]  /*1bd0*/  FADD.FTZ R88, -R74, R81 ;  /* 0x000000514a587221 */ /* 0x000fe20000010100 */
[----:B--2---:R1:W-:Y:S01]  /*1be0*/  @!P0 STG.E [R60.64], R69 ;  /* 0x000000453c008986 */ /* 0x0043e2000c101904 */
[C---:B0-----:R-:W-:Y:S01]  /*1bf0*/  FMUL.FTZ R62, R69.reuse, R82 ;  /* 0x00000052453e7220 */ /* 0x041fe20000410000 */
[----:B------:R-:W-:Y:S01]  /*1c00*/  ISETP.GE.AND P0, PT, R2, c[0x0][0x164], PT ;  /* 0x0000590002007a0c */ /* 0x000fe20003f06270 */
[C---:B------:R-:W-:Y:S02]  /*1c10*/  FMUL.FTZ R67, R69.reuse, R76 ;  /* 0x0000004c45437220 */ /* 0x040fe40000410000 */
[C---:B------:R-:W-:Y:S02]  /*1c20*/  FMUL.FTZ R78, R69.reuse, R78 ;  /* 0x0000004e454e7220 */ /* 0x040fe40000410000 */
        /* <DEDUP_REMOVED lines=18> */
[----:B------:R-:W-:-:S02]  /*1d50*/  FFMA.FTZ R63, R31, R62, R7 ;  /* 0x0000003e1f3f7223 */ /* 0x000fc40000010007 */
[----:B------:R-:W-:Y:S02]  /*1d60*/  FFMA.FTZ R62, R30, R75, R6 ;  /* 0x0000004b1e3e7223 */ /* 0x000fe40000010006 */
[----:B-1----:R-:W-:Y:S02]  /*1d70*/  FFMA.FTZ R61, R29, R78, R5 ;  /* 0x0000004e1d3d7223 */ /* 0x002fe40000010005 */
        /* <DEDUP_REMOVED lines=19> */
[----:B------:R-:W-:-:S04]  /*1eb0*/  IMAD.WIDE.U32 R74, R64, R85, c[0x0][0x208] ;  /* 0x00008200404a7625 */ /* 0x000fc800078e0055 */
[----:B------:R-:W-:-:S04]  /*1ec0*/  IMAD.WIDE.U32 R76, R65, R85, c[0x0][0x208] ;  /* 0x00008200414c7625 */ /* 0x000fc800078e0055 */
[----:B------:R-:W-:-:S04]  /*1ed0*/  IMAD.WIDE.U32 R78, R66, R85, c[0x0][0x208] ;  /* 0x00008200424e7625 */ /* 0x000fc800078e0055 */
        /* <DEDUP_REMOVED lines=10> */
[----:B0-----:R-:W-:Y:S02]  /*1f80*/  FFMA.FTZ R63, R39, R100, R15 ;  /* 0x00000064273f7223 */ /* 0x001fe4000001000f */
        /* <DEDUP_REMOVED lines=17> */
[----:B------:R-:W-:-:S05]  /*20a0*/  FFMA.FTZ R92, R48, R101, R24 ;  /* 0x00000065305c7223 */ /* 0x000fca0000010018 */
[----:B------:R1:W-:Y:S02]  /*20b0*/  STG.E.128 [R80.64], R92 ;  /* 0x0000005c50007986 */ /* 0x0003e4000c101d04 */
[----:B-1---5:R-:W-:Y:S01]  /*20c0*/  @P0 CALL.REL.NOINC `(.L_x_19953) ;  /* 0x0000001000000944 */ /* 0x022fe20003c00000 */
[----:B------:R-:W-:Y:S05]  /*20d0*/  BRA `(.L_x_19954) ;  /* 0xffffe1f000007947 */ /* 0x000fea000383ffff */
.L_x_19953:
[----:B------:R-:W-:Y:S05]  /*20e0*/  EXIT ;  /* 0x000000000000794d */ /* 0x000fea0003800000 */
.L_x_19951:
[----:B0-----:R-:W-:Y:S01]  /*20f0*/  HFMA2.MMA R61, -RZ, RZ, 0, 1.847743988037109375e-06 ;  /* 0x0000001fff3d7435 */ /* 0x001fe200000001ff */
[----:B------:R-:W-:Y:S02]  /*2100*/  MOV R85, 0x1 ;  /* 0x0000000100557802 */ /* 0x000fe40000000f00 */
[----:B------:R-:W-:Y:S02]  /*2110*/  MOV R72, 0xffffffff ;  /* 0xffffffff00487802 */ /* 0x000fe40000000f00 */
[----:B------:R-:W-:Y:S02]  /*2120*/  MOV R62, 0x2140 ;  /* 0x00002140003e7802 */ /* 0x000fe40000000f00 */
[----:B-----5:R-:W-:Y:S05]  /*2130*/  CALL.REL.NOINC `($__internal_145_$__cuda_sm70_shflsync_bfly_p) ;  /* 0x0000069000007944 */ /* 0x020fea0003c00000 */
[----:B-1----:R-:W-:Y:S01]  /*2140*/  MOV R60, R85 ;  /* 0x00000055003c7202 */ /* 0x002fe20000000f00 */
[----:B0-----:R-:W-:Y:S05]  /*2150*/  BRA `(.L_x_19955) ;  /* 0xfffff03000007947 */ /* 0x001fea000383ffff */
.L_x_19952:
[----:B------:R-:W-:Y:S01]  /*2160*/  HFMA2.MMA R85, -RZ, RZ, 0, 1.1920928955078125e-07 ;  /* 0x00000002ff557435 */ /* 0x000fe200000001ff */
[----:B------:R-:W-:Y:S02]  /*2170*/  MOV R61, 0x1f ;  /* 0x0000001f003d7802 */ /* 0x000fe40000000f00 */
[----:B------:R-:W-:-:S02]  /*2180*/  MOV R72, 0xffffffff ;  /* 0xffffffff00487802 */ /* 0x000fc40000000f00 */
[----:B------:R-:W-:Y:S02]  /*2190*/  MOV R62, 0x21b0 ;  /* 0x000021b0003e7802 */ /* 0x000fe40000000f00 */
[----:B-----5:R-:W-:Y:S05]  /*21a0*/  CALL.REL.NOINC `($__internal_145_$__cuda_sm70_shflsync_bfly_p) ;  /* 0x0000062000007944 */ /* 0x020fea0003c00000 */
[----:B01----:R-:W-:Y:S01]  /*21b0*/  FADD.FTZ R74, R74, R85 ;  /* 0x000000554a4a7221 */ /* 0x003fe20000010000 */
[----:B------:R-:W-:Y:S01]  /*21c0*/  HFMA2.MMA R85, -RZ, RZ, 0, 2.384185791015625e-07 ;  /* 0x00000004ff557435 */ /* 0x000fe200000001ff */
[----:B------:R-:W-:Y:S02]  /*21d0*/  MOV R61, 0x1f ;  /* 0x0000001f003d7802 */ /* 0x000fe40000000f00 */
[----:B------:R-:W-:Y:S02]  /*21e0*/  MOV R72, 0xffffffff ;  /* 0xffffffff00487802 */ /* 0x000fe40000000f00 */
[----:B------:R-:W-:Y:S02]  /*21f0*/  MOV R62, 0x2210 ;  /* 0x00002210003e7802 */ /* 0x000fe40000000f00 */
[----:B------:R-:W-:Y:S05]  /*2200*/  CALL.REL.NOINC `($__internal_145_$__cuda_sm70_shflsync_bfly_p) ;  /* 0x000005c000007944 */ /* 0x000fea0003c00000 */
[----:B01----:R-:W-:Y:S01]  /*2210*/  FADD.FTZ R74, R74, R85 ;  /* 0x000000554a4a7221 */ /* 0x003fe20000010000 */
[----:B------:R-:W-:Y:S01]  /*2220*/  HFMA2.MMA R85, -RZ, RZ, 0, 4.76837158203125e-07 ;  /* 0x00000008ff557435 */ /* 0x000fe200000001ff */
[----:B------:R-:W-:Y:S02]  /*2230*/  MOV R61, 0x1f ;  /* 0x0000001f003d7802 */ /* 0x000fe40000000f00 */
[----:B------:R-:W-:-:S02]  /*2240*/  MOV R72, 0xffffffff ;  /* 0xffffffff00487802 */ /* 0x000fc40000000f00 */
[----:B------:R-:W-:Y:S02]  /*2250*/  MOV R62, 0x2270 ;  /* 0x00002270003e7802 */ /* 0x000fe40000000f00 */
[----:B------:R-:W-:Y:S05]  /*2260*/  CALL.REL.NOINC `($__internal_145_$__cuda_sm70_shflsync_bfly_p) ;  /* 0x0000056000007944 */ /* 0x000fea0003c00000 */
[----:B01----:R-:W-:Y:S01]  /*2270*/  FADD.FTZ R74, R74, R85 ;  /* 0x000000554a4a7221 */ /* 0x003fe20000010000 */
[----:B------:R-:W-:Y:S01]  /*2280*/  HFMA2.MMA R85, -RZ, RZ, 0, 9.5367431640625e-07 ;  /* 0x00000010ff557435 */ /* 0x000fe200000001ff */
[----:B------:R-:W-:Y:S02]  /*2290*/  MOV R61, 0x1f ;  /* 0x0000001f003d7802 */ /* 0x000fe40000000f00 */
[----:B------:R-:W-:Y:S02]  /*22a0*/  MOV R72, 0xffffffff ;  /* 0xffffffff00487802 */ /* 0x000fe40000000f00 */
[----:B------:R-:W-:Y:S02]  /*22b0*/  MOV R62, 0x22d0 ;  /* 0x000022d0003e7802 */ /* 0x000fe40000000f00 */
[----:B------:R-:W-:Y:S05]  /*22c0*/  CALL.REL.NOINC `($__internal_145_$__cuda_sm70_shflsync_bfly_p) ;  /* 0x0000050000007944 */ /* 0x000fea0003c00000 */
        /* <DEDUP_REMOVED lines=54> */
[----:B------:R-:W-:Y:S05]  /*2630*/  CALL.REL.NOINC `($__internal_145_$__cuda_sm70_shflsync_bfly_p) ;  /* 0x0000019000007944 */ /* 0x000fea0003c00000 */
[----:B01----:R-:W-:Y:S01]  /*2640*/  FADD.FTZ R74, R74, R85 ;  /* 0x000000554a4a7221 */ /* 0x003fe20000010000 */
[----:B------:R-:W-:Y:S01]  /*2650*/  HFMA2.MMA R85, -RZ, RZ, 0, 1.1920928955078125e-07 ;  /* 0x00000002ff557435 */ /* 0x000fe200000001ff */
[----:B------:R-:W-:Y:S02]  /*2660*/  MOV R61, 0x1f ;  /* 0x0000001f003d7802 */ /* 0x000fe40000000f00 */
[----:B------:R-:W-:Y:S02]  /*2670*/  MOV R72, 0xffffffff ;  /* 0xffffffff00487802 */ /* 0x000fe40000000f00 */
[----:B------:R-:W-:Y:S02]  /*2680*/  MOV R62, 0x26a0 ;  /* 0x000026a0003e7802 */ /* 0x000fe40000000f00 */
[----:B------:R-:W-:Y:S05]  /*2690*/  CALL.REL.NOINC `($__internal_145_$__cuda_sm70_shflsync_bfly_p) ;  /* 0x0000013000007944 */ /* 0x000fea0003c00000 */
[----:B01----:R-:W-:Y:S01]  /*26a0*/  FADD.FTZ R74, R74, R85 ;  /* 0x000000554a4a7221 */ /* 0x003fe20000010000 */
[----:B------:R-:W-:Y:S01]  /*26b0*/  HFMA2.MMA R85, -RZ, RZ, 0, 2.384185791015625e-07 ;  /* 0x00000004ff557435 */ /* 0x000fe200000001ff */
[----:B------:R-:W-:-:S02]  /*26c0*/  MOV R61, 0x1f ;  /* 0x0000001f003d7802 */ /* 0x000fc40000000f00 */
[----:B------:R-:W-:Y:S02]  /*26d0*/  MOV R72, 0xffffffff ;  /* 0xffffffff00487802 */ /* 0x000fe40000000f00 */
[----:B------:R-:W-:Y:S02]  /*26e0*/  MOV R62, 0x2700 ;  /* 0x00002700003e7802 */ /* 0x000fe40000000f00 */
[----:B------:R-:W-:Y:S05]  /*26f0*/  CALL.REL.NOINC `($__internal_145_$__cuda_sm70_shflsync_bfly_p) ;  /* 0x000000d000007944 */ /* 0x000fea0003c00000 */
[----:B01----:R-:W-:Y:S01]  /*2700*/  FADD.FTZ R74, R74, R85 ;  /* 0x000000554a4a7221 */ /* 0x003fe20000010000 */
[----:B------:R-:W-:Y:S01]  /*2710*/  HFMA2.MMA R85, -RZ, RZ, 0, 4.76837158203125e-07 ;  /* 0x00000008ff557435 */ /* 0x000fe200000001ff */
[----:B------:R-:W-:Y:S02]  /*2720*/  MOV R61, 0x1f ;  /* 0x0000001f003d7802 */ /* 0x000fe40000000f00 */
[----:B------:R-:W-:Y:S02]  /*2730*/  MOV R72, 0xffffffff ;  /* 0xffffffff00487802 */ /* 0x000fe40000000f00 */
[----:B------:R-:W-:Y:S02]  /*2740*/  MOV R62, 0x2760 ;  /* 0x00002760003e7802 */ /* 0x000fe40000000f00 */
[----:B------:R-:W-:Y:S05]  /*2750*/  CALL.REL.NOINC `($__internal_145_$__cuda_sm70_shflsync_bfly_p) ;  /* 0x0000007000007944 */ /* 0x000fea0003c00000 */
[----:B01----:R-:W-:Y:S01]  /*2760*/  FADD.FTZ R74, R74, R85 ;  /* 0x000000554a4a7221 */ /* 0x003fe20000010000 */
[----:B------:R-:W-:Y:S01]  /*2770*/  HFMA2.MMA R85, -RZ, RZ, 0, 9.5367431640625e-07 ;  /* 0x00000010ff557435 */ /* 0x000fe200000001ff */
[----:B------:R-:W-:-:S02]  /*2780*/  MOV R61, 0x1f ;  /* 0x0000001f003d7802 */ /* 0x000fc40000000f00 */
[----:B------:R-:W-:Y:S02]  /*2790*/  MOV R72, 0xffffffff ;  /* 0xffffffff00487802 */ /* 0x000fe40000000f00 */
[----:B------:R-:W-:Y:S02]  /*27a0*/  MOV R62, 0x27c0 ;  /* 0x000027c0003e7802 */ /* 0x000fe40000000f00 */
[----:B------:R-:W-:Y:S05]  /*27b0*/  CALL.REL.NOINC `($__internal_145_$__cuda_sm70_shflsync_bfly_p) ;  /* 0x0000001000007944 */ /* 0x000fea0003c00000 */
[----:B01----:R-:W-:Y:S05]  /*27c0*/  BRA `(.L_x_19956) ;  /* 0xffffee0000007947 */ /* 0x003fea000383ffff */
        .weak           $__internal_145_$__cuda_sm70_shflsync_bfly_p
        .type           $__internal_145_$__cuda_sm70_shflsync_bfly_p,@function
        .size           $__internal_145_$__cuda_sm70_shflsync_bfly_p,(.L_x_22233 - $__internal_145_$__cuda_sm70_shflsync_bfly_p)
$__internal_145_$__cuda_sm70_shflsync_bfly_p:
[----:B------:R-:W-:Y:S01]  /*27d0*/  HFMA2.MMA R63, -RZ, RZ, 0, 0 ;  /* 0x00000000ff3f7435 */ /* 0x000fe200000001ff */
[----:B------:R-:W-:Y:S04]  /*27e0*/  WARPSYNC R72 ;  /* 0x0000004800007348 */ /* 0x000fe80003800000 */
[----:B------:R0:W1:Y:S01]  /*27f0*/  SHFL.BFLY PT, R85, R74, R85, R61 ;  /* 0x0c0000554a557389 */ /* 0x00006200000e003d */
[----:B------:R-:W-:Y:S05]  /*2800*/  RET.REL.NODEC R62 `(_ZN10layer_norm13ln_fwd_kernelINS_13Kernel_traitsIfffffjLj6144ELj1ELj1ELj8ELj16ENS_18Kernel_traits_baseILj6144EfffffjLj256EEEEELb0ELb0ELb0ELb1EEEvNS_9FwdParamsE) ;  /* 0xffffd7f03e007950 */ /* 0x000fea0003c3ffff */
.L_x_19957:
        /* <DEDUP_REMOVED lines=15> */
.L_x_22233:


//--------------------- .text._ZN10layer_norm13ln_fwd_kernelINS_13Kernel_traitsIfffffjLj6144ELj1ELj1ELj8ELj16ENS_18Kernel_traits_baseILj6144EfffffjLj256EEEEELb0ELb0ELb1ELb0EEEvNS_9FwdParamsE --------------------------
	.section	.text._ZN10layer_norm13ln_fwd_kernelINS_13Kernel_traitsIfffffjLj6144ELj1ELj1ELj8ELj16ENS_18Kernel_traits_baseILj6144EfffffjLj256EEEEELb0ELb0ELb1ELb0EEEvNS_9FwdParamsE,"ax",@progbits
	.sectioninfo	@"SHI_REGISTERS=108"
	.align	128
        .global         _ZN10layer_norm13ln_fwd_kernelINS_13Kernel_traitsIfffffjLj6144ELj1ELj1ELj8ELj16ENS_18Kernel_traits_baseILj6144EfffffjLj256EEEEELb0ELb0ELb1ELb0EEEvNS_9FwdParamsE
        .type           _ZN10layer_norm13ln_fwd_kernelINS_13Kernel_traitsIfffffjLj6144ELj1ELj1ELj8ELj16ENS_18Kernel_traits_baseILj6144EfffffjLj256EEEEELb0ELb0ELb1ELb0EEEvNS_9FwdParamsE,@function
        .size           _ZN10layer_norm13ln_fwd_kernelINS_13Kernel_traitsIfffffjLj6144ELj1ELj1ELj8ELj16ENS_18Kernel_traits_baseILj6144EfffffjLj256EEEEELb0ELb0ELb1ELb0EEEvNS_9FwdParamsE,(.L_x_22234 - _ZN10layer_norm13ln_fwd_kernelINS_13Kernel_traitsIfffffjLj6144ELj1ELj1ELj8ELj16ENS_18Kernel_traits_baseILj6144EfffffjLj256EEEEELb0ELb0ELb1ELb0EEEvNS_9FwdParamsE)
        .other          _ZN10layer_norm13ln_fwd_kernelINS_13Kernel_traitsIfffffjLj6144ELj1ELj1ELj8ELj16ENS_18Kernel_traits_baseILj6144EfffffjLj256EEEEELb0ELb0ELb1ELb0EEEvNS_9FwdParamsE,@"STO_CUDA_ENTRY STV_DEFAULT"
_ZN10layer_norm13ln_fwd_kernelINS_13Kernel_traitsIfffffjLj6144ELj1ELj1ELj8ELj16ENS_18Kernel_traits_baseILj6144EfffffjLj256EEEEELb0ELb0ELb1ELb0EEEvNS_9FwdParamsE:
.text._ZN10layer_norm13ln_fwd_kernelINS_13Kernel_traitsIfffffjLj6144ELj1ELj1ELj8ELj16ENS_18Kernel_traits_baseILj6144EfffffjLj256EEEEELb0ELb0ELb1ELb0EEEvNS_9FwdParamsE:
        /* <DEDUP_REMOVED lines=31> */
.L_x_19959:
[----:B------:R-:W-:Y:S05]  /*01f0*/  BSYNC B0 ;  /* 0x0000000000007941 */ /* 0x000fea0003800000 */
.L_x_19958:
[----:B------:R-:W-:Y:S01]  /*0200*/  BSSY B0, `(.L_x_19960) ;  /* 0x000000d000007945 */ /* 0x000fe20003800000 */
[----:B------:R-:W-:Y:S05]  /*0210*/  @!P6 BRA `(.L_x_19961) ;  /* 0x000000b00000e947 */ /* 0x000fea0003800000 */
[----:B------:R-:W-:Y:S01]  /*0220*/  ISETP.NE.U32.AND P1, PT, RZ, c[0x0][0x218], PT ;  /* 0x00008600ff007a0c */ /* 0x000fe20003f25070 */
[----:B------:R-:W-:Y:S01]  /*0230*/  CS2R R14, SRZ ;  /* 0x00000000000e7805 */ /* 0x000fe2000001ff00 */
[----:B------:R-:W-:Y:S01]  /*0240*/  MOV R17, 0x10 ;  /* 0x0000001000117802 */ /* 0x000fe20000000f00 */
[----:B0-----:R-:W-:Y:S01]  /*0250*/  CS2R R12, SRZ ;  /* 0x00000000000c7805 */ /* 0x001fe2000001ff00 */
[----:B------:R-:W-:-:S03]  /*0260*/  ISETP.NE.AND.EX P1, PT, RZ, c[0x0][0x21c], PT, P1 ;  /* 0x00008700ff007a0c */ /* 0x000fc60003f25310 */
[----:B------:R-:W-:-:S06]  /*0270*/  IMAD.WIDE.U32 R16, R48, R17, c[0x0][0x1b0] ;  /* 0x00006c0030107625 */ /* 0x000fcc00078e0011 */
[----:B------:R-:W5:Y:S04]  /*0280*/  LDG.E.128 R16, [R16.64] ;  /* 0x0000000410107981 */ /* 0x000f68000c1e1d00 */
[----:B------:R-:W-:-:S04]  /*0290*/  @P1 LEA R20, P2, R48, c[0x0][0x218], 0x4 ;  /* 0x0000860030141a11 */ /* 0x000fc800078420ff */
[----:B------:R-:W-:-:S05]  /*02a0*/  @P1 LEA.HI.X R21, R48, c[0x0][0x21c], RZ, 0x4, P2 ;  /* 0x0000870030151a11 */ /* 0x000fca00010f24ff */
[----:B------:R0:W5:Y:S01]  /*02b0*/  @P1 LDG.E.128 R12, [R20.64] ;  /* 0x00000004140c1981 */ /* 0x000162000c1e1d00 */
[----:B------:R-:W-:-:S03]  /*02c0*/  IADD3 R48, R48, 0x100, RZ ;  /* 0x0000010030307810 */ /* 0x000fc60007ffe0ff */
.L_x_19961:
[----:B------:R-:W-:Y:S05]  /*02d0*/  BSYNC B0 ;  /* 0x0000000000007941 */ /* 0x000fea0003800000 */
.L_x_19960:
[----:B------:R-:W-:Y:S01]  /*02e0*/  BSSY B0, `(.L_x_19962) ;  /* 0x000000d000007945 */ /* 0x000fe20003800000 */
[----:B------:R-:W-:Y:S05]  /*02f0*/  @!P5 BRA `(.L_x_19963) ;  /* 0x000000b00000d947 */ /* 0x000fea0003800000 */
[----:B------:R-:W-:Y:S01]  /*0300*/  ISETP.NE.U32.AND P1, PT, RZ, c[0x0][0x218], PT ;  /* 0x00008600ff007a0c */ /* 0x000fe20003f25070 */
[----:B------:R-:W-:Y:S01]  /*0310*/  HFMA2.MMA R25, -RZ, RZ, 0, 9.5367431640625e-07 ;  /* 0x00000010ff197435 */ /* 0x000fe200000001ff */
[----:B------:R-:W-:Y:S01]  /*0320*/  CS2R R22, SRZ ;  /* 0x0000000000167805 */ /* 0x000fe2000001ff00 */
[----:B0-----:R-:W-:Y:S01]  /*0330*/  CS2R R20, SRZ ;  /* 0x0000000000147805 */ /* 0x001fe2000001ff00 */
[----:B------:R-:W-:-:S07]  /*0340*/  ISETP.NE.AND.EX P1, PT, RZ, c[0x0][0x21c], PT, P1 ;  /* 0x00008700ff007a0c */ /* 0x000fce0003f25310 */
[----:B------:R-:W-:-:S06]  /*0350*/  IMAD.WIDE.U32 R24, R48, R25, c[0x0][0x1b0] ;  /* 0x00006c0030187625 */ /* 0x000fcc00078e0019 */
[C---:B------:R-:W-:Y:S01]  /*0360*/  @P1 LEA R28, P2, R48.reuse, c[0x0][0x218], 0x4 ;  /* 0x00008600301c1a11 */ /* 0x040fe200078420ff */
[----:B------:R-:W5:Y:S03]  /*0370*/  LDG.E.128 R24, [R24.64] ;  /* 0x0000000418187981 */ /* 0x000f66000c1e1d00 */
[----:B------:R-:W-:-:S05]  /*0380*/  @P1 LEA.HI.X R29, R48, c[0x0][0x21c], RZ, 0x4, P2 ;  /* 0x00008700301d1a11 */ /* 0x000fca00010f24ff */
[----:B------:R0:W5:Y:S01]  /*0390*/  @P1 LDG.E.128 R20, [R28.64] ;  /* 0x000000041c141981 */ /* 0x000162000c1e1d00 */
[----:B------:R-:W-:-:S03]  /*03a0*/  IADD3 R48, R48, 0x100, RZ ;  /* 0x0000010030307810 */ /* 0x000fc60007ffe0ff */
.L_x_19963:
[----:B------:R-:W-:Y:S05]  /*03b0*/  BSYNC B0 ;  /* 0x0000000000007941 */ /* 0x000fea0003800000 */
.L_x_19962:
        /* <DEDUP_REMOVED lines=13> */
.L_x_19965:
[----:B------:R-:W-:Y:S05]  /*0490*/  BSYNC B0 ;  /* 0x0000000000007941 */ /* 0x000fea0003800000 */
.L_x_19964:
        /* <DEDUP_REMOVED lines=13> */
.L_x_19967:
[----:B------:R-:W-:Y:S05]  /*0570*/  BSYNC B0 ;  /* 0x0000000000007941 */ /* 0x000fea0003800000 */
.L_x_19966:
[----:B------:R-:W-:Y:S01]  /*0580*/  ISETP.GE.U32.AND P1, PT, R2, 0x600, PT ;  /* 0x000006000200780c */ /* 0x000fe20003f26070 */
[----:B------:R-:W-:-:S12]  /*0590*/  BSSY B0, `(.L_x_19968) ;  /* 0x000000c000007945 */ /* 0x000fd80003800000 */
[----:B------:R-:W-:Y:S05]  /*05a0*/  @!P1 BRA `(.L_x_19969) ;  /* 0x000000a000009947 */ /* 0x000fea0003800000 */
[----:B------:R-:W-:Y:S01]  /*05b0*/  ISETP.NE.U32.AND P2, PT, RZ, c[0x0][0x218], PT ;  /* 0x00008600ff007a0c */ /* 0x000fe20003f45070 */
[----:B------:R-:W-:Y:S01]  /*05c0*/  CS2R R46, SRZ ;  /* 0x00000000002e7805 */ /* 0x000fe2000001ff00 */
[----:B------:R-:W-:Y:S01]  /*05d0*/  MOV R49, 0x10 ;  /* 0x0000001000317802 */ /* 0x000fe20000000f00 */
[----:B0-----:R-:W-:Y:S01]  /*05e0*/  CS2R R44, SRZ ;  /* 0x00000000002c7805 */ /* 0x001fe2000001ff00 */
[----:B------:R-:W-:-:S13]  /*05f0*/  ISETP.NE.AND.EX P2, PT, RZ, c[0x0][0x21c], PT, P2 ;  /* 0x00008700ff007a0c */ /* 0x000fda0003f45320 */
[----:B------:R-:W-:-:S04]  /*0600*/  @P2 LEA R52, P3, R48, c[0x0][0x218], 0x4 ;  /* 0x0000860030342a11 */ /* 0x000fc800078620ff */
[C---:B------:R-:W-:Y:S01]  /*0610*/  @P2 LEA.HI.X R53, R48.reuse, c[0x0][0x21c], RZ, 0x4, P3 ;  /* 0x0000870030352a11 */ /* 0x040fe200018f24ff */
[----:B------:R-:W-:-:S04]  /*0620*/  IMAD.WIDE.U32 R48, R48, R49, c[0x0][0x1b0] ;  /* 0x00006c0030307625 */ /* 0x000fc800078e0031 */
[----:B------:R0:W5:Y:S04]  /*0630*/  @P2 LDG.E.128 R44, [R52.64] ;  /* 0x00000004342c2981 */ /* 0x000168000c1e1d00 */
[----:B------:R-:W5:Y:S02]  /*0640*/  LDG.E.128 R48, [R48.64] ;  /* 0x0000000430307981 */ /* 0x000f64000c1e1d00 */
.L_x_19969:
[----:B------:R-:W-:Y:S05]  /*0650*/  BSYNC B0 ;  /* 0x0000000000007941 */ /* 0x000fea0003800000 */
.L_x_19968:
        /* <DEDUP_REMOVED lines=20> */
[----:B------:R-:W0:Y:S02]  /*07a0*/  I2F.U32 R3, R53 ;  /* 0x0000003500037306 */ /* 0x000e240000201000 */
[----:B------:R-:W-:-:S04]  /*07b0*/  IMNMX R55, R55, 0x20, PT ;  /* 0x0000002037377817 */ /* 0x000fc80003800200 */
[----:B------:R-:W-:-:S04]  /*07c0*/  IADD3 R55, R54, R55, RZ ;  /* 0x0000003736377210 */ /* 0x000fc80007ffe0ff */
[----:B------:R-:W-:Y:S01]  /*07d0*/  SHF.L.U32 R82, R55, 0x2, RZ ;  /* 0x0000000237527819 */ /* 0x000fe200000006ff */
[----:B0-----:R-:W0:Y:S06]  /*07e0*/  MUFU.RCP R3, R3 ;  /* 0x0000000300037308 */ /* 0x001e2c0000001000 */
.L_x_20045:
[----:B------:R-:W-:-:S05]  /*07f0*/  MOV R93, 0x4 ;  /* 0x00000004005d7802 */ /* 0x000fca0000000f00 */
[----:B------:R-:W-:-:S06]  /*0800*/  IMAD.WIDE R84, R80, R93, c[0x0][0x1d0] ;  /* 0x0000740050547625 */ /* 0x000fcc00078e025d */
        /* <DEDUP_REMOVED lines=14> */
[-C--:B------:R-:W-:Y:S02]  /*08f0*/  LEA.HI.SX32 R86, R86, R85.reuse, 0x1e ;  /* 0x0000005556567211 */ /* 0x080fe400078ff2ff */
[----:B------:R-:W-:-:S02]  /*0900*/  @P2 LEA.HI.SX32 R87, R95, R85, 0x1e ;  /* 0x000000555f572211 */ /* 0x000fc400078ff2ff */
[----:B------:R-:W-:Y:S01]  /*0910*/  SHF.R.S32.HI R85, RZ, 0x1f, R80 ;  /* 0x0000001fff557819 */ /* 0x000fe20000011450 */
[----:B------:R-:W-:Y:S05]  /*0920*/  @!P0 BRA `(.L_x_19971) ;  /* 0x000002e000008947 */ /* 0x000fea0003800000 */
[----:B---3--:R-:W-:-:S04]  /*0930*/  ISETP.NE.U32.AND P3, PT, RZ, c[0x0][0x180], PT ;  /* 0x00006000ff007a0c */ /* 0x008fc80003f65070 */
[----:B------:R-:W-:-:S13]  /*0940*/  ISETP.NE.AND.EX P3, PT, RZ, c[0x0][0x184], PT, P3 ;  /* 0x00006100ff007a0c */ /* 0x000fda0003f65330 */
[----:B------:R-:W-:-:S05]  /*0950*/  @P3 MOV R93, 0x10 ;  /* 0x00000010005d3802 */ /* 0x000fca0000000f00 */
[----:B------:R-:W-:-:S05]  /*0960*/  @P3 IMAD.WIDE.U32 R92, R86, R93, c[0x0][0x180] ;  /* 0x00006000565c3625 */ /* 0x000fca00078e005d */
[----:B------:R1:W2:Y:S01]  /*0970*/  @P3 LDG.E.128 R52, [R92.64] ;  /* 0x000000045c343981 */ /* 0x0002a2000c1e1d00 */
[----:B------:R-:W-:Y:S02]  /*0980*/  ISETP.GT.AND P4, PT, R84, RZ, PT ;  /* 0x000000ff5400720c */ /* 0x000fe40003f84270 */
[----:B-1----:R-:W-:-:S11]  /*0990*/  @P2 MOV R92, 0x10 ;  /* 0x00000010005c2802 */ /* 0x002fd60000000f00 */
        /* <DEDUP_REMOVED lines=16> */
[----:B-1---5:R-:W-:-:S04]  /*0aa0*/  FMUL.FTZ R56, R88, c[0x0][0x1ec] ;  /* 0x00007b0058387a20 */ /* 0x022fc80000410000 */
[----:B------:R-:W-:Y:S02]  /*0ab0*/  @P3 FADD.FTZ R56, R52, R56 ;  /* 0x0000003834383221 */ /* 0x000fe40000010000 */
.L_x_19973:
[----:B-1----:R-:W-:Y:S05]  /*0ac0*/  BSYNC B1 ;  /* 0x0000000000017941 */ /* 0x002fea0003800000 */
.L_x_19972:
[----:B------:R-:W-:Y:S01]  /*0ad0*/  BSSY B1, `(.L_x_19974) ;  /* 0x0000004000017945 */ /* 0x000fe20003800000 */
[----:B------:R-:W-:Y:S05]  /*0ae0*/  @!P4 BRA `(.L_x_19975) ;  /* 0x000000200000c947 */ /* 0x000fea0003800000 */
[----:B-----5:R-:W-:-:S04]  /*0af0*/  FMUL.FTZ R57, R89, c[0x0][0x1ec] ;  /* 0x00007b0059397a20 */ /* 0x020fc80000410000 */
[----:B------:R-:W-:Y:S02]  /*0b00*/  @P3 FADD.FTZ R57, R53, R57 ;  /* 0x0000003935393221 */ /* 0x000fe40000010000 */
.L_x_19975:
[----:B------:R-:W-:Y:S05]  /*0b10*/  BSYNC B1 ;  /* 0x0000000000017941 */ /* 0x000fea0003800000 */
.L_x_19974:
[----:B------:R-:W-:Y:S01]  /*0b20*/  BSSY B1, `(.L_x_19976) ;  /* 0x0000004000017945 */ /* 0x000fe20003800000 */
[----:B------:R-:W-:Y:S05]  /*0b30*/  @!P4 BRA `(.L_x_19977) ;  /* 0x000000200000c947 */ /* 0x000fea0003800000 */
[----:B-----5:R-:W-:-:S04]  /*0b40*/  FMUL.FTZ R58, R90, c[0x0][0x1ec] ;  /* 0x00007b005a3a7a20 */ /* 0x020fc80000410000 */
[----:B------:R-:W-:Y:S02]  /*0b50*/  @P3 FADD.FTZ R58, R54, R58 ;  /* 0x0000003a363a3221 */ /* 0x000fe40000010000 */
.L_x_19977:
[----:B------:R-:W-:Y:S05]  /*0b60*/  BSYNC B1 ;  /* 0x0000000000017941 */ /* 0x000fea0003800000 */
.L_x_19976:
[----:B------:R-:W-:Y:S01]  /*0b70*/  BSSY B1, `(.L_x_19978) ;  /* 0x0000004000017945 */ /* 0x000fe20003800000 */
[----:B------:R-:W-:Y:S05]  /*0b80*/  @!P4 BRA `(.L_x_19979) ;  /* 0x000000200000c947 */ /* 0x000fea0003800000 */
[----:B-----5:R-:W-:-:S04]  /*0b90*/  FMUL.FTZ R59, R91, c[0x0][0x1ec] ;  /* 0x00007b005b3b7a20 */ /* 0x020fc80000410000 */
[----:B------:R-:W-:Y:S02]  /*0ba0*/  @P3 FADD.FTZ R59, R55, R59 ;  /* 0x0000003b373b3221 */ /* 0x000fe40000010000 */
.L_x_19979:
[----:B------:R-:W-:Y:S05]  /*0bb0*/  BSYNC B1 ;  /* 0x0000000000017941 */ /* 0x000fea0003800000 */
.L_x_19978:
[----:B------:R-:W-:Y:S01]  /*0bc0*/  HFMA2.MMA R93, -RZ, RZ, 0, 9.5367431640625e-07 ;  /* 0x00000010ff5d7435 */ /* 0x000fe200000001ff */
[----:B------:R-:W-:-:S09]  /*0bd0*/  IADD3 R87, R87, 0x100, RZ ;  /* 0x0000010057577810 */ /* 0x000fd20007ffe0ff */
[C---:B------:R-:W-:Y:S01]  /*0be0*/  IMAD.WIDE.U32 R92, R86.reuse, R93, c[0x0][0x188] ;  /* 0x00006200565c7625 */ /* 0x040fe200078e005d */
[----:B------:R-:W-:-:S04]  /*0bf0*/  IADD3 R86, R86, 0x100, RZ ;  /* 0x0000010056567810 */ /* 0x000fc80007ffe0ff */
[----:B------:R1:W-:Y:S03]  /*0c00*/  STG.E.128 [R92.64], R56 ;  /* 0x000000385c007986 */ /* 0x0003e6000c101d04 */
.L_x_19971:
[----:B---3--:R-:W-:Y:S05]  /*0c10*/  BSYNC B0 ;  /* 0x0000000000007941 */ /* 0x008fea0003800000 */
.L_x_19970:
[----:B------:R-:W-:Y:S01]  /*0c20*/  ISETP.GE.U32.AND P3, PT, R2, 0x200, PT ;  /* 0x000002000200780c */ /* 0x000fe20003f66070 */
[----:B------:R-:W-:-:S12]  /*0c30*/  BSSY B0, `(.L_x_19980) ;  /* 0x0000030000007945 */ /* 0x000fd80003800000 */
[----:B------:R-:W-:Y:S05]  /*0c40*/  @!P3 BRA `(.L_x_19981) ;  /* 0x000002e00000b947 */ /* 0x000fea0003800000 */
[----:B------:R-:W-:-:S04]  /*0c50*/  ISETP.NE.U32.AND P3, PT, RZ, c[0x0][0x180], PT ;  /* 0x00006000ff007a0c */ /* 0x000fc80003f65070 */
[----:B------:R-:W-:-:S13]  /*0c60*/  ISETP.NE.AND.EX P3, PT, RZ, c[0x0][0x184], PT, P3 ;  /* 0x00006100ff007a0c */ /* 0x000fda0003f65330 */
[----:B-1----:R-:W-:-:S05]  /*0c70*/  @P3 MOV R93, 0x10 ;  /* 0x00000010005d3802 */ /* 0x002fca0000000f00 */
[----:B------:R-:W-:-:S05]  /*0c80*/  @P3 IMAD.WIDE.U32 R92, R86, R93, c[0x0][0x180] ;  /* 0x00006000565c3625 */ /* 0x000fca00078e005d */
[----:B------:R1:W2:Y:S01]  /*0c90*/  @P3 LDG.E.128 R52, [R92.64] ;  /* 0x000000045c343981 */ /* 0x0002a2000c1e1d00 */
[----:B------:R-:W-:Y:S02]  /*0ca0*/  ISETP.GT.AND P4, PT, R84, RZ, PT ;  /* 0x000000ff5400720c */ /* 0x000fe40003f84270 */
[----:B-1----:R-:W-:-:S11]  /*0cb0*/  @P2 MOV R92, 0x10 ;  /* 0x00000010005c2802 */ /* 0x002fd60000000f00 */
        /* <DEDUP_REMOVED lines=18> */
.L_x_19983:
[----:B-1----:R-:W-:Y:S05]  /*0de0*/  BSYNC B1 ;  /* 0x0000000000017941 */ /* 0x002fea0003800000 */
.L_x_19982:
[----:B------:R-:W-:Y:S01]  /*0df0*/  BSSY B1, `(.L_x_19984) ;  /* 0x0000004000017945 */ /* 0x000fe20003800000 */
[----:B------:R-:W-:Y:S05]  /*0e00*/  @!P4 BRA `(.L_x_19985) ;  /* 0x000000200000c947 */ /* 0x000fea0003800000 */
[----:B-----5:R-:W-:-:S04]  /*0e10*/  FMUL.FTZ R61, R89, c[0x0][0x1ec] ;  /* 0x00007b00593d7a20 */ /* 0x020fc80000410000 */
[----:B------:R-:W-:Y:S02]  /*0e20*/  @P3 FADD.FTZ R61, R53, R61 ;  /* 0x0000003d353d3221 */ /* 0x000fe40000010000 */
.L_x_19985:
[----:B------:R-:W-:Y:S05]  /*0e30*/  BSYNC B1 ;  /* 0x0000000000017941 */ /* 0x000fea0003800000 */
.L_x_19984:
[----:B------:R-:W-:Y:S01]  /*0e40*/  BSSY B1, `(.L_x_19986) ;  /* 0x0000004000017945 */ /* 0x000fe20003800000 */
[----:B------:R-:W-:Y:S05]  /*0e50*/  @!P4 BRA `(.L_x_19987) ;  /* 0x000000200000c947 */ /* 0x000fea0003800000 */
[----:B-----5:R-:W-:-:S04]  /*0e60*/  FMUL.FTZ R62, R90, c[0x0][0x1ec] ;  /* 0x00007b005a3e7a20 */ /* 0x020fc80000410000 */
[----:B------:R-:W-:Y:S02]  /*0e70*/  @P3 FADD.FTZ R62, R54, R62 ;  /* 0x0000003e363e3221 */ /* 0x000fe40000010000 */
.L_x_19987:
[----:B------:R-:W-:Y:S05]  /*0e80*/  BSYNC B1 ;  /* 0x0000000000017941 */ /* 0x000fea0003800000 */
.L_x_19986:
[----:B------:R-:W-:Y:S01]  /*0e90*/  BSSY B1, `(.L_x_19988) ;  /* 0x0000004000017945 */ /* 0x000fe20003800000 */
[----:B------:R-:W-:Y:S05]  /*0ea0*/  @!P4 BRA `(.L_x_19989) ;  /* 0x000000200000c947 */ /* 0x000fea0003800000 */
[----:B-----5:R-:W-:-:S04]  /*0eb0*/  FMUL.FTZ R63, R91, c[0x0][0x1ec] ;  /* 0x00007b005b3f7a20 */ /* 0x020fc80000410000 */
[----:B------:R-:W-:Y:S02]  /*0ec0*/  @P3 FADD.FTZ R63, R55, R63 ;  /* 0x0000003f373f3221 */ /* 0x000fe40000010000 */
.L_x_19989:
[----:B------:R-:W-:Y:S05]  /*0ed0*/  BSYNC B1 ;  /* 0x0000000000017941 */ /* 0x000fea0003800000 */
.L_x_19988:
[----:B------:R-:W-:Y:S01]  /*0ee0*/  HFMA2.MMA R93, -RZ, RZ, 0, 9.5367431640625e-07 ;  /* 0x00000010ff5d7435 */ /* 0x000fe200000001ff */
[----:B------:R-:W-:-:S09]  /*0ef0*/  IADD3 R87, R87, 0x100, RZ ;  /* 0x0000010057577810 */ /* 0x000fd20007ffe0ff */
[C---:B------:R-:W-:Y:S01]  /*0f00*/  IMAD.WIDE.U32 R92, R86.reuse, R93, c[0x0][0x188] ;  /* 0x00006200565c7625 */ /* 0x040fe200078e005d */
[----:B------:R-:W-:-:S04]  /*0f10*/  IADD3 R86, R86, 0x100, RZ ;  /* 0x0000010056567810 */ /* 0x000fc80007ffe0ff */
[----:B------:R1:W-:Y:S03]  /*0f20*/  STG.E.128 [R92.64], R60 ;  /* 0x0000003c5c007986 */ /* 0x0003e6000c101d04 */
.L_x_19981:
[----:B------:R-:W-:Y:S05]  /*0f30*/  BSYNC B0 ;  /* 0x0000000000007941 */ /* 0x000fea0003800000 */
.L_x_19980:
        /* <DEDUP_REMOVED lines=28> */
.L_x_19993:
[----:B-1----:R-:W-:Y:S05]  /*1100*/  BSYNC B1 ;  /* 0x0000000000017941 */ /* 0x002fea0003800000 */
.L_x_19992:
[----:B------:R-:W-:Y:S01]  /*1110*/  BSSY B1, `(.L_x_19994) ;  /* 0x0000004000017945 */ /* 0x000fe20003800000 */
[----:B------:R-:W-:Y:S05]  /*1120*/  @!P4 BRA `(.L_x_19995) ;  /* 0x000000200000c947 */ /* 0x000fea0003800000 */
[----:B-----5:R-:W-:-:S04]  /*1130*/  FMUL.FTZ R65, R89, c[0x0][0x1ec] ;  /* 0x00007b0059417a20 */ /* 0x020fc80000410000 */
[----:B------:R-:W-:Y:S02]  /*1140*/  @P3 FADD.FTZ R65, R53, R65 ;  /* 0x0000004135413221 */ /* 0x000fe40000010000 */
.L_x_19995:
[----:B------:R-:W-:Y:S05]  /*1150*/  BSYNC B1 ;  /* 0x0000000000017941 */ /* 0x000fea0003800000 */
.L_x_19994:
[----:B------:R-:W-:Y:S01]  /*1160*/  BSSY B1, `(.L_x_19996) ;  /* 0x0000004000017945 */ /* 0x000fe20003800000 */
[----:B------:R-:W-:Y:S05]  /*1170*/  @!P4 BRA `(.L_x_19997) ;  /* 0x000000200000c947 */ /* 0x000fea0003800000 */
[----:B-----5:R-:W-:-:S04]  /*1180*/  FMUL.FTZ R66, R90, c[0x0][0x1ec] ;  /* 0x00007b005a427a20 */ /* 0x020fc80000410000 */
[----:B------:R-:W-:Y:S02]  /*1190*/  @P3 FADD.FTZ R66, R54, R66 ;  /* 0x0000004236423221 */ /* 0x000fe40000010000 */
.L_x_19997:
[----:B------:R-:W-:Y:S05]  /*11a0*/  BSYNC B1 ;  /* 0x0000000000017941 */ /* 0x000fea0003800000 */
.L_x_19996:
[----:B------:R-:W-:Y:S01]  /*11b0*/  BSSY B1, `(.L_x_19998) ;  /* 0x0000004000017945 */ /* 0x000fe20003800000 */
[----:B------:R-:W-:Y:S05]  /*11c0*/  @!P4 BRA `(.L_x_19999) ;  /* 0x000000200000c947 */ /* 0x000fea0003800000 */
[----:B-----5:R-:W-:-:S04]  /*11d0*/  FMUL.FTZ R67, R91, c[0x0][0x1ec] ;  /* 0x00007b005b437a20 */ /* 0x020fc80000410000 */
[----:B------:R-:W-:Y:S02]  /*11e0*/  @P3 FADD.FTZ R67, R55, R67 ;  /* 0x0000004337433221 */ /* 0x000fe40000010000 */
.L_x_19999:
[----:B------:R-:W-:Y:S05]  /*11f0*/  BSYNC B1 ;  /* 0x0000000000017941 */ /* 0x000fea0003800000 */
.L_x_19998:
[----:B------:R-:W-:Y:S01]  /*1200*/  HFMA2.MMA R93, -RZ, RZ, 0, 9.5367431640625e-07 ;  /* 0x00000010ff5d7435 */ /* 0x000fe200000001ff */
[----:B------:R-:W-:-:S09]  /*1210*/  IADD3 R87, R87, 0x100, RZ ;  /* 0x0000010057577810 */ /* 0x000fd20007ffe0ff */
[C---:B------:R-:W-:Y:S01]  /*1220*/  IMAD.WIDE.U32 R92, R86.reuse, R93, c[0x0][0x188] ;  /* 0x00006200565c7625 */ /* 0x040fe200078e005d */
[----:B------:R-:W-:-:S04]  /*1230*/  IADD3 R86, R86, 0x100, RZ ;  /* 0x0000010056567810 */ /* 0x000fc80007ffe0ff */
[----:B------:R1:W-:Y:S03]  /*1240*/  STG.E.128 [R92.64], R64 ;  /* 0x000000405c007986 */ /* 0x0003e6000c101d04 */
.L_x_19991:
[----:B------:R-:W-:Y:S05]  /*1250*/  BSYNC B0 ;  /* 0x0000000000007941 */ /* 0x000fea0003800000 */
.L_x_19990:
        /* <DEDUP_REMOVED lines=28> */
.L_x_20003:
[----:B-1----:R-:W-:Y:S05]  /*1420*/  BSYNC B1 ;  /* 0x0000000000017941 */ /* 0x002fea0003800000 */
.L_x_20002:
[----:B------:R-:W-:Y:S01]  /*1430*/  BSSY B1, `(.L_x_20004) ;  /* 0x0000004000017945 */ /* 0x000fe20003800000 */
[----:B------:R-:W-:Y:S05]  /*1440*/  @!P4 BRA `(.L_x_20005) ;  /* 0x000000200000c947 */ /* 0x000fea0003800000 */
[----:B-----5:R-:W-:-:S04]  /*1450*/  FMUL.FTZ R69, R89, c[0x0][0x1ec] ;  /* 0x00007b0059457a20 */ /* 0x020fc80000410000 */
[----:B------:R-:W-:Y:S02]  /*1460*/  @P3 FADD.FTZ R69, R53, R69 ;  /* 0x0000004535453221 */ /* 0x000fe40000010000 */
.L_x_20005:
[----:B------:R-:W-:Y:S05]  /*1470*/  BSYNC B1 ;  /* 0x0000000000017941 */ /* 0x000fea0003800000 */
.L_x_20004:
[----:B------:R-:W-:Y:S01]  /*1480*/  BSSY B1, `(.L_x_20006) ;  /* 0x0000004000017945 */ /* 0x000fe20003800000 */
[----:B------:R-:W-:Y:S05]  /*1490*/  @!P4 BRA `(.L_x_20007) ;  /* 0x000000200000c947 */ /* 0x000fea0003800000 */
[----:B-----5:R-:W-:-:S04]  /*14a0*/  FMUL.FTZ R70, R90, c[0x0][0x1ec] ;  /* 0x00007b005a467a20 */ /* 0x020fc80000410000 */
[----:B------:R-:W-:Y:S02]  /*14b0*/  @P3 FADD.FTZ R70, R54, R70 ;  /* 0x0000004636463221 */ /* 0x000fe40000010000 */
.L_x_20007:
[----:B------:R-:W-:Y:S05]  /*14c0*/  BSYNC B1 ;  /* 0x0000000000017941 */ /* 0x000fea0003800000 */
.L_x_20006:
[----:B------:R-:W-:Y:S01]  /*14d0*/  BSSY B1, `(.L_x_20008) ;  /* 0x0000004000017945 */ /* 0x000fe20003800000 */
[----:B------:R-:W-:Y:S05]  /*14e0*/  @!P4 BRA `(.L_x_20009) ;  /* 0x000000200000c947 */ /* 0x000fea0003800000 */
[----:B-----5:R-:W-:-:S04]  /*14f0*/  FMUL.FTZ R71, R91, c[0x0][0x1ec] ;  /* 0x00007b005b477a20 */ /* 0x020fc80000410000 */
[----:B------:R-:W-:Y:S02]  /*1500*/  @P3 FADD.FTZ R71, R55, R71 ;  /* 0x0000004737473221 */ /* 0x000fe40000010000 */
.L_x_20009:
[----:B------:R-:W-:Y:S05]  /*1510*/  BSYNC B1 ;  /* 0x0000000000017941 */ /* 0x000fea0003800000 */
.L_x_20008:
[----:B------:R-:W-:Y:S01]  /*1520*/  HFMA2.MMA R93, -RZ, RZ, 0, 9.5367431640625e-07 ;  /* 0x00000010ff5d7435 */ /* 0x000fe200000001ff */
[----:B------:R-:W-:-:S09]  /*1530*/  IADD3 R87, R87, 0x100, RZ ;  /* 0x0000010057577810 */ /* 0x000fd20007ffe0ff */
[C---:B------:R-:W-:Y:S01]  /*1540*/  IMAD.WIDE.U32 R92, R86.reuse, R93, c[0x0][0x188] ;  /* 0x00006200565c7625 */ /* 0x040fe200078e005d */
[----:B------:R-:W-:-:S04]  /*1550*/  IADD3 R86, R86, 0x100, RZ ;  /* 0x0000010056567810 */ /* 0x000fc80007ffe0ff */
[----:B------:R1:W-:Y:S03]  /*1560*/  STG.E.128 [R92.64], R68 ;  /* 0x000000445c007986 */ /* 0x0003e6000c101d04 */
.L_x_20001:
[----:B------:R-:W-:Y:S05]  /*1570*/  BSYNC B0 ;  /* 0x0000000000007941 */ /* 0x000fea0003800000 */
.L_x_20000:
        /* <DEDUP_REMOVED lines=28> */
.L_x_20013:
[----:B-1----:R-:W-:Y:S05]  /*1740*/  BSYNC B1 ;  /* 0x0000000000017941 */ /* 0x002fea0003800000 */
.L_x_20012:
[----:B------:R-:W-:Y:S01]  /*1750*/  BSSY B1, `(.L_x_20014) ;  /* 0x0000004000017945 */ /* 0x000fe20003800000 */
[----:B------:R-:W-:Y:S05]  /*1760*/  @!P4 BRA `(.L_x_20015) ;  /* 0x000000200000c947 */ /* 0x000fea0003800000 */
[----:B-----5:R-:W-:-:S04]  /*1770*/  FMUL.FTZ R73, R89, c[0x0][0x1ec] ;  /* 0x00007b0059497a20 */ /* 0x020fc80000410000 */
[----:B------:R-:W-:Y:S02]  /*1780*/  @P3 FADD.FTZ R73, R53, R73 ;  /* 0x0000004935493221 */ /* 0x000fe40000010000 */
.L_x_20015:
[----:B------:R-:W-:Y:S05]  /*1790*/  BSYNC B1 ;  /* 0x0000000000017941 */ /* 0x000fea0003800000 */
.L_x_20014:
[----:B------:R-:W-:Y:S01]  /*17a0*/  BSSY B1, `(.L_x_20016) ;  /* 0x0000004000017945 */ /* 0x000fe20003800000 */
[----:B------:R-:W-:Y:S05]  /*17b0*/  @!P4 BRA `(.L_x_20017) ;  /* 0x000000200000c947 */ /* 0x000fea0003800000 */
[----:B-----5:R-:W-:-:S04]  /*17c0*/  FMUL.FTZ R74, R90, c[0x0][0x1ec] ;  /* 0x00007b005a4a7a20 */ /* 0x020fc80000410000 */
[----:B------:R-:W-:Y:S02]  /*17d0*/  @P3 FADD.FTZ R74, R54, R74 ;  /* 0x0000004a364a3221 */ /* 0x000fe40000010000 */
.L_x_20017:
[----:B------:R-:W-:Y:S05]  /*17e0*/  BSYNC B1 ;  /* 0x0000000000017941 */ /* 0x000fea0003800000 */
.L_x_20016:
[----:B------:R-:W-:Y:S01]  /*17f0*/  BSSY B1, `(.L_x_20018) ;  /* 0x0000004000017945 */ /* 0x000fe20003800000 */
[----:B------:R-:W-:Y:S05]  /*1800*/  @!P4 BRA `(.L_x_20019) ;  /* 0x000000200000c947 */ /* 0x000fea0003800000 */
[----:B-----5:R-:W-:-:S04]  /*1810*/  FMUL.FTZ R75, R91, c[0x0][0x1ec] ;  /* 0x00007b005b4b7a20 */ /* 0x020fc80000410000 */
[----:B------:R-:W-:Y:S02]  /*1820*/  @P3 FADD.FTZ R75, R55, R75 ;  /* 0x0000004b374b3221 */ /* 0x000fe40000010000 */
.L_x_20019:
[----:B------:R-:W-:Y:S05]  /*1830*/  BSYNC B1 ;  /* 0x0000000000017941 */ /* 0x000fea0003800000 */
.L_x_20018:
[----:B------:R-:W-:Y:S01]  /*1840*/  HFMA2.MMA R93, -RZ, RZ, 0, 9.5367431640625e-07 ;  /* 0x00000010ff5d7435 */ /* 0x000fe200000001ff */
[----:B------:R-:W-:-:S09]  /*1850*/  IADD3 R87, R87, 0x100, RZ ;  /* 0x0000010057577810 */ /* 0x000fd20007ffe0ff */
[C---:B------:R-:W-:Y:S01]  /*1860*/  IMAD.WIDE.U32 R92, R86.reuse, R93, c[0x0][0x188] ;  /* 0x00006200565c7625 */ /* 0x040fe200078e005d */
[----:B------:R-:W-:-:S04]  /*1870*/  IADD3 R86, R86, 0x100, RZ ;  /* 0x0000010056567810 */ /* 0x000fc80007ffe0ff */
[----:B------:R1:W-:Y:S03]  /*1880*/  STG.E.128 [R92.64], R72 ;  /* 0x000000485c007986 */ /* 0x0003e6000c101d04 */
.L_x_20011:
[----:B------:R-:W-:Y:S05]  /*1890*/  BSYNC B0 ;  /* 0x0000000000007941 */ /* 0x000fea0003800000 */
.L_x_20010:
[----:B------:R-:W-:Y:S01]  /*18a0*/  BSSY B0, `(.L_x_20020) ;  /* 0x000002e000007945 */ /* 0x000fe20003800000 */
[----:B------:R-:W-:Y:S05]  /*18b0*/  @!P1 BRA `(.L_x_20021) ;  /* 0x000002c000009947 */ /* 0x000fea0003800000 */
[----:B------:R-:W-:-:S05]  /*18c0*/  @P2 MOV R78, 0x10 ;  /* 0x00000010004e2802 */ /* 0x000fca0000000f00 */
[----:B------:R-:W-:-:S05]  /*18d0*/  @P2 IMAD.WIDE.U32 R78, R87, R78, c[0x0][0x170] ;  /* 0x00005c00574e2625 */ /* 0x000fca00078e004e */
[----:B-----5:R2:W5:Y:S01]  /*18e0*/  @P2 LDG.E.128 R88, [R78.64] ;  /* 0x000000044e582981 */ /* 0x020562000c1e1d00 */
[----:B------:R-:W-:-:S04]  /*18f0*/  ISETP.NE.U32.AND P2, PT, RZ, c[0x0][0x180], PT ;  /* 0x00006000ff007a0c */ /* 0x000fc80003f45070 */
[----:B------:R-:W-:-:S13]  /*1900*/  ISETP.NE.AND.EX P2, PT, RZ, c[0x0][0x184], PT, P2 ;  /* 0x00006100ff007a0c */ /* 0x000fda0003f45320 */
[----:B-1----:R-:W-:-:S05]  /*1910*/  @P2 MOV R93, 0x10 ;  /* 0x00000010005d2802 */ /* 0x002fca0000000f00 */
[----:B------:R-:W-:-:S05]  /*1920*/  @P2 IMAD.WIDE.U32 R92, R86, R93, c[0x0][0x180] ;  /* 0x00006000565c2625 */ /* 0x000fca00078e005d */
[----:B------:R-:W3:Y:S01]  /*1930*/  @P2 LDG.E.128 R52, [R92.64] ;  /* 0x000000045c342981 */ /* 0x000ee2000c1e1d00 */
[----:B------:R-:W-:Y:S01]  /*1940*/  ISETP.GT.AND P3, PT, R84, RZ, PT ;  /* 0x000000ff5400720c */ /* 0x000fe20003f64270 */
[----:B------:R-:W-:Y:S01]  /*1950*/  HFMA2.MMA R87, -RZ, RZ, 0, 9.5367431640625e-07 ;  /* 0x00000010ff577435 */ /* 0x000fe200000001ff */
[----:B------:R-:W-:Y:S09]  /*1960*/  BSSY B1, `(.L_x_20022) ;  /* 0x0000011000017945 */ /* 0x000ff20003800000 */
[----:B------:R-:W-:-:S02]  /*1970*/  IMAD.WIDE.U32 R86, R86, R87, c[0x0][0x188] ;  /* 0x0000620056567625 */ /* 0x000fc400078e0057 */
        /* <DEDUP_REMOVED lines=8> */
[----:B--2---:R-:W-:Y:S02]  /*1a00*/  @!P3 FSEL R78, R54, RZ, P4 ;  /* 0x000000ff364eb208 */ /* 0x004fe40002000000 */
[----:B------:R-:W-:-:S04]  /*1a10*/  @!P3 ISETP.NE.U32.AND P4, PT, RZ, c[0x0][0x180], PT ;  /* 0x00006000ff00ba0c */ /* 0x000fc80003f85070 */
[----:B------:R-:W-:-:S04]  /*1a20*/  @!P3 ISETP.NE.AND.EX P4, PT, RZ, c[0x0][0x184], PT, P4 ;  /* 0x00006100ff00ba0c */ /* 0x000fc80003f85340 */
[----:B------:R-:W-:Y:S01]  /*1a30*/  @!P3 FSEL R79, R55, RZ, P4 ;  /* 0x000000ff374fb208 */ /* 0x000fe20002000000 */
[----:B------:R-:W-:Y:S05]  /*1a40*/  @!P3 BRA `(.L_x_20023) ;  /* 0x000000200000b947 */ /* 0x000fea0003800000 */
[----:B-----5:R-:W-:-:S04]  /*1a50*/  FMUL.FTZ R76, R88, c[0x0][0x1ec] ;  /* 0x00007b00584c7a20 */ /* 0x020fc80000410000 */
[----:B------:R-:W-:Y:S02]  /*1a60*/  @P2 FADD.FTZ R76, R52, R76 ;  /* 0x0000004c344c2221 */ /* 0x000fe40000010000 */
.L_x_20023:
[----:B------:R-:W-:Y:S05]  /*1a70*/  BSYNC B1 ;  /* 0x0000000000017941 */ /* 0x000fea0003800000 */
.L_x_20022:
[----:B------:R-:W-:Y:S01]  /*1a80*/  BSSY B1, `(.L_x_20024) ;  /* 0x0000004000017945 */ /* 0x000fe20003800000 */
[----:B------:R-:W-:Y:S05]  /*1a90*/  @!P3 BRA `(.L_x_20025) ;  /* 0x000000200000b947 */ /* 0x000fea0003800000 */
[----:B-----5:R-:W-:-:S04]  /*1aa0*/  FMUL.FTZ R77, R89, c[0x0][0x1ec] ;  /* 0x00007b00594d7a20 */ /* 0x020fc80000410000 */
[----:B------:R-:W-:Y:S02]  /*1ab0*/  @P2 FADD.FTZ R77, R53, R77 ;  /* 0x0000004d354d2221 */ /* 0x000fe40000010000 */
.L_x_20025:
[----:B------:R-:W-:Y:S05]  /*1ac0*/  BSYNC B1 ;  /* 0x0000000000017941 */ /* 0x000fea0003800000 */
.L_x_20024:
[----:B------:R-:W-:Y:S01]  /*1ad0*/  BSSY B1, `(.L_x_20026) ;  /* 0x0000004000017945 */ /* 0x000fe20003800000 */
[----:B------:R-:W-:Y:S05]  /*1ae0*/  @!P3 BRA `(.L_x_20027) ;  /* 0x000000200000b947 */ /* 0x000fea0003800000 */
[----:B-----5:R-:W-:-:S04]  /*1af0*/  FMUL.FTZ R78, R90, c[0x0][0x1ec] ;  /* 0x00007b005a4e7a20 */ /* 0x020fc80000410000 */
[----:B------:R-:W-:Y:S02]  /*1b00*/  @P2 FADD.FTZ R78, R54, R78 ;  /* 0x0000004e364e2221 */ /* 0x000fe40000010000 */
.L_x_20027:
[----:B------:R-:W-:Y:S05]  /*1b10*/  BSYNC B1 ;  /* 0x0000000000017941 */ /* 0x000fea0003800000 */
.L_x_20026:
[----:B------:R-:W-:Y:S01]  /*1b20*/  BSSY B1, `(.L_x_20028) ;  /* 0x0000004000017945 */ /* 0x000fe20003800000 */
[----:B------:R-:W-:Y:S05]  /*1b30*/  @!P3 BRA `(.L_x_20029) ;  /* 0x000000200000b947 */ /* 0x000fea0003800000 */
[----:B-----5:R-:W-:-:S04]  /*1b40*/  FMUL.FTZ R79, R91, c[0x0][0x1ec] ;  /* 0x00007b005b4f7a20 */ /* 0x020fc80000410000 */
[----:B------:R-:W-:Y:S02]  /*1b50*/  @P2 FADD.FTZ R79, R55, R79 ;  /* 0x0000004f374f2221 */ /* 0x000fe40000010000 */
.L_x_20029:
[----:B------:R-:W-:Y:S05]  /*1b60*/  BSYNC B1 ;  /* 0x0000000000017941 */ /* 0x000fea0003800000 */
.L_x_20028:
[----:B------:R1:W-:Y:S02]  /*1b70*/  STG.E.128 [R86.64], R76 ;  /* 0x0000004c56007986 */ /* 0x0003e4000c101d04 */
.L_x_20021:
[----:B------:R-:W-:Y:S05]  /*1b80*/  BSYNC B0 ;  /* 0x0000000000007941 */ /* 0x000fea0003800000 */
.L_x_20020:
[----:B------:R-:W-:Y:S01]  /*1b90*/  FADD.FTZ R84, RZ, R56 ;  /* 0x00000038ff547221 */ /* 0x000fe20000010000 */
[----:B------:R-:W-:Y:S02]  /*1ba0*/  LOP3.LUT P2, RZ, R81, 0xff, RZ, 0xc0, !PT ;  /* 0x000000ff51ff7812 */ /* 0x000fe4000784c0ff */
[C---:B------:R-:W-:Y:S01]  /*1bb0*/  ISETP.GT.U32.AND P3, PT, R2.reuse, 0x2ff, PT ;  /* 0x000002ff0200780c */ /* 0x040fe20003f64070 */
[----:B-1----:R-:W-:Y:S01]  /*1bc0*/  FADD.FTZ R87, R57, R84 ;  /* 0x0000005439577221 */ /* 0x002fe20000010000 */
[----:B------:R-:W-:Y:S02]  /*1bd0*/  SHF.R.U32.HI R84, RZ, 0x5, R0 ;  /* 0x00000005ff547819 */ /* 0x000fe40000011600 */
[----:B------:R-:W-:Y:S01]  /*1be0*/  ISETP.GT.U32.AND P4, PT, R2, 0x3ff, PT ;  /* 0x000003ff0200780c */ /* 0x000fe20003f84070 */
[----:B------:R-:W-:Y:S01]  /*1bf0*/  FADD.FTZ R86, R58, R87 ;  /* 0x000000573a567221 */ /* 0x000fe20000010000 */
[----:B------:R-:W-:Y:S02]  /*1c00*/  LOP3.LUT R84, R84, 0x7fffff8, RZ, 0xc0, !PT ;  /* 0x07fffff854547812 */ /* 0x000fe400078ec0ff */
        /* <DEDUP_REMOVED lines=28> */
.L_x_20046:
        /* <DEDUP_REMOVED lines=69> */
.L_x_20047:
        /* <DEDUP_REMOVED lines=8> */
[----:B------:R-:W-:-:S12]  /*22a0*/  ISETP.GT.U32.AND P2, PT, R93, 0x7, PT ;  /* 0x000000075d00780c */ /* 0x000fd80003f44070 */
[----:B------:R-:W-:Y:S01]  /*22b0*/  BAR.SYNC.DEFER_BLOCKING 0x0 ;  /* 0x0000000000007b1d */ /* 0x000fe20000010000 */
[----:B0-----:R-:W-:Y:S02]  /*22c0*/  @!P2 IADD3 R95, R84, R93, RZ ;  /* 0x0000005d545fa210 */ /* 0x001fe40007ffe0ff */
[----:B-1----:R-:W-:Y:S01]  /*22d0*/  CS2R R92, SRZ ;  /* 0x00000000005c7805 */ /* 0x002fe2000001ff00 */
[----:B------:R-:W-:Y:S02]  /*22e0*/  MOV R94, RZ ;  /* 0x000000ff005e7202 */ /* 0x000fe40000000f00 */
[----:B------:R-:W-:Y:S01]  /*22f0*/  @!P2 MOV R94, R82 ;  /* 0x00000052005ea202 */ /* 0x000fe20000000f00 */
[----:B------:R-:W-:Y:S03]  /*2300*/  BSSY B0, `(.L_x_20032) ;  /* 0x00000bf000007945 */ /* 0x000fe60003800000 */
[----:B------:R-:W-:Y:S01]  /*2310*/  I2F R101, R94 ;  /* 0x0000005e00657306 */ /* 0x000fe20000201400 */
[----:B------:R-:W-:Y:S01]  /*2320*/  @!P2 LDS.64 R92, [R95.X8] ;  /* 0x000000005f5ca984 */ /* 0x000fe20000008a00 */
[----:B------:R-:W-:-:S03]  /*2330*/  LOP3.LUT P2, RZ, R97, 0x1f, R0, 0xf8, !PT ;  /* 0x0000001f61ff7812 */ /* 0x000fc6000784f800 */
[----:B------:R-:W0:Y:S10]  /*2340*/  SHFL.DOWN PT, R97, R94, 0x4, 0x1f ;  /* 0x08801f005e617f89 */ /* 0x000e3400000e0000 */
[----:B------:R-:W-:-:S04]  /*2350*/  @!P2 LEA R86, P3, R80, c[0x0][0x1a0], 0x2 ;  /* 0x000068005056aa11 */ /* 0x000fc800078610ff */
[C---:B------:R-:W-:Y:S02]  /*2360*/  @!P2 LEA.HI.X R87, R80.reuse, c[0x0][0x1a4], R85, 0x2, P3 ;  /* 0x000069005057aa11 */ /* 0x040fe400018f1455 */
[----:B------:R-:W-:-:S04]  /*2370*/  @!P2 LEA R84, P3, R80, c[0x0][0x1a8], 0x2 ;  /* 0x00006a005054aa11 */ /* 0x000fc800078610ff */
[----:B------:R-:W-:Y:S02]  /*2380*/  @!P2 LEA.HI.X R85, R80, c[0x0][0x1ac], R85, 0x2, P3 ;  /* 0x00006b005055aa11 */ /* 0x000fe400018f1455 */
[----:B------:R-:W-:Y:S02]  /*2390*/  ISETP.NE.AND P3, PT, RZ, UR6, PT ;  /* 0x00000006ff007c0c */ /* 0x000fe4000bf65270 */
[----:B0-----:R-:W-:Y:S01]  /*23a0*/  IADD3 R98, R97, R94, RZ ;  /* 0x0000005e61627210 */ /* 0x001fe20007ffe0ff */
[----:B------:R-:W-:Y:S04]  /*23b0*/  I2F R102, R97 ;  /* 0x0000006100667306 */ /* 0x000fe80000201400 */
[----:B------:R-:W0:Y:S04]  /*23c0*/  SHFL.DOWN PT, R105, R98, 0x2, 0x1f ;  /* 0x08401f0062697f89 */ /* 0x000e2800000e0000 */
[----:B------:R-:W1:Y:S01]  /*23d0*/  I2F R95, R98 ;  /* 0x00000062005f7306 */ /* 0x000e620000201400 */
[----:B------:R-:W2:Y:S04]  /*23e0*/  SHFL.DOWN PT, R99, R92, 0x4, 0x1f ;  /* 0x08801f005c637f89 */ /* 0x000ea800000e0000 */
[----:B------:R-:W3:Y:S03]  /*23f0*/  SHFL.DOWN PT, R96, R93, 0x4, 0x1f ;  /* 0x08801f005d607f89 */ /* 0x000ee600000e0000 */
[----:B-1----:R-:W1:Y:S01]  /*2400*/  MUFU.RCP R100, R95 ;  /* 0x0000005f00647308 */ /* 0x002e620000001000 */
[----:B0-----:R-:W-:-:S07]  /*2410*/  IADD3 R104, R98, R105, RZ ;  /* 0x0000006962687210 */ /* 0x001fce0007ffe0ff */
[----:B------:R-:W-:Y:S01]  /*2420*/  I2F R105, R105 ;  /* 0x0000006900697306 */ /* 0x000fe20000201400 */
[C---:B--2---:R-:W-:Y:S02]  /*2430*/  FMUL.FTZ R103, R99.reuse, R102 ;  /* 0x0000006663677220 */ /* 0x044fe40000410000 */
[----:B------:R-:W-:Y:S02]  /*2440*/  FADD.FTZ R99, -R99, R92 ;  /* 0x0000005c63637221 */ /* 0x000fe40000010100 */
[----:B------:R-:W-:Y:S02]  /*2450*/  FFMA.FTZ R103, R101, R92, R103 ;  /* 0x0000005c65677223 */ /* 0x000fe40000010067 */
[----:B------:R-:W-:Y:S01]  /*2460*/  FMUL.FTZ R99, R99, R99 ;  /* 0x0000006363637220 */ /* 0x000fe20000410000 */
[----:B------:R-:W0:Y:S01]  /*2470*/  I2F R92, R104 ;  /* 0x00000068005c7306 */ /* 0x000e220000201400 */
[----:B-1----:R-:W-:Y:S02]  /*2480*/  FMUL.FTZ R94, R100, R103 ;  /* 0x00000067645e7220 */ /* 0x002fe40000410000 */
[----:B------:R-:W-:-:S02]  /*2490*/  FMUL.FTZ R99, R99, R101 ;  /* 0x0000006563637220 */ /* 0x000fc40000410000 */
[----:B---3--:R-:W-:Y:S01]  /*24a0*/  FADD.FTZ R93, R96, R93 ;  /* 0x0000005d605d7221 */ /* 0x008fe20000010000 */
        /* <DEDUP_REMOVED lines=33> */
[----:B0-----:R-:W-:-:S03]  /*26c0*/  FMUL.FTZ R93, R99, R99 ;  /* 0x00000063635d7220 */ /* 0x001fc60000410000 */
[----:B------:R0:W-:Y:S02]  /*26d0*/  @!P2 STG.E [R86.64], R99 ;  /* 0x000000635600a986 */ /* 0x0001e4000c101904 */
[----:B------:R-:W-:Y:S01]  /*26e0*/  FSEL R94, R93, RZ, P3 ;  /* 0x000000ff5d5e7208 */ /* 0x000fe20001800000 */
[----:B-1----:R-:W-:-:S04]  /*26f0*/  FFMA.FTZ R93, R92, R95, c[0x0][0x228] ;  /* 0x00008a005c5d7623 */ /* 0x002fc8000001005f */
[----:B------:R-:W-:-:S06]  /*2700*/  FADD.FTZ R93, R93, R94 ;  /* 0x0000005e5d5d7221 */ /* 0x000fcc0000010000 */
        /* <DEDUP_REMOVED lines=13> */
[--C-:B------:R-:W-:Y:S01]  /*27e0*/  FADD.FTZ R84, R56, -R83.reuse ;  /* 0x8000005338547221 */ /* 0x100fe20000010000 */
[----:B------:R-:W-:Y:S01]  /*27f0*/  HFMA2.MMA R95, -RZ, RZ, 0, 9.5367431640625e-07 ;  /* 0x00000010ff5f7435 */ /* 0x000fe200000001ff */
        /* <DEDUP_REMOVED lines=10> */
[C---:B------:R-:W-:Y:S01]  /*28a0*/  IMAD.WIDE.U32 R94, R92.reuse, R95, c[0x0][0x208] ;  /* 0x000082005c5e7625 */ /* 0x040fe200078e005f */
[----:B------:R-:W-:-:S03]  /*28b0*/  IADD3 R92, R92, 0x100, RZ ;  /* 0x000001005c5c7810 */ /* 0x000fc60007ffe0ff */
[----:B------:R-:W-:-:S05]  /*28c0*/  FFMA.FTZ R87, R11, R96, R7 ;  /* 0x000000600b577223 */ /* 0x000fca0000010007 */
[----:B------:R0:W-:Y:S02]  /*28d0*/  STG.E.128 [R94.64], R84 ;  /* 0x000000545e007986 */ /* 0x0001e4000c101d04 */
.L_x_20035:
[----:B------:R-:W-:Y:S05]  /*28e0*/  BSYNC B1 ;  /* 0x0000000000017941 */ /* 0x000fea0003800000 */
.L_x_20034:
        /* <DEDUP_REMOVED lines=19> */
.L_x_20037:
[----:B------:R-:W-:Y:S05]  /*2a20*/  BSYNC B1 ;  /* 0x0000000000017941 */ /* 0x000fea0003800000 */
.L_x_20036:
[----:B------:R-:W-:Y:S01]  /*2a30*/  ISETP.GE.U32.AND P2, PT, R2, 0x300, PT ;  /* 0x000003000200780c */ /* 0x000fe20003f46070 */
[----:B------:R-:W-:-:S12]  /*2a40*/  BSSY B1, `(.L_x_20038) ;  /* 0x0000012000017945 */ /* 0x000fd80003800000 */
[----:B------:R-:W-:Y:S05]  /*2a50*/  @!P2 BRA `(.L_x_20039) ;  /* 0x000001000000a947 */ /* 0x000fea0003800000 */
[--C-:B0-----:R-:W-:Y:S01]  /*2a60*/  FADD.FTZ R84, R64, -R83.reuse ;  /* 0x8000005340547221 */ /* 0x101fe20000010000 */
        /* <DEDUP_REMOVED lines=15> */
.L_x_20039:
[----:B------:R-:W-:Y:S05]  /*2b60*/  BSYNC B1 ;  /* 0x0000000000017941 */ /* 0x000fea0003800000 */
.L_x_20038:
        /* <DEDUP_REMOVED lines=19> */
.L_x_20041:
[----:B------:R-:W-:Y:S05]  /*2ca0*/  BSYNC B1 ;  /* 0x0000000000017941 */ /* 0x000fea0003800000 */
.L_x_20040:
        /* <DEDUP_REMOVED lines=19> */
.L_x_20043:
[----:B------:R-:W-:Y:S05]  /*2de0*/  BSYNC B1 ;  /* 0x0000000000017941 */ /* 0x000fea0003800000 */
.L_x_20042:
        /* <DEDUP_REMOVED lines=16> */
.L_x_20033:
[----:B0-----:R-:W-:Y:S05]  /*2ef0*/  BSYNC B0 ;  /* 0x0000000000007941 */ /* 0x001fea0003800000 */
.L_x_20032:
[----:B------:R-:W-:Y:S02]  /*2f00*/  LOP3.LUT P2, RZ, R81, 0xff, RZ, 0xc0, !PT ;  /* 0x000000ff51ff7812 */ /* 0x000fe4000784c0ff */
[----:B------:R-:W-:Y:S02]  /*2f10*/  IADD3 R80, R80, c[0x0][0x160], RZ ;  /* 0x0000580050507a10 */ /* 0x000fe40007ffe0ff */
[----:B------:R-:W-:Y:S02]  /*2f20*/  SEL R81, RZ, 0x1, P2 ;  /* 0x00000001ff517807 */ /* 0x000fe40001000000 */
[----:B------:R-:W-:-:S13]  /*2f30*/  ISETP.GE.AND P2, PT, R80, c[0x0][0x164], PT ;  /* 0x0000590050007a0c */ /* 0x000fda0003f46270 */
[----:B------:R-:W-:Y:S01]  /*2f40*/  @P2 CALL.REL.NOINC `(.L_x_20044) ;  /* 0x0000001000002944 */ /* 0x000fe20003c00000 */
[----:B------:R-:W-:Y:S05]  /*2f50*/  BRA `(.L_x_20045) ;  /* 0xffffd89000007947 */ /* 0x000fea000383ffff */
.L_x_20044:
[----:B------:R-:W-:Y:S05]  /*2f60*/  EXIT ;  /* 0x000000000000794d */ /* 0x000fea0003800000 */
.L_x_20030:
[----:B------:R-:W-:Y:S01]  /*2f70*/  HFMA2.MMA R96, -RZ, RZ, 0, 5.9604644775390625e-08 ;  /* 0x00000001ff607435 */ /* 0x000fe200000001ff */
[----:B------:R-:W-:Y:S02]  /*2f80*/  MOV R94, 0x1f ;  /* 0x0000001f005e7802 */ /* 0x000fe40000000f00 */
[----:B------:R-:W-:Y:S02]  /*2f90*/  MOV R97, 0xffffffff ;  /* 0xffffffff00617802 */ /* 0x000fe40000000f00 */
[----:B------:R-:W-:Y:S02]  /*2fa0*/  MOV R92, 0x2fc0 ;  /* 0x00002fc0005c7802 */ /* 0x000fe40000000f00 */
[----:B0----5:R-:W-:Y:S05]  /*2fb0*/  CALL.REL.NOINC `($__internal_146_$__cuda_sm70_shflsync_bfly_p) ;  /* 0x000006b000007944 */ /* 0x021fea0003c00000 */
[----:B-1----:R-:W-:Y:S01]  /*2fc0*/  MOV R86, R96 ;  /* 0x0000006000567202 */ /* 0x002fe20000000f00 */
[----:B0-----:R-:W-:Y:S05]  /*2fd0*/  BRA `(.L_x_20046) ;  /* 0xffffedf000007947 */ /* 0x001fea000383ffff */
.L_x_20031:
[----:B------:R-:W-:Y:S01]  /*2fe0*/  HFMA2.MMA R96, -RZ, RZ, 0, 1.1920928955078125e-07 ;  /* 0x00000002ff607435 */ /* 0x000fe200000001ff */
[----:B------:R-:W-:Y:S02]  /*2ff0*/  MOV R94, 0x1f ;  /* 0x0000001f005e7802 */ /* 0x000fe40000000f00 */
[----:B------:R-:W-:Y:S02]  /*3000*/  MOV R97, 0xffffffff ;  /* 0xffffffff00617802 */ /* 0x000fe40000000f00 */
[----:B------:R-:W-:-:S02]  /*3010*/  MOV R92, 0x3030 ;  /* 0x00003030005c7802 */ /* 0x000fc40000000f00 */
[----:B0----5:R-:W-:Y:S05]  /*3020*/  CALL.REL.NOINC `($__internal_146_$__cuda_sm70_shflsync_bfly_p) ;  /* 0x0000064000007944 */ /* 0x021fea0003c00000 */
[----:B01----:R-:W-:Y:S01]  /*3030*/  FADD.FTZ R87, R87, R96 ;  /* 0x0000006057577221 */ /* 0x003fe20000010000 */
[----:B------:R-:W-:Y:S01]  /*3040*/  HFMA2.MMA R96, -RZ, RZ, 0, 2.384185791015625e-07 ;  /* 0x00000004ff607435 */ /* 0x000fe200000001ff */
[----:B------:R-:W-:-:S02]  /*3050*/  MOV R94, 0x1f ;  /* 0x0000001f005e7802 */ /* 0x000fc40000000f00 */
[----:B------:R-:W-:Y:S02]  /*3060*/  MOV R97, 0xffffffff ;  /* 0xffffffff00617802 */ /* 0x000fe40000000f00 */
[----:B------:R-:W-:Y:S02]  /*3070*/  MOV R92, 0x3090 ;  /* 0x00003090005c7802 */ /* 0x000fe40000000f00 */
[----:B------:R-:W-:Y:S05]  /*3080*/  CALL.REL.NOINC `($__internal_146_$__cuda_sm70_shflsync_bfly_p) ;  /* 0x000005e000007944 */ /* 0x000fea0003c00000 */
[----:B01----:R-:W-:Y:S01]  /*3090*/  FADD.FTZ R87, R87, R96 ;  /* 0x0000006057577221 */ /* 0x003fe20000010000 */
[----:B------:R-:W-:Y:S01]  /*30a0*/  HFMA2.MMA R96, -RZ, RZ, 0, 4.76837158203125e-07 ;  /* 0x00000008ff607435 */ /* 0x000fe200000001ff */
[----:B------:R-:W-:Y:S02]  /*30b0*/  MOV R94, 0x1f ;  /* 0x0000001f005e7802 */ /* 0x000fe40000000f00 */
[----:B------:R-:W-:Y:S02]  /*30c0*/  MOV R97, 0xffffffff ;  /* 0xffffffff00617802 */ /* 0x000fe40000000f00 */
[----:B------:R-:W-:Y:S02]  /*30d0*/  MOV R92, 0x30f0 ;  /* 0x000030f0005c7802 */ /* 0x000fe40000000f00 */
[----:B------:R-:W-:Y:S05]  /*30e0*/  CALL.REL.NOINC `($__internal_146_$__cuda_sm70_shflsync_bfly_p) ;  /* 0x0000058000007944 */ /* 0x000fea0003c00000 */
[----:B01----:R-:W-:Y:S01]  /*30f0*/  FADD.FTZ R87, R87, R96 ;  /* 0x0000006057577221 */ /* 0x003fe20000010000 */
[----:B------:R-:W-:Y:S01]  /*3100*/  HFMA2.MMA R96, -RZ, RZ, 0, 9.5367431640625e-07 ;  /* 0x00000010ff607435 */ /* 0x000fe200000001ff */
[----:B------:R-:W-:-:S02]  /*3110*/  MOV R94, 0x1f ;  /* 0x0000001f005e7802 */ /* 0x000fc40000000f00 */
[----:B------:R-:W-:Y:S02]  /*3120*/  MOV R97, 0xffffffff ;  /* 0xffffffff00617802 */ /* 0x000fe40000000f00 */
[----:B------:R-:W-:Y:S02]  /*3130*/  MOV R92, 0x3150 ;  /* 0x00003150005c7802 */ /* 0x000fe40000000f00 */
[----:B------:R-:W-:Y:S05]  /*3140*/  CALL.REL.NOINC `($__internal_146_$__cuda_sm70_shflsync_bfly_p) ;  /* 0x0000052000007944 */ /* 0x000fea0003c00000 */
        /* <DEDUP_REMOVED lines=55> */
[----:B------:R-:W-:Y:S05]  /*34c0*/  CALL.REL.NOINC `($__internal_146_$__cuda_sm70_shflsync_bfly_p) ;  /* 0x000001a000007944 */ /* 0x000fea0003c00000 */
[----:B01----:R-:W-:Y:S01]  /*34d0*/  FADD.FTZ R87, R87, R96 ;  /* 0x0000006057577221 */ /* 0x003fe20000010000 */
[----:B------:R-:W-:Y:S01]  /*34e0*/  HFMA2.MMA R96, -RZ, RZ, 0, 1.1920928955078125e-07 ;  /* 0x00000002ff607435 */ /* 0x000fe200000001ff */
[----:B------:R-:W-:Y:S02]  /*34f0*/  MOV R94, 0x1f ;  /* 0x0000001f005e7802 */ /* 0x000fe40000000f00 */
[----:B------:R-:W-:Y:S02]  /*3500*/  MOV R97, 0xffffffff ;  /* 0xffffffff00617802 */ /* 0x000fe40000000f00 */
[----:B------:R-:W-:Y:S02]  /*3510*/  MOV R92, 0x3530 ;  /* 0x00003530005c7802 */ /* 0x000fe40000000f00 */
[----:B------:R-:W-:Y:S05]  /*3520*/  CALL.REL.NOINC `($__internal_146_$__cuda_sm70_shflsync_bfly_p) ;  /* 0x0000014000007944 */ /* 0x000fea0003c00000 */
[----:B01----:R-:W-:Y:S01]  /*3530*/  FADD.FTZ R87, R87, R96 ;  /* 0x0000006057577221 */ /* 0x003fe20000010000 */
[----:B------:R-:W-:Y:S01]  /*3540*/  HFMA2.MMA R96, -RZ, RZ, 0, 2.384185791015625e-07 ;  /* 0x00000004ff607435 */ /* 0x000fe200000001ff */
[----:B------:R-:W-:Y:S02]  /*3550*/  MOV R94, 0x1f ;  /* 0x0000001f005e7802 */ /* 0x000fe40000000f00 */
[----:B------:R-:W-:-:S02]  /*3560*/  MOV R97, 0xffffffff ;  /* 0xffffffff00617802 */ /* 0x000fc40000000f00 */
        /* <DEDUP_REMOVED lines=8> */
[----:B-1----:R-:W-:Y:S01]  /*35f0*/  FADD.FTZ R95, R87, R96 ;  /* 0x00000060575f7221 */ /* 0x002fe20000010000 */
[----:B------:R-:W-:Y:S01]  /*3600*/  HFMA2.MMA R96, -RZ, RZ, 0, 9.5367431640625e-07 ;  /* 0x00000010ff607435 */ /* 0x000fe200000001ff */
[----:B0-----:R-:W-:Y:S02]  /*3610*/  MOV R94, 0x1f ;  /* 0x0000001f005e7802 */ /* 0x001fe40000000f00 */
[----:B------:R-:W-:-:S02]  /*3620*/  MOV R97, 0xffffffff ;  /* 0xffffffff00617802 */ /* 0x000fc40000000f00 */
[----:B------:R-:W-:Y:S02]  /*3630*/  MOV R87, R95 ;  /* 0x0000005f00577202 */ /* 0x000fe40000000f00 */
[----:B------:R-:W-:Y:S02]  /*3640*/  MOV R92, 0x3660 ;  /* 0x00003660005c7802 */ /* 0x000fe40000000f00 */
[----:B------:R-:W-:Y:S05]  /*3650*/  CALL.REL.NOINC `($__internal_146_$__cuda_sm70_shflsync_bfly_p) ;  /* 0x0000001000007944 */ /* 0x000fea0003c00000 */
[----:B01----:R-:W-:Y:S05]  /*3660*/  BRA `(.L_x_20047) ;  /* 0xffffebb000007947 */ /* 0x003fea000383ffff */
        .weak           $__internal_146_$__cuda_sm70_shflsync_bfly_p
        .type           $__internal_146_$__cuda_sm70_shflsync_bfly_p,@function
        .size           $__internal_146_$__cuda_sm70_shflsync_bfly_p,(.L_x_22234 - $__internal_146_$__cuda_sm70_shflsync_bfly_p)
$__internal_146_$__cuda_sm70_shflsync_bfly_p:
[----:B------:R-:W-:Y:S01]  /*3670*/  HFMA2.MMA R93, -RZ, RZ, 0, 0 ;  /* 0x00000000ff5d7435 */ /* 0x000fe200000001ff */
[----:B------:R-:W-:Y:S04]  /*3680*/  WARPSYNC R97 ;  /* 0x0000006100007348 */ /* 0x000fe80003800000 */
[----:B------:R0:W1:Y:S01]  /*3690*/  SHFL.BFLY PT, R96, R87, R96, R94 ;  /* 0x0c00006057607389 */ /* 0x00006200000e005e */
[----:B------:R-:W-:Y:S05]  /*36a0*/  RET.REL.NODEC R92 `(_ZN10layer_norm13ln_fwd_kernelINS_13Kernel_traitsIfffffjLj6144ELj1ELj1ELj8ELj16ENS_18Kernel_traits_baseILj6144EfffffjLj256EEEEELb0ELb0ELb1ELb0EEEvNS_9FwdParamsE) ;  /* 0xffffc9505c007950 */ /* 0x000fea0003c3ffff */
.L_x_20048:
        /* <DEDUP_REMOVED lines=13> */
.L_x_22234:


//--------------------- .text._ZN10layer_norm13ln_fwd_kernelINS_13Kernel_traitsIfffffjLj6144ELj1ELj1ELj8ELj16ENS_18Kernel_traits_baseILj6144EfffffjLj256EEEEELb0ELb0ELb1ELb1EEEvNS_9FwdParamsE --------------------------
	.section	.text._ZN10layer_norm13ln_fwd_kernelINS_13Kernel_traitsIfffffjLj6144ELj1ELj1ELj8ELj16ENS_18Kernel_traits_baseILj6144EfffffjLj256EEEEELb0ELb0ELb1ELb1EEEvNS_9FwdParamsE,"ax",@progbits
	.sectioninfo	@"SHI_REGISTERS=106"
	.align	128
        .global         _ZN10layer_norm13ln_fwd_kernelINS_13Kernel_traitsIfffffjLj6144ELj1ELj1ELj8ELj16ENS_18Kernel_traits_baseILj6144EfffffjLj256EEEEELb0ELb0ELb1ELb1EEEvNS_9FwdParamsE
        .type           _ZN10layer_norm13ln_fwd_kernelINS_13Kernel_traitsIfffffjLj6144ELj1ELj1ELj8ELj16ENS_18Kernel_traits_baseILj6144EfffffjLj256EEEEELb0ELb0ELb1ELb1EEEvNS_9FwdParamsE,@function
        .size           _ZN10layer_norm13ln_fwd_kernelINS_13Kernel_traitsIfffffjLj6144ELj1ELj1ELj8ELj16ENS_18Kernel_traits_baseILj6144EfffffjLj256EEEEELb0ELb0ELb1ELb1EEEvNS_9FwdParamsE,(.L_x_22235 - _ZN10layer_norm13ln_fwd_kernelINS_13Kernel_traitsIfffffjLj6144ELj1ELj1ELj8ELj16ENS_18Kernel_traits_baseILj6144EfffffjLj256EEEEELb0ELb0ELb1ELb1EEEvNS_9FwdParamsE)
        .other          _ZN10layer_norm13ln_fwd_kernelINS_13Kernel_traitsIfffffjLj6144ELj1ELj1ELj8ELj16ENS_18Kernel_traits_baseILj6144EfffffjLj256EEEEELb0ELb0ELb1ELb1EEEvNS_9FwdParamsE,@"STO_CUDA_ENTRY STV_DEFAULT"
_ZN10layer_norm13ln_fwd_kernelINS_13Kernel_traitsIfffffjLj6144ELj1ELj1ELj8ELj16ENS_18Kernel_traits_baseILj6144EfffffjLj256EEEEELb0ELb0ELb1ELb1EEEvNS_9FwdParamsE:
.text._ZN10layer_norm13ln_fwd_kernelINS_13Kernel_traitsIfffffjLj6144ELj1ELj1ELj8ELj16ENS_18Kernel_traits_baseILj6144EfffffjLj256EEEEELb0ELb0ELb1ELb1EEEvNS_9FwdParamsE:
        /* <DEDUP_REMOVED lines=42> */
.L_x_20102:
[----:B------:R-:W-:-:S05]  /*02a0*/  MOV R84, 0x4 ;  /* 0x0000000400547802 */ /* 0x000fca0000000f00 */
[----:B------:R-:W-:-:S05]  /*02b0*/  IMAD.WIDE R6, R3, R84, c[0x0][0x1d0] ;  /* 0x0000740003067625 */ /* 0x000fca00078e0254 */
[----:B------:R-:W2:Y:S01]  /*02c0*/  LDG.E R11, [R6.64] ;  /* 0x00000004060b7981 */ /* 0x000ea2000c1e1900 */
[----:B-1----:R-:W-:Y:S01]  /*02d0*/  IMAD R4, R3, c[0x0][0x168], RZ ;  /* 0x00005a0003047a24 */ /* 0x002fe200078e02ff */
[----:B------:R-:W-:Y:S02]  /*02e0*/  ISETP.NE.U32.AND P0, PT, RZ, c[0x0][0x180], PT ;  /* 0x00006000ff007a0c */ /* 0x000fe40003f05070 */
[----:B------:R-:W-:Y:S02]  /*02f0*/  LOP3.LUT R10, R0, 0xff, RZ, 0xc0, !PT ;  /* 0x000000ff000a7812 */ /* 0x000fe400078ec0ff */
[----:B------:R-:W-:Y:S02]  /*0300*/  SHF.R.S32.HI R5, RZ, 0x1f, R4 ;  /* 0x0000001fff057819 */ /* 0x000fe40000011404 */
[----:B------:R-:W-:Y:S02]  /*0310*/  ISETP.NE.AND.EX P0, PT, RZ, c[0x0][0x184], PT, P0 ;  /* 0x00006100ff007a0c */ /* 0x000fe40003f05300 */
[----:B------:R-:W-:-:S04]  /*0320*/  LEA.HI R5, R5, R4, RZ, 0x2 ;  /* 0x0000000405057211 */ /* 0x000fc800078f10ff */
[----:B------:R-:W-:-:S07]  /*0330*/  LEA.HI.SX32 R5, R5, R10, 0x1e ;  /* 0x0000000a05057211 */ /* 0x000fce00078ff2ff */
[----:B------:R-:W-:Y:S01]  /*0340*/  @P0 MOV R8, 0x10 ;  /* 0x0000001000080802 */ /* 0x000fe20000000f00 */
[----:B------:R-:W-:-:S04]  /*0350*/  IMAD.WIDE R84, R3, R84, c[0x0][0x1d8] ;  /* 0x0000760003547625 */ /* 0x000fc800078e0254 */
[----:B------:R-:W-:Y:S02]  /*0360*/  @P0 IMAD.WIDE.U32 R8, R5, R8, c[0x0][0x180] ;  /* 0x0000600005080625 */ /* 0x000fe400078e0008 */
[----:B-----5:R0:W5:Y:S04]  /*0370*/  LDG.E R84, [R84.64] ;  /* 0x0000000454547981 */ /* 0x020168000c1e1900 */
[----:B------:R1:W3:Y:S01]  /*0380*/  @P0 LDG.E.128 R28, [R8.64] ;  /* 0x00000004081c0981 */ /* 0x0002e2000c1e1d00 */
[----:B--2---:R-:W-:-:S13]  /*0390*/  ISETP.GE.AND P5, PT, R11, 0x1, PT ;  /* 0x000000010b00780c */ /* 0x004fda0003fa6270 */
[----:B------:R-:W-:-:S05]  /*03a0*/  @P5 IADD3 R4, R11, -0x1, RZ ;  /* 0xffffffff0b045810 */ /* 0x000fca0007ffe0ff */
[----:B------:R-:W-:-:S05]  /*03b0*/  @P5 IMAD R4, R4, c[0x0][0x168], RZ ;  /* 0x00005a0004045a24 */ /* 0x000fca00078e02ff */
[----:B------:R-:W-:-:S04]  /*03c0*/  @P5 SHF.R.S32.HI R7, RZ, 0x1f, R4 ;  /* 0x0000001fff075819 */ /* 0x000fc80000011404 */
[----:B------:R-:W-:Y:S02]  /*03d0*/  @P5 LEA.HI R7, R7, R4, RZ, 0x2 ;  /* 0x0000000407075211 */ /* 0x000fe400078f10ff */
[----:B------:R-:W-:Y:S02]  /*03e0*/  MOV R4, RZ ;  /* 0x000000ff00047202 */ /* 0x000fe40000000f00 */
[----:B------:R-:W-:Y:S02]  /*03f0*/  @P5 LEA.HI.SX32 R4, R7, R10, 0x1e ;  /* 0x0000000a07045211 */ /* 0x000fe400078ff2ff */
[----:B------:R-:W-:-:S05]  /*0400*/  @P5 MOV R7, 0x10 ;  /* 0x0000001000075802 */ /* 0x000fca0000000f00 */
[----:B------:R-:W-:-:S05]  /*0410*/  @P5 IMAD.WIDE.U32 R6, R4, R7, c[0x0][0x170] ;  /* 0x00005c0004065625 */ /* 0x000fca00078e0007 */
[----:B------:R0:W5:Y:S01]  /*0420*/  @P5 LDG.E.128 R24, [R6.64] ;  /* 0x0000000406185981 */ /* 0x000162000c1e1d00 */
[----:B------:R-:W-:Y:S02]  /*0430*/  ISETP.GT.AND P6, PT, R11, RZ, PT ;  /* 0x000000ff0b00720c */ /* 0x000fe40003fc4270 */
[----:B------:R-:W-:Y:S02]  /*0440*/  MOV R91, 0x10 ;  /* 0x00000010005b7802 */ /* 0x000fe40000000f00 */
[----:B------:R-:W-:Y:S01]  /*0450*/  IADD3 R12, R5, 0x100, RZ ;  /* 0x00000100050c7810 */ /* 0x000fe20007ffe0ff */
[----:B------:R-:W-:Y:S08]  /*0460*/  BSSY B0, `(.L_x_20049) ;  /* 0x0000012000007945 */ /* 0x000ff00003800000 */
[----:B------:R-:W-:-:S02]  /*0470*/  @!P6 ISETP.NE.U32.AND P3, PT, RZ, c[0x0][0x180], PT ;  /* 0x00006000ff00ea0c */ /* 0x000fc40003f65070 */
[----:B------:R-:W-:Y:S02]  /*0480*/  @!P6 ISETP.NE.U32.AND P1, PT, RZ, c[0x0][0x180], PT ;  /* 0x00006000ff00ea0c */ /* 0x000fe40003f25070 */
[----:B------:R-:W-:Y:S02]  /*0490*/  @!P6 ISETP.NE.U32.AND P2, PT, RZ, c[0x0][0x180], PT ;  /* 0x00006000ff00ea0c */ /* 0x000fe40003f45070 */
[----:B------:R-:W-:Y:S02]  /*04a0*/  @!P6 ISETP.NE.U32.AND P4, PT, RZ, c[0x0][0x180], PT ;  /* 0x00006000ff00ea0c */ /* 0x000fe40003f85070 */
[----:B------:R-:W-:Y:S02]  /*04b0*/  @!P6 ISETP.NE.AND.EX P1, PT, RZ, c[0x0][0x184], PT, P1 ;  /* 0x00006100ff00ea0c */ /* 0x000fe40003f25310 */
[----:B------:R-:W-:Y:S02]  /*04c0*/  @!P6 ISETP.NE.AND.EX P2, PT, RZ, c[0x0][0x184], PT, P2 ;  /* 0x00006100ff00ea0c */ /* 0x000fe40003f45320 */
[----:B------:R-:W-:-:S02]  /*04d0*/  @!P6 ISETP.NE.AND.EX P4, PT, RZ, c[0x0][0x184], PT, P4 ;  /* 0x00006100ff00ea0c */ /* 0x000fc40003f85340 */
[----:B------:R-:W-:Y:S01]  /*04e0*/  @!P6 ISETP.NE.AND.EX P3, PT, RZ, c[0x0][0x184], PT, P3 ;  /* 0x00006100ff00ea0c */ /* 0x000fe20003f65330 */
[-C--:B-1----:R-:W-:Y:S01]  /*04f0*/  IMAD.WIDE.U32 R8, R5, R91.reuse, c[0x0][0x188] ;  /* 0x0000620005087625 */ /* 0x082fe200078e005b */
[----:B---3--:R-:W-:Y:S02]  /*0500*/  @!P6 FSEL R81, R29, RZ, P1 ;  /* 0x000000ff1d51e208 */ /* 0x008fe40000800000 */
[----:B------:R-:W-:Y:S01]  /*0510*/  @!P6 FSEL R82, R30, RZ, P2 ;  /* 0x000000ff1e52e208 */ /* 0x000fe20001000000 */
[----:B------:R-:W-:Y:S01]  /*0520*/  @P0 IMAD.WIDE.U32 R10, R12, R91, c[0x0][0x180] ;  /* 0x000060000c0a0625 */ /* 0x000fe200078e005b */
[----:B------:R-:W-:Y:S02]  /*0530*/  @!P6 FSEL R83, R31, RZ, P4 ;  /* 0x000000ff1f53e208 */ /* 0x000fe40002000000 */
[----:B------:R-:W-:Y:S01]  /*0540*/  @!P6 FSEL R80, R28, RZ, P3 ;  /* 0x000000ff1c50e208 */ /* 0x000fe20001800000 */
[----:B------:R-:W-:Y:S05]  /*0550*/  @!P6 BRA `(.L_x_20050) ;  /* 0x000000200000e947 */ /* 0x000fea0003800000 */
[----:B0----5:R-:W-:-:S04]  /*0560*/  FMUL.FTZ R80, R24, c[0x0][0x1ec] ;  /* 0x00007b0018507a20 */ /* 0x021fc80000410000 */
[----:B------:R-:W-:Y:S02]  /*0570*/  @P0 FADD.FTZ R80, R28, R80 ;  /* 0x000000501c500221 */ /* 0x000fe40000010000 */
.L_x_20050:
[----:B0-----:R-:W-:Y:S05]  /*0580*/  BSYNC B0 ;  /* 0x0000000000007941 */ /* 0x001fea0003800000 */
.L_x_20049:
[----:B------:R-:W-:Y:S01]  /*0590*/  BSSY B0, `(.L_x_20051) ;  /* 0x0000004000007945 */ /* 0x000fe20003800000 */
[----:B------:R-:W-:Y:S05]  /*05a0*/  @!P6 BRA `(.L_x_20052) ;  /* 0x000000200000e947 */ /* 0x000fea0003800000 */
[----:B-----5:R-:W-:-:S04]  /*05b0*/  FMUL.FTZ R81, R25, c[0x0][0x1ec] ;  /* 0x00007b0019517a20 */ /* 0x020fc80000410000 */
[----:B------:R-:W-:Y:S02]  /*05c0*/  @P0 FADD.FTZ R81, R29, R81 ;  /* 0x000000511d510221 */ /* 0x000fe40000010000 */
.L_x_20052:
[----:B------:R-:W-:Y:S05]  /*05d0*/  BSYNC B0 ;  /* 0x0000000000007941 */ /* 0x000fea0003800000 */
.L_x_20051:
[----:B------:R-:W-:Y:S01]  /*05e0*/  BSSY B0, `(.L_x_20053) ;  /* 0x0000004000007945 */ /* 0x000fe20003800000 */
[----:B------:R-:W-:Y:S05]  /*05f0*/  @!P6 BRA `(.L_x_20054) ;  /* 0x000000200000e947 */ /* 0x000fea0003800000 */
[----:B-----5:R-:W-:-:S04]  /*0600*/  FMUL.FTZ R82, R26, c[0x0][0x1ec] ;  /* 0x00007b001a527a20 */ /* 0x020fc80000410000 */
[----:B------:R-:W-:Y:S02]  /*0610*/  @P0 FADD.FTZ R82, R30, R82 ;  /* 0x000000521e520221 */ /* 0x000fe40000010000 */
.L_x_20054:
[----:B------:R-:W-:Y:S05]  /*0620*/  BSYNC B0 ;  /* 0x0000000000007941 */ /* 0x000fea0003800000 */
.L_x_20053:
[----:B------:R-:W-:Y:S01]  /*0630*/  BSSY B0, `(.L_x_20055) ;  /* 0x0000004000007945 */ /* 0x000fe20003800000 */
[----:B------:R-:W-:Y:S05]  /*0640*/  @!P6 BRA `(.L_x_20056) ;  /* 0x000000200000e947 */ /* 0x000fea0003800000 */
[----:B-----5:R-:W-:-:S04]  /*0650*/  FMUL.FTZ R83, R27, c[0x0][0x1ec] ;  /* 0x00007b001b537a20 */ /* 0x020fc80000410000 */
[----:B------:R-:W-:Y:S02]  /*0660*/  @P0 FADD.FTZ R83, R31, R83 ;  /* 0x000000531f530221 */ /* 0x000fe40000010000 */
.L_x_20056:
[----:B------:R-:W-:Y:S05]  /*0670*/  BSYNC B0 ;  /* 0x0000000000007941 */ /* 0x000fea0003800000 */
.L_x_20055:
        /* <DEDUP_REMOVED lines=24> */
.L_x_20058:
[----:B-1----:R-:W-:Y:S05]  /*0800*/  BSYNC B0 ;  /* 0x0000000000007941 */ /* 0x002fea0003800000 */
.L_x_20057:
[----:B------:R-:W-:Y:S01]  /*0810*/  BSSY B0, `(.L_x_20059) ;  /* 0x0000004000007945 */ /* 0x000fe20003800000 */
[----:B------:R-:W-:Y:S05]  /*0820*/  @!P6 BRA `(.L_x_20060) ;  /* 0x000000200000e947 */ /* 0x000fea0003800000 */
[----:B-----5:R-:W-:-:S04]  /*0830*/  FMUL.FTZ R21, R25, c[0x0][0x1ec] ;  /* 0x00007b0019157a20 */ /* 0x020fc80000410000 */
[----:B------:R-:W-:Y:S02]  /*0840*/  @P0 FADD.FTZ R21, R29, R21 ;  /* 0x000000151d150221 */ /* 0x000fe40000010000 */
.L_x_20060:
[----:B------:R-:W-:Y:S05]  /*0850*/  BSYNC B0 ;  /* 0x0000000000007941 */ /* 0x000fea0003800000 */
.L_x_20059:
[----:B------:R-:W-:Y:S01]  /*0860*/  BSSY B0, `(.L_x_20061) ;  /* 0x0000004000007945 */ /* 0x000fe20003800000 */
[----:B------:R-:W-:Y:S05]  /*0870*/  @!P6 BRA `(.L_x_20062) ;  /* 0x000000200000e947 */ /* 0x000fea0003800000 */
[----:B-----5:R-:W-:-:S04]  /*0880*/  FMUL.FTZ R22, R26, c[0x0][0x1ec] ;  /* 0x00007b001a167a20 */ /* 0x020fc80000410000 */
[----:B------:R-:W-:Y:S02]  /*0890*/  @P0 FADD.FTZ R22, R30, R22 ;  /* 0x000000161e160221 */ /* 0x000fe40000010000 */
.L_x_20062:
[----:B------:R-:W-:Y:S05]  /*08a0*/  BSYNC B0 ;  /* 0x0000000000007941 */ /* 0x000fea0003800000 */
.L_x_20061:
[----:B------:R-:W-:Y:S01]  /*08b0*/  BSSY B0, `(.L_x_20063) ;  /* 0x0000004000007945 */ /* 0x000fe20003800000 */
[----:B------:R-:W-:Y:S05]  /*08c0*/  @!P6 BRA `(.L_x_20064) ;  /* 0x000000200000e947 */ /* 0x000fea0003800000 */
[----:B-----5:R-:W-:-:S04]  /*08d0*/  FMUL.FTZ R23, R27, c[0x0][0x1ec] ;  /* 0x00007b001b177a20 */ /* 0x020fc80000410000 */
[----:B------:R-:W-:Y:S02]  /*08e0*/  @P0 FADD.FTZ R23, R31, R23 ;  /* 0x000000171f170221 */ /* 0x000fe40000010000 */
.L_x_20064:
[----:B------:R-:W-:Y:S05]  /*08f0*/  BSYNC B0 ;  /* 0x0000000000007941 */ /* 0x000fea0003800000 */
.L_x_20063:
        /* <DEDUP_REMOVED lines=24> */
.L_x_20066:
[----:B-1----:R-:W-:Y:S05]  /*0a80*/  BSYNC B0 ;  /* 0x0000000000007941 */ /* 0x002fea0003800000 */
.L_x_20065:
[----:B------:R-:W-:Y:S01]  /*0a90*/  BSSY B0, `(.L_x_20067) ;  /* 0x0000004000007945 */ /* 0x000fe20003800000 */
[----:B------:R-:W-:Y:S05]  /*0aa0*/  @!P6 BRA `(.L_x_20068) ;  /* 0x000000200000e947 */ /* 0x000fea0003800000 */
[----:B-----5:R-:W-:-:S04]  /*0ab0*/  FMUL.FTZ R17, R25, c[0x0][0x1ec] ;  /* 0x00007b0019117a20 */ /* 0x020fc80000410000 */
[----:B------:R-:W-:Y:S02]  /*0ac0*/  @P0 FADD.FTZ R17, R29, R17 ;  /* 0x000000111d110221 */ /* 0x000fe40000010000 */
.L_x_20068:
[----:B------:R-:W-:Y:S05]  /*0ad0*/  BSYNC B0 ;  /* 0x0000000000007941 */ /* 0x000fea0003800000 */
.L_x_20067:
[----:B------:R-:W-:Y:S01]  /*0ae0*/  BSSY B0, `(.L_x_20069) ;  /* 0x0000004000007945 */ /* 0x000fe20003800000 */
[----:B------:R-:W-:Y:S05]  /*0af0*/  @!P6 BRA `(.L_x_20070) ;  /* 0x000000200000e947 */ /* 0x000fea0003800000 */
[----:B-----5:R-:W-:-:S04]  /*0b00*/  FMUL.FTZ R18, R26, c[0x0][0x1ec] ;  /* 0x00007b001a127a20 */ /* 0x020fc80000410000 */
[----:B------:R-:W-:Y:S02]  /*0b10*/  @P0 FADD.FTZ R18, R30, R18 ;  /* 0x000000121e120221 */ /* 0x000fe40000010000 */
.L_x_20070:
[----:B------:R-:W-:Y:S05]  /*0b20*/  BSYNC B0 ;  /* 0x0000000000007941 */ /* 0x000fea0003800000 */
.L_x_20069:
[----:B------:R-:W-:Y:S01]  /*0b30*/  BSSY B0, `(.L_x_20071) ;  /* 0x0000004000007945 */ /* 0x000fe20003800000 */
[----:B------:R-:W-:Y:S05]  /*0b40*/  @!P6 BRA `(.L_x_20072) ;  /* 0x000000200000e947 */ /* 0x000fea0003800000 */
[----:B-----5:R-:W-:-:S04]  /*0b50*/  FMUL.FTZ R19, R27, c[0x0][0x1ec] ;  /* 0x00007b001b137a20 */ /* 0x020fc80000410000 */
[----:B------:R-:W-:Y:S02]  /*0b60*/  @P0 FADD.FTZ R19, R31, R19 ;  /* 0x000000131f130221 */ /* 0x000fe40000010000 */
.L_x_20072:
[----:B------:R-:W-:Y:S05]  /*0b70*/  BSYNC B0 ;  /* 0x0000000000007941 */ /* 0x000fea0003800000 */
.L_x_20071:
        /* <DEDUP_REMOVED lines=10> */
[----:B------:R-:W-:Y:S02]  /*0c20*/  IADD3 R85, R5, 0x400, RZ ;  /* 0x0000040005557810 */ /* 0x000fe40007ffe0ff */
[----:B------:R-:W-:Y:S02]  /*0c30*/  @!P6 ISETP.NE.U32.AND P1, PT, RZ, c[0x0][0x180], PT ;  /* 0x00006000ff00ea0c */ /* 0x000fe40003f25070 */
[----:B------:R-:W-:Y:S01]  /*0c40*/  @!P6 ISETP.NE.AND.EX P2, PT, RZ, c[0x0][0x184], PT, P2 ;  /* 0x00006100ff00ea0c */ /* 0x000fe20003f45320 */
[----:B0-----:R-:W-:Y:S01]  /*0c50*/  @P0 IMAD.WIDE.U32 R10, R85, R91, c[0x0][0x180] ;  /* 0x00006000550a0625 */ /* 0x001fe200078e005b */
[----:B------:R-:W-:Y:S02]  /*0c60*/  @!P6 ISETP.NE.AND.EX P4, PT, RZ, c[0x0][0x184], PT, P4 ;  /* 0x00006100ff00ea0c */ /* 0x000fe40003f85340 */
[----:B------:R-:W-:Y:S02]  /*0c70*/  @!P6 ISETP.NE.AND.EX P3, PT, RZ, c[0x0][0x184], PT, P3 ;  /* 0x00006100ff00ea0c */ /* 0x000fe40003f65330 */
[----:B------:R-:W-:-:S02]  /*0c80*/  @!P6 ISETP.NE.AND.EX P1, PT, RZ, c[0x0][0x184], PT, P1 ;  /* 0x00006100ff00ea0c */ /* 0x000fc40003f25310 */
[----:B--2---:R-:W-:Y:S02]  /*0c90*/  @!P6 FSEL R13, R29, RZ, P2 ;  /* 0x000000ff1d0de208 */ /* 0x004fe40001000000 */
[----:B------:R-:W-:Y:S02]  /*0ca0*/  @!P6 FSEL R14, R30, RZ, P4 ;  /* 0x000000ff1e0ee208 */ /* 0x000fe40002000000 */
[----:B------:R-:W-:Y:S01]  /*0cb0*/  @!P6 FSEL R12, R28, RZ, P3 ;  /* 0x000000ff1c0ce208 */ /* 0x000fe20001800000 */
[----:B------:R-:W-:Y:S05]  /*0cc0*/  @!P6 BRA `(.L_x_20074) ;  /* 0x000000200000e947 */ /* 0x000fea0003800000 */
[----:B-1---5:R-:W-:-:S04]  /*0cd0*/  FMUL.FTZ R12, R24, c[0x0][0x1ec] ;  /* 0x00007b00180c7a20 */ /* 0x022fc80000410000 */
[----:B------:R-:W-:Y:S02]  /*0ce0*/  @P0 FADD.FTZ R12, R28, R12 ;  /* 0x0000000c1c0c0221 */ /* 0x000fe40000010000 */
.L_x_20074:
[----:B-1----:R-:W-:Y:S05]  /*0cf0*/  BSYNC B0 ;  /* 0x0000000000007941 */ /* 0x002fea0003800000 */
.L_x_20073:
[----:B------:R-:W-:Y:S01]  /*0d00*/  BSSY B0, `(.L_x_20075) ;  /* 0x0000004000007945 */ /* 0x000fe20003800000 */
[----:B------:R-:W-:Y:S05]  /*0d10*/  @!P6 BRA `(.L_x_20076) ;  /* 0x000000200000e947 */ /* 0x000fea0003800000 */
[----:B-----5:R-:W-:-:S04]  /*0d20*/  FMUL.FTZ R13, R25, c[0x0][0x1ec] ;  /* 0x00007b00190d7a20 */ /* 0x020fc80000410000 */
[----:B------:R-:W-:Y:S02]  /*0d30*/  @P0 FADD.FTZ R13, R29, R13 ;  /* 0x0000000d1d0d0221 */ /* 0x000fe40000010000 */
.L_x_20076:
[----:B------:R-:W-:Y:S05]  /*0d40*/  BSYNC B0 ;  /* 0x0000000000007941 */ /* 0x000fea0003800000 */
.L_x_20075:
[----:B------:R-:W-:Y:S01]  /*0d50*/  BSSY B0, `(.L_x_20077) ;  /* 0x0000004000007945 */ /* 0x000fe20003800000 */
[----:B------:R-:W-:Y:S05]  /*0d60*/  @!P6 BRA `(.L_x_20078) ;  /* 0x000000200000e947 */ /* 0x000fea0003800000 */
[----:B-----5:R-:W-:-:S04]  /*0d70*/  FMUL.FTZ R14, R26, c[0x0][0x1ec] ;  /* 0x00007b001a0e7a20 */ /* 0x020fc80000410000 */
[----:B------:R-:W-:Y:S02]  /*0d80*/  @P0 FADD.FTZ R14, R30, R14 ;  /* 0x0000000e1e0e0221 */ /* 0x000fe40000010000 */
.L_x_20078:
[----:B------:R-:W-:Y:S05]  /*0d90*/  BSYNC B0 ;  /* 0x0000000000007941 */ /* 0x000fea0003800000 */
.L_x_20077:
[----:B------:R-:W-:Y:S01]  /*0da0*/  BSSY B0, `(.L_x_20079) ;  /* 0x0000005000007945 */ /* 0x000fe20003800000 */
[----:B------:R-:W-:Y:S01]  /*0db0*/  @!P6 FSEL R15, R31, RZ, P1 ;  /* 0x000000ff1f0fe208 */ /* 0x000fe20000800000 */
[----:B------:R-:W-:Y:S05]  /*0dc0*/  @!P6 BRA `(.L_x_20080) ;  /* 0x000000200000e947 */ /* 0x000fea0003800000 */
[----:B-----5:R-:W-:-:S04]  /*0dd0*/  FMUL.FTZ R15, R27, c[0x0][0x1ec] ;  /* 0x00007b001b0f7a20 */ /* 0x020fc80000410000 */
[----:B------:R-:W-:Y:S02]  /*0de0*/  @P0 FADD.FTZ R15, R31, R15 ;  /* 0x0000000f1f0f0221 */ /* 0x000fe40000010000 */
.L_x_20080:
[----:B------:R-:W-:Y:S05]  /*0df0*/  BSYNC B0 ;  /* 0x0000000000007941 */ /* 0x000fea0003800000 */
.L_x_20079:
[----:B------:R-:W-:Y:S01]  /*0e00*/  @P5 IADD3 R6, R4, 0x400, RZ ;  /* 0x0000040004065810 */ /* 0x000fe20007ffe0ff */
[----:B------:R0:W-:Y:S04]  /*0e10*/  STG.E.128 [R8.64], R12 ;  /* 0x0000000c08007986 */ /* 0x0001e8000c101d04 */
[----:B------:R-:W-:Y:S01]  /*0e20*/  @P5 IMAD.WIDE.U32 R6, R6, R91, c[0x0][0x170] ;  /* 0x00005c0006065625 */ /* 0x000fe200078e005b */
[----:B------:R-:W0:Y:S04]  /*0e30*/  @P0 LDG.E.128 R28, [R10.64] ;  /* 0x000000040a1c0981 */ /* 0x000e28000c1e1d00 */
        /* <DEDUP_REMOVED lines=10> */
[----:B------:R-:W-:Y:S02]  /*0ee0*/  IADD3 R5, R5, 0x500, RZ ;  /* 0x0000050005057810 */ /* 0x000fe40007ffe0ff */
[----:B0-----:R-:W-:Y:S02]  /*0ef0*/  @!P6 FSEL R9, R29, RZ, P2 ;  /* 0x000000ff1d09e208 */ /* 0x001fe40001000000 */
[----:B------:R-:W-:Y:S02]  /*0f00*/  @!P6 FSEL R10, R30, RZ, P4 ;  /* 0x000000ff1e0ae208 */ /* 0x000fe40002000000 */
[----:B------:R-:W-:Y:S01]  /*0f10*/  @!P6 FSEL R8, R28, RZ, P3 ;  /* 0x000000ff1c08e208 */ /* 0x000fe20001800000 */
[----:B------:R-:W-:Y:S05]  /*0f20*/  @!P6 BRA `(.L_x_20082) ;  /* 0x000000200000e947 */ /* 0x000fea0003800000 */
[----:B-1---5:R-:W-:-:S04]  /*0f30*/  FMUL.FTZ R8, R24, c[0x0][0x1ec] ;  /* 0x00007b0018087a20 */ /* 0x022fc80000410000 */
[----:B------:R-:W-:Y:S02]  /*0f40*/  @P0 FADD.FTZ R8, R28, R8 ;  /* 0x000000081c080221 */ /* 0x000fe40000010000 */
.L_x_20082:
[----:B-1----:R-:W-:Y:S05]  /*0f50*/  BSYNC B0 ;  /* 0x0000000000007941 */ /* 0x002fea0003800000 */
.L_x_20081:
[----:B------:R-:W-:Y:S01]  /*0f60*/  BSSY B0, `(.L_x_20083) ;  /* 0x0000004000007945 */ /* 0x000fe20003800000 */
[----:B------:R-:W-:Y:S05]  /*0f70*/  @!P6 BRA `(.L_x_20084) ;  /* 0x000000200000e947 */ /* 0x000fea0003800000 */
[----:B-----5:R-:W-:-:S04]  /*0f80*/  FMUL.FTZ R9, R25, c[0x0][0x1ec] ;  /* 0x00007b0019097a20 */ /* 0x020fc80000410000 */
[----:B------:R-:W-:Y:S02]  /*0f90*/  @P0 FADD.FTZ R9, R29, R9 ;  /* 0x000000091d090221 */ /* 0x000fe40000010000 */
.L_x_20084:
[----:B------:R-:W-:Y:S05]  /*0fa0*/  BSYNC B0 ;  /* 0x0000000000007941 */ /* 0x000fea0003800000 */
.L_x_20083:
[----:B------:R-:W-:Y:S01]  /*0fb0*/  BSSY B0, `(.L_x_20085) ;  /* 0x0000004000007945 */ /* 0x000fe20003800000 */
[----:B------:R-:W-:Y:S05]  /*0fc0*/  @!P6 BRA `(.L_x_20086) ;  /* 0x000000200000e947 */ /* 0x000fea0003800000 */
[----:B-----5:R-:W-:-:S04]  /*0fd0*/  FMUL.FTZ R10, R26, c[0x0][0x1ec] ;  /* 0x00007b001a0a7a20 */ /* 0x020fc80000410000 */
[----:B------:R-:W-:Y:S02]  /*0fe0*/  @P0 FADD.FTZ R10, R30, R10 ;  /* 0x0000000a1e0a0221 */ /* 0x000fe40000010000 */
.L_x_20086:
[----:B------:R-:W-:Y:S05]  /*0ff0*/  BSYNC B0 ;  /* 0x0000000000007941 */ /* 0x000fea0003800000 */
.L_x_20085:
[----:B------:R-:W-:Y:S01]  /*1000*/  BSSY B0, `(.L_x_20087) ;  /* 0x0000006000007945 */ /* 0x000fe20003800000 */
[----:B------:R-:W-:Y:S01]  /*1010*/  IMAD.WIDE.U32 R6, R85, R91, c[0x0][0x188] ;  /* 0x0000620055067625 */ /* 0x000fe200078e005b */
[----:B------:R-:W-:Y:S01]  /*1020*/  @!P6 FSEL R11, R31, RZ, P1 ;  /* 0x000000ff1f0be208 */ /* 0x000fe20000800000 */
[----:B------:R-:W-:Y:S05]  /*1030*/  @!P6 BRA `(.L_x_20088) ;  /* 0x000000200000e947 */ /* 0x000fea0003800000 */
[----:B-----5:R-:W-:-:S04]  /*1040*/  FMUL.FTZ R11, R27, c[0x0][0x1ec] ;  /* 0x00007b001b0b7a20 */ /* 0x020fc80000410000 */
[----:B------:R-:W-:Y:S02]  /*1050*/  @P0 FADD.FTZ R11, R31, R11 ;  /* 0x0000000b1f0b0221 */ /* 0x000fe40000010000 */
.L_x_20088:
[----:B------:R-:W-:Y:S05]  /*1060*/  BSYNC B0 ;  /* 0x0000000000007941 */ /* 0x000fea0003800000 */
.L_x_20087:
[----:B------:R-:W-:Y:S01]  /*1070*/  @P5 IADD3 R86, R4, 0x500, RZ ;  /* 0x0000050004565810 */ /* 0x000fe20007ffe0ff */
[-C--:B------:R-:W-:Y:S01]  /*1080*/  @P0 IMAD.WIDE.U32 R88, R5, R91.reuse, c[0x0][0x180] ;  /* 0x0000600005580625 */ /* 0x080fe200078e005b */
[----:B------:R0:W-:Y:S03]  /*1090*/  STG.E.128 [R6.64], R8 ;  /* 0x0000000806007986 */ /* 0x0001e6000c101d04 */
[----:B------:R-:W-:Y:S01]  /*10a0*/  @P5 IMAD.WIDE.U32 R86, R86, R91, c[0x0][0x170] ;  /* 0x00005c0056565625 */ /* 0x000fe200078e005b */
[----:B------:R1:W2:Y:S04]  /*10b0*/  @P0 LDG.E.128 R28, [R88.64] ;  /* 0x00000004581c0981 */ /* 0x0002a8000c1e1d00 */
[----:B-----5:R0:W5:Y:S01]  /*10c0*/  @P5 LDG.E.128 R24, [R86.64] ;  /* 0x0000000456185981 */ /* 0x020162000c1e1d00 */
[----:B------:R-:W-:Y:S01]  /*10d0*/  @!P6 ISETP.NE.U32.AND P3, PT, RZ, c[0x0][0x180], PT ;  /* 0x00006000ff00ea0c */ /* 0x000fe20003f65070 */
[----:B------:R-:W-:Y:S01]  /*10e0*/  BSSY B0, `(.L_x_20089) ;  /* 0x000000d000007945 */ /* 0x000fe20003800000 */
[----:B------:R-:W-:-:S02]  /*10f0*/  @!P6 ISETP.NE.U32.AND P1, PT, RZ, c[0x0][0x180], PT ;  /* 0x00006000ff00ea0c */ /* 0x000fc40003f25070 */
[----:B------:R-:W-:Y:S01]  /*1100*/  @!P6 ISETP.NE.U32.AND P4, PT, RZ, c[0x0][0x180], PT ;  /* 0x00006000ff00ea0c */ /* 0x000fe20003f85070 */
[----:B-1----:R-:W-:Y:S01]  /*1110*/  IMAD.WIDE.U32 R88, R5, R91, c[0x0][0x188] ;  /* 0x0000620005587625 */ /* 0x002fe200078e005b */
[----:B------:R-:W-:Y:S02]  /*1120*/  @!P6 ISETP.NE.U32.AND P2, PT, RZ, c[0x0][0x180], PT ;  /* 0x00006000ff00ea0c */ /* 0x000fe40003f45070 */
[----:B------:R-:W-:Y:S02]  /*1130*/  @!P6 ISETP.NE.AND.EX P3, PT, RZ, c[0x0][0x184], PT, P3 ;  /* 0x00006100ff00ea0c */ /* 0x000fe40003f65330 */
[----:B------:R-:W-:Y:S02]  /*1140*/  @!P6 ISETP.NE.AND.EX P1, PT, RZ, c[0x0][0x184], PT, P1 ;  /* 0x00006100ff00ea0c */ /* 0x000fe40003f25310 */
[----:B------:R-:W-:Y:S02]  /*1150*/  @!P6 ISETP.NE.AND.EX P4, PT, RZ, c[0x0][0x184], PT, P4 ;  /* 0x00006100ff00ea0c */ /* 0x000fe40003f85340 */
[----:B------:R-:W-:-:S02]  /*1160*/  @!P6 ISETP.NE.AND.EX P2, PT, RZ, c[0x0][0x184], PT, P2 ;  /* 0x00006100ff00ea0c */ /* 0x000fc40003f45320 */
[----:B--2---:R-:W-:Y:S01]  /*1170*/  @!P6 FSEL R4, R28, RZ, P3 ;  /* 0x000000ff1c04e208 */ /* 0x004fe20001800000 */
[----:B------:R-:W-:Y:S05]  /*1180*/  @!P6 BRA `(.L_x_20090) ;  /* 0x000000200000e947 */ /* 0x000fea0003800000 */
[----:B0----5:R-:W-:-:S04]  /*1190*/  FMUL.FTZ R4, R24, c[0x0][0x1ec] ;  /* 0x00007b0018047a20 */ /* 0x021fc80000410000 */
[----:B------:R-:W-:Y:S02]  /*11a0*/  @P0 FADD.FTZ R4, R28, R4 ;  /* 0x000000041c040221 */ /* 0x000fe40000010000 */
.L_x_20090:
[----:B0-----:R-:W-:Y:S05]  /*11b0*/  BSYNC B0 ;  /* 0x0000000000007941 */ /* 0x001fea0003800000 */
.L_x_20089:
[----:B------:R-:W-:Y:S01]  /*11c0*/  BSSY B0, `(.L_x_20091) ;  /* 0x0000005000007945 */ /* 0x000fe20003800000 */
[----:B------:R-:W-:Y:S01]  /*11d0*/  @!P6 FSEL R5, R29, RZ, P1 ;  /* 0x000000ff1d05e208 */ /* 0x000fe20000800000 */
[----:B------:R-:W-:Y:S05]  /*11e0*/  @!P6 BRA `(.L_x_20092) ;  /* 0x000000200000e947 */ /* 0x000fea0003800000 */
[----:B-----5:R-:W-:-:S04]  /*11f0*/  FMUL.FTZ R5, R25, c[0x0][0x1ec] ;  /* 0x00007b0019057a20 */ /* 0x020fc80000410000 */
[----:B------:R-:W-:Y:S02]  /*1200*/  @P0 FADD.FTZ R5, R29, R5 ;  /* 0x000000051d050221 */ /* 0x000fe40000010000 */
.L_x_20092:
[----:B------:R-:W-:Y:S05]  /*1210*/  BSYNC B0 ;  /* 0x0000000000007941 */ /* 0x000fea0003800000 */
.L_x_20091:
[----:B------:R-:W-:Y:S01]  /*1220*/  BSSY B0, `(.L_x_20093) ;  /* 0x0000005000007945 */ /* 0x000fe20003800000 */
[----:B------:R-:W-:Y:S01]  /*1230*/  @!P6 FSEL R6, R30, RZ, P4 ;  /* 0x000000ff1e06e208 */ /* 0x000fe20002000000 */
[----:B------:R-:W-:Y:S05]  /*1240*/  @!P6 BRA `(.L_x_20094) ;  /* 0x000000200000e947 */ /* 0x000fea0003800000 */
[----:B-----5:R-:W-:-:S04]  /*1250*/  FMUL.FTZ R6, R26, c[0x0][0x1ec] ;  /* 0x00007b001a067a20 */ /* 0x020fc80000410000 */
[----:B------:R-:W-:Y:S02]  /*1260*/  @P0 FADD.FTZ R6, R30, R6 ;  /* 0x000000061e060221 */ /* 0x000fe40000010000 */
.L_x_20094:
[----:B------:R-:W-:Y:S05]  /*1270*/  BSYNC B0 ;  /* 0x0000000000007941 */ /* 0x000fea0003800000 */
.L_x_20093:
[----:B------:R-:W-:Y:S01]  /*1280*/  BSSY B0, `(.L_x_20095) ;  /* 0x0000005000007945 */ /* 0x000fe20003800000 */
[----:B------:R-:W-:Y:S01]  /*1290*/  @!P6 FSEL R7, R31, RZ, P2 ;  /* 0x000000ff1f07e208 */ /* 0x000fe20001000000 */
[----:B------:R-:W-:Y:S05]  /*12a0*/  @!P6 BRA `(.L_x_20096) ;  /* 0x000000200000e947 */ /* 0x000fea0003800000 */
[----:B-----5:R-:W-:-:S04]  /*12b0*/  FMUL.FTZ R7, R27, c[0x0][0x1ec] ;  /* 0x00007b001b077a20 */ /* 0x020fc80000410000 */
[----:B------:R-:W-:Y:S02]  /*12c0*/  @P0 FADD.FTZ R7, R31, R7 ;  /* 0x000000071f070221 */ /* 0x000fe40000010000 */
.L_x_20096:
[----:B------:R-:W-:Y:S05]  /*12d0*/  BSYNC B0 ;  /* 0x0000000000007941 */ /* 0x000fea0003800000 */
.L_x_20095:
[----:B------:R-:W-:Y:S01]  /*12e0*/  FADD.FTZ R86, RZ, R80 ;  /* 0x00000050ff567221 */ /* 0x000fe20000010000 */
[----:B------:R-:W-:Y:S01]  /*12f0*/  LOP3.LUT P1, RZ, R2, 0xff, RZ, 0xc0, !PT ;  /* 0x000000ff02ff7812 */ /* 0x000fe2000782c0ff */
[----:B------:R0:W-:Y:S01]  /*1300*/  STG.E.128 [R88.64], R4 ;  /* 0x0000000458007986 */ /* 0x0001e2000c101d04 */
[----:B------:R-:W-:Y:S01]  /*1310*/  LOP3.LUT P0, RZ, R0, 0x1f, RZ, 0xc0, !PT ;  /* 0x0000001f00ff7812 */ /* 0x000fe2000780c0ff */
[----:B------:R-:W-:-:S04]  /*1320*/  FADD.FTZ R85, R86, R81 ;  /* 0x0000005156557221 */ /* 0x000fc80000010000 */
[----:B------:R-:W-:-:S04]  /*1330*/  FADD.FTZ R86, R85, R82 ;  /* 0x0000005255567221 */ /* 0x000fc80000010000 */
[----:B------:R-:W-:-:S04]  /*1340*/  FADD.FTZ R85, R86, R83 ;  /* 0x0000005356557221 */ /* 0x000fc80000010000 */
[----:B------:R-:W-:-:S04]  /*1350*/  FADD.FTZ R86, R85, R20 ;  /* 0x0000001455567221 */ /* 0x000fc80000010000 */
[----:B------:R-:W-:Y:S01]  /*1360*/  FADD.FTZ R85, R86, R21 ;  /* 0x0000001556557221 */ /* 0x000fe20000010000 */
[----:B0-----:R-:W-:-:S03]  /*1370*/  SHF.R.S32.HI R88, RZ, 0x1f, R3 ;  /* 0x0000001fff587819 */ /* 0x001fc60000011403 */
        /* <DEDUP_REMOVED lines=23> */
.L_x_20103:
        /* <DEDUP_REMOVED lines=68> */
.L_x_20104:
        /* <DEDUP_REMOVED lines=13> */
[----:B------:R-:W-:-:S04]  /*1a00*/  @!P0 MOV R85, 0x300 ;  /* 0x0000030000558802 */ /* 0x000fc80000000f00 */
[----:B------:R-:W-:Y:S01]  /*1a10*/  I2F R94, R85 ;  /* 0x00000055005e7306 */ /* 0x000fe20000201400 */
[----:B------:R-:W0:Y:S04]  /*1a20*/  SHFL.DOWN PT, R90, R85, 0x4, 0x1f ;  /* 0x08801f00555a7f89 */ /* 0x000e2800000e0000 */
[----:B------:R-:W1:Y:S01]  /*1a30*/  @!P0 LDS.64 R86, [R92.X8] ;  /* 0x000000005c568984 */ /* 0x000e620000008a00 */
[----:B------:R-:W-:Y:S02]  /*1a40*/  LOP3.LUT P0, RZ, R89, 0x1f, R0, 0xf8, !PT ;  /* 0x0000001f59ff7812 */ /* 0x000fe4000780f800 */
[----:B0-----:R-:W-:Y:S02]  /*1a50*/  IADD3 R91, R90, R85, RZ ;  /* 0x000000555a5b7210 */ /* 0x001fe40007ffe0ff */
[----:B------:R-:W0:Y:S08]  /*1a60*/  I2F R90, R90 ;  /* 0x0000005a005a7306 */ /* 0x000e300000201400 */
[----:B------:R-:W2:Y:S01]  /*1a70*/  I2F R85, R91 ;  /* 0x0000005b00557306 */ /* 0x000ea20000201400 */
[----:B-1----:R-:W1:Y:S04]  /*1a80*/  SHFL.DOWN PT, R89, R86, 0x4, 0x1f ;  /* 0x08801f0056597f89 */ /* 0x002e6800000e0000 */
[----:B------:R-:W3:Y:S01]  /*1a90*/  SHFL.DOWN PT, R92, R87, 0x4, 0x1f ;  /* 0x08801f00575c7f89 */ /* 0x000ee200000e0000 */
[----:B-1----:R-:W-:-:S02]  /*1aa0*/  FADD.FTZ R93, -R89, R86 ;  /* 0x00000056595d7221 */ /* 0x002fc40000010100 */
[----:B0-----:R-:W-:Y:S02]  /*1ab0*/  FMUL.FTZ R89, R89, R90 ;  /* 0x0000005a59597220 */ /* 0x001fe40000410000 */
[----:B------:R-:W-:Y:S02]  /*1ac0*/  FMUL.FTZ R93, R93, R93 ;  /* 0x0000005d5d5d7220 */ /* 0x000fe40000410000 */
[----:B------:R-:W-:Y:S02]  /*1ad0*/  FFMA.FTZ R95, R94, R86, R89 ;  /* 0x000000565e5f7223 */ /* 0x000fe40000010059 */
[----:B--2---:R-:W0:Y:S01]  /*1ae0*/  MUFU.RCP R86, R85 ;  /* 0x0000005500567308 */ /* 0x004e220000001000 */
[----:B------:R-:W-:Y:S02]  /*1af0*/  FMUL.FTZ R93, R93, R94 ;  /* 0x0000005e5d5d7220 */ /* 0x000fe40000410000 */
[----:B---3--:R-:W-:Y:S02]  /*1b00*/  FADD.FTZ R89, R92, R87 ;  /* 0x000000575c597221 */ /* 0x008fe40000010000 */
[----:B------:R-:W-:-:S02]  /*1b10*/  FMUL.FTZ R93, R93, R90 ;  /* 0x0000005a5d5d7220 */ /* 0x000fc40000410000 */
[----:B------:R-:W1:Y:S02]  /*1b20*/  SHFL.DOWN PT, R90, R91, 0x2, 0x1f ;  /* 0x08401f005b5a7f89 */ /* 0x000e6400000e0000 */
[C---:B0-----:R-:W-:Y:S02]  /*1b30*/  FFMA.FTZ R89, R86.reuse, R93, R89 ;  /* 0x0000005d56597223 */ /* 0x041fe40000010059 */
[----:B------:R-:W-:-:S05]  /*1b40*/  FMUL.FTZ R86, R86, R95 ;  /* 0x0000005f56567220 */ /* 0x000fca0000410000 */
[----:B------:R-:W0:Y:S01]  /*1b50*/  SHFL.DOWN PT, R93, R86, 0x2, 0x1f ;  /* 0x08401f00565d7f89 */ /* 0x000e2200000e0000 */
[----:B-1----:R-:W-:Y:S02]  /*1b60*/  IADD3 R94, R91, R90, RZ ;  /* 0x0000005a5b5e7210 */ /* 0x002fe40007ffe0ff */
[----:B------:R-:W1:Y:S03]  /*1b70*/  I2F R90, R90 ;  /* 0x0000005a005a7306 */ /* 0x000e660000201400 */
[----:B------:R-:W-:Y:S01]  /*1b80*/  SHFL.DOWN PT, R91, R94, 0x1, 0x1f ;  /* 0x08201f005e5b7f89 */ /* 0x000fe200000e0000 */
[----:B0-----:R-:W-:Y:S02]  /*1b90*/  FADD.FTZ R92, R86, -R93 ;  /* 0x8000005d565c7221 */ /* 0x001fe40000010000 */
[----:B-1----:R-:W-:Y:S02]  /*1ba0*/  FMUL.FTZ R93, R93, R90 ;  /* 0x0000005a5d5d7220 */ /* 0x002fe40000410000 */
[----:B------:R-:W-:-:S02]  /*1bb0*/  FMUL.FTZ R92, R92, R92 ;  /* 0x0000005c5c5c7220 */ /* 0x000fc40000410000 */
[C---:B------:R-:W-:Y:S02]  /*1bc0*/  FFMA.FTZ R93, R85.reuse, R86, R93 ;  /* 0x00000056555d7223 */ /* 0x040fe4000001005d */
[----:B------:R-:W-:Y:S02]  /*1bd0*/  FMUL.FTZ R92, R85, R92 ;  /* 0x0000005c555c7220 */ /* 0x000fe40000410000 */
[----:B------:R-:W0:Y:S02]  /*1be0*/  I2F R85, R94 ;  /* 0x0000005e00557306 */ /* 0x000e240000201400 */
[----:B------:R-:W-:Y:S02]  /*1bf0*/  FMUL.FTZ R95, R92, R90 ;  /* 0x0000005a5c5f7220 */ /* 0x000fe40000410000 */
[----:B------:R-:W1:Y:S04]  /*1c00*/  SHFL.DOWN PT, R92, R89, 0x2, 0x1f ;  /* 0x08401f00595c7f89 */ /* 0x000e6800000e0000 */
[----:B0-----:R-:W0:Y:S01]  /*1c10*/  MUFU.RCP R86, R85 ;  /* 0x0000005500567308 */ /* 0x001e220000001000 */
[----:B-1----:R-:W-:Y:S01]  /*1c20*/  FADD.FTZ R87, R89, R92 ;  /* 0x0000005c59577221 */ /* 0x002fe20000010000 */
[----:B------:R-:W-:-:S06]  /*1c30*/  IADD3 R92, R94, R91, RZ ;  /* 0x0000005b5e5c7210 */ /* 0x000fcc0007ffe0ff */
[----:B------:R-:W1:Y:S01]  /*1c40*/  I2F R91, R91 ;  /* 0x0000005b005b7306 */ /* 0x000e620000201400 */
[C---:B0-----:R-:W-:Y:S02]  /*1c50*/  FFMA.FTZ R87, R86.reuse, R95, R87 ;  /* 0x0000005f56577223 */ /* 0x041fe40000010057 */
[----:B------:R-:W-:-:S05]  /*1c60*/  FMUL.FTZ R86, R86, R93 ;  /* 0x0000005d56567220 */ /* 0x000fca0000410000 */
[----:B------:R-:W0:Y:S01]  /*1c70*/  SHFL.DOWN PT, R93, R86, 0x1, 0x1f ;  /* 0x08201f00565d7f89 */ /* 0x000e2200000e0000 */
[----:B------:R-:W2:Y:S01]  /*1c80*/  I2F R92, R92 ;  /* 0x0000005c005c7306 */ /* 0x000ea20000201400 */
[----:B0-----:R-:W-:Y:S02]  /*1c90*/  FADD.FTZ R90, R86, -R93 ;  /* 0x8000005d565a7221 */ /* 0x001fe40000010000 */
[----:B-1----:R-:W-:Y:S02]  /*1ca0*/  FMUL.FTZ R93, R93, R91 ;  /* 0x0000005b5d5d7220 */ /* 0x002fe40000410000 */
[----:B------:R-:W-:Y:S02]  /*1cb0*/  FMUL.FTZ R90, R90, R90 ;  /* 0x0000005a5a5a7220 */ /* 0x000fe40000410000 */
[C---:B------:R-:W-:Y:S02]  /*1cc0*/  FFMA.FTZ R96, R85.reuse, R86, R93 ;  /* 0x0000005655607223 */ /* 0x040fe4000001005d */
[----:B------:R-:W-:-:S02]  /*1cd0*/  FMUL.FTZ R90, R85, R90 ;  /* 0x0000005a555a7220 */ /* 0x000fc40000410000 */
[----:B--2---:R0:W1:Y:S02]  /*1ce0*/  MUFU.RCP R85, R92 ;  /* 0x0000005c00557308 */ /* 0x0040640000001000 */
[----:B------:R-:W-:Y:S02]  /*1cf0*/  FMUL.FTZ R89, R90, R91 ;  /* 0x0000005b5a597220 */ /* 0x000fe40000410000 */
[----:B------:R-:W2:Y:S01]  /*1d00*/  SHFL.DOWN PT, R90, R87, 0x1, 0x1f ;  /* 0x08201f00575a7f89 */ /* 0x000ea200000e0000 */
[----:B0-----:R-:W-:-:S04]  /*1d10*/  @!P0 LEA R92, P2, R3, c[0x0][0x1a8], 0x2 ;  /* 0x00006a00035c8a11 */ /* 0x001fc800078410ff */
[----:B------:R-:W-:Y:S01]  /*1d20*/  @!P0 LEA.HI.X R93, R3, c[0x0][0x1ac], R88, 0x2, P2 ;  /* 0x00006b00035d8a11 */ /* 0x000fe200010f1458 */
[----:B-1----:R-:W-:-:S05]  /*1d30*/  FMUL.FTZ R96, R85, R96 ;  /* 0x0000006055607220 */ /* 0x002fca0000410000 */
[----:B------:R-:W0:Y:S01]  /*1d40*/  SHFL.IDX PT, R95, R96, RZ, 0x1f ;  /* 0x00001fff605f7589 */ /* 0x000e2200000e0000 */
[----:B--2---:R-:W-:-:S04]  /*1d50*/  FADD.FTZ R90, R87, R90 ;  /* 0x0000005a575a7221 */ /* 0x004fc80000010000 */
[----:B------:R-:W-:Y:S01]  /*1d60*/  FFMA.FTZ R89, R85, R89, R90 ;  /* 0x0000005955597223 */ /* 0x000fe2000001005a */
[C---:B------:R-:W-:Y:S02]  /*1d70*/  @!P0 LEA R90, P1, R3.reuse, c[0x0][0x1a0], 0x2 ;  /* 0x00006800035a8a11 */ /* 0x040fe400078210ff */
[----:B------:R-:W-:Y:S02]  /*1d80*/  MOV R85, c[0x0][0x1e0] ;  /* 0x0000780000557a02 */ /* 0x000fe40000000f00 */
[----:B------:R-:W1:Y:S01]  /*1d90*/  SHFL.IDX PT, R94, R89, RZ, 0x1f ;  /* 0x00001fff595e7589 */ /* 0x000e6200000e0000 */
[----:B------:R-:W-:Y:S02]  /*1da0*/  @!P0 LEA.HI.X R91, R3, c[0x0][0x1a4], R88, 0x2, P1 ;  /* 0x00006900035b8a11 */ /* 0x000fe400008f1458 */
[----:B------:R-:W-:Y:S01]  /*1db0*/  ISETP.NE.AND P1, PT, RZ, UR6, PT ;  /* 0x00000006ff007c0c */ /* 0x000fe2000bf25270 */
[----:B0-----:R-:W-:Y:S02]  /*1dc0*/  FMUL.FTZ R86, R95, R95 ;  /* 0x0000005f5f567220 */ /* 0x001fe40000410000 */
[----:B------:R0:W-:Y:S03]  /*1dd0*/  @!P0 STG.E [R90.64], R95 ;  /* 0x0000005f5a008986 */ /* 0x0001e6000c101904 */
[----:B------:R-:W-:Y:S01]  /*1de0*/  FSEL R86, R86, RZ, P1 ;  /* 0x000000ff56567208 */ /* 0x000fe20000800000 */
[----:B-1----:R-:W-:-:S04]  /*1df0*/  FFMA.FTZ R85, R94, R85, c[0x0][0x228] ;  /* 0x00008a005e557623 */ /* 0x002fc80000010055 */
[----:B------:R-:W-:-:S06]  /*1e00*/  FADD.FTZ R86, R85, R86 ;  /* 0x0000005655567221 */ /* 0x000fcc0000010000 */
[----:B------:R-:W1:Y:S02]  /*1e10*/  MUFU.RSQ R86, R86 ;  /* 0x0000005600567308 */ /* 0x000e640000001400 */
[----:B-1----:R0:W-:Y:S01]  /*1e20*/  @!P0 STG.E [R92.64], R86 ;  /* 0x000000565c008986 */ /* 0x0021e2000c101904 */
[----:B------:R-:W-:-:S13]  /*1e30*/  ISETP.GE.AND P0, PT, R84, 0x1, PT ;  /* 0x000000015400780c */ /* 0x000fda0003f06270 */
[----:B------:R-:W-:Y:S05]  /*1e40*/  @!P0 BRA `(.L_x_20100) ;  /* 0x0000061000008947 */ /* 0x000fea0003800000 */
[----:B0-----:R-:W-:Y:S02]  /*1e50*/  IADD3 R84, R84, -0x1, RZ ;  /* 0xffffffff54547810 */ /* 0x001fe40007ffe0ff */
[----:B------:R-:W-:-:S03]  /*1e60*/  FSEL R87, R95, RZ, !P1 ;  /* 0x000000ff5f577208 */ /* 0x000fc60004800000 */
[----:B------:R-:W-:Y:S02]  /*1e70*/  IMAD R84, R84, c[0x0][0x168], RZ ;  /* 0x00005a0054547a24 */ /* 0x000fe400078e02ff */
[C---:B------:R-:W-:Y:S02]  /*1e80*/  FADD.FTZ R89, -R87.reuse, R83 ;  /* 0x0000005357597221 */ /* 0x040fe40000010100 */
[C---:B------:R-:W-:Y:S01]  /*1e90*/  FADD.FTZ R81, -R87.reuse, R81 ;  /* 0x0000005157517221 */ /* 0x040fe20000010100 */
[----:B------:R-:W-:Y:S01]  /*1ea0*/  SHF.R.S32.HI R85, RZ, 0x1f, R84 ;  /* 0x0000001fff557819 */ /* 0x000fe20000011454 */
[----:B------:R-:W-:Y:S02]  /*1eb0*/  FADD.FTZ R83, -R87, R80 ;  /* 0x0000005057537221 */ /* 0x000fe40000010100 */
[----:B------:R-:W-:Y:S01]  /*1ec0*/  FMUL.FTZ R80, R86, R81 ;  /* 0x0000005156507220 */ /* 0x000fe20000410000 */
[----:B------:R-:W-:Y:S01]  /*1ed0*/  LEA.HI R84, R85, R84, RZ, 0x2 ;  /* 0x0000005455547211 */ /* 0x000fe200078f10ff */
[C---:B------:R-:W-:Y:S01]  /*1ee0*/  FADD.FTZ R91, -R87.reuse, R20 ;  /* 0x00000014575b7221 */ /* 0x040fe20000010100 */
[----:B------:R-:W-:Y:S01]  /*1ef0*/  LOP3.LUT R85, R0, 0xff, RZ, 0xc0, !PT ;  /* 0x000000ff00557812 */ /* 0x000fe200078ec0ff */
[----:B------:R-:W-:-:S02]  /*1f00*/  FADD.FTZ R21, -R87, R21 ;  /* 0x0000001557157221 */ /* 0x000fc40000010100 */
[C---:B------:R-:W-:Y:S01]  /*1f10*/  FADD.FTZ R93, -R87.reuse, R22 ;  /* 0x00000016575d7221 */ /* 0x040fe20000010100 */
[----:B------:R-:W-:Y:S01]  /*1f20*/  LEA.HI.SX32 R84, R84, R85, 0x1e ;  /* 0x0000005554547211 */ /* 0x000fe200078ff2ff */
[----:B------:R-:W-:Y:S02]  /*1f30*/  FADD.FTZ R85, -R87, R82 ;  /* 0x0000005257557221 */ /* 0x000fe40000010100 */
[C---:B------:R-:W-:Y:S02]  /*1f40*/  FMUL.FTZ R82, R86.reuse, R89 ;  /* 0x0000005956527220 */ /* 0x040fe40000410000 */
[C---:B------:R-:W-:Y:S01]  /*1f50*/  FMUL.FTZ R81, R86.reuse, R85 ;  /* 0x0000005556517220 */ /* 0x040fe20000410000 */
[----:B------:R-:W-:Y:S01]  /*1f60*/  MOV R85, 0x10 ;  /* 0x0000001000557802 */ /* 0x000fe20000000f00 */
[----:B------:R-:W-:Y:S02]  /*1f70*/  FMUL.FTZ R89, R86, R83 ;  /* 0x0000005356597220 */ /* 0x000fe40000410000 */
[----:B------:R-:W-:-:S02]  /*1f80*/  FFMA.FTZ R83, R55, R82, R79 ;  /* 0x0000005237537223 */ /* 0x000fc4000001004f */
[----:B------:R-:W-:Y:S02]  /*1f90*/  FFMA.FTZ R82, R54, R81, R78 ;  /* 0x0000005136527223 */ /* 0x000fe4000001004e */
[----:B------:R-:W-:Y:S02]  /*1fa0*/  FFMA.FTZ R81, R53, R80, R77 ;  /* 0x0000005035517223 */ /* 0x000fe4000001004d */
[----:B------:R-:W-:Y:S02]  /*1fb0*/  FFMA.FTZ R80, R52, R89, R76 ;  /* 0x0000005934507223 */ /* 0x000fe4000001004c */
[----:B------:R-:W-:Y:S02]  /*1fc0*/  FADD.FTZ R23, -R87, R23 ;  /* 0x0000001757177221 */ /* 0x000fe40000010100 */
[----:B------:R-:W-:-:S04]  /*1fd0*/  IMAD.WIDE.U32 R88, R84, R85, c[0x0][0x208] ;  /* 0x0000820054587625 */ /* 0x000fc800078e0055 */
[C---:B------:R-:W-:Y:S01]  /*1fe0*/  FADD.FTZ R95, -R87.reuse, R16 ;  /* 0x00000010575f7221 */ /* 0x040fe20000010100 */
[----:B------:R-:W-:Y:S01]  /*1ff0*/  IADD3 R16, R84, 0x100, RZ ;  /* 0x0000010054107810 */ /* 0x000fe20007ffe0ff */
[C---:B------:R-:W-:Y:S01]  /*2000*/  FADD.FTZ R17, -R87.reuse, R17 ;  /* 0x0000001157117221 */ /* 0x040fe20000010100 */
[----:B------:R0:W-:Y:S01]  /*2010*/  STG.E.128 [R88.64], R80 ;  /* 0x0000005058007986 */ /* 0x0001e2000c101d04 */
[C---:B------:R-:W-:Y:S02]  /*2020*/  FADD.FTZ R9, -R87.reuse, R9 ;  /* 0x0000000957097221 */ /* 0x040fe40000010100 */
[C---:B------:R-:W-:Y:S02]  /*2030*/  FADD.FTZ R11, -R87.reuse, R11 ;  /* 0x0000000b570b7221 */ /* 0x040fe40000010100 */
[C---:B------:R-:W-:Y:S02]  /*2040*/  FADD.FTZ R101, -R87.reuse, R4 ;  /* 0x0000000457657221 */ /* 0x040fe40000010100 */
[----:B------:R-:W-:-:S02]  /*2050*/  FADD.FTZ R103, -R87, R6 ;  /* 0x0000000657677221 */ /* 0x000fc40000010100 */
[C---:B------:R-:W-:Y:S02]  /*2060*/  FMUL.FTZ R91, R86.reuse, R91 ;  /* 0x0000005b565b7220 */ /* 0x040fe40000410000 */
[C---:B------:R-:W-:Y:S02]  /*2070*/  FMUL.FTZ R4, R86.reuse, R21 ;  /* 0x0000001556047220 */ /* 0x040fe40000410000 */
[C---:B------:R-:W-:Y:S02]  /*2080*/  FMUL.FTZ R93, R86.reuse, R93 ;  /* 0x0000005d565d7220 */ /* 0x040fe40000410000 */
[----:B------:R-:W-:Y:S02]  /*2090*/  FMUL.FTZ R6, R86, R23 ;  /* 0x0000001756067220 */ /* 0x000fe40000410000 */
[C---:B------:R-:W-:Y:S02]  /*20a0*/  FADD.FTZ R15, -R87.reuse, R15 ;  /* 0x0000000f570f7221 */ /* 0x040fe40000010100 */
[----:B------:R-:W-:-:S02]  /*20b0*/  FADD.FTZ R99, -R87, R12 ;  /* 0x0000000c57637221 */ /* 0x000fc40000010100 */
[C---:B0-----:R-:W-:Y:S02]  /*20c0*/  FADD.FTZ R83, -R87.reuse, R8 ;  /* 0x0000000857537221 */ /* 0x041fe40000010100 */
[C---:B------:R-:W-:Y:S02]  /*20d0*/  FADD.FTZ R89, -R87.reuse, R10 ;  /* 0x0000000a57597221 */ /* 0x040fe40000010100 */
[C---:B------:R-:W-:Y:S02]  /*20e0*/  FMUL.FTZ R12, R86.reuse, R17 ;  /* 0x00000011560c7220 */ /* 0x040fe40000410000 */
[C---:B------:R-:W-:Y:S02]  /*20f0*/  FMUL.FTZ R22, R86.reuse, R9 ;  /* 0x0000000956167220 */ /* 0x040fe40000410000 */
[----:B------:R-:W-:Y:S02]  /*2100*/  FMUL.FTZ R80, R86, R11 ;  /* 0x0000000b56507220 */ /* 0x000fe40000410000 */
[----:B------:R-:W-:-:S02]  /*2110*/  FADD.FTZ R5, -R87, R5 ;  /* 0x0000000557057221 */ /* 0x000fc40000010100 */
[----:B------:R-:W-:Y:S02]  /*2120*/  FFMA.FTZ R11, R51, R6, R75 ;  /* 0x00000006330b7223 */ /* 0x000fe4000001004b */
[----:B------:R-:W-:Y:S02]  /*2130*/  FFMA.FTZ R10, R50, R93, R74 ;  /* 0x0000005d320a7223 */ /* 0x000fe4000001004a */
[----:B------:R-:W-:Y:S02]  /*2140*/  FFMA.FTZ R9, R49, R4, R73 ;  /* 0x0000000431097223 */ /* 0x000fe40000010049 */
[----:B------:R-:W-:Y:S02]  /*2150*/  FFMA.FTZ R8, R48, R91, R72 ;  /* 0x0000005b30087223 */ /* 0x000fe40000010048 */
[----:B------:R-:W-:-:S04]  /*2160*/  IMAD.WIDE.U32 R16, R16, R85, c[0x0][0x208] ;  /* 0x0000820010107625 */ /* 0x000fc800078e0055 */
[C---:B------:R-:W-:Y:S01]  /*2170*/  FMUL.FTZ R20, R86.reuse, R15 ;  /* 0x0000000f56147220 */ /* 0x040fe20000410000 */
[----:B------:R0:W-:Y:S01]  /*2180*/  STG.E.128 [R16.64], R8 ;  /* 0x0000000810007986 */ /* 0x0001e2000c101d04 */
[C---:B------:R-:W-:Y:S02]  /*2190*/  FADD.FTZ R19, -R87.reuse, R19 ;  /* 0x0000001357137221 */ /* 0x040fe40000010100 */
[C---:B------:R-:W-:Y:S02]  /*21a0*/  FADD.FTZ R97, -R87.reuse, R18 ;  /* 0x0000001257617221 */ /* 0x040fe40000010100 */
[C---:B------:R-:W-:Y:S02]  /*21b0*/  FADD.FTZ R13, -R87.reuse, R13 ;  /* 0x0000000d570d7221 */ /* 0x040fe40000010100 */
[----:B------:R-:W-:Y:S02]  /*21c0*/  FADD.FTZ R81, -R87, R14 ;  /* 0x0000000e57517221 */ /* 0x000fe40000010100 */
[----:B------:R-:W-:-:S02]  /*21d0*/  FMUL.FTZ R82, R86, R5 ;  /* 0x0000000556527220 */ /* 0x000fc40000410000 */
[----:B------:R-:W-:Y:S01]  /*21e0*/  FFMA.FTZ R15, R43, R20, R67 ;  /* 0x000000142b0f7223 */ /* 0x000fe20000010043 */
[----:B------:R-:W-:Y:S01]  /*21f0*/  IADD3 R20, R84, 0x200, RZ ;  /* 0x0000020054147810 */ /* 0x000fe20007ffe0ff */
[----:B------:R-:W-:Y:S02]  /*2200*/  FADD.FTZ R7, -R87, R7 ;  /* 0x0000000757077221 */ /* 0x000fe40000010100 */
[C---:B------:R-:W-:Y:S02]  /*2210*/  FMUL.FTZ R14, R86.reuse, R19 ;  /* 0x00000013560e7220 */ /* 0x040fe40000410000 */
[----:B------:R-:W-:Y:S02]  /*2220*/  FMUL.FTZ R95, R86, R95 ;  /* 0x0000005f565f7220 */ /* 0x000fe40000410000 */
[----:B0-----:R-:W-:Y:S01]  /*2230*/  FFMA.FTZ R17, R37, R22, R61 ;  /* 0x0000001625117223 */ /* 0x001fe2000001003d */
[----:B------:R-:W-:Y:S01]  /*2240*/  IADD3 R22, R84, 0x300, RZ ;  /* 0x0000030054167810 */ /* 0x000fe20007ffe0ff */
[----:B------:R-:W-:-:S02]  /*2250*/  FMUL.FTZ R97, R86, R97 ;  /* 0x0000006156617220 */ /* 0x000fc40000410000 */
[----:B------:R-:W-:Y:S01]  /*2260*/  FFMA.FTZ R19, R39, R80, R63 ;  /* 0x0000005027137223 */ /* 0x000fe2000001003f */
[----:B------:R-:W-:Y:S01]  /*2270*/  IADD3 R80, R84, 0x400, RZ ;  /* 0x0000040054507810 */ /* 0x000fe20007ffe0ff */
[C---:B------:R-:W-:Y:S02]  /*2280*/  FMUL.FTZ R99, R86.reuse, R99 ;  /* 0x0000006356637220 */ /* 0x040fe40000410000 */
[C---:B------:R-:W-:Y:S02]  /*2290*/  FMUL.FTZ R18, R86.reuse, R13 ;  /* 0x0000000d56127220 */ /* 0x040fe40000410000 */
[----:B------:R-:W-:Y:S02]  /*22a0*/  FMUL.FTZ R81, R86, R81 ;  /* 0x0000005156517220 */ /* 0x000fe40000410000 */
[----:B------:R-:W-:Y:S01]  /*22b0*/  FFMA.FTZ R9, R33, R82, R57 ;  /* 0x0000005221097223 */ /* 0x000fe20000010039 */
[----:B------:R-:W-:Y:S01]  /*22c0*/  IADD3 R82, R84, 0x500, RZ ;  /* 0x0000050054527810 */ /* 0x000fe20007ffe0ff */
        /* <DEDUP_REMOVED lines=25> */
.L_x_20100:
[----:B0-----:R-:W-:Y:S05]  /*2460*/  BSYNC B0 ;  /* 0x0000000000007941 */ /* 0x001fea0003800000 */
.L_x_20099:
[----:B------:R-:W-:Y:S02]  /*2470*/  IADD3 R3, R3, c[0x0][0x160], RZ ;  /* 0x0000580003037a10 */ /* 0x000fe40007ffe0ff */
[----:B------:R-:W-:Y:S02]  /*2480*/  LOP3.LUT P1, RZ, R2, 0xff, RZ, 0xc0, !PT ;  /* 0x000000ff02ff7812 */ /* 0x000fe4000782c0ff */
[----:B------:R-:W-:Y:S02]  /*2490*/  ISETP.GE.AND P0, PT, R3, c[0x0][0x164], PT ;  /* 0x0000590003007a0c */ /* 0x000fe40003f06270 */
[----:B------:R-:W-:-:S11]  /*24a0*/  SEL R2, RZ, 0x1, P1 ;  /* 0x00000001ff027807 */ /* 0x000fd60000800000 */
[----:B-----5:R-:W-:Y:S01]  /*24b0*/  @P0 CALL.REL.NOINC `(.L_x_20101) ;  /* 0x0000001000000944 */ /* 0x020fe20003c00000 */
[----:B------:R-:W-:Y:S05]  /*24c0*/  BRA `(.L_x_20102) ;  /* 0xffffddd000007947 */ /* 0x000fea000383ffff */
.L_x_20101:
[----:B------:R-:W-:Y:S05]  /*24d0*/  EXIT ;  /* 0x000000000000794d */ /* 0x000fea0003800000 */
.L_x_20097:
[----:B------:R-:W-:Y:S01]  /*24e0*/  HFMA2.MMA R94, -RZ, RZ, 0, 5.9604644775390625e-08 ;  /* 0x00000001ff5e7435 */ /* 0x000fe200000001ff */
[----:B------:R-:W-:Y:S02]  /*24f0*/  MOV R87, 0x1f ;  /* 0x0000001f00577802 */ /* 0x000fe40000000f00 */
[----:B------:R-:W-:Y:S02]  /*2500*/  MOV R92, 0xffffffff ;  /* 0xffffffff005c7802 */ /* 0x000fe40000000f00 */
[----:B------:R-:W-:Y:S02]  /*2510*/  MOV R90, 0x2530 ;  /* 0x00002530005a7802 */ /* 0x000fe40000000f00 */
[----:B-----5:R-:W-:Y:S05]  /*2520*/  CALL.REL.NOINC `($__internal_147_$__cuda_sm70_shflsync_bfly_p) ;  /* 0x0000069000007944 */ /* 0x020fea0003c00000 */
[----:B-1----:R-:W-:Y:S01]  /*2530*/  MOV R86, R94 ;  /* 0x0000005e00567202 */ /* 0x002fe20000000f00 */
[----:B0-----:R-:W-:Y:S05]  /*2540*/  BRA `(.L_x_20103) ;  /* 0xffffefa000007947 */ /* 0x001fea000383ffff */
.L_x_20098:
[----:B------:R-:W-:Y:S01]  /*2550*/  HFMA2.MMA R94, -RZ, RZ, 0, 1.1920928955078125e-07 ;  /* 0x00000002ff5e7435 */ /* 0x000fe200000001ff */
[----:B------:R-:W-:Y:S02]  /*2560*/  MOV R87, 0x1f ;  /* 0x0000001f00577802 */ /* 0x000fe40000000f00 */
[----:B------:R-:W-:Y:S02]  /*2570*/  MOV R92, 0xffffffff ;  /* 0xffffffff005c7802 */ /* 0x000fe40000000f00 */
[----:B------:R-:W-:-:S02]  /*2580*/  MOV R90, 0x25a0 ;  /* 0x000025a0005a7802 */ /* 0x000fc40000000f00 */
[----:B-----5:R-:W-:Y:S05]  /*2590*/  CALL.REL.NOINC `($__internal_147_$__cuda_sm70_shflsync_bfly_p) ;  /* 0x0000062000007944 */ /* 0x020fea0003c00000 */
[----:B01----:R-:W-:Y:S01]  /*25a0*/  FADD.FTZ R89, R89, R94 ;  /* 0x0000005e59597221 */ /* 0x003fe20000010000 */
[----:B------:R-:W-:Y:S01]  /*25b0*/  HFMA2.MMA R94, -RZ, RZ, 0, 2.384185791015625e-07 ;  /* 0x00000004ff5e7435 */ /* 0x000fe200000001ff */
[----:B------:R-:W-:-:S02]  /*25c0*/  MOV R87, 0x1f ;  /* 0x0000001f00577802 */ /* 0x000fc40000000f00 */
[----:B------:R-:W-:Y:S02]  /*25d0*/  MOV R92, 0xffffffff ;  /* 0xffffffff005c7802 */ /* 0x000fe40000000f00 */
[----:B------:R-:W-:Y:S02]  /*25e0*/  MOV R90, 0x2600 ;  /* 0x00002600005a7802 */ /* 0x000fe40000000f00 */
[----:B------:R-:W-:Y:S05]  /*25f0*/  CALL.REL.NOINC `($__internal_147_$__cuda_sm70_shflsync_bfly_p) ;  /* 0x000005c000007944 */ /* 0x000fea0003c00000 */
[----:B01----:R-:W-:Y:S01]  /*2600*/  FADD.FTZ R89, R89, R94 ;  /* 0x0000005e59597221 */ /* 0x003fe20000010000 */
[----:B------:R-:W-:Y:S01]  /*2610*/  HFMA2.MMA R94, -RZ, RZ, 0, 4.76837158203125e-07 ;  /* 0x00000008ff5e7435 */ /* 0x000fe200000001ff */
[----:B------:R-:W-:Y:S02]  /*2620*/  MOV R87, 0x1f ;  /* 0x0000001f00577802 */ /* 0x000fe40000000f00 */
[----:B------:R-:W-:Y:S02]  /*2630*/  MOV R92, 0xffffffff ;  /* 0xffffffff005c7802 */ /* 0x000fe40000000f00 */
[----:B------:R-:W-:Y:S02]  /*2640*/  MOV R90, 0x2660 ;  /* 0x00002660005a7802 */ /* 0x000fe40000000f00 */
[----:B------:R-:W-:Y:S05]  /*2650*/  CALL.REL.NOINC `($__internal_147_$__cuda_sm70_shflsync_bfly_p) ;  /* 0x0000056000007944 */ /* 0x000fea0003c00000 */
[----:B01----:R-:W-:Y:S01]  /*2660*/  FADD.FTZ R89, R89, R94 ;  /* 0x0000005e59597221 */ /* 0x003fe20000010000 */
[----:B------:R-:W-:Y:S01]  /*2670*/  HFMA2.MMA R94, -RZ, RZ, 0, 9.5367431640625e-07 ;  /* 0x00000010ff5e7435 */ /* 0x000fe200000001ff */
[----:B------:R-:W-:-:S02]  /*2680*/  MOV R87, 0x1f ;  /* 0x0000001f00577802 */ /* 0x000fc40000000f00 */
[----:B------:R-:W-:Y:S02]  /*2690*/  MOV R92, 0xffffffff ;  /* 0xffffffff005c7802 */ /* 0x000fe40000000f00 */
[----:B------:R-:W-:Y:S02]  /*26a0*/  MOV R90, 0x26c0 ;  /* 0x000026c0005a7802 */ /* 0x000fe40000000f00 */
[----:B------:R-:W-:Y:S05]  /*26b0*/  CALL.REL.NOINC `($__internal_147_$__cuda_sm70_shflsync_bfly_p) ;  /* 0x0000050000007944 */ /* 0x000fea0003c00000 */
        /* <DEDUP_REMOVED lines=54> */
[----:B------:R-:W-:Y:S05]  /*2a20*/  CALL.REL.NOINC `($__internal_147_$__cuda_sm70_shflsync_bfly_p) ;  /* 0x0000019000007944 */ /* 0x000fea0003c00000 */
[----:B01----:R-:W-:Y:S01]  /*2a30*/  FADD.FTZ R89, R89, R94 ;  /* 0x0000005e59597221 */ /* 0x003fe20000010000 */
[----:B------:R-:W-:Y:S01]  /*2a40*/  HFMA2.MMA R94, -RZ, RZ, 0, 1.1920928955078125e-07 ;  /* 0x00000002ff5e7435 */ /* 0x000fe200000001ff */
[----:B------:R-:W-:Y:S02]  /*2a50*/  MOV R87, 0x1f ;  /* 0x0000001f00577802 */ /* 0x000fe40000000f00 */
[----:B------:R-:W-:Y:S02]  /*2a60*/  MOV R92, 0xffffffff ;  /* 0xffffffff005c7802 */ /* 0x000fe40000000f00 */
[----:B------:R-:W-:Y:S02]  /*2a70*/  MOV R90, 0x2a90 ;  /* 0x00002a90005a7802 */ /* 0x000fe40000000f00 */
[----:B------:R-:W-:Y:S05]  /*2a80*/  CALL.REL.NOINC `($__internal_147_$__cuda_sm70_shflsync_bfly_p) ;  /* 0x0000013000007944 */ /* 0x000fea0003c00000 */
        /* <DEDUP_REMOVED lines=18> */
[----:B01----:R-:W-:Y:S05]  /*2bb0*/  BRA `(.L_x_20104) ;  /* 0xffffed7000007947 */ /* 0x003fea000383ffff */
        .weak           $__internal_147_$__cuda_sm70_shflsync_bfly_p
        .type           $__internal_147_$__cuda_sm70_shflsync_bfly_p,@function
        .size           $__internal_147_$__cuda_sm70_shflsync_bfly_p,(.L_x_22235 - $__internal_147_$__cuda_sm70_shflsync_bfly_p)
$__internal_147_$__cuda_sm70_shflsync_bfly_p:
[----:B------:R-:W-:Y:S01]  /*2bc0*/  HFMA2.MMA R91, -RZ, RZ, 0, 0 ;  /* 0x00000000ff5b7435 */ /* 0x000fe200000001ff */
[----:B------:R-:W-:Y:S04]  /*2bd0*/  WARPSYNC R92 ;  /* 0x0000005c00007348 */ /* 0x000fe80003800000 */
[----:B------:R0:W1:Y:S01]  /*2be0*/  SHFL.BFLY PT, R94, R89, R94, R87 ;  /* 0x0c00005e595e7389 */ /* 0x00006200000e0057 */
[----:B------:R-:W-:Y:S05]  /*2bf0*/  RET.REL.NODEC R90 `(_ZN10layer_norm13ln_fwd_kernelINS_13Kernel_traitsIfffffjLj6144ELj1ELj1ELj8ELj16ENS_18Kernel_traits_baseILj6144EfffffjLj256EEEEELb0ELb0ELb1ELb1EEEvNS_9FwdParamsE) ;  /* 0xffffd4005a007950 */ /* 0x000fea0003c3ffff */
.L_x_20105:
        /* <DEDUP_REMOVED lines=16> */
.L_x_22235:


//--------------------- .text._ZN10layer_norm13ln_fwd_kernelINS_13Kernel_traitsIfffffjLj6144ELj1ELj1ELj8ELj16ENS_18Kernel_traits_baseILj6144EfffffjLj256EEEEELb0ELb1ELb0ELb0EEEvNS_9FwdParamsE --------------------------
	.section	.text._ZN10layer_norm13ln_fwd_kernelINS_13Kernel_traitsIfffffjLj6144ELj1ELj1ELj8ELj16ENS_18Kernel_traits_baseILj6144EfffffjLj256EEEEELb0ELb1ELb0ELb0EEEvNS_9FwdParamsE,"ax",@progbits
	.sectioninfo	@"SHI_REGISTERS=124"
	.align	128
        .global         _ZN10layer_norm13ln_fwd_kernelINS_13Kernel_traitsIfffffjLj6144ELj1ELj1ELj8ELj16ENS_18Kernel_traits_baseILj6144EfffffjLj256EEEEELb0ELb1ELb0ELb0EEEvNS_9FwdParamsE
        .type           _ZN10layer_norm13ln_fwd_kernelINS_13Kernel_traitsIfffffjLj6144ELj1ELj1ELj8ELj16ENS_18Kernel_traits_baseILj6144EfffffjLj256EEEEELb0ELb1ELb0ELb0EEEvNS_9FwdParamsE,@function
        .size           _ZN10layer_norm13ln_fwd_kernelINS_13Kernel_traitsIfffffjLj6144ELj1ELj1ELj8ELj16ENS_18Kernel_traits_baseILj6144EfffffjLj256EEEEELb0ELb1ELb0ELb0EEEvNS_9FwdParamsE,(.L_x_22236 - _ZN10layer_norm13ln_fwd_kernelINS_13Kernel_traitsIfffffjLj6144ELj1ELj1ELj8ELj16ENS_18Kernel_traits_baseILj6144EfffffjLj256EEEEELb0ELb1ELb0ELb0EEEvNS_9FwdParamsE)
        .other          _ZN10layer_norm13ln_fwd_kernelINS_13Kernel_traitsIfffffjLj6144ELj1ELj1ELj8ELj16ENS_18Kernel_traits_baseILj6144EfffffjLj256EEEEELb0ELb1ELb0ELb0EEEvNS_9FwdParamsE,@"STO_CUDA_ENTRY STV_DEFAULT"
_ZN10layer_norm13ln_fwd_kernelINS_13Kernel_traitsIfffffjLj6144ELj1ELj1ELj8ELj16ENS_18Kernel_traits_baseILj6144EfffffjLj256EEEEELb0ELb1ELb0ELb0EEEvNS_9FwdParamsE:
.text._ZN10layer_norm13ln_fwd_kernelINS_13Kernel_traitsIfffffjLj6144ELj1ELj1ELj8ELj16ENS_18Kernel_traits_baseILj6144EfffffjLj256EEEEELb0ELb1ELb0ELb0EEEvNS_9FwdParamsE:
        /* <DEDUP_REMOVED lines=28> */
[C---:B------:R-:W-:Y:S02]  /*01c0*/  @P1 LEA.HI.X R3, R72.reuse, c[0x0][0x21c], RZ, 0x4, P2 ;  /* 0x0000870048031a11 */ /* 0x040fe400010f24ff */
[----:B------:R-:W-:-:S03]  /*01d0*/  LEA R16, P2, R72, c[0x0][0x1c8], 0x4 ;  /* 0x0000720048107a11 */ /* 0x000fc600078420ff */
[----:B------:R0:W5:Y:S01]  /*01e0*/  @P1 LDG.E.128 R8, [R2.64] ;  /* 0x0000000402081981 */ /* 0x000162000c1e1d00 */
[----:B------:R-:W-:-:S06]  /*01f0*/  LEA.HI.X R17, R72, c[0x0][0x1cc], RZ, 0x4, P2 ;  /* 0x0000730048117a11 */ /* 0x000fcc00010f24ff */
[----:B------:R-:W5:Y:S01]  /*0200*/  LDG.E.128 R16, [R16.64] ;  /* 0x0000000410107981 */ /* 0x000f62000c1e1d00 */
[----:B------:R-:W-:-:S03]  /*0210*/  LOP3.LUT R72, R72, 0x100, RZ, 0xfc, !PT ;  /* 0x0000010048487812 */ /* 0x000fc600078efcff */
.L_x_20107:
[----:B------:R-:W-:Y:S05]  /*0220*/  BSYNC B0 ;  /* 0x0000000000007941 */ /* 0x000fea0003800000 */
.L_x_20106:
        /* <DEDUP_REMOVED lines=10> */
[C---:B------:R-:W-:Y:S02]  /*02d0*/  @P1 LEA.HI.X R3, R72.reuse, c[0x0][0x21c], RZ, 0x4, P2 ;  /* 0x0000870048031a11 */ /* 0x040fe400010f24ff */
[----:B------:R-:W-:-:S03]  /*02e0*/  LEA R28, P2, R72, c[0x0][0x1c8], 0x4 ;  /* 0x00007200481c7a11 */ /* 0x000fc600078420ff */
[----:B------:R0:W5:Y:S01]  /*02f0*/  @P1 LDG.E.128 R20, [R2.64] ;  /* 0x0000000402141981 */ /* 0x000162000c1e1d00 */
[----:B------:R-:W-:-:S06]  /*0300*/  LEA.HI.X R29, R72, c[0x0][0x1cc], RZ, 0x4, P2 ;  /* 0x00007300481d7a11 */ /* 0x000fcc00010f24ff */
[----:B------:R-:W5:Y:S01]  /*0310*/  LDG.E.128 R28, [R28.64] ;  /* 0x000000041c1c7981 */ /* 0x000f62000c1e1d00 */
[----:B------:R-:W-:-:S03]  /*0320*/  IADD3 R72, R72, 0x100, RZ ;  /* 0x0000010048487810 */ /* 0x000fc60007ffe0ff */
.L_x_20109:
[----:B------:R-:W-:Y:S05]  /*0330*/  BSYNC B0 ;  /* 0x0000000000007941 */ /* 0x000fea0003800000 */
.L_x_20108:
        /* <DEDUP_REMOVED lines=10> */
[C---:B------:R-:W-:Y:S02]  /*03e0*/  @P1 LEA.HI.X R3, R72.reuse, c[0x0][0x21c], RZ, 0x4, P2 ;  /* 0x0000870048031a11 */ /* 0x040fe400010f24ff */
[----:B------:R-:W-:-:S03]  /*03f0*/  LEA R40, P2, R72, c[0x0][0x1c8], 0x4 ;  /* 0x0000720048287a11 */ /* 0x000fc600078420ff */
[----:B------:R0:W5:Y:S01]  /*0400*/  @P1 LDG.E.128 R32, [R2.64] ;  /* 0x0000000402201981 */ /* 0x000162000c1e1d00 */
[----:B------:R-:W-:-:S06]  /*0410*/  LEA.HI.X R41, R72, c[0x0][0x1cc], RZ, 0x4, P2 ;  /* 0x0000730048297a11 */ /* 0x000fcc00010f24ff */
[----:B------:R-:W5:Y:S01]  /*0420*/  LDG.E.128 R40, [R40.64] ;  /* 0x0000000428287981 */ /* 0x000f62000c1e1d00 */
[----:B------:R-:W-:-:S03]  /*0430*/  IADD3 R72, R72, 0x100, RZ ;  /* 0x0000010048487810 */ /* 0x000fc60007ffe0ff */
.L_x_20111:
[----:B------:R-:W-:Y:S05]  /*0440*/  BSYNC B0 ;  /* 0x0000000000007941 */ /* 0x000fea0003800000 */
.L_x_20110:
        /* <DEDUP_REMOVED lines=16> */
.L_x_20113:
[----:B------:R-:W-:Y:S05]  /*0550*/  BSYNC B0 ;  /* 0x0000000000007941 */ /* 0x000fea0003800000 */
.L_x_20112:
        /* <DEDUP_REMOVED lines=16> */
.L_x_20115:
[----:B------:R-:W-:Y:S05]  /*0660*/  BSYNC B0 ;  /* 0x0000000000007941 */ /* 0x000fea0003800000 */
.L_x_20114:
[----:B------:R-:W-:Y:S01]  /*0670*/  ISETP.GE.U32.AND P1, PT, R6, 0x600, PT ;  /* 0x000006000600780c */ /* 0x000fe20003f26070 */
[----:B------:R-:W-:-:S12]  /*0680*/  BSSY B0, `(.L_x_20116) ;  /* 0x000000f000007945 */ /* 0x000fd80003800000 */
[----:B------:R-:W-:Y:S05]  /*0690*/  @!P1 BRA `(.L_x_20117) ;  /* 0x000000d000009947 */ /* 0x000fea0003800000 */
[C---:B------:R-:W-:Y:S01]  /*06a0*/  LEA R76, P2, R72.reuse, c[0x0][0x1c8], 0x4 ;  /* 0x00007200484c7a11 */ /* 0x040fe200078420ff */
[----:B------:R-:W-:Y:S01]  /*06b0*/  CS2R R70, SRZ ;  /* 0x0000000000467805 */ /* 0x000fe2000001ff00 */
[----:B------:R-:W-:Y:S01]  /*06c0*/  MOV R73, 0x10 ;  /* 0x0000001000497802 */ /* 0x000fe20000000f00 */
[----:B------:R-:W-:Y:S01]  /*06d0*/  CS2R R68, SRZ ;  /* 0x0000000000447805 */ /* 0x000fe2000001ff00 */
[----:B------:R-:W-:Y:S02]  /*06e0*/  LEA.HI.X R77, R72, c[0x0][0x1cc], RZ, 0x4, P2 ;  /* 0x00007300484d7a11 */ /* 0x000fe400010f24ff */
[----:B------:R-:W-:-:S04]  /*06f0*/  ISETP.NE.U32.AND P2, PT, RZ, c[0x0][0x218], PT ;  /* 0x00008600ff007a0c */ /* 0x000fc80003f45070 */
[----:B------:R-:W-:Y:S01]  /*0700*/  ISETP.NE.AND.EX P2, PT, RZ, c[0x0][0x21c], PT, P2 ;  /* 0x00008700ff007a0c */ /* 0x000fe20003f45320 */
[----:B------:R-:W5:-:S12]  /*0710*/  LDG.E.128 R76, [R76.64] ;  /* 0x000000044c4c7981 */ /* 0x000f58000c1e1d00 */
[----:B0-----:R-:W-:-:S04]  /*0720*/  @P2 LEA R2, P3, R72, c[0x0][0x218], 0x4 ;  /* 0x0000860048022a11 */ /* 0x001fc800078620ff */
[C---:B------:R-:W-:Y:S01]  /*0730*/  @P2 LEA.HI.X R3, R72.reuse, c[0x0][0x21c], RZ, 0x4, P3 ;  /* 0x0000870048032a11 */ /* 0x040fe200018f24ff */
[----:B------:R-:W-:-:S04]  /*0740*/  IMAD.WIDE.U32 R72, R72, R73, c[0x0][0x1b0] ;  /* 0x00006c0048487625 */ /* 0x000fc800078e0049 */
[----:B------:R0:W5:Y:S04]  /*0750*/  @P2 LDG.E.128 R68, [R2.64] ;  /* 0x0000000402442981 */ /* 0x000168000c1e1d00 */
[----:B------:R-:W5:Y:S02]  /*0760*/  LDG.E.128 R72, [R72.64] ;  /* 0x0000000448487981 */ /* 0x000f64000c1e1d00 */
.L_x_20117:
[----:B------:R-:W-:Y:S05]  /*0770*/  BSYNC B0 ;  /* 0x0000000000007941 */ /* 0x000fea0003800000 */
.L_x_20116:
        /* <DEDUP_REMOVED lines=12> */
[----:B------:R-:W-:-:S04]  /*0840*/  IMNMX R3, RZ, R3, !PT ;  /* 0x00000003ff037217 */ /* 0x000fc80007800200 */
        /* <DEDUP_REMOVED lines=13> */
.L_x_20145:
[----:B------:R-:W-:Y:S02]  /*0920*/  ISETP.NE.U32.AND P2, PT, RZ, c[0x0][0x1c0], PT ;  /* 0x00007000ff007a0c */ /* 0x000fe40003f45070 */
[----:B------:R-:W-:-:S02]  /*0930*/  MOV R108, 0x3f800000 ;  /* 0x3f800000006c7802 */ /* 0x000fc40000000f00 */
[----:B------:R-:W-:-:S13]  /*0940*/  ISETP.NE.AND.EX P2, PT, RZ, c[0x0][0x1c4], PT, P2 ;  /* 0x00007100ff007a0c */ /* 0x000fda0003f45320 */
[----:B------:R-:W-:-:S05]  /*0950*/  @P2 MOV R110, 0x4 ;  /* 0x00000004006e2802 */ /* 0x000fca0000000f00 */
[----:B------:R-:W-:-:S05]  /*0960*/  @P2 IMAD.WIDE R110, R5, R110, c[0x0][0x1c0] ;  /* 0x00007000056e2625 */ /* 0x000fca00078e026e */
[----:B-----5:R2:W5:Y:S01]  /*0970*/  @P2 LDG.E R108, [R110.64] ;  /* 0x000000046e6c2981 */ /* 0x020562000c1e1900 */
[----:B0-----:R-:W-:Y:S01]  /*0980*/  IMAD R7, R5, c[0x0][0x168], RZ ;  /* 0x00005a0005077a24 */ /* 0x001fe200078e02ff */
[----:B------:R-:W-:Y:S01]  /*0990*/  LOP3.LUT R114, R0, 0xff, RZ, 0xc0, !PT ;  /* 0x000000ff00727812 */ /* 0x000fe200078ec0ff */
[----:B------:R-:W-:Y:S03]  /*09a0*/  BSSY B0, `(.L_x_20118) ;  /* 0x0000020000007945 */ /* 0x000fe60003800000 */
[----:B------:R-:W-:-:S04]  /*09b0*/  SHF.R.S32.HI R112, RZ, 0x1f, R7 ;  /* 0x0000001fff707819 */ /* 0x000fc80000011407 */
[----:B------:R-:W-:-:S04]  /*09c0*/  LEA.HI R7, R112, R7, RZ, 0x2 ;  /* 0x0000000770077211 */ /* 0x000fc800078f10ff */
[----:B------:R-:W-:-:S04]  /*09d0*/  LEA.HI.SX32 R7, R7, R114, 0x1e ;  /* 0x0000007207077211 */ /* 0x000fc800078ff2ff */
[----:B------:R-:W-:Y:S01]  /*09e0*/  MOV R109, R7 ;  /* 0x00000007006d7202 */ /* 0x000fe20000000f00 */
[----:B------:R-:W-:Y:S05]  /*09f0*/  @!P0 BRA `(.L_x_20119) ;  /* 0x000001a000008947 */ /* 0x000fea0003800000 */
[----:B--2---:R-:W-:Y:S01]  /*0a00*/  ISETP.NE.U32.AND P2, PT, RZ, c[0x0][0x180], PT ;  /* 0x00006000ff007a0c */ /* 0x004fe20003f45070 */
        /* <DEDUP_REMOVED lines=25> */
.L_x_20119:
[----:B--2---:R-:W-:Y:S05]  /*0ba0*/  BSYNC B0 ;  /* 0x0000000000007941 */ /* 0x004fea0003800000 */
.L_x_20118:
[----:B------:R-:W-:Y:S01]  /*0bb0*/  ISETP.GE.U32.AND P2, PT, R6, 0x200, PT ;  /* 0x000002000600780c */ /* 0x000fe20003f46070 */
[----:B------:R-:W-:-:S12]  /*0bc0*/  BSSY B0, `(.L_x_20120) ;  /* 0x000001c000007945 */ /* 0x000fd80003800000 */
[----:B------:R-:W-:Y:S05]  /*0bd0*/  @!P2 BRA `(.L_x_20121) ;  /* 0x000001a00000a947 */ /* 0x000fea0003800000 */
[----:B------:R-:W-:Y:S02]  /*0be0*/  ISETP.NE.U32.AND P2, PT, RZ, c[0x0][0x180], PT ;  /* 0x00006000ff007a0c */ /* 0x000fe40003f45070 */
[----:B0-----:R-:W-:Y:S02]  /*0bf0*/  MOV R110, 0x10 ;  /* 0x00000010006e7802 */ /* 0x001fe40000000f00 */
        /* <DEDUP_REMOVED lines=24> */
.L_x_20121:
[----:B------:R-:W-:Y:S05]  /*0d80*/  BSYNC B0 ;  /* 0x0000000000007941 */ /* 0x000fea0003800000 */
.L_x_20120:
        /* <DEDUP_REMOVED lines=29> */
.L_x_20123:
[----:B------:R-:W-:Y:S05]  /*0f60*/  BSYNC B0 ;  /* 0x0000000000007941 */ /* 0x000fea0003800000 */
.L_x_20122:
        /* <DEDUP_REMOVED lines=29> */
.L_x_20125:
[----:B------:R-:W-:Y:S05]  /*1140*/  BSYNC B0 ;  /* 0x0000000000007941 */ /* 0x000fea0003800000 */
.L_x_20124:
        /* <DEDUP_REMOVED lines=29> */
.L_x_20127:
[----:B------:R-:W-:Y:S05]  /*1320*/  BSYNC B0 ;  /* 0x0000000000007941 */ /* 0x000fea0003800000 */
.L_x_20126:
[----:B------:R-:W-:Y:S01]  /*1330*/  BSSY B0, `(.L_x_20128) ;  /* 0x000001b000007945 */ /* 0x000fe20003800000 */
        /* <DEDUP_REMOVED lines=26> */
.L_x_20129:
[----:B------:R-:W-:Y:S05]  /*14e0*/  BSYNC B0 ;  /* 0x0000000000007941 */ /* 0x000fea0003800000 */
.L_x_20128:
        /* <DEDUP_REMOVED lines=36> */
.L_x_20146:
        /* <DEDUP_REMOVED lines=69> */
.L_x_20147:
        /* <DEDUP_REMOVED lines=27> */
[----:B------:R-:W-:Y:S01]  /*1d30*/  I2F R112, R112 ;  /* 0x0000007000707306 */ /* 0x000fe20000201400 */
[----:B--2---:R-:W-:-:S02]  /*1d40*/  FMUL.FTZ R121, R117, R119 ;  /* 0x0000007775797220 */ /* 0x004fc40000410000 */
[----:B------:R-:W-:Y:S02]  /*1d50*/  FADD.FTZ R117, -R117, R108 ;  /* 0x0000006c75757221 */ /* 0x000fe40000010100 */
[----:B------:R-:W-:Y:S02]  /*1d60*/  FFMA.FTZ R120, R118, R108, R121 ;  /* 0x0000006c76787223 */ /* 0x000fe40000010079 */
[----:B------:R-:W-:Y:S02]  /*1d70*/  FMUL.FTZ R117, R117, R117 ;  /* 0x0000007575757220 */ /* 0x000fe40000410000 */
[----:B0-----:R-:W-:Y:S02]  /*1d80*/  FADD.FTZ R114, R114, R109 ;  /* 0x0000006d72727221 */ /* 0x001fe40000010000 */
        /* <DEDUP_REMOVED lines=17> */
[----:B------:R-:W-:Y:S02]  /*1ea0*/  FMUL.FTZ R121, R121, R112 ;  /* 0x0000007079797220 */ /* 0x000fe40000410000 */
[----:B---3--:R-:W-:Y:S01]  /*1eb0*/  FADD.FTZ R108, R116, R119 ;  /* 0x00000077746c7221 */ /* 0x008fe20000010000 */
        /* <DEDUP_REMOVED lines=8> */
[----:B------:R-:W-:-:S04]  /*1f40*/  FMUL.FTZ R116, R115, R115 ;  /* 0x0000007373747220 */ /* 0x000fc80000410000 */
[----:B------:R-:W-:Y:S02]  /*1f50*/  FMUL.FTZ R116, R109, R116 ;  /* 0x000000746d747220 */ /* 0x000fe40000410000 */
[----:B-1----:R-:W-:Y:S02]  /*1f60*/  FMUL.FTZ R113, R112, R113 ;  /* 0x0000007170717220 */ /* 0x002fe40000410000 */
[----:B--2---:R-:W-:Y:S02]  /*1f70*/  FADD.FTZ R109, R121, R108 ;  /* 0x0000006c796d7221 */ /* 0x004fe40000010000 */
[----:B------:R-:W-:Y:S01]  /*1f80*/  FMUL.FTZ R116, R116, R114 ;  /* 0x0000007274747220 */ /* 0x000fe20000410000 */
[----:B------:R-:W0:Y:S01]  /*1f90*/  SHFL.IDX PT, R108, R113, RZ, 0x1f ;  /* 0x00001fff716c7589 */ /* 0x000e2200000e0000 */
[----:B------:R-:W-:Y:S02]  /*1fa0*/  MOV R114, c[0x0][0x1e0] ;  /* 0x0000780000727a02 */ /* 0x000fe40000000f00 */
[----:B------:R-:W-:-:S06]  /*1fb0*/  FFMA.FTZ R109, R112, R116, R109 ;  /* 0x00000074706d7223 */ /* 0x000fcc000001006d */
[----:B------:R-:W1:Y:S01]  /*1fc0*/  SHFL.IDX PT, R109, R109, RZ, 0x1f ;  /* 0x00001fff6d6d7589 */ /* 0x000e6200000e0000 */
[C---:B0-----:R-:W-:Y:S01]  /*1fd0*/  FMUL.FTZ R110, R108.reuse, R108 ;  /* 0x0000006c6c6e7220 */ /* 0x041fe20000410000 */
[----:B------:R-:W-:-:S04]  /*1fe0*/  FSEL R112, R108, RZ, !P2 ;  /* 0x000000ff6c707208 */ /* 0x000fc80005000000 */
[----:B------:R-:W-:Y:S02]  /*1ff0*/  FSEL R115, R110, RZ, P2 ;  /* 0x000000ff6e737208 */ /* 0x000fe40001000000 */
[----:B------:R-:W-:Y:S01]  /*2000*/  LOP3.LUT P2, RZ, R111, 0x1f, R0, 0xf8, !PT ;  /* 0x0000001f6fff7812 */ /* 0x000fe2000784f800 */
[----:B-1----:R-:W-:-:S04]  /*2010*/  FFMA.FTZ R110, R109, R114, c[0x0][0x228] ;  /* 0x00008a006d6e7623 */ /* 0x002fc80000010072 */
[----:B------:R-:W-:-:S04]  /*2020*/  FADD.FTZ R116, R110, R115 ;  /* 0x000000736e747221 */ /* 0x000fc80000010000 */
        /* <DEDUP_REMOVED lines=24> */
.L_x_20133:
[----:B------:R-:W-:Y:S05]  /*21b0*/  BSYNC B0 ;  /* 0x0000000000007941 */ /* 0x000fea0003800000 */
.L_x_20132:
[----:B------:R-:W-:Y:S01]  /*21c0*/  ISETP.GE.U32.AND P2, PT, R6, 0x200, PT ;  /* 0x000002000600780c */ /* 0x000fe20003f46070 */
[----:B------:R-:W-:-:S12]  /*21d0*/  BSSY B0, `(.L_x_20134) ;  /* 0x0000012000007945 */ /* 0x000fd80003800000 */
[----:B------:R-:W-:Y:S05]  /*21e0*/  @!P2 BRA `(.L_x_20135) ;  /* 0x000001000000a947 */ /* 0x000fea0003800000 */
[--C-:B01----:R-:W-:Y:S02]  /*21f0*/  FADD.FTZ R114, R90, -R112.reuse ;  /* 0x800000705a727221 */ /* 0x103fe40000010000 */
[--C-:B------:R-:W-:Y:S02]  /*2200*/  FADD.FTZ R108, R88, -R112.reuse ;  /* 0x80000070586c7221 */ /* 0x100fe40000010000 */
[----:B------:R-:W-:Y:S01]  /*2210*/  FMUL.FTZ R111, R113, R114 ;  /* 0x00000072716f7220 */ /* 0x000fe20000410000 */
[----:B------:R-:W-:Y:S01]  /*2220*/  HFMA2.MMA R114, -RZ, RZ, 0, 9.5367431640625e-07 ;  /* 0x00000010ff727435 */ /* 0x000fe200000001ff */
        /* <DEDUP_REMOVED lines=12> */
.L_x_20135:
[----:B------:R-:W-:Y:S05]  /*22f0*/  BSYNC B0 ;  /* 0x0000000000007941 */ /* 0x000fea0003800000 */
.L_x_20134:
        /* <DEDUP_REMOVED lines=9> */
[C---:B------:R-:W-:Y:S01]  /*2390*/  FMUL.FTZ R111, R113.reuse, R114 ;  /* 0x00000072716f7220 */ /* 0x040fe20000410000 */
[----:B------:R-:W-:Y:S01]  /*23a0*/  MOV R114, 0x10 ;  /* 0x0000001000727802 */ /* 0x000fe20000000f00 */
        /* <DEDUP_REMOVED lines=8> */
.L_x_20137:
[----:B------:R-:W-:Y:S05]  /*2430*/  BSYNC B0 ;  /* 0x0000000000007941 */ /* 0x000fea0003800000 */
.L_x_20136:
        /* <DEDUP_REMOVED lines=19> */
.L_x_20139:
[----:B------:R-:W-:Y:S05]  /*2570*/  BSYNC B0 ;  /* 0x0000000000007941 */ /* 0x000fea0003800000 */
.L_x_20138:
        /* <DEDUP_REMOVED lines=19> */
.L_x_20141:
[----:B------:R-:W-:Y:S05]  /*26b0*/  BSYNC B0 ;  /* 0x0000000000007941 */ /* 0x000fea0003800000 */
.L_x_20140:
[----:B------:R-:W-:Y:S01]  /*26c0*/  BSSY B0, `(.L_x_20142) ;  /* 0x0000011000007945 */ /* 0x000fe20003800000 */
        /* <DEDUP_REMOVED lines=16> */
.L_x_20143:
[----:B------:R-:W-:Y:S05]  /*27d0*/  BSYNC B0 ;  /* 0x0000000000007941 */ /* 0x000fea0003800000 */
.L_x_20142:
[----:B------:R-:W-:Y:S02]  /*27e0*/  LOP3.LUT P2, RZ, R3, 0xff, RZ, 0xc0, !PT ;  /* 0x000000ff03ff7812 */ /* 0x000fe4000784c0ff */
[----:B------:R-:W-:Y:S02]  /*27f0*/  IADD3 R5, R5, c[0x0][0x160], RZ ;  /* 0x0000580005057a10 */ /* 0x000fe40007ffe0ff */
[----:B------:R-:W-:Y:S02]  /*2800*/  SEL R3, RZ, 0x1, P2 ;  /* 0x00000001ff037807 */ /* 0x000fe40001000000 */
[----:B------:R-:W-:-:S13]  /*2810*/  ISETP.GE.AND P2, PT, R5, c[0x0][0x164], PT ;  /* 0x0000590005007a0c */ /* 0x000fda0003f46270 */
[----:B01----:R-:W-:Y:S01]  /*2820*/  @P2 CALL.REL.NOINC `(.L_x_20144) ;  /* 0x0000001000002944 */ /* 0x003fe20003c00000 */
[----:B------:R-:W-:Y:S05]  /*2830*/  BRA `(.L_x_20145) ;  /* 0xffffe0e000007947 */ /* 0x000fea000383ffff */
.L_x_20144:
[----:B------:R-:W-:Y:S05]  /*2840*/  EXIT ;  /* 0x000000000000794d */ /* 0x000fea0003800000 */
.L_x_20130:
[----:B------:R-:W-:Y:S01]  /*2850*/  HFMA2.MMA R111, -RZ, RZ, 0, 1.847743988037109375e-06 ;  /* 0x0000001fff6f7435 */ /* 0x000fe200000001ff */
[----:B------:R-:W-:Y:S02]  /*2860*/  MOV R116, 0x1 ;  /* 0x0000000100747802 */ /* 0x000fe40000000f00 */
[----:B------:R-:W-:Y:S02]  /*2870*/  MOV R114, 0xffffffff ;  /* 0xffffffff00727802 */ /* 0x000fe40000000f00 */
[----:B------:R-:W-:Y:S02]  /*2880*/  MOV R112, 0x28a0 ;  /* 0x000028a000707802 */ /* 0x000fe40000000f00 */
[----:B-1----:R-:W-:Y:S05]  /*2890*/  CALL.REL.NOINC `($__internal_148_$__cuda_sm70_shflsync_bfly_p) ;  /* 0x000006b000007944 */ /* 0x002fea0003c00000 */
[----:B-1----:R-:W-:Y:S01]  /*28a0*/  MOV R108, R116 ;  /* 0x00000074006c7202 */ /* 0x002fe20000000f00 */
[----:B0-----:R-:W-:Y:S05]  /*28b0*/  BRA `(.L_x_20146) ;  /* 0xffffee7000007947 */ /* 0x001fea000383ffff */
.L_x_20131:
[----:B------:R-:W-:Y:S01]  /*28c0*/  HFMA2.MMA R116, -RZ, RZ, 0, 1.1920928955078125e-07 ;  /* 0x00000002ff747435 */ /* 0x000fe200000001ff */
[----:B------:R-:W-:Y:S02]  /*28d0*/  MOV R111, 0x1f ;  /* 0x0000001f006f7802 */ /* 0x000fe40000000f00 */
[----:B------:R-:W-:Y:S02]  /*28e0*/  MOV R114, 0xffffffff ;  /* 0xffffffff00727802 */ /* 0x000fe40000000f00 */
[----:B------:R-:W-:-:S02]  /*28f0*/  MOV R112, 0x2910 ;  /* 0x0000291000707802 */ /* 0x000fc40000000f00 */
[----:B-1----:R-:W-:Y:S05]  /*2900*/  CALL.REL.NOINC `($__internal_148_$__cuda_sm70_shflsync_bfly_p) ;  /* 0x0000064000007944 */ /* 0x002fea0003c00000 */
[----:B01----:R-:W-:Y:S01]  /*2910*/  FADD.FTZ R109, R109, R116 ;  /* 0x000000746d6d7221 */ /* 0x003fe20000010000 */
[----:B------:R-:W-:Y:S01]  /*2920*/  HFMA2.MMA R116, -RZ, RZ, 0, 2.384185791015625e-07 ;  /* 0x00000004ff747435 */ /* 0x000fe200000001ff */
[----:B------:R-:W-:-:S02]  /*2930*/  MOV R111, 0x1f ;  /* 0x0000001f006f7802 */ /* 0x000fc40000000f00 */
[----:B------:R-:W-:Y:S02]  /*2940*/  MOV R114, 0xffffffff ;  /* 0xffffffff00727802 */ /* 0x000fe40000000f00 */
[----:B------:R-:W-:Y:S02]  /*2950*/  MOV R112, 0x2970 ;  /* 0x0000297000707802 */ /* 0x000fe40000000f00 */
[----:B------:R-:W-:Y:S05]  /*2960*/  CALL.REL.NOINC `($__internal_148_$__cuda_sm70_shflsync_bfly_p) ;  /* 0x000005e000007944 */ /* 0x000fea0003c00000 */
[----:B01----:R-:W-:Y:S01]  /*2970*/  FADD.FTZ R109, R109, R116 ;  /* 0x000000746d6d7221 */ /* 0x003fe20000010000 */
[----:B------:R-:W-:Y:S01]  /*2980*/  HFMA2.MMA R116, -RZ, RZ, 0, 4.76837158203125e-07 ;  /* 0x00000008ff747435 */ /* 0x000fe200000001ff */
[----:B------:R-:W-:Y:S02]  /*2990*/  MOV R111, 0x1f ;  /* 0x0000001f006f7802 */ /* 0x000fe40000000f00 */
[----:B------:R-:W-:Y:S02]  /*29a0*/  MOV R114, 0xffffffff ;  /* 0xffffffff00727802 */ /* 0x000fe40000000f00 */
[----:B------:R-:W-:Y:S02]  /*29b0*/  MOV R112, 0x29d0 ;  /* 0x000029d000707802 */ /* 0x000fe40000000f00 */
[----:B------:R-:W-:Y:S05]  /*29c0*/  CALL.REL.NOINC `($__internal_148_$__cuda_sm70_shflsync_bfly_p) ;  /* 0x0000058000007944 */ /* 0x000fea0003c00000 */
[----:B01----:R-:W-:Y:S01]  /*29d0*/  FADD.FTZ R109, R109, R116 ;  /* 0x000000746d6d7221 */ /* 0x003fe20000010000 */
[----:B------:R-:W-:Y:S01]  /*29e0*/  HFMA2.MMA R116, -RZ, RZ, 0, 9.5367431640625e-07 ;  /* 0x00000010ff747435 */ /* 0x000fe200000001ff */
[----:B------:R-:W-:-:S02]  /*29f0*/  MOV R111, 0x1f ;  /* 0x0000001f006f7802 */ /* 0x000fc40000000f00 */
[----:B------:R-:W-:Y:S02]  /*2a00*/  MOV R114, 0xffffffff ;  /* 0xffffffff00727802 */ /* 0x000fe40000000f00 */
[----:B------:R-:W-:Y:S02]  /*2a10*/  MOV R112, 0x2a30 ;  /* 0x00002a3000707802 */ /* 0x000fe40000000f00 */
[----:B------:R-:W-:Y:S05]  /*2a20*/  CALL.REL.NOINC `($__internal_148_$__cuda_sm70_shflsync_bfly_p) ;  /* 0x0000052000007944 */ /* 0x000fea0003c00000 */
        /* <DEDUP_REMOVED lines=54> */
[----:B------:R-:W-:Y:S02]  /*2d90*/  MOV R112, 0x2db0 ;  /* 0x00002db000707802 */ /* 0x000fe40000000f00 */
[----:B------:R-:W-:Y:S05]  /*2da0*/  CALL.REL.NOINC `($__internal_148_$__cuda_sm70_shflsync_bfly_p) ;  /* 0x000001a000007944 */ /* 0x000fea0003c00000 */
[----:B01----:R-:W-:Y:S01]  /*2db0*/  FADD.FTZ R109, R109, R116 ;  /* 0x000000746d6d7221 */ /* 0x003fe20000010000 */
[----:B------:R-:W-:Y:S01]  /*2dc0*/  HFMA2.MMA R116, -RZ, RZ, 0, 1.1920928955078125e-07 ;  /* 0x00000002ff747435 */ /* 0x000fe200000001ff */
[----:B------:R-:W-:Y:S02]  /*2dd0*/  MOV R111, 0x1f ;  /* 0x0000001f006f7802 */ /* 0x000fe40000000f00 */
[----:B------:R-:W-:Y:S02]  /*2de0*/  MOV R114, 0xffffffff ;  /* 0xffffffff00727802 */ /* 0x000fe40000000f00 */
[----:B------:R-:W-:Y:S02]  /*2df0*/  MOV R112, 0x2e10 ;  /* 0x00002e1000707802 */ /* 0x000fe40000000f00 */
[----:B------:R-:W-:Y:S05]  /*2e00*/  CALL.REL.NOINC `($__internal_148_$__cuda_sm70_shflsync_bfly_p) ;  /* 0x0000014000007944 */ /* 0x000fea0003c00000 */
        /* <DEDUP_REMOVED lines=12> */
[----:B-1----:R-:W-:Y:S01]  /*2ed0*/  FADD.FTZ R115, R109, R116 ;  /* 0x000000746d737221 */ /* 0x002fe20000010000 */
[----:B------:R-:W-:Y:S01]  /*2ee0*/  HFMA2.MMA R116, -RZ, RZ, 0, 9.5367431640625e-07 ;  /* 0x00000010ff747435 */ /* 0x000fe200000001ff */
[----:B0-----:R-:W-:-:S02]  /*2ef0*/  MOV R111, 0x1f ;  /* 0x0000001f006f7802 */ /* 0x001fc40000000f00 */
[----:B------:R-:W-:Y:S02]  /*2f00*/  MOV R114, 0xffffffff ;  /* 0xffffffff00727802 */ /* 0x000fe40000000f00 */
[----:B------:R-:W-:Y:S02]  /*2f10*/  MOV R109, R115 ;  /* 0x00000073006d7202 */ /* 0x000fe40000000f00 */
[----:B------:R-:W-:Y:S02]  /*2f20*/  MOV R112, 0x2f40 ;  /* 0x00002f4000707802 */ /* 0x000fe40000000f00 */
[----:B------:R-:W-:Y:S05]  /*2f30*/  CALL.REL.NOINC `($__internal_148_$__cuda_sm70_shflsync_bfly_p) ;  /* 0x0000001000007944 */ /* 0x000fea0003c00000 */
[----:B01----:R-:W-:Y:S05]  /*2f40*/  BRA `(.L_x_20147) ;  /* 0xffffec3000007947 */ /* 0x003fea000383ffff */
        .weak           $__internal_148_$__cuda_sm70_shflsync_bfly_p
        .type           $__internal_148_$__cuda_sm70_shflsync_bfly_p,@function
        .size           $__internal_148_$__cuda_sm70_shflsync_bfly_p,(.L_x_22236 - $__internal_148_$__cuda_sm70_shflsync_bfly_p)
$__internal_148_$__cuda_sm70_shflsync_bfly_p:
[----:B------:R-:W-:Y:S01]  /*2f50*/  HFMA2.MMA R113, -RZ, RZ, 0, 0 ;  /* 0x00000000ff717435 */ /* 0x000fe200000001ff */
[----:B------:R-:W-:Y:S04]  /*2f60*/  WARPSYNC R114 ;  /* 0x0000007200007348 */ /* 0x000fe80003800000 */
[----:B------:R0:W1:Y:S01]  /*2f70*/  SHFL.BFLY PT, R116, R109, R116, R111 ;  /* 0x0c0000746d747389 */ /* 0x00006200000e006f */
[----:B------:R-:W-:Y:S05]  /*2f80*/  RET.REL.NODEC R112 `(_ZN10layer_norm13ln_fwd_kernelINS_13Kernel_traitsIfffffjLj6144ELj1ELj1ELj8ELj16ENS_18Kernel_traits_baseILj6144EfffffjLj256EEEEELb0ELb1ELb0ELb0EEEvNS_9FwdParamsE) ;  /* 0xffffd07070007950 */ /* 0x000fea0003c3ffff */
.L_x_20148:
        /* <DEDUP_REMOVED lines=15> */
.L_x_22236:


//--------------------- .text._ZN10layer_norm13ln_fwd_kernelINS_13Kernel_traitsIfffffjLj6144ELj1ELj1ELj8ELj16ENS_18Kernel_traits_baseILj6144EfffffjLj256EEEEELb0ELb1ELb0ELb1EEEvNS_9FwdParamsE --------------------------
	.section	.text._ZN10layer_norm13ln_fwd_kernelINS_13Kernel_traitsIfffffjLj6144ELj1ELj1ELj8ELj16ENS_18Kernel_traits_baseILj6144EfffffjLj256EEEEELb0ELb1ELb0ELb1EEEvNS_9FwdParamsE,"ax",@progbits
	.sectioninfo	@"SHI_REGISTERS=144"
	.align	128
        .global         _ZN10layer_norm13ln_fwd_kernelINS_13Kernel_traitsIfffffjLj6144ELj1ELj1ELj8ELj16ENS_18Kernel_traits_baseILj6144EfffffjLj256EEEEELb0ELb1ELb0ELb1EEEvNS_9FwdParamsE
        .type           _ZN10layer_norm13ln_fwd_kernelINS_13Kernel_traitsIfffffjLj6144ELj1ELj1ELj8ELj16ENS_18Kernel_traits_baseILj6144EfffffjLj256EEEEELb0ELb1ELb0ELb1EEEvNS_9FwdParamsE,@function
        .size           _ZN10layer_norm13ln_fwd_kernelINS_13Kernel_traitsIfffffjLj6144ELj1ELj1ELj8ELj16ENS_18Kernel_traits_baseILj6144EfffffjLj256EEEEELb0ELb1ELb0ELb1EEEvNS_9FwdParamsE,(.L_x_22237 - _ZN10layer_norm13ln_fwd_kernelINS_13Kernel_traitsIfffffjLj6144ELj1ELj1ELj8ELj16ENS_18Kernel_traits_baseILj6144EfffffjLj256EEEEELb0ELb1ELb0ELb1EEEvNS_9FwdParamsE)
        .other          _ZN10layer_norm13ln_fwd_kernelINS_13Kernel_traitsIfffffjLj6144ELj1ELj1ELj8ELj16ENS_18Kernel_traits_baseILj6144EfffffjLj256EEEEELb0ELb1ELb0ELb1EEEvNS_9FwdParamsE,@"STO_CUDA_ENTRY STV_DEFAULT"
_ZN10layer_norm13ln_fwd_kernelINS_13Kernel_traitsIfffffjLj6144ELj1ELj1ELj8ELj16ENS_18Kernel_traits_baseILj6144EfffffjLj256EEEEELb0ELb1ELb0ELb1EEEvNS_9FwdParamsE:
.text._ZN10layer_norm13ln_fwd_kernelINS_13Kernel_traitsIfffffjLj6144ELj1ELj1ELj8ELj16ENS_18Kernel_traits_baseILj6144EfffffjLj256EEEEELb0ELb1ELb0ELb1EEEvNS_9FwdParamsE:
        /* <DEDUP_REMOVED lines=51> */
[----:B------:R-:W-:Y:S01]  /*0330*/  SHF.R.U32.HI R111, RZ, 0x5, R0 ;  /* 0x00000005ff6f7819 */ /* 0x000fe20000011600 */
[----:B------:R-:W-:Y:S01]  /*0340*/  ULDC.U8 UR6, c[0x0][0x1f0] ;  /* 0x00007c0000067ab9 */ /* 0x000fe20000000000 */
[----:B------:R-:W-:-:S02]  /*0350*/  LOP3.LUT R109, R0, 0x1f, RZ, 0xc0, !PT ;  /* 0x0000001f006d7812 */ /* 0x000fc400078ec0ff */
[----:B------:R-:W-:Y:S02]  /*0360*/  LOP3.LUT R111, R111, 0x7, RZ, 0xc0, !PT ;  /* 0x000000076f6f7812 */ /* 0x000fe400078ec0ff */
[----:B------:R-:W-:Y:S02]  /*0370*/  IADD3 R112, R3, 0x8, RZ ;  /* 0x0000000803707810 */ /* 0x000fe40007ffe0ff */
.L_x_20152:
[----:B------:R-:W-:Y:S01]  /*0380*/  ISETP.NE.U32.AND P1, PT, RZ, c[0x0][0x1c0], PT ;  /* 0x00007000ff007a0c */ /* 0x000fe20003f25070 */
[----:B------:R-:W-:Y:S01]  /*0390*/  IMAD R80, R108, c[0x0][0x168], RZ ;  /* 0x00005a006c507a24 */ /* 0x000fe200078e02ff */
[----:B------:R-:W-:Y:S02]  /*03a0*/  ISETP.NE.U32.AND P0, PT, RZ, c[0x0][0x180], PT ;  /* 0x00006000ff007a0c */ /* 0x000fe40003f05070 */
[----:B------:R-:W-:Y:S02]  /*03b0*/  ISETP.NE.AND.EX P1, PT, RZ, c[0x0][0x1c4], PT, P1 ;  /* 0x00007100ff007a0c */ /* 0x000fe40003f25310 */
[----:B------:R-:W-:Y:S02]  /*03c0*/  SHF.R.S32.HI R81, RZ, 0x1f, R80 ;  /* 0x0000001fff517819 */ /* 0x000fe40000011450 */
[----:B------:R-:W-:-:S02]  /*03d0*/  ISETP.NE.AND.EX P0, PT, RZ, c[0x0][0x184], PT, P0 ;  /* 0x00006100ff007a0c */ /* 0x000fc40003f05300 */
[----:B------:R-:W-:Y:S02]  /*03e0*/  LEA.HI R81, R81, R80, RZ, 0x2 ;  /* 0x0000005051517211 */ /* 0x000fe400078f10ff */
[----:B------:R-:W-:Y:S02]  /*03f0*/  MOV R127, 0x10 ;  /* 0x00000010007f7802 */ /* 0x000fe40000000f00 */
[----:B------:R-:W-:Y:S02]  /*0400*/  LEA.HI.SX32 R124, R81, R2, 0x1e ;  /* 0x00000002517c7211 */ /* 0x000fe400078ff2ff */
[----:B------:R-:W-:Y:S02]  /*0410*/  MOV R123, 0x3f800000 ;  /* 0x3f800000007b7802 */ /* 0x000fe40000000f00 */
[----:B------:R-:W-:-:S05]  /*0420*/  @P1 MOV R83, 0x4 ;  /* 0x0000000400531802 */ /* 0x000fca0000000f00 */
[----:B------:R-:W-:-:S04]  /*0430*/  @P1 IMAD.WIDE R80, R108, R83, c[0x0][0x1c0] ;  /* 0x000070006c501625 */ /* 0x000fc800078e0253 */
[C---:B------:R-:W-:Y:S01]  /*0440*/  IMAD.WIDE.U32 R82, R124.reuse, R127, c[0x0][0x170] ;  /* 0x00005c007c527625 */ /* 0x040fe200078e007f */
[----:B------:R-:W2:Y:S01]  /*0450*/  @P1 LDG.E R123, [R80.64] ;  /* 0x00000004507b1981 */ /* 0x000ea2000c1e1900 */
[----:B------:R-:W-:-:S03]  /*0460*/  @P0 LEA R84, P1, R124, c[0x0][0x180], 0x4 ;  /* 0x000060007c540a11 */ /* 0x000fc600078220ff */
[----:B------:R-:W2:Y:S01]  /*0470*/  LDG.E.128 R92, [R82.64] ;  /* 0x00000004525c7981 */ /* 0x000ea2000c1e1d00 */
[----:B------:R-:W-:-:S05]  /*0480*/  @P0 LEA.HI.X R85, R124, c[0x0][0x184], RZ, 0x4, P1 ;  /* 0x000061007c550a11 */ /* 0x000fca00008f24ff */
[----:B0-----:R-:W3:Y:S01]  /*0490*/  @P0 LDG.E.128 R72, [R84.64] ;  /* 0x0000000454480981 */ /* 0x001ee2000c1e1d00 */
[----:B------:R-:W-:Y:S02]  /*04a0*/  ISETP.NE.U32.AND P1, PT, RZ, c[0x0][0x180], PT ;  /* 0x00006000ff007a0c */ /* 0x000fe40003f25070 */
[----:B------:R-:W-:Y:S02]  /*04b0*/  SHF.L.U32 R114, R124, 0x4, RZ ;  /* 0x000000047c727819 */ /* 0x000fe400000006ff */
[----:B------:R-:W-:Y:S02]  /*04c0*/  ISETP.NE.AND.EX P1, PT, RZ, c[0x0][0x184], PT, P1 ;  /* 0x00006100ff007a0c */ /* 0x000fe40003f25310 */
[----:B------:R-:W-:Y:S02]  /*04d0*/  SHF.R.U32.HI R113, RZ, 0x1c, R124 ;  /* 0x0000001cff717819 */ /* 0x000fe4000001167c */
[----:B------:R-:W-:-:S04]  /*04e0*/  IADD3 R86, P2, R114, c[0x0][0x188], RZ ;  /* 0x0000620072567a10 */ /* 0x000fc80007f5e0ff */
[----:B------:R-:W-:Y:S01]  /*04f0*/  IADD3.X R87, R113, c[0x0][0x18c], RZ, P2, !PT ;  /* 0x0000630071577a10 */ /* 0x000fe200017fe4ff */
[-C--:B--2---:R-:W-:Y:S02]  /*0500*/  FMUL.FTZ R89, R92, R123.reuse ;  /* 0x0000007b5c597220 */ /* 0x084fe40000410000 */
[-C--:B------:R-:W-:Y:S02]  /*0510*/  FMUL.FTZ R88, R93, R123.reuse ;  /* 0x0000007b5d587220 */ /* 0x080fe40000410000 */
[-C--:B------:R-:W-:Y:S01]  /*0520*/  FMUL.FTZ R91, R94, R123.reuse ;  /* 0x0000007b5e5b7220 */ /* 0x080fe20000410000 */
[----:B------:R-:W-:Y:S01]  /*0530*/  IADD3 R94, R124, 0x100, RZ ;  /* 0x000001007c5e7810 */ /* 0x000fe20007ffe0ff */
[----:B------:R-:W-:Y:S02]  /*0540*/  FMUL.FTZ R90, R95, R123 ;  /* 0x0000007b5f5a7220 */ /* 0x000fe40000410000 */
[----:B-----5:R-:W-:Y:S01]  /*0550*/  FMUL.FTZ R80, R52, R89 ;  /* 0x0000005934507220 */ /* 0x020fe20000410000 */
[----:B------:R-:W-:Y:S01]  /*0560*/  @P0 LEA R92, P2, R94, c[0x0][0x180], 0x4 ;  /* 0x000060005e5c0a11 */ /* 0x000fe200078420ff */
[----:B------:R-:W-:-:S02]  /*0570*/  FMUL.FTZ R81, R53, R88 ;  /* 0x0000005835517220 */ /* 0x000fc40000410000 */
[----:B------:R-:W-:Y:S02]  /*0580*/  FMUL.FTZ R82, R54, R91 ;  /* 0x0000005b36527220 */ /* 0x000fe40000410000 */
[----:B------:R-:W-:Y:S02]  /*0590*/  FMUL.FTZ R83, R55, R90 ;  /* 0x0000005a37537220 */ /* 0x000fe40000410000 */
[----:B---3--:R-:W-:Y:S02]  /*05a0*/  @P1 FADD.FTZ R80, R72, R80 ;  /* 0x0000005048501221 */ /* 0x008fe40000010000 */
[----:B------:R-:W-:Y:S02]  /*05b0*/  @P1 FADD.FTZ R81, R73, R81 ;  /* 0x0000005149511221 */ /* 0x000fe40000010000 */
[----:B------:R-:W-:Y:S02]  /*05c0*/  @P1 FADD.FTZ R82, R74, R82 ;  /* 0x000000524a521221 */ /* 0x000fe40000010000 */
[----:B------:R-:W-:-:S02]  /*05d0*/  @P1 FADD.FTZ R83, R75, R83 ;  /* 0x000000534b531221 */ /* 0x000fc40000010000 */
[----:B------:R-:W-:-:S03]  /*05e0*/  IMAD.WIDE.U32 R84, R94, R127, c[0x0][0x170] ;  /* 0x00005c005e547625 */ /* 0x000fc600078e007f */
[----:B------:R0:W-:Y:S04]  /*05f0*/  STG.E.128 [R86.64], R80 ;  /* 0x0000005056007986 */ /* 0x0001e8000c101d04 */
[----:B------:R-:W2:Y:S01]  /*0600*/  LDG.E.128 R96, [R84.64] ;  /* 0x0000000454607981 */ /* 0x000ea2000c1e1d00 */
[----:B------:R-:W-:Y:S02]  /*0610*/  MOV R88, R72 ;  /* 0x0000004800587202 */ /* 0x000fe40000000f00 */
[----:B------:R-:W-:Y:S02]  /*0620*/  MOV R89, R73 ;  /* 0x0000004900597202 */ /* 0x000fe40000000f00 */
[----:B------:R-:W-:Y:S02]  /*0630*/  MOV R90, R74 ;  /* 0x0000004a005a7202 */ /* 0x000fe40000000f00 */
[----:B------:R-:W-:-:S02]  /*0640*/  MOV R91, R75 ;  /* 0x0000004b005b7202 */ /* 0x000fc40000000f00 */
[----:B------:R-:W-:-:S05]  /*0650*/  @P0 LEA.HI.X R93, R94, c[0x0][0x184], RZ, 0x4, P2 ;  /* 0x000061005e5d0a11 */ /* 0x000fca00010f24ff */
[----:B------:R1:W3:Y:S01]  /*0660*/  @P0 LDG.E.128 R88, [R92.64] ;  /* 0x000000045c580981 */ /* 0x0002e2000c1e1d00 */
[----:B------:R-:W-:Y:S02]  /*0670*/  SHF.L.U32 R116, R94, 0x4, RZ ;  /* 0x000000045e747819 */ /* 0x000fe400000006ff */
[----:B------:R-:W-:Y:S02]  /*0680*/  SHF.R.U32.HI R115, RZ, 0x1c, R94 ;  /* 0x0000001cff737819 */ /* 0x000fe4000001165e */
[----:B------:R-:W-:Y:S02]  /*0690*/  IADD3 R100, R124, 0x200, RZ ;  /* 0x000002007c647810 */ /* 0x000fe40007ffe0ff */
[----:B------:R-:W-:-:S03]  /*06a0*/  IADD3 R94, P2, R116, c[0x0][0x188], RZ ;  /* 0x00006200745e7a10 */ /* 0x000fc60007f5e0ff */
[----:B-1----:R-:W-:Y:S01]  /*06b0*/  IMAD.WIDE.U32 R92, R100, R127, c[0x0][0x170] ;  /* 0x00005c00645c7625 */ /* 0x002fe200078e007f */
[----:B------:R-:W-:-:S03]  /*06c0*/  IADD3.X R95, R115, c[0x0][0x18c], RZ, P2, !PT ;  /* 0x00006300735f7a10 */ /* 0x000fc600017fe4ff */
[-C--:B--2---:R-:W-:Y:S01]  /*06d0*/  FMUL.FTZ R85, R96, R123.reuse ;  /* 0x0000007b60557220 */ /* 0x084fe20000410000 */
[----:B------:R-:W-:Y:S01]  /*06e0*/  @P0 LEA R96, P3, R100, c[0x0][0x180], 0x4 ;  /* 0x0000600064600a11 */ /* 0x000fe200078620ff */
[-C--:B0-----:R-:W-:Y:S02]  /*06f0*/  FMUL.FTZ R86, R97, R123.reuse ;  /* 0x0000007b61567220 */ /* 0x081fe40000410000 */
[-C--:B------:R-:W-:Y:S01]  /*0700*/  FMUL.FTZ R87, R98, R123.reuse ;  /* 0x0000007b62577220 */ /* 0x080fe20000410000 */
[----:B------:R-:W-:Y:S01]  /*0710*/  @P0 LEA.HI.X R97, R100, c[0x0][0x184], RZ, 0x4, P3 ;  /* 0x0000610064610a11 */ /* 0x000fe200018f24ff */
        /* <DEDUP_REMOVED lines=10> */
[----:B------:R-:W0:Y:S01]  /*07c0*/  LDG.E.128 R104, [R92.64] ;  /* 0x000000045c687981 */ /* 0x000e22000c1e1d00 */
[----:B------:R-:W-:Y:S02]  /*07d0*/  @P0 MOV R72, R88 ;  /* 0x0000005800480202 */ /* 0x000fe40000000f00 */
[----:B------:R-:W-:Y:S02]  /*07e0*/  @P0 MOV R73, R89 ;  /* 0x0000005900490202 */ /* 0x000fe40000000f00 */
[----:B------:R-:W-:Y:S02]  /*07f0*/  @P0 MOV R74, R90 ;  /* 0x0000005a004a0202 */ /* 0x000fe40000000f00 */
[----:B------:R-:W-:-:S02]  /*0800*/  @P0 MOV R75, R91 ;  /* 0x0000005b004b0202 */ /* 0x000fc40000000f00 */
[----:B------:R1:W2:Y:S01]  /*0810*/  @P0 LDG.E.128 R88, [R96.64] ;  /* 0x0000000460580981 */ /* 0x0002a2000c1e1d00 */
[----:B------:R-:W-:Y:S02]  /*0820*/  SHF.L.U32 R118, R100, 0x4, RZ ;  /* 0x0000000464767819 */ /* 0x000fe400000006ff */
[----:B------:R-:W-:Y:S02]  /*0830*/  IADD3 R122, R124, 0x300, RZ ;  /* 0x000003007c7a7810 */ /* 0x000fe40007ffe0ff */
[----:B------:R-:W-:Y:S02]  /*0840*/  SHF.R.U32.HI R117, RZ, 0x1c, R100 ;  /* 0x0000001cff757819 */ /* 0x000fe40000011664 */
[----:B------:R-:W-:Y:S02]  /*0850*/  IADD3 R98, P2, R118, c[0x0][0x188], RZ ;  /* 0x0000620076627a10 */ /* 0x000fe40007f5e0ff */
[C---:B------:R-:W-:Y:S01]  /*0860*/  @P0 LEA R100, P3, R122.reuse, c[0x0][0x180], 0x4 ;  /* 0x000060007a640a11 */ /* 0x040fe200078620ff */
[----:B-1----:R-:W-:Y:S01]  /*0870*/  IMAD.WIDE.U32 R96, R122, R127, c[0x0][0x170] ;  /* 0x00005c007a607625 */ /* 0x002fe200078e007f */
[----:B------:R-:W-:-:S03]  /*0880*/  IADD3.X R99, R117, c[0x0][0x18c], RZ, P2, !PT ;  /* 0x0000630075637a10 */ /* 0x000fc600017fe4ff */
[-C--:B0-----:R-:W-:Y:S02]  /*0890*/  FMUL.FTZ R95, R104, R123.reuse ;  /* 0x0000007b685f7220 */ /* 0x081fe40000410000 */
[-C--:B------:R-:W-:Y:S02]  /*08a0*/  FMUL.FTZ R94, R105, R123.reuse ;  /* 0x0000007b695e7220 */ /* 0x080fe40000410000 */
[-C--:B------:R-:W-:Y:S02]  /*08b0*/  FMUL.FTZ R101, R106, R123.reuse ;  /* 0x0000007b6a657220 */ /* 0x080fe40000410000 */
[----:B------:R-:W-:Y:S02]  /*08c0*/  FMUL.FTZ R102, R107, R123 ;  /* 0x0000007b6b667220 */ /* 0x000fe40000410000 */
[----:B------:R-:W-:Y:S02]  /*08d0*/  FMUL.FTZ R92, R60, R95 ;  /* 0x0000005f3c5c7220 */ /* 0x000fe40000410000 */
[----:B------:R-:W-:-:S02]  /*08e0*/  FMUL.FTZ R93, R61, R94 ;  /* 0x0000005e3d5d7220 */ /* 0x000fc40000410000 */
[----:B------:R-:W-:Y:S01]  /*08f0*/  FMUL.FTZ R94, R62, R101 ;  /* 0x000000653e5e7220 */ /* 0x000fe20000410000 */
[----:B------:R-:W-:Y:S01]  /*0900*/  @P0 LEA.HI.X R101, R122, c[0x0][0x184], RZ, 0x4, P3 ;  /* 0x000061007a650a11 */ /* 0x000fe200018f24ff */
[----:B------:R-:W-:Y:S02]  /*0910*/  FMUL.FTZ R95, R63, R102 ;  /* 0x000000663f5f7220 */ /* 0x000fe40000410000 */
[----:B--2---:R-:W-:Y:S02]  /*0920*/  @P1 FADD.FTZ R92, R88, R92 ;  /* 0x0000005c585c1221 */ /* 0x004fe40000010000 */
        /* <DEDUP_REMOVED lines=13> */
[----:B------:R-:W-:Y:S01]  /*0a00*/  IADD3 R102, P2, R120, c[0x0][0x188], RZ ;  /* 0x0000620078667a10 */ /* 0x000fe20007f5e0ff */
[----:B-1----:R-:W-:-:S03]  /*0a10*/  IMAD.WIDE.U32 R100, R126, R127, c[0x0][0x170] ;  /* 0x00005c007e647625 */ /* 0x002fc600078e007f */
[----:B------:R-:W-:Y:S01]  /*0a20*/  IADD3.X R103, R119, c[0x0][0x18c], RZ, P2, !PT ;  /* 0x0000630077677a10 */ /* 0x000fe200017fe4ff */
[-C--:B0-----:R-:W-:Y:S02]  /*0a30*/  FMUL.FTZ R98, R105, R123.reuse ;  /* 0x0000007b69627220 */ /* 0x081fe40000410000 */
[-C--:B------:R-:W-:Y:S01]  /*0a40*/  FMUL.FTZ R99, R104, R123.reuse ;  /* 0x0000007b68637220 */ /* 0x080fe20000410000 */
[----:B------:R-:W-:Y:S01]  /*0a50*/  @P0 LEA R104, P3, R126, c[0x0][0x180], 0x4 ;  /* 0x000060007e680a11 */ /* 0x000fe200078620ff */
        /* <DEDUP_REMOVED lines=24> */
[----:B------:R-:W-:-:S02]  /*0be0*/  IADD3.X R125, R121, c[0x0][0x18c], RZ, P2, !PT ;  /* 0x00006300797d7a10 */ /* 0x000fc400017fe4ff */
[----:B------:R-:W-:Y:S01]  /*0bf0*/  @P0 LEA.HI.X R127, R132, c[0x0][0x184], RZ, 0x4, P3 ;  /* 0x00006100847f0a11 */ /* 0x000fe200018f24ff */
[-C--:B0-----:R-:W-:Y:S02]  /*0c00*/  FMUL.FTZ R103, R128, R123.reuse ;  /* 0x0000007b80677220 */ /* 0x081fe40000410000 */
[-C--:B------:R-:W-:Y:S02]  /*0c10*/  FMUL.FTZ R102, R129, R123.reuse ;  /* 0x0000007b81667220 */ /* 0x080fe40000410000 */
[-C--:B------:R-:W-:Y:S02]  /*0c20*/  FMUL.FTZ R107, R130, R123.reuse ;  /* 0x0000007b826b7220 */ /* 0x080fe40000410000 */
[----:B------:R-:W-:Y:S02]  /*0c30*/  FMUL.FTZ R106, R131, R123 ;  /* 0x0000007b836a7220 */ /* 0x000fe40000410000 */
[----:B------:R-:W-:Y:S01]  /*0c40*/  FMUL.FTZ R100, R68, R103 ;  /* 0x0000006744647220 */ /* 0x000fe20000410000 */
[----:B--2---:R-:W-:Y:S01]  /*0c50*/  @P0 MOV R72, R88 ;  /* 0x0000005800480202 */ /* 0x004fe20000000f00 */
[----:B------:R-:W-:Y:S01]  /*0c60*/  FMUL.FTZ R101, R69, R102 ;  /* 0x0000006645657220 */ /* 0x000fe20000410000 */
[----:B------:R-:W-:Y:S01]  /*0c70*/  @P0 MOV R73, R89 ;  /* 0x0000005900490202 */ /* 0x000fe20000000f00 */
[----:B------:R-:W-:Y:S01]  /*0c80*/  FMUL.FTZ R102, R70, R107 ;  /* 0x0000006b46667220 */ /* 0x000fe20000410000 */
[----:B------:R-:W-:Y:S01]  /*0c90*/  @P0 MOV R74, R90 ;  /* 0x0000005a004a0202 */ /* 0x000fe20000000f00 */
[----:B------:R-:W-:Y:S01]  /*0ca0*/  FMUL.FTZ R103, R71, R106 ;  /* 0x0000006a47677220 */ /* 0x000fe20000410000 */
[----:B------:R-:W-:Y:S01]  /*0cb0*/  @P0 MOV R75, R91 ;  /* 0x0000005b004b0202 */ /* 0x000fe20000000f00 */
[----:B------:R-:W-:-:S02]  /*0cc0*/  @P1 FADD.FTZ R100, R88, R100 ;  /* 0x0000006458641221 */ /* 0x000fc40000010000 */
[----:B------:R-:W-:Y:S02]  /*0cd0*/  @P1 FADD.FTZ R101, R89, R101 ;  /* 0x0000006559651221 */ /* 0x000fe40000010000 */
[----:B------:R-:W-:Y:S02]  /*0ce0*/  @P1 FADD.FTZ R102, R90, R102 ;  /* 0x000000665a661221 */ /* 0x000fe40000010000 */
[----:B------:R-:W-:-:S05]  /*0cf0*/  @P1 FADD.FTZ R103, R91, R103 ;  /* 0x000000675b671221 */ /* 0x000fca0000010000 */
[----:B------:R0:W-:Y:S04]  /*0d00*/  STG.E.128 [R124.64], R100 ;  /* 0x000000647c007986 */ /* 0x0001e8000c101d04 */
[----:B------:R-:W2:Y:S04]  /*0d10*/  LDG.E.128 R104, [R104.64] ;  /* 0x0000000468687981 */ /* 0x000ea8000c1e1d00 */
[----:B------:R-:W3:Y:S01]  /*0d20*/  @P0 LDG.E.128 R72, [R126.64] ;  /* 0x000000047e480981 */ /* 0x000ee2000c1e1d00 */
[----:B------:R-:W-:-:S04]  /*0d30*/  FADD.FTZ R128, RZ, R80 ;  /* 0x00000050ff807221 */ /* 0x000fc80000010000 */
        /* <DEDUP_REMOVED lines=12> */
[-C--:B--2---:R-:W-:Y:S02]  /*0e00*/  FMUL.FTZ R125, R104, R123.reuse ;  /* 0x0000007b687d7220 */ /* 0x084fe40000410000 */
[-C--:B------:R-:W-:Y:S01]  /*0e10*/  FMUL.FTZ R124, R105, R123.reuse ;  /* 0x0000007b697c7220 */ /* 0x080fe20000410000 */
[----:B---3--:R-:W-:Y:S01]  /*0e20*/  @P0 MOV R88, R72 ;  /* 0x0000004800580202 */ /* 0x008fe20000000f00 */
[----:B------:R-:W-:Y:S01]  /*0e30*/  FMUL.FTZ R126, R107, R123 ;  /* 0x0000007b6b7e7220 */ /* 0x000fe20000410000 */
[----:B------:R-:W-:Y:S01]  /*0e40*/  @P0 MOV R89, R73 ;  /* 0x0000004900590202 */ /* 0x000fe20000000f00 */
[----:B------:R-:W-:Y:S01]  /*0e50*/  FMUL.FTZ R104, R76, R125 ;  /* 0x0000007d4c687220 */ /* 0x000fe20000410000 */
[----:B------:R-:W-:Y:S01]  /*0e60*/  @P0 MOV R90, R74 ;  /* 0x0000004a005a0202 */ /* 0x000fe20000000f00 */
[----:B------:R-:W-:Y:S01]  /*0e70*/  FADD.FTZ R107, R97, R128 ;  /* 0x00000080616b7221 */ /* 0x000fe20000010000 */
[----:B------:R-:W-:Y:S01]  /*0e80*/  @P0 MOV R91, R75 ;  /* 0x0000004b005b0202 */ /* 0x000fe20000000f00 */
[----:B------:R-:W-:Y:S01]  /*0e90*/  FMUL.FTZ R105, R77, R124 ;  /* 0x0000007c4d697220 */ /* 0x000fe20000410000 */
[----:B------:R-:W-:Y:S01]  /*0ea0*/  SHF.L.U32 R124, R132, 0x4, RZ ;  /* 0x00000004847c7819 */ /* 0x000fe200000006ff */
[----:B------:R-:W-:Y:S01]  /*0eb0*/  @P1 FADD.FTZ R104, R104, R88 ;  /* 0x0000005868681221 */ /* 0x000fe20000010000 */
[----:B------:R-:W-:Y:S01]  /*0ec0*/  LOP3.LUT P0, RZ, R110, 0xff, RZ, 0xc0, !PT ;  /* 0x000000ff6eff7812 */ /* 0x000fe2000780c0ff */
[----:B------:R-:W-:-:S02]  /*0ed0*/  FADD.FTZ R88, R98, R107 ;  /* 0x0000006b62587221 */ /* 0x000fc40000010000 */
[----:B------:R-:W-:Y:S01]  /*0ee0*/  FMUL.FTZ R127, R106, R123 ;  /* 0x0000007b6a7f7220 */ /* 0x000fe20000410000 */
[----:B------:R-:W-:Y:S01]  /*0ef0*/  SHF.R.U32.HI R123, RZ, 0x1c, R132 ;  /* 0x0000001cff7b7819 */ /* 0x000fe20000011684 */
[----:B------:R-:W-:Y:S02]  /*0f00*/  @P1 FADD.FTZ R105, R105, R89 ;  /* 0x0000005969691221 */ /* 0x000fe40000010000 */
[----:B------:R-:W-:Y:S01]  /*0f10*/  FADD.FTZ R89, R99, R88 ;  /* 0x0000005863597221 */ /* 0x000fe20000010000 */
[----:B------:R-:W-:Y:S01]  /*0f20*/  IADD3 R88, P2, R124, c[0x0][0x188], RZ ;  /* 0x000062007c587a10 */ /* 0x000fe20007f5e0ff */
[----:B------:R-:W-:Y:S02]  /*0f30*/  FMUL.FTZ R106, R78, R127 ;  /* 0x0000007f4e6a7220 */ /* 0x000fe40000410000 */
[----:B------:R-:W-:Y:S02]  /*0f40*/  FMUL.FTZ R107, R79, R126 ;  /* 0x0000007e4f6b7220 */ /* 0x000fe40000410000 */
[----:B------:R-:W-:Y:S01]  /*0f50*/  FADD.FTZ R128, R100, R89 ;  /* 0x0000005964807221 */ /* 0x000fe20000010000 */
[----:B------:R-:W-:Y:S01]  /*0f60*/  IADD3.X R89, R123, c[0x0][0x18c], RZ, P2, !PT ;  /* 0x000063007b597a10 */ /* 0x000fe200017fe4ff */
[----:B------:R-:W-:-:S02]  /*0f70*/  @P1 FADD.FTZ R106, R106, R90 ;  /* 0x0000005a6a6a1221 */ /* 0x000fc40000010000 */
[----:B------:R-:W-:Y:S02]  /*0f80*/  @P1 FADD.FTZ R107, R107, R91 ;  /* 0x0000005b6b6b1221 */ /* 0x000fe40000010000 */
[----:B------:R-:W-:-:S03]  /*0f90*/  FADD.FTZ R125, R101, R128 ;  /* 0x00000080657d7221 */ /* 0x000fc60000010000 */
[----:B------:R0:W-:Y:S01]  /*0fa0*/  STG.E.128 [R88.64], R104 ;  /* 0x0000006858007986 */ /* 0x0001e2000c101d04 */
[----:B------:R-:W-:-:S04]  /*0fb0*/  FADD.FTZ R90, R102, R125 ;  /* 0x0000007d665a7221 */ /* 0x000fc80000010000 */
[----:B------:R-:W-:-:S04]  /*0fc0*/  FADD.FTZ R91, R103, R90 ;  /* 0x0000005a675b7221 */ /* 0x000fc80000010000 */
[----:B------:R-:W-:-:S04]  /*0fd0*/  FADD.FTZ R90, R104, R91 ;  /* 0x0000005b685a7221 */ /* 0x000fc80000010000 */
[----:B------:R-:W-:Y:S01]  /*0fe0*/  FADD.FTZ R91, R105, R90 ;  /* 0x0000005a695b7221 */ /* 0x000fe20000010000 */
[----:B------:R-:W-:-:S03]  /*0ff0*/  SEL R90, R112, R3, !P0 ;  /* 0x00000003705a7207 */ /* 0x000fc60004000000 */
[----:B------:R-:W-:-:S04]  /*1000*/  FADD.FTZ R126, R106, R91 ;  /* 0x0000005b6a7e7221 */ /* 0x000fc80000010000 */
[----:B------:R-:W-:Y:S01]  /*1010*/  FADD.FTZ R130, R107, R126 ;  /* 0x0000007e6b827221 */ /* 0x000fe20000010000 */
[----:B------:R-:W-:Y:S05]  /*1020*/  BRA.DIV ~URZ, `(.L_x_20149) ;  /* 0x00000f427f007947 */ /* 0x000fea000b800000 */
[----:B0-----:R0:W1:Y:S02]  /*1030*/  SHFL.BFLY PT, R88, R130, 0x1, 0x1f ;  /* 0x0c201f0082587f89 */ /* 0x00106400000e0000 */
.L_x_20153:
        /* <DEDUP_REMOVED lines=68> */
.L_x_20154:
[----:B------:R-:W-:Y:S01]  /*1480*/  ISETP.NE.AND P0, PT, R109, RZ, PT ;  /* 0x000000ff6d00720c */ /* 0x000fe20003f05270 */
[----:B-1----:R-:W-:Y:S01]  /*1490*/  FADD.FTZ R89, R125, R130 ;  /* 0x000000827d597221 */ /* 0x002fe20000010000 */
[----:B------:R-:W-:Y:S01]  /*14a0*/  WARPSYNC 0xffffffff ;  /* 0xffffffff00007948 */ /* 0x000fe20003800000 */
[----:B------:R-:W-:Y:S01]  /*14b0*/  ISETP.GT.U32.AND P1, PT, R109, 0x7, PT ;  /* 0x000000076d00780c */ /* 0x000fe20003f24070 */
[----:B------:R-:W-:Y:S01]  /*14c0*/  CS2R R126, SRZ ;  /* 0x00000000007e7805 */ /* 0x000fe2000001ff00 */
[----:B------:R-:W-:-:S08]  /*14d0*/  IADD3 R124, P2, R124, c[0x0][0x208], RZ ;  /* 0x000082007c7c7a10 */ /* 0x000fd00007f5e0ff */
[----:B------:R-:W-:-:S03]  /*14e0*/  @!P0 IADD3 R91, R111, R90, RZ ;  /* 0x0000005a6f5b8210 */ /* 0x000fc60007ffe0ff */
[----:B------:R-:W-:Y:S01]  /*14f0*/  @!P1 IADD3 R125, R109, R90, RZ ;  /* 0x0000005a6d7d9210 */ /* 0x000fe20007ffe0ff */
[----:B------:R-:W-:Y:S01]  /*1500*/  HFMA2.MMA R90, -RZ, RZ, 0, 0 ;  /* 0x00000000ff5a7435 */ /* 0x000fe200000001ff */
[----:B------:R-:W-:Y:S04]  /*1510*/  @!P0 STS.64 [R91.X8], R88 ;  /* 0x000000585b008388 */ /* 0x000fe80000008a00 */
[----:B------:R-:W-:Y:S01]  /*1520*/  BAR.SYNC.DEFER_BLOCKING 0x0 ;  /* 0x0000000000007b1d */ /* 0x000fe20000010000 */
[----:B------:R-:W-:Y:S02]  /*1530*/  @!P1 MOV R90, 0x300 ;  /* 0x00000300005a9802 */ /* 0x000fe40000000f00 */
[----:B------:R-:W-:-:S03]  /*1540*/  LOP3.LUT P0, RZ, R111, 0x1f, R0, 0xf8, !PT ;  /* 0x0000001f6fff7812 */ /* 0x000fc6000780f800 */
[----:B------:R-:W1:Y:S01]  /*1550*/  SHFL.DOWN PT, R129, R90, 0x4, 0x1f ;  /* 0x08801f005a817f89 */ /* 0x000e6200000e0000 */
[----:B------:R-:W-:Y:S03]  /*1560*/  I2F R132, R90 ;  /* 0x0000005a00847306 */ /* 0x000fe60000201400 */
[----:B------:R-:W-:Y:S01]  /*1570*/  @!P1 LDS.64 R126, [R125.X8] ;  /* 0x000000007d7e9984 */ /* 0x000fe20000008a00 */
[----:B------:R-:W-:Y:S02]  /*1580*/  ISETP.NE.AND P1, PT, RZ, UR6, PT ;  /* 0x00000006ff007c0c */ /* 0x000fe4000bf25270 */
[----:B-1----:R-:W-:Y:S02]  /*1590*/  IADD3 R128, R129, R90, RZ ;  /* 0x0000005a81807210 */ /* 0x002fe40007ffe0ff */
[----:B------:R-:W-:Y:S03]  /*15a0*/  I2F R134, R129 ;  /* 0x0000008100867306 */ /* 0x000fe60000201400 */
[----:B------:R-:W1:Y:S05]  /*15b0*/  SHFL.DOWN PT, R133, R128, 0x2, 0x1f ;  /* 0x08401f0080857f89 */ /* 0x000e6a00000e0000 */
[----:B0-----:R-:W0:Y:S08]  /*15c0*/  I2F R130, R128 ;  /* 0x0000008000827306 */ /* 0x001e300000201400 */
[----:B0-----:R-:W0:Y:S01]  /*15d0*/  MUFU.RCP R89, R130 ;  /* 0x0000008200597308 */ /* 0x001e220000001000 */
[----:B-1----:R-:W-:-:S07]  /*15e0*/  IADD3 R125, R128, R133, RZ ;  /* 0x00000085807d7210 */ /* 0x002fce0007ffe0ff */
[----:B------:R-:W-:Y:S01]  /*15f0*/  I2F R133, R133 ;  /* 0x0000008500857306 */ /* 0x000fe20000201400 */
[----:B------:R-:W1:Y:S04]  /*1600*/  SHFL.DOWN PT, R131, R126, 0x4, 0x1f ;  /* 0x08801f007e837f89 */ /* 0x000e6800000e0000 */
[----:B------:R-:W2:Y:S01]  /*1610*/  SHFL.DOWN PT, R88, R127, 0x4, 0x1f ;  /* 0x08801f007f587f89 */ /* 0x000ea200000e0000 */
[C---:B-1----:R-:W-:Y:S02]  /*1620*/  FMUL.FTZ R91, R131.reuse, R134 ;  /* 0x00000086835b7220 */ /* 0x042fe40000410000 */
[----:B------:R-:W-:Y:S02]  /*1630*/  FADD.FTZ R131, -R131, R126 ;  /* 0x0000007e83837221 */ /* 0x000fe40000010100 */
[----:B------:R-:W-:-:S02]  /*1640*/  FFMA.FTZ R136, R132, R126, R91 ;  /* 0x0000007e84887223 */ /* 0x000fc4000001005b */
[----:B------:R-:W-:Y:S01]  /*1650*/  FMUL.FTZ R131, R131, R131 ;  /* 0x0000008383837220 */ /* 0x000fe20000410000 */
[----:B------:R-:W1:Y:S01]  /*1660*/  I2F R126, R125 ;  /* 0x0000007d007e7306 */ /* 0x000e620000201400 */
[----:B0-----:R-:W-:Y:S02]  /*1670*/  FMUL.FTZ R91, R89, R136 ;  /* 0x00000088595b7220 */ /* 0x001fe40000410000 */
[----:B------:R-:W-:Y:S02]  /*1680*/  FMUL.FTZ R131, R131, R132 ;  /* 0x0000008483837220 */ /* 0x000fe40000410000 */
[----:B--2---:R-:W-:Y:S01]  /*1690*/  FADD.FTZ R88, R88, R127 ;  /* 0x0000007f58587221 */ /* 0x004fe20000010000 */
        /* <DEDUP_REMOVED lines=25> */
[----:B------:R-:W-:Y:S01]  /*1830*/  MOV R129, c[0x0][0x1e0] ;  /* 0x0000780000817a02 */ /* 0x000fe20000000f00 */
[----:B------:R-:W-:-:S04]  /*1840*/  FMUL.FTZ R125, R126, R125 ;  /* 0x0000007d7e7d7220 */ /* 0x000fc80000410000 */
[----:B------:R-:W-:Y:S02]  /*1850*/  FMUL.FTZ R125, R125, R132 ;  /* 0x000000847d7d7220 */ /* 0x000fe40000410000 */
[C---:B-1----:R-:W-:Y:S02]  /*1860*/  FMUL.FTZ R126, R91.reuse, R90 ;  /* 0x0000005a5b7e7220 */ /* 0x042fe40000410000 */
[----:B--2---:R-:W-:Y:S01]  /*1870*/  FADD.FTZ R90, R88, R89 ;  /* 0x00000059585a7221 */ /* 0x004fe20000010000 */
[----:B------:R-:W-:Y:S02]  /*1880*/  @!P0 MOV R89, 0x4 ;  /* 0x0000000400598802 */ /* 0x000fe40000000f00 */
[----:B------:R-:W0:Y:S01]  /*1890*/  SHFL.IDX PT, R131, R126, RZ, 0x1f ;  /* 0x00001fff7e837589 */ /* 0x000e2200000e0000 */
[----:B------:R-:W-:Y:S02]  /*18a0*/  FFMA.FTZ R90, R91, R125, R90 ;  /* 0x0000007d5b5a7223 */ /* 0x000fe4000001005a */
[----:B------:R-:W-:-:S04]  /*18b0*/  @!P0 IMAD.WIDE R88, R108, R89, c[0x0][0x1a0] ;  /* 0x000068006c588625 */ /* 0x000fc800078e0259 */
[----:B------:R-:W1:Y:S01]  /*18c0*/  SHFL.IDX PT, R90, R90, RZ, 0x1f ;  /* 0x00001fff5a5a7589 */ /* 0x000e6200000e0000 */
[C---:B0-----:R-:W-:Y:S01]  /*18d0*/  FSEL R125, R131.reuse, RZ, !P1 ;  /* 0x000000ff837d7208 */ /* 0x041fe20004800000 */
[----:B------:R-:W-:Y:S02]  /*18e0*/  FMUL.FTZ R91, R131, R131 ;  /* 0x00000083835b7220 */ /* 0x000fe40000410000 */
[----:B------:R0:W-:Y:S02]  /*18f0*/  @!P0 STG.E [R88.64], R131 ;  /* 0x0000008358008986 */ /* 0x0001e4000c101904 */
[--C-:B------:R-:W-:Y:S01]  /*1900*/  FADD.FTZ R126, R80, -R125.reuse ;  /* 0x8000007d507e7221 */ /* 0x100fe20000010000 */
[----:B------:R-:W-:Y:S01]  /*1910*/  FSEL R91, R91, RZ, P1 ;  /* 0x000000ff5b5b7208 */ /* 0x000fe20000800000 */
[----:B-1----:R-:W-:Y:S02]  /*1920*/  FFMA.FTZ R80, R90, R129, c[0x0][0x228] ;  /* 0x00008a005a507623 */ /* 0x002fe40000010081 */
[----:B------:R-:W-:Y:S01]  /*1930*/  FADD.FTZ R127, R81, -R125 ;  /* 0x8000007d517f7221 */ /* 0x000fe20000010000 */
[----:B------:R-:W-:Y:S01]  /*1940*/  @!P0 MOV R81, 0x4 ;  /* 0x0000000400518802 */ /* 0x000fe20000000f00 */
[----:B------:R-:W-:-:S02]  /*1950*/  FADD.FTZ R80, R80, R91 ;  /* 0x0000005b50507221 */ /* 0x000fc40000010000 */
[--C-:B------:R-:W-:Y:S02]  /*1960*/  FADD.FTZ R128, R82, -R125.reuse ;  /* 0x8000007d52807221 */ /* 0x100fe40000010000 */
[----:B------:R1:W2:Y:S01]  /*1970*/  MUFU.RSQ R141, R80 ;  /* 0x00000050008d7308 */ /* 0x0002a20000001400 */
[--C-:B------:R-:W-:Y:S02]  /*1980*/  FADD.FTZ R83, R83, -R125.reuse ;  /* 0x8000007d53537221 */ /* 0x100fe40000010000 */
[--C-:B------:R-:W-:Y:S01]  /*1990*/  FADD.FTZ R90, R84, -R125.reuse ;  /* 0x8000007d545a7221 */ /* 0x100fe20000010000 */
[----:B------:R-:W-:Y:S01]  /*19a0*/  IADD3 R84, P1, R116, c[0x0][0x208], RZ ;  /* 0x0000820074547a10 */ /* 0x000fe20007f3e0ff */
[--C-:B------:R-:W-:Y:S02]  /*19b0*/  FADD.FTZ R85, R85, -R125.reuse ;  /* 0x8000007d55557221 */ /* 0x100fe40000010000 */
[----:B------:R-:W-:Y:S02]  /*19c0*/  FADD.FTZ R129, R86, -R125 ;  /* 0x8000007d56817221 */ /* 0x000fe40000010000 */
[C---:B-1----:R-:W-:Y:S01]  /*19d0*/  @!P0 IMAD.WIDE R80, R108.reuse, R81, c[0x0][0x1a8] ;  /* 0x00006a006c508625 */ /* 0x042fe200078e0251 */
[----:B------:R-:W-:-:S03]  /*19e0*/  IADD3 R108, R108, c[0x0][0x160], RZ ;  /* 0x000058006c6c7a10 */ /* 0x000fc60007ffe0ff */
[--C-:B------:R-:W-:Y:S02]  /*19f0*/  FADD.FTZ R130, R87, -R125.reuse ;  /* 0x8000007d57827221 */ /* 0x100fe40000010000 */
[--C-:B------:R-:W-:Y:S01]  /*1a00*/  FADD.FTZ R92, R92, -R125.reuse ;  /* 0x8000007d5c5c7221 */ /* 0x100fe20000010000 */
[----:B--2---:R1:W-:Y:S01]  /*1a10*/  @!P0 STG.E [R80.64], R141 ;  /* 0x0000008d50008986 */ /* 0x0043e2000c101904 */
[----:B------:R-:W-:Y:S01]  /*1a20*/  IADD3 R82, P0, R114, c[0x0][0x208], RZ ;  /* 0x0000820072527a10 */ /* 0x000fe20007f1e0ff */
[--C-:B------:R-:W-:Y:S02]  /*1a30*/  FADD.FTZ R93, R93, -R125.reuse ;  /* 0x8000007d5d5d7221 */ /* 0x100fe40000010000 */
[--C-:B------:R-:W-:Y:S02]  /*1a40*/  FADD.FTZ R94, R94, -R125.reuse ;  /* 0x8000007d5e5e7221 */ /* 0x100fe40000010000 */
[--C-:B------:R-:W-:Y:S02]  /*1a50*/  FADD.FTZ R95, R95, -R125.reuse ;  /* 0x8000007d5f5f7221 */ /* 0x100fe40000010000 */
[----:B------:R-:W-:-:S02]  /*1a60*/  FADD.FTZ R96, R96, -R125 ;  /* 0x8000007d60607221 */ /* 0x000fc40000010000 */
[--C-:B------:R-:W-:Y:S02]  /*1a70*/  FADD.FTZ R97, R97, -R125.reuse ;  /* 0x8000007d61617221 */ /* 0x100fe40000010000 */
[--C-:B------:R-:W-:Y:S02]  /*1a80*/  FADD.FTZ R98, R98, -R125.reuse ;  /* 0x8000007d62627221 */ /* 0x100fe40000010000 */
[----:B------:R-:W-:Y:S02]  /*1a90*/  FADD.FTZ R99, R99, -R125 ;  /* 0x8000007d63637221 */ /* 0x000fe40000010000 */
[C---:B------:R-:W-:Y:S02]  /*1aa0*/  FMUL.FTZ R87, R141.reuse, R126 ;  /* 0x0000007e8d577220 */ /* 0x040fe40000410000 */
[C---:B------:R-:W-:Y:S02]  /*1ab0*/  FMUL.FTZ R86, R141.reuse, R127 ;  /* 0x0000007f8d567220 */ /* 0x040fe40000410000 */
[----:B0-----:R-:W-:-:S02]  /*1ac0*/  FMUL.FTZ R89, R141, R128 ;  /* 0x000000808d597220 */ /* 0x001fc40000410000 */
[----:B------:R-:W-:Y:S01]  /*1ad0*/  FMUL.FTZ R88, R141, R83 ;  /* 0x000000538d587220 */ /* 0x000fe20000410000 */
[----:B------:R-:W-:Y:S01]  /*1ae0*/  IADD3.X R83, R113, c[0x0][0x20c], RZ, P0, !PT ;  /* 0x0000830071537a10 */ /* 0x000fe200007fe4ff */
[----:B------:R-:W-:Y:S01]  /*1af0*/  FMUL.FTZ R91, R141, R90 ;  /* 0x0000005a8d5b7220 */ /* 0x000fe20000410000 */
[----:B-1----:R-:W-:Y:S01]  /*1b00*/  IADD3 R80, P0, R118, c[0x0][0x208], RZ ;  /* 0x0000820076507a10 */ /* 0x002fe20007f1e0ff */
[--C-:B------:R-:W-:Y:S02]  /*1b10*/  FADD.FTZ R132, R100, -R125.reuse ;  /* 0x8000007d64847221 */ /* 0x100fe40000010000 */
[--C-:B------:R-:W-:Y:S01]  /*1b20*/  FADD.FTZ R134, R101, -R125.reuse ;  /* 0x8000007d65867221 */ /* 0x100fe20000010000 */
[----:B------:R-:W-:Y:S01]  /*1b30*/  IADD3.X R81, R117, c[0x0][0x20c], RZ, P0, !PT ;  /* 0x0000830075517a10 */ /* 0x000fe200007fe4ff */
[--C-:B------:R-:W-:Y:S02]  /*1b40*/  FADD.FTZ R135, R102, -R125.reuse ;  /* 0x8000007d66877221 */ /* 0x100fe40000010000 */
[----:B------:R-:W-:-:S02]  /*1b50*/  FADD.FTZ R136, R103, -R125 ;  /* 0x8000007d67887221 */ /* 0x000fc40000010000 */
[--C-:B------:R-:W-:Y:S02]  /*1b60*/  FADD.FTZ R104, R104, -R125.reuse ;  /* 0x8000007d68687221 */ /* 0x100fe40000010000 */
[--C-:B------:R-:W-:Y:S02]  /*1b70*/  FADD.FTZ R105, R105, -R125.reuse ;  /* 0x8000007d69697221 */ /* 0x100fe40000010000 */
[--C-:B------:R-:W-:Y:S02]  /*1b80*/  FADD.FTZ R106, R106, -R125.reuse ;  /* 0x8000007d6a6a7221 */ /* 0x100fe40000010000 */
[----:B------:R-:W-:Y:S01]  /*1b90*/  FADD.FTZ R107, R107, -R125 ;  /* 0x8000007d6b6b7221 */ /* 0x000fe20000010000 */
[----:B------:R-:W-:Y:S01]  /*1ba0*/  IADD3.X R125, R123, c[0x0][0x20c], RZ, P2, !PT ;  /* 0x000083007b7d7a10 */ /* 0x000fe200017fe4ff */
[----:B------:R-:W-:Y:S01]  /*1bb0*/  FMUL.FTZ R90, R141, R85 ;  /* 0x000000558d5a7220 */ /* 0x000fe20000410000 */
[----:B------:R-:W-:Y:S01]  /*1bc0*/  IADD3.X R85, R115, c[0x0][0x20c], RZ, P1, !PT ;  /* 0x0000830073557a10 */ /* 0x000fe20000ffe4ff */
        /* <DEDUP_REMOVED lines=11> */
[----:B------:R-:W-:Y:S01]  /*1c80*/  IADD3 R88, P0, R122, c[0x0][0x208], RZ ;  /* 0x000082007a587a10 */ /* 0x000fe20007f1e0ff */
[----:B------:R-:W-:Y:S02]  /*1c90*/  FFMA.FTZ R94, R30, R89, R6 ;  /* 0x000000591e5e7223 */ /* 0x000fe40000010006 */
[----:B------:R-:W-:Y:S01]  /*1ca0*/  FFMA.FTZ R93, R29, R86, R5 ;  /* 0x000000561d5d7223 */ /* 0x000fe20000010005 */
[----:B------:R-:W-:Y:S01]  /*1cb0*/  IADD3 R86, P1, R120, c[0x0][0x208], RZ ;  /* 0x0000820078567a10 */ /* 0x000fe20007f3e0ff */
[----:B------:R-:W-:Y:S01]  /*1cc0*/  FFMA.FTZ R92, R28, R87, R4 ;  /* 0x000000571c5c7223 */ /* 0x000fe20000010004 */
[----:B------:R-:W-:Y:S01]  /*1cd0*/  IADD3.X R89, R121, c[0x0][0x20c], RZ, P0, !PT ;  /* 0x0000830079597a10 */ /* 0x000fe200007fe4ff */
[----:B------:R-:W-:Y:S01]  /*1ce0*/  FMUL.FTZ R137, R141, R104 ;  /* 0x000000688d897220 */ /* 0x000fe20000410000 */
[----:B------:R-:W-:Y:S01]  /*1cf0*/  IADD3.X R87, R119, c[0x0][0x20c], RZ, P1, !PT ;  /* 0x0000830077577a10 */ /* 0x000fe20000ffe4ff */
[C---:B------:R-:W-:Y:S01]  /*1d00*/  FMUL.FTZ R126, R141.reuse, R105 ;  /* 0x000000698d7e7220 */ /* 0x040fe20000410000 */
[----:B------:R0:W-:Y:S01]  /*1d10*/  STG.E.128 [R82.64], R92 ;  /* 0x0000005c52007986 */ /* 0x0001e2000c101d04 */
[C---:B------:R-:W-:Y:S01]  /*1d20*/  FMUL.FTZ R139, R141.reuse, R106 ;  /* 0x0000006a8d8b7220 */ /* 0x040fe20000410000 */
[----:B------:R-:W-:Y:S01]  /*1d30*/  ISETP.GE.AND P0, PT, R108, c[0x0][0x164], PT ;  /* 0x000059006c007a0c */ /* 0x000fe20003f06270 */
[----:B------:R-:W-:Y:S01]  /*1d40*/  FMUL.FTZ R128, R141, R107 ;  /* 0x0000006b8d807220 */ /* 0x000fe20000410000 */
[----:B------:R-:W-:Y:S01]  /*1d50*/  LOP3.LUT P1, RZ, R110, 0xff, RZ, 0xc0, !PT ;  /* 0x000000ff6eff7812 */ /* 0x000fe2000782c0ff */
[----:B------:R-:W-:-:S02]  /*1d60*/  FFMA.FTZ R99, R35, R130, R11 ;  /* 0x0000008223637223 */ /* 0x000fc4000001000b */
[----:B------:R-:W-:Y:S01]  /*1d70*/  FFMA.FTZ R98, R34, R129, R10 ;  /* 0x0000008122627223 */ /* 0x000fe2000001000a */
[----:B------:R-:W-:Y:S01]  /*1d80*/  SEL R110, RZ, 0x1, P1 ;  /* 0x00000001ff6e7807 */ /* 0x000fe20000800000 */
[----:B------:R-:W-:Y:S02]  /*1d90*/  FFMA.FTZ R97, R33, R90, R9 ;  /* 0x0000005a21617223 */ /* 0x000fe40000010009 */
[----:B------:R-:W-:Y:S02]  /*1da0*/  FFMA.FTZ R96, R32, R91, R8 ;  /* 0x0000005b20607223 */ /* 0x000fe40000010008 */
[----:B------:R-:W-:Y:S02]  /*1db0*/  FFMA.FTZ R107, R39, R102, R15 ;  /* 0x00000066276b7223 */ /* 0x000fe4000001000f */
[----:B------:R-:W-:Y:S01]  /*1dc0*/  FFMA.FTZ R106, R38, R103, R14 ;  /* 0x00000067266a7223 */ /* 0x000fe2000001000e */
[----:B------:R1:W-:Y:S01]  /*1dd0*/  STG.E.128 [R84.64], R96 ;  /* 0x0000006054007986 */ /* 0x0003e2000c101d04 */
[----:B------:R-:W-:-:S02]  /*1de0*/  FFMA.FTZ R105, R37, R100, R13 ;  /* 0x0000006425697223 */ /* 0x000fc4000001000d */
[----:B------:R-:W-:Y:S02]  /*1df0*/  FFMA.FTZ R104, R36, R101, R12 ;  /* 0x0000006524687223 */ /* 0x000fe4000001000c */
[C---:B------:R-:W-:Y:S02]  /*1e00*/  FMUL.FTZ R133, R141.reuse, R132 ;  /* 0x000000848d857220 */ /* 0x040fe40000410000 */
[C---:B------:R-:W-:Y:S01]  /*1e10*/  FMUL.FTZ R134, R141.reuse, R134 ;  /* 0x000000868d867220 */ /* 0x040fe20000410000 */
[----:B------:R2:W-:Y:S01]  /*1e20*/  STG.E.128 [R80.64], R104 ;  /* 0x0000006850007986 */ /* 0x0005e2000c101d04 */
[C---:B------:R-:W-:Y:S02]  /*1e30*/  FMUL.FTZ R135, R141.reuse, R135 ;  /* 0x000000878d877220 */ /* 0x040fe40000410000 */
[----:B------:R-:W-:Y:S02]  /*1e40*/  FMUL.FTZ R136, R141, R136 ;  /* 0x000000888d887220 */ /* 0x000fe40000410000 */
[----:B0-----:R-:W-:-:S02]  /*1e50*/  FFMA.FTZ R95, R43, R116, R19 ;  /* 0x000000742b5f7223 */ /* 0x001fc40000010013 */
[----:B------:R-:W-:Y:S02]  /*1e60*/  FFMA.FTZ R94, R42, R131, R18 ;  /* 0x000000832a5e7223 */ /* 0x000fe40000010012 */
[----:B------:R-:W-:Y:S02]  /*1e70*/  FFMA.FTZ R93, R41, R114, R17 ;  /* 0x00000072295d7223 */ /* 0x000fe40000010011 */
[----:B------:R-:W-:Y:S02]  /*1e80*/  FFMA.FTZ R92, R40, R127, R16 ;  /* 0x0000007f285c7223 */ /* 0x000fe40000010010 */
[----:B-1----:R-:W-:Y:S02]  /*1e90*/  FFMA.FTZ R99, R47, R136, R23 ;  /* 0x000000882f637223 */ /* 0x002fe40000010017 */
[----:B------:R-:W-:Y:S01]  /*1ea0*/  FFMA.FTZ R98, R46, R135, R22 ;  /* 0x000000872e627223 */ /* 0x000fe20000010016 */
[----:B------:R0:W-:Y:S01]  /*1eb0*/  STG.E.128 [R86.64], R92 ;  /* 0x0000005c56007986 */ /* 0x0001e2000c101d04 */
[----:B------:R-:W-:-:S02]  /*1ec0*/  FFMA.FTZ R97, R45, R134, R21 ;  /* 0x000000862d617223 */ /* 0x000fc40000010015 */
[----:B------:R-:W-:Y:S02]  /*1ed0*/  FFMA.FTZ R96, R44, R133, R20 ;  /* 0x000000852c607223 */ /* 0x000fe40000010014 */
[----:B------:R-:W-:Y:S02]  /*1ee0*/  FFMA.FTZ R83, R51, R128, R27 ;  /* 0x0000008033537223 */ /* 0x000fe4000001001b */
[----:B------:R-:W-:Y:S01]  /*1ef0*/  FFMA.FTZ R82, R50, R139, R26 ;  /* 0x0000008b32527223 */ /* 0x000fe2000001001a */
[----:B------:R0:W-:Y:S01]  /*1f00*/  STG.E.128 [R88.64], R96 ;  /* 0x0000006058007986 */ /* 0x0001e2000c101d04 */
[----:B--2---:R-:W-:Y:S02]  /*1f10*/  FFMA.FTZ R81, R49, R126, R25 ;  /* 0x0000007e31517223 */ /* 0x004fe40000010019 */
[----:B------:R-:W-:-:S05]  /*1f20*/  FFMA.FTZ R80, R48, R137, R24 ;  /* 0x0000008930507223 */ /* 0x000fca0000010018 */
[----:B------:R0:W-:Y:S02]  /*1f30*/  STG.E.128 [R124.64], R80 ;  /* 0x000000507c007986 */ /* 0x0001e4000c101d04 */
[----:B0-----:R-:W-:Y:S01]  /*1f40*/  @P0 CALL.REL.NOINC `(.L_x_20151) ;  /* 0x0000001000000944 */ /* 0x001fe20003c00000 */
[----:B------:R-:W-:Y:S05]  /*1f50*/  BRA `(.L_x_20152) ;  /* 0xffffe42000007947 */ /* 0x000fea000383ffff */
.L_x_20151:
[----:B------:R-:W-:Y:S05]  /*1f60*/  EXIT ;  /* 0x000000000000794d */ /* 0x000fea0003800000 */
.L_x_20149:
[----:B0-----:R-:W-:Y:S01]  /*1f70*/  HFMA2.MMA R125, -RZ, RZ, 0, 5.9604644775390625e-08 ;  /* 0x00000001ff7d7435 */ /* 0x001fe200000001ff */
[----:B------:R-:W-:Y:S02]  /*1f80*/  MOV R89, 0x1f ;  /* 0x0000001f00597802 */ /* 0x000fe40000000f00 */
[----:B------:R-:W-:Y:S02]  /*1f90*/  MOV R128, 0xffffffff ;  /* 0xffffffff00807802 */ /* 0x000fe40000000f00 */
[----:B------:R-:W-:Y:S02]  /*1fa0*/  MOV R126, 0x1fc0 ;  /* 0x00001fc0007e7802 */ /* 0x000fe40000000f00 */
[----:B------:R-:W-:Y:S05]  /*1fb0*/  CALL.REL.NOINC `($__internal_149_$__cuda_sm70_shflsync_bfly_p) ;  /* 0x0000069000007944 */ /* 0x000fea0003c00000 */
[----:B-1----:R-:W-:Y:S01]  /*1fc0*/  MOV R88, R125 ;  /* 0x0000007d00587202 */ /* 0x002fe20000000f00 */
[----:B0-----:R-:W-:Y:S05]  /*1fd0*/  BRA `(.L_x_20153) ;  /* 0xfffff06000007947 */ /* 0x001fea000383ffff */
.L_x_20150:
[----:B------:R-:W-:Y:S01]  /*1fe0*/  HFMA2.MMA R125, -RZ, RZ, 0, 1.1920928955078125e-07 ;  /* 0x00000002ff7d7435 */ /* 0x000fe200000001ff */
[----:B------:R-:W-:Y:S02]  /*1ff0*/  MOV R89, 0x1f ;  /* 0x0000001f00597802 */ /* 0x000fe40000000f00 */
[----:B------:R-:W-:-:S02]  /*2000*/  MOV R128, 0xffffffff ;  /* 0xffffffff00807802 */ /* 0x000fc40000000f00 */
[----:B------:R-:W-:Y:S02]  /*2010*/  MOV R126, 0x2030 ;  /* 0x00002030007e7802 */ /* 0x000fe40000000f00 */
[----:B------:R-:W-:Y:S05]  /*2020*/  CALL.REL.NOINC `($__internal_149_$__cuda_sm70_shflsync_bfly_p) ;  /* 0x0000062000007944 */ /* 0x000fea0003c00000 */
[----:B01----:R-:W-:Y:S01]  /*2030*/  FADD.FTZ R130, R130, R125 ;  /* 0x0000007d82827221 */ /* 0x003fe20000010000 */
[----:B------:R-:W-:Y:S01]  /*2040*/  HFMA2.MMA R125, -RZ, RZ, 0, 2.384185791015625e-07 ;  /* 0x00000004ff7d7435 */ /* 0x000fe200000001ff */
[----:B------:R-:W-:Y:S02]  /*2050*/  MOV R89, 0x1f ;  /* 0x0000001f00597802 */ /* 0x000fe40000000f00 */
[----:B------:R-:W-:Y:S02]  /*2060*/  MOV R128, 0xffffffff ;  /* 0xffffffff00807802 */ /* 0x000fe40000000f00 */
[----:B------:R-:W-:Y:S02]  /*2070*/  MOV R126, 0x2090 ;  /* 0x00002090007e7802 */ /* 0x000fe40000000f00 */
[----:B------:R-:W-:Y:S05]  /*2080*/  CALL.REL.NOINC `($__internal_149_$__cuda_sm70_shflsync_bfly_p) ;  /* 0x000005c000007944 */ /* 0x000fea0003c00000 */
[----:B01----:R-:W-:Y:S01]  /*2090*/  FADD.FTZ R130, R130, R125 ;  /* 0x0000007d82827221 */ /* 0x003fe20000010000 */
[----:B------:R-:W-:Y:S01]  /*20a0*/  HFMA2.MMA R125, -RZ, RZ, 0, 4.76837158203125e-07 ;  /* 0x00000008ff7d7435 */ /* 0x000fe200000001ff */
[----:B------:R-:W-:Y:S02]  /*20b0*/  MOV R89, 0x1f ;  /* 0x0000001f00597802 */ /* 0x000fe40000000f00 */
[----:B------:R-:W-:-:S02]  /*20c0*/  MOV R128, 0xffffffff ;  /* 0xffffffff00807802 */ /* 0x000fc40000000f00 */
[----:B------:R-:W-:Y:S02]  /*20d0*/  MOV R126, 0x20f0 ;  /* 0x000020f0007e7802 */ /* 0x000fe40000000f00 */
[----:B------:R-:W-:Y:S05]  /*20e0*/  CALL.REL.NOINC `($__internal_149_$__cuda_sm70_shflsync_bfly_p) ;  /* 0x0000056000007944 */ /* 0x000fea0003c00000 */
[----:B01----:R-:W-:Y:S01]  /*20f0*/  FADD.FTZ R130, R130, R125 ;  /* 0x0000007d82827221 */ /* 0x003fe20000010000 */
[----:B------:R-:W-:Y:S01]  /*2100*/  HFMA2.MMA R125, -RZ, RZ, 0, 9.5367431640625e-07 ;  /* 0x00000010ff7d7435 */ /* 0x000fe200000001ff */
[----:B------:R-:W-:Y:S02]  /*2110*/  MOV R89, 0x1f ;  /* 0x0000001f00597802 */ /* 0x000fe40000000f00 */
[----:B------:R-:W-:Y:S02]  /*2120*/  MOV R128, 0xffffffff ;  /* 0xffffffff00807802 */ /* 0x000fe40000000f00 */
[----:B------:R-:W-:Y:S02]  /*2130*/  MOV R126, 0x2150 ;  /* 0x00002150007e7802 */ /* 0x000fe40000000f00 */
[----:B------:R-:W-:Y:S05]  /*2140*/  CALL.REL.NOINC `($__internal_149_$__cuda_sm70_shflsync_bfly_p) ;  /* 0x0000050000007944 */ /* 0x000fea0003c00000 */
        /* <DEDUP_REMOVED lines=54> */
[----:B------:R-:W-:Y:S05]  /*24b0*/  CALL.REL.NOINC `($__internal_149_$__cuda_sm70_shflsync_bfly_p) ;  /* 0x0000019000007944 */ /* 0x000fea0003c00000 */
[----:B01----:R-:W-:Y:S01]  /*24c0*/  FADD.FTZ R130, R130, R125 ;  /* 0x0000007d82827221 */ /* 0x003fe20000010000 */
[----:B------:R-:W-:Y:S01]  /*24d0*/  HFMA2.MMA R125, -RZ, RZ, 0, 1.1920928955078125e-07 ;  /* 0x00000002ff7d7435 */ /* 0x000fe200000001ff */
[----:B------:R-:W-:Y:S02]  /*24e0*/  MOV R89, 0x1f ;  /* 0x0000001f00597802 */ /* 0x000fe40000000f00 */
[----:B------:R-:W-:Y:S02]  /*24f0*/  MOV R128, 0xffffffff ;  /* 0xffffffff00807802 */ /* 0x000fe40000000f00 */
[----:B------:R-:W-:Y:S02]  /*2500*/  MOV R126, 0x2520 ;  /* 0x00002520007e7802 */ /* 0x000fe40000000f00 */
[----:B------:R-:W-:Y:S05]  /*2510*/  CALL.REL.NOINC `($__internal_149_$__cuda_sm70_shflsync_bfly_p) ;  /* 0x0000013000007944 */ /* 0x000fea0003c00000 */
[----:B01----:R-:W-:Y:S01]  /*2520*/  FADD.FTZ R130, R130, R125 ;  /* 0x0000007d82827221 */ /* 0x003fe20000010000 */
[----:B------:R-:W-:Y:S01]  /*2530*/  HFMA2.MMA R125, -RZ, RZ, 0, 2.384185791015625e-07 ;  /* 0x00000004ff7d7435 */ /* 0x000fe200000001ff */
[----:B------:R-:W-:-:S02]  /*2540*/  MOV R89, 0x1f ;  /* 0x0000001f00597802 */ /* 0x000fc40000000f00 */
[----:B------:R-:W-:Y:S02]  /*2550*/  MOV R128, 0xffffffff ;  /* 0xffffffff00807802 */ /* 0x000fe40000000f00 */
[----:B------:R-:W-:Y:S02]  /*2560*/  MOV R126, 0x2580 ;  /* 0x00002580007e7802 */ /* 0x000fe40000000f00 */
[----:B------:R-:W-:Y:S05]  /*2570*/  CALL.REL.NOINC `($__internal_149_$__cuda_sm70_shflsync_bfly_p) ;  /* 0x000000d000007944 */ /* 0x000fea0003c00000 */
[----:B01----:R-:W-:Y:S01]  /*2580*/  FADD.FTZ R130, R130, R125 ;  /* 0x0000007d82827221 */ /* 0x003fe20000010000 */
[----:B------:R-:W-:Y:S01]  /*2590*/  HFMA2.MMA R125, -RZ, RZ, 0, 4.76837158203125e-07 ;  /* 0x00000008ff7d7435 */ /* 0x000fe200000001ff */
[----:B------:R-:W-:Y:S02]  /*25a0*/  MOV R89, 0x1f ;  /* 0x0000001f00597802 */ /* 0x000fe40000000f00 */
[----:B------:R-:W-:Y:S02]  /*25b0*/  MOV R128, 0xffffffff ;  /* 0xffffffff00807802 */ /* 0x000fe40000000f00 */
[----:B------:R-:W-:Y:S02]  /*25c0*/  MOV R126, 0x25e0 ;  /* 0x000025e0007e7802 */ /* 0x000fe40000000f00 */
[----:B------:R-:W-:Y:S05]  /*25d0*/  CALL.REL.NOINC `($__internal_149_$__cuda_sm70_shflsync_bfly_p) ;  /* 0x0000007000007944 */ /* 0x000fea0003c00000 */
[----:B01----:R-:W-:Y:S01]  /*25e0*/  FADD.FTZ R130, R130, R125 ;  /* 0x0000007d82827221 */ /* 0x003fe20000010000 */
[----:B------:R-:W-:Y:S01]  /*25f0*/  HFMA2.MMA R125, -RZ, RZ, 0, 9.5367431640625e-07 ;  /* 0x00000010ff7d7435 */ /* 0x000fe200000001ff */
[----:B------:R-:W-:-:S02]  /*2600*/  MOV R89, 0x1f ;  /* 0x0000001f00597802 */ /* 0x000fc40000000f00 */
[----:B------:R-:W-:Y:S02]  /*2610*/  MOV R128, 0xffffffff ;  /* 0xffffffff00807802 */ /* 0x000fe40000000f00 */
[----:B------:R-:W-:Y:S02]  /*2620*/  MOV R126, 0x2640 ;  /* 0x00002640007e7802 */ /* 0x000fe40000000f00 */
[----:B------:R-:W-:Y:S05]  /*2630*/  CALL.REL.NOINC `($__internal_149_$__cuda_sm70_shflsync_bfly_p) ;  /* 0x0000001000007944 */ /* 0x000fea0003c00000 */
[----:B01----:R-:W-:Y:S05]  /*2640*/  BRA `(.L_x_20154) ;  /* 0xffffee3000007947 */ /* 0x003fea000383ffff */
        .weak           $__internal_149_$__cuda_sm70_shflsync_bfly_p
        .type           $__internal_149_$__cuda_sm70_shflsync_bfly_p,@function
        .size           $__internal_149_$__cuda_sm70_shflsync_bfly_p,(.L_x_22237 - $__internal_149_$__cuda_sm70_shflsync_bfly_p)
$__internal_149_$__cuda_sm70_shflsync_bfly_p:
[----:B------:R-:W-:Y:S01]  /*2650*/  HFMA2.MMA R127, -RZ, RZ, 0, 0 ;  /* 0x00000000ff7f7435 */ /* 0x000fe200000001ff */
[----:B------:R-:W-:Y:S04]  /*2660*/  WARPSYNC R128 ;  /* 0x0000008000007348 */ /* 0x000fe80003800000 */
[----:B------:R0:W1:Y:S01]  /*2670*/  SHFL.BFLY PT, R125, R130, R125, R89 ;  /* 0x0c00007d827d7389 */ /* 0x00006200000e0059 */
[----:B------:R-:W-:Y:S05]  /*2680*/  RET.REL.NODEC R126 `(_ZN10layer_norm13ln_fwd_kernelINS_13Kernel_traitsIfffffjLj6144ELj1ELj1ELj8ELj16ENS_18Kernel_traits_baseILj6144EfffffjLj256EEEEELb0ELb1ELb0ELb1EEEvNS_9FwdParamsE) ;  /* 0xffffd9707e007950 */ /* 0x000fea0003c3ffff */
.L_x_20155:
        /* <DEDUP_REMOVED lines=15> */
.L_x_22237:


//--------------------- .text._ZN10layer_norm13ln_fwd_kernelINS_13Kernel_traitsIfffffjLj6144ELj1ELj1ELj8ELj16ENS_18Kernel_traits_baseILj6144EfffffjLj256EEEEELb0ELb1ELb1ELb0EEEvNS_9FwdParamsE --------------------------
	.section	.text._ZN10layer_norm13ln_fwd_kernelINS_13Kernel_traitsIfffffjLj6144ELj1ELj1ELj8ELj16ENS_18Kernel_traits_baseILj6144EfffffjLj256EEEEELb0ELb1ELb1ELb0EEEvNS_9FwdParamsE,"ax",@progbits
	.sectioninfo	@"SHI_REGISTERS=128"
	.align	128
        .global         _ZN10layer_norm13ln_fwd_kernelINS_13Kernel_traitsIfffffjLj6144ELj1ELj1ELj8ELj16ENS_18Kernel_traits_baseILj6144EfffffjLj256EEEEELb0ELb1ELb1ELb0EEEvNS_9FwdParamsE
        .type           _ZN10layer_norm13ln_fwd_kernelINS_13Kernel_traitsIfffffjLj6144ELj1ELj1ELj8ELj16ENS_18Kernel_traits_baseILj6144EfffffjLj256EEEEELb0ELb1ELb1ELb0EEEvNS_9FwdParamsE,@function
        .size           _ZN10layer_norm13ln_fwd_kernelINS_13Kernel_traitsIfffffjLj6144ELj1ELj1ELj8ELj16ENS_18Kernel_traits_baseILj6144EfffffjLj256EEEEELb0ELb1ELb1ELb0EEEvNS_9FwdParamsE,(.L_x_22238 - _ZN10layer_norm13ln_fwd_kernelINS_13Kernel_traitsIfffffjLj6144ELj1ELj1ELj8ELj16ENS_18Kernel_traits_baseILj6144EfffffjLj256EEEEELb0ELb1ELb1ELb0EEEvNS_9FwdParamsE)
        .other          _ZN10layer_norm13ln_fwd_kernelINS_13Kernel_traitsIfffffjLj6144ELj1ELj1ELj8ELj16ENS_18Kernel_traits_baseILj6144EfffffjLj256EEEEELb0ELb1ELb1ELb0EEEvNS_9FwdParamsE,@"STO_CUDA_ENTRY STV_DEFAULT"
_ZN10layer_norm13ln_fwd_kernelINS_13Kernel_traitsIfffffjLj6144ELj1ELj1ELj8ELj16ENS_18Kernel_traits_baseILj6144EfffffjLj256EEEEELb0ELb1ELb1ELb0EEEvNS_9FwdParamsE:
.text._ZN10layer_norm13ln_fwd_kernelINS_13Kernel_traitsIfffffjLj6144ELj1ELj1ELj8ELj16ENS_18Kernel_traits_baseILj6144EfffffjLj256EEEEELb0ELb1ELb1ELb0EEEvNS_9FwdParamsE:
        /* <DEDUP_REMOVED lines=34> */
.L_x_20157:
[----:B------:R-:W-:Y:S05]  /*0220*/  BSYNC B0 ;  /* 0x0000000000007941 */ /* 0x000fea0003800000 */
.L_x_20156:
        /* <DEDUP_REMOVED lines=16> */
.L_x_20159:
[----:B------:R-:W-:Y:S05]  /*0330*/  BSYNC B0 ;  /* 0x0000000000007941 */ /* 0x000fea0003800000 */
.L_x_20158:
        /* <DEDUP_REMOVED lines=16> */
.L_x_20161:
[----:B------:R-:W-:Y:S05]  /*0440*/  BSYNC B0 ;  /* 0x0000000000007941 */ /* 0x000fea0003800000 */
.L_x_20160:
        /* <DEDUP_REMOVED lines=16> */
.L_x_20163:
[----:B------:R-:W-:Y:S05]  /*0550*/  BSYNC B0 ;  /* 0x0000000000007941 */ /* 0x000fea0003800000 */
.L_x_20162:
        /* <DEDUP_REMOVED lines=16> */
.L_x_20165:
[----:B------:R-:W-:Y:S05]  /*0660*/  BSYNC B0 ;  /* 0x0000000000007941 */ /* 0x000fea0003800000 */
.L_x_20164:
        /* <DEDUP_REMOVED lines=16> */
.L_x_20167:
[----:B------:R-:W-:Y:S05]  /*0770*/  BSYNC B0 ;  /* 0x0000000000007941 */ /* 0x000fea0003800000 */
.L_x_20166:
        /* <DEDUP_REMOVED lines=16> */
[----:B------:R-:W-:Y:S01]  /*0880*/  IADD3 R77, R2, -R77, RZ ;  /* 0x8000004d024d7210 */ /* 0x000fe20007ffe0ff */
[----:B------:R-:W-:Y:S01]  /*0890*/  HFMA2.MMA R2, -RZ, RZ, 0, 5.9604644775390625e-08 ;  /* 0x00000001ff027435 */ /* 0x000fe200000001ff */
[----:B------:R-:W-:-:S02]  /*08a0*/  SHF.L.U32 R3, R3, 0x2, RZ ;  /* 0x0000000203037819 */ /* 0x000fc400000006ff */
[----:B------:R-:W-:Y:S02]  /*08b0*/  IMNMX R77, RZ, R77, !PT ;  /* 0x0000004dff4d7217 */ /* 0x000fe40007800200 */
[----:B------:R0:W1:Y:S02]  /*08c0*/  I2F.U32 R112, R3 ;  /* 0x0000000300707306 */ /* 0x0000640000201000 */
[----:B------:R-:W-:-:S04]  /*08d0*/  IMNMX R77, R77, 0x20, PT ;  /* 0x000000204d4d7817 */ /* 0x000fc80003800200 */
[----:B------:R-:W-:-:S04]  /*08e0*/  IADD3 R77, R76, R77, RZ ;  /* 0x0000004d4c4d7210 */ /* 0x000fc80007ffe0ff */
[----:B0-----:R-:W-:Y:S01]  /*08f0*/  SHF.L.U32 R3, R77, 0x2, RZ ;  /* 0x000000024d037819 */ /* 0x001fe200000006ff */
[----:B-1----:R-:W0:Y:S06]  /*0900*/  MUFU.RCP R112, R112 ;  /* 0x0000007000707308 */ /* 0x002e2c0000001000 */
.L_x_20243:
[----:B------:R-:W-:-:S05]  /*0910*/  MOV R116, 0x4 ;  /* 0x0000000400747802 */ /* 0x000fca0000000f00 */
[----:B------:R-:W-:-:S05]  /*0920*/  IMAD.WIDE R110, R113, R116, c[0x0][0x1d0] ;  /* 0x00007400716e7625 */ /* 0x000fca00078e0274 */
[----:B------:R1:W2:Y:S01]  /*0930*/  LDG.E R109, [R110.64] ;  /* 0x000000046e6d7981 */ /* 0x0002a2000c1e1900 */
[----:B------:R-:W-:-:S05]  /*0940*/  IMAD.WIDE R116, R113, R116, c[0x0][0x1d8] ;  /* 0x0000760071747625 */ /* 0x000fca00078e0274 */
[----:B-----5:R3:W5:Y:S01]  /*0950*/  LDG.E R108, [R116.64] ;  /* 0x00000004746c7981 */ /* 0x020762000c1e1900 */
[----:B------:R-:W-:Y:S01]  /*0960*/  IMAD R115, R113, c[0x0][0x168], RZ ;  /* 0x00005a0071737a24 */ /* 0x000fe200078e02ff */
[----:B------:R-:W-:Y:S01]  /*0970*/  BSSY B0, `(.L_x_20168) ;  /* 0x0000040000007945 */ /* 0x000fe20003800000 */
[----:B-1----:R-:W-:Y:S02]  /*0980*/  LOP3.LUT R111, R0, 0xff, RZ, 0xc0, !PT ;  /* 0x000000ff006f7812 */ /* 0x002fe400078ec0ff */
[----:B------:R-:W-:Y:S02]  /*0990*/  MOV R110, RZ ;  /* 0x000000ff006e7202 */ /* 0x000fe40000000f00 */
[----:B--2---:R-:W-:-:S13]  /*09a0*/  ISETP.GE.AND P2, PT, R109, 0x1, PT ;  /* 0x000000016d00780c */ /* 0x004fda0003f46270 */
[----:B------:R-:W-:-:S05]  /*09b0*/  @P2 IADD3 R118, R109, -0x1, RZ ;  /* 0xffffffff6d762810 */ /* 0x000fca0007ffe0ff */
[----:B------:R-:W-:Y:S01]  /*09c0*/  @P2 IMAD R119, R118, c[0x0][0x168], RZ ;  /* 0x00005a0076772a24 */ /* 0x000fe200078e02ff */
[----:B------:R-:W-:-:S04]  /*09d0*/  SHF.R.S32.HI R118, RZ, 0x1f, R115 ;  /* 0x0000001fff767819 */ /* 0x000fc80000011473 */
[----:B------:R-:W-:Y:S02]  /*09e0*/  @P2 SHF.R.S32.HI R120, RZ, 0x1f, R119 ;  /* 0x0000001fff782819 */ /* 0x000fe40000011477 */
[----:B------:R-:W-:Y:S02]  /*09f0*/  LEA.HI R118, R118, R115, RZ, 0x2 ;  /* 0x0000007376767211 */ /* 0x000fe400078f10ff */
[----:B------:R-:W-:-:S04]  /*0a00*/  @P2 LEA.HI R120, R120, R119, RZ, 0x2 ;  /* 0x0000007778782211 */ /* 0x000fc800078f10ff */
[-C--:B------:R-:W-:Y:S02]  /*0a10*/  @P2 LEA.HI.SX32 R110, R120, R111.reuse, 0x1e ;  /* 0x0000006f786e2211 */ /* 0x080fe400078ff2ff */
[----:B------:R-:W-:Y:S02]  /*0a20*/  LEA.HI.SX32 R111, R118, R111, 0x1e ;  /* 0x0000006f766f7211 */ /* 0x000fe400078ff2ff */
        /* <DEDUP_REMOVED lines=26> */
[----:B------:R-:W-:-:S04]  /*0bd0*/  FMUL.FTZ R80, R12, R115 ;  /* 0x000000730c507220 */ /* 0x000fc80000410000 */
[----:B------:R-:W-:Y:S02]  /*0be0*/  @P3 FADD.FTZ R80, R76, R80 ;  /* 0x000000504c503221 */ /* 0x000fe40000010000 */
.L_x_20171:
[----:B-1----:R-:W-:Y:S05]  /*0bf0*/  BSYNC B1 ;  /* 0x0000000000017941 */ /* 0x002fea0003800000 */
.L_x_20170:
[----:B------:R-:W-:Y:S01]  /*0c00*/  BSSY B1, `(.L_x_20172) ;  /* 0x0000005000017945 */ /* 0x000fe20003800000 */
[----:B------:R-:W-:Y:S05]  /*0c10*/  @!P4 BRA `(.L_x_20173) ;  /* 0x000000300000c947 */ /* 0x000fea0003800000 */
[----:B-----5:R-:W-:-:S04]  /*0c20*/  FMUL.FTZ R116, R85, c[0x0][0x1ec] ;  /* 0x00007b0055747a20 */ /* 0x020fc80000410000 */
[----:B------:R-:W-:-:S04]  /*0c30*/  FMUL.FTZ R81, R13, R116 ;  /* 0x000000740d517220 */ /* 0x000fc80000410000 */
[----:B------:R-:W-:Y:S02]  /*0c40*/  @P3 FADD.FTZ R81, R77, R81 ;  /* 0x000000514d513221 */ /* 0x000fe40000010000 */
.L_x_20173:
[----:B------:R-:W-:Y:S05]  /*0c50*/  BSYNC B1 ;  /* 0x0000000000017941 */ /* 0x000fea0003800000 */
.L_x_20172:
[----:B------:R-:W-:Y:S01]  /*0c60*/  BSSY B1, `(.L_x_20174) ;  /* 0x0000005000017945 */ /* 0x000fe20003800000 */
[----:B------:R-:W-:Y:S05]  /*0c70*/  @!P4 BRA `(.L_x_20175) ;  /* 0x000000300000c947 */ /* 0x000fea0003800000 */
[----:B-----5:R-:W-:-:S04]  /*0c80*/  FMUL.FTZ R115, R86, c[0x0][0x1ec] ;  /* 0x00007b0056737a20 */ /* 0x020fc80000410000 */
[----:B------:R-:W-:-:S04]  /*0c90*/  FMUL.FTZ R82, R14, R115 ;  /* 0x000000730e527220 */ /* 0x000fc80000410000 */
[----:B------:R-:W-:Y:S02]  /*0ca0*/  @P3 FADD.FTZ R82, R78, R82 ;  /* 0x000000524e523221 */ /* 0x000fe40000010000 */
.L_x_20175:
[----:B------:R-:W-:Y:S05]  /*0cb0*/  BSYNC B1 ;  /* 0x0000000000017941 */ /* 0x000fea0003800000 */
.L_x_20174:
[----:B------:R-:W-:Y:S01]  /*0cc0*/  BSSY B1, `(.L_x_20176) ;  /* 0x0000005000017945 */ /* 0x000fe20003800000 */
[----:B------:R-:W-:Y:S05]  /*0cd0*/  @!P4 BRA `(.L_x_20177) ;  /* 0x000000300000c947 */ /* 0x000fea0003800000 */
[----:B-----5:R-:W-:-:S04]  /*0ce0*/  FMUL.FTZ R116, R87, c[0x0][0x1ec] ;  /* 0x00007b0057747a20 */ /* 0x020fc80000410000 */
[----:B------:R-:W-:-:S04]  /*0cf0*/  FMUL.FTZ R83, R15, R116 ;  /* 0x000000740f537220 */ /* 0x000fc80000410000 */
[----:B------:R-:W-:Y:S02]  /*0d00*/  @P3 FADD.FTZ R83, R79, R83 ;  /* 0x000000534f533221 */ /* 0x000fe40000010000 */
.L_x_20177:
[----:B------:R-:W-:Y:S05]  /*0d10*/  BSYNC B1 ;  /* 0x0000000000017941 */ /* 0x000fea0003800000 */
.L_x_20176:
[----:B------:R-:W-:Y:S01]  /*0d20*/  HFMA2.MMA R116, -RZ, RZ, 0, 9.5367431640625e-07 ;  /* 0x00000010ff747435 */ /* 0x000fe200000001ff */
[----:B------:R-:W-:-:S09]  /*0d30*/  IADD3 R110, R110, 0x100, RZ ;  /* 0x000001006e6e7810 */ /* 0x000fd20007ffe0ff */
[C---:B------:R-:W-:Y:S01]  /*0d40*/  IMAD.WIDE.U32 R116, R111.reuse, R116, c[0x0][0x188] ;  /* 0x000062006f747625 */ /* 0x040fe200078e0074 */
[----:B------:R-:W-:-:S04]  /*0d50*/  IADD3 R111, R111, 0x100, RZ ;  /* 0x000001006f6f7810 */ /* 0x000fc80007ffe0ff */
[----:B------:R1:W-:Y:S03]  /*0d60*/  STG.E.128 [R116.64], R80 ;  /* 0x0000005074007986 */ /* 0x0003e6000c101d04 */
.L_x_20169:
[----:B---3--:R-:W-:Y:S05]  /*0d70*/  BSYNC B0 ;  /* 0x0000000000007941 */ /* 0x008fea0003800000 */
.L_x_20168:
        /* <DEDUP_REMOVED lines=29> */
.L_x_20181:
[----:B-1----:R-:W-:Y:S05]  /*0f50*/  BSYNC B1 ;  /* 0x0000000000017941 */ /* 0x002fea0003800000 */
.L_x_20180:
[----:B------:R-:W-:Y:S01]  /*0f60*/  BSSY B1, `(.L_x_20182) ;  /* 0x0000005000017945 */ /* 0x000fe20003800000 */
[----:B------:R-:W-:Y:S05]  /*0f70*/  @!P4 BRA `(.L_x_20183) ;  /* 0x000000300000c947 */ /* 0x000fea0003800000 */
[----:B-----5:R-:W-:-:S04]  /*0f80*/  FMUL.FTZ R116, R85, c[0x0][0x1ec] ;  /* 0x00007b0055747a20 */ /* 0x020fc80000410000 */
[----:B------:R-:W-:-:S04]  /*0f90*/  FMUL.FTZ R89, R25, R116 ;  /* 0x0000007419597220 */ /* 0x000fc80000410000 */
[----:B------:R-:W-:Y:S02]  /*0fa0*/  @P3 FADD.FTZ R89, R77, R89 ;  /* 0x000000594d593221 */ /* 0x000fe40000010000 */
.L_x_20183:
[----:B------:R-:W-:Y:S05]  /*0fb0*/  BSYNC B1 ;  /* 0x0000000000017941 */ /* 0x000fea0003800000 */
.L_x_20182:
[----:B------:R-:W-:Y:S01]  /*0fc0*/  BSSY B1, `(.L_x_20184) ;  /* 0x0000005000017945 */ /* 0x000fe20003800000 */
[----:B------:R-:W-:Y:S05]  /*0fd0*/  @!P4 BRA `(.L_x_20185) ;  /* 0x000000300000c947 */ /* 0x000fea0003800000 */
[----:B-----5:R-:W-:-:S04]  /*0fe0*/  FMUL.FTZ R115, R86, c[0x0][0x1ec] ;  /* 0x00007b0056737a20 */ /* 0x020fc80000410000 */
[----:B------:R-:W-:-:S04]  /*0ff0*/  FMUL.FTZ R90, R26, R115 ;  /* 0x000000731a5a7220 */ /* 0x000fc80000410000 */
[----:B------:R-:W-:Y:S02]  /*1000*/  @P3 FADD.FTZ R90, R78, R90 ;  /* 0x0000005a4e5a3221 */ /* 0x000fe40000010000 */
.L_x_20185:
[----:B------:R-:W-:Y:S05]  /*1010*/  BSYNC B1 ;  /* 0x0000000000017941 */ /* 0x000fea0003800000 */
.L_x_20184:
[----:B------:R-:W-:Y:S01]  /*1020*/  BSSY B1, `(.L_x_20186) ;  /* 0x0000005000017945 */ /* 0x000fe20003800000 */
[----:B------:R-:W-:Y:S05]  /*1030*/  @!P4 BRA `(.L_x_20187) ;  /* 0x000000300000c947 */ /* 0x000fea0003800000 */
[----:B-----5:R-:W-:-:S04]  /*1040*/  FMUL.FTZ R116, R87, c[0x0][0x1ec] ;  /* 0x00007b0057747a20 */ /* 0x020fc80000410000 */
[----:B------:R-:W-:-:S04]  /*1050*/  FMUL.FTZ R91, R27, R116 ;  /* 0x000000741b5b7220 */ /* 0x000fc80000410000 */
[----:B------:R-:W-:Y:S02]  /*1060*/  @P3 FADD.FTZ R91, R79, R91 ;  /* 0x0000005b4f5b3221 */ /* 0x000fe40000010000 */
.L_x_20187:
[----:B------:R-:W-:Y:S05]  /*1070*/  BSYNC B1 ;  /* 0x0000000000017941 */ /* 0x000fea0003800000 */
.L_x_20186:
[----:B------:R-:W-:Y:S01]  /*1080*/  HFMA2.MMA R116, -RZ, RZ, 0, 9.5367431640625e-07 ;  /* 0x00000010ff747435 */ /* 0x000fe200000001ff */
[----:B------:R-:W-:-:S09]  /*1090*/  IADD3 R110, R110, 0x100, RZ ;  /* 0x000001006e6e7810 */ /* 0x000fd20007ffe0ff */
[C---:B------:R-:W-:Y:S01]  /*10a0*/  IMAD.WIDE.U32 R116, R111.reuse, R116, c[0x0][0x188] ;  /* 0x000062006f747625 */ /* 0x040fe200078e0074 */
[----:B------:R-:W-:-:S04]  /*10b0*/  IADD3 R111, R111, 0x100, RZ ;  /* 0x000001006f6f7810 */ /* 0x000fc80007ffe0ff */
[----:B------:R1:W-:Y:S03]  /*10c0*/  STG.E.128 [R116.64], R88 ;  /* 0x0000005874007986 */ /* 0x0003e6000c101d04 */
.L_x_20179:
[----:B------:R-:W-:Y:S05]  /*10d0*/  BSYNC B0 ;  /* 0x0000000000007941 */ /* 0x000fea0003800000 */
.L_x_20178:
        /* <DEDUP_REMOVED lines=29> */
.L_x_20191:
[----:B-1----:R-:W-:Y:S05]  /*12b0*/  BSYNC B1 ;  /* 0x0000000000017941 */ /* 0x002fea0003800000 */
.L_x_20190:
[----:B------:R-:W-:Y:S01]  /*12c0*/  BSSY B1, `(.L_x_20192) ;  /* 0x0000005000017945 */ /* 0x000fe20003800000 */
[----:B------:R-:W-:Y:S05]  /*12d0*/  @!P4 BRA `(.L_x_20193) ;  /* 0x000000300000c947 */ /* 0x000fea0003800000 */
[----:B-----5:R-:W-:-:S04]  /*12e0*/  FMUL.FTZ R116, R85, c[0x0][0x1ec] ;  /* 0x00007b0055747a20 */ /* 0x020fc80000410000 */
[----:B------:R-:W-:-:S04]  /*12f0*/  FMUL.FTZ R93, R37, R116 ;  /* 0x00000074255d7220 */ /* 0x000fc80000410000 */
[----:B------:R-:W-:Y:S02]  /*1300*/  @P3 FADD.FTZ R93, R77, R93 ;  /* 0x0000005d4d5d3221 */ /* 0x000fe40000010000 */
.L_x_20193:
[----:B------:R-:W-:Y:S05]  /*1310*/  BSYNC B1 ;  /* 0x0000000000017941 */ /* 0x000fea0003800000 */
.L_x_20192:
[----:B------:R-:W-:Y:S01]  /*1320*/  BSSY B1, `(.L_x_20194) ;  /* 0x0000005000017945 */ /* 0x000fe20003800000 */
[----:B------:R-:W-:Y:S05]  /*1330*/  @!P4 BRA `(.L_x_20195) ;  /* 0x000000300000c947 */ /* 0x000fea0003800000 */
[----:B-----5:R-:W-:-:S04]  /*1340*/  FMUL.FTZ R115, R86, c[0x0][0x1ec] ;  /* 0x00007b0056737a20 */ /* 0x020fc80000410000 */
[----:B------:R-:W-:-:S04]  /*1350*/  FMUL.FTZ R94, R38, R115 ;  /* 0x00000073265e7220 */ /* 0x000fc80000410000 */
[----:B------:R-:W-:Y:S02]  /*1360*/  @P3 FADD.FTZ R94, R78, R94 ;  /* 0x0000005e4e5e3221 */ /* 0x000fe40000010000 */
.L_x_20195:
[----:B------:R-:W-:Y:S05]  /*1370*/  BSYNC B1 ;  /* 0x0000000000017941 */ /* 0x000fea0003800000 */
.L_x_20194:
[----:B------:R-:W-:Y:S01]  /*1380*/  BSSY B1, `(.L_x_20196) ;  /* 0x0000005000017945 */ /* 0x000fe20003800000 */
[----:B------:R-:W-:Y:S05]  /*1390*/  @!P4 BRA `(.L_x_20197) ;  /* 0x000000300000c947 */ /* 0x000fea0003800000 */
[----:B-----5:R-:W-:-:S04]  /*13a0*/  FMUL.FTZ R116, R87, c[0x0][0x1ec] ;  /* 0x00007b0057747a20 */ /* 0x020fc80000410000 */
[----:B------:R-:W-:-:S04]  /*13b0*/  FMUL.FTZ R95, R39, R116 ;  /* 0x00000074275f7220 */ /* 0x000fc80000410000 */
[----:B------:R-:W-:Y:S02]  /*13c0*/  @P3 FADD.FTZ R95, R79, R95 ;  /* 0x0000005f4f5f3221 */ /* 0x000fe40000010000 */
.L_x_20197:
[----:B------:R-:W-:Y:S05]  /*13d0*/  BSYNC B1 ;  /* 0x0000000000017941 */ /* 0x000fea0003800000 */
.L_x_20196:
[----:B------:R-:W-:Y:S01]  /*13e0*/  HFMA2.MMA R116, -RZ, RZ, 0, 9.5367431640625e-07 ;  /* 0x00000010ff747435 */ /* 0x000fe200000001ff */
[----:B------:R-:W-:-:S09]  /*13f0*/  IADD3 R110, R110, 0x100, RZ ;  /* 0x000001006e6e7810 */ /* 0x000fd20007ffe0ff */
[C---:B------:R-:W-:Y:S01]  /*1400*/  IMAD.WIDE.U32 R116, R111.reuse, R116, c[0x0][0x188] ;  /* 0x000062006f747625 */ /* 0x040fe200078e0074 */
[----:B------:R-:W-:-:S04]  /*1410*/  IADD3 R111, R111, 0x100, RZ ;  /* 0x000001006f6f7810 */ /* 0x000fc80007ffe0ff */
[----:B------:R1:W-:Y:S03]  /*1420*/  STG.E.128 [R116.64], R92 ;  /* 0x0000005c74007986 */ /* 0x0003e6000c101d04 */
.L_x_20189:
[----:B------:R-:W-:Y:S05]  /*1430*/  BSYNC B0 ;  /* 0x0000000000007941 */ /* 0x000fea0003800000 */
.L_x_20188:
        /* <DEDUP_REMOVED lines=29> */
.L_x_20201:
[----:B-1----:R-:W-:Y:S05]  /*1610*/  BSYNC B1 ;  /* 0x0000000000017941 */ /* 0x002fea0003800000 */
.L_x_20200:
[----:B------:R-:W-:Y:S01]  /*1620*/  BSSY B1, `(.L_x_20202) ;  /* 0x0000005000017945 */ /* 0x000fe20003800000 */
[----:B------:R-:W-:Y:S05]  /*1630*/  @!P4 BRA `(.L_x_20203) ;  /* 0x000000300000c947 */ /* 0x000fea0003800000 */
[----:B-----5:R-:W-:-:S04]  /*1640*/  FMUL.FTZ R116, R85, c[0x0][0x1ec] ;  /* 0x00007b0055747a20 */ /* 0x020fc80000410000 */
[----:B------:R-:W-:-:S04]  /*1650*/  FMUL.FTZ R97, R49, R116 ;  /* 0x0000007431617220 */ /* 0x000fc80000410000 */
[----:B------:R-:W-:Y:S02]  /*1660*/  @P3 FADD.FTZ R97, R77, R97 ;  /* 0x000000614d613221 */ /* 0x000fe40000010000 */
.L_x_20203:
[----:B------:R-:W-:Y:S05]  /*1670*/  BSYNC B1 ;  /* 0x0000000000017941 */ /* 0x000fea0003800000 */
.L_x_20202:
[----:B------:R-:W-:Y:S01]  /*1680*/  BSSY B1, `(.L_x_20204) ;  /* 0x0000005000017945 */ /* 0x000fe20003800000 */
[----:B------:R-:W-:Y:S05]  /*1690*/  @!P4 BRA `(.L_x_20205) ;  /* 0x000000300000c947 */ /* 0x000fea0003800000 */
[----:B-----5:R-:W-:-:S04]  /*16a0*/  FMUL.FTZ R115, R86, c[0x0][0x1ec] ;  /* 0x00007b0056737a20 */ /* 0x020fc80000410000 */
[----:B------:R-:W-:-:S04]  /*16b0*/  FMUL.FTZ R98, R50, R115 ;  /* 0x0000007332627220 */ /* 0x000fc80000410000 */
[----:B------:R-:W-:Y:S02]  /*16c0*/  @P3 FADD.FTZ R98, R78, R98 ;  /* 0x000000624e623221 */ /* 0x000fe40000010000 */
.L_x_20205:
[----:B------:R-:W-:Y:S05]  /*16d0*/  BSYNC B1 ;  /* 0x0000000000017941 */ /* 0x000fea0003800000 */
.L_x_20204:
[----:B------:R-:W-:Y:S01]  /*16e0*/  BSSY B1, `(.L_x_20206) ;  /* 0x0000005000017945 */ /* 0x000fe20003800000 */
[----:B------:R-:W-:Y:S05]  /*16f0*/  @!P4 BRA `(.L_x_20207) ;  /* 0x000000300000c947 */ /* 0x000fea0003800000 */
[----:B-----5:R-:W-:-:S04]  /*1700*/  FMUL.FTZ R116, R87, c[0x0][0x1ec] ;  /* 0x00007b0057747a20 */ /* 0x020fc80000410000 */
[----:B------:R-:W-:-:S04]  /*1710*/  FMUL.FTZ R99, R51, R116 ;  /* 0x0000007433637220 */ /* 0x000fc80000410000 */
[----:B------:R-:W-:Y:S02]  /*1720*/  @P3 FADD.FTZ R99, R79, R99 ;  /* 0x000000634f633221 */ /* 0x000fe40000010000 */
.L_x_20207:
[----:B------:R-:W-:Y:S05]  /*1730*/  BSYNC B1 ;  /* 0x0000000000017941 */ /* 0x000fea0003800000 */
.L_x_20206:
[----:B------:R-:W-:Y:S01]  /*1740*/  HFMA2.MMA R116, -RZ, RZ, 0, 9.5367431640625e-07 ;  /* 0x00000010ff747435 */ /* 0x000fe200000001ff */
[----:B------:R-:W-:-:S09]  /*1750*/  IADD3 R110, R110, 0x100, RZ ;  /* 0x000001006e6e7810 */ /* 0x000fd20007ffe0ff */
[C---:B------:R-:W-:Y:S01]  /*1760*/  IMAD.WIDE.U32 R116, R111.reuse, R116, c[0x0][0x188] ;  /* 0x000062006f747625 */ /* 0x040fe200078e0074 */
[----:B------:R-:W-:-:S04]  /*1770*/  IADD3 R111, R111, 0x100, RZ ;  /* 0x000001006f6f7810 */ /* 0x000fc80007ffe0ff */
[----:B------:R1:W-:Y:S03]  /*1780*/  STG.E.128 [R116.64], R96 ;  /* 0x0000006074007986 */ /* 0x0003e6000c101d04 */
.L_x_20199:
[----:B------:R-:W-:Y:S05]  /*1790*/  BSYNC B0 ;  /* 0x0000000000007941 */ /* 0x000fea0003800000 */
.L_x_20198:
        /* <DEDUP_REMOVED lines=29> */
.L_x_20211:
[----:B-1----:R-:W-:Y:S05]  /*1970*/  BSYNC B1 ;  /* 0x0000000000017941 */ /* 0x002fea0003800000 */
.L_x_20210:
[----:B------:R-:W-:Y:S01]  /*1980*/  BSSY B1, `(.L_x_20212) ;  /* 0x0000005000017945 */ /* 0x000fe20003800000 */
[----:B------:R-:W-:Y:S05]  /*1990*/  @!P4 BRA `(.L_x_20213) ;  /* 0x000000300000c947 */ /* 0x000fea0003800000 */
[----:B-----5:R-:W-:-:S04]  /*19a0*/  FMUL.FTZ R116, R85, c[0x0][0x1ec] ;  /* 0x00007b0055747a20 */ /* 0x020fc80000410000 */
[----:B------:R-:W-:-:S04]  /*19b0*/  FMUL.FTZ R101, R61, R116 ;  /* 0x000000743d657220 */ /* 0x000fc80000410000 */
[----:B------:R-:W-:Y:S02]  /*19c0*/  @P3 FADD.FTZ R101, R77, R101 ;  /* 0x000000654d653221 */ /* 0x000fe40000010000 */
.L_x_20213:
[----:B------:R-:W-:Y:S05]  /*19d0*/  BSYNC B1 ;  /* 0x0000000000017941 */ /* 0x000fea0003800000 */
.L_x_20212:
[----:B------:R-:W-:Y:S01]  /*19e0*/  BSSY B1, `(.L_x_20214) ;  /* 0x0000005000017945 */ /* 0x000fe20003800000 */
[----:B------:R-:W-:Y:S05]  /*19f0*/  @!P4 BRA `(.L_x_20215) ;  /* 0x000000300000c947 */ /* 0x000fea0003800000 */
[----:B-----5:R-:W-:-:S04]  /*1a00*/  FMUL.FTZ R115, R86, c[0x0][0x1ec] ;  /* 0x00007b0056737a20 */ /* 0x020fc80000410000 */
[----:B------:R-:W-:-:S04]  /*1a10*/  FMUL.FTZ R102, R62, R115 ;  /* 0x000000733e667220 */ /* 0x000fc80000410000 */
[----:B------:R-:W-:Y:S02]  /*1a20*/  @P3 FADD.FTZ R102, R78, R102 ;  /* 0x000000664e663221 */ /* 0x000fe40000010000 */
.L_x_20215:
[----:B------:R-:W-:Y:S05]  /*1a30*/  BSYNC B1 ;  /* 0x0000000000017941 */ /* 0x000fea0003800000 */
.L_x_20214:
[----:B------:R-:W-:Y:S01]  /*1a40*/  BSSY B1, `(.L_x_20216) ;  /* 0x0000005000017945 */ /* 0x000fe20003800000 */
[----:B------:R-:W-:Y:S05]  /*1a50*/  @!P4 BRA `(.L_x_20217) ;  /* 0x000000300000c947 */ /* 0x000fea0003800000 */
[----:B-----5:R-:W-:-:S04]  /*1a60*/  FMUL.FTZ R116, R87, c[0x0][0x1ec] ;  /* 0x00007b0057747a20 */ /* 0x020fc80000410000 */
[----:B------:R-:W-:-:S04]  /*1a70*/  FMUL.FTZ R103, R63, R116 ;  /* 0x000000743f677220 */ /* 0x000fc80000410000 */
[----:B------:R-:W-:Y:S02]  /*1a80*/  @P3 FADD.FTZ R103, R79, R103 ;  /* 0x000000674f673221 */ /* 0x000fe40000010000 */
.L_x_20217:
[----:B------:R-:W-:Y:S05]  /*1a90*/  BSYNC B1 ;  /* 0x0000000000017941 */ /* 0x000fea0003800000 */
.L_x_20216:
[----:B------:R-:W-:Y:S01]  /*1aa0*/  HFMA2.MMA R116, -RZ, RZ, 0, 9.5367431640625e-07 ;  /* 0x00000010ff747435 */ /* 0x000fe200000001ff */
[----:B------:R-:W-:-:S09]  /*1ab0*/  IADD3 R110, R110, 0x100, RZ ;  /* 0x000001006e6e7810 */ /* 0x000fd20007ffe0ff */
[C---:B------:R-:W-:Y:S01]  /*1ac0*/  IMAD.WIDE.U32 R116, R111.reuse, R116, c[0x0][0x188] ;  /* 0x000062006f747625 */ /* 0x040fe200078e0074 */
[----:B------:R-:W-:-:S04]  /*1ad0*/  IADD3 R111, R111, 0x100, RZ ;  /* 0x000001006f6f7810 */ /* 0x000fc80007ffe0ff */
[----:B------:R1:W-:Y:S03]  /*1ae0*/  STG.E.128 [R116.64], R100 ;  /* 0x0000006474007986 */ /* 0x0003e6000c101d04 */
.L_x_20209:
[----:B------:R-:W-:Y:S05]  /*1af0*/  BSYNC B0 ;  /* 0x0000000000007941 */ /* 0x000fea0003800000 */
.L_x_20208:
        /* <DEDUP_REMOVED lines=28> */
[----:B------:R-:W-:-:S04]  /*1cc0*/  FMUL.FTZ R104, R72, R109 ;  /* 0x0000006d48687220 */ /* 0x000fc80000410000 */
[----:B------:R-:W-:Y:S02]  /*1cd0*/  @P2 FADD.FTZ R104, R76, R104 ;  /* 0x000000684c682221 */ /* 0x000fe40000010000 */
.L_x_20221:
[----:B------:R-:W-:Y:S05]  /*1ce0*/  BSYNC B1 ;  /* 0x0000000000017941 */ /* 0x000fea0003800000 */
.L_x_20220:
[----:B------:R-:W-:Y:S01]  /*1cf0*/  BSSY B1, `(.L_x_20222) ;  /* 0x0000005000017945 */ /* 0x000fe20003800000 */
[----:B------:R-:W-:Y:S05]  /*1d00*/  @!P3 BRA `(.L_x_20223) ;  /* 0x000000300000b947 */ /* 0x000fea0003800000 */
[----:B-----5:R-:W-:-:S04]  /*1d10*/  FMUL.FTZ R116, R85, c[0x0][0x1ec] ;  /* 0x00007b0055747a20 */ /* 0x020fc80000410000 */
[----:B------:R-:W-:-:S04]  /*1d20*/  FMUL.FTZ R105, R73, R116 ;  /* 0x0000007449697220 */ /* 0x000fc80000410000 */
[----:B------:R-:W-:Y:S02]  /*1d30*/  @P2 FADD.FTZ R105, R77, R105 ;  /* 0x000000694d692221 */ /* 0x000fe40000010000 */
.L_x_20223:
[----:B------:R-:W-:Y:S05]  /*1d40*/  BSYNC B1 ;  /* 0x0000000000017941 */ /* 0x000fea0003800000 */
.L_x_20222:
[----:B------:R-:W-:Y:S01]  /*1d50*/  BSSY B1, `(.L_x_20224) ;  /* 0x0000005000017945 */ /* 0x000fe20003800000 */
[----:B------:R-:W-:Y:S05]  /*1d60*/  @!P3 BRA `(.L_x_20225) ;  /* 0x000000300000b947 */ /* 0x000fea0003800000 */
[----:B-----5:R-:W-:-:S04]  /*1d70*/  FMUL.FTZ R109, R86, c[0x0][0x1ec] ;  /* 0x00007b00566d7a20 */ /* 0x020fc80000410000 */
[----:B------:R-:W-:-:S04]  /*1d80*/  FMUL.FTZ R106, R74, R109 ;  /* 0x0000006d4a6a7220 */ /* 0x000fc80000410000 */
[----:B------:R-:W-:Y:S02]  /*1d90*/  @P2 FADD.FTZ R106, R78, R106 ;  /* 0x0000006a4e6a2221 */ /* 0x000fe40000010000 */
.L_x_20225:
[----:B------:R-:W-:Y:S05]  /*1da0*/  BSYNC B1 ;  /* 0x0000000000017941 */ /* 0x000fea0003800000 */
.L_x_20224:
[----:B------:R-:W-:Y:S01]  /*1db0*/  BSSY B1, `(.L_x_20226) ;  /* 0x0000005000017945 */ /* 0x000fe20003800000 */
[----:B------:R-:W-:Y:S05]  /*1dc0*/  @!P3 BRA `(.L_x_20227) ;  /* 0x000000300000b947 */ /* 0x000fea0003800000 */
[----:B-----5:R-:W-:-:S04]  /*1dd0*/  FMUL.FTZ R116, R87, c[0x0][0x1ec] ;  /* 0x00007b0057747a20 */ /* 0x020fc80000410000 */
[----:B------:R-:W-:-:S04]  /*1de0*/  FMUL.FTZ R107, R75, R116 ;  /* 0x000000744b6b7220 */ /* 0x000fc80000410000 */
[----:B------:R-:W-:Y:S02]  /*1df0*/  @P2 FADD.FTZ R107, R79, R107 ;  /* 0x0000006b4f6b2221 */ /* 0x000fe40000010000 */
.L_x_20227:
[----:B------:R-:W-:Y:S05]  /*1e00*/  BSYNC B1 ;  /* 0x0000000000017941 */ /* 0x000fea0003800000 */
.L_x_20226:
[----:B------:R1:W-:Y:S02]  /*1e10*/  STG.E.128 [R110.64], R104 ;  /* 0x000000686e007986 */ /* 0x0003e4000c101d04 */
.L_x_20219:
[----:B------:R-:W-:Y:S05]  /*1e20*/  BSYNC B0 ;  /* 0x0000000000007941 */ /* 0x000fea0003800000 */
.L_x_20218:
[----:B-1----:R-:W-:Y:S01]  /*1e30*/  FADD.FTZ R110, RZ, R80 ;  /* 0x00000050ff6e7221 */ /* 0x002fe20000010000 */
[----:B------:R-:W-:Y:S02]  /*1e40*/  LOP3.LUT P2, RZ, R2, 0xff, RZ, 0xc0, !PT ;  /* 0x000000ff02ff7812 */ /* 0x000fe4000784c0ff */
[C---:B------:R-:W-:Y:S01]  /*1e50*/  ISETP.GT.U32.AND P3, PT, R114.reuse, 0x2ff, PT ;  /* 0x000002ff7200780c */ /* 0x040fe20003f64070 */
[----:B------:R-:W-:Y:S01]  /*1e60*/  FADD.FTZ R109, R81, R110 ;  /* 0x0000006e516d7221 */ /* 0x000fe20000010000 */
[C---:B------:R-:W-:Y:S02]  /*1e70*/  ISETP.GT.U32.AND P4, PT, R114.reuse, 0x3ff, PT ;  /* 0x000003ff7200780c */ /* 0x040fe40003f84070 */
[----:B------:R-:W-:Y:S01]  /*1e80*/  ISETP.GT.U32.AND P5, PT, R114, 0x4ff, PT ;  /* 0x000004ff7200780c */ /* 0x000fe20003fa4070 */
[----:B------:R-:W-:Y:S01]  /*1e90*/  FADD.FTZ R110, R82, R109 ;  /* 0x0000006d526e7221 */ /* 0x000fe20000010000 */
[----:B------:R-:W-:Y:S02]  /*1ea0*/  SHF.R.U32.HI R109, RZ, 0x5, R0 ;  /* 0x00000005ff6d7819 */ /* 0x000fe40000011600 */
[----:B------:R-:W-:Y:S01]  /*1eb0*/  ISETP.GT.U32.AND P6, PT, R114, 0x5ff, PT ;  /* 0x000005ff7200780c */ /* 0x000fe20003fc4070 */
[----:B------:R-:W-:Y:S01]  /*1ec0*/  FADD.FTZ R110, R83, R110 ;  /* 0x0000006e536e7221 */ /* 0x000fe20000010000 */
[----:B------:R-:W-:-:S04]  /*1ed0*/  LOP3.LUT R109, R109, 0x7fffff8, RZ, 0xc0, !PT ;  /* 0x07fffff86d6d7812 */ /* 0x000fc800078ec0ff */
[----:B------:R-:W-:Y:S02]  /*1ee0*/  FSEL R111, R110, RZ, P0 ;  /* 0x000000ff6e6f7208 */ /* 0x000fe40000000000 */
[----:B------:R-:W-:Y:S02]  /*1ef0*/  @!P2 IADD3 R109, R109, 0x8, RZ ;  /* 0x000000086d6da810 */ /* 0x000fe40007ffe0ff */
[----:B------:R-:W-:Y:S01]  /*1f00*/  ISETP.GT.U32.AND P2, PT, R114, 0x1ff, PT ;  /* 0x000001ff7200780c */ /* 0x000fe20003f44070 */
        /* <DEDUP_REMOVED lines=22> */
.L_x_20244:
        /* <DEDUP_REMOVED lines=69> */
.L_x_20245:
        /* <DEDUP_REMOVED lines=8> */
[----:B------:R-:W-:-:S12]  /*2540*/  ISETP.GT.U32.AND P2, PT, R116, 0x7, PT ;  /* 0x000000077400780c */ /* 0x000fd80003f44070 */
[----:B------:R-:W-:Y:S01]  /*2550*/  BAR.SYNC.DEFER_BLOCKING 0x0 ;  /* 0x0000000000007b1d */ /* 0x000fe20000010000 */
[----:B------:R-:W-:Y:S02]  /*2560*/  @!P2 IADD3 R109, R109, R116, RZ ;  /* 0x000000746d6da210 */ /* 0x000fe40007ffe0ff */
[----:B------:R-:W-:Y:S01]  /*2570*/  CS2R R116, SRZ ;  /* 0x0000000000747805 */ /* 0x000fe2000001ff00 */
[----:B------:R-:W-:Y:S02]  /*2580*/  MOV R122, RZ ;  /* 0x000000ff007a7202 */ /* 0x000fe40000000f00 */
[----:B------:R-:W-:Y:S01]  /*2590*/  @!P2 MOV R122, R3 ;  /* 0x00000003007aa202 */ /* 0x000fe20000000f00 */
[----:B------:R-:W-:Y:S03]  /*25a0*/  BSSY B0, `(.L_x_20230) ;  /* 0x00000bf000007945 */ /* 0x000fe60003800000 */
[----:B------:R-:W-:Y:S01]  /*25b0*/  I2F R124, R122 ;  /* 0x0000007a007c7306 */ /* 0x000fe20000201400 */
[----:B------:R-:W-:Y:S01]  /*25c0*/  @!P2 LDS.64 R116, [R109.X8] ;  /* 0x000000006d74a984 */ /* 0x000fe20000008a00 */
[----:B------:R-:W-:-:S03]  /*25d0*/  LOP3.LUT P2, RZ, R119, 0x1f, R0, 0xf8, !PT ;  /* 0x0000001f77ff7812 */ /* 0x000fc6000784f800 */
[----:B------:R-:W1:Y:S10]  /*25e0*/  SHFL.DOWN PT, R119, R122, 0x4, 0x1f ;  /* 0x08801f007a777f89 */ /* 0x000e7400000e0000 */
[----:B------:R-:W-:-:S04]  /*25f0*/  @!P2 LEA R120, P3, R113, c[0x0][0x1a0], 0x2 ;  /* 0x000068007178aa11 */ /* 0x000fc800078610ff */
[C---:B------:R-:W-:Y:S02]  /*2600*/  @!P2 LEA.HI.X R121, R113.reuse, c[0x0][0x1a4], R118, 0x2, P3 ;  /* 0x000069007179aa11 */ /* 0x040fe400018f1476 */
[----:B0-----:R-:W-:-:S04]  /*2610*/  @!P2 LEA R110, P3, R113, c[0x0][0x1a8], 0x2 ;  /* 0x00006a00716eaa11 */ /* 0x001fc800078610ff */
[----:B------:R-:W-:Y:S02]  /*2620*/  @!P2 LEA.HI.X R111, R113, c[0x0][0x1ac], R118, 0x2, P3 ;  /* 0x00006b00716faa11 */ /* 0x000fe400018f1476 */
[----:B------:R-:W-:Y:S01]  /*2630*/  ISETP.NE.AND P3, PT, RZ, UR6, PT ;  /* 0x00000006ff007c0c */ /* 0x000fe2000bf65270 */
[----:B-1----:R-:W0:Y:S01]  /*2640*/  I2F R115, R119 ;  /* 0x0000007700737306 */ /* 0x002e220000201400 */
[----:B------:R-:W-:Y:S01]  /*2650*/  IADD3 R109, R119, R122, RZ ;  /* 0x0000007a776d7210 */ /* 0x000fe20007ffe0ff */
[----:B------:R-:W1:Y:S02]  /*2660*/  SHFL.DOWN PT, R118, R116, 0x4, 0x1f ;  /* 0x08801f0074767f89 */ /* 0x000e6400000e0000 */
[C---:B-1----:R-:W-:Y:S02]  /*2670*/  FADD.FTZ R123, -R118.reuse, R116 ;  /* 0x00000074767b7221 */ /* 0x042fe40000010100 */
[----:B0-----:R-:W-:Y:S02]  /*2680*/  FMUL.FTZ R125, R118, R115 ;  /* 0x00000073767d7220 */ /* 0x001fe40000410000 */
[----:B------:R-:W-:-:S02]  /*2690*/  FMUL.FTZ R123, R123, R123 ;  /* 0x0000007b7b7b7220 */ /* 0x000fc40000410000 */
[----:B------:R-:W-:Y:S02]  /*26a0*/  FFMA.FTZ R118, R124, R116, R125 ;  /* 0x000000747c767223 */ /* 0x000fe4000001007d */
[----:B------:R-:W-:Y:S02]  /*26b0*/  FMUL.FTZ R123, R123, R124 ;  /* 0x0000007c7b7b7220 */ /* 0x000fe40000410000 */
[----:B------:R-:W0:Y:S02]  /*26c0*/  SHFL.DOWN PT, R124, R117, 0x4, 0x1f ;  /* 0x08801f00757c7f89 */ /* 0x000e2400000e0000 */
[----:B------:R-:W-:Y:S02]  /*26d0*/  FMUL.FTZ R123, R123, R115 ;  /* 0x000000737b7b7220 */ /* 0x000fe40000410000 */
[----:B------:R-:W1:Y:S08]  /*26e0*/  I2F R115, R109 ;  /* 0x0000006d00737306 */ /* 0x000e700000201400 */
[----:B-1----:R-:W1:Y:S01]  /*26f0*/  MUFU.RCP R119, R115 ;  /* 0x0000007300777308 */ /* 0x002e620000001000 */
[----:B0-----:R-:W-:-:S02]  /*2700*/  FADD.FTZ R116, R124, R117 ;  /* 0x000000757c747221 */ /* 0x001fc40000010000 */
[----:B------:R-:W0:Y:S01]  /*2710*/  SHFL.DOWN PT, R124, R109, 0x2, 0x1f ;  /* 0x08401f006d7c7f89 */ /* 0x000e2200000e0000 */
[C---:B-1----:R-:W-:Y:S02]  /*2720*/  FMUL.FTZ R122, R119.reuse, R118 ;  /* 0x00000076777a7220 */ /* 0x042fe40000410000 */
[----:B------:R-:W-:-:S03]  /*2730*/  FFMA.FTZ R116, R119, R123, R116 ;  /* 0x0000007b77747223 */ /* 0x000fc60000010074 */
[----:B------:R-:W1:Y:S01]  /*2740*/  SHFL.DOWN PT, R123, R122, 0x2, 0x1f ;  /* 0x08401f007a7b7f89 */ /* 0x000e6200000e0000 */
[----:B0-----:R-:W1:Y:S01]  /*2750*/  I2F R119, R124 ;  /* 0x0000007c00777306 */ /* 0x001e620000201400 */
[----:B------:R-:W-:-:S07]  /*2760*/  IADD3 R118, R109, R124, RZ ;  /* 0x0000007c6d767210 */ /* 0x000fce0007ffe0ff */
[----:B------:R-:W0:Y:S01]  /*2770*/  I2F R109, R118 ;  /* 0x00000076006d7306 */ /* 0x000e220000201400 */
[----:B-1----:R-:W-:Y:S02]  /*2780*/  FMUL.FTZ R117, R123, R119 ;  /* 0x000000777b757220 */ /* 0x002fe40000410000 */
[----:B------:R-:W-:Y:S02]  /*2790*/  FADD.FTZ R123, R122, -R123 ;  /* 0x8000007b7a7b7221 */ /* 0x000fe40000010000 */
[----:B------:R-:W-:Y:S02]  /*27a0*/  FFMA.FTZ R117, R115, R122, R117 ;  /* 0x0000007a73757223 */ /* 0x000fe40000010075 */
[----:B------:R-:W-:Y:S01]  /*27b0*/  FMUL.FTZ R123, R123, R123 ;  /* 0x0000007b7b7b7220 */ /* 0x000fe20000410000 */
[----:B0-----:R-:W0:Y:S03]  /*27c0*/  MUFU.RCP R122, R109 ;  /* 0x0000006d007a7308 */ /* 0x001e260000001000 */
[----:B------:R-:W-:-:S02]  /*27d0*/  FMUL.FTZ R123, R115, R123 ;  /* 0x0000007b737b7220 */ /* 0x000fc40000410000 */
[----:B------:R-:W1:Y:S02]  /*27e0*/  SHFL.DOWN PT, R115, R116, 0x2, 0x1f ;  /* 0x08401f0074737f89 */ /* 0x000e6400000e0000 */
[----:B------:R-:W-:Y:S02]  /*27f0*/  FMUL.FTZ R123, R123, R119 ;  /* 0x000000777b7b7220 */ /* 0x000fe40000410000 */
[----:B-1----:R-:W-:-:S04]  /*2800*/  FADD.FTZ R115, R116, R115 ;  /* 0x0000007374737221 */ /* 0x002fc80000010000 */
[C---:B0-----:R-:W-:Y:S02]  /*2810*/  FFMA.FTZ R115, R122.reuse, R123, R115 ;  /* 0x0000007b7a737223 */ /* 0x041fe40000010073 */
[----:B------:R-:W0:Y:S01]  /*2820*/  SHFL.DOWN PT, R123, R118, 0x1, 0x1f ;  /* 0x08201f00767b7f89 */ /* 0x000e2200000e0000 */
[----:B------:R-:W-:-:S05]  /*2830*/  FMUL.FTZ R122, R122, R117 ;  /* 0x000000757a7a7220 */ /* 0x000fca0000410000 */
[----:B------:R-:W1:Y:S01]  /*2840*/  SHFL.DOWN PT, R124, R122, 0x1, 0x1f ;  /* 0x08201f007a7c7f89 */ /* 0x000e6200000e0000 */
[----:B0-----:R-:W1:Y:S01]  /*2850*/  I2F R117, R123 ;  /* 0x0000007b00757306 */ /* 0x001e620000201400 */
[----:B------:R-:W-:Y:S02]  /*2860*/  IADD3 R119, R118, R123, RZ ;  /* 0x0000007b76777210 */ /* 0x000fe40007ffe0ff */
[----:B------:R-:W0:Y:S05]  /*2870*/  SHFL.DOWN PT, R118, R115, 0x1, 0x1f ;  /* 0x08201f0073767f89 */ /* 0x000e2a00000e0000 */
[----:B------:R-:W2:Y:S01]  /*2880*/  I2F R119, R119 ;  /* 0x0000007700777306 */ /* 0x000ea20000201400 */
[----:B-1----:R-:W-:-:S02]  /*2890*/  FMUL.FTZ R116, R124, R117 ;  /* 0x000000757c747220 */ /* 0x002fc40000410000 */
[----:B------:R-:W-:Y:S02]  /*28a0*/  FADD.FTZ R124, R122, -R124 ;  /* 0x8000007c7a7c7221 */ /* 0x000fe40000010000 */
[----:B------:R-:W-:Y:S02]  /*28b0*/  FFMA.FTZ R116, R109, R122, R116 ;  /* 0x0000007a6d747223 */ /* 0x000fe40000010074 */
[----:B------:R-:W-:-:S04]  /*28c0*/  FMUL.FTZ R124, R124, R124 ;  /* 0x0000007c7c7c7220 */ /* 0x000fc80000410000 */
[----:B------:R-:W-:Y:S02]  /*28d0*/  FMUL.FTZ R124, R109, R124 ;  /* 0x0000007c6d7c7220 */ /* 0x000fe40000410000 */
[----:B--2---:R-:W1:Y:S01]  /*28e0*/  MUFU.RCP R109, R119 ;  /* 0x00000077006d7308 */ /* 0x004e620000001000 */
[----:B0-----:R-:W-:Y:S02]  /*28f0*/  FADD.FTZ R118, R115, R118 ;  /* 0x0000007673767221 */ /* 0x001fe40000010000 */
[----:B------:R-:W-:-:S04]  /*2900*/  FMUL.FTZ R124, R124, R117 ;  /* 0x000000757c7c7220 */ /* 0x000fc80000410000 */
[C---:B-1----:R-:W-:Y:S02]  /*2910*/  FFMA.FTZ R118, R109.reuse, R124, R118 ;  /* 0x0000007c6d767223 */ /* 0x042fe40000010076 */
[----:B------:R-:W-:Y:S01]  /*2920*/  FMUL.FTZ R109, R109, R116 ;  /* 0x000000746d6d7220 */ /* 0x000fe20000410000 */
[----:B------:R-:W-:Y:S02]  /*2930*/  MOV R116, c[0x0][0x1e0] ;  /* 0x0000780000747a02 */ /* 0x000fe40000000f00 */
[----:B------:R-:W0:Y:S04]  /*2940*/  SHFL.IDX PT, R117, R118, RZ, 0x1f ;  /* 0x00001fff76757589 */ /* 0x000e2800000e0000 */
[----:B------:R-:W1:Y:S01]  /*2950*/  SHFL.IDX PT, R109, R109, RZ, 0x1f ;  /* 0x00001fff6d6d7589 */ /* 0x000e6200000e0000 */
[----:B0-----:R-:W-:-:S02]  /*2960*/  FFMA.FTZ R116, R117, R116, c[0x0][0x228] ;  /* 0x00008a0075747623 */ /* 0x001fc40000010074 */
        /* <DEDUP_REMOVED lines=17> */
[--C-:B------:R-:W-:Y:S01]  /*2a80*/  FADD.FTZ R109, R80, -R115.reuse ;  /* 0x80000073506d7221 */ /* 0x100fe20000010000 */
        /* <DEDUP_REMOVED lines=15> */
.L_x_20233:
[----:B------:R-:W-:Y:S05]  /*2b80*/  BSYNC B1 ;  /* 0x0000000000017941 */ /* 0x000fea0003800000 */
.L_x_20232:
        /* <DEDUP_REMOVED lines=19> */
.L_x_20235:
[----:B------:R-:W-:Y:S05]  /*2cc0*/  BSYNC B1 ;  /* 0x0000000000017941 */ /* 0x000fea0003800000 */
.L_x_20234:
        /* <DEDUP_REMOVED lines=19> */
.L_x_20237:
[----:B------:R-:W-:Y:S05]  /*2e00*/  BSYNC B1 ;  /* 0x0000000000017941 */ /* 0x000fea0003800000 */
.L_x_20236:
        /* <DEDUP_REMOVED lines=19> */
.L_x_20239:
[----:B------:R-:W-:Y:S05]  /*2f40*/  BSYNC B1 ;  /* 0x0000000000017941 */ /* 0x000fea0003800000 */
.L_x_20238:
        /* <DEDUP_REMOVED lines=19> */
.L_x_20241:
[----:B------:R-:W-:Y:S05]  /*3080*/  BSYNC B1 ;  /* 0x0000000000017941 */ /* 0x000fea0003800000 */
.L_x_20240:
        /* <DEDUP_REMOVED lines=9> */
[----:B------:R-:W-:Y:S01]  /*3120*/  MOV R116, 0x10 ;  /* 0x0000001000747802 */ /* 0x000fe20000000f00 */
[----:B------:R-:W-:Y:S02]  /*3130*/  FFMA.FTZ R108, R68, R109, R64 ;  /* 0x0000006d446c7223 */ /* 0x000fe40000010040 */
[----:B------:R-:W-:Y:S02]  /*3140*/  FFMA.FTZ R109, R69, R110, R65 ;  /* 0x0000006e456d7223 */ /* 0x000fe40000010041 */
[----:B------:R-:W-:-:S04]  /*3150*/  IMAD.WIDE.U32 R116, R117, R116, c[0x0][0x208] ;  /* 0x0000820075747625 */ /* 0x000fc800078e0074 */
[----:B------:R-:W-:Y:S02]  /*3160*/  FFMA.FTZ R111, R71, R118, R67 ;  /* 0x00000076476f7223 */ /* 0x000fe40000010043 */
[----:B------:R-:W-:-:S05]  /*3170*/  FFMA.FTZ R110, R70, R119, R66 ;  /* 0x00000077466e7223 */ /* 0x000fca0000010042 */
[----:B------:R0:W-:Y:S02]  /*3180*/  STG.E.128 [R116.64], R108 ;  /* 0x0000006c74007986 */ /* 0x0001e4000c101d04 */
.L_x_20231:
[----:B0-----:R-:W-:Y:S05]  /*3190*/  BSYNC B0 ;  /* 0x0000000000007941 */ /* 0x001fea0003800000 */
.L_x_20230:
[----:B------:R-:W-:Y:S02]  /*31a0*/  LOP3.LUT P2, RZ, R2, 0xff, RZ, 0xc0, !PT ;  /* 0x000000ff02ff7812 */ /* 0x000fe4000784c0ff */
[----:B------:R-:W-:Y:S02]  /*31b0*/  IADD3 R113, R113, c[0x0][0x160], RZ ;  /* 0x0000580071717a10 */ /* 0x000fe40007ffe0ff */
[----:B------:R-:W-:Y:S02]  /*31c0*/  SEL R2, RZ, 0x1, P2 ;  /* 0x00000001ff027807 */ /* 0x000fe40001000000 */
[----:B------:R-:W-:-:S13]  /*31d0*/  ISETP.GE.AND P2, PT, R113, c[0x0][0x164], PT ;  /* 0x0000590071007a0c */ /* 0x000fda0003f46270 */
[----:B------:R-:W-:Y:S01]  /*31e0*/  @P2 CALL.REL.NOINC `(.L_x_20242) ;  /* 0x0000001000002944 */ /* 0x000fe20003c00000 */
[----:B------:R-:W-:Y:S05]  /*31f0*/  BRA `(.L_x_20243) ;  /* 0xffffd71000007947 */ /* 0x000fea000383ffff */
.L_x_20242:
[----:B------:R-:W-:Y:S05]  /*3200*/  EXIT ;  /* 0x000000000000794d */ /* 0x000fea0003800000 */
.L_x_20228:
[----:B------:R-:W-:Y:S01]  /*3210*/  HFMA2.MMA R121, -RZ, RZ, 0, 5.9604644775390625e-08 ;  /* 0x00000001ff797435 */ /* 0x000fe200000001ff */
[----:B------:R-:W-:Y:S02]  /*3220*/  MOV R119, 0x1f ;  /* 0x0000001f00777802 */ /* 0x000fe40000000f00 */
[----:B------:R-:W-:Y:S02]  /*3230*/  MOV R120, 0xffffffff ;  /* 0xffffffff00787802 */ /* 0x000fe40000000f00 */
[----:B------:R-:W-:Y:S02]  /*3240*/  MOV R116, 0x3260 ;  /* 0x0000326000747802 */ /* 0x000fe40000000f00 */
[----:B0----5:R-:W-:Y:S05]  /*3250*/  CALL.REL.NOINC `($__internal_150_$__cuda_sm70_shflsync_bfly_p) ;  /* 0x000006a000007944 */ /* 0x021fea0003c00000 */
[----:B01----:R-:W-:Y:S05]  /*3260*/  BRA `(.L_x_20244) ;  /* 0xffffee0000007947 */ /* 0x003fea000383ffff */
.L_x_20229:
[----:B------:R-:W-:Y:S01]  /*3270*/  HFMA2.MMA R121, -RZ, RZ, 0, 1.1920928955078125e-07 ;  /* 0x00000002ff797435 */ /* 0x000fe200000001ff */
[----:B------:R-:W-:Y:S02]  /*3280*/  MOV R119, 0x1f ;  /* 0x0000001f00777802 */ /* 0x000fe40000000f00 */
[----:B------:R-:W-:Y:S02]  /*3290*/  MOV R120, 0xffffffff ;  /* 0xffffffff00787802 */ /* 0x000fe40000000f00 */
[----:B------:R-:W-:-:S02]  /*32a0*/  MOV R116, 0x32c0 ;  /* 0x000032c000747802 */ /* 0x000fc40000000f00 */
[----:B0----5:R-:W-:Y:S05]  /*32b0*/  CALL.REL.NOINC `($__internal_150_$__cuda_sm70_shflsync_bfly_p) ;  /* 0x0000064000007944 */ /* 0x021fea0003c00000 */
[----:B0-----:R-:W-:Y:S01]  /*32c0*/  HFMA2.MMA R121, -RZ, RZ, 0, 2.384185791015625e-07 ;  /* 0x00000004ff797435 */ /* 0x001fe200000001ff */
[----:B-1----:R-:W-:Y:S01]  /*32d0*/  FADD.FTZ R111, R111, R120 ;  /* 0x000000786f6f7221 */ /* 0x002fe20000010000 */
[----:B------:R-:W-:-:S02]  /*32e0*/  MOV R119, 0x1f ;  /* 0x0000001f00777802 */ /* 0x000fc40000000f00 */
[----:B------:R-:W-:Y:S02]  /*32f0*/  MOV R120, 0xffffffff ;  /* 0xffffffff00787802 */ /* 0x000fe40000000f00 */
[----:B------:R-:W-:Y:S02]  /*3300*/  MOV R116, 0x3320 ;  /* 0x0000332000747802 */ /* 0x000fe40000000f00 */
[----:B------:R-:W-:Y:S05]  /*3310*/  CALL.REL.NOINC `($__internal_150_$__cuda_sm70_shflsync_bfly_p) ;  /* 0x000005e000007944 */ /* 0x000fea0003c00000 */
[----:B0-----:R-:W-:Y:S01]  /*3320*/  HFMA2.MMA R121, -RZ, RZ, 0, 4.76837158203125e-07 ;  /* 0x00000008ff797435 */ /* 0x001fe200000001ff */
[----:B-1----:R-:W-:Y:S01]  /*3330*/  FADD.FTZ R111, R111, R120 ;  /* 0x000000786f6f7221 */ /* 0x002fe20000010000 */
[----:B------:R-:W-:Y:S02]  /*3340*/  MOV R119, 0x1f ;  /* 0x0000001f00777802 */ /* 0x000fe40000000f00 */
[----:B------:R-:W-:Y:S02]  /*3350*/  MOV R120, 0xffffffff ;  /* 0xffffffff00787802 */ /* 0x000fe40000000f00 */
[----:B------:R-:W-:Y:S02]  /*3360*/  MOV R116, 0x3380 ;  /* 0x0000338000747802 */ /* 0x000fe40000000f00 */
[----:B------:R-:W-:Y:S05]  /*3370*/  CALL.REL.NOINC `($__internal_150_$__cuda_sm70_shflsync_bfly_p) ;  /* 0x0000058000007944 */ /* 0x000fea0003c00000 */
[----:B0-----:R-:W-:Y:S01]  /*3380*/  HFMA2.MMA R121, -RZ, RZ, 0, 9.5367431640625e-07 ;  /* 0x00000010ff797435 */ /* 0x001fe200000001ff */
[----:B-1----:R-:W-:Y:S01]  /*3390*/  FADD.FTZ R111, R111, R120 ;  /* 0x000000786f6f7221 */ /* 0x002fe20000010000 */
[----:B------:R-:W-:-:S02]  /*33a0*/  MOV R119, 0x1f ;  /* 0x0000001f00777802 */ /* 0x000fc40000000f00 */
[----:B------:R-:W-:Y:S02]  /*33b0*/  MOV R120, 0xffffffff ;  /* 0xffffffff00787802 */ /* 0x000fe40000000f00 */
[----:B------:R-:W-:Y:S02]  /*33c0*/  MOV R116, 0x33e0 ;  /* 0x000033e000747802 */ /* 0x000fe40000000f00 */
[----:B------:R-:W-:Y:S05]  /*33d0*/  CALL.REL.NOINC `($__internal_150_$__cuda_sm70_shflsync_bfly_p) ;  /* 0x0000052000007944 */ /* 0x000fea0003c00000 */
        /* <DEDUP_REMOVED lines=55> */
[----:B------:R-:W-:Y:S05]  /*3750*/  CALL.REL.NOINC `($__internal_150_$__cuda_sm70_shflsync_bfly_p) ;  /* 0x000001a000007944 */ /* 0x000fea0003c00000 */
[----:B0-----:R-:W-:Y:S01]  /*3760*/  HFMA2.MMA R121, -RZ, RZ, 0, 1.1920928955078125e-07 ;  /* 0x00000002ff797435 */ /* 0x001fe200000001ff */
[----:B-1----:R-:W-:Y:S01]  /*3770*/  FADD.FTZ R111, R111, R120 ;  /* 0x000000786f6f7221 */ /* 0x002fe20000010000 */
[----:B------:R-:W-:Y:S02]  /*3780*/  MOV R119, 0x1f ;  /* 0x0000001f00777802 */ /* 0x000fe40000000f00 */
[----:B------:R-:W-:Y:S02]  /*3790*/  MOV R120, 0xffffffff ;  /* 0xffffffff00787802 */ /* 0x000fe40000000f00 */
[----:B------:R-:W-:Y:S02]  /*37a0*/  MOV R116, 0x37c0 ;  /* 0x000037c000747802 */ /* 0x000fe40000000f00 */
[----:B------:R-:W-:Y:S05]  /*37b0*/  CALL.REL.NOINC `($__internal_150_$__cuda_sm70_shflsync_bfly_p) ;  /* 0x0000014000007944 */ /* 0x000fea0003c00000 */
[----:B0-----:R-:W-:Y:S01]  /*37c0*/  HFMA2.MMA R121, -RZ, RZ, 0, 2.384185791015625e-07 ;  /* 0x00000004ff797435 */ /* 0x001fe200000001ff */
[----:B-1----:R-:W-:Y:S01]  /*37d0*/  FADD.FTZ R111, R111, R120 ;  /* 0x000000786f6f7221 */ /* 0x002fe20000010000 */
[----:B------:R-:W-:Y:S02]  /*37e0*/  MOV R119, 0x1f ;  /* 0x0000001f00777802 */ /* 0x000fe40000000f00 */
[----:B------:R-:W-:-:S02]  /*37f0*/  MOV R120, 0xffffffff ;  /* 0xffffffff00787802 */ /* 0x000fc40000000f00 */
        /* <DEDUP_REMOVED lines=8> */
[----:B-1----:R-:W-:Y:S01]  /*3880*/  FADD.FTZ R115, R111, R120 ;  /* 0x000000786f737221 */ /* 0x002fe20000010000 */
[----:B0-----:R-:W-:Y:S01]  /*3890*/  HFMA2.MMA R121, -RZ, RZ, 0, 9.5367431640625e-07 ;  /* 0x00000010ff797435 */ /* 0x001fe200000001ff */
[----:B------:R-:W-:Y:S02]  /*38a0*/  MOV R119, 0x1f ;  /* 0x0000001f00777802 */ /* 0x000fe40000000f00 */
[----:B------:R-:W-:-:S02]  /*38b0*/  MOV R120, 0xffffffff ;  /* 0xffffffff00787802 */ /* 0x000fc40000000f00 */
[----:B------:R-:W-:Y:S02]  /*38c0*/  MOV R111, R115 ;  /* 0x00000073006f7202 */ /* 0x000fe40000000f00 */
[----:B------:R-:W-:Y:S02]  /*38d0*/  MOV R116, 0x38f0 ;  /* 0x000038f000747802 */ /* 0x000fe40000000f00 */
[----:B------:R-:W-:Y:S05]  /*38e0*/  CALL.REL.NOINC `($__internal_150_$__cuda_sm70_shflsync_bfly_p) ;  /* 0x0000001000007944 */ /* 0x000fea0003c00000 */
[----:B01----:R-:W-:Y:S05]  /*38f0*/  BRA `(.L_x_20245) ;  /* 0xffffebc000007947 */ /* 0x003fea000383ffff */
        .weak           $__internal_150_$__cuda_sm70_shflsync_bfly_p
        .type           $__internal_150_$__cuda_sm70_shflsync_bfly_p,@function
        .size           $__internal_150_$__cuda_sm70_shflsync_bfly_p,(.L_x_22238 - $__internal_150_$__cuda_sm70_shflsync_bfly_p)
$__internal_150_$__cuda_sm70_shflsync_bfly_p:
[----:B------:R-:W-:Y:S01]  /*3900*/  HFMA2.MMA R117, -RZ, RZ, 0, 0 ;  /* 0x00000000ff757435 */ /* 0x000fe200000001ff */
[----:B------:R-:W-:Y:S04]  /*3910*/  WARPSYNC R120 ;  /* 0x0000007800007348 */ /* 0x000fe80003800000 */
[----:B------:R0:W1:Y:S01]  /*3920*/  SHFL.BFLY PT, R120, R111, R121, R119 ;  /* 0x0c0000796f787389 */ /* 0x00006200000e0077 */
[----:B------:R-:W-:Y:S05]  /*3930*/  RET.REL.NODEC R116 `(_ZN10layer_norm13ln_fwd_kernelINS_13Kernel_traitsIfffffjLj6144ELj1ELj1ELj8ELj16ENS_18Kernel_traits_baseILj6144EfffffjLj256EEEEELb0ELb1ELb1ELb0EEEvNS_9FwdParamsE) ;  /* 0xffffc6c074007950 */ /* 0x000fea0003c3ffff */
.L_x_20246:
        /* <DEDUP_REMOVED lines=12> */
.L_x_22238:


//--------------------- .text._ZN10layer_norm13ln_fwd_kernelINS_13Kernel_traitsIfffffjLj6144ELj1ELj1ELj8ELj16ENS_18Kernel_traits_baseILj6144EfffffjLj256EEEEELb0ELb1ELb1ELb1EEEvNS_9FwdParamsE --------------------------
	.section	.text._ZN10layer_norm13ln_fwd_kernelINS_13Kernel_traitsIfffffjLj6144ELj1ELj1ELj8ELj16ENS_18Kernel_traits_baseILj6144EfffffjLj256EEEEELb0ELb1ELb1ELb1EEEvNS_9FwdParamsE,"ax",@progbits
	.sectioninfo	@"SHI_REGISTERS=127"
	.align	128
        .global         _ZN10layer_norm13ln_fwd_kernelINS_13Kernel_traitsIfffffjLj6144ELj1ELj1ELj8ELj16ENS_18Kernel_traits_baseILj6144EfffffjLj256EEEEELb0ELb1ELb1ELb1EEEvNS_9FwdParamsE
        .type           _ZN10layer_norm13ln_fwd_kernelINS_13Kernel_traitsIfffffjLj6144ELj1ELj1ELj8ELj16ENS_18Kernel_traits_baseILj6144EfffffjLj256EEEEELb0ELb1ELb1ELb1EEEvNS_9FwdParamsE,@function
        .size           _ZN10layer_norm13ln_fwd_kernelINS_13Kernel_traitsIfffffjLj6144ELj1ELj1ELj8ELj16ENS_18Kernel_traits_baseILj6144EfffffjLj256EEEEELb0ELb1ELb1ELb1EEEvNS_9FwdParamsE,(.L_x_22239 - _ZN10layer_norm13ln_fwd_kernelINS_13Kernel_traitsIfffffjLj6144ELj1ELj1ELj8ELj16ENS_18Kernel_traits_baseILj6144EfffffjLj256EEEEELb0ELb1ELb1ELb1EEEvNS_9FwdParamsE)
        .other          _ZN10layer_norm13ln_fwd_kernelINS_13Kernel_traitsIfffffjLj6144ELj1ELj1ELj8ELj16ENS_18Kernel_traits_baseILj6144EfffffjLj256EEEEELb0ELb1ELb1ELb1EEEvNS_9FwdParamsE,@"STO_CUDA_ENTRY STV_DEFAULT"
_ZN10layer_norm13ln_fwd_kernelINS_13Kernel_traitsIfffffjLj6144ELj1ELj1ELj8ELj16ENS_18Kernel_traits_baseILj6144EfffffjLj256EEEEELb0ELb1ELb1ELb1EEEvNS_9FwdParamsE:
.text._ZN10layer_norm13ln_fwd_kernelINS_13Kernel_traitsIfffffjLj6144ELj1ELj1ELj8ELj16ENS_18Kernel_traits_baseILj6144EfffffjLj256EEEEELb0ELb1ELb1ELb1EEEvNS_9FwdParamsE:
        /* <DEDUP_REMOVED lines=51> */
.L_x_20300:
[----:B------:R-:W-:-:S05]  /*0330*/  MOV R13, 0x4 ;  /* 0x00000004000d7802 */ /* 0x000fca0000000f00 */
[----:B-1----:R-:W-:-:S05]  /*0340*/  IMAD.WIDE R4, R2, R13, c[0x0][0x1d0] ;  /* 0x0000740002047625 */ /* 0x002fca00078e020d */
[----:B------:R-:W2:Y:S01]  /*0350*/  LDG.E R8, [R4.64] ;  /* 0x0000000404087981 */ /* 0x000ea2000c1e1900 */
[----:B------:R-:W-:Y:S01]  /*0360*/  ISETP.NE.U32.AND P0, PT, RZ, c[0x0][0x180], PT ;  /* 0x00006000ff007a0c */ /* 0x000fe20003f05070 */
[----:B------:R-:W-:-:S03]  /*0370*/  IMAD R6, R2, c[0x0][0x168], RZ ;  /* 0x00005a0002067a24 */ /* 0x000fc600078e02ff */
[----:B------:R-:W-:Y:S02]  /*0380*/  ISETP.NE.AND.EX P0, PT, RZ, c[0x0][0x184], PT, P0 ;  /* 0x00006100ff007a0c */ /* 0x000fe40003f05300 */
[----:B------:R-:W-:-:S04]  /*0390*/  SHF.R.S32.HI R7, RZ, 0x1f, R6 ;  /* 0x0000001fff077819 */ /* 0x000fc80000011406 */
[----:B------:R-:W-:-:S04]  /*03a0*/  LEA.HI R7, R7, R6, RZ, 0x2 ;  /* 0x0000000607077211 */ /* 0x000fc800078f10ff */
[----:B------:R-:W-:Y:S01]  /*03b0*/  LEA.HI.SX32 R9, R7, R0, 0x1e ;  /* 0x0000000007097211 */ /* 0x000fe200078ff2ff */
[----:B------:R-:W-:Y:S02]  /*03c0*/  IMAD.WIDE R6, R2, R13, c[0x0][0x1d8] ;  /* 0x0000760002067625 */ /* 0x000fe400078e020d */
[----:B------:R-:W-:-:S04]  /*03d0*/  @P0 MOV R10, 0x10 ;  /* 0x00000010000a0802 */ /* 0x000fc80000000f00 */
[----:B-----5:R0:W5:Y:S01]  /*03e0*/  LDG.E R7, [R6.64] ;  /* 0x0000000406077981 */ /* 0x020162000c1e1900 */
[----:B------:R-:W-:-:S05]  /*03f0*/  @P0 IMAD.WIDE.U32 R10, R9, R10, c[0x0][0x180] ;  /* 0x00006000090a0625 */ /* 0x000fca00078e000a */
        /* <DEDUP_REMOVED lines=9> */
[----:B-1----:R-:W-:-:S05]  /*0490*/  @P5 IMAD.WIDE.U32 R10, R5, R4, c[0x0][0x170] ;  /* 0x00005c00050a5625 */ /* 0x002fca00078e0004 */
        /* <DEDUP_REMOVED lines=13> */
[-C--:B------:R-:W-:Y:S01]  /*0570*/  IMAD.WIDE.U32 R12, R9, R4.reuse, c[0x0][0x188] ;  /* 0x00006200090c7625 */ /* 0x080fe200078e0004 */
[----:B---3--:R-:W-:Y:S02]  /*0580*/  @!P6 FSEL R29, R37, RZ, P1 ;  /* 0x000000ff251de208 */ /* 0x008fe40000800000 */
[----:B------:R-:W-:Y:S01]  /*0590*/  @!P6 FSEL R30, R38, RZ, P2 ;  /* 0x000000ff261ee208 */ /* 0x000fe20001000000 */
[----:B------:R-:W-:Y:S01]  /*05a0*/  @P0 IMAD.WIDE.U32 R14, R17, R4, c[0x0][0x180] ;  /* 0x00006000110e0625 */ /* 0x000fe200078e0004 */
[----:B------:R-:W-:Y:S02]  /*05b0*/  @!P6 FSEL R31, R39, RZ, P4 ;  /* 0x000000ff271fe208 */ /* 0x000fe40002000000 */
[----:B------:R-:W-:Y:S01]  /*05c0*/  @!P6 FSEL R28, R36, RZ, P3 ;  /* 0x000000ff241ce208 */ /* 0x000fe20001800000 */
[----:B------:R-:W-:Y:S05]  /*05d0*/  @!P6 BRA `(.L_x_20248) ;  /* 0x000000300000e947 */ /* 0x000fea0003800000 */
[----:B0----5:R-:W-:-:S04]  /*05e0*/  FMUL.FTZ R11, R32, c[0x0][0x1ec] ;  /* 0x00007b00200b7a20 */ /* 0x021fc80000410000 */
[----:B------:R-:W-:-:S04]  /*05f0*/  FMUL.FTZ R28, R60, R11 ;  /* 0x0000000b3c1c7220 */ /* 0x000fc80000410000 */
[----:B------:R-:W-:Y:S02]  /*0600*/  @P0 FADD.FTZ R28, R36, R28 ;  /* 0x0000001c241c0221 */ /* 0x000fe40000010000 */
.L_x_20248:
[----:B0-----:R-:W-:Y:S05]  /*0610*/  BSYNC B0 ;  /* 0x0000000000007941 */ /* 0x001fea0003800000 */
.L_x_20247:
[----:B------:R-:W-:Y:S01]  /*0620*/  BSSY B0, `(.L_x_20249) ;  /* 0x0000005000007945 */ /* 0x000fe20003800000 */
[----:B------:R-:W-:Y:S05]  /*0630*/  @!P6 BRA `(.L_x_20250) ;  /* 0x000000300000e947 */ /* 0x000fea0003800000 */
[----:B-----5:R-:W-:-:S04]  /*0640*/  FMUL.FTZ R6, R33, c[0x0][0x1ec] ;  /* 0x00007b0021067a20 */ /* 0x020fc80000410000 */
[----:B------:R-:W-:-:S04]  /*0650*/  FMUL.FTZ R29, R61, R6 ;  /* 0x000000063d1d7220 */ /* 0x000fc80000410000 */
[----:B------:R-:W-:Y:S02]  /*0660*/  @P0 FADD.FTZ R29, R37, R29 ;  /* 0x0000001d251d0221 */ /* 0x000fe40000010000 */
.L_x_20250:
[----:B------:R-:W-:Y:S05]  /*0670*/  BSYNC B0 ;  /* 0x0000000000007941 */ /* 0x000fea0003800000 */
.L_x_20249:
[----:B------:R-:W-:Y:S01]  /*0680*/  BSSY B0, `(.L_x_20251) ;  /* 0x0000005000007945 */ /* 0x000fe20003800000 */
[----:B------:R-:W-:Y:S05]  /*0690*/  @!P6 BRA `(.L_x_20252) ;  /* 0x000000300000e947 */ /* 0x000fea0003800000 */
[----:B-----5:R-:W-:-:S04]  /*06a0*/  FMUL.FTZ R11, R34, c[0x0][0x1ec] ;  /* 0x00007b00220b7a20 */ /* 0x020fc80000410000 */
[----:B------:R-:W-:-:S04]  /*06b0*/  FMUL.FTZ R30, R62, R11 ;  /* 0x0000000b3e1e7220 */ /* 0x000fc80000410000 */
[----:B------:R-:W-:Y:S02]  /*06c0*/  @P0 FADD.FTZ R30, R38, R30 ;  /* 0x0000001e261e0221 */ /* 0x000fe40000010000 */
.L_x_20252:
[----:B------:R-:W-:Y:S05]  /*06d0*/  BSYNC B0 ;  /* 0x0000000000007941 */ /* 0x000fea0003800000 */
.L_x_20251:
[----:B------:R-:W-:Y:S01]  /*06e0*/  BSSY B0, `(.L_x_20253) ;  /* 0x0000005000007945 */ /* 0x000fe20003800000 */
[----:B------:R-:W-:Y:S05]  /*06f0*/  @!P6 BRA `(.L_x_20254) ;  /* 0x000000300000e947 */ /* 0x000fea0003800000 */
[----:B-----5:R-:W-:-:S04]  /*0700*/  FMUL.FTZ R6, R35, c[0x0][0x1ec] ;  /* 0x00007b0023067a20 */ /* 0x020fc80000410000 */
[----:B------:R-:W-:-:S04]  /*0710*/  FMUL.FTZ R31, R63, R6 ;  /* 0x000000063f1f7220 */ /* 0x000fc80000410000 */
[----:B------:R-:W-:Y:S02]  /*0720*/  @P0 FADD.FTZ R31, R39, R31 ;  /* 0x0000001f271f0221 */ /* 0x000fe40000010000 */
.L_x_20254:
[----:B------:R-:W-:Y:S05]  /*0730*/  BSYNC B0 ;  /* 0x0000000000007941 */ /* 0x000fea0003800000 */
.L_x_20253:
        /* <DEDUP_REMOVED lines=23> */
[----:B------:R-:W-:-:S04]  /*08b0*/  FMUL.FTZ R24, R56, R11 ;  /* 0x0000000b38187220 */ /* 0x000fc80000410000 */
[----:B------:R-:W-:Y:S02]  /*08c0*/  @P0 FADD.FTZ R24, R36, R24 ;  /* 0x0000001824180221 */ /* 0x000fe40000010000 */
.L_x_20256:
[----:B-1----:R-:W-:Y:S05]  /*08d0*/  BSYNC B0 ;  /* 0x0000000000007941 */ /* 0x002fea0003800000 */
.L_x_20255:
[----:B------:R-:W-:Y:S01]  /*08e0*/  BSSY B0, `(.L_x_20257) ;  /* 0x0000005000007945 */ /* 0x000fe20003800000 */
[----:B------:R-:W-:Y:S05]  /*08f0*/  @!P6 BRA `(.L_x_20258) ;  /* 0x000000300000e947 */ /* 0x000fea0003800000 */
[----:B-----5:R-:W-:-:S04]  /*0900*/  FMUL.FTZ R6, R33, c[0x0][0x1ec] ;  /* 0x00007b0021067a20 */ /* 0x020fc80000410000 */
[----:B------:R-:W-:-:S04]  /*0910*/  FMUL.FTZ R25, R57, R6 ;  /* 0x0000000639197220 */ /* 0x000fc80000410000 */
[----:B------:R-:W-:Y:S02]  /*0920*/  @P0 FADD.FTZ R25, R37, R25 ;  /* 0x0000001925190221 */ /* 0x000fe40000010000 */
.L_x_20258:
[----:B------:R-:W-:Y:S05]  /*0930*/  BSYNC B0 ;  /* 0x0000000000007941 */ /* 0x000fea0003800000 */
.L_x_20257:
[----:B------:R-:W-:Y:S01]  /*0940*/  BSSY B0, `(.L_x_20259) ;  /* 0x0000005000007945 */ /* 0x000fe20003800000 */
[----:B------:R-:W-:Y:S05]  /*0950*/  @!P6 BRA `(.L_x_20260) ;  /* 0x000000300000e947 */ /* 0x000fea0003800000 */
[----:B-----5:R-:W-:-:S04]  /*0960*/  FMUL.FTZ R11, R34, c[0x0][0x1ec] ;  /* 0x00007b00220b7a20 */ /* 0x020fc80000410000 */
[----:B------:R-:W-:-:S04]  /*0970*/  FMUL.FTZ R26, R58, R11 ;  /* 0x0000000b3a1a7220 */ /* 0x000fc80000410000 */
[----:B------:R-:W-:Y:S02]  /*0980*/  @P0 FADD.FTZ R26, R38, R26 ;  /* 0x0000001a261a0221 */ /* 0x000fe40000010000 */
.L_x_20260:
[----:B------:R-:W-:Y:S05]  /*0990*/  BSYNC B0 ;  /* 0x0000000000007941 */ /* 0x000fea0003800000 */
.L_x_20259:
[----:B------:R-:W-:Y:S01]  /*09a0*/  BSSY B0, `(.L_x_20261) ;  /* 0x0000005000007945 */ /* 0x000fe20003800000 */
[----:B------:R-:W-:Y:S05]  /*09b0*/  @!P6 BRA `(.L_x_20262) ;  /* 0x000000300000e947 */ /* 0x000fea0003800000 */
[----:B-----5:R-:W-:-:S04]  /*09c0*/  FMUL.FTZ R6, R35, c[0x0][0x1ec] ;  /* 0x00007b0023067a20 */ /* 0x020fc80000410000 */
[----:B------:R-:W-:-:S04]  /*09d0*/  FMUL.FTZ R27, R59, R6 ;  /* 0x000000063b1b7220 */ /* 0x000fc80000410000 */
[----:B------:R-:W-:Y:S02]  /*09e0*/  @P0 FADD.FTZ R27, R39, R27 ;  /* 0x0000001b271b0221 */ /* 0x000fe40000010000 */
.L_x_20262:
[----:B------:R-:W-:Y:S05]  /*09f0*/  BSYNC B0 ;  /* 0x0000000000007941 */ /* 0x000fea0003800000 */
.L_x_20261:
        /* <DEDUP_REMOVED lines=25> */
.L_x_20264:
[----:B-1----:R-:W-:Y:S05]  /*0b90*/  BSYNC B0 ;  /* 0x0000000000007941 */ /* 0x002fea0003800000 */
.L_x_20263:
[----:B------:R-:W-:Y:S01]  /*0ba0*/  BSSY B0, `(.L_x_20265) ;  /* 0x0000005000007945 */ /* 0x000fe20003800000 */
[----:B------:R-:W-:Y:S05]  /*0bb0*/  @!P6 BRA `(.L_x_20266) ;  /* 0x000000300000e947 */ /* 0x000fea0003800000 */
[----:B-----5:R-:W-:-:S04]  /*0bc0*/  FMUL.FTZ R6, R33, c[0x0][0x1ec] ;  /* 0x00007b0021067a20 */ /* 0x020fc80000410000 */
[----:B------:R-:W-:-:S04]  /*0bd0*/  FMUL.FTZ R21, R53, R6 ;  /* 0x0000000635157220 */ /* 0x000fc80000410000 */
[----:B------:R-:W-:Y:S02]  /*0be0*/  @P0 FADD.FTZ R21, R37, R21 ;  /* 0x0000001525150221 */ /* 0x000fe40000010000 */
.L_x_20266:
[----:B------:R-:W-:Y:S05]  /*0bf0*/  BSYNC B0 ;  /* 0x0000000000007941 */ /* 0x000fea0003800000 */
.L_x_20265:
[----:B------:R-:W-:Y:S01]  /*0c00*/  BSSY B0, `(.L_x_20267) ;  /* 0x0000005000007945 */ /* 0x000fe20003800000 */
[----:B------:R-:W-:Y:S05]  /*0c10*/  @!P6 BRA `(.L_x_20268) ;  /* 0x000000300000e947 */ /* 0x000fea0003800000 */
[----:B-----5:R-:W-:-:S04]  /*0c20*/  FMUL.FTZ R11, R34, c[0x0][0x1ec] ;  /* 0x00007b00220b7a20 */ /* 0x020fc80000410000 */
[----:B------:R-:W-:-:S04]  /*0c30*/  FMUL.FTZ R22, R54, R11 ;  /* 0x0000000b36167220 */ /* 0x000fc80000410000 */
[----:B------:R-:W-:Y:S02]  /*0c40*/  @P0 FADD.FTZ R22, R38, R22 ;  /* 0x0000001626160221 */ /* 0x000fe40000010000 */
.L_x_20268:
[----:B------:R-:W-:Y:S05]  /*0c50*/  BSYNC B0 ;  /* 0x0000000000007941 */ /* 0x000fea0003800000 */
.L_x_20267:
[----:B------:R-:W-:Y:S01]  /*0c60*/  BSSY B0, `(.L_x_20269) ;  /* 0x0000005000007945 */ /* 0x000fe20003800000 */
[----:B------:R-:W-:Y:S05]  /*0c70*/  @!P6 BRA `(.L_x_20270) ;  /* 0x000000300000e947 */ /* 0x000fea0003800000 */
[----:B-----5:R-:W-:-:S04]  /*0c80*/  FMUL.FTZ R6, R35, c[0x0][0x1ec] ;  /* 0x00007b0023067a20 */ /* 0x020fc80000410000 */
[----:B------:R-:W-:-:S04]  /*0c90*/  FMUL.FTZ R23, R55, R6 ;  /* 0x0000000637177220 */ /* 0x000fc80000410000 */
[----:B------:R-:W-:Y:S02]  /*0ca0*/  @P0 FADD.FTZ R23, R39, R23 ;  /* 0x0000001727170221 */ /* 0x000fe40000010000 */
.L_x_20270:
[----:B------:R-:W-:Y:S05]  /*0cb0*/  BSYNC B0 ;  /* 0x0000000000007941 */ /* 0x000fea0003800000 */
.L_x_20269:
        /* <DEDUP_REMOVED lines=23> */
[----:B------:R-:W-:-:S04]  /*0e30*/  FMUL.FTZ R16, R48, R11 ;  /* 0x0000000b30107220 */ /* 0x000fc80000410000 */
[----:B------:R-:W-:Y:S02]  /*0e40*/  @P0 FADD.FTZ R16, R36, R16 ;  /* 0x0000001024100221 */ /* 0x000fe40000010000 */
.L_x_20272:
[----:B0-----:R-:W-:Y:S05]  /*0e50*/  BSYNC B0 ;  /* 0x0000000000007941 */ /* 0x001fea0003800000 */
.L_x_20271:
[----:B------:R-:W-:Y:S01]  /*0e60*/  BSSY B0, `(.L_x_20273) ;  /* 0x0000005000007945 */ /* 0x000fe20003800000 */
[----:B------:R-:W-:Y:S05]  /*0e70*/  @!P6 BRA `(.L_x_20274) ;  /* 0x000000300000e947 */ /* 0x000fea0003800000 */
[----:B-----5:R-:W-:-:S04]  /*0e80*/  FMUL.FTZ R6, R33, c[0x0][0x1ec] ;  /* 0x00007b0021067a20 */ /* 0x020fc80000410000 */
[----:B------:R-:W-:-:S04]  /*0e90*/  FMUL.FTZ R17, R49, R6 ;  /* 0x0000000631117220 */ /* 0x000fc80000410000 */
[----:B------:R-:W-:Y:S02]  /*0ea0*/  @P0 FADD.FTZ R17, R37, R17 ;  /* 0x0000001125110221 */ /* 0x000fe40000010000 */
.L_x_20274:
[----:B------:R-:W-:Y:S05]  /*0eb0*/  BSYNC B0 ;  /* 0x0000000000007941 */ /* 0x000fea0003800000 */
.L_x_20273:
[----:B------:R-:W-:Y:S01]  /*0ec0*/  BSSY B0, `(.L_x_20275) ;  /* 0x0000005000007945 */ /* 0x000fe20003800000 */
[----:B------:R-:W-:Y:S05]  /*0ed0*/  @!P6 BRA `(.L_x_20276) ;  /* 0x000000300000e947 */ /* 0x000fea0003800000 */
[----:B-----5:R-:W-:-:S04]  /*0ee0*/  FMUL.FTZ R11, R34, c[0x0][0x1ec] ;  /* 0x00007b00220b7a20 */ /* 0x020fc80000410000 */
[----:B------:R-:W-:-:S04]  /*0ef0*/  FMUL.FTZ R18, R50, R11 ;  /* 0x0000000b32127220 */ /* 0x000fc80000410000 */
[----:B------:R-:W-:Y:S02]  /*0f00*/  @P0 FADD.FTZ R18, R38, R18 ;  /* 0x0000001226120221 */ /* 0x000fe40000010000 */
.L_x_20276:
[----:B------:R-:W-:Y:S05]  /*0f10*/  BSYNC B0 ;  /* 0x0000000000007941 */ /* 0x000fea0003800000 */
.L_x_20275:
[----:B------:R-:W-:Y:S01]  /*0f20*/  BSSY B0, `(.L_x_20277) ;  /* 0x0000005000007945 */ /* 0x000fe20003800000 */
[----:B------:R-:W-:Y:S05]  /*0f30*/  @!P6 BRA `(.L_x_20278) ;  /* 0x000000300000e947 */ /* 0x000fea0003800000 */
[----:B-----5:R-:W-:-:S04]  /*0f40*/  FMUL.FTZ R6, R35, c[0x0][0x1ec] ;  /* 0x00007b0023067a20 */ /* 0x020fc80000410000 */
[----:B------:R-:W-:-:S04]  /*0f50*/  FMUL.FTZ R19, R51, R6 ;  /* 0x0000000633137220 */ /* 0x000fc80000410000 */
[----:B------:R-:W-:Y:S02]  /*0f60*/  @P0 FADD.FTZ R19, R39, R19 ;  /* 0x0000001327130221 */ /* 0x000fe40000010000 */
.L_x_20278:
[----:B------:R-:W-:Y:S05]  /*0f70*/  BSYNC B0 ;  /* 0x0000000000007941 */ /* 0x000fea0003800000 */
.L_x_20277:
[----:B------:R0:W-:Y:S04]  /*0f80*/  STG.E.128 [R12.64], R16 ;  /* 0x000000100c007986 */ /* 0x0001e8000c101d04 */
[----:B------:R-:W0:Y:S01]  /*0f90*/  @P0 LDG.E.128 R36, [R114.64] ;  /* 0x0000000472240981 */ /* 0x000e22000c1e1d00 */
[----:B------:R-:W-:Y:S02]  /*0fa0*/  @P5 IADD3 R15, R5, 0x400, RZ ;  /* 0x00000400050f5810 */ /* 0x000fe40007ffe0ff */
[----:B------:R-:W-:Y:S02]  /*0fb0*/  @!P6 ISETP.NE.U32.AND P3, PT, RZ, c[0x0][0x180], PT ;  /* 0x00006000ff00ea0c */ /* 0x000fe40003f65070 */
[----:B------:R-:W-:Y:S01]  /*0fc0*/  @!P6 ISETP.NE.U32.AND P1, PT, RZ, c[0x0][0x180], PT ;  /* 0x00006000ff00ea0c */ /* 0x000fe20003f25070 */
[----:B------:R-:W-:Y:S01]  /*0fd0*/  @P5 IMAD.WIDE.U32 R14, R15, R4, c[0x0][0x170] ;  /* 0x00005c000f0e5625 */ /* 0x000fe200078e0004 */
[----:B------:R-:W-:-:S02]  /*0fe0*/  @!P6 ISETP.NE.U32.AND P2, PT, RZ, c[0x0][0x180], PT ;  /* 0x00006000ff00ea0c */ /* 0x000fc40003f45070 */
[----:B------:R-:W-:Y:S02]  /*0ff0*/  @!P6 ISETP.NE.U32.AND P4, PT, RZ, c[0x0][0x180], PT ;  /* 0x00006000ff00ea0c */ /* 0x000fe40003f85070 */
[----:B------:R-:W-:Y:S01]  /*1000*/  IADD3 R113, R9, 0x500, RZ ;  /* 0x0000050009717810 */ /* 0x000fe20007ffe0ff */
[----:B------:R-:W-:Y:S01]  /*1010*/  BSSY B0, `(.L_x_20279) ;  /* 0x0000010000007945 */ /* 0x000fe20003800000 */
[----:B------:R-:W-:Y:S01]  /*1020*/  @!P6 ISETP.NE.AND.EX P1, PT, RZ, c[0x0][0x184], PT, P1 ;  /* 0x00006100ff00ea0c */ /* 0x000fe20003f25310 */
[----:B-----5:R1:W5:Y:S01]  /*1030*/  @P5 LDG.E.128 R32, [R14.64] ;  /* 0x000000040e205981 */ /* 0x020362000c1e1d00 */
[----:B------:R-:W-:Y:S01]  /*1040*/  @!P6 ISETP.NE.AND.EX P2, PT, RZ, c[0x0][0x184], PT, P2 ;  /* 0x00006100ff00ea0c */ /* 0x000fe20003f45320 */
[-C--:B------:R-:W-:Y:S01]  /*1050*/  IMAD.WIDE.U32 R8, R117, R4.reuse, c[0x0][0x188] ;  /* 0x0000620075087625 */ /* 0x080fe200078e0004 */
[----:B------:R-:W-:Y:S02]  /*1060*/  @!P6 ISETP.NE.AND.EX P4, PT, RZ, c[0x0][0x184], PT, P4 ;  /* 0x00006100ff00ea0c */ /* 0x000fe40003f85340 */
[----:B------:R-:W-:Y:S01]  /*1070*/  @!P6 ISETP.NE.AND.EX P3, PT, RZ, c[0x0][0x184], PT, P3 ;  /* 0x00006100ff00ea0c */ /* 0x000fe20003f65330 */
[----:B------:R-:W-:Y:S01]  /*1080*/  @P0 IMAD.WIDE.U32 R10, R113, R4, c[0x0][0x180] ;  /* 0x00006000710a0625 */ /* 0x000fe200078e0004 */
[----:B0-----:R-:W-:-:S02]  /*1090*/  @!P6 FSEL R13, R37, RZ, P1 ;  /* 0x000000ff250de208 */ /* 0x001fc40000800000 */
[----:B-1----:R-:W-:Y:S02]  /*10a0*/  @!P6 FSEL R14, R38, RZ, P2 ;  /* 0x000000ff260ee208 */ /* 0x002fe40001000000 */
[----:B------:R-:W-:Y:S02]  /*10b0*/  @!P6 FSEL R15, R39, RZ, P4 ;  /* 0x000000ff270fe208 */ /* 0x000fe40002000000 */
[----:B------:R-:W-:Y:S01]  /*10c0*/  @!P6 FSEL R12, R36, RZ, P3 ;  /* 0x000000ff240ce208 */ /* 0x000fe20001800000 */
[----:B------:R-:W-:Y:S05]  /*10d0*/  @!P6 BRA `(.L_x_20280) ;  /* 0x000000300000e947 */ /* 0x000fea0003800000 */
[----:B-----5:R-:W-:-:S04]  /*10e0*/  FMUL.FTZ R115, R32, c[0x0][0x1ec] ;  /* 0x00007b0020737a20 */ /* 0x020fc80000410000 */
[----:B------:R-:W-:-:S04]  /*10f0*/  FMUL.FTZ R12, R44, R115 ;  /* 0x000000732c0c7220 */ /* 0x000fc80000410000 */
[----:B------:R-:W-:Y:S02]  /*1100*/  @P0 FADD.FTZ R12, R36, R12 ;  /* 0x0000000c240c0221 */ /* 0x000fe40000010000 */
.L_x_20280:
[----:B------:R-:W-:Y:S05]  /*1110*/  BSYNC B0 ;  /* 0x0000000000007941 */ /* 0x000fea0003800000 */
.L_x_20279:
[----:B------:R-:W-:Y:S01]  /*1120*/  BSSY B0, `(.L_x_20281) ;  /* 0x0000005000007945 */ /* 0x000fe20003800000 */
[----:B------:R-:W-:Y:S05]  /*1130*/  @!P6 BRA `(.L_x_20282) ;  /* 0x000000300000e947 */ /* 0x000fea0003800000 */
[----:B-----5:R-:W-:-:S04]  /*1140*/  FMUL.FTZ R6, R33, c[0x0][0x1ec] ;  /* 0x00007b0021067a20 */ /* 0x020fc80000410000 */
[----:B------:R-:W-:-:S04]  /*1150*/  FMUL.FTZ R13, R45, R6 ;  /* 0x000000062d0d7220 */ /* 0x000fc80000410000 */
[----:B------:R-:W-:Y:S02]  /*1160*/  @P0 FADD.FTZ R13, R37, R13 ;  /* 0x0000000d250d0221 */ /* 0x000fe40000010000 */
.L_x_20282:
[----:B------:R-:W-:Y:S05]  /*1170*/  BSYNC B0 ;  /* 0x0000000000007941 */ /* 0x000fea0003800000 */
.L_x_20281:
[----:B------:R-:W-:Y:S01]  /*1180*/  BSSY B0, `(.L_x_20283) ;  /* 0x0000005000007945 */ /* 0x000fe20003800000 */
[----:B------:R-:W-:Y:S05]  /*1190*/  @!P6 BRA `(.L_x_20284) ;  /* 0x000000300000e947 */ /* 0x000fea0003800000 */
[----:B-----5:R-:W-:-:S04]  /*11a0*/  FMUL.FTZ R115, R34, c[0x0][0x1ec] ;  /* 0x00007b0022737a20 */ /* 0x020fc80000410000 */
[----:B------:R-:W-:-:S04]  /*11b0*/  FMUL.FTZ R14, R46, R115 ;  /* 0x000000732e0e7220 */ /* 0x000fc80000410000 */
[----:B------:R-:W-:Y:S02]  /*11c0*/  @P0 FADD.FTZ R14, R38, R14 ;  /* 0x0000000e260e0221 */ /* 0x000fe40000010000 */
.L_x_20284:
[----:B------:R-:W-:Y:S05]  /*11d0*/  BSYNC B0 ;  /* 0x0000000000007941 */ /* 0x000fea0003800000 */
.L_x_20283:
[----:B------:R-:W-:Y:S01]  /*11e0*/  BSSY B0, `(.L_x_20285) ;  /* 0x0000005000007945 */ /* 0x000fe20003800000 */
[----:B------:R-:W-:Y:S05]  /*11f0*/  @!P6 BRA `(.L_x_20286) ;  /* 0x000000300000e947 */ /* 0x000fea0003800000 */
[----:B-----5:R-:W-:-:S04]  /*1200*/  FMUL.FTZ R6, R35, c[0x0][0x1ec] ;  /* 0x00007b0023067a20 */ /* 0x020fc80000410000 */
[----:B------:R-:W-:-:S04]  /*1210*/  FMUL.FTZ R15, R47, R6 ;  /* 0x000000062f0f7220 */ /* 0x000fc80000410000 */
[----:B------:R-:W-:Y:S02]  /*1220*/  @P0 FADD.FTZ R15, R39, R15 ;  /* 0x0000000f270f0221 */ /* 0x000fe40000010000 */
.L_x_20286:
[----:B------:R-:W-:Y:S05]  /*1230*/  BSYNC B0 ;  /* 0x0000000000007941 */ /* 0x000fea0003800000 */
.L_x_20285:
        /* <DEDUP_REMOVED lines=14> */
[----:B0-----:R-:W-:Y:S02]  /*1320*/  @!P6 FSEL R9, R37, RZ, P3 ;  /* 0x000000ff2509e208 */ /* 0x001fe40001800000 */
[----:B------:R-:W-:Y:S02]  /*1330*/  @!P6 FSEL R10, R38, RZ, P4 ;  /* 0x000000ff260ae208 */ /* 0x000fe40002000000 */
[----:B------:R-:W-:Y:S02]  /*1340*/  @!P6 FSEL R11, R39, RZ, P1 ;  /* 0x000000ff270be208 */ /* 0x000fe40000800000 */
[----:B------:R-:W-:Y:S01]  /*1350*/  @!P6 FSEL R8, R36, RZ, P2 ;  /* 0x000000ff2408e208 */ /* 0x000fe20001000000 */
[----:B------:R-:W-:Y:S05]  /*1360*/  @!P6 BRA `(.L_x_20288) ;  /* 0x000000300000e947 */ /* 0x000fea0003800000 */
[----:B-1---5:R-:W-:-:S04]  /*1370*/  FMUL.FTZ R5, R32, c[0x0][0x1ec] ;  /* 0x00007b0020057a20 */ /* 0x022fc80000410000 */
[----:B------:R-:W-:-:S04]  /*1380*/  FMUL.FTZ R8, R40, R5 ;  /* 0x0000000528087220 */ /* 0x000fc80000410000 */
[----:B------:R-:W-:Y:S02]  /*1390*/  @P0 FADD.FTZ R8, R36, R8 ;  /* 0x0000000824080221 */ /* 0x000fe40000010000 */
.L_x_20288:
[----:B-1----:R-:W-:Y:S05]  /*13a0*/  BSYNC B0 ;  /* 0x0000000000007941 */ /* 0x002fea0003800000 */
.L_x_20287:
[----:B------:R-:W-:Y:S01]  /*13b0*/  BSSY B0, `(.L_x_20289) ;  /* 0x0000005000007945 */ /* 0x000fe20003800000 */
[----:B------:R-:W-:Y:S05]  /*13c0*/  @!P6 BRA `(.L_x_20290) ;  /* 0x000000300000e947 */ /* 0x000fea0003800000 */
[----:B-----5:R-:W-:-:S04]  /*13d0*/  FMUL.FTZ R6, R33, c[0x0][0x1ec] ;  /* 0x00007b0021067a20 */ /* 0x020fc80000410000 */
[----:B------:R-:W-:-:S04]  /*13e0*/  FMUL.FTZ R9, R41, R6 ;  /* 0x0000000629097220 */ /* 0x000fc80000410000 */
[----:B------:R-:W-:Y:S02]  /*13f0*/  @P0 FADD.FTZ R9, R37, R9 ;  /* 0x0000000925090221 */ /* 0x000fe40000010000 */
.L_x_20290:
[----:B------:R-:W-:Y:S05]  /*1400*/  BSYNC B0 ;  /* 0x0000000000007941 */ /* 0x000fea0003800000 */
.L_x_20289:
[----:B------:R-:W-:Y:S01]  /*1410*/  BSSY B0, `(.L_x_20291) ;  /* 0x0000005000007945 */ /* 0x000fe20003800000 */
[----:B------:R-:W-:Y:S05]  /*1420*/  @!P6 BRA `(.L_x_20292) ;  /* 0x000000300000e947 */ /* 0x000fea0003800000 */
[----:B-----5:R-:W-:-:S04]  /*1430*/  FMUL.FTZ R5, R34, c[0x0][0x1ec] ;  /* 0x00007b0022057a20 */ /* 0x020fc80000410000 */
[----:B------:R-:W-:-:S04]  /*1440*/  FMUL.FTZ R10, R42, R5 ;  /* 0x000000052a0a7220 */ /* 0x000fc80000410000 */
[----:B------:R-:W-:Y:S02]  /*1450*/  @P0 FADD.FTZ R10, R38, R10 ;  /* 0x0000000a260a0221 */ /* 0x000fe40000010000 */
.L_x_20292:
[----:B------:R-:W-:Y:S05]  /*1460*/  BSYNC B0 ;  /* 0x0000000000007941 */ /* 0x000fea0003800000 */
.L_x_20291:
[----:B------:R-:W-:Y:S01]  /*1470*/  BSSY B0, `(.L_x_20293) ;  /* 0x0000005000007945 */ /* 0x000fe20003800000 */
[----:B------:R-:W-:Y:S05]  /*1480*/  @!P6 BRA `(.L_x_20294) ;  /* 0x000000300000e947 */ /* 0x000fea0003800000 */
[----:B-----5:R-:W-:-:S04]  /*1490*/  FMUL.FTZ R6, R35, c[0x0][0x1ec] ;  /* 0x00007b0023067a20 */ /* 0x020fc80000410000 */
[----:B------:R-:W-:-:S04]  /*14a0*/  FMUL.FTZ R11, R43, R6 ;  /* 0x000000062b0b7220 */ /* 0x000fc80000410000 */
[----:B------:R-:W-:Y:S02]  /*14b0*/  @P0 FADD.FTZ R11, R39, R11 ;  /* 0x0000000b270b0221 */ /* 0x000fe40000010000 */
.L_x_20294:
[----:B------:R-:W-:Y:S05]  /*14c0*/  BSYNC B0 ;  /* 0x0000000000007941 */ /* 0x000fea0003800000 */
.L_x_20293:
[----:B------:R-:W-:Y:S01]  /*14d0*/  FADD.FTZ R6, RZ, R28 ;  /* 0x0000001cff067221 */ /* 0x000fe20000010000 */
        /* <DEDUP_REMOVED lines=15> */
[----:B------:R-:W0:Y:S02]  /*15d0*/  S2R R5, SR_TID.X ;  /* 0x0000000000057919 */ /* 0x000e240000002100 */
[----:B------:R-:W-:-:S04]  /*15e0*/  FADD.FTZ R115, R6, R19 ;  /* 0x0000001306737221 */ /* 0x000fc80000010000 */
[----:B------:R-:W-:Y:S02]  /*15f0*/  FADD.FTZ R6, R115, R12 ;  /* 0x0000000c73067221 */ /* 0x000fe40000010000 */
[----:B------:R-:W-:-:S04]  /*1600*/  IMAD.WIDE.U32 R114, R113, R4, c[0x0][0x188] ;  /* 0x0000620071727625 */ /* 0x000fc800078e0004 */
[----:B------:R-:W-:Y:S01]  /*1610*/  FADD.FTZ R117, R6, R13 ;  /* 0x0000000d06757221 */ /* 0x000fe20000010000 */
[----:B------:R1:W-:Y:S03]  /*1620*/  STG.E.128 [R114.64], R8 ;  /* 0x0000000872007986 */ /* 0x0003e6000c101d04 */
        /* <DEDUP_REMOVED lines=8> */
[----:B------:R-:W-:Y:S02]  /*16b0*/  SHF.R.S32.HI R113, RZ, 0x1f, R2 ;  /* 0x0000001fff717819 */ /* 0x000fe40000011402 */
[----:B------:R-:W-:Y:S01]  /*16c0*/  @!P1 IADD3 R112, R112, 0x8, RZ ;  /* 0x0000000870709810 */ /* 0x000fe20007ffe0ff */
[----:B------:R-:W-:Y:S01]  /*16d0*/  FADD.FTZ R118, R4, R11 ;  /* 0x0000000b04767221 */ /* 0x000fe20000010000 */
[----:B------:R-:W-:Y:S05]  /*16e0*/  BRA.DIV ~URZ, `(.L_x_20295) ;  /* 0x000010227f007947 */ /* 0x000fea000b800000 */
[----:B-1----:R0:W1:Y:S02]  /*16f0*/  SHFL.BFLY PT, R6, R118, 0x1, 0x1f ;  /* 0x0c201f0076067f89 */ /* 0x00206400000e0000 */
.L_x_20301:
        /* <DEDUP_REMOVED lines=68> */
.L_x_20302:
        /* <DEDUP_REMOVED lines=31> */
[----:B0-----:R-:W-:Y:S02]  /*1d30*/  FADD.FTZ R119, R118, R5 ;  /* 0x0000000576777221 */ /* 0x001fe40000010000 */
[----:B------:R-:W-:Y:S02]  /*1d40*/  FMUL.FTZ R122, R122, R117 ;  /* 0x000000757a7a7220 */ /* 0x000fe40000410000 */
[----:B------:R-:W-:Y:S02]  /*1d50*/  FFMA.FTZ R117, R117, R4, R121 ;  /* 0x0000000475757223 */ /* 0x000fe40000010079 */
[----:B------:R-:W-:Y:S01]  /*1d60*/  FMUL.FTZ R122, R122, R120 ;  /* 0x000000787a7a7220 */ /* 0x000fe20000410000 */
[----:B------:R-:W0:Y:S01]  /*1d70*/  I2F R4, R115 ;  /* 0x0000007300047306 */ /* 0x000e220000201400 */
[----:B---3--:R-:W-:-:S02]  /*1d80*/  FMUL.FTZ R117, R116, R117 ;  /* 0x0000007574757220 */ /* 0x008fc40000410000 */
[----:B------:R-:W-:Y:S02]  /*1d90*/  FFMA.FTZ R118, R116, R122, R119 ;  /* 0x0000007a74767223 */ /* 0x000fe40000010077 */
[----:B------:R-:W1:Y:S04]  /*1da0*/  SHFL.DOWN PT, R116, R115, 0x1, 0x1f ;  /* 0x08201f0073747f89 */ /* 0x000e6800000e0000 */
[----:B------:R-:W2:Y:S04]  /*1db0*/  SHFL.DOWN PT, R120, R117, 0x2, 0x1f ;  /* 0x08401f0075787f89 */ /* 0x000ea800000e0000 */
[----:B------:R-:W3:Y:S01]  /*1dc0*/  SHFL.DOWN PT, R119, R118, 0x2, 0x1f ;  /* 0x08401f0076777f89 */ /* 0x000ee200000e0000 */
[----:B0-----:R-:W0:Y:S01]  /*1dd0*/  MUFU.RCP R5, R4 ;  /* 0x0000000400057308 */ /* 0x001e220000001000 */
[----:B-1----:R-:W-:-:S07]  /*1de0*/  IADD3 R115, R115, R116, RZ ;  /* 0x0000007473737210 */ /* 0x002fce0007ffe0ff */
[----:B------:R-:W-:Y:S01]  /*1df0*/  I2F R116, R116 ;  /* 0x0000007400747306 */ /* 0x000fe20000201400 */
[----:B--2---:R-:W-:Y:S02]  /*1e00*/  FADD.FTZ R121, R117, -R120 ;  /* 0x8000007875797221 */ /* 0x004fe40000010000 */
[----:B------:R-:W-:Y:S02]  /*1e10*/  FMUL.FTZ R120, R120, R114 ;  /* 0x0000007278787220 */ /* 0x000fe40000410000 */
[----:B------:R-:W-:Y:S02]  /*1e20*/  FMUL.FTZ R121, R121, R121 ;  /* 0x0000007979797220 */ /* 0x000fe40000410000 */
[C---:B------:R-:W-:Y:S01]  /*1e30*/  FFMA.FTZ R120, R112.reuse, R117, R120 ;  /* 0x0000007570787223 */ /* 0x040fe20000010078 */
[----:B------:R-:W1:Y:S01]  /*1e40*/  I2F R115, R115 ;  /* 0x0000007300737306 */ /* 0x000e620000201400 */
[----:B------:R-:W-:Y:S02]  /*1e50*/  FMUL.FTZ R121, R112, R121 ;  /* 0x0000007970797220 */ /* 0x000fe40000410000 */
[----:B---3--:R-:W-:-:S02]  /*1e60*/  FADD.FTZ R112, R118, R119 ;  /* 0x0000007776707221 */ /* 0x008fc40000010000 */
[----:B------:R-:W-:Y:S02]  /*1e70*/  FMUL.FTZ R121, R121, R114 ;  /* 0x0000007279797220 */ /* 0x000fe40000410000 */
[C---:B0-----:R-:W-:Y:S02]  /*1e80*/  FMUL.FTZ R117, R5.reuse, R120 ;  /* 0x0000007805757220 */ /* 0x041fe40000410000 */
[----:B------:R-:W-:-:S03]  /*1e90*/  FFMA.FTZ R5, R5, R121, R112 ;  /* 0x0000007905057223 */ /* 0x000fc60000010070 */
[----:B------:R-:W0:Y:S04]  /*1ea0*/  SHFL.DOWN PT, R112, R117, 0x1, 0x1f ;  /* 0x08201f0075707f89 */ /* 0x000e2800000e0000 */
[----:B------:R-:W2:Y:S01]  /*1eb0*/  SHFL.DOWN PT, R114, R5, 0x1, 0x1f ;  /* 0x08201f0005727f89 */ /* 0x000ea200000e0000 */
[----:B-1----:R-:W1:Y:S01]  /*1ec0*/  MUFU.RCP R118, R115 ;  /* 0x0000007300767308 */ /* 0x002e620000001000 */
[----:B0-----:R-:W-:Y:S02]  /*1ed0*/  FADD.FTZ R119, R117, -R112 ;  /* 0x8000007075777221 */ /* 0x001fe40000010000 */
[----:B------:R-:W-:Y:S02]  /*1ee0*/  FMUL.FTZ R112, R112, R116 ;  /* 0x0000007470707220 */ /* 0x000fe40000410000 */
[----:B------:R-:W-:-:S02]  /*1ef0*/  FMUL.FTZ R119, R119, R119 ;  /* 0x0000007777777220 */ /* 0x000fc40000410000 */
[C---:B------:R-:W-:Y:S02]  /*1f00*/  FFMA.FTZ R121, R4.reuse, R117, R112 ;  /* 0x0000007504797223 */ /* 0x040fe40000010070 */
[----:B------:R-:W-:Y:S01]  /*1f10*/  FMUL.FTZ R119, R4, R119 ;  /* 0x0000007704777220 */ /* 0x000fe20000410000 */
[----:B------:R-:W-:Y:S01]  /*1f20*/  SHF.R.U32.HI R4, RZ, 0x5, R6 ;  /* 0x00000005ff047819 */ /* 0x000fe20000011606 */
[----:B-1----:R-:W-:Y:S02]  /*1f30*/  FMUL.FTZ R121, R118, R121 ;  /* 0x0000007976797220 */ /* 0x002fe40000410000 */
[----:B------:R-:W-:Y:S02]  /*1f40*/  FMUL.FTZ R119, R119, R116 ;  /* 0x0000007477777220 */ /* 0x000fe40000410000 */
[----:B--2---:R-:W-:Y:S01]  /*1f50*/  FADD.FTZ R117, R5, R114 ;  /* 0x0000007205757221 */ /* 0x004fe20000010000 */
[----:B------:R-:W-:Y:S01]  /*1f60*/  LOP3.LUT R5, R4, 0x7, RZ, 0xc0, !PT ;  /* 0x0000000704057812 */ /* 0x000fe200078ec0ff */
[----:B------:R-:W0:Y:S02]  /*1f70*/  SHFL.IDX PT, R121, R121, RZ, 0x1f ;  /* 0x00001fff79797589 */ /* 0x000e2400000e0000 */
[----:B------:R-:W-:Y:S01]  /*1f80*/  FFMA.FTZ R117, R118, R119, R117 ;  /* 0x0000007776757223 */ /* 0x000fe20000010075 */
[----:B------:R-:W-:-:S02]  /*1f90*/  LOP3.LUT P0, RZ, R5, 0x1f, R6, 0xf8, !PT ;  /* 0x0000001f05ff7812 */ /* 0x000fc4000780f806 */
[----:B------:R-:W-:-:S03]  /*1fa0*/  MOV R6, c[0x0][0x1e0] ;  /* 0x0000780000067a02 */ /* 0x000fc60000000f00 */
[----:B------:R-:W1:Y:S08]  /*1fb0*/  SHFL.IDX PT, R117, R117, RZ, 0x1f ;  /* 0x00001fff75757589 */ /* 0x000e7000000e0000 */
[C---:B------:R-:W-:Y:S02]  /*1fc0*/  @!P0 LEA R114, P2, R2.reuse, c[0x0][0x1a0], 0x2 ;  /* 0x0000680002728a11 */ /* 0x040fe400078410ff */
[----:B------:R-:W-:-:S02]  /*1fd0*/  @!P0 LEA R112, P3, R2, c[0x0][0x1a8], 0x2 ;  /* 0x00006a0002708a11 */ /* 0x000fc400078610ff */
[C-C-:B------:R-:W-:Y:S02]  /*1fe0*/  @!P0 LEA.HI.X R115, R2.reuse, c[0x0][0x1a4], R113.reuse, 0x2, P2 ;  /* 0x0000690002738a11 */ /* 0x140fe400010f1471 */
[----:B------:R-:W-:Y:S01]  /*1ff0*/  @!P0 LEA.HI.X R113, R2, c[0x0][0x1ac], R113, 0x2, P3 ;  /* 0x00006b0002718a11 */ /* 0x000fe200018f1471 */
        /* <DEDUP_REMOVED lines=19> */
[C---:B------:R-:W-:Y:S01]  /*2130*/  FADD.FTZ R20, -R4.reuse, R20 ;  /* 0x0000001404147221 */ /* 0x040fe20000010100 */
[----:B------:R-:W-:Y:S01]  /*2140*/  LEA.HI.SX32 R25, R25, R0, 0x1e ;  /* 0x0000000019197211 */ /* 0x000fe200078ff2ff */
[C---:B------:R-:W-:Y:S02]  /*2150*/  FADD.FTZ R16, -R4.reuse, R16 ;  /* 0x0000001004107221 */ /* 0x040fe40000010100 */
[C---:B------:R-:W-:Y:S02]  /*2160*/  FADD.FTZ R12, -R4.reuse, R12 ;  /* 0x0000000c040c7221 */ /* 0x040fe40000010100 */
        /* <DEDUP_REMOVED lines=16> */
[----:B------:R-:W-:Y:S01]  /*2270*/  FADD.FTZ R11, -R4, R11 ;  /* 0x0000000b040b7221 */ /* 0x000fe20000010100 */
[----:B------:R-:W-:Y:S01]  /*2280*/  MOV R4, 0x10 ;  /* 0x0000001000047802 */ /* 0x000fe20000000f00 */
[C---:B------:R-:W-:Y:S02]  /*2290*/  FMUL.FTZ R31, R5.reuse, R30 ;  /* 0x0000001e051f7220 */ /* 0x040fe40000410000 */
[C---:B------:R-:W-:Y:S02]  /*22a0*/  FMUL.FTZ R28, R5.reuse, R6 ;  /* 0x00000006051c7220 */ /* 0x040fe40000410000 */
[C---:B------:R-:W-:Y:S02]  /*22b0*/  FMUL.FTZ R112, R5.reuse, R112 ;  /* 0x0000007005707220 */ /* 0x040fe40000410000 */
[----:B------:R-:W-:-:S02]  /*22c0*/  FMUL.FTZ R19, R5, R20 ;  /* 0x0000001405137220 */ /* 0x000fc40000410000 */
[C---:B------:R-:W-:Y:S02]  /*22d0*/  FMUL.FTZ R21, R5.reuse, R16 ;  /* 0x0000001005157220 */ /* 0x040fe40000410000 */
[C---:B------:R-:W-:Y:S02]  /*22e0*/  FMUL.FTZ R23, R5.reuse, R12 ;  /* 0x0000000c05177220 */ /* 0x040fe40000410000 */
[----:B------:R-:W-:Y:S02]  /*22f0*/  FFMA.FTZ R12, R84, R7, R108 ;  /* 0x00000007540c7223 */ /* 0x000fe4000001006c */
[C---:B------:R-:W-:Y:S02]  /*2300*/  FMUL.FTZ R20, R5.reuse, R9 ;  /* 0x0000000905147220 */ /* 0x040fe40000410000 */
[C---:B------:R-:W-:Y:S02]  /*2310*/  FMUL.FTZ R29, R5.reuse, R22 ;  /* 0x00000016051d7220 */ /* 0x040fe40000410000 */
[----:B------:R-:W-:-:S02]  /*2320*/  FMUL.FTZ R115, R5, R14 ;  /* 0x0000000e05737220 */ /* 0x000fc40000410000 */
[C---:B------:R-:W-:Y:S02]  /*2330*/  FMUL.FTZ R7, R5.reuse, R8 ;  /* 0x0000000805077220 */ /* 0x040fe40000410000 */
[C---:B------:R-:W-:Y:S02]  /*2340*/  FMUL.FTZ R6, R5.reuse, R13 ;  /* 0x0000000d05067220 */ /* 0x040fe40000410000 */
[C---:B------:R-:W-:Y:S02]  /*2350*/  FMUL.FTZ R22, R5.reuse, R15 ;  /* 0x0000000f05167220 */ /* 0x040fe40000410000 */
[----:B------:R-:W-:Y:S02]  /*2360*/  FFMA.FTZ R14, R86, R31, R110 ;  /* 0x0000001f560e7223 */ /* 0x000fe4000001006e */
[----:B------:R-:W-:Y:S02]  /*2370*/  FMUL.FTZ R27, R5, R26 ;  /* 0x0000001a051b7220 */ /* 0x000fe40000410000 */
[----:B------:R-:W-:-:S02]  /*2380*/  FFMA.FTZ R15, R87, R112, R111 ;  /* 0x00000070570f7223 */ /* 0x000fc4000001006f */
[----:B------:R-:W-:Y:S02]  /*2390*/  FFMA.FTZ R13, R85, R28, R109 ;  /* 0x0000001c550d7223 */ /* 0x000fe4000001006d */
[----:B------:R-:W-:-:S04]  /*23a0*/  IMAD.WIDE.U32 R30, R25, R4, c[0x0][0x208] ;  /* 0x00008200191e7625 */ /* 0x000fc800078e0004 */
[----:B------:R-:W-:Y:S01]  /*23b0*/  FFMA.FTZ R16, R72, R21, R96 ;  /* 0x0000001548107223 */ /* 0x000fe20000010060 */
[----:B------:R0:W-:Y:S01]  /*23c0*/  STG.E.128 [R30.64], R12 ;  /* 0x0000000c1e007986 */ /* 0x0001e2000c101d04 */
[----:B------:R-:W-:Y:S02]  /*23d0*/  FMUL.FTZ R113, R5, R18 ;  /* 0x0000001205717220 */ /* 0x000fe40000410000 */
[----:B------:R-:W-:Y:S02]  /*23e0*/  FFMA.FTZ R21, R65, R20, R89 ;  /* 0x0000001441157223 */ /* 0x000fe40000010059 */
[----:B------:R-:W-:Y:S02]  /*23f0*/  FMUL.FTZ R17, R5, R24 ;  /* 0x0000001805117220 */ /* 0x000fe40000410000 */
[----:B------:R-:W-:Y:S01]  /*2400*/  FFMA.FTZ R20, R64, R7, R88 ;  /* 0x0000000740147223 */ /* 0x000fe20000010058 */
        /* <DEDUP_REMOVED lines=9> */
[C---:B------:R-:W-:Y:S01]  /*24a0*/  IADD3 R5, R25.reuse, 0x200, RZ ;  /* 0x0000020019057810 */ /* 0x040fe20007ffe0ff */
[----:B------:R-:W-:Y:S01]  /*24b0*/  FFMA.FTZ R10, R82, R27, R106 ;  /* 0x0000001b520a7223 */ /* 0x000fe2000001006a */
[C---:B------:R-:W-:Y:S01]  /*24c0*/  IADD3 R27, R25.reuse, 0x300, RZ ;  /* 0x00000300191b7810 */ /* 0x040fe20007ffe0ff */
[----:B------:R-:W-:Y:S01]  /*24d0*/  FFMA.FTZ R18, R74, R113, R98 ;  /* 0x000000714a127223 */ /* 0x000fe20000010062 */
[C---:B------:R-:W-:Y:S01]  /*24e0*/  IADD3 R113, R25.reuse, 0x400, RZ ;  /* 0x0000040019717810 */ /* 0x040fe20007ffe0ff */
[----:B0-----:R-:W-:Y:S01]  /*24f0*/  FFMA.FTZ R14, R70, R115, R94 ;  /* 0x00000073460e7223 */ /* 0x001fe2000001005e */
[----:B------:R-:W-:Y:S01]  /*2500*/  IADD3 R115, R25, 0x500, RZ ;  /* 0x0000050019737810 */ /* 0x000fe20007ffe0ff */
[----:B------:R-:W-:Y:S02]  /*2510*/  FFMA.FTZ R13, R69, R6, R93 ;  /* 0x00000006450d7223 */ /* 0x000fe4000001005d */
[----:B------:R-:W-:-:S02]  /*2520*/  FFMA.FTZ R12, R68, R23, R92 ;  /* 0x00000017440c7223 */ /* 0x000fc4000001005c */
[----:B------:R-:W-:Y:S02]  /*2530*/  FFMA.FTZ R11, R83, R116, R107 ;  /* 0x00000074530b7223 */ /* 0x000fe4000001006b */
        /* <DEDUP_REMOVED lines=16> */
[----:B------:R-:W-:-:S04]  /*2640*/  IMAD.WIDE.U32 R112, R113, R4, c[0x0][0x208] ;  /* 0x0000820071707625 */ /* 0x000fc800078e0004 */
[----:B------:R-:W-:Y:S01]  /*2650*/  FFMA.FTZ R22, R66, R117, R90 ;  /* 0x0000007542167223 */ /* 0x000fe2000001005a */
[----:B------:R0:W-:Y:S01]  /*2660*/  STG.E.128 [R112.64], R12 ;  /* 0x0000000c70007986 */ /* 0x0001e2000c101d04 */
[----:B------:R-:W-:-:S05]  /*2670*/  IMAD.WIDE.U32 R4, R115, R4, c[0x0][0x208] ;  /* 0x0000820073047625 */ /* 0x000fca00078e0004 */
[----:B------:R0:W-:Y:S02]  /*2680*/  STG.E.128 [R4.64], R20 ;  /* 0x0000001404007986 */ /* 0x0001e4000c101d04 */
.L_x_20298:
[----:B0-----:R-:W-:Y:S05]  /*2690*/  BSYNC B0 ;  /* 0x0000000000007941 */ /* 0x001fea0003800000 */
.L_x_20297:
[----:B------:R-:W-:Y:S02]  /*26a0*/  IADD3 R2, R2, c[0x0][0x160], RZ ;  /* 0x0000580002027a10 */ /* 0x000fe40007ffe0ff */
[----:B------:R-:W-:Y:S02]  /*26b0*/  LOP3.LUT P1, RZ, R3, 0xff, RZ, 0xc0, !PT ;  /* 0x000000ff03ff7812 */ /* 0x000fe4000782c0ff */
[----:B------:R-:W-:Y:S02]  /*26c0*/  ISETP.GE.AND P0, PT, R2, c[0x0][0x164], PT ;  /* 0x0000590002007a0c */ /* 0x000fe40003f06270 */
[----:B------:R-:W-:-:S11]  /*26d0*/  SEL R3, RZ, 0x1, P1 ;  /* 0x00000001ff037807 */ /* 0x000fd60000800000 */
[----:B-----5:R-:W-:Y:S01]  /*26e0*/  @P0 CALL.REL.NOINC `(.L_x_20299) ;  /* 0x0000001000000944 */ /* 0x020fe20003c00000 */
[----:B------:R-:W-:Y:S05]  /*26f0*/  BRA `(.L_x_20300) ;  /* 0xffffdc3000007947 */ /* 0x000fea000383ffff */
.L_x_20299:
[----:B------:R-:W-:Y:S05]  /*2700*/  EXIT ;  /* 0x000000000000794d */ /* 0x000fea0003800000 */
.L_x_20295:
[----:B-1----:R-:W-:Y:S01]  /*2710*/  HFMA2.MMA R116, -RZ, RZ, 0, 5.9604644775390625e-08 ;  /* 0x00000001ff747435 */ /* 0x002fe200000001ff */
[----:B------:R-:W-:Y:S02]  /*2720*/  MOV R117, 0x1f ;  /* 0x0000001f00757802 */ /* 0x000fe40000000f00 */
[----:B------:R-:W-:Y:S02]  /*2730*/  MOV R6, 0xffffffff ;  /* 0xffffffff00067802 */ /* 0x000fe40000000f00 */
[----:B------:R-:W-:Y:S02]  /*2740*/  MOV R114, 0x2760 ;  /* 0x0000276000727802 */ /* 0x000fe40000000f00 */
[----:B-----5:R-:W-:Y:S05]  /*2750*/  CALL.REL.NOINC `($__internal_151_$__cuda_sm70_shflsync_bfly_p) ;  /* 0x0000069000007944 */ /* 0x020fea0003c00000 */
[----:B01----:R-:W-:Y:S05]  /*2760*/  BRA `(.L_x_20301) ;  /* 0xffffef9000007947 */ /* 0x003fea000383ffff */
.L_x_20296:
[----:B------:R-:W-:Y:S01]  /*2770*/  HFMA2.MMA R116, -RZ, RZ, 0, 1.1920928955078125e-07 ;  /* 0x00000002ff747435 */ /* 0x000fe200000001ff */
[----:B------:R-:W-:Y:S02]  /*2780*/  MOV R117, 0x1f ;  /* 0x0000001f00757802 */ /* 0x000fe40000000f00 */
[----:B------:R-:W-:Y:S02]  /*2790*/  MOV R6, 0xffffffff ;  /* 0xffffffff00067802 */ /* 0x000fe40000000f00 */
[----:B------:R-:W-:-:S02]  /*27a0*/  MOV R114, 0x27c0 ;  /* 0x000027c000727802 */ /* 0x000fc40000000f00 */
[----:B-----5:R-:W-:Y:S05]  /*27b0*/  CALL.REL.NOINC `($__internal_151_$__cuda_sm70_shflsync_bfly_p) ;  /* 0x0000063000007944 */ /* 0x020fea0003c00000 */
[----:B0-----:R-:W-:Y:S01]  /*27c0*/  HFMA2.MMA R116, -RZ, RZ, 0, 2.384185791015625e-07 ;  /* 0x00000004ff747435 */ /* 0x001fe200000001ff */
[----:B-1----:R-:W-:Y:S01]  /*27d0*/  FADD.FTZ R118, R118, R6 ;  /* 0x0000000676767221 */ /* 0x002fe20000010000 */
[----:B------:R-:W-:-:S02]  /*27e0*/  MOV R117, 0x1f ;  /* 0x0000001f00757802 */ /* 0x000fc40000000f00 */
[----:B------:R-:W-:Y:S02]  /*27f0*/  MOV R6, 0xffffffff ;  /* 0xffffffff00067802 */ /* 0x000fe40000000f00 */
[----:B------:R-:W-:Y:S02]  /*2800*/  MOV R114, 0x2820 ;  /* 0x0000282000727802 */ /* 0x000fe40000000f00 */
[----:B------:R-:W-:Y:S05]  /*2810*/  CALL.REL.NOINC `($__internal_151_$__cuda_sm70_shflsync_bfly_p) ;  /* 0x000005d000007944 */ /* 0x000fea0003c00000 */
[----:B0-----:R-:W-:Y:S01]  /*2820*/  HFMA2.MMA R116, -RZ, RZ, 0, 4.76837158203125e-07 ;  /* 0x00000008ff747435 */ /* 0x001fe200000001ff */
[----:B-1----:R-:W-:Y:S01]  /*2830*/  FADD.FTZ R118, R118, R6 ;  /* 0x0000000676767221 */ /* 0x002fe20000010000 */
[----:B------:R-:W-:Y:S02]  /*2840*/  MOV R117, 0x1f ;  /* 0x0000001f00757802 */ /* 0x000fe40000000f00 */
[----:B------:R-:W-:Y:S02]  /*2850*/  MOV R6, 0xffffffff ;  /* 0xffffffff00067802 */ /* 0x000fe40000000f00 */
[----:B------:R-:W-:Y:S02]  /*2860*/  MOV R114, 0x2880 ;  /* 0x0000288000727802 */ /* 0x000fe40000000f00 */
[----:B------:R-:W-:Y:S05]  /*2870*/  CALL.REL.NOINC `($__internal_151_$__cuda_sm70_shflsync_bfly_p) ;  /* 0x0000057000007944 */ /* 0x000fea0003c00000 */
[----:B0-----:R-:W-:Y:S01]  /*2880*/  HFMA2.MMA R116, -RZ, RZ, 0, 9.5367431640625e-07 ;  /* 0x00000010ff747435 */ /* 0x001fe200000001ff */
[----:B-1----:R-:W-:Y:S01]  /*2890*/  FADD.FTZ R118, R118, R6 ;  /* 0x0000000676767221 */ /* 0x002fe20000010000 */
[----:B------:R-:W-:-:S02]  /*28a0*/  MOV R117, 0x1f ;  /* 0x0000001f00757802 */ /* 0x000fc40000000f00 */
[----:B------:R-:W-:Y:S02]  /*28b0*/  MOV R6, 0xffffffff ;  /* 0xffffffff00067802 */ /* 0x000fe40000000f00 */
[----:B------:R-:W-:Y:S02]  /*28c0*/  MOV R114, 0x28e0 ;  /* 0x000028e000727802 */ /* 0x000fe40000000f00 */
[----:B------:R-:W-:Y:S05]  /*28d0*/  CALL.REL.NOINC `($__internal_151_$__cuda_sm70_shflsync_bfly_p) ;  /* 0x0000051000007944 */ /* 0x000fea0003c00000 */
        /* <DEDUP_REMOVED lines=54> */
[----:B------:R-:W-:Y:S05]  /*2c40*/  CALL.REL.NOINC `($__internal_151_$__cuda_sm70_shflsync_bfly_p) ;  /* 0x000001a000007944 */ /* 0x000fea0003c00000 */
[----:B0-----:R-:W-:Y:S01]  /*2c50*/  HFMA2.MMA R116, -RZ, RZ, 0, 1.1920928955078125e-07 ;  /* 0x00000002ff747435 */ /* 0x001fe200000001ff */
[----:B-1----:R-:W-:Y:S01]  /*2c60*/  FADD.FTZ R118, R118, R6 ;  /* 0x0000000676767221 */ /* 0x002fe20000010000 */
[----:B------:R-:W-:Y:S02]  /*2c70*/  MOV R117, 0x1f ;  /* 0x0000001f00757802 */ /* 0x000fe40000000f00 */
[----:B------:R-:W-:Y:S02]  /*2c80*/  MOV R6, 0xffffffff ;  /* 0xffffffff00067802 */ /* 0x000fe40000000f00 */
[----:B------:R-:W-:Y:S02]  /*2c90*/  MOV R114, 0x2cb0 ;  /* 0x00002cb000727802 */ /* 0x000fe40000000f00 */
[----:B------:R-:W-:Y:S05]  /*2ca0*/  CALL.REL.NOINC `($__internal_151_$__cuda_sm70_shflsync_bfly_p) ;  /* 0x0000014000007944 */ /* 0x000fea0003c00000 */
[----:B0-----:R-:W-:Y:S01]  /*2cb0*/  HFMA2.MMA R116, -RZ, RZ, 0, 2.384185791015625e-07 ;  /* 0x00000004ff747435 */ /* 0x001fe200000001ff */
[----:B-1----:R-:W-:Y:S01]  /*2cc0*/  FADD.FTZ R118, R118, R6 ;  /* 0x0000000676767221 */ /* 0x002fe20000010000 */
[----:B------:R-:W-:Y:S02]  /*2cd0*/  MOV R117, 0x1f ;  /* 0x0000001f00757802 */ /* 0x000fe40000000f00 */
[----:B------:R-:W-:-:S02]  /*2ce0*/  MOV R6, 0xffffffff ;  /* 0xffffffff00067802 */ /* 0x000fc40000000f00 */
        /* <DEDUP_REMOVED lines=10> */
[----:B------:R-:W-:Y:S02]  /*2d90*/  MOV R117, 0x1f ;  /* 0x0000001f00757802 */ /* 0x000fe40000000f00 */
[----:B------:R-:W-:-:S02]  /*2da0*/  MOV R6, 0xffffffff ;  /* 0xffffffff00067802 */ /* 0x000fc40000000f00 */
[----:B------:R-:W-:Y:S02]  /*2db0*/  MOV R114, 0x2dd0 ;  /* 0x00002dd000727802 */ /* 0x000fe40000000f00 */
[----:B------:R-:W-:Y:S05]  /*2dc0*/  CALL.REL.NOINC `($__internal_151_$__cuda_sm70_shflsync_bfly_p) ;  /* 0x0000002000007944 */ /* 0x000fea0003c00000 */
[----:B-1----:R-:W-:Y:S01]  /*2dd0*/  MOV R119, R6 ;  /* 0x0000000600777202 */ /* 0x002fe20000000f00 */
[----:B0-----:R-:W-:Y:S05]  /*2de0*/  BRA `(.L_x_20302) ;  /* 0xffffed5000007947 */ /* 0x001fea000383ffff */
        .weak           $__internal_151_$__cuda_sm70_shflsync_bfly_p
        .type           $__internal_151_$__cuda_sm70_shflsync_bfly_p,@function
        .size           $__internal_151_$__cuda_sm70_shflsync_bfly_p,(.L_x_22239 - $__internal_151_$__cuda_sm70_shflsync_bfly_p)
$__internal_151_$__cuda_sm70_shflsync_bfly_p:
[----:B------:R-:W-:Y:S01]  /*2df0*/  HFMA2.MMA R115, -RZ, RZ, 0, 0 ;  /* 0x00000000ff737435 */ /* 0x000fe200000001ff */
[----:B------:R-:W-:Y:S04]  /*2e00*/  WARPSYNC R6 ;  /* 0x0000000600007348 */ /* 0x000fe80003800000 */
[----:B------:R0:W1:Y:S01]  /*2e10*/  SHFL.BFLY PT, R6, R118, R116, R117 ;  /* 0x0c00007476067389 */ /* 0x00006200000e0075 */
[----:B------:R-:W-:Y:S05]  /*2e20*/  RET.REL.NODEC R114 `(_ZN10layer_norm13ln_fwd_kernelINS_13Kernel_traitsIfffffjLj6144ELj1ELj1ELj8ELj16ENS_18Kernel_traits_baseILj6144EfffffjLj256EEEEELb0ELb1ELb1ELb1EEEvNS_9FwdParamsE) ;  /* 0xffffd1d072007950 */ /* 0x000fea0003c3ffff */
.L_x_20303:
        /* <DEDUP_REMOVED lines=13> */
.L_x_22239:


//--------------------- .text._ZN10layer_norm13ln_fwd_kernelINS_13Kernel_traitsIfffffjLj6144ELj1ELj1ELj8ELj16ENS_18Kernel_traits_baseILj6144EfffffjLj256EEEEELb1ELb0ELb0ELb0EEEvNS_9FwdParamsE --------------------------
	.section	.text._ZN10layer_norm13ln_fwd_kernelINS_13Kernel_traitsIfffffjLj6144ELj1ELj1ELj8ELj16ENS_18Kernel_traits_baseILj6144EfffffjLj256EEEEELb1ELb0ELb0ELb0EEEvNS_9FwdParamsE,"ax",@progbits
	.sectioninfo	@"SHI_REGISTERS=116"
	.align	128
        .global         _ZN10layer_norm13ln_fwd_kernelINS_13Kernel_traitsIfffffjLj6144ELj1ELj1ELj8ELj16ENS_18Kernel_traits_baseILj6144EfffffjLj256EEEEELb1ELb0ELb0ELb0EEEvNS_9FwdParamsE
        .type           _ZN10layer_norm13ln_fwd_kernelINS_13Kernel_traitsIfffffjLj6144ELj1ELj1ELj8ELj16ENS_18Kernel_traits_baseILj6144EfffffjLj256EEEEELb1ELb0ELb0ELb0EEEvNS_9FwdParamsE,@function
        .size           _ZN10layer_norm13ln_fwd_kernelINS_13Kernel_traitsIfffffjLj6144ELj1ELj1ELj8ELj16ENS_18Kernel_traits_baseILj6144EfffffjLj256EEEEELb1ELb0ELb0ELb0EEEvNS_9FwdParamsE,(.L_x_22240 - _ZN10layer_norm13ln_fwd_kernelINS_13Kernel_traitsIfffffjLj6144ELj1ELj1ELj8ELj16ENS_18Kernel_traits_baseILj6144EfffffjLj256EEEEELb1ELb0ELb0ELb0EEEvNS_9FwdParamsE)
        .other          _ZN10layer_norm13ln_fwd_kernelINS_13Kernel_traitsIfffffjLj6144ELj1ELj1ELj8ELj16ENS_18Kernel_traits_baseILj6144EfffffjLj256EEEEELb1ELb0ELb0ELb0EEEvNS_9FwdParamsE,@"STO_CUDA_ENTRY STV_DEFAULT"
_ZN10layer_norm13ln_fwd_kernelINS_13Kernel_traitsIfffffjLj6144ELj1ELj1ELj8ELj16ENS_18Kernel_traits_baseILj6144EfffffjLj256EEEEELb1ELb0ELb0ELb0EEEvNS_9FwdParamsE:
.text._ZN10layer_norm13ln_fwd_kernelINS_13Kernel_traitsIfffffjLj6144ELj1ELj1ELj8ELj16ENS_18Kernel_traits_baseILj6144EfffffjLj256EEEEELb1ELb0ELb0ELb0EEEvNS_9FwdParamsE:
        /* <DEDUP_REMOVED lines=17> */
[----:B-1----:R-:W-:-:S04]  /*0110*/  IMAD R94, R2, c[0x0][0x0], R11 ;  /* 0x00000000025e7a24 */ /* 0x002fc800078e020b */
        /* <DEDUP_REMOVED lines=40> */
[C---:B------:R-:W-:Y:S01]  /*03a0*/  LOP3.LUT P0, RZ, R10.reuse, 0xffffff00, RZ, 0xc0, !PT ;  /* 0xffffff000aff7812 */ /* 0x040fe2000780c0ff */
[----:B------:R-:W-:Y:S01]  /*03b0*/  UIADD3 UR23, UR4, -0xe443238, URZ ;  /* 0xf1bbcdc804177890 */ /* 0x000fe2000fffe03f */
[----:B------:R-:W-:Y:S01]  /*03c0*/  LOP3.LUT R6, R13, UR13, R8, 0x96, !PT ;  /* 0x0000000d0d067c12 */ /* 0x000fe2000f8e9608 */
[----:B------:R-:W-:Y:S01]  /*03d0*/  IMAD.WIDE.U32 R8, R9, -0x326172a9, RZ ;  /* 0xcd9e8d5709087825 */ /* 0x000fe200078e00ff */
[C---:B------:R-:W-:Y:S01]  /*03e0*/  ISETP.GE.U32.AND P6, PT, R10.reuse, 0x200, PT ;  /* 0x000002000a00780c */ /* 0x040fe20003fc6070 */
[----:B------:R-:W-:Y:S01]  /*03f0*/  UIADD3 UR24, UR5, -0x24c28bd8, URZ ;  /* 0xdb3d742805187890 */ /* 0x000fe2000fffe03f */
[----:B------:R-:W-:Y:S01]  /*0400*/  ISETP.GE.U32.AND P5, PT, R10, 0x300, PT ;  /* 0x000003000a00780c */ /* 0x000fe20003fa6070 */
[----:B------:R-:W-:Y:S01]  /*0410*/  IMAD.WIDE.U32 R6, R6, -0x2daee0ad, RZ ;  /* 0xd2511f5306067825 */ /* 0x000fe200078e00ff */
[----:B------:R-:W-:-:S02]  /*0420*/  LOP3.LUT R5, R9, UR15, R12, 0x96, !PT ;  /* 0x0000000f09057c12 */ /* 0x000fc4000f8e960c */
[C---:B------:R-:W-:Y:S02]  /*0430*/  ISETP.GE.U32.AND P4, PT, R10.reuse, 0x400, PT ;  /* 0x000004000a00780c */ /* 0x040fe40003f86070 */
[----:B------:R-:W-:Y:S01]  /*0440*/  LOP3.LUT R12, R7, UR16, R4, 0x96, !PT ;  /* 0x00000010070c7c12 */ /* 0x000fe2000f8e9604 */
[----:B------:R-:W-:Y:S01]  /*0450*/  IMAD.WIDE.U32 R4, R5, -0x2daee0ad, RZ ;  /* 0xd2511f5305047825 */ /* 0x000fe200078e00ff */
[----:B------:R-:W-:Y:S02]  /*0460*/  ISETP.GE.U32.AND P3, PT, R10, 0x500, PT ;  /* 0x000005000a00780c */ /* 0x000fe40003f66070 */
[----:B------:R-:W-:Y:S01]  /*0470*/  P2R R100, PR, RZ, 0x40 ;  /* 0x00000040ff647803 */ /* 0x000fe20000000000 */
[----:B------:R-:W-:Y:S01]  /*0480*/  IMAD.WIDE.U32 R12, R12, -0x326172a9, RZ ;  /* 0xcd9e8d570c0c7825 */ /* 0x000fe200078e00ff */
[----:B------:R-:W-:Y:S02]  /*0490*/  LOP3.LUT R9, R5, UR18, R6, 0x96, !PT ;  /* 0x0000001205097c12 */ /* 0x000fe4000f8e9606 */
[----:B------:R-:W-:-:S02]  /*04a0*/  P2R R99, PR, RZ, 0x20 ;  /* 0x00000020ff637803 */ /* 0x000fc40000000000 */
[----:B------:R-:W-:Y:S01]  /*04b0*/  LOP3.LUT R6, R13, UR17, R8, 0x96, !PT ;  /* 0x000000110d067c12 */ /* 0x000fe2000f8e9608 */
[----:B------:R-:W-:Y:S01]  /*04c0*/  IMAD.WIDE.U32 R8, R9, -0x326172a9, RZ ;  /* 0xcd9e8d5709087825 */ /* 0x000fe200078e00ff */
[----:B------:R-:W-:Y:S02]  /*04d0*/  P2R R98, PR, RZ, 0x10 ;  /* 0x00000010ff627803 */ /* 0x000fe40000000000 */
[----:B------:R-:W-:Y:S01]  /*04e0*/  P2R R97, PR, RZ, 0x8 ;  /* 0x00000008ff617803 */ /* 0x000fe20000000000 */
[----:B------:R-:W-:Y:S01]  /*04f0*/  IMAD.WIDE.U32 R6, R6, -0x2daee0ad, RZ ;  /* 0xd2511f5306067825 */ /* 0x000fe200078e00ff */
[----:B------:R-:W-:-:S04]  /*0500*/  LOP3.LUT R5, R9, UR19, R12, 0x96, !PT ;  /* 0x0000001309057c12 */ /* 0x000fc8000f8e960c */
[----:B------:R-:W-:Y:S01]  /*0510*/  LOP3.LUT R7, R7, UR20, R4, 0x96, !PT ;  /* 0x0000001407077c12 */ /* 0x000fe2000f8e9604 */
[----:B------:R-:W-:-:S05]  /*0520*/  IMAD.WIDE.U32 R4, R5, -0x2daee0ad, RZ ;  /* 0xd2511f5305047825 */ /* 0x000fca00078e00ff */
[----:B------:R-:W-:Y:S01]  /*0530*/  LOP3.LUT R62, R5, UR22, R6, 0x96, !PT ;  /* 0x00000016053e7c12 */ /* 0x000fe2000f8e9606 */
[----:B------:R-:W-:Y:S01]  /*0540*/  IMAD.WIDE.U32 R6, R7, -0x326172a9, RZ ;  /* 0xcd9e8d5707067825 */ /* 0x000fe200078e00ff */
[----:B------:R-:W-:Y:S05]  /*0550*/  @!P0 BRA `(.L_x_20305) ;  /* 0x000000b000008947 */ /* 0x000fea0003800000 */
[----:B------:R-:W-:Y:S01]  /*0560*/  ISETP.NE.U32.AND P1, PT, RZ, c[0x0][0x218], PT ;  /* 0x00008600ff007a0c */ /* 0x000fe20003f25070 */
[----:B------:R-:W-:Y:S01]  /*0570*/  IMAD.MOV.U32 R17, RZ, RZ, 0x10 ;  /* 0x00000010ff117424 */ /* 0x000fe200078e00ff */
[----:B------:R-:W-:Y:S01]  /*0580*/  CS2R R14, SRZ ;  /* 0x00000000000e7805 */ /* 0x000fe2000001ff00 */
[----:B------:R-:W-:Y:S01]  /*0590*/  CS2R R12, SRZ ;  /* 0x00000000000c7805 */ /* 0x000fe2000001ff00 */
[----:B------:R-:W-:Y:S01]  /*05a0*/  ISETP.NE.AND.EX P1, PT, RZ, c[0x0][0x21c], PT, P1 ;  /* 0x00008700ff007a0c */ /* 0x000fe20003f25310 */
[----:B------:R-:W-:-:S06]  /*05b0*/  IMAD.WIDE.U32 R16, R56, R17, c[0x0][0x1b0] ;  /* 0x00006c0038107625 */ /* 0x000fcc00078e0011 */
[----:B------:R-:W5:Y:S06]  /*05c0*/  LDG.E.128 R16, [R16.64] ;  /* 0x0000000610107981 */ /* 0x000f6c000c1e1d00 */
[----:B------:R-:W-:-:S04]  /*05d0*/  @P1 LEA R20, P2, R56, c[0x0][0x218], 0x4 ;  /* 0x0000860038141a11 */ /* 0x000fc800078420ff */
[----:B------:R-:W-:-:S05]  /*05e0*/  @P1 LEA.HI.X R21, R56, c[0x0][0x21c], RZ, 0x4, P2 ;  /* 0x0000870038151a11 */ /* 0x000fca00010f24ff */
[----:B------:R0:W5:Y:S01]  /*05f0*/  @P1 LDG.E.128 R12, [R20.64] ;  /* 0x00000006140c1981 */ /* 0x000162000c1e1d00 */
[----:B------:R-:W-:-:S03]  /*0600*/  LOP3.LUT R56, R56, 0x100, RZ, 0xfc, !PT ;  /* 0x0000010038387812 */ /* 0x000fc600078efcff */
.L_x_20305:
[----:B------:R-:W-:Y:S05]  /*0610*/  BSYNC B0 ;  /* 0x0000000000007941 */ /* 0x000fea0003800000 */
.L_x_20304:
[----:B------:R-:W-:Y:S01]  /*0620*/  BSSY B0, `(.L_x_20306) ;  /* 0x000000d000007945 */ /* 0x000fe20003800000 */
[----:B------:R-:W-:Y:S05]  /*0630*/  @!P6 BRA `(.L_x_20307) ;  /* 0x000000b00000e947 */ /* 0x000fea0003800000 */
[----:B------:R-:W-:Y:S01]  /*0640*/  ISETP.NE.U32.AND P1, PT, RZ, c[0x0][0x218], PT ;  /* 0x00008600ff007a0c */ /* 0x000fe20003f25070 */
[----:B------:R-:W-:Y:S01]  /*0650*/  IMAD.MOV.U32 R25, RZ, RZ, 0x10 ;  /* 0x00000010ff197424 */ /* 0x000fe200078e00ff */
[----:B------:R-:W-:Y:S01]  /*0660*/  CS2R R22, SRZ ;  /* 0x0000000000167805 */ /* 0x000fe2000001ff00 */
[----:B0-----:R-:W-:Y:S01]  /*0670*/  CS2R R20, SRZ ;  /* 0x0000000000147805 */ /* 0x001fe2000001ff00 */
[----:B------:R-:W-:Y:S01]  /*0680*/  ISETP.NE.AND.EX P1, PT, RZ, c[0x0][0x21c], PT, P1 ;  /* 0x00008700ff007a0c */ /* 0x000fe20003f25310 */
[----:B------:R-:W-:-:S06]  /*0690*/  IMAD.WIDE.U32 R24, R56, R25, c[0x0][0x1b0] ;  /* 0x00006c0038187625 */ /* 0x000fcc00078e0019 */
[----:B------:R-:W5:Y:S06]  /*06a0*/  LDG.E.128 R24, [R24.64] ;  /* 0x0000000618187981 */ /* 0x000f6c000c1e1d00 */
[----:B------:R-:W-:-:S04]  /*06b0*/  @P1 LEA R28, P2, R56, c[0x0][0x218], 0x4 ;  /* 0x00008600381c1a11 */ /* 0x000fc800078420ff */
[----:B------:R-:W-:-:S05]  /*06c0*/  @P1 LEA.HI.X R29, R56, c[0x0][0x21c], RZ, 0x4, P2 ;  /* 0x00008700381d1a11 */ /* 0x000fca00010f24ff */
[----:B------:R0:W5:Y:S01]  /*06d0*/  @P1 LDG.E.128 R20, [R28.64] ;  /* 0x000000061c141981 */ /* 0x000162000c1e1d00 */
[----:B------:R-:W-:-:S03]  /*06e0*/  IADD3 R56, R56, 0x100, RZ ;  /* 0x0000010038387810 */ /* 0x000fc60007ffe0ff */
.L_x_20307:
[----:B------:R-:W-:Y:S05]  /*06f0*/  BSYNC B0 ;  /* 0x0000000000007941 */ /* 0x000fea0003800000 */
.L_x_20306:
        /* <DEDUP_REMOVED lines=13> */
.L_x_20309:
[----:B------:R-:W-:Y:S05]  /*07d0*/  BSYNC B0 ;  /* 0x0000000000007941 */ /* 0x000fea0003800000 */
.L_x_20308:
        /* <DEDUP_REMOVED lines=13> */
.L_x_20311:
[----:B------:R-:W-:Y:S05]  /*08b0*/  BSYNC B0 ;  /* 0x0000000000007941 */ /* 0x000fea0003800000 */
.L_x_20310:
        /* <DEDUP_REMOVED lines=13> */
.L_x_20313:
[----:B------:R-:W-:Y:S05]  /*0990*/  BSYNC B0 ;  /* 0x0000000000007941 */ /* 0x000fea0003800000 */
.L_x_20312:
        /* <DEDUP_REMOVED lines=11> */
[----:B------:R-:W-:Y:S01]  /*0a50*/  IMAD.MOV.U32 R57, RZ, RZ, 0x10 ;  /* 0x00000010ff397424 */ /* 0x000fe200078e00ff */
[----:B------:R-:W-:Y:S01]  /*0a60*/  CS2R R54, SRZ ;  /* 0x0000000000367805 */ /* 0x000fe2000001ff00 */
[----:B0-----:R-:W-:Y:S01]  /*0a70*/  CS2R R52, SRZ ;  /* 0x0000000000347805 */ /* 0x001fe2000001ff00 */
[----:B------:R-:W-:-:S13]  /*0a80*/  ISETP.NE.AND.EX P1, PT, RZ, c[0x0][0x21c], PT, P1 ;  /* 0x00008700ff007a0c */ /* 0x000fda0003f25310 */
[----:B------:R-:W-:-:S04]  /*0a90*/  @P1 LEA R64, P2, R56, c[0x0][0x218], 0x4 ;  /* 0x0000860038401a11 */ /* 0x000fc800078420ff */
[C---:B------:R-:W-:Y:S01]  /*0aa0*/  @P1 LEA.HI.X R65, R56.reuse, c[0x0][0x21c], RZ, 0x4, P2 ;  /* 0x0000870038411a11 */ /* 0x040fe200010f24ff */
[----:B------:R-:W-:-:S04]  /*0ab0*/  IMAD.WIDE.U32 R56, R56, R57, c[0x0][0x1b0] ;  /* 0x00006c0038387625 */ /* 0x000fc800078e0039 */
[----:B------:R0:W5:Y:S04]  /*0ac0*/  @P1 LDG.E.128 R52, [R64.64] ;  /* 0x0000000640341981 */ /* 0x000168000c1e1d00 */
[----:B------:R-:W5:Y:S02]  /*0ad0*/  LDG.E.128 R56, [R56.64] ;  /* 0x0000000638387981 */ /* 0x000f64000c1e1d00 */
.L_x_20315:
[----:B------:R-:W-:Y:S05]  /*0ae0*/  BSYNC B0 ;  /* 0x0000000000007941 */ /* 0x000fea0003800000 */
.L_x_20314:
        /* <DEDUP_REMOVED lines=11> */
[----:B------:R-:W-:Y:S01]  /*0ba0*/  ULDC.U8 UR8, c[0x0][0x1f0] ;  /* 0x00007c0000087ab9 */ /* 0x000fe20000000000 */
[----:B------:R-:W-:Y:S02]  /*0bb0*/  IADD3 R3, R2, -R3, RZ ;  /* 0x8000000302037210 */ /* 0x000fe40007ffe0ff */
[----:B------:R-:W-:-:S02]  /*0bc0*/  LOP3.LUT R60, R60, 0x1fffffe0, RZ, 0xc0, !PT ;  /* 0x1fffffe03c3c7812 */ /* 0x000fc400078ec0ff */
[----:B------:R-:W-:Y:S02]  /*0bd0*/  IMNMX R3, RZ, R3, !PT ;  /* 0x00000003ff037217 */ /* 0x000fe40007800200 */
[----:B------:R-:W-:Y:S01]  /*0be0*/  LOP3.LUT R5, R4, 0x3e0, RZ, 0xc0, !PT ;  /* 0x000003e004057812 */ /* 0x000fe200078ec0ff */
[----:B------:R-:W-:Y:S01]  /*0bf0*/  IMAD.HI.U32 R4, R6, -0x326172a9, RZ ;  /* 0xcd9e8d5706047827 */ /* 0x000fe200078e00ff */
[----:B------:R-:W-:Y:S02]  /*0c00*/  IMNMX R3, R3, 0x20, PT ;  /* 0x0000002003037817 */ /* 0x000fe40003800200 */
[----:B------:R-:W-:Y:S01]  /*0c10*/  IADD3 R5, R2, -R5, RZ ;  /* 0x8000000502057210 */ /* 0x000fe20007ffe0ff */
[----:B------:R-:W-:Y:S01]  /*0c20*/  IMAD.HI.U32 R2, R63, -0x2daee0ad, RZ ;  /* 0xd2511f533f027827 */ /* 0x000fe200078e00ff */
[----:B------:R-:W-:Y:S02]  /*0c30*/  LOP3.LUT R9, R4, UR25, R9, 0x96, !PT ;  /* 0x0000001904097c12 */ /* 0x000fe4000f8e9609 */
[----:B------:R-:W-:Y:S01]  /*0c40*/  IMNMX R5, RZ, R5, !PT ;  /* 0x00000005ff057217 */ /* 0x000fe20007800200 */
[----:B------:R-:W-:Y:S01]  /*0c50*/  IMAD.IADD R3, R3, 0x1, R60 ;  /* 0x0000000103037824 */ /* 0x000fe200078e023c */
[----:B------:R-:W-:Y:S01]  /*0c60*/  LOP3.LUT R7, R2, UR26, R7, 0x96, !PT ;  /* 0x0000001a02077c12 */ /* 0x000fe2000f8e9607 */
[----:B------:R-:W-:Y:S01]  /*0c70*/  IMAD.MOV.U32 R2, RZ, RZ, 0x1 ;  /* 0x00000001ff027424 */ /* 0x000fe200078e00ff */
[----:B------:R-:W-:Y:S01]  /*0c80*/  IMNMX R5, R5, 0x20, PT ;  /* 0x0000002005057817 */ /* 0x000fe20003800200 */
[----:B------:R-:W-:-:S02]  /*0c90*/  IMAD.SHL.U32 R3, R3, 0x4, RZ ;  /* 0x0000000403037824 */ /* 0x000fc400078e00ff */
[----:B------:R-:W-:Y:S02]  /*0ca0*/  IMAD R6, R6, -0x326172a9, RZ ;  /* 0xcd9e8d5706067824 */ /* 0x000fe400078e02ff */
[----:B------:R1:W2:Y:S01]  /*0cb0*/  I2F.U32 R8, R3 ;  /* 0x0000000300087306 */ /* 0x0002a20000201000 */
[----:B------:R-:W-:Y:S01]  /*0cc0*/  IMAD.IADD R60, R60, 0x1, R5 ;  /* 0x000000013c3c7824 */ /* 0x000fe200078e0205 */
[----:B------:R-:W-:Y:S01]  /*0cd0*/  LOP3.LUT R5, R0, 0x3, RZ, 0xc0, !PT ;  /* 0x0000000300057812 */ /* 0x000fe200078ec0ff */
[----:B------:R-:W-:-:S03]  /*0ce0*/  IMAD R4, R63, -0x2daee0ad, RZ ;  /* 0xd2511f533f047824 */ /* 0x000fc600078e02ff */
[----:B------:R-:W-:Y:S01]  /*0cf0*/  SHF.L.U32 R0, R60, 0x2, RZ ;  /* 0x000000023c007819 */ /* 0x000fe200000006ff */
[----:B-1----:R-:W-:Y:S01]  /*0d00*/  IMAD.MOV.U32 R3, RZ, RZ, RZ ;  /* 0x000000ffff037224 */ /* 0x002fe200078e00ff */
[----:B--2---:R-:W1:Y:S06]  /*0d10*/  MUFU.RCP R8, R8 ;  /* 0x0000000800087308 */ /* 0x004e6c0000001000 */
.L_x_20511:
[----:B------:R-:W-:Y:S01]  /*0d20*/  ISETP.NE.U32.AND P1, PT, RZ, c[0x0][0x1c0], PT ;  /* 0x00007000ff007a0c */ /* 0x000fe20003f25070 */
[----:B------:R-:W-:-:S03]  /*0d30*/  IMAD.MOV.U32 R88, RZ, RZ, 0x3f800000 ;  /* 0x3f800000ff587424 */ /* 0x000fc600078e00ff */
[----:B------:R-:W-:-:S13]  /*0d40*/  ISETP.NE.AND.EX P1, PT, RZ, c[0x0][0x1c4], PT, P1 ;  /* 0x00007100ff007a0c */ /* 0x000fda0003f25310 */
[----:B------:R-:W-:-:S04]  /*0d50*/  @P1 IMAD.MOV.U32 R90, RZ, RZ, 0x4 ;  /* 0x00000004ff5a1424 */ /* 0x000fc800078e00ff */
[----:B------:R-:W-:-:S05]  /*0d60*/  @P1 IMAD.WIDE R90, R95, R90, c[0x0][0x1c0] ;  /* 0x000070005f5a1625 */ /* 0x000fca00078e025a */
[----:B-----5:R2:W5:Y:S01]  /*0d70*/  @P1 LDG.E R88, [R90.64] ;  /* 0x000000065a581981 */ /* 0x020562000c1e1900 */
        /* <DEDUP_REMOVED lines=8> */
[----:B0-2---:R-:W-:Y:S01]  /*0e00*/  HFMA2.MMA R64, -RZ, RZ, 0, 9.5367431640625e-07 ;  /* 0x00000010ff407435 */ /* 0x005fe200000001ff */
        /* <DEDUP_REMOVED lines=19> */
.L_x_20319:
[----:B0-----:R-:W-:Y:S02]  /*0f40*/  MOV R90, R6 ;  /* 0x00000006005a7202 */ /* 0x001fe40000000f00 */
.L_x_20320:
[----:B------:R-:W-:Y:S05]  /*0f50*/  BSYNC B1 ;  /* 0x0000000000017941 */ /* 0x000fea0003800000 */
.L_x_20318:
        /* <DEDUP_REMOVED lines=16> */
.L_x_20324:
[----:B------:R-:W-:Y:S05]  /*1060*/  BSYNC B2 ;  /* 0x0000000000027941 */ /* 0x000fea0003800000 */
.L_x_20323:
        /* <DEDUP_REMOVED lines=41> */
[----:B------:R-:W-:Y:S01]  /*1300*/  MOV R4, R102 ;  /* 0x0000006600047202 */ /* 0x000fe20000000f00 */
[----:B------:R-:W-:Y:S02]  /*1310*/  IMAD.MOV.U32 R102, RZ, RZ, RZ ;  /* 0x000000ffff667224 */ /* 0x000fe400078e00ff */
.L_x_20322:
[----:B------:R-:W-:Y:S05]  /*1320*/  BSYNC B1 ;  /* 0x0000000000017941 */ /* 0x000fea0003800000 */
.L_x_20321:
        /* <DEDUP_REMOVED lines=22> */
.L_x_20326:
[----:B------:R-:W-:Y:S02]  /*1490*/  IMAD.MOV.U32 R104, RZ, RZ, R6 ;  /* 0x000000ffff687224 */ /* 0x000fe400078e0006 */
.L_x_20327:
[----:B------:R-:W-:Y:S05]  /*14a0*/  BSYNC B1 ;  /* 0x0000000000017941 */ /* 0x000fea0003800000 */
.L_x_20325:
        /* <DEDUP_REMOVED lines=16> */
.L_x_20331:
[----:B------:R-:W-:Y:S05]  /*15b0*/  BSYNC B2 ;  /* 0x0000000000027941 */ /* 0x000fea0003800000 */
.L_x_20330:
        /* <DEDUP_REMOVED lines=43> */
.L_x_20329:
[----:B------:R-:W-:Y:S05]  /*1870*/  BSYNC B1 ;  /* 0x0000000000017941 */ /* 0x000fea0003800000 */
.L_x_20328:
        /* <DEDUP_REMOVED lines=19> */
.L_x_20333:
[----:B------:R-:W-:Y:S02]  /*19b0*/  IMAD.MOV.U32 R104, RZ, RZ, R6 ;  /* 0x000000ffff687224 */ /* 0x000fe400078e0006 */
.L_x_20334:
[----:B------:R-:W-:Y:S05]  /*19c0*/  BSYNC B1 ;  /* 0x0000000000017941 */ /* 0x000fea0003800000 */
.L_x_20332:
        /* <DEDUP_REMOVED lines=16> */
.L_x_20338:
[----:B------:R-:W-:Y:S05]  /*1ad0*/  BSYNC B2 ;  /* 0x0000000000027941 */ /* 0x000fea0003800000 */
.L_x_20337:
        /* <DEDUP_REMOVED lines=43> */
.L_x_20336:
[----:B------:R-:W-:Y:S05]  /*1d90*/  BSYNC B1 ;  /* 0x0000000000017941 */ /* 0x000fea0003800000 */
.L_x_20335:
[----:B------:R-:W0:Y:S01]  /*1da0*/  I2F.U32 R102, R104 ;  /* 0x0000006800667306 */ /* 0x000e220000201000 */
[----:B------:R-:W-:Y:S01]  /*1db0*/  ISETP.NE.AND P5, PT, R90, 0x1, PT ;  /* 0x000000015a00780c */ /* 0x000fe20003fa5270 */
        /* <DEDUP_REMOVED lines=17> */
.L_x_20340:
[----:B------:R-:W-:Y:S02]  /*1ed0*/  MOV R104, R6 ;  /* 0x0000000600687202 */ /* 0x000fe40000000f00 */
.L_x_20341:
[----:B------:R-:W-:Y:S05]  /*1ee0*/  BSYNC B1 ;  /* 0x0000000000017941 */ /* 0x000fea0003800000 */
.L_x_20339:
        /* <DEDUP_REMOVED lines=16> */
.L_x_20345:
[----:B------:R-:W-:Y:S05]  /*1ff0*/  BSYNC B2 ;  /* 0x0000000000027941 */ /* 0x000fea0003800000 */
.L_x_20344:
        /* <DEDUP_REMOVED lines=43> */
.L_x_20343:
[----:B------:R-:W-:Y:S05]  /*22b0*/  BSYNC B1 ;  /* 0x0000000000017941 */ /* 0x000fea0003800000 */
.L_x_20342:
        /* <DEDUP_REMOVED lines=20> */
.L_x_20317:
[----:B--2---:R-:W-:Y:S05]  /*2400*/  BSYNC B0 ;  /* 0x0000000000007941 */ /* 0x004fea0003800000 */
.L_x_20316:
        /* <DEDUP_REMOVED lines=23> */
.L_x_20349:
[----:B0-----:R-:W-:Y:S02]  /*2580*/  IMAD.MOV.U32 R104, RZ, RZ, R6 ;  /* 0x000000ffff687224 */ /* 0x001fe400078e0006 */
.L_x_20350:
[----:B------:R-:W-:Y:S05]  /*2590*/  BSYNC B1 ;  /* 0x0000000000017941 */ /* 0x000fea0003800000 */
.L_x_20348:
        /* <DEDUP_REMOVED lines=16> */
.L_x_20354:
[----:B------:R-:W-:Y:S05]  /*26a0*/  BSYNC B2 ;  /* 0x0000000000027941 */ /* 0x000fea0003800000 */
.L_x_20353:
        /* <DEDUP_REMOVED lines=43> */
.L_x_20352:
[----:B------:R-:W-:Y:S05]  /*2960*/  BSYNC B1 ;  /* 0x0000000000017941 */ /* 0x000fea0003800000 */
.L_x_20351:
[----:B------:R-:W0:Y:S01]  /*2970*/  I2F.U32 R5, R104 ;  /* 0x0000006800057306 */ /* 0x000e220000201000 */
[----:B------:R-:W-:Y:S01]  /*2980*/  IMAD.MOV.U32 R102, RZ, RZ, 0x2f800000 ;  /* 0x2f800000ff667424 */ /* 0x000fe200078e00ff */
[----:B------:R-:W-:Y:S01]  /*2990*/  ISETP.NE.U32.AND P1, PT, RZ, c[0x0][0x180], PT ;  /* 0x00006000ff007a0c */ /* 0x000fe20003f25070 */
[----:B-----5:R-:W-:Y:S01]  /*29a0*/  FMUL.FTZ R68, R68, R88 ;  /* 0x0000005844447220 */ /* 0x020fe20000410000 */
[----:B------:R-:W-:Y:S01]  /*29b0*/  ISETP.NE.AND P3, PT, R105, 0x1, PT ;  /* 0x000000016900780c */ /* 0x000fe20003f65270 */
[----:B------:R-:W-:Y:S01]  /*29c0*/  BSSY B1, `(.L_x_20355) ;  /* 0x0000012000017945 */ /* 0x000fe20003800000 */
[----:B------:R-:W-:Y:S01]  /*29d0*/  ISETP.NE.AND.EX P1, PT, RZ, c[0x0][0x184], PT, P1 ;  /* 0x00006100ff007a0c */ /* 0x000fe20003f25310 */
        /* <DEDUP_REMOVED lines=15> */
.L_x_20356:
[----:B------:R-:W-:Y:S02]  /*2ad0*/  IMAD.MOV.U32 R103, RZ, RZ, R6 ;  /* 0x000000ffff677224 */ /* 0x000fe400078e0006 */
.L_x_20357:
[----:B------:R-:W-:Y:S05]  /*2ae0*/  BSYNC B1 ;  /* 0x0000000000017941 */ /* 0x000fea0003800000 */
.L_x_20355:
        /* <DEDUP_REMOVED lines=16> */
.L_x_20361:
[----:B------:R-:W-:Y:S05]  /*2bf0*/  BSYNC B2 ;  /* 0x0000000000027941 */ /* 0x000fea0003800000 */
.L_x_20360:
        /* <DEDUP_REMOVED lines=42> */
.L_x_20359:
[----:B------:R-:W-:Y:S05]  /*2ea0*/  BSYNC B1 ;  /* 0x0000000000017941 */ /* 0x000fea0003800000 */
.L_x_20358:
        /* <DEDUP_REMOVED lines=19> */
.L_x_20363:
[----:B------:R-:W-:Y:S02]  /*2fe0*/  IMAD.MOV.U32 R103, RZ, RZ, R6 ;  /* 0x000000ffff677224 */ /* 0x000fe400078e0006 */
.L_x_20364:
[----:B------:R-:W-:Y:S05]  /*2ff0*/  BSYNC B1 ;  /* 0x0000000000017941 */ /* 0x000fea0003800000 */
.L_x_20362:
        /* <DEDUP_REMOVED lines=16> */
.L_x_20368:
[----:B------:R-:W-:Y:S05]  /*3100*/  BSYNC B2 ;  /* 0x0000000000027941 */ /* 0x000fea0003800000 */
.L_x_20367:
        /* <DEDUP_REMOVED lines=43> */
.L_x_20366:
[----:B------:R-:W-:Y:S05]  /*33c0*/  BSYNC B1 ;  /* 0x0000000000017941 */ /* 0x000fea0003800000 */
.L_x_20365:
        /* <DEDUP_REMOVED lines=19> */
.L_x_20370:
[----:B------:R-:W-:Y:S02]  /*3500*/  IMAD.MOV.U32 R103, RZ, RZ, R6 ;  /* 0x000000ffff677224 */ /* 0x000fe400078e0006 */
.L_x_20371:
[----:B------:R-:W-:Y:S05]  /*3510*/  BSYNC B1 ;  /* 0x0000000000017941 */ /* 0x000fea0003800000 */
.L_x_20369:
        /* <DEDUP_REMOVED lines=16> */
.L_x_20375:
[----:B------:R-:W-:Y:S05]  /*3620*/  BSYNC B2 ;  /* 0x0000000000027941 */ /* 0x000fea0003800000 */
.L_x_20374:
        /* <DEDUP_REMOVED lines=42> */
.L_x_20373:
[----:B------:R-:W-:Y:S05]  /*38d0*/  BSYNC B1 ;  /* 0x0000000000017941 */ /* 0x000fea0003800000 */
.L_x_20372:
        /* <DEDUP_REMOVED lines=20> */
.L_x_20347:
[----:B------:R-:W-:Y:S05]  /*3a20*/  BSYNC B0 ;  /* 0x0000000000007941 */ /* 0x000fea0003800000 */
.L_x_20346:
        /* <DEDUP_REMOVED lines=23> */
.L_x_20379:
[----:B0-----:R-:W-:Y:S02]  /*3ba0*/  MOV R104, R6 ;  /* 0x0000000600687202 */ /* 0x001fe40000000f00 */
.L_x_20380:
[----:B------:R-:W-:Y:S05]  /*3bb0*/  BSYNC B1 ;  /* 0x0000000000017941 */ /* 0x000fea0003800000 */
.L_x_20378:
        /* <DEDUP_REMOVED lines=16> */
.L_x_20384:
[----:B------:R-:W-:Y:S05]  /*3cc0*/  BSYNC B2 ;  /* 0x0000000000027941 */ /* 0x000fea0003800000 */
.L_x_20383:
        /* <DEDUP_REMOVED lines=42> */
[----:B------:R-:W-:Y:S02]  /*3f70*/  MOV R4, R90 ;  /* 0x0000005a00047202 */ /* 0x000fe40000000f00 */
.L_x_20382:
[----:B------:R-:W-:Y:S05]  /*3f80*/  BSYNC B1 ;  /* 0x0000000000017941 */ /* 0x000fea0003800000 */
.L_x_20381:
        /* <DEDUP_REMOVED lines=22> */
.L_x_20386:
[----:B------:R-:W-:Y:S02]  /*40f0*/  IMAD.MOV.U32 R103, RZ, RZ, R6 ;  /* 0x000000ffff677224 */ /* 0x000fe400078e0006 */
.L_x_20387:
[----:B------:R-:W-:Y:S05]  /*4100*/  BSYNC B1 ;  /* 0x0000000000017941 */ /* 0x000fea0003800000 */
.L_x_20385:
        /* <DEDUP_REMOVED lines=16> */
.L_x_20391:
[----:B------:R-:W-:Y:S05]  /*4210*/  BSYNC B2 ;  /* 0x0000000000027941 */ /* 0x000fea0003800000 */
.L_x_20390:
        /* <DEDUP_REMOVED lines=42> */
.L_x_20389:
[----:B------:R-:W-:Y:S05]  /*44c0*/  BSYNC B1 ;  /* 0x0000000000017941 */ /* 0x000fea0003800000 */
.L_x_20388:
        /* <DEDUP_REMOVED lines=19> */
.L_x_20393:
[----:B------:R-:W-:Y:S02]  /*4600*/  IMAD.MOV.U32 R103, RZ, RZ, R6 ;  /* 0x000000ffff677224 */ /* 0x000fe400078e0006 */
.L_x_20394:
[----:B------:R-:W-:Y:S05]  /*4610*/  BSYNC B1 ;  /* 0x0000000000017941 */ /* 0x000fea0003800000 */
.L_x_20392:
        /* <DEDUP_REMOVED lines=16> */
.L_x_20398:
[----:B------:R-:W-:Y:S05]  /*4720*/  BSYNC B2 ;  /* 0x0000000000027941 */ /* 0x000fea0003800000 */
.L_x_20397:
        /* <DEDUP_REMOVED lines=43> */
.L_x_20396:
[----:B------:R-:W-:Y:S05]  /*49e0*/  BSYNC B1 ;  /* 0x0000000000017941 */ /* 0x000fea0003800000 */
.L_x_20395:
        /* <DEDUP_REMOVED lines=19> */
.L_x_20400:
[----:B------:R-:W-:Y:S02]  /*4b20*/  IMAD.MOV.U32 R103, RZ, RZ, R6 ;  /* 0x000000ffff677224 */ /* 0x000fe400078e0006 */
.L_x_20401:
[----:B------:R-:W-:Y:S05]  /*4b30*/  BSYNC B1 ;  /* 0x0000000000017941 */ /* 0x000fea0003800000 */
.L_x_20399:
        /* <DEDUP_REMOVED lines=16> */
.L_x_20405:
[----:B------:R-:W-:Y:S05]  /*4c40*/  BSYNC B2 ;  /* 0x0000000000027941 */ /* 0x000fea0003800000 */
.L_x_20404:
        /* <DEDUP_REMOVED lines=42> */
.L_x_20403:
[----:B------:R-:W-:Y:S05]  /*4ef0*/  BSYNC B1 ;  /* 0x0000000000017941 */ /* 0x000fea0003800000 */
.L_x_20402:
        /* <DEDUP_REMOVED lines=13> */
[C---:B------:R-:W-:Y:S02]  /*4fd0*/  LEA R104, P1, R89.reuse, c[0x0][0x190], 0x2 ;  /* 0x0000640059687a11 */ /* 0x040fe400078210ff */
[----:B------:R-:W-:Y:S02]  /*4fe0*/  IADD3 R102, R106, R102, R105 ;  /* 0x000000666a667210 */ /* 0x000fe40007ffe069 */
[C---:B------:R-:W-:Y:S01]  /*4ff0*/  LEA.HI.X R105, R89.reuse, c[0x0][0x194], RZ, 0x2, P1 ;  /* 0x0000650059697a11 */ /* 0x040fe200008f14ff */
[----:B------:R0:W-:Y:S01]  /*5000*/  STG.E.128 [R90.64], R72 ;  /* 0x000000485a007986 */ /* 0x0001e2000c101d06 */
[----:B------:R-:W-:Y:S02]  /*5010*/  IADD3 R107, R102, R107, RZ ;  /* 0x0000006b666b7210 */ /* 0x000fe40007ffe0ff */
[----:B------:R-:W-:-:S03]  /*5020*/  IADD3 R89, R89, 0x100, RZ ;  /* 0x0000010059597810 */ /* 0x000fc60007ffe0ff */
[----:B------:R0:W-:Y:S04]  /*5030*/  STG.E [R104.64], R107 ;  /* 0x0000006b68007986 */ /* 0x0001e8000c101906 */
.L_x_20377:
[----:B------:R-:W-:Y:S05]  /*5040*/  BSYNC B0 ;  /* 0x0000000000007941 */ /* 0x000fea0003800000 */
.L_x_20376:
        /* <DEDUP_REMOVED lines=23> */
.L_x_20409:
[----:B0-----:R-:W-:Y:S02]  /*51c0*/  IMAD.MOV.U32 R104, RZ, RZ, R6 ;  /* 0x000000ffff687224 */ /* 0x001fe400078e0006 */
.L_x_20410:
[----:B------:R-:W-:Y:S05]  /*51d0*/  BSYNC B1 ;  /* 0x0000000000017941 */ /* 0x000fea0003800000 */
.L_x_20408:
        /* <DEDUP_REMOVED lines=16> */
.L_x_20414:
[----:B------:R-:W-:Y:S05]  /*52e0*/  BSYNC B2 ;  /* 0x0000000000027941 */ /* 0x000fea0003800000 */
.L_x_20413:
        /* <DEDUP_REMOVED lines=43> */
.L_x_20412:
[----:B------:R-:W-:Y:S05]  /*55a0*/  BSYNC B1 ;  /* 0x0000000000017941 */ /* 0x000fea0003800000 */
.L_x_20411:
        /* <DEDUP_REMOVED lines=22> */
.L_x_20416:
[----:B------:R-:W-:Y:S02]  /*5710*/  IMAD.MOV.U32 R103, RZ, RZ, R6 ;  /* 0x000000ffff677224 */ /* 0x000fe400078e0006 */
.L_x_20417:
[----:B------:R-:W-:Y:S05]  /*5720*/  BSYNC B1 ;  /* 0x0000000000017941 */ /* 0x000fea0003800000 */
.L_x_20415:
        /* <DEDUP_REMOVED lines=16> */
.L_x_20421:
[----:B------:R-:W-:Y:S05]  /*5830*/  BSYNC B2 ;  /* 0x0000000000027941 */ /* 0x000fea0003800000 */
.L_x_20420:
        /* <DEDUP_REMOVED lines=42> */
.L_x_20419:
[----:B------:R-:W-:Y:S05]  /*5ae0*/  BSYNC B1 ;  /* 0x0000000000017941 */ /* 0x000fea0003800000 */
.L_x_20418:
        /* <DEDUP_REMOVED lines=19> */
.L_x_20423:
[----:B------:R-:W-:Y:S02]  /*5c20*/  IMAD.MOV.U32 R103, RZ, RZ, R6 ;  /* 0x000000ffff677224 */ /* 0x000fe400078e0006 */
.L_x_20424:
[----:B------:R-:W-:Y:S05]  /*5c30*/  BSYNC B1 ;  /* 0x0000000000017941 */ /* 0x000fea0003800000 */
.L_x_20422:
        /* <DEDUP_REMOVED lines=16> */
.L_x_20428:
[----:B------:R-:W-:Y:S05]  /*5d40*/  BSYNC B2 ;  /* 0x0000000000027941 */ /* 0x000fea0003800000 */
.L_x_20427:
        /* <DEDUP_REMOVED lines=43> */
.L_x_20426:
[----:B------:R-:W-:Y:S05]  /*6000*/  BSYNC B1 ;  /* 0x0000000000017941 */ /* 0x000fea0003800000 */
.L_x_20425:
        /* <DEDUP_REMOVED lines=19> */
.L_x_20430:
[----:B------:R-:W-:Y:S02]  /*6140*/  MOV R103, R6 ;  /* 0x0000000600677202 */ /* 0x000fe40000000f00 */
.L_x_20431:
[----:B------:R-:W-:Y:S05]  /*6150*/  BSYNC B1 ;  /* 0x0000000000017941 */ /* 0x000fea0003800000 */
.L_x_20429:
        /* <DEDUP_REMOVED lines=16> */
.L_x_20435:
[----:B------:R-:W-:Y:S05]  /*6260*/  BSYNC B2 ;  /* 0x0000000000027941 */ /* 0x000fea0003800000 */
.L_x_20434:
        /* <DEDUP_REMOVED lines=42> */
.L_x_20433:
[----:B------:R-:W-:Y:S05]  /*6510*/  BSYNC B1 ;  /* 0x0000000000017941 */ /* 0x000fea0003800000 */
.L_x_20432:
        /* <DEDUP_REMOVED lines=20> */
.L_x_20407:
[----:B------:R-:W-:Y:S05]  /*6660*/  BSYNC B0 ;  /* 0x0000000000007941 */ /* 0x000fea0003800000 */
.L_x_20406:
        /* <DEDUP_REMOVED lines=23> */
.L_x_20439:
[----:B0-----:R-:W-:Y:S02]  /*67e0*/  IMAD.MOV.U32 R104, RZ, RZ, R6 ;  /* 0x000000ffff687224 */ /* 0x001fe400078e0006 */
.L_x_20440:
[----:B------:R-:W-:Y:S05]  /*67f0*/  BSYNC B1 ;  /* 0x0000000000017941 */ /* 0x000fea0003800000 */
.L_x_20438:
        /* <DEDUP_REMOVED lines=16> */
.L_x_20444:
[----:B------:R-:W-:Y:S05]  /*6900*/  BSYNC B2 ;  /* 0x0000000000027941 */ /* 0x000fea0003800000 */
.L_x_20443:
        /* <DEDUP_REMOVED lines=43> */
.L_x_20442:
[----:B------:R-:W-:Y:S05]  /*6bc0*/  BSYNC B1 ;  /* 0x0000000000017941 */ /* 0x000fea0003800000 */
.L_x_20441:
[----:B------:R-:W0:Y:S01]  /*6bd0*/  I2F.U32 R5, R104 ;  /* 0x0000006800057306 */ /* 0x000e220000201000 */
[----:B------:R-:W-:Y:S01]  /*6be0*/  HFMA2.MMA R102, -RZ, RZ, 0.1171875, 0 ;  /* 0x2f800000ff667435 */ /* 0x000fe200000001ff */
[----:B------:R-:W-:Y:S01]  /*6bf0*/  ISETP.NE.U32.AND P1, PT, RZ, c[0x0][0x180], PT ;  /* 0x00006000ff007a0c */ /* 0x000fe20003f25070 */
[----:B-----5:R-:W-:Y:S01]  /*6c00*/  FMUL.FTZ R80, R80, R88 ;  /* 0x0000005850507220 */ /* 0x020fe20000410000 */
[----:B------:R-:W-:Y:S01]  /*6c10*/  ISETP.NE.AND P3, PT, R105, 0x1, PT ;  /* 0x000000016900780c */ /* 0x000fe20003f65270 */
[----:B------:R-:W-:Y:S01]  /*6c20*/  BSSY B1, `(.L_x_20445) ;  /* 0x0000012000017945 */ /* 0x000fe20003800000 */
[----:B------:R-:W-:Y:S01]  /*6c30*/  ISETP.NE.AND.EX P1, PT, RZ, c[0x0][0x184], PT, P1 ;  /* 0x00006100ff007a0c */ /* 0x000fe20003f25310 */
[----:B------:R-:W-:-:S04]  /*6c40*/  FMUL.FTZ R80, R80, c[0x0][0x1e8] ;  /* 0x00007a0050507a20 */ /* 0x000fc80000410000 */
        /* <DEDUP_REMOVED lines=14> */
.L_x_20446:
[----:B------:R-:W-:Y:S02]  /*6d30*/  MOV R103, R6 ;  /* 0x0000000600677202 */ /* 0x000fe40000000f00 */
.L_x_20447:
[----:B------:R-:W-:Y:S05]  /*6d40*/  BSYNC B1 ;  /* 0x0000000000017941 */ /* 0x000fea0003800000 */
.L_x_20445:
        /* <DEDUP_REMOVED lines=16> */
.L_x_20451:
[----:B------:R-:W-:Y:S05]  /*6e50*/  BSYNC B2 ;  /* 0x0000000000027941 */ /* 0x000fea0003800000 */
.L_x_20450:
        /* <DEDUP_REMOVED lines=41> */
[----:B------:R-:W-:Y:S02]  /*70f0*/  MOV R5, RZ ;  /* 0x000000ff00057202 */ /* 0x000fe40000000f00 */
.L_x_20449:
[----:B------:R-:W-:Y:S05]  /*7100*/  BSYNC B1 ;  /* 0x0000000000017941 */ /* 0x000fea0003800000 */
.L_x_20448:
        /* <DEDUP_REMOVED lines=19> */
.L_x_20453:
[----:B------:R-:W-:Y:S02]  /*7240*/  MOV R103, R6 ;  /* 0x0000000600677202 */ /* 0x000fe40000000f00 */
.L_x_20454:
[----:B------:R-:W-:Y:S05]  /*7250*/  BSYNC B1 ;  /* 0x0000000000017941 */ /* 0x000fea0003800000 */
.L_x_20452:
        /* <DEDUP_REMOVED lines=16> */
.L_x_20458:
[----:B------:R-:W-:Y:S05]  /*7360*/  BSYNC B2 ;  /* 0x0000000000027941 */ /* 0x000fea0003800000 */
.L_x_20457:
        /* <DEDUP_REMOVED lines=43> */
.L_x_20456:
[----:B------:R-:W-:Y:S05]  /*7620*/  BSYNC B1 ;  /* 0x0000000000017941 */ /* 0x000fea0003800000 */
.L_x_20455:
        /* <DEDUP_REMOVED lines=19> */
.L_x_20460:
[----:B------:R-:W-:Y:S02]  /*7760*/  MOV R103, R6 ;  /* 0x0000000600677202 */ /* 0x000fe40000000f00 */
.L_x_20461:
[----:B------:R-:W-:Y:S05]  /*7770*/  BSYNC B1 ;  /* 0x0000000000017941 */ /* 0x000fea0003800000 */
.L_x_20459:
        /* <DEDUP_REMOVED lines=16> */
.L_x_20465:
[----:B------:R-:W-:Y:S05]  /*7880*/  BSYNC B2 ;  /* 0x0000000000027941 */ /* 0x000fea0003800000 */
.L_x_20464:
        /* <DEDUP_REMOVED lines=42> */
.L_x_20463:
[----:B------:R-:W-:Y:S05]  /*7b30*/  BSYNC B1 ;  /* 0x0000000000017941 */ /* 0x000fea0003800000 */
.L_x_20462:
        /* <DEDUP_REMOVED lines=20> */
.L_x_20437:
[----:B------:R-:W-:Y:S05]  /*7c80*/  BSYNC B0 ;  /* 0x0000000000007941 */ /* 0x000fea0003800000 */
.L_x_20436:
        /* <DEDUP_REMOVED lines=23> */
.L_x_20469:
[----:B0-----:R-:W-:Y:S02]  /*7e00*/  IMAD.MOV.U32 R104, RZ, RZ, R6 ;  /* 0x000000ffff687224 */ /* 0x001fe400078e0006 */
.L_x_20470:
[----:B------:R-:W-:Y:S05]  /*7e10*/  BSYNC B1 ;  /* 0x0000000000017941 */ /* 0x000fea0003800000 */
.L_x_20468:
        /* <DEDUP_REMOVED lines=16> */
.L_x_20474:
[----:B------:R-:W-:Y:S05]  /*7f20*/  BSYNC B2 ;  /* 0x0000000000027941 */ /* 0x000fea0003800000 */
.L_x_20473:
        /* <DEDUP_REMOVED lines=43> */
.L_x_20472:
[----:B------:R-:W-:Y:S05]  /*81e0*/  BSYNC B1 ;  /* 0x0000000000017941 */ /* 0x000fea0003800000 */
.L_x_20471:
        /* <DEDUP_REMOVED lines=22> */
.L_x_20476:
[----:B------:R-:W-:Y:S02]  /*8350*/  IMAD.MOV.U32 R103, RZ, RZ, R6 ;  /* 0x000000ffff677224 */ /* 0x000fe400078e0006 */
.L_x_20477:
[----:B------:R-:W-:Y:S05]  /*8360*/  BSYNC B1 ;  /* 0x0000000000017941 */ /* 0x000fea0003800000 */
.L_x_20475:
        /* <DEDUP_REMOVED lines=16> */
.L_x_20481:
[----:B------:R-:W-:Y:S05]  /*8470*/  BSYNC B2 ;  /* 0x0000000000027941 */ /* 0x000fea0003800000 */
.L_x_20480:
        /* <DEDUP_REMOVED lines=42> */
.L_x_20479:
[----:B------:R-:W-:Y:S05]  /*8720*/  BSYNC B1 ;  /* 0x0000000000017941 */ /* 0x000fea0003800000 */
.L_x_20478:
        /* <DEDUP_REMOVED lines=19> */
.L_x_20483:
[----:B------:R-:W-:Y:S02]  /*8860*/  IMAD.MOV.U32 R103, RZ, RZ, R6 ;  /* 0x000000ffff677224 */ /* 0x000fe400078e0006 */
.L_x_20484:
[----:B------:R-:W-:Y:S05]  /*8870*/  BSYNC B1 ;  /* 0x0000000000017941 */ /* 0x000fea0003800000 */
.L_x_20482:
        /* <DEDUP_REMOVED lines=16> */
.L_x_20488:
[----:B------:R-:W-:Y:S05]  /*8980*/  BSYNC B2 ;  /* 0x0000000000027941 */ /* 0x000fea0003800000 */
.L_x_20487:
        /* <DEDUP_REMOVED lines=43> */
.L_x_20486:
[----:B------:R-:W-:Y:S05]  /*8c40*/  BSYNC B1 ;  /* 0x0000000000017941 */ /* 0x000fea0003800000 */
.L_x_20485:
        /* <DEDUP_REMOVED lines=19> */
.L_x_20490:
[----:B------:R-:W-:Y:S02]  /*8d80*/  IMAD.MOV.U32 R103, RZ, RZ, R6 ;  /* 0x000000ffff677224 */ /* 0x000fe400078e0006 */
.L_x_20491:
[----:B------:R-:W-:Y:S05]  /*8d90*/  BSYNC B1 ;  /* 0x0000000000017941 */ /* 0x000fea0003800000 */
.L_x_20489:
        /* <DEDUP_REMOVED lines=16> */
.L_x_20495:
[----:B------:R-:W-:Y:S05]  /*8ea0*/  BSYNC B2 ;  /* 0x0000000000027941 */ /* 0x000fea0003800000 */
.L_x_20494:
        /* <DEDUP_REMOVED lines=42> */
.L_x_20493:
[----:B------:R-:W-:Y:S05]  /*9150*/  BSYNC B1 ;  /* 0x0000000000017941 */ /* 0x000fea0003800000 */
.L_x_20492:
        /* <DEDUP_REMOVED lines=19> */
.L_x_20467:
[----:B------:R-:W-:Y:S05]  /*9290*/  BSYNC B0 ;  /* 0x0000000000007941 */ /* 0x000fea0003800000 */
.L_x_20466:
        /* <DEDUP_REMOVED lines=36> */
.L_x_20512:
        /* <DEDUP_REMOVED lines=69> */
.L_x_20513:
        /* <DEDUP_REMOVED lines=37> */
[----:B------:R-:W-:-:S04]  /*9b80*/  FMUL.FTZ R107, R107, R110 ;  /* 0x0000006e6b6b7220 */ /* 0x000fc80000410000 */
[----:B------:R-:W-:Y:S02]  /*9b90*/  FFMA.FTZ R103, R108, R107, R103 ;  /* 0x0000006b6c677223 */ /* 0x000fe40000010067 */
[----:B------:R-:W2:Y:S01]  /*9ba0*/  SHFL.DOWN PT, R107, R112, 0x1, 0x1f ;  /* 0x08201f00706b7f89 */ /* 0x000ea200000e0000 */
[----:B-1----:R-:W1:Y:S03]  /*9bb0*/  MUFU.RCP R89, R88 ;  /* 0x0000005800597308 */ /* 0x002e660000001000 */
[----:B------:R-:W3:Y:S01]  /*9bc0*/  SHFL.DOWN PT, R104, R103, 0x2, 0x1f ;  /* 0x08401f0067687f89 */ /* 0x000ee200000e0000 */
[----:B0-----:R-:W-:Y:S02]  /*9bd0*/  FMUL.FTZ R105, R113, R111 ;  /* 0x0000006f71697220 */ /* 0x001fe40000410000 */
[----:B------:R-:W-:Y:S02]  /*9be0*/  FADD.FTZ R113, R102, -R113 ;  /* 0x8000007166717221 */ /* 0x000fe40000010000 */
[----:B------:R-:W-:-:S02]  /*9bf0*/  FFMA.FTZ R106, R91, R102, R105 ;  /* 0x000000665b6a7223 */ /* 0x000fc40000010069 */
[----:B------:R-:W-:Y:S02]  /*9c00*/  FMUL.FTZ R102, R113, R113 ;  /* 0x0000007171667220 */ /* 0x000fe40000410000 */
[----:B-1----:R-:W-:Y:S02]  /*9c10*/  FMUL.FTZ R105, R89, R106 ;  /* 0x0000006a59697220 */ /* 0x002fe40000410000 */
        /* <DEDUP_REMOVED lines=42> */
[C---:B------:R-:W-:Y:S02]  /*9ec0*/  FMUL.FTZ R91, R104.reuse, R103 ;  /* 0x00000067685b7220 */ /* 0x040fe40000410000 */
[----:B------:R-:W-:Y:S02]  /*9ed0*/  IMAD.MOV.U32 R102, RZ, RZ, 0x10 ;  /* 0x00000010ff667424 */ /* 0x000fe400078e00ff */
[----:B------:R-:W-:-:S02]  /*9ee0*/  FMUL.FTZ R106, R104, R107 ;  /* 0x0000006b686a7220 */ /* 0x000fc40000410000 */
[----:B------:R-:W-:Y:S02]  /*9ef0*/  FFMA.FTZ R88, R16, R89, R12 ;  /* 0x0000005910587223 */ /* 0x000fe4000001000c */
[----:B------:R-:W-:Y:S02]  /*9f00*/  FFMA.FTZ R89, R17, R90, R13 ;  /* 0x0000005a11597223 */ /* 0x000fe4000001000d */
[----:B------:R-:W-:Y:S02]  /*9f10*/  FFMA.FTZ R90, R18, R91, R14 ;  /* 0x0000005b125a7223 */ /* 0x000fe4000001000e */
[C---:B------:R-:W-:Y:S01]  /*9f20*/  IMAD.WIDE.U32 R102, R101.reuse, R102, c[0x0][0x208] ;  /* 0x0000820065667625 */ /* 0x040fe200078e0066 */
[----:B------:R-:W-:-:S03]  /*9f30*/  IADD3 R101, R101, 0x100, RZ ;  /* 0x0000010065657810 */ /* 0x000fc60007ffe0ff */
[----:B------:R-:W-:-:S05]  /*9f40*/  FFMA.FTZ R91, R19, R106, R15 ;  /* 0x0000006a135b7223 */ /* 0x000fca000001000f */
[----:B------:R0:W-:Y:S02]  /*9f50*/  STG.E.128 [R102.64], R88 ;  /* 0x0000005866007986 */ /* 0x0001e4000c101d06 */
.L_x_20499:
[----:B------:R-:W-:Y:S05]  /*9f60*/  BSYNC B0 ;  /* 0x0000000000007941 */ /* 0x000fea0003800000 */
.L_x_20498:
        /* <DEDUP_REMOVED lines=19> */
.L_x_20501:
[----:B------:R-:W-:Y:S05]  /*a0a0*/  BSYNC B0 ;  /* 0x0000000000007941 */ /* 0x000fea0003800000 */
.L_x_20500:
        /* <DEDUP_REMOVED lines=9> */
[C---:B------:R-:W-:Y:S02]  /*a140*/  FMUL.FTZ R91, R104.reuse, R103 ;  /* 0x00000067685b7220 */ /* 0x040fe40000410000 */
[----:B------:R-:W-:Y:S02]  /*a150*/  IMAD.MOV.U32 R102, RZ, RZ, 0x10 ;  /* 0x00000010ff667424 */ /* 0x000fe400078e00ff */
[----:B------:R-:W-:Y:S02]  /*a160*/  FMUL.FTZ R106, R104, R107 ;  /* 0x0000006b686a7220 */ /* 0x000fe40000410000 */
[----:B------:R-:W-:Y:S02]  /*a170*/  FFMA.FTZ R88, R32, R89, R28 ;  /* 0x0000005920587223 */ /* 0x000fe4000001001c */
[----:B------:R-:W-:Y:S02]  /*a180*/  FFMA.FTZ R89, R33, R90, R29 ;  /* 0x0000005a21597223 */ /* 0x000fe4000001001d */
[----:B------:R-:W-:-:S02]  /*a190*/  FFMA.FTZ R90, R34, R91, R30 ;  /* 0x0000005b225a7223 */ /* 0x000fc4000001001e */
[C---:B------:R-:W-:Y:S01]  /*a1a0*/  IMAD.WIDE.U32 R102, R101.reuse, R102, c[0x0][0x208] ;  /* 0x0000820065667625 */ /* 0x040fe200078e0066 */
[----:B------:R-:W-:-:S03]  /*a1b0*/  IADD3 R101, R101, 0x100, RZ ;  /* 0x0000010065657810 */ /* 0x000fc60007ffe0ff */
[----:B------:R-:W-:-:S05]  /*a1c0*/  FFMA.FTZ R91, R35, R106, R31 ;  /* 0x0000006a235b7223 */ /* 0x000fca000001001f */
[----:B------:R0:W-:Y:S02]  /*a1d0*/  STG.E.128 [R102.64], R88 ;  /* 0x0000005866007986 */ /* 0x0001e4000c101d06 */
.L_x_20503:
[----:B------:R-:W-:Y:S05]  /*a1e0*/  BSYNC B0 ;  /* 0x0000000000007941 */ /* 0x000fea0003800000 */
.L_x_20502:
        /* <DEDUP_REMOVED lines=19> */
.L_x_20505:
[----:B------:R-:W-:Y:S05]  /*a320*/  BSYNC B0 ;  /* 0x0000000000007941 */ /* 0x000fea0003800000 */
.L_x_20504:
        /* <DEDUP_REMOVED lines=19> */
.L_x_20507:
[----:B------:R-:W-:Y:S05]  /*a460*/  BSYNC B0 ;  /* 0x0000000000007941 */ /* 0x000fea0003800000 */
.L_x_20506:
        /* <DEDUP_REMOVED lines=14> */
[----:B------:R-:W-:-:S04]  /*a550*/  IMAD.WIDE.U32 R102, R101, R102, c[0x0][0x208] ;  /* 0x0000820065667625 */ /* 0x000fc800078e0066 */
[----:B------:R-:W-:Y:S02]  /*a560*/  FFMA.FTZ R91, R59, R104, R55 ;  /* 0x000000683b5b7223 */ /* 0x000fe40000010037 */
[----:B------:R-:W-:-:S05]  /*a570*/  FFMA.FTZ R90, R58, R105, R54 ;  /* 0x000000693a5a7223 */ /* 0x000fca0000010036 */
[----:B------:R0:W-:Y:S02]  /*a580*/  STG.E.128 [R102.64], R88 ;  /* 0x0000005866007986 */ /* 0x0001e4000c101d06 */
.L_x_20509:
[----:B------:R-:W-:Y:S05]  /*a590*/  BSYNC B0 ;  /* 0x0000000000007941 */ /* 0x000fea0003800000 */
.L_x_20508:
[----:B------:R-:W-:Y:S02]  /*a5a0*/  LOP3.LUT P1, RZ, R2, 0xff, RZ, 0xc0, !PT ;  /* 0x000000ff02ff7812 */ /* 0x000fe4000782c0ff */
[----:B------:R-:W-:Y:S02]  /*a5b0*/  IADD3 R95, R95, c[0x0][0x160], RZ ;  /* 0x000058005f5f7a10 */ /* 0x000fe40007ffe0ff */
[----:B------:R-:W-:Y:S02]  /*a5c0*/  SEL R2, RZ, 0x1, P1 ;  /* 0x00000001ff027807 */ /* 0x000fe40000800000 */
[----:B------:R-:W-:-:S13]  /*a5d0*/  ISETP.GE.AND P1, PT, R95, c[0x0][0x164], PT ;  /* 0x000059005f007a0c */ /* 0x000fda0003f26270 */
[----:B01----:R-:W-:Y:S01]  /*a5e0*/  @P1 CALL.REL.NOINC `(.L_x_20510) ;  /* 0x0000001000001944 */ /* 0x003fe20003c00000 */
[----:B------:R-:W-:Y:S05]  /*a5f0*/  BRA `(.L_x_20511) ;  /* 0xffff672000007947 */ /* 0x000fea000383ffff */
.L_x_20510:
[----:B------:R-:W-:Y:S05]  /*a600*/  EXIT ;  /* 0x000000000000794d */ /* 0x000fea0003800000 */
.L_x_20496:
[----:B------:R-:W-:Y:S01]  /*a610*/  HFMA2.MMA R104, -RZ, RZ, 0, 1.847743988037109375e-06 ;  /* 0x0000001fff687435 */ /* 0x000fe200000001ff */
[----:B------:R-:W-:Y:S01]  /*a620*/  IMAD.MOV.U32 R106, RZ, RZ, 0x1 ;  /* 0x00000001ff6a7424 */ /* 0x000fe200078e00ff */
[----:B------:R-:W-:Y:S01]  /*a630*/  MOV R90, 0xa660 ;  /* 0x0000a660005a7802 */ /* 0x000fe20000000f00 */
[----:B------:R-:W-:-:S03]  /*a640*/  IMAD.MOV.U32 R105, RZ, RZ, -0x1 ;  /* 0xffffffffff697424 */ /* 0x000fc600078e00ff */
[----:B-1----:R-:W-:Y:S05]  /*a650*/  CALL.REL.NOINC `($__internal_152_$__cuda_sm70_shflsync_bfly_p) ;  /* 0x000006b000007944 */ /* 0x002fea0003c00000 */
[----:B-1----:R-:W-:Y:S01]  /*a660*/  IMAD.MOV.U32 R88, RZ, RZ, R106 ;  /* 0x000000ffff587224 */ /* 0x002fe200078e006a */
[----:B0-----:R-:W-:Y:S05]  /*a670*/  BRA `(.L_x_20512) ;  /* 0xffffee6000007947 */ /* 0x001fea000383ffff */
.L_x_20497:
[----:B------:R-:W-:Y:S01]  /*a680*/  MOV R106, 0x2 ;  /* 0x00000002006a7802 */ /* 0x000fe20000000f00 */
[----:B------:R-:W-:Y:S01]  /*a690*/  IMAD.MOV.U32 R104, RZ, RZ, 0x1f ;  /* 0x0000001fff687424 */ /* 0x000fe200078e00ff */
[----:B------:R-:W-:Y:S01]  /*a6a0*/  MOV R90, 0xa6d0 ;  /* 0x0000a6d0005a7802 */ /* 0x000fe20000000f00 */
[----:B------:R-:W-:Y:S02]  /*a6b0*/  IMAD.MOV.U32 R105, RZ, RZ, -0x1 ;  /* 0xffffffffff697424 */ /* 0x000fe400078e00ff */
[----:B-1----:R-:W-:Y:S05]  /*a6c0*/  CALL.REL.NOINC `($__internal_152_$__cuda_sm70_shflsync_bfly_p) ;  /* 0x0000064000007944 */ /* 0x002fea0003c00000 */
[----:B01----:R-:W-:Y:S01]  /*a6d0*/  FADD.FTZ R89, R89, R106 ;  /* 0x0000006a59597221 */ /* 0x003fe20000010000 */
[----:B------:R-:W-:Y:S01]  /*a6e0*/  HFMA2.MMA R106, -RZ, RZ, 0, 2.384185791015625e-07 ;  /* 0x00000004ff6a7435 */ /* 0x000fe200000001ff */
[----:B------:R-:W-:Y:S01]  /*a6f0*/  IMAD.MOV.U32 R104, RZ, RZ, 0x1f ;  /* 0x0000001fff687424 */ /* 0x000fe200078e00ff */
[----:B------:R-:W-:Y:S01]  /*a700*/  MOV R90, 0xa730 ;  /* 0x0000a730005a7802 */ /* 0x000fe20000000f00 */
[----:B------:R-:W-:-:S03]  /*a710*/  IMAD.MOV.U32 R105, RZ, RZ, -0x1 ;  /* 0xffffffffff697424 */ /* 0x000fc600078e00ff */
[----:B------:R-:W-:Y:S05]  /*a720*/  CALL.REL.NOINC `($__internal_152_$__cuda_sm70_shflsync_bfly_p) ;  /* 0x000005e000007944 */ /* 0x000fea0003c00000 */
[----:B01----:R-:W-:Y:S01]  /*a730*/  FADD.FTZ R89, R89, R106 ;  /* 0x0000006a59597221 */ /* 0x003fe20000010000 */
[----:B------:R-:W-:Y:S01]  /*a740*/  MOV R106, 0x8 ;  /* 0x00000008006a7802 */ /* 0x000fe20000000f00 */
[----:B------:R-:W-:Y:S01]  /*a750*/  IMAD.MOV.U32 R104, RZ, RZ, 0x1f ;  /* 0x0000001fff687424 */ /* 0x000fe200078e00ff */
[----:B------:R-:W-:Y:S01]  /*a760*/  MOV R90, 0xa790 ;  /* 0x0000a790005a7802 */ /* 0x000fe20000000f00 */
[----:B------:R-:W-:-:S02]  /*a770*/  IMAD.MOV.U32 R105, RZ, RZ, -0x1 ;  /* 0xffffffffff697424 */ /* 0x000fc400078e00ff */
[----:B------:R-:W-:Y:S05]  /*a780*/  CALL.REL.NOINC `($__internal_152_$__cuda_sm70_shflsync_bfly_p) ;  /* 0x0000058000007944 */ /* 0x000fea0003c00000 */
[----:B01----:R-:W-:Y:S01]  /*a790*/  FADD.FTZ R89, R89, R106 ;  /* 0x0000006a59597221 */ /* 0x003fe20000010000 */
[----:B------:R-:W-:Y:S01]  /*a7a0*/  HFMA2.MMA R106, -RZ, RZ, 0, 9.5367431640625e-07 ;  /* 0x00000010ff6a7435 */ /* 0x000fe200000001ff */
[----:B------:R-:W-:Y:S01]  /*a7b0*/  IMAD.MOV.U32 R104, RZ, RZ, 0x1f ;  /* 0x0000001fff687424 */ /* 0x000fe200078e00ff */
[----:B------:R-:W-:Y:S01]  /*a7c0*/  MOV R90, 0xa7f0 ;  /* 0x0000a7f0005a7802 */ /* 0x000fe20000000f00 */
[----:B------:R-:W-:-:S03]  /*a7d0*/  IMAD.MOV.U32 R105, RZ, RZ, -0x1 ;  /* 0xffffffffff697424 */ /* 0x000fc600078e00ff */
[----:B------:R-:W-:Y:S05]  /*a7e0*/  CALL.REL.NOINC `($__internal_152_$__cuda_sm70_shflsync_bfly_p) ;  /* 0x0000052000007944 */ /* 0x000fea0003c00000 */
[----:B01----:R-:W-:Y:S01]  /*a7f0*/  FADD.FTZ R89, R89, R106 ;  /* 0x0000006a59597221 */ /* 0x003fe20000010000 */
[----:B------:R-:W-:Y:S01]  /*a800*/  MOV R106, 0x1 ;  /* 0x00000001006a7802 */ /* 0x000fe20000000f00 */
        /* <DEDUP_REMOVED lines=53> */
[----:B------:R-:W-:Y:S05]  /*ab60*/  CALL.REL.NOINC `($__internal_152_$__cuda_sm70_shflsync_bfly_p) ;  /* 0x000001a000007944 */ /* 0x000fea0003c00000 */
[----:B01----:R-:W-:Y:S01]  /*ab70*/  FADD.FTZ R89, R89, R106 ;  /* 0x0000006a59597221 */ /* 0x003fe20000010000 */
[----:B------:R-:W-:Y:S01]  /*ab80*/  HFMA2.MMA R106, -RZ, RZ, 0, 1.1920928955078125e-07 ;  /* 0x00000002ff6a7435 */ /* 0x000fe200000001ff */
        /* <DEDUP_REMOVED lines=8> */
[----:B------:R-:W-:Y:S02]  /*ac10*/  IMAD.MOV.U32 R105, RZ, RZ, -0x1 ;  /* 0xffffffffff697424 */ /* 0x000fe400078e00ff */
[----:B------:R-:W-:Y:S05]  /*ac20*/  CALL.REL.NOINC `($__internal_152_$__cuda_sm70_shflsync_bfly_p) ;  /* 0x000000e000007944 */ /* 0x000fea0003c00000 */
[----:B01----:R-:W-:Y:S01]  /*ac30*/  FADD.FTZ R89, R89, R106 ;  /* 0x0000006a59597221 */ /* 0x003fe20000010000 */
[----:B------:R-:W-:Y:S01]  /*ac40*/  HFMA2.MMA R106, -RZ, RZ, 0, 4.76837158203125e-07 ;  /* 0x00000008ff6a7435 */ /* 0x000fe200000001ff */
[----:B------:R-:W-:Y:S01]  /*ac50*/  IMAD.MOV.U32 R104, RZ, RZ, 0x1f ;  /* 0x0000001fff687424 */ /* 0x000fe200078e00ff */
[----:B------:R-:W-:Y:S01]  /*ac60*/  MOV R90, 0xac90 ;  /* 0x0000ac90005a7802 */ /* 0x000fe20000000f00 */
[----:B------:R-:W-:-:S03]  /*ac70*/  IMAD.MOV.U32 R105, RZ, RZ, -0x1 ;  /* 0xffffffffff697424 */ /* 0x000fc600078e00ff */
[----:B------:R-:W-:Y:S05]  /*ac80*/  CALL.REL.NOINC `($__internal_152_$__cuda_sm70_shflsync_bfly_p) ;  /* 0x0000008000007944 */ /* 0x000fea0003c00000 */
[----:B-1----:R-:W-:Y:S01]  /*ac90*/  FADD.FTZ R103, R89, R106 ;  /* 0x0000006a59677221 */ /* 0x002fe20000010000 */
[----:B------:R-:W-:Y:S01]  /*aca0*/  MOV R106, 0x10 ;  /* 0x00000010006a7802 */ /* 0x000fe20000000f00 */
[----:B0-----:R-:W-:Y:S01]  /*acb0*/  IMAD.MOV.U32 R104, RZ, RZ, 0x1f ;  /* 0x0000001fff687424 */ /* 0x001fe200078e00ff */
[----:B------:R-:W-:Y:S01]  /*acc0*/  MOV R90, 0xad00 ;  /* 0x0000ad00005a7802 */ /* 0x000fe20000000f00 */
[----:B------:R-:W-:Y:S01]  /*acd0*/  IMAD.MOV.U32 R105, RZ, RZ, -0x1 ;  /* 0xffffffffff697424 */ /* 0x000fe200078e00ff */
[----:B------:R-:W-:-:S02]  /*ace0*/  MOV R89, R103 ;  /* 0x0000006700597202 */ /* 0x000fc40000000f00 */
[----:B------:R-:W-:Y:S05]  /*acf0*/  CALL.REL.NOINC `($__internal_152_$__cuda_sm70_shflsync_bfly_p) ;  /* 0x0000001000007944 */ /* 0x000fea0003c00000 */
[----:B01----:R-:W-:Y:S05]  /*ad00*/  BRA `(.L_x_20513) ;  /* 0xffffec2000007947 */ /* 0x003fea000383ffff */
        .weak           $__internal_152_$__cuda_sm70_shflsync_bfly_p
        .type           $__internal_152_$__cuda_sm70_shflsync_bfly_p,@function
        .size           $__internal_152_$__cuda_sm70_shflsync_bfly_p,(.L_x_22240 - $__internal_152_$__cuda_sm70_shflsync_bfly_p)
$__internal_152_$__cuda_sm70_shflsync_bfly_p:
[----:B------:R-:W-:Y:S01]  /*ad10*/  IMAD.MOV.U32 R91, RZ, RZ, 0x0 ;  /* 0x00000000ff5b7424 */ /* 0x000fe200078e00ff */
[----:B------:R-:W-:Y:S04]  /*ad20*/  WARPSYNC R105 ;  /* 0x0000006900007348 */ /* 0x000fe80003800000 */
[----:B------:R0:W1:Y:S01]  /*ad30*/  SHFL.BFLY PT, R106, R89, R106, R104 ;  /* 0x0c00006a596a7389 */ /* 0x00006200000e0068 */
[----:B------:R-:W-:Y:S05]  /*ad40*/  RET.REL.NODEC R90 `(_ZN10layer_norm13ln_fwd_kernelINS_13Kernel_traitsIfffffjLj6144ELj1ELj1ELj8ELj16ENS_18Kernel_traits_baseILj6144EfffffjLj256EEEEELb1ELb0ELb0ELb0EEEvNS_9FwdParamsE) ;  /* 0xffff52b05a007950 */ /* 0x000fea0003c3ffff */
.L_x_20514:
        /* <DEDUP_REMOVED lines=11> */
.L_x_22240:


//--------------------- .text._ZN10layer_norm13ln_fwd_kernelINS_13Kernel_traitsIfffffjLj6144ELj1ELj1ELj8ELj16ENS_18Kernel_traits_baseILj6144EfffffjLj256EEEEELb1ELb0ELb0ELb1EEEvNS_9FwdParamsE --------------------------
	.section	.text._ZN10layer_norm13ln_fwd_kernelINS_13Kernel_traitsIfffffjLj6144ELj1ELj1ELj8ELj16ENS_18Kernel_traits_baseILj6144EfffffjLj256EEEEELb1ELb0ELb0ELb1EEEvNS_9FwdParamsE,"ax",@progbits
	.sectioninfo	@"SHI_REGISTERS=127"
	.align	128
        .global         _ZN10layer_norm13ln_fwd_kernelINS_13Kernel_traitsIfffffjLj6144ELj1ELj1ELj8ELj16ENS_18Kernel_traits_baseILj6144EfffffjLj256EEEEELb1ELb0ELb0ELb1EEEvNS_9FwdParamsE
        .type           _ZN10layer_norm13ln_fwd_kernelINS_13Kernel_traitsIfffffjLj6144ELj1ELj1ELj8ELj16ENS_18Kernel_traits_baseILj6144EfffffjLj256EEEEELb1ELb0ELb0ELb1EEEvNS_9FwdParamsE,@function
        .size           _ZN10layer_norm13ln_fwd_kernelINS_13Kernel_traitsIfffffjLj6144ELj1ELj1ELj8ELj16ENS_18Kernel_traits_baseILj6144EfffffjLj256EEEEELb1ELb0ELb0ELb1EEEvNS_9FwdParamsE,(.L_x_22241 - _ZN10layer_norm13ln_fwd_kernelINS_13Kernel_traitsIfffffjLj6144ELj1ELj1ELj8ELj16ENS_18Kernel_traits_baseILj6144EfffffjLj256EEEEELb1ELb0ELb0ELb1EEEvNS_9FwdParamsE)
        .other          _ZN10layer_norm13ln_fwd_kernelINS_13Kernel_traitsIfffffjLj6144ELj1ELj1ELj8ELj16ENS_18Kernel_traits_baseILj6144EfffffjLj256EEEEELb1ELb0ELb0ELb1EEEvNS_9FwdParamsE,@"STO_CUDA_ENTRY STV_DEFAULT"
_ZN10layer_norm13ln_fwd_kernelINS_13Kernel_traitsIfffffjLj6144ELj1ELj1ELj8ELj16ENS_18Kernel_traits_baseILj6144EfffffjLj256EEEEELb1ELb0ELb0ELb1EEEvNS_9FwdParamsE:
.text._ZN10layer_norm13ln_fwd_kernelINS_13Kernel_traitsIfffffjLj6144ELj1ELj1ELj8ELj16ENS_18Kernel_traits_baseILj6144EfffffjLj256EEEEELb1ELb0ELb0ELb1EEEvNS_9FwdParamsE:
[----:B------:R-:W-:Y:S02]  /*0000*/  MOV R1, c[0x0][0x28] ;  /* 0x00000a0000017a02 */ /* 0x000fe40000000f00 */
[----:B------:R-:W-:Y:S02]  /*0010*/  ULDC.U8 UR4, c[0x0][0x244] ;  /* 0x0000910000047ab9 */ /* 0x000fe40000000000 */
[----:B------:R-:W-:Y:S01]  /*0020*/  ISETP.NE.AND P0, PT, RZ, UR4, PT ;  /* 0x00000004ff007c0c */ /* 0x000fe2000bf05270 */
[----:B------:R-:W-:Y:S02]  /*0030*/  ULDC.64 UR4, c[0x0][0x230] ;  /* 0x00008c0000047ab9 */ /* 0x000fe40000000a00 */
[----:B------:R-:W-:Y:S01]  /*0040*/  MOV R2, UR4 ;  /* 0x0000000400027c02 */ /* 0x000fe20008000f00 */
[----:B------:R-:W-:Y:S01]  /*0050*/  IMAD.U32 R3, RZ, RZ, UR5 ;  /* 0x00000005ff037e24 */ /* 0x000fe2000f8e00ff */
[----:B------:R-:W-:Y:S01]  /*0060*/  ULDC.64 UR6, c[0x0][0x118] ;  /* 0x0000460000067ab9 */ /* 0x000fe20000000a00 */
[----:B------:R-:W-:Y:S01]  /*0070*/  MOV R88, c[0x0][0x238] ;  /* 0x00008e0000587a02 */ /* 0x000fe20000000f00 */
[----:B------:R-:W-:-:S06]  /*0080*/  IMAD.MOV.U32 R89, RZ, RZ, c[0x0][0x23c] ;  /* 0x00008f00ff597624 */ /* 0x000fcc00078e00ff */
        /* <DEDUP_REMOVED lines=101> */
[----:B0-----:R-:W-:Y:S01]  /*06e0*/  IMAD R3, R54, -0x326172a9, RZ ;  /* 0xcd9e8d5736037824 */ /* 0x001fe200078e02ff */
[----:B------:R-:W-:Y:S01]  /*06f0*/  UIADD3 UR26, UR5, -0x695add53, URZ ;  /* 0x96a522ad051a7890 */ /* 0x000fe2000fffe03f */
[----:B------:R-:W-:Y:S01]  /*0700*/  IMAD.HI.U32 R2, R84, -0x326172a9, RZ ;  /* 0xcd9e8d5754027827 */ /* 0x000fe200078e00ff */
[----:B------:R-:W-:Y:S01]  /*0710*/  LOP3.LUT R88, R88, 0x3, RZ, 0xc0, !PT ;  /* 0x0000000358587812 */ /* 0x000fe200078ec0ff */
[----:B------:R-:W-:-:S02]  /*0720*/  ULDC.U8 UR8, c[0x0][0x1f0] ;  /* 0x00007c0000087ab9 */ /* 0x000fc40000000000 */
[----:B------:R-:W-:Y:S01]  /*0730*/  IMAD R80, R80, -0x2daee0ad, RZ ;  /* 0xd2511f5350507824 */ /* 0x000fe200078e02ff */
[----:B------:R-:W-:Y:S01]  /*0740*/  LOP3.LUT R3, R2, UR25, R3, 0x96, !PT ;  /* 0x0000001902037c12 */ /* 0x000fe2000f8e9603 */
[----:B------:R-:W-:Y:S01]  /*0750*/  IMAD.HI.U32 R55, R86, -0x2daee0ad, RZ ;  /* 0xd2511f5356377827 */ /* 0x000fe200078e00ff */
[----:B------:R-:W-:-:S03]  /*0760*/  HFMA2.MMA R2, -RZ, RZ, 0, 5.9604644775390625e-08 ;  /* 0x00000001ff027435 */ /* 0x000fc600000001ff */
[----:B------:R-:W-:Y:S01]  /*0770*/  IMAD R84, R84, -0x326172a9, RZ ;  /* 0xcd9e8d5754547824 */ /* 0x000fe200078e02ff */
[----:B------:R-:W-:Y:S01]  /*0780*/  LOP3.LUT R80, R55, UR26, R80, 0x96, !PT ;  /* 0x0000001a37507c12 */ /* 0x000fe2000f8e9650 */
[----:B------:R-:W-:Y:S02]  /*0790*/  IMAD R86, R86, -0x2daee0ad, RZ ;  /* 0xd2511f5356567824 */ /* 0x000fe400078e02ff */
[----:B-1----:R-:W-:Y:S02]  /*07a0*/  IMAD.MOV.U32 R85, RZ, RZ, RZ ;  /* 0x000000ffff557224 */ /* 0x002fe400078e00ff */
.L_x_20686:
[----:B------:R-:W-:Y:S01]  /*07b0*/  IMAD R56, R87, c[0x0][0x168], RZ ;  /* 0x00005a0057387a24 */ /* 0x000fe200078e02ff */
[----:B------:R-:W-:Y:S01]  /*07c0*/  ISETP.NE.U32.AND P0, PT, RZ, c[0x0][0x180], PT ;  /* 0x00006000ff007a0c */ /* 0x000fe20003f05070 */
[----:B------:R-:W-:Y:S01]  /*07d0*/  IMAD.MOV.U32 R91, RZ, RZ, 0x10 ;  /* 0x00000010ff5b7424 */ /* 0x000fe200078e00ff */
[----:B------:R-:W-:Y:S02]  /*07e0*/  ISETP.NE.U32.AND P1, PT, RZ, c[0x0][0x1c0], PT ;  /* 0x00007000ff007a0c */ /* 0x000fe40003f25070 */
[----:B------:R-:W-:Y:S02]  /*07f0*/  SHF.R.S32.HI R57, RZ, 0x1f, R56 ;  /* 0x0000001fff397819 */ /* 0x000fe40000011438 */
[----:B------:R-:W-:-:S02]  /*0800*/  ISETP.NE.AND.EX P0, PT, RZ, c[0x0][0x184], PT, P0 ;  /* 0x00006100ff007a0c */ /* 0x000fc40003f05300 */
[----:B------:R-:W-:Y:S02]  /*0810*/  LEA.HI R57, R57, R56, RZ, 0x2 ;  /* 0x0000003839397211 */ /* 0x000fe400078f10ff */
[----:B------:R-:W-:Y:S02]  /*0820*/  LOP3.LUT R56, R0, 0xff, RZ, 0xc0, !PT ;  /* 0x000000ff00387812 */ /* 0x000fe400078ec0ff */
[----:B------:R-:W-:Y:S02]  /*0830*/  ISETP.NE.AND.EX P1, PT, RZ, c[0x0][0x1c4], PT, P1 ;  /* 0x00007100ff007a0c */ /* 0x000fe40003f25310 */
[----:B------:R-:W-:Y:S02]  /*0840*/  LEA.HI.SX32 R89, R57, R56, 0x1e ;  /* 0x0000003839597211 */ /* 0x000fe400078ff2ff */
[----:B------:R-:W-:-:S03]  /*0850*/  MOV R94, 0x3f800000 ;  /* 0x3f800000005e7802 */ /* 0x000fc60000000f00 */
[----:B------:R-:W-:-:S04]  /*0860*/  IMAD.WIDE.U32 R56, R89, R91, c[0x0][0x170] ;  /* 0x00005c0059387625 */ /* 0x000fc800078e005b */
[----:B------:R-:W-:Y:S02]  /*0870*/  @P0 IMAD.WIDE.U32 R62, R89, R91, c[0x0][0x180] ;  /* 0x00006000593e0625 */ /* 0x000fe400078e005b */
[----:B-----5:R-:W5:Y:S01]  /*0880*/  LDG.E.128 R56, [R56.64] ;  /* 0x0000000638387981 */ /* 0x020f62000c1e1d00 */
[----:B------:R-:W-:-:S03]  /*0890*/  @P1 MOV R60, 0x4 ;  /* 0x00000004003c1802 */ /* 0x000fc60000000f00 */
[----:B------:R0:W5:Y:S02]  /*08a0*/  @P0 LDG.E.128 R52, [R62.64] ;  /* 0x000000063e340981 */ /* 0x000164000c1e1d00 */
        /* <DEDUP_REMOVED lines=14> */
.L_x_20516:
[----:B0-----:R-:W-:Y:S02]  /*0990*/  MOV R60, R84 ;  /* 0x00000054003c7202 */ /* 0x001fe40000000f00 */
.L_x_20517:
[----:B------:R-:W-:Y:S05]  /*09a0*/  BSYNC B0 ;  /* 0x0000000000007941 */ /* 0x000fea0003800000 */
.L_x_20515:
        /* <DEDUP_REMOVED lines=16> */
.L_x_20521:
[----:B------:R-:W-:Y:S05]  /*0ab0*/  BSYNC B1 ;  /* 0x0000000000017941 */ /* 0x000fea0003800000 */
.L_x_20520:
        /* <DEDUP_REMOVED lines=44> */
.L_x_20519:
[----:B------:R-:W-:Y:S05]  /*0d80*/  BSYNC B0 ;  /* 0x0000000000007941 */ /* 0x000fea0003800000 */
.L_x_20518:
        /* <DEDUP_REMOVED lines=22> */
.L_x_20523:
[----:B------:R-:W-:Y:S02]  /*0ef0*/  IMAD.MOV.U32 R60, RZ, RZ, R84 ;  /* 0x000000ffff3c7224 */ /* 0x000fe400078e0054 */
.L_x_20524:
[----:B------:R-:W-:Y:S05]  /*0f00*/  BSYNC B0 ;  /* 0x0000000000007941 */ /* 0x000fea0003800000 */
.L_x_20522:
        /* <DEDUP_REMOVED lines=16> */
.L_x_20528:
[----:B------:R-:W-:Y:S05]  /*1010*/  BSYNC B1 ;  /* 0x0000000000017941 */ /* 0x000fea0003800000 */
.L_x_20527:
        /* <DEDUP_REMOVED lines=44> */
.L_x_20526:
[----:B------:R-:W-:Y:S05]  /*12e0*/  BSYNC B0 ;  /* 0x0000000000007941 */ /* 0x000fea0003800000 */
.L_x_20525:
[----:B------:R-:W0:Y:S01]  /*12f0*/  I2F.U32 R60, R60 ;  /* 0x0000003c003c7306 */ /* 0x000e220000201000 */
[----:B------:R-:W-:Y:S01]  /*1300*/  FMUL.FTZ R62, R57, R94 ;  /* 0x0000005e393e7220 */ /* 0x000fe20000410000 */
[----:B------:R-:W-:Y:S01]  /*1310*/  ISETP.NE.AND P4, PT, R61, 0x1, PT ;  /* 0x000000013d00780c */ /* 0x000fe20003f85270 */
[----:B------:R-:W-:Y:S02]  /*1320*/  BSSY B0, `(.L_x_20529) ;  /* 0x0000011000007945 */ /* 0x000fe40003800000 */
        /* <DEDUP_REMOVED lines=15> */
.L_x_20530:
[----:B------:R-:W-:Y:S02]  /*1420*/  IMAD.MOV.U32 R60, RZ, RZ, R84 ;  /* 0x000000ffff3c7224 */ /* 0x000fe400078e0054 */
.L_x_20531:
[----:B------:R-:W-:Y:S05]  /*1430*/  BSYNC B0 ;  /* 0x0000000000007941 */ /* 0x000fea0003800000 */
.L_x_20529:
        /* <DEDUP_REMOVED lines=16> */
.L_x_20535:
[----:B------:R-:W-:Y:S05]  /*1540*/  BSYNC B1 ;  /* 0x0000000000017941 */ /* 0x000fea0003800000 */
.L_x_20534:
        /* <DEDUP_REMOVED lines=44> */
.L_x_20533:
[----:B------:R-:W-:Y:S05]  /*1810*/  BSYNC B0 ;  /* 0x0000000000007941 */ /* 0x000fea0003800000 */
.L_x_20532:
        /* <DEDUP_REMOVED lines=19> */
.L_x_20537:
[----:B------:R-:W-:Y:S02]  /*1950*/  IMAD.MOV.U32 R60, RZ, RZ, R84 ;  /* 0x000000ffff3c7224 */ /* 0x000fe400078e0054 */
.L_x_20538:
[----:B------:R-:W-:Y:S05]  /*1960*/  BSYNC B0 ;  /* 0x0000000000007941 */ /* 0x000fea0003800000 */
.L_x_20536:
        /* <DEDUP_REMOVED lines=16> */
.L_x_20542:
[----:B------:R-:W-:Y:S05]  /*1a70*/  BSYNC B1 ;  /* 0x0000000000017941 */ /* 0x000fea0003800000 */
.L_x_20541:
        /* <DEDUP_REMOVED lines=44> */
.L_x_20540:
[----:B------:R-:W-:Y:S05]  /*1d40*/  BSYNC B0 ;  /* 0x0000000000007941 */ /* 0x000fea0003800000 */
.L_x_20539:
[----:B------:R-:W0:Y:S01]  /*1d50*/  I2F.U32 R60, R60 ;  /* 0x0000003c003c7306 */ /* 0x000e220000201000 */
[----:B------:R-:W-:Y:S01]  /*1d60*/  FMUL.FTZ R59, R59, R94 ;  /* 0x0000005e3b3b7220 */ /* 0x000fe20000410000 */
[----:B------:R-:W-:Y:S01]  /*1d70*/  SEL R62, RZ, 0x10000, P4 ;  /* 0x00010000ff3e7807 */ /* 0x000fe20002000000 */
[----:B------:R-:W-:Y:S01]  /*1d80*/  HFMA2.MMA R95, -RZ, RZ, 0, 2.384185791015625e-07 ;  /* 0x00000004ff5f7435 */ /* 0x000fe200000001ff */
[----:B------:R-:W-:Y:S01]  /*1d90*/  SEL R63, RZ, 0x100, P3 ;  /* 0x00000100ff3f7807 */ /* 0x000fe20001800000 */
[----:B------:R-:W-:Y:S01]  /*1da0*/  FMUL.FTZ R59, R59, c[0x0][0x1e8] ;  /* 0x00007a003b3b7a20 */ /* 0x000fe20000410000 */
[----:B------:R-:W-:Y:S02]  /*1db0*/  SEL R66, RZ, 0x1, P2 ;  /* 0x00000001ff427807 */ /* 0x000fe40001000000 */
[----:B------:R-:W-:-:S05]  /*1dc0*/  IADD3 R64, R89, 0x100, RZ ;  /* 0x0000010059407810 */ /* 0x000fca0007ffe0ff */
[----:B------:R-:W-:-:S04]  /*1dd0*/  IMAD.WIDE.U32 R68, R89, R95, c[0x0][0x190] ;  /* 0x0000640059447625 */ /* 0x000fc800078e005f */
[----:B0-----:R-:W-:Y:S02]  /*1de0*/  FFMA.FTZ R61, R60, R93, 1.1641532182693481445e-10 ;  /* 0x2f0000003c3d7423 */ /* 0x001fe4000001005d */
[----:B------:R-:W-:-:S03]  /*1df0*/  @P0 IMAD.WIDE.U32 R70, R64, R91, c[0x0][0x180] ;  /* 0x0000600040460625 */ /* 0x000fc600078e005b */
[----:B------:R-:W-:-:S04]  /*1e00*/  FSETP.GTU.FTZ.AND P5, PT, R61, c[0x0][0x1e4], PT ;  /* 0x000079003d007a0b */ /* 0x000fc80003fbc000 */
[----:B------:R-:W-:Y:S02]  /*1e10*/  SEL R61, RZ, 0x1000000, P5 ;  /* 0x01000000ff3d7807 */ /* 0x000fe40002800000 */
[----:B------:R-:W-:Y:S02]  /*1e20*/  FSEL R59, R59, RZ, !P5 ;  /* 0x000000ff3b3b7208 */ /* 0x000fe40006800000 */
[----:B------:R-:W-:-:S03]  /*1e30*/  IADD3 R61, R63, R61, R62 ;  /* 0x0000003d3f3d7210 */ /* 0x000fc60007ffe03e */
[----:B------:R-:W-:Y:S02]  /*1e40*/  @P1 FADD.FTZ R59, R55, R59 ;  /* 0x0000003b373b1221 */ /* 0x000fe40000010000 */
[----:B------:R-:W-:Y:S02]  /*1e50*/  IMAD.IADD R65, R61, 0x1, R66 ;  /* 0x000000013d417824 */ /* 0x000fe400078e0242 */
[----:B------:R-:W-:-:S04]  /*1e60*/  IMAD.WIDE.U32 R66, R89, R91, c[0x0][0x188] ;  /* 0x0000620059427625 */ /* 0x000fc800078e005b */
[----:B------:R-:W-:Y:S01]  /*1e70*/  IMAD.WIDE.U32 R60, R64, R91, c[0x0][0x170] ;  /* 0x00005c00403c7625 */ /* 0x000fe200078e005b */
[----:B------:R0:W-:Y:S04]  /*1e80*/  STG.E.128 [R66.64], R56 ;  /* 0x0000003842007986 */ /* 0x0001e8000c101d06 */
        /* <DEDUP_REMOVED lines=15> */
.L_x_20544:
[----:B0-----:R-:W-:Y:S02]  /*1f80*/  IMAD.MOV.U32 R65, RZ, RZ, R84 ;  /* 0x000000ffff417224 */ /* 0x001fe400078e0054 */
.L_x_20545:
[----:B------:R-:W-:Y:S05]  /*1f90*/  BSYNC B0 ;  /* 0x0000000000007941 */ /* 0x000fea0003800000 */
.L_x_20543:
        /* <DEDUP_REMOVED lines=16> */
.L_x_20549:
[----:B------:R-:W-:Y:S05]  /*20a0*/  BSYNC B1 ;  /* 0x0000000000017941 */ /* 0x000fea0003800000 */
.L_x_20548:
        /* <DEDUP_REMOVED lines=44> */
.L_x_20547:
[----:B------:R-:W-:Y:S05]  /*2370*/  BSYNC B0 ;  /* 0x0000000000007941 */ /* 0x000fea0003800000 */
.L_x_20546:
[----:B------:R-:W0:Y:S01]  /*2380*/  I2F.U32 R66, R65 ;  /* 0x0000004100427306 */ /* 0x000e220000201000 */
[----:B------:R-:W-:Y:S01]  /*2390*/  ISETP.NE.AND P3, PT, R73, 0x1, PT ;  /* 0x000000014900780c */ /* 0x000fe20003f65270 */
[----:B-----5:R-:W-:Y:S01]  /*23a0*/  FMUL.FTZ R60, R60, R94 ;  /* 0x0000005e3c3c7220 */ /* 0x020fe20000410000 */
        /* <DEDUP_REMOVED lines=16> */
.L_x_20551:
[----:B------:R-:W-:Y:S02]  /*24b0*/  IMAD.MOV.U32 R65, RZ, RZ, R84 ;  /* 0x000000ffff417224 */ /* 0x000fe400078e0054 */
.L_x_20552:
[----:B------:R-:W-:Y:S05]  /*24c0*/  BSYNC B0 ;  /* 0x0000000000007941 */ /* 0x000fea0003800000 */
.L_x_20550:
        /* <DEDUP_REMOVED lines=16> */
.L_x_20556:
[----:B------:R-:W-:Y:S05]  /*25d0*/  BSYNC B1 ;  /* 0x0000000000017941 */ /* 0x000fea0003800000 */
.L_x_20555:
        /* <DEDUP_REMOVED lines=44> */
.L_x_20554:
[----:B------:R-:W-:Y:S05]  /*28a0*/  BSYNC B0 ;  /* 0x0000000000007941 */ /* 0x000fea0003800000 */
.L_x_20553:
        /* <DEDUP_REMOVED lines=19> */
.L_x_20558:
[----:B------:R-:W-:Y:S02]  /*29e0*/  IMAD.MOV.U32 R65, RZ, RZ, R84 ;  /* 0x000000ffff417224 */ /* 0x000fe400078e0054 */
.L_x_20559:
[----:B------:R-:W-:Y:S05]  /*29f0*/  BSYNC B0 ;  /* 0x0000000000007941 */ /* 0x000fea0003800000 */
.L_x_20557:
        /* <DEDUP_REMOVED lines=16> */
.L_x_20563:
[----:B------:R-:W-:Y:S05]  /*2b00*/  BSYNC B1 ;  /* 0x0000000000017941 */ /* 0x000fea0003800000 */
.L_x_20562:
        /* <DEDUP_REMOVED lines=44> */
.L_x_20561:
[----:B------:R-:W-:Y:S05]  /*2dd0*/  BSYNC B0 ;  /* 0x0000000000007941 */ /* 0x000fea0003800000 */
.L_x_20560:
        /* <DEDUP_REMOVED lines=19> */
.L_x_20565:
[----:B------:R-:W-:Y:S02]  /*2f10*/  IMAD.MOV.U32 R65, RZ, RZ, R84 ;  /* 0x000000ffff417224 */ /* 0x000fe400078e0054 */
.L_x_20566:
[----:B------:R-:W-:Y:S05]  /*2f20*/  BSYNC B0 ;  /* 0x0000000000007941 */ /* 0x000fea0003800000 */
.L_x_20564:
        /* <DEDUP_REMOVED lines=16> */
.L_x_20570:
[----:B------:R-:W-:Y:S05]  /*3030*/  BSYNC B1 ;  /* 0x0000000000017941 */ /* 0x000fea0003800000 */
.L_x_20569:
        /* <DEDUP_REMOVED lines=44> */
.L_x_20568:
[----:B------:R-:W-:Y:S05]  /*3300*/  BSYNC B0 ;  /* 0x0000000000007941 */ /* 0x000fea0003800000 */
.L_x_20567:
[----:B------:R-:W0:Y:S01]  /*3310*/  I2F.U32 R66, R65 ;  /* 0x0000004100427306 */ /* 0x000e220000201000 */
[----:B------:R-:W-:Y:S01]  /*3320*/  FMUL.FTZ R63, R63, R94 ;  /* 0x0000005e3f3f7220 */ /* 0x000fe20000410000 */
[----:B------:R-:W-:Y:S01]  /*3330*/  SEL R67, RZ, 0x10000, P4 ;  /* 0x00010000ff437807 */ /* 0x000fe20002000000 */
[----:B------:R-:W-:Y:S01]  /*3340*/  IMAD.WIDE.U32 R70, R64, R95, c[0x0][0x190] ;  /* 0x0000640040467625 */ /* 0x000fe200078e005f */
[----:B------:R-:W-:Y:S02]  /*3350*/  SEL R68, RZ, 0x100, P3 ;  /* 0x00000100ff447807 */ /* 0x000fe40001800000 */
[----:B------:R-:W-:Y:S01]  /*3360*/  SEL R69, RZ, 0x1, P2 ;  /* 0x00000001ff457807 */ /* 0x000fe20001000000 */
[----:B------:R-:W-:Y:S01]  /*3370*/  FMUL.FTZ R63, R63, c[0x0][0x1e8] ;  /* 0x00007a003f3f7a20 */ /* 0x000fe20000410000 */
[----:B------:R-:W-:-:S05]  /*3380*/  IADD3 R90, R89, 0x200, RZ ;  /* 0x00000200595a7810 */ /* 0x000fca0007ffe0ff */
[----:B------:R-:W-:-:S04]  /*3390*/  @P0 IMAD.WIDE.U32 R72, R91, R90, c[0x0][0x180] ;  /* 0x000060005b480625 */ /* 0x000fc800078e005a */
[----:B0-----:R-:W-:-:S05]  /*33a0*/  FFMA.FTZ R66, R66, R93, 1.1641532182693481445e-10 ;  /* 0x2f00000042427423 */ /* 0x001fca000001005d */
[----:B------:R-:W-:-:S04]  /*33b0*/  FSETP.GTU.FTZ.AND P5, PT, R66, c[0x0][0x1e4], PT ;  /* 0x0000790042007a0b */ /* 0x000fc80003fbc000 */
[----:B------:R-:W-:Y:S02]  /*33c0*/  SEL R66, RZ, 0x1000000, P5 ;  /* 0x01000000ff427807 */ /* 0x000fe40002800000 */
[----:B------:R-:W-:Y:S02]  /*33d0*/  FSEL R63, R63, RZ, !P5 ;  /* 0x000000ff3f3f7208 */ /* 0x000fe40006800000 */
[----:B------:R-:W-:-:S03]  /*33e0*/  IADD3 R66, R68, R66, R67 ;  /* 0x0000004244427210 */ /* 0x000fc60007ffe043 */
[----:B------:R-:W-:Y:S01]  /*33f0*/  @P1 FADD.FTZ R63, R55, R63 ;  /* 0x0000003f373f1221 */ /* 0x000fe20000010000 */
[----:B------:R-:W-:Y:S01]  /*3400*/  IADD3 R75, R66, R69, RZ ;  /* 0x00000045424b7210 */ /* 0x000fe20007ffe0ff */
        /* <DEDUP_REMOVED lines=18> */
.L_x_20572:
[----:B0-----:R-:W-:Y:S02]  /*3530*/  MOV R68, R84 ;  /* 0x0000005400447202 */ /* 0x001fe40000000f00 */
.L_x_20573:
[----:B------:R-:W-:Y:S05]  /*3540*/  BSYNC B0 ;  /* 0x0000000000007941 */ /* 0x000fea0003800000 */
.L_x_20571:
        /* <DEDUP_REMOVED lines=16> */
.L_x_20577:
[----:B------:R-:W-:Y:S05]  /*3650*/  BSYNC B1 ;  /* 0x0000000000017941 */ /* 0x000fea0003800000 */
.L_x_20576:
        /* <DEDUP_REMOVED lines=44> */
.L_x_20575:
[----:B------:R-:W-:Y:S05]  /*3920*/  BSYNC B0 ;  /* 0x0000000000007941 */ /* 0x000fea0003800000 */
.L_x_20574:
[----:B------:R-:W0:Y:S01]  /*3930*/  I2F.U32 R68, R68 ;  /* 0x0000004400447306 */ /* 0x000e220000201000 */
[----:B-----5:R-:W-:Y:S01]  /*3940*/  FMUL.FTZ R69, R64, R94 ;  /* 0x0000005e40457220 */ /* 0x020fe20000410000 */
[----:B------:R-:W-:Y:S01]  /*3950*/  ISETP.NE.AND P3, PT, R76, 0x1, PT ;  /* 0x000000014c00780c */ /* 0x000fe20003f65270 */
[----:B------:R-:W-:Y:S02]  /*3960*/  BSSY B0, `(.L_x_20578) ;  /* 0x0000011000007945 */ /* 0x000fe40003800000 */
        /* <DEDUP_REMOVED lines=15> */
.L_x_20579:
[----:B------:R-:W-:Y:S02]  /*3a60*/  MOV R68, R84 ;  /* 0x0000005400447202 */ /* 0x000fe40000000f00 */
.L_x_20580:
[----:B------:R-:W-:Y:S05]  /*3a70*/  BSYNC B0 ;  /* 0x0000000000007941 */ /* 0x000fea0003800000 */
.L_x_20578:
        /* <DEDUP_REMOVED lines=16> */
.L_x_20584:
[----:B------:R-:W-:Y:S05]  /*3b80*/  BSYNC B1 ;  /* 0x0000000000017941 */ /* 0x000fea0003800000 */
.L_x_20583:
        /* <DEDUP_REMOVED lines=44> */
.L_x_20582:
[----:B------:R-:W-:Y:S05]  /*3e50*/  BSYNC B0 ;  /* 0x0000000000007941 */ /* 0x000fea0003800000 */
.L_x_20581:
[----:B------:R-:W0:Y:S01]  /*3e60*/  I2F.U32 R68, R68 ;  /* 0x0000004400447306 */ /* 0x000e220000201000 */
[----:B------:R-:W-:Y:S01]  /*3e70*/  FMUL.FTZ R70, R65, R94 ;  /* 0x0000005e41467220 */ /* 0x000fe20000410000 */
        /* <DEDUP_REMOVED lines=17> */
.L_x_20586:
[----:B------:R-:W-:Y:S02]  /*3f90*/  MOV R68, R84 ;  /* 0x0000005400447202 */ /* 0x000fe40000000f00 */
.L_x_20587:
[----:B------:R-:W-:Y:S05]  /*3fa0*/  BSYNC B0 ;  /* 0x0000000000007941 */ /* 0x000fea0003800000 */
.L_x_20585:
        /* <DEDUP_REMOVED lines=16> */
.L_x_20591:
[----:B------:R-:W-:Y:S05]  /*40b0*/  BSYNC B1 ;  /* 0x0000000000017941 */ /* 0x000fea0003800000 */
.L_x_20590:
        /* <DEDUP_REMOVED lines=44> */
.L_x_20589:
[----:B------:R-:W-:Y:S05]  /*4380*/  BSYNC B0 ;  /* 0x0000000000007941 */ /* 0x000fea0003800000 */
.L_x_20588:
        /* <DEDUP_REMOVED lines=19> */
.L_x_20593:
[----:B------:R-:W-:Y:S02]  /*44c0*/  MOV R68, R84 ;  /* 0x0000005400447202 */ /* 0x000fe40000000f00 */
.L_x_20594:
[----:B------:R-:W-:Y:S05]  /*44d0*/  BSYNC B0 ;  /* 0x0000000000007941 */ /* 0x000fea0003800000 */
.L_x_20592:
        /* <DEDUP_REMOVED lines=16> */
.L_x_20598:
[----:B------:R-:W-:Y:S05]  /*45e0*/  BSYNC B1 ;  /* 0x0000000000017941 */ /* 0x000fea0003800000 */
.L_x_20597:
        /* <DEDUP_REMOVED lines=44> */
.L_x_20596:
[----:B------:R-:W-:Y:S05]  /*48b0*/  BSYNC B0 ;  /* 0x0000000000007941 */ /* 0x000fea0003800000 */
.L_x_20595:
        /* <DEDUP_REMOVED lines=34> */
.L_x_20600:
[----:B0-----:R-:W-:Y:S02]  /*4ae0*/  IMAD.MOV.U32 R72, RZ, RZ, R84 ;  /* 0x000000ffff487224 */ /* 0x001fe400078e0054 */
.L_x_20601:
[----:B------:R-:W-:Y:S05]  /*4af0*/  BSYNC B0 ;  /* 0x0000000000007941 */ /* 0x000fea0003800000 */
.L_x_20599:
        /* <DEDUP_REMOVED lines=16> */
.L_x_20605:
[----:B------:R-:W-:Y:S05]  /*4c00*/  BSYNC B1 ;  /* 0x0000000000017941 */ /* 0x000fea0003800000 */
.L_x_20604:
        /* <DEDUP_REMOVED lines=44> */
.L_x_20603:
[----:B------:R-:W-:Y:S05]  /*4ed0*/  BSYNC B0 ;  /* 0x0000000000007941 */ /* 0x000fea0003800000 */
.L_x_20602:
[----:B------:R-:W0:Y:S01]  /*4ee0*/  I2F.U32 R72, R72 ;  /* 0x0000004800487306 */ /* 0x000e220000201000 */
[----:B-----5:R-:W-:Y:S01]  /*4ef0*/  FMUL.FTZ R73, R68, R94 ;  /* 0x0000005e44497220 */ /* 0x020fe20000410000 */
        /* <DEDUP_REMOVED lines=17> */
.L_x_20607:
[----:B------:R-:W-:Y:S02]  /*5010*/  IMAD.MOV.U32 R72, RZ, RZ, R84 ;  /* 0x000000ffff487224 */ /* 0x000fe400078e0054 */
.L_x_20608:
[----:B------:R-:W-:Y:S05]  /*5020*/  BSYNC B0 ;  /* 0x0000000000007941 */ /* 0x000fea0003800000 */
.L_x_20606:
        /* <DEDUP_REMOVED lines=16> */
.L_x_20612:
[----:B------:R-:W-:Y:S05]  /*5130*/  BSYNC B1 ;  /* 0x0000000000017941 */ /* 0x000fea0003800000 */
.L_x_20611:
        /* <DEDUP_REMOVED lines=44> */
.L_x_20610:
[----:B------:R-:W-:Y:S05]  /*5400*/  BSYNC B0 ;  /* 0x0000000000007941 */ /* 0x000fea0003800000 */
.L_x_20609:
        /* <DEDUP_REMOVED lines=19> */
.L_x_20614:
[----:B------:R-:W-:Y:S02]  /*5540*/  IMAD.MOV.U32 R72, RZ, RZ, R84 ;  /* 0x000000ffff487224 */ /* 0x000fe400078e0054 */
.L_x_20615:
[----:B------:R-:W-:Y:S05]  /*5550*/  BSYNC B0 ;  /* 0x0000000000007941 */ /* 0x000fea0003800000 */
.L_x_20613:
        /* <DEDUP_REMOVED lines=16> */
.L_x_20619:
[----:B------:R-:W-:Y:S05]  /*5660*/  BSYNC B1 ;  /* 0x0000000000017941 */ /* 0x000fea0003800000 */
.L_x_20618:
        /* <DEDUP_REMOVED lines=44> */
.L_x_20617:
[----:B------:R-:W-:Y:S05]  /*5930*/  BSYNC B0 ;  /* 0x0000000000007941 */ /* 0x000fea0003800000 */
.L_x_20616:
        /* <DEDUP_REMOVED lines=19> */
.L_x_20621:
[----:B------:R-:W-:Y:S02]  /*5a70*/  IMAD.MOV.U32 R72, RZ, RZ, R84 ;  /* 0x000000ffff487224 */ /* 0x000fe400078e0054 */
.L_x_20622:
[----:B------:R-:W-:Y:S05]  /*5a80*/  BSYNC B0 ;  /* 0x0000000000007941 */ /* 0x000fea0003800000 */
.L_x_20620:
        /* <DEDUP_REMOVED lines=16> */
.L_x_20626:
[----:B------:R-:W-:Y:S05]  /*5b90*/  BSYNC B1 ;  /* 0x0000000000017941 */ /* 0x000fea0003800000 */
.L_x_20625:
        /* <DEDUP_REMOVED lines=44> */
.L_x_20624:
[----:B------:R-:W-:Y:S05]  /*5e60*/  BSYNC B0 ;  /* 0x0000000000007941 */ /* 0x000fea0003800000 */
.L_x_20623:
        /* <DEDUP_REMOVED lines=34> */
.L_x_20628:
[----:B0-----:R-:W-:Y:S02]  /*6090*/  MOV R76, R84 ;  /* 0x00000054004c7202 */ /* 0x001fe40000000f00 */
.L_x_20629:
[----:B------:R-:W-:Y:S05]  /*60a0*/  BSYNC B0 ;  /* 0x0000000000007941 */ /* 0x000fea0003800000 */
.L_x_20627:
        /* <DEDUP_REMOVED lines=16> */
.L_x_20633:
[----:B------:R-:W-:Y:S05]  /*61b0*/  BSYNC B1 ;  /* 0x0000000000017941 */ /* 0x000fea0003800000 */
.L_x_20632:
        /* <DEDUP_REMOVED lines=44> */
.L_x_20631:
[----:B------:R-:W-:Y:S05]  /*6480*/  BSYNC B0 ;  /* 0x0000000000007941 */ /* 0x000fea0003800000 */
.L_x_20630:
        /* <DEDUP_REMOVED lines=19> */
.L_x_20635:
[----:B------:R-:W-:Y:S02]  /*65c0*/  MOV R76, R84 ;  /* 0x00000054004c7202 */ /* 0x000fe40000000f00 */
.L_x_20636:
[----:B------:R-:W-:Y:S05]  /*65d0*/  BSYNC B0 ;  /* 0x0000000000007941 */ /* 0x000fea0003800000 */
.L_x_20634:
        /* <DEDUP_REMOVED lines=16> */
.L_x_20640:
[----:B------:R-:W-:Y:S05]  /*66e0*/  BSYNC B1 ;  /* 0x0000000000017941 */ /* 0x000fea0003800000 */
.L_x_20639:
        /* <DEDUP_REMOVED lines=44> */
.L_x_20638:
[----:B------:R-:W-:Y:S05]  /*69b0*/  BSYNC B0 ;  /* 0x0000000000007941 */ /* 0x000fea0003800000 */
.L_x_20637:
        /* <DEDUP_REMOVED lines=19> */
.L_x_20642:
[----:B------:R-:W-:Y:S02]  /*6af0*/  MOV R76, R84 ;  /* 0x00000054004c7202 */ /* 0x000fe40000000f00 */
.L_x_20643:
[----:B------:R-:W-:Y:S05]  /*6b00*/  BSYNC B0 ;  /* 0x0000000000007941 */ /* 0x000fea0003800000 */
.L_x_20641:
        /* <DEDUP_REMOVED lines=16> */
.L_x_20647:
[----:B------:R-:W-:Y:S05]  /*6c10*/  BSYNC B1 ;  /* 0x0000000000017941 */ /* 0x000fea0003800000 */
.L_x_20646:
        /* <DEDUP_REMOVED lines=44> */
.L_x_20645:
[----:B------:R-:W-:Y:S05]  /*6ee0*/  BSYNC B0 ;  /* 0x0000000000007941 */ /* 0x000fea0003800000 */
.L_x_20644:
        /* <DEDUP_REMOVED lines=19> */
.L_x_20649:
[----:B------:R-:W-:Y:S02]  /*7020*/  MOV R76, R84 ;  /* 0x00000054004c7202 */ /* 0x000fe40000000f00 */
.L_x_20650:
[----:B------:R-:W-:Y:S05]  /*7030*/  BSYNC B0 ;  /* 0x0000000000007941 */ /* 0x000fea0003800000 */
.L_x_20648:
        /* <DEDUP_REMOVED lines=16> */
.L_x_20654:
[----:B------:R-:W-:Y:S05]  /*7140*/  BSYNC B1 ;  /* 0x0000000000017941 */ /* 0x000fea0003800000 */
.L_x_20653:
        /* <DEDUP_REMOVED lines=44> */
.L_x_20652:
[----:B------:R-:W-:Y:S05]  /*7410*/  BSYNC B0 ;  /* 0x0000000000007941 */ /* 0x000fea0003800000 */
.L_x_20651:
[----:B------:R-:W0:Y:S01]  /*7420*/  I2F.U32 R76, R76 ;  /* 0x0000004c004c7306 */ /* 0x000e220000201000 */
[----:B------:R-:W-:Y:S01]  /*7430*/  FMUL.FTZ R75, R75, R94 ;  /* 0x0000005e4b4b7220 */ /* 0x000fe20000410000 */
[----:B------:R-:W-:Y:S01]  /*7440*/  SEL R78, RZ, 0x10000, P4 ;  /* 0x00010000ff4e7807 */ /* 0x000fe20002000000 */
[-C--:B------:R-:W-:Y:S01]  /*7450*/  IMAD.WIDE.U32 R100, R91, R96.reuse, c[0x0][0x188] ;  /* 0x000062005b647625 */ /* 0x080fe200078e0060 */
[----:B------:R-:W-:Y:S02]  /*7460*/  SEL R79, RZ, 0x100, P3 ;  /* 0x00000100ff4f7807 */ /* 0x000fe40001800000 */
[----:B------:R-:W-:Y:S01]  /*7470*/  SEL R88, RZ, 0x1, P2 ;  /* 0x00000001ff587807 */ /* 0x000fe20001000000 */
[----:B------:R-:W-:Y:S01]  /*7480*/  FMUL.FTZ R75, R75, c[0x0][0x1e8] ;  /* 0x00007a004b4b7a20 */ /* 0x000fe20000410000 */
[----:B------:R-:W-:Y:S01]  /*7490*/  IADD3 R98, R89, 0x500, RZ ;  /* 0x0000050059627810 */ /* 0x000fe20007ffe0ff */
[----:B------:R-:W-:-:S04]  /*74a0*/  IMAD.WIDE.U32 R102, R95, R96, c[0x0][0x190] ;  /* 0x000064005f667625 */ /* 0x000fc800078e0060 */
        /* <DEDUP_REMOVED lines=8> */
[----:B------:R-:W-:Y:S01]  /*7530*/  IMAD.WIDE.U32 R76, R98, R91, c[0x0][0x170] ;  /* 0x00005c00624c7625 */ /* 0x000fe200078e005b */
        /* <DEDUP_REMOVED lines=16> */
.L_x_20656:
[----:B0-----:R-:W-:Y:S02]  /*7640*/  IMAD.MOV.U32 R88, RZ, RZ, R84 ;  /* 0x000000ffff587224 */ /* 0x001fe400078e0054 */
.L_x_20657:
[----:B------:R-:W-:Y:S05]  /*7650*/  BSYNC B0 ;  /* 0x0000000000007941 */ /* 0x000fea0003800000 */
.L_x_20655:
        /* <DEDUP_REMOVED lines=16> */
.L_x_20661:
[----:B------:R-:W-:Y:S05]  /*7760*/  BSYNC B1 ;  /* 0x0000000000017941 */ /* 0x000fea0003800000 */
.L_x_20660:
        /* <DEDUP_REMOVED lines=44> */
.L_x_20659:
[----:B------:R-:W-:Y:S05]  /*7a30*/  BSYNC B0 ;  /* 0x0000000000007941 */ /* 0x000fea0003800000 */
.L_x_20658:
        /* <DEDUP_REMOVED lines=19> */
.L_x_20663:
[----:B------:R-:W-:Y:S02]  /*7b70*/  IMAD.MOV.U32 R88, RZ, RZ, R84 ;  /* 0x000000ffff587224 */ /* 0x000fe400078e0054 */
.L_x_20664:
[----:B------:R-:W-:Y:S05]  /*7b80*/  BSYNC B0 ;  /* 0x0000000000007941 */ /* 0x000fea0003800000 */
.L_x_20662:
        /* <DEDUP_REMOVED lines=16> */
.L_x_20668:
[----:B------:R-:W-:Y:S05]  /*7c90*/  BSYNC B1 ;  /* 0x0000000000017941 */ /* 0x000fea0003800000 */
.L_x_20667:
        /* <DEDUP_REMOVED lines=44> */
.L_x_20666:
[----:B------:R-:W-:Y:S05]  /*7f60*/  BSYNC B0 ;  /* 0x0000000000007941 */ /* 0x000fea0003800000 */
.L_x_20665:
        /* <DEDUP_REMOVED lines=19> */
.L_x_20670:
[----:B------:R-:W-:Y:S02]  /*80a0*/  IMAD.MOV.U32 R97, RZ, RZ, R84 ;  /* 0x000000ffff617224 */ /* 0x000fe400078e0054 */
.L_x_20671:
[----:B------:R-:W-:Y:S05]  /*80b0*/  BSYNC B0 ;  /* 0x0000000000007941 */ /* 0x000fea0003800000 */
.L_x_20669:
        /* <DEDUP_REMOVED lines=16> */
.L_x_20675:
[----:B------:R-:W-:Y:S05]  /*81c0*/  BSYNC B1 ;  /* 0x0000000000017941 */ /* 0x000fea0003800000 */
.L_x_20674:
        /* <DEDUP_REMOVED lines=44> */
.L_x_20673:
[----:B------:R-:W-:Y:S05]  /*8490*/  BSYNC B0 ;  /* 0x0000000000007941 */ /* 0x000fea0003800000 */
.L_x_20672:
        /* <DEDUP_REMOVED lines=19> */
.L_x_20677:
[----:B------:R-:W-:Y:S02]  /*85d0*/  IMAD.MOV.U32 R97, RZ, RZ, R84 ;  /* 0x000000ffff617224 */ /* 0x000fe400078e0054 */
.L_x_20678:
[----:B------:R-:W-:Y:S05]  /*85e0*/  BSYNC B0 ;  /* 0x0000000000007941 */ /* 0x000fea0003800000 */
.L_x_20676:
        /* <DEDUP_REMOVED lines=16> */
.L_x_20682:
[----:B------:R-:W-:Y:S05]  /*86f0*/  BSYNC B1 ;  /* 0x0000000000017941 */ /* 0x000fea0003800000 */
.L_x_20681:
        /* <DEDUP_REMOVED lines=44> */
.L_x_20680:
[----:B------:R-:W-:Y:S05]  /*89c0*/  BSYNC B0 ;  /* 0x0000000000007941 */ /* 0x000fea0003800000 */
.L_x_20679:
[----:B------:R-:W-:Y:S02]  /*89d0*/  FADD.FTZ R100, RZ, R56 ;  /* 0x00000038ff647221 */ /* 0x000fe40000010000 */
[----:B------:R-:W-:Y:S01]  /*89e0*/  FMUL.FTZ R79, R79, R94 ;  /* 0x0000005e4f4f7220 */ /* 0x000fe20000410000 */
[----:B------:R-:W-:Y:S01]  /*89f0*/  SEL R94, RZ, 0x10000, P3 ;  /* 0x00010000ff5e7807 */ /* 0x000fe20001800000 */
[----:B------:R-:W-:Y:S02]  /*8a00*/  FADD.FTZ R99, R57, R100 ;  /* 0x0000006439637221 */ /* 0x000fe40000010000 */
[----:B------:R-:W-:Y:S02]  /*8a10*/  FMUL.FTZ R79, R79, c[0x0][0x1e8] ;  /* 0x00007a004f4f7a20 */ /* 0x000fe40000410000 */
[----:B------:R-:W-:-:S04]  /*8a20*/  FADD.FTZ R100, R58, R99 ;  /* 0x000000633a647221 */ /* 0x000fc80000010000 */
[----:B------:R-:W-:-:S04]  /*8a30*/  FADD.FTZ R99, R59, R100 ;  /* 0x000000643b637221 */ /* 0x000fc80000010000 */
[----:B------:R-:W-:-:S04]  /*8a40*/  FADD.FTZ R100, R60, R99 ;  /* 0x000000633c647221 */ /* 0x000fc80000010000 */
[----:B------:R-:W-:-:S04]  /*8a50*/  FADD.FTZ R99, R61, R100 ;  /* 0x000000643d637221 */ /* 0x000fc80000010000 */
[----:B------:R-:W-:-:S04]  /*8a60*/  FADD.FTZ R100, R62, R99 ;  /* 0x000000633e647221 */ /* 0x000fc80000010000 */
[----:B------:R-:W-:Y:S02]  /*8a70*/  FADD.FTZ R99, R63, R100 ;  /* 0x000000643f637221 */ /* 0x000fe40000010000 */
[----:B------:R0:W1:Y:S02]  /*8a80*/  I2F.U32 R100, R97 ;  /* 0x0000006100647306 */ /* 0x0000640000201000 */
[----:B------:R-:W-:-:S04]  /*8a90*/  FADD.FTZ R102, R64, R99 ;  /* 0x0000006340667221 */ /* 0x000fc80000010000 */
[----:B------:R-:W-:Y:S01]  /*8aa0*/  FADD.FTZ R99, R65, R102 ;  /* 0x0000006641637221 */ /* 0x000fe20000010000 */
[----:B0-----:R-:W-:-:S03]  /*8ab0*/  SEL R97, RZ, 0x100, P2 ;  /* 0x00000100ff617807 */ /* 0x001fc60001000000 */
[----:B------:R-:W-:-:S04]  /*8ac0*/  FADD.FTZ R102, R66, R99 ;  /* 0x0000006342667221 */ /* 0x000fc80000010000 */
[----:B------:R-:W-:Y:S02]  /*8ad0*/  FADD.FTZ R99, R67, R102 ;  /* 0x0000006643637221 */ /* 0x000fe40000010000 */
[----:B-1----:R-:W-:Y:S02]  /*8ae0*/  FFMA.FTZ R100, R100, R93, 1.1641532182693481445e-10 ;  /* 0x2f00000064647423 */ /* 0x002fe4000001005d */
[----:B------:R-:W-:-:S03]  /*8af0*/  FADD.FTZ R102, R68, R99 ;  /* 0x0000006344667221 */ /* 0x000fc60000010000 */
[----:B------:R-:W-:Y:S01]  /*8b00*/  FSETP.GTU.FTZ.AND P4, PT, R100, c[0x0][0x1e4], PT ;  /* 0x0000790064007a0b */ /* 0x000fe20003f9c000 */
[----:B------:R-:W-:-:S03]  /*8b10*/  FADD.FTZ R93, R69, R102 ;  /* 0x00000066455d7221 */ /* 0x000fc60000010000 */
[----:B------:R-:W-:Y:S01]  /*8b20*/  FSEL R79, R79, RZ, !P4 ;  /* 0x000000ff4f4f7208 */ /* 0x000fe20006000000 */
[----:B------:R-:W-:Y:S01]  /*8b30*/  FADD.FTZ R100, R70, R93 ;  /* 0x0000005d46647221 */ /* 0x000fe20000010000 */
[----:B------:R-:W-:-:S03]  /*8b40*/  SEL R93, RZ, 0x1000000, P4 ;  /* 0x01000000ff5d7807 */ /* 0x000fc60002000000 */
[----:B------:R-:W-:Y:S01]  /*8b50*/  FADD.FTZ R99, R71, R100 ;  /* 0x0000006447637221 */ /* 0x000fe20000010000 */
[----:B------:R-:W-:Y:S01]  /*8b60*/  IADD3 R93, R97, R93, R94 ;  /* 0x0000005d615d7210 */ /* 0x000fe20007ffe05e */
[----:B------:R-:W-:Y:S01]  /*8b70*/  IMAD.WIDE.U32 R100, R98, R91, c[0x0][0x188] ;  /* 0x0000620062647625 */ /* 0x000fe200078e005b */
[----:B------:R-:W-:Y:S02]  /*8b80*/  SEL R94, RZ, 0x1, P0 ;  /* 0x00000001ff5e7807 */ /* 0x000fe40000000000 */
[----:B------:R-:W-:Y:S01]  /*8b90*/  LOP3.LUT P0, RZ, R0, 0x1f, RZ, 0xc0, !PT ;  /* 0x0000001f00ff7812 */ /* 0x000fe2000780c0ff */
[----:B------:R-:W-:Y:S01]  /*8ba0*/  FADD.FTZ R102, R72, R99 ;  /* 0x0000006348667221 */ /* 0x000fe20000010000 */
[----:B------:R-:W-:Y:S01]  /*8bb0*/  IADD3 R93, R93, R94, RZ ;  /* 0x0000005e5d5d7210 */ /* 0x000fe20007ffe0ff */
[----:B------:R-:W-:Y:S01]  /*8bc0*/  @P1 FADD.FTZ R79, R55, R79 ;  /* 0x0000004f374f1221 */ /* 0x000fe20000010000 */
[----:B------:R-:W-:Y:S01]  /*8bd0*/  LOP3.LUT P1, RZ, R2, 0xff, RZ, 0xc0, !PT ;  /* 0x000000ff02ff7812 */ /* 0x000fe2000782c0ff */
[----:B------:R-:W-:-:S03]  /*8be0*/  IMAD.WIDE.U32 R94, R98, R95, c[0x0][0x190] ;  /* 0x00006400625e7625 */ /* 0x000fc600078e005f */
[----:B------:R0:W-:Y:S01]  /*8bf0*/  STG.E.128 [R100.64], R76 ;  /* 0x0000004c64007986 */ /* 0x0001e2000c101d06 */
[----:B------:R-:W-:-:S03]  /*8c00*/  FADD.FTZ R91, R73, R102 ;  /* 0x00000066495b7221 */ /* 0x000fc60000010000 */
[----:B------:R0:W-:Y:S01]  /*8c10*/  STG.E [R94.64], R93 ;  /* 0x0000005d5e007986 */ /* 0x0001e2000c101906 */
        /* <DEDUP_REMOVED lines=11> */
.L_x_20687:
        /* <DEDUP_REMOVED lines=68> */
.L_x_20688:
[----:B------:R-:W-:Y:S01]  /*9110*/  SHF.R.U32.HI R93, RZ, 0x5, R0 ;  /* 0x00000005ff5d7819 */ /* 0x000fe20000011600 */
[----:B01----:R-:W-:Y:S01]  /*9120*/  FADD.FTZ R95, R104, R95 ;  /* 0x0000005f685f7221 */ /* 0x003fe20000010000 */
        /* <DEDUP_REMOVED lines=11> */
[----:B------:R-:W-:-:S02]  /*91e0*/  LOP3.LUT P0, RZ, R93, 0x1f, R0, 0xf8, !PT ;  /* 0x0000001f5dff7812 */ /* 0x000fc4000780f800 */
[----:B------:R-:W-:Y:S01]  /*91f0*/  I2F R106, R99 ;  /* 0x00000063006a7306 */ /* 0x000fe20000201400 */
[----:B------:R-:W0:Y:S04]  /*9200*/  SHFL.DOWN PT, R104, R99, 0x4, 0x1f ;  /* 0x08801f0063687f89 */ /* 0x000e2800000e0000 */
[----:B------:R-:W-:Y:S01]  /*9210*/  @!P1 LDS.64 R100, [R102.X8] ;  /* 0x0000000066649984 */ /* 0x000fe20000008a00 */
[----:B------:R-:W-:Y:S01]  /*9220*/  ISETP.NE.AND P1, PT, RZ, UR8, PT ;  /* 0x00000008ff007c0c */ /* 0x000fe2000bf25270 */
[----:B0-----:R-:W-:Y:S02]  /*9230*/  IMAD.IADD R105, R104, 0x1, R99 ;  /* 0x0000000168697824 */ /* 0x001fe400078e0263 */
[----:B------:R-:W-:Y:S03]  /*9240*/  I2F R104, R104 ;  /* 0x0000006800687306 */ /* 0x000fe60000201400 */
[----:B------:R-:W0:Y:S05]  /*9250*/  SHFL.DOWN PT, R110, R105, 0x2, 0x1f ;  /* 0x08401f00696e7f89 */ /* 0x000e2a00000e0000 */
        /* <DEDUP_REMOVED lines=31> */
[----:B------:R-:W-:Y:S01]  /*9450*/  FFMA.FTZ R95, R100, R104, R95 ;  /* 0x00000068645f7223 */ /* 0x000fe2000001005f */
[----:B------:R-:W-:Y:S02]  /*9460*/  @!P0 MOV R104, 0x4 ;  /* 0x0000000400688802 */ /* 0x000fe40000000f00 */
[----:B------:R-:W1:Y:S02]  /*9470*/  I2F R97, R97 ;  /* 0x0000006100617306 */ /* 0x000e640000201400 */
[----:B------:R-:W2:Y:S01]  /*9480*/  SHFL.DOWN PT, R100, R95, 0x1, 0x1f ;  /* 0x08201f005f647f89 */ /* 0x000ea200000e0000 */
[----:B------:R-:W-:-:S04]  /*9490*/  @!P0 IMAD.WIDE R104, R87, R104, c[0x0][0x1a0] ;  /* 0x0000680057688625 */ /* 0x000fc800078e0268 */
[----:B0-----:R-:W-:Y:S01]  /*94a0*/  FADD.FTZ R99, R101, -R108 ;  /* 0x8000006c65637221 */ /* 0x001fe20000010000 */
[----:B-1----:R0:W1:Y:S01]  /*94b0*/  MUFU.RCP R91, R97 ;  /* 0x00000061005b7308 */ /* 0x0020620000001000 */
[----:B------:R-:W-:Y:S02]  /*94c0*/  FMUL.FTZ R108, R108, R106 ;  /* 0x0000006a6c6c7220 */ /* 0x000fe40000410000 */
[----:B------:R-:W-:Y:S02]  /*94d0*/  FMUL.FTZ R99, R99, R99 ;  /* 0x0000006363637220 */ /* 0x000fe40000410000 */
[C---:B------:R-:W-:Y:S02]  /*94e0*/  FFMA.FTZ R108, R94.reuse, R101, R108 ;  /* 0x000000655e6c7223 */ /* 0x040fe4000001006c */
[----:B------:R-:W-:Y:S02]  /*94f0*/  FMUL.FTZ R99, R94, R99 ;  /* 0x000000635e637220 */ /* 0x000fe40000410000 */
[----:B0-----:R-:W-:-:S02]  /*9500*/  IMAD.MOV.U32 R97, RZ, RZ, c[0x0][0x1e0] ;  /* 0x00007800ff617624 */ /* 0x001fc400078e00ff */
[----:B--2---:R-:W-:Y:S02]  /*9510*/  FADD.FTZ R100, R95, R100 ;  /* 0x000000645f647221 */ /* 0x004fe40000010000 */
[----:B------:R-:W-:Y:S02]  /*9520*/  FMUL.FTZ R99, R99, R106 ;  /* 0x0000006a63637220 */ /* 0x000fe40000410000 */
[C---:B-1----:R-:W-:Y:S02]  /*9530*/  FMUL.FTZ R108, R91.reuse, R108 ;  /* 0x0000006c5b6c7220 */ /* 0x042fe40000410000 */
[----:B------:R-:W-:Y:S02]  /*9540*/  FFMA.FTZ R99, R91, R99, R100 ;  /* 0x000000635b637223 */ /* 0x000fe40000010064 */
[----:B------:R-:W-:Y:S01]  /*9550*/  IMAD R91, R87, c[0x0][0x168], RZ ;  /* 0x00005a00575b7a24 */ /* 0x000fe200078e02ff */
[----:B------:R-:W0:Y:S04]  /*9560*/  SHFL.IDX PT, R101, R108, RZ, 0x1f ;  /* 0x00001fff6c657589 */ /* 0x000e2800000e0000 */
[----:B------:R-:W1:Y:S01]  /*9570*/  SHFL.IDX PT, R106, R99, RZ, 0x1f ;  /* 0x00001fff636a7589 */ /* 0x000e6200000e0000 */
[----:B------:R-:W-:-:S04]  /*9580*/  SHF.R.S32.HI R94, RZ, 0x1f, R91 ;  /* 0x0000001fff5e7819 */ /* 0x000fc8000001145b */
[----:B------:R-:W-:Y:S02]  /*9590*/  LEA.HI R91, R94, R91, RZ, 0x2 ;  /* 0x0000005b5e5b7211 */ /* 0x000fe400078f10ff */
[----:B------:R-:W-:-:S04]  /*95a0*/  LOP3.LUT R94, R0, 0xff, RZ, 0xc0, !PT ;  /* 0x000000ff005e7812 */ /* 0x000fc800078ec0ff */
[----:B------:R-:W-:Y:S02]  /*95b0*/  LEA.HI.SX32 R91, R91, R94, 0x1e ;  /* 0x0000005e5b5b7211 */ /* 0x000fe400078ff2ff */
[C---:B0-----:R-:W-:Y:S01]  /*95c0*/  FSEL R93, R101.reuse, RZ, !P1 ;  /* 0x000000ff655d7208 */ /* 0x041fe20004800000 */
[----:B------:R-:W-:Y:S01]  /*95d0*/  FMUL.FTZ R95, R101, R101 ;  /* 0x00000065655f7220 */ /* 0x000fe20000410000 */
[----:B------:R0:W-:Y:S03]  /*95e0*/  @!P0 STG.E [R104.64], R101 ;  /* 0x0000006568008986 */ /* 0x0001e6000c101906 */
[--C-:B------:R-:W-:Y:S01]  /*95f0*/  FADD.FTZ R94, R56, -R93.reuse ;  /* 0x8000005d385e7221 */ /* 0x100fe20000010000 */
[----:B------:R-:W-:Y:S01]  /*9600*/  FSEL R95, R95, RZ, P1 ;  /* 0x000000ff5f5f7208 */ /* 0x000fe20000800000 */
[----:B-1----:R-:W-:Y:S01]  /*9610*/  FFMA.FTZ R56, R106, R97, c[0x0][0x228] ;  /* 0x00008a006a387623 */ /* 0x002fe20000010061 */
[----:B------:R-:W-:Y:S01]  /*9620*/  LOP3.LUT P1, RZ, R2, 0xff, RZ, 0xc0, !PT ;  /* 0x000000ff02ff7812 */ /* 0x000fe2000782c0ff */
[----:B------:R-:W-:-:S02]  /*9630*/  FADD.FTZ R102, R59, -R93 ;  /* 0x8000005d3b667221 */ /* 0x000fc40000010000 */
[----:B------:R-:W-:Y:S01]  /*9640*/  FADD.FTZ R56, R56, R95 ;  /* 0x0000005f38387221 */ /* 0x000fe20000010000 */
[----:B------:R-:W-:Y:S01]  /*9650*/  SEL R2, RZ, 0x1, P1 ;  /* 0x00000001ff027807 */ /* 0x000fe20000800000 */
[--C-:B------:R-:W-:Y:S02]  /*9660*/  FADD.FTZ R58, R58, -R93.reuse ;  /* 0x8000005d3a3a7221 */ /* 0x100fe40000010000 */
[----:B------:R-:W1:Y:S01]  /*9670*/  MUFU.RSQ R59, R56 ;  /* 0x00000038003b7308 */ /* 0x000e620000001400 */
[--C-:B------:R-:W-:Y:S02]  /*9680*/  FADD.FTZ R100, R57, -R93.reuse ;  /* 0x8000005d39647221 */ /* 0x100fe40000010000 */
[--C-:B------:R-:W-:Y:S02]  /*9690*/  FADD.FTZ R108, R63, -R93.reuse ;  /* 0x8000005d3f6c7221 */ /* 0x100fe40000010000 */
[--C-:B------:R-:W-:Y:S01]  /*96a0*/  FADD.FTZ R112, R64, -R93.reuse ;  /* 0x8000005d40707221 */ /* 0x100fe20000010000 */
[----:B------:R-:W-:Y:S01]  /*96b0*/  @!P0 MOV R64, 0x4 ;  /* 0x0000000400408802 */ /* 0x000fe20000000f00 */
[----:B------:R-:W-:-:S02]  /*96c0*/  FADD.FTZ R106, R61, -R93 ;  /* 0x8000005d3d6a7221 */ /* 0x000fc40000010000 */
[--C-:B------:R-:W-:Y:S02]  /*96d0*/  FADD.FTZ R62, R62, -R93.reuse ;  /* 0x8000005d3e3e7221 */ /* 0x100fe40000010000 */
[--C-:B------:R-:W-:Y:S02]  /*96e0*/  FADD.FTZ R63, R72, -R93.reuse ;  /* 0x8000005d483f7221 */ /* 0x100fe40000010000 */
[--C-:B------:R-:W-:Y:S02]  /*96f0*/  FADD.FTZ R60, R60, -R93.reuse ;  /* 0x8000005d3c3c7221 */ /* 0x100fe40000010000 */
[--C-:B------:R-:W-:Y:S02]  /*9700*/  FADD.FTZ R118, R67, -R93.reuse ;  /* 0x8000005d43767221 */ /* 0x100fe40000010000 */
[----:B------:R-:W-:Y:S02]  /*9710*/  FADD.FTZ R72, R77, -R93 ;  /* 0x8000005d4d487221 */ /* 0x000fe40000010000 */
[----:B-1----:R-:W-:-:S02]  /*9720*/  FMUL.FTZ R61, R59, R58 ;  /* 0x0000003a3b3d7220 */ /* 0x002fc40000410000 */
[----:B------:R-:W-:Y:S02]  /*9730*/  IMAD.MOV.U32 R67, RZ, RZ, 0x10 ;  /* 0x00000010ff437424 */ /* 0x000fe400078e00ff */
[C---:B------:R-:W-:Y:S02]  /*9740*/  FMUL.FTZ R77, R59.reuse, R94 ;  /* 0x0000005e3b4d7220 */ /* 0x040fe40000410000 */
[C---:B------:R-:W-:Y:S02]  /*9750*/  FMUL.FTZ R120, R59.reuse, R100 ;  /* 0x000000643b787220 */ /* 0x040fe40000410000 */
[----:B------:R-:W-:Y:S02]  /*9760*/  FMUL.FTZ R102, R59, R102 ;  /* 0x000000663b667220 */ /* 0x000fe40000410000 */
[--C-:B------:R-:W-:Y:S02]  /*9770*/  FADD.FTZ R122, R69, -R93.reuse ;  /* 0x8000005d457a7221 */ /* 0x100fe40000010000 */
[----:B------:R-:W-:-:S02]  /*9780*/  FADD.FTZ R68, R68, -R93 ;  /* 0x8000005d44447221 */ /* 0x000fc40000010000 */
[--C-:B------:R-:W-:Y:S02]  /*9790*/  FADD.FTZ R70, R70, -R93.reuse ;  /* 0x8000005d46467221 */ /* 0x100fe40000010000 */
[--C-:B------:R-:W-:Y:S02]  /*97a0*/  FADD.FTZ R69, R73, -R93.reuse ;  /* 0x8000005d49457221 */ /* 0x100fe40000010000 */
[--C-:B------:R-:W-:Y:S02]  /*97b0*/  FADD.FTZ R99, R75, -R93.reuse ;  /* 0x8000005d4b637221 */ /* 0x100fe40000010000 */
[--C-:B------:R-:W-:Y:S02]  /*97c0*/  FADD.FTZ R76, R76, -R93.reuse ;  /* 0x8000005d4c4c7221 */ /* 0x100fe40000010000 */
[----:B------:R-:W-:Y:S02]  /*97d0*/  FMUL.FTZ R95, R59, R62 ;  /* 0x0000003e3b5f7220 */ /* 0x000fe40000410000 */
[----:B------:R-:W-:-:S02]  /*97e0*/  FADD.FTZ R114, R65, -R93 ;  /* 0x8000005d41727221 */ /* 0x000fc40000010000 */
[C---:B------:R-:W-:Y:S01]  /*97f0*/  @!P0 IMAD.WIDE R56, R87.reuse, R64, c[0x0][0x1a8] ;  /* 0x00006a0057388625 */ /* 0x040fe200078e0240 */
[----:B------:R-:W-:-:S03]  /*9800*/  IADD3 R87, R87, c[0x0][0x160], RZ ;  /* 0x0000580057577a10 */ /* 0x000fc60007ffe0ff */
[C---:B------:R-:W-:Y:S01]  /*9810*/  FMUL.FTZ R75, R59.reuse, R60 ;  /* 0x0000003c3b4b7220 */ /* 0x040fe20000410000 */
[----:B------:R-:W-:Y:S01]  /*9820*/  @!P0 STG.E [R56.64], R59 ;  /* 0x0000003b38008986 */ /* 0x000fe2000c101906 */
[----:B------:R-:W-:Y:S01]  /*9830*/  FMUL.FTZ R73, R59, R63 ;  /* 0x0000003f3b497220 */ /* 0x000fe20000410000 */
[----:B------:R-:W-:Y:S01]  /*9840*/  ISETP.GE.AND P0, PT, R87, c[0x0][0x164], PT ;  /* 0x0000590057007a0c */ /* 0x000fe20003f06270 */
[----:B------:R-:W-:Y:S02]  /*9850*/  FFMA.FTZ R62, R30, R61, R22 ;  /* 0x0000003d1e3e7223 */ /* 0x000fe40000010016 */
[----:B------:R-:W-:Y:S02]  /*9860*/  FADD.FTZ R97, R74, -R93 ;  /* 0x8000005d4a617221 */ /* 0x000fe40000010000 */
[----:B------:R-:W-:-:S04]  /*9870*/  IMAD.WIDE.U32 R64, R89, R67, c[0x0][0x208] ;  /* 0x0000820059407625 */ /* 0x000fc800078e0043 */
        /* <DEDUP_REMOVED lines=9> */
[----:B------:R-:W-:Y:S01]  /*9910*/  FMUL.FTZ R79, R59, R76 ;  /* 0x0000004c3b4f7220 */ /* 0x000fe20000410000 */
[----:B------:R-:W-:Y:S01]  /*9920*/  IADD3 R76, R91, 0x100, RZ ;  /* 0x000001005b4c7810 */ /* 0x000fe20007ffe0ff */
[----:B0-----:R-:W-:Y:S02]  /*9930*/  FADD.FTZ R104, R78, -R93 ;  /* 0x8000005d4e687221 */ /* 0x001fe40000010000 */
        /* <DEDUP_REMOVED lines=11> */
[----:B-1----:R-:W-:Y:S02]  /*99f0*/  FFMA.FTZ R64, R40, R71, R8 ;  /* 0x0000004728407223 */ /* 0x002fe40000010008 */
        /* <DEDUP_REMOVED lines=8> */
[----:B------:R-:W-:Y:S02]  /*9a80*/  FFMA.FTZ R56, R32, R75, R16 ;  /* 0x0000004b20387223 */ /* 0x000fe40000010010 */
[----:B------:R-:W-:Y:S02]  /*9a90*/  FFMA.FTZ R70, R46, R69, R6 ;  /* 0x000000452e467223 */ /* 0x000fe40000010006 */
[-C--:B------:R-:W-:Y:S01]  /*9aa0*/  IMAD.WIDE.U32 R90, R90, R67.reuse, c[0x0][0x208] ;  /* 0x000082005a5a7625 */ /* 0x080fe200078e0043 */
[----:B------:R0:W-:Y:S03]  /*9ab0*/  STG.E.128 [R76.64], R56 ;  /* 0x000000384c007986 */ /* 0x0001e6000c101d06 */
[----:B------:R-:W-:-:S04]  /*9ac0*/  IMAD.WIDE.U32 R92, R92, R67, c[0x0][0x208] ;  /* 0x000082005c5c7625 */ /* 0x000fc800078e0043 */
        /* <DEDUP_REMOVED lines=15> */
[----:B------:R-:W-:Y:S01]  /*9bc0*/  FFMA.FTZ R74, R50, R105, R26 ;  /* 0x00000069324a7223 */ /* 0x000fe2000001001a */
[----:B------:R0:W-:Y:S01]  /*9bd0*/  STG.E.128 [R96.64], R68 ;  /* 0x0000004460007986 */ /* 0x0001e2000c101d06 */
[----:B------:R-:W-:-:S05]  /*9be0*/  FFMA.FTZ R72, R48, R79, R24 ;  /* 0x0000004f30487223 */ /* 0x000fca0000010018 */
[----:B------:R0:W-:Y:S02]  /*9bf0*/  STG.E.128 [R98.64], R72 ;  /* 0x0000004862007986 */ /* 0x0001e4000c101d06 */
[----:B0-----:R-:W-:Y:S01]  /*9c00*/  @P0 CALL.REL.NOINC `(.L_x_20685) ;  /* 0x0000001000000944 */ /* 0x001fe20003c00000 */
[----:B------:R-:W-:Y:S05]  /*9c10*/  BRA `(.L_x_20686) ;  /* 0xffff6b9000007947 */ /* 0x000fea000383ffff */
.L_x_20685:
[----:B------:R-:W-:Y:S05]  /*9c20*/  EXIT ;  /* 0x000000000000794d */ /* 0x000fea0003800000 */
.L_x_20683:
[----:B0-----:R-:W-:Y:S01]  /*9c30*/  HFMA2.MMA R93, -RZ, RZ, 0, 1.847743988037109375e-06 ;  /* 0x0000001fff5d7435 */ /* 0x001fe200000001ff */
[----:B------:R-:W-:Y:S01]  /*9c40*/  MOV R95, R106 ;  /* 0x0000006a005f7202 */ /* 0x000fe20000000f00 */
[----:B------:R-:W-:Y:S01]  /*9c50*/  IMAD.MOV.U32 R102, RZ, RZ, 0x1 ;  /* 0x00000001ff667424 */ /* 0x000fe200078e00ff */
[----:B------:R-:W-:Y:S01]  /*9c60*/  MOV R100, 0x9c90 ;  /* 0x00009c9000647802 */ /* 0x000fe20000000f00 */
[----:B------:R-:W-:Y:S02]  /*9c70*/  IMAD.MOV.U32 R104, RZ, RZ, -0x1 ;  /* 0xffffffffff687424 */ /* 0x000fe400078e00ff */
[----:B------:R-:W-:Y:S05]  /*9c80*/  CALL.REL.NOINC `($__internal_153_$__cuda_sm70_shflsync_bfly_p) ;  /* 0x000006a000007944 */ /* 0x000fea0003c00000 */
[----:B01----:R-:W-:Y:S05]  /*9c90*/  BRA `(.L_x_20687) ;  /* 0xfffff03000007947 */ /* 0x003fea000383ffff */
.L_x_20684:
[----:B------:R-:W-:Y:S01]  /*9ca0*/  HFMA2.MMA R93, -RZ, RZ, 0, 1.847743988037109375e-06 ;  /* 0x0000001fff5d7435 */ /* 0x000fe200000001ff */
[----:B------:R-:W-:Y:S01]  /*9cb0*/  MOV R95, R106 ;  /* 0x0000006a005f7202 */ /* 0x000fe20000000f00 */
[----:B------:R-:W-:Y:S01]  /*9cc0*/  IMAD.MOV.U32 R102, RZ, RZ, 0x2 ;  /* 0x00000002ff667424 */ /* 0x000fe200078e00ff */
[----:B------:R-:W-:Y:S01]  /*9cd0*/  MOV R100, 0x9d00 ;  /* 0x00009d0000647802 */ /* 0x000fe20000000f00 */
[----:B------:R-:W-:-:S02]  /*9ce0*/  IMAD.MOV.U32 R104, RZ, RZ, -0x1 ;  /* 0xffffffffff687424 */ /* 0x000fc400078e00ff */
[----:B------:R-:W-:Y:S05]  /*9cf0*/  CALL.REL.NOINC `($__internal_153_$__cuda_sm70_shflsync_bfly_p) ;  /* 0x0000063000007944 */ /* 0x000fea0003c00000 */
[----:B01----:R-:W-:Y:S01]  /*9d00*/  FADD.FTZ R95, R106, R93 ;  /* 0x0000005d6a5f7221 */ /* 0x003fe20000010000 */
[----:B------:R-:W-:Y:S01]  /*9d10*/  MOV R102, 0x4 ;  /* 0x0000000400667802 */ /* 0x000fe20000000f00 */
[----:B------:R-:W-:Y:S01]  /*9d20*/  IMAD.MOV.U32 R93, RZ, RZ, 0x1f ;  /* 0x0000001fff5d7424 */ /* 0x000fe200078e00ff */
[----:B------:R-:W-:-:S02]  /*9d30*/  MOV R104, 0xffffffff ;  /* 0xffffffff00687802 */ /* 0x000fc40000000f00 */
[----:B------:R-:W-:Y:S02]  /*9d40*/  MOV R100, 0x9d60 ;  /* 0x00009d6000647802 */ /* 0x000fe40000000f00 */
[----:B------:R-:W-:Y:S05]  /*9d50*/  CALL.REL.NOINC `($__internal_153_$__cuda_sm70_shflsync_bfly_p) ;  /* 0x000005d000007944 */ /* 0x000fea0003c00000 */
[----:B01----:R-:W-:Y:S01]  /*9d60*/  FADD.FTZ R95, R95, R93 ;  /* 0x0000005d5f5f7221 */ /* 0x003fe20000010000 */
[----:B------:R-:W-:Y:S01]  /*9d70*/  HFMA2.MMA R93, -RZ, RZ, 0, 1.847743988037109375e-06 ;  /* 0x0000001fff5d7435 */ /* 0x000fe200000001ff */
[----:B------:R-:W-:Y:S01]  /*9d80*/  IMAD.MOV.U32 R102, RZ, RZ, 0x8 ;  /* 0x00000008ff667424 */ /* 0x000fe200078e00ff */
[----:B------:R-:W-:Y:S01]  /*9d90*/  MOV R100, 0x9dc0 ;  /* 0x00009dc000647802 */ /* 0x000fe20000000f00 */
[----:B------:R-:W-:-:S03]  /*9da0*/  IMAD.MOV.U32 R104, RZ, RZ, -0x1 ;  /* 0xffffffffff687424 */ /* 0x000fc600078e00ff */
[----:B------:R-:W-:Y:S05]  /*9db0*/  CALL.REL.NOINC `($__internal_153_$__cuda_sm70_shflsync_bfly_p) ;  /* 0x0000057000007944 */ /* 0x000fea0003c00000 */
[----:B01----:R-:W-:Y:S01]  /*9dc0*/  FADD.FTZ R95, R95, R93 ;  /* 0x0000005d5f5f7221 */ /* 0x003fe20000010000 */
[----:B------:R-:W-:Y:S01]  /*9dd0*/  MOV R102, 0x10 ;  /* 0x0000001000667802 */ /* 0x000fe20000000f00 */
[----:B------:R-:W-:Y:S01]  /*9de0*/  IMAD.MOV.U32 R93, RZ, RZ, 0x1f ;  /* 0x0000001fff5d7424 */ /* 0x000fe200078e00ff */
[----:B------:R-:W-:Y:S02]  /*9df0*/  MOV R104, 0xffffffff ;  /* 0xffffffff00687802 */ /* 0x000fe40000000f00 */
[----:B------:R-:W-:Y:S02]  /*9e00*/  MOV R100, 0x9e20 ;  /* 0x00009e2000647802 */ /* 0x000fe40000000f00 */
[----:B------:R-:W-:Y:S05]  /*9e10*/  CALL.REL.NOINC `($__internal_153_$__cuda_sm70_shflsync_bfly_p) ;  /* 0x0000051000007944 */ /* 0x000fea0003c00000 */
[----:B-1----:R-:W-:Y:S02]  /*9e20*/  FADD.FTZ R93, R95, R93 ;  /* 0x0000005d5f5d7221 */ /* 0x002fe40000010000 */
[----:B0-----:R-:W-:-:S02]  /*9e30*/  IMAD.MOV.U32 R104, RZ, RZ, -0x1 ;  /* 0xffffffffff687424 */ /* 0x001fc400078e00ff */
        /* <DEDUP_REMOVED lines=48> */
[----:B------:R-:W-:-:S02]  /*a140*/  IMAD.MOV.U32 R102, RZ, RZ, 0x1 ;  /* 0x00000001ff667424 */ /* 0x000fc400078e00ff */
[----:B------:R-:W-:Y:S01]  /*a150*/  FFMA.FTZ R95, R100, R100, R93 ;  /* 0x00000064645f7223 */ /* 0x000fe2000001005d */
[----:B------:R-:W-:Y:S01]  /*a160*/  HFMA2.MMA R93, -RZ, RZ, 0, 1.847743988037109375e-06 ;  /* 0x0000001fff5d7435 */ /* 0x000fe200000001ff */
[----:B------:R-:W-:-:S05]  /*a170*/  MOV R100, 0xa190 ;  /* 0x0000a19000647802 */ /* 0x000fca0000000f00 */
[----:B------:R-:W-:Y:S05]  /*a180*/  CALL.REL.NOINC `($__internal_153_$__cuda_sm70_shflsync_bfly_p) ;  /* 0x000001a000007944 */ /* 0x000fea0003c00000 */
[----:B01----:R-:W-:Y:S01]  /*a190*/  FADD.FTZ R95, R95, R93 ;  /* 0x0000005d5f5f7221 */ /* 0x003fe20000010000 */
[----:B------:R-:W-:Y:S01]  /*a1a0*/  MOV R102, 0x2 ;  /* 0x0000000200667802 */ /* 0x000fe20000000f00 */
[----:B------:R-:W-:Y:S01]  /*a1b0*/  IMAD.MOV.U32 R93, RZ, RZ, 0x1f ;  /* 0x0000001fff5d7424 */ /* 0x000fe200078e00ff */
[----:B------:R-:W-:Y:S02]  /*a1c0*/  MOV R104, 0xffffffff ;  /* 0xffffffff00687802 */ /* 0x000fe40000000f00 */
        /* <DEDUP_REMOVED lines=20> */
[----:B01----:R-:W-:Y:S01]  /*a310*/  MOV R104, R93 ;  /* 0x0000005d00687202 */ /* 0x003fe20000000f00 */
[----:B------:R-:W-:Y:S05]  /*a320*/  BRA `(.L_x_20688) ;  /* 0xffffede000007947 */ /* 0x000fea000383ffff */
        .weak           $__internal_153_$__cuda_sm70_shflsync_bfly_p
        .type           $__internal_153_$__cuda_sm70_shflsync_bfly_p,@function
        .size           $__internal_153_$__cuda_sm70_shflsync_bfly_p,(.L_x_22241 - $__internal_153_$__cuda_sm70_shflsync_bfly_p)
$__internal_153_$__cuda_sm70_shflsync_bfly_p:
[----:B------:R-:W-:Y:S01]  /*a330*/  IMAD.MOV.U32 R101, RZ, RZ, 0x0 ;  /* 0x00000000ff657424 */ /* 0x000fe200078e00ff */
[----:B------:R-:W-:Y:S04]  /*a340*/  WARPSYNC R104 ;  /* 0x0000006800007348 */ /* 0x000fe80003800000 */
[----:B------:R0:W1:Y:S01]  /*a350*/  SHFL.BFLY PT, R93, R95, R102, R93 ;  /* 0x0c0000665f5d7389 */ /* 0x00006200000e005d */
[----:B------:R-:W-:Y:S05]  /*a360*/  RET.REL.NODEC R100 `(_ZN10layer_norm13ln_fwd_kernelINS_13Kernel_traitsIfffffjLj6144ELj1ELj1ELj8ELj16ENS_18Kernel_traits_baseILj6144EfffffjLj256EEEEELb1ELb0ELb0ELb1EEEvNS_9FwdParamsE) ;  /* 0xffff5c9064007950 */ /* 0x000fea0003c3ffff */
.L_x_20689:
        /* <DEDUP_REMOVED lines=9> */
.L_x_22241:


//--------------------- .text._ZN10layer_norm13ln_fwd_kernelINS_13Kernel_traitsIfffffjLj6144ELj1ELj1ELj8ELj16ENS_18Kernel_traits_baseILj6144EfffffjLj256EEEEELb1ELb0ELb1ELb0EEEvNS_9FwdParamsE --------------------------
	.section	.text._ZN10layer_norm13ln_fwd_kernelINS_13Kernel_traitsIfffffjLj6144ELj1ELj1ELj8ELj16ENS_18Kernel_traits_baseILj6144EfffffjLj256EEEEELb1ELb0ELb1ELb0EEEvNS_9FwdParamsE,"ax",@progbits
	.sectioninfo	@"SHI_REGISTERS=124"
	.align	128
        .global         _ZN10layer_norm13ln_fwd_kernelINS_13Kernel_traitsIfffffjLj6144ELj1ELj1ELj8ELj16ENS_18Kernel_traits_baseILj6144EfffffjLj256EEEEELb1ELb0ELb1ELb0EEEvNS_9FwdParamsE
        .type           _ZN10layer_norm13ln_fwd_kernelINS_13Kernel_traitsIfffffjLj6144ELj1ELj1ELj8ELj16ENS_18Kernel_traits_baseILj6144EfffffjLj256EEEEELb1ELb0ELb1ELb0EEEvNS_9FwdParamsE,@function
        .size           _ZN10layer_norm13ln_fwd_kernelINS_13Kernel_traitsIfffffjLj6144ELj1ELj1ELj8ELj16ENS_18Kernel_traits_baseILj6144EfffffjLj256EEEEELb1ELb0ELb1ELb0EEEvNS_9FwdParamsE,(.L_x_22242 - _ZN10layer_norm13ln_fwd_kernelINS_13Kernel_traitsIfffffjLj6144ELj1ELj1ELj8ELj16ENS_18Kernel_traits_baseILj6144EfffffjLj256EEEEELb1ELb0ELb1ELb0EEEvNS_9FwdParamsE)
        .other          _ZN10layer_norm13ln_fwd_kernelINS_13Kernel_traitsIfffffjLj6144ELj1ELj1ELj8ELj16ENS_18Kernel_traits_baseILj6144EfffffjLj256EEEEELb1ELb0ELb1ELb0EEEvNS_9FwdParamsE,@"STO_CUDA_ENTRY STV_DEFAULT"
_ZN10layer_norm13ln_fwd_kernelINS_13Kernel_traitsIfffffjLj6144ELj1ELj1ELj8ELj16ENS_18Kernel_traits_baseILj6144EfffffjLj256EEEEELb1ELb0ELb1ELb0EEEvNS_9FwdParamsE:
.text._ZN10layer_norm13ln_fwd_kernelINS_13Kernel_traitsIfffffjLj6144ELj1ELj1ELj8ELj16ENS_18Kernel_traits_baseILj6144EfffffjLj256EEEEELb1ELb0ELb1ELb0EEEvNS_9FwdParamsE:
        /* <DEDUP_REMOVED lines=13> */
[----:B------:R-:W1:Y:S01]  /*00d0*/  S2R R7, SR_CTAID.X ;  /* 0x0000000000077919 */ /* 0x000e620000002500 */
[----:B0-----:R-:W-:Y:S01]  /*00e0*/  LOP3.LUT R56, R0, 0xff, RZ, 0xc0, !PT ;  /* 0x000000ff00387812 */ /* 0x001fe200078ec0ff */
[----:B--2---:R-:W0:Y:S01]  /*00f0*/  @P0 R2UR UR4, R8 ;  /* 0x00000000080403c2 */ /* 0x004e2200000e0000 */
[----:B---3--:R-:W-:Y:S01]  /*0100*/  @P0 IADD3 R10, P1, R2, c[0x0][0x240], RZ ;  /* 0x00009000020a0a10 */ /* 0x008fe20007f3e0ff */
[----:B-1----:R-:W-:-:S06]  /*0110*/  IMAD R2, R7, c[0x0][0x0], R0 ;  /* 0x0000000007027a24 */ /* 0x002fcc00078e0200 */
[----:B------:R1:W2:Y:S01]  /*0120*/  @P0 R2UR UR5, R9 ;  /* 0x00000000090503c2 */ /* 0x0002a200000e0000 */
        /* <DEDUP_REMOVED lines=46> */
[----:B------:R-:W-:Y:S02]  /*0410*/  ISETP.GE.U32.AND P4, PT, R5, 0x400, PT ;  /* 0x000004000500780c */ /* 0x000fe40003f86070 */
        /* <DEDUP_REMOVED lines=14> */
[----:B------:R-:W-:-:S04]  /*0500*/  IMAD.WIDE.U32 R8, R9, -0x2daee0ad, RZ ;  /* 0xd2511f5309087825 */ /* 0x000fc800078e00ff */
[----:B------:R-:W-:Y:S01]  /*0510*/  IMAD.WIDE.U32 R60, R60, -0x326172a9, RZ ;  /* 0xcd9e8d573c3c7825 */ /* 0x000fe200078e00ff */
[----:B------:R-:W-:Y:S01]  /*0520*/  LOP3.LUT R64, R9, UR22, R12, 0x96, !PT ;  /* 0x0000001609407c12 */ /* 0x000fe2000f8e960c */
        /* <DEDUP_REMOVED lines=12> */
.L_x_20691:
[----:B------:R-:W-:Y:S05]  /*05f0*/  BSYNC B0 ;  /* 0x0000000000007941 */ /* 0x000fea0003800000 */
.L_x_20690:
        /* <DEDUP_REMOVED lines=13> */
.L_x_20693:
[----:B------:R-:W-:Y:S05]  /*06d0*/  BSYNC B0 ;  /* 0x0000000000007941 */ /* 0x000fea0003800000 */
.L_x_20692:
        /* <DEDUP_REMOVED lines=13> */
.L_x_20695:
[----:B------:R-:W-:Y:S05]  /*07b0*/  BSYNC B0 ;  /* 0x0000000000007941 */ /* 0x000fea0003800000 */
.L_x_20694:
        /* <DEDUP_REMOVED lines=13> */
.L_x_20697:
[----:B------:R-:W-:Y:S05]  /*0890*/  BSYNC B0 ;  /* 0x0000000000007941 */ /* 0x000fea0003800000 */
.L_x_20696:
        /* <DEDUP_REMOVED lines=13> */
.L_x_20699:
[----:B------:R-:W-:Y:S05]  /*0970*/  BSYNC B0 ;  /* 0x0000000000007941 */ /* 0x000fea0003800000 */
.L_x_20698:
        /* <DEDUP_REMOVED lines=10> */
[----:B------:R-:W-:Y:S01]  /*0a20*/  IMAD.MOV.U32 R57, RZ, RZ, 0x10 ;  /* 0x00000010ff397424 */ /* 0x000fe200078e00ff */
[----:B0-----:R-:W-:Y:S01]  /*0a30*/  CS2R R54, SRZ ;  /* 0x0000000000367805 */ /* 0x001fe2000001ff00 */
[----:B------:R-:W-:Y:S01]  /*0a40*/  CS2R R52, SRZ ;  /* 0x0000000000347805 */ /* 0x000fe2000001ff00 */
[----:B------:R-:W-:-:S13]  /*0a50*/  ISETP.NE.AND.EX P2, PT, RZ, c[0x0][0x21c], PT, P2 ;  /* 0x00008700ff007a0c */ /* 0x000fda0003f45320 */
[----:B------:R-:W-:-:S04]  /*0a60*/  @P2 LEA R66, P3, R56, c[0x0][0x218], 0x4 ;  /* 0x0000860038422a11 */ /* 0x000fc800078620ff */
[C---:B------:R-:W-:Y:S01]  /*0a70*/  @P2 LEA.HI.X R67, R56.reuse, c[0x0][0x21c], RZ, 0x4, P3 ;  /* 0x0000870038432a11 */ /* 0x040fe200018f24ff */
[----:B------:R-:W-:-:S04]  /*0a80*/  IMAD.WIDE.U32 R56, R56, R57, c[0x0][0x1b0] ;  /* 0x00006c0038387625 */ /* 0x000fc800078e0039 */
[----:B------:R0:W5:Y:S04]  /*0a90*/  @P2 LDG.E.128 R52, [R66.64] ;  /* 0x0000000642342981 */ /* 0x000168000c1e1d00 */
[----:B------:R-:W5:Y:S02]  /*0aa0*/  LDG.E.128 R56, [R56.64] ;  /* 0x0000000638387981 */ /* 0x000f64000c1e1d00 */
.L_x_20701:
[----:B------:R-:W-:Y:S05]  /*0ab0*/  BSYNC B0 ;  /* 0x0000000000007941 */ /* 0x000fea0003800000 */
.L_x_20700:
        /* <DEDUP_REMOVED lines=9> */
[----:B------:R-:W-:Y:S01]  /*0b50*/  HFMA2.MMA R97, -RZ, RZ, 0, 5.9604644775390625e-08 ;  /* 0x00000001ff617435 */ /* 0x000fe200000001ff */
[----:B------:R-:W-:Y:S01]  /*0b60*/  SHF.R.U32.HI R62, RZ, 0x3, R62 ;  /* 0x00000003ff3e7819 */ /* 0x000fe2000001163e */
[----:B------:R-:W-:Y:S01]  /*0b70*/  ULDC.U8 UR8, c[0x0][0x1f0] ;  /* 0x00007c0000087ab9 */ /* 0x000fe20000000000 */
[----:B------:R-:W-:Y:S01]  /*0b80*/  LOP3.LUT R60, R60, 0x3e0, RZ, 0xc0, !PT ;  /* 0x000003e03c3c7812 */ /* 0x000fe200078ec0ff */
[----:B------:R-:W-:Y:S01]  /*0b90*/  IMAD.IADD R8, R7, 0x1, -R8 ;  /* 0x0000000107087824 */ /* 0x000fe200078e0a08 */
[----:B------:R-:W-:Y:S01]  /*0ba0*/  LOP3.LUT R11, R62, 0x1fffffe0, RZ, 0xc0, !PT ;  /* 0x1fffffe03e0b7812 */ /* 0x000fe200078ec0ff */
[----:B------:R-:W-:Y:S01]  /*0bb0*/  IMAD.HI.U32 R62, R98, -0x2daee0ad, RZ ;  /* 0xd2511f53623e7827 */ /* 0x000fe200078e00ff */
[----:B------:R-:W-:-:S02]  /*0bc0*/  LOP3.LUT R10, R10, 0x3, RZ, 0xc0, !PT ;  /* 0x000000030a0a7812 */ /* 0x000fc400078ec0ff */
[----:B------:R-:W-:Y:S01]  /*0bd0*/  IMNMX R8, RZ, R8, !PT ;  /* 0x00000008ff087217 */ /* 0x000fe20007800200 */
[----:B------:R-:W-:Y:S02]  /*0be0*/  IMAD.IADD R60, R7, 0x1, -R60 ;  /* 0x00000001073c7824 */ /* 0x000fe400078e0a3c */
[----:B------:R-:W-:Y:S01]  /*0bf0*/  IMAD R7, R64, -0x326172a9, RZ ;  /* 0xcd9e8d5740077824 */ /* 0x000fe200078e02ff */
[----:B------:R-:W-:Y:S01]  /*0c00*/  IMNMX R8, R8, 0x20, PT ;  /* 0x0000002008087817 */ /* 0x000fe20003800200 */
[----:B------:R-:W-:Y:S01]  /*0c10*/  IMAD.HI.U32 R64, R96, -0x326172a9, RZ ;  /* 0xcd9e8d5760407827 */ /* 0x000fe200078e00ff */
[----:B------:R-:W-:-:S03]  /*0c20*/  IMNMX R60, RZ, R60, !PT ;  /* 0x0000003cff3c7217 */ /* 0x000fc60007800200 */
[----:B------:R-:W-:Y:S01]  /*0c30*/  IMAD.IADD R8, R8, 0x1, R11 ;  /* 0x0000000108087824 */ /* 0x000fe200078e020b */
[----:B------:R-:W-:Y:S01]  /*0c40*/  IMNMX R60, R60, 0x20, PT ;  /* 0x000000203c3c7817 */ /* 0x000fe20003800200 */
[----:B------:R-:W-:Y:S01]  /*0c50*/  IMAD R96, R96, -0x326172a9, RZ ;  /* 0xcd9e8d5760607824 */ /* 0x000fe200078e02ff */
[----:B------:R-:W-:Y:S01]  /*0c60*/  LOP3.LUT R7, R64, UR25, R7, 0x96, !PT ;  /* 0x0000001940077c12 */ /* 0x000fe2000f8e9607 */
[----:B------:R-:W-:Y:S01]  /*0c70*/  IMAD R98, R98, -0x2daee0ad, RZ ;  /* 0xd2511f5362627824 */ /* 0x000fe200078e02ff */
[----:B------:R-:W-:Y:S01]  /*0c80*/  SHF.L.U32 R9, R8, 0x2, RZ ;  /* 0x0000000208097819 */ /* 0x000fe200000006ff */
[----:B------:R-:W-:Y:S02]  /*0c90*/  IMAD.IADD R60, R11, 0x1, R60 ;  /* 0x000000010b3c7824 */ /* 0x000fe400078e023c */
[----:B------:R-:W-:Y:S01]  /*0ca0*/  IMAD.MOV.U32 R11, RZ, RZ, RZ ;  /* 0x000000ffff0b7224 */ /* 0x000fe200078e00ff */
[----:B------:R1:W2:Y:S01]  /*0cb0*/  I2F.U32 R8, R9 ;  /* 0x0000000900087306 */ /* 0x0002a20000201000 */
[----:B------:R-:W-:Y:S01]  /*0cc0*/  IMAD.SHL.U32 R99, R60, 0x4, RZ ;  /* 0x000000043c637824 */ /* 0x000fe200078e00ff */
[----:B-1----:R-:W-:-:S06]  /*0cd0*/  LOP3.LUT R9, R62, UR26, R61, 0x96, !PT ;  /* 0x0000001a3e097c12 */ /* 0x002fcc000f8e963d */
[----:B--2---:R-:W1:Y:S02]  /*0ce0*/  MUFU.RCP R8, R8 ;  /* 0x0000000800087308 */ /* 0x004e640000001000 */
.L_x_20955:
[----:B------:R-:W-:-:S04]  /*0cf0*/  IMAD.MOV.U32 R109, RZ, RZ, 0x4 ;  /* 0x00000004ff6d7424 */ /* 0x000fc800078e00ff */
[----:B------:R-:W-:-:S05]  /*0d00*/  IMAD.WIDE R92, R6, R109, c[0x0][0x1d0] ;  /* 0x00007400065c7625 */ /* 0x000fca00078e026d */
[----:B------:R2:W3:Y:S01]  /*0d10*/  LDG.E R108, [R92.64] ;  /* 0x000000065c6c7981 */ /* 0x0004e2000c1e1900 */
[C---:B------:R-:W-:Y:S02]  /*0d20*/  IMAD R110, R6.reuse, c[0x0][0x168], RZ ;  /* 0x00005a00066e7a24 */ /* 0x040fe400078e02ff */
[----:B------:R-:W-:Y:S01]  /*0d30*/  IMAD.WIDE R94, R6, R109, c[0x0][0x1d8] ;  /* 0x00007600065e7625 */ /* 0x000fe200078e026d */
[----:B------:R-:W-:Y:S05]  /*0d40*/  BSSY B0, `(.L_x_20702) ;  /* 0x000019a000007945 */ /* 0x000fea0003800000 */
[----:B-----5:R4:W5:Y:S01]  /*0d50*/  LDG.E R94, [R94.64] ;  /* 0x000000065e5e7981 */ /* 0x020962000c1e1900 */
[----:B--2---:R-:W-:-:S02]  /*0d60*/  LOP3.LUT R92, R0, 0xff, RZ, 0xc0, !PT ;  /* 0x000000ff005c7812 */ /* 0x004fc400078ec0ff */
[----:B----4-:R-:W-:Y:S02]  /*0d70*/  SHF.R.S32.HI R95, RZ, 0x1f, R6 ;  /* 0x0000001fff5f7819 */ /* 0x010fe40000011406 */
[----:B---3--:R-:W-:-:S13]  /*0d80*/  ISETP.GE.AND P2, PT, R108, 0x1, PT ;  /* 0x000000016c00780c */ /* 0x008fda0003f46270 */
        /* <DEDUP_REMOVED lines=8> */
[----:B------:R-:W-:Y:S01]  /*0e10*/  @P2 LEA.HI.SX32 R110, R113, R92, 0x1e ;  /* 0x0000005c716e2211 */ /* 0x000fe200078ff2ff */
[----:B------:R-:W-:Y:S05]  /*0e20*/  @!P1 BRA `(.L_x_20703) ;  /* 0x000018b000009947 */ /* 0x000fea0003800000 */
[----:B------:R-:W-:-:S04]  /*0e30*/  ISETP.NE.U32.AND P3, PT, RZ, c[0x0][0x180], PT ;  /* 0x00006000ff007a0c */ /* 0x000fc80003f65070 */
[----:B------:R-:W-:Y:S01]  /*0e40*/  ISETP.NE.AND.EX P3, PT, RZ, c[0x0][0x184], PT, P3 ;  /* 0x00006100ff007a0c */ /* 0x000fe20003f65330 */
[----:B0-----:R-:W-:-:S04]  /*0e50*/  @P2 IMAD.MOV.U32 R67, RZ, RZ, 0x10 ;  /* 0x00000010ff432424 */ /* 0x001fc800078e00ff */
        /* <DEDUP_REMOVED lines=24> */
.L_x_20707:
[----:B------:R-:W-:Y:S02]  /*0fe0*/  IMAD.MOV.U32 R114, RZ, RZ, R96 ;  /* 0x000000ffff727224 */ /* 0x000fe400078e0060 */
.L_x_20708:
[----:B------:R-:W-:Y:S05]  /*0ff0*/  BSYNC B2 ;  /* 0x0000000000027941 */ /* 0x000fea0003800000 */
.L_x_20706:
        /* <DEDUP_REMOVED lines=16> */
.L_x_20712:
[----:B------:R-:W-:Y:S05]  /*1100*/  BSYNC B3 ;  /* 0x0000000000037941 */ /* 0x000fea0003800000 */
.L_x_20711:
        /* <DEDUP_REMOVED lines=44> */
.L_x_20710:
[----:B------:R-:W-:Y:S05]  /*13d0*/  BSYNC B2 ;  /* 0x0000000000027941 */ /* 0x000fea0003800000 */
.L_x_20709:
        /* <DEDUP_REMOVED lines=9> */
.L_x_20705:
[----:B0-----:R-:W-:Y:S05]  /*1470*/  BSYNC B1 ;  /* 0x0000000000017941 */ /* 0x001fea0003800000 */
.L_x_20704:
        /* <DEDUP_REMOVED lines=18> */
.L_x_20716:
[----:B------:R-:W-:Y:S02]  /*15a0*/  IMAD.MOV.U32 R10, RZ, RZ, R96 ;  /* 0x000000ffff0a7224 */ /* 0x000fe400078e0060 */
.L_x_20717:
[----:B------:R-:W-:Y:S05]  /*15b0*/  BSYNC B2 ;  /* 0x0000000000027941 */ /* 0x000fea0003800000 */
.L_x_20715:
        /* <DEDUP_REMOVED lines=16> */
.L_x_20721:
[----:B------:R-:W-:Y:S05]  /*16c0*/  BSYNC B3 ;  /* 0x0000000000037941 */ /* 0x000fea0003800000 */
.L_x_20720:
        /* <DEDUP_REMOVED lines=44> */
.L_x_20719:
[----:B------:R-:W-:Y:S05]  /*1990*/  BSYNC B2 ;  /* 0x0000000000027941 */ /* 0x000fea0003800000 */
.L_x_20718:
        /* <DEDUP_REMOVED lines=9> */
.L_x_20714:
[----:B------:R-:W-:Y:S05]  /*1a30*/  BSYNC B1 ;  /* 0x0000000000017941 */ /* 0x000fea0003800000 */
.L_x_20713:
        /* <DEDUP_REMOVED lines=18> */
.L_x_20725:
[----:B------:R-:W-:Y:S02]  /*1b60*/  IMAD.MOV.U32 R10, RZ, RZ, R96 ;  /* 0x000000ffff0a7224 */ /* 0x000fe400078e0060 */
.L_x_20726:
[----:B------:R-:W-:Y:S05]  /*1b70*/  BSYNC B2 ;  /* 0x0000000000027941 */ /* 0x000fea0003800000 */
.L_x_20724:
        /* <DEDUP_REMOVED lines=16> */
.L_x_20730:
[----:B------:R-:W-:Y:S05]  /*1c80*/  BSYNC B3 ;  /* 0x0000000000037941 */ /* 0x000fea0003800000 */
.L_x_20729:
        /* <DEDUP_REMOVED lines=44> */
.L_x_20728:
[----:B------:R-:W-:Y:S05]  /*1f50*/  BSYNC B2 ;  /* 0x0000000000027941 */ /* 0x000fea0003800000 */
.L_x_20727:
        /* <DEDUP_REMOVED lines=9> */
.L_x_20723:
[----:B------:R-:W-:Y:S05]  /*1ff0*/  BSYNC B1 ;  /* 0x0000000000017941 */ /* 0x000fea0003800000 */
.L_x_20722:
        /* <DEDUP_REMOVED lines=18> */
.L_x_20734:
[----:B------:R-:W-:Y:S02]  /*2120*/  IMAD.MOV.U32 R118, RZ, RZ, R96 ;  /* 0x000000ffff767224 */ /* 0x000fe400078e0060 */
.L_x_20735:
[----:B------:R-:W-:Y:S05]  /*2130*/  BSYNC B2 ;  /* 0x0000000000027941 */ /* 0x000fea0003800000 */
.L_x_20733:
        /* <DEDUP_REMOVED lines=16> */
.L_x_20739:
[----:B------:R-:W-:Y:S05]  /*2240*/  BSYNC B3 ;  /* 0x0000000000037941 */ /* 0x000fea0003800000 */
.L_x_20738:
        /* <DEDUP_REMOVED lines=44> */
.L_x_20737:
[----:B------:R-:W-:Y:S05]  /*2510*/  BSYNC B2 ;  /* 0x0000000000027941 */ /* 0x000fea0003800000 */
.L_x_20736:
        /* <DEDUP_REMOVED lines=9> */
.L_x_20732:
[----:B------:R-:W-:Y:S05]  /*25b0*/  BSYNC B1 ;  /* 0x0000000000017941 */ /* 0x000fea0003800000 */
.L_x_20731:
        /* <DEDUP_REMOVED lines=15> */
.L_x_20741:
[----:B------:R-:W-:Y:S05]  /*26b0*/  BSYNC B1 ;  /* 0x0000000000017941 */ /* 0x000fea0003800000 */
.L_x_20740:
[----:B------:R-:W-:Y:S02]  /*26c0*/  IADD3 R111, R111, 0x100, RZ ;  /* 0x000001006f6f7810 */ /* 0x000fe40007ffe0ff */
[----:B------:R-:W-:Y:S02]  /*26d0*/  IADD3 R110, R110, 0x100, RZ ;  /* 0x000001006e6e7810 */ /* 0x000fe40007ffe0ff */
.L_x_20703:
[----:B------:R-:W-:Y:S05]  /*26e0*/  BSYNC B0 ;  /* 0x0000000000007941 */ /* 0x000fea0003800000 */
.L_x_20702:
        /* <DEDUP_REMOVED lines=30> */
.L_x_20747:
[----:B------:R-:W-:Y:S02]  /*28d0*/  IMAD.MOV.U32 R114, RZ, RZ, R96 ;  /* 0x000000ffff727224 */ /* 0x000fe400078e0060 */
.L_x_20748:
[----:B------:R-:W-:Y:S05]  /*28e0*/  BSYNC B2 ;  /* 0x0000000000027941 */ /* 0x000fea0003800000 */
.L_x_20746:
        /* <DEDUP_REMOVED lines=16> */
.L_x_20752:
[----:B------:R-:W-:Y:S05]  /*29f0*/  BSYNC B3 ;  /* 0x0000000000037941 */ /* 0x000fea0003800000 */
.L_x_20751:
        /* <DEDUP_REMOVED lines=44> */
.L_x_20750:
[----:B------:R-:W-:Y:S05]  /*2cc0*/  BSYNC B2 ;  /* 0x0000000000027941 */ /* 0x000fea0003800000 */
.L_x_20749:
        /* <DEDUP_REMOVED lines=9> */
.L_x_20745:
[----:B0-----:R-:W-:Y:S05]  /*2d60*/  BSYNC B1 ;  /* 0x0000000000017941 */ /* 0x001fea0003800000 */
.L_x_20744:
        /* <DEDUP_REMOVED lines=18> */
.L_x_20756:
[----:B------:R-:W-:Y:S02]  /*2e90*/  IMAD.MOV.U32 R10, RZ, RZ, R96 ;  /* 0x000000ffff0a7224 */ /* 0x000fe400078e0060 */
.L_x_20757:
[----:B------:R-:W-:Y:S05]  /*2ea0*/  BSYNC B2 ;  /* 0x0000000000027941 */ /* 0x000fea0003800000 */
.L_x_20755:
        /* <DEDUP_REMOVED lines=16> */
.L_x_20761:
[----:B------:R-:W-:Y:S05]  /*2fb0*/  BSYNC B3 ;  /* 0x0000000000037941 */ /* 0x000fea0003800000 */
.L_x_20760:
        /* <DEDUP_REMOVED lines=44> */
.L_x_20759:
[----:B------:R-:W-:Y:S05]  /*3280*/  BSYNC B2 ;  /* 0x0000000000027941 */ /* 0x000fea0003800000 */
.L_x_20758:
        /* <DEDUP_REMOVED lines=9> */
.L_x_20754:
[----:B------:R-:W-:Y:S05]  /*3320*/  BSYNC B1 ;  /* 0x0000000000017941 */ /* 0x000fea0003800000 */
.L_x_20753:
        /* <DEDUP_REMOVED lines=18> */
.L_x_20765:
[----:B------:R-:W-:Y:S02]  /*3450*/  IMAD.MOV.U32 R10, RZ, RZ, R96 ;  /* 0x000000ffff0a7224 */ /* 0x000fe400078e0060 */
.L_x_20766:
[----:B------:R-:W-:Y:S05]  /*3460*/  BSYNC B2 ;  /* 0x0000000000027941 */ /* 0x000fea0003800000 */
.L_x_20764:
        /* <DEDUP_REMOVED lines=16> */
.L_x_20770:
[----:B------:R-:W-:Y:S05]  /*3570*/  BSYNC B3 ;  /* 0x0000000000037941 */ /* 0x000fea0003800000 */
.L_x_20769:
        /* <DEDUP_REMOVED lines=44> */
.L_x_20768:
[----:B------:R-:W-:Y:S05]  /*3840*/  BSYNC B2 ;  /* 0x0000000000027941 */ /* 0x000fea0003800000 */
.L_x_20767:
        /* <DEDUP_REMOVED lines=9> */
.L_x_20763:
[----:B------:R-:W-:Y:S05]  /*38e0*/  BSYNC B1 ;  /* 0x0000000000017941 */ /* 0x000fea0003800000 */
.L_x_20762:
        /* <DEDUP_REMOVED lines=18> */
.L_x_20774:
[----:B------:R-:W-:Y:S02]  /*3a10*/  IMAD.MOV.U32 R118, RZ, RZ, R96 ;  /* 0x000000ffff767224 */ /* 0x000fe400078e0060 */
.L_x_20775:
[----:B------:R-:W-:Y:S05]  /*3a20*/  BSYNC B2 ;  /* 0x0000000000027941 */ /* 0x000fea0003800000 */
.L_x_20773:
        /* <DEDUP_REMOVED lines=16> */
.L_x_20779:
[----:B------:R-:W-:Y:S05]  /*3b30*/  BSYNC B3 ;  /* 0x0000000000037941 */ /* 0x000fea0003800000 */
.L_x_20778:
        /* <DEDUP_REMOVED lines=44> */
.L_x_20777:
[----:B------:R-:W-:Y:S05]  /*3e00*/  BSYNC B2 ;  /* 0x0000000000027941 */ /* 0x000fea0003800000 */
.L_x_20776:
        /* <DEDUP_REMOVED lines=9> */
.L_x_20772:
[----:B------:R-:W-:Y:S05]  /*3ea0*/  BSYNC B1 ;  /* 0x0000000000017941 */ /* 0x000fea0003800000 */
.L_x_20771:
        /* <DEDUP_REMOVED lines=15> */
.L_x_20781:
[----:B------:R-:W-:Y:S05]  /*3fa0*/  BSYNC B1 ;  /* 0x0000000000017941 */ /* 0x000fea0003800000 */
.L_x_20780:
[----:B------:R-:W-:Y:S02]  /*3fb0*/  IADD3 R111, R111, 0x100, RZ ;  /* 0x000001006f6f7810 */ /* 0x000fe40007ffe0ff */
[----:B------:R-:W-:Y:S02]  /*3fc0*/  IADD3 R110, R110, 0x100, RZ ;  /* 0x000001006e6e7810 */ /* 0x000fe40007ffe0ff */
.L_x_20743:
[----:B------:R-:W-:Y:S05]  /*3fd0*/  BSYNC B0 ;  /* 0x0000000000007941 */ /* 0x000fea0003800000 */
.L_x_20742:
        /* <DEDUP_REMOVED lines=30> */
.L_x_20787:
[----:B------:R-:W-:Y:S02]  /*41c0*/  IMAD.MOV.U32 R114, RZ, RZ, R96 ;  /* 0x000000ffff727224 */ /* 0x000fe400078e0060 */
.L_x_20788:
[----:B------:R-:W-:Y:S05]  /*41d0*/  BSYNC B2 ;  /* 0x0000000000027941 */ /* 0x000fea0003800000 */
.L_x_20786:
        /* <DEDUP_REMOVED lines=16> */
.L_x_20792:
[----:B------:R-:W-:Y:S05]  /*42e0*/  BSYNC B3 ;  /* 0x0000000000037941 */ /* 0x000fea0003800000 */
.L_x_20791:
        /* <DEDUP_REMOVED lines=44> */
.L_x_20790:
[----:B------:R-:W-:Y:S05]  /*45b0*/  BSYNC B2 ;  /* 0x0000000000027941 */ /* 0x000fea0003800000 */
.L_x_20789:
        /* <DEDUP_REMOVED lines=9> */
.L_x_20785:
[----:B0-----:R-:W-:Y:S05]  /*4650*/  BSYNC B1 ;  /* 0x0000000000017941 */ /* 0x001fea0003800000 */
.L_x_20784:
        /* <DEDUP_REMOVED lines=18> */
.L_x_20796:
[----:B------:R-:W-:Y:S02]  /*4780*/  IMAD.MOV.U32 R10, RZ, RZ, R96 ;  /* 0x000000ffff0a7224 */ /* 0x000fe400078e0060 */
.L_x_20797:
[----:B------:R-:W-:Y:S05]  /*4790*/  BSYNC B2 ;  /* 0x0000000000027941 */ /* 0x000fea0003800000 */
.L_x_20795:
        /* <DEDUP_REMOVED lines=16> */
.L_x_20801:
[----:B------:R-:W-:Y:S05]  /*48a0*/  BSYNC B3 ;  /* 0x0000000000037941 */ /* 0x000fea0003800000 */
.L_x_20800:
        /* <DEDUP_REMOVED lines=44> */
.L_x_20799:
[----:B------:R-:W-:Y:S05]  /*4b70*/  BSYNC B2 ;  /* 0x0000000000027941 */ /* 0x000fea0003800000 */
.L_x_20798:
        /* <DEDUP_REMOVED lines=9> */
.L_x_20794:
[----:B------:R-:W-:Y:S05]  /*4c10*/  BSYNC B1 ;  /* 0x0000000000017941 */ /* 0x000fea0003800000 */
.L_x_20793:
        /* <DEDUP_REMOVED lines=18> */
.L_x_20805:
[----:B------:R-:W-:Y:S02]  /*4d40*/  IMAD.MOV.U32 R10, RZ, RZ, R96 ;  /* 0x000000ffff0a7224 */ /* 0x000fe400078e0060 */
.L_x_20806:
[----:B------:R-:W-:Y:S05]  /*4d50*/  BSYNC B2 ;  /* 0x0000000000027941 */ /* 0x000fea0003800000 */
.L_x_20804:
        /* <DEDUP_REMOVED lines=16> */
.L_x_20810:
[----:B------:R-:W-:Y:S05]  /*4e60*/  BSYNC B3 ;  /* 0x0000000000037941 */ /* 0x000fea0003800000 */
.L_x_20809:
        /* <DEDUP_REMOVED lines=44> */
.L_x_20808:
[----:B------:R-:W-:Y:S05]  /*5130*/  BSYNC B2 ;  /* 0x0000000000027941 */ /* 0x000fea0003800000 */
.L_x_20807:
        /* <DEDUP_REMOVED lines=9> */
.L_x_20803:
[----:B------:R-:W-:Y:S05]  /*51d0*/  BSYNC B1 ;  /* 0x0000000000017941 */ /* 0x000fea0003800000 */
.L_x_20802:
        /* <DEDUP_REMOVED lines=18> */
.L_x_20814:
[----:B------:R-:W-:Y:S02]  /*5300*/  IMAD.MOV.U32 R118, RZ, RZ, R96 ;  /* 0x000000ffff767224 */ /* 0x000fe400078e0060 */
.L_x_20815:
[----:B------:R-:W-:Y:S05]  /*5310*/  BSYNC B2 ;  /* 0x0000000000027941 */ /* 0x000fea0003800000 */
.L_x_20813:
        /* <DEDUP_REMOVED lines=16> */
.L_x_20819:
[----:B------:R-:W-:Y:S05]  /*5420*/  BSYNC B3 ;  /* 0x0000000000037941 */ /* 0x000fea0003800000 */
.L_x_20818:
        /* <DEDUP_REMOVED lines=44> */
.L_x_20817:
[----:B------:R-:W-:Y:S05]  /*56f0*/  BSYNC B2 ;  /* 0x0000000000027941 */ /* 0x000fea0003800000 */
.L_x_20816:
        /* <DEDUP_REMOVED lines=9> */
.L_x_20812:
[----:B------:R-:W-:Y:S05]  /*5790*/  BSYNC B1 ;  /* 0x0000000000017941 */ /* 0x000fea0003800000 */
.L_x_20811:
        /* <DEDUP_REMOVED lines=15> */
.L_x_20821:
[----:B------:R-:W-:Y:S05]  /*5890*/  BSYNC B1 ;  /* 0x0000000000017941 */ /* 0x000fea0003800000 */
.L_x_20820:
[----:B------:R-:W-:Y:S02]  /*58a0*/  IADD3 R111, R111, 0x100, RZ ;  /* 0x000001006f6f7810 */ /* 0x000fe40007ffe0ff */
[----:B------:R-:W-:Y:S02]  /*58b0*/  IADD3 R110, R110, 0x100, RZ ;  /* 0x000001006e6e7810 */ /* 0x000fe40007ffe0ff */
.L_x_20783:
[----:B------:R-:W-:Y:S05]  /*58c0*/  BSYNC B0 ;  /* 0x0000000000007941 */ /* 0x000fea0003800000 */
.L_x_20782:
        /* <DEDUP_REMOVED lines=10> */
[----:B------:R-:W3:Y:S01]  /*5970*/  @P3 LDG.E.128 R60, [R92.64] ;  /* 0x000000065c3c3981 */ /* 0x000ee2000c1e1d00 */
        /* <DEDUP_REMOVED lines=19> */
.L_x_20827:
[----:B------:R-:W-:Y:S02]  /*5ab0*/  MOV R114, R96 ;  /* 0x0000006000727202 */ /* 0x000fe40000000f00 */
.L_x_20828:
[----:B------:R-:W-:Y:S05]  /*5ac0*/  BSYNC B2 ;  /* 0x0000000000027941 */ /* 0x000fea0003800000 */
.L_x_20826:
        /* <DEDUP_REMOVED lines=16> */
.L_x_20832:
[----:B------:R-:W-:Y:S05]  /*5bd0*/  BSYNC B3 ;  /* 0x0000000000037941 */ /* 0x000fea0003800000 */
.L_x_20831:
        /* <DEDUP_REMOVED lines=44> */
.L_x_20830:
[----:B------:R-:W-:Y:S05]  /*5ea0*/  BSYNC B2 ;  /* 0x0000000000027941 */ /* 0x000fea0003800000 */
.L_x_20829:
        /* <DEDUP_REMOVED lines=9> */
.L_x_20825:
[----:B--2---:R-:W-:Y:S05]  /*5f40*/  BSYNC B1 ;  /* 0x0000000000017941 */ /* 0x004fea0003800000 */
.L_x_20824:
        /* <DEDUP_REMOVED lines=18> */
.L_x_20836:
[----:B------:R-:W-:Y:S02]  /*6070*/  MOV R10, R96 ;  /* 0x00000060000a7202 */ /* 0x000fe40000000f00 */
.L_x_20837:
[----:B------:R-:W-:Y:S05]  /*6080*/  BSYNC B2 ;  /* 0x0000000000027941 */ /* 0x000fea0003800000 */
.L_x_20835:
        /* <DEDUP_REMOVED lines=16> */
.L_x_20841:
[----:B------:R-:W-:Y:S05]  /*6190*/  BSYNC B3 ;  /* 0x0000000000037941 */ /* 0x000fea0003800000 */
.L_x_20840:
        /* <DEDUP_REMOVED lines=44> */
.L_x_20839:
[----:B------:R-:W-:Y:S05]  /*6460*/  BSYNC B2 ;  /* 0x0000000000027941 */ /* 0x000fea0003800000 */
.L_x_20838:
        /* <DEDUP_REMOVED lines=9> */
.L_x_20834:
[----:B------:R-:W-:Y:S05]  /*6500*/  BSYNC B1 ;  /* 0x0000000000017941 */ /* 0x000fea0003800000 */
.L_x_20833:
        /* <DEDUP_REMOVED lines=18> */
.L_x_20845:
[----:B------:R-:W-:Y:S02]  /*6630*/  MOV R10, R96 ;  /* 0x00000060000a7202 */ /* 0x000fe40000000f00 */
.L_x_20846:
[----:B------:R-:W-:Y:S05]  /*6640*/  BSYNC B2 ;  /* 0x0000000000027941 */ /* 0x000fea0003800000 */
.L_x_20844:
        /* <DEDUP_REMOVED lines=16> */
.L_x_20850:
[----:B------:R-:W-:Y:S05]  /*6750*/  BSYNC B3 ;  /* 0x0000000000037941 */ /* 0x000fea0003800000 */
.L_x_20849:
        /* <DEDUP_REMOVED lines=44> */
.L_x_20848:
[----:B------:R-:W-:Y:S05]  /*6a20*/  BSYNC B2 ;  /* 0x0000000000027941 */ /* 0x000fea0003800000 */
.L_x_20847:
        /* <DEDUP_REMOVED lines=9> */
.L_x_20843:
[----:B------:R-:W-:Y:S05]  /*6ac0*/  BSYNC B1 ;  /* 0x0000000000017941 */ /* 0x000fea0003800000 */
.L_x_20842:
        /* <DEDUP_REMOVED lines=18> */
.L_x_20854:
[----:B------:R-:W-:Y:S02]  /*6bf0*/  MOV R118, R96 ;  /* 0x0000006000767202 */ /* 0x000fe40000000f00 */
.L_x_20855:
[----:B------:R-:W-:Y:S05]  /*6c00*/  BSYNC B2 ;  /* 0x0000000000027941 */ /* 0x000fea0003800000 */
.L_x_20853:
        /* <DEDUP_REMOVED lines=16> */
.L_x_20859:
[----:B------:R-:W-:Y:S05]  /*6d10*/  BSYNC B3 ;  /* 0x0000000000037941 */ /* 0x000fea0003800000 */
.L_x_20858:
        /* <DEDUP_REMOVED lines=44> */
.L_x_20857:
[----:B------:R-:W-:Y:S05]  /*6fe0*/  BSYNC B2 ;  /* 0x0000000000027941 */ /* 0x000fea0003800000 */
.L_x_20856:
        /* <DEDUP_REMOVED lines=9> */
.L_x_20852:
[----:B------:R-:W-:Y:S05]  /*7080*/  BSYNC B1 ;  /* 0x0000000000017941 */ /* 0x000fea0003800000 */
.L_x_20851:
        /* <DEDUP_REMOVED lines=15> */
.L_x_20861:
[----:B------:R-:W-:Y:S05]  /*7180*/  BSYNC B1 ;  /* 0x0000000000017941 */ /* 0x000fea0003800000 */
.L_x_20860:
[----:B------:R-:W-:Y:S02]  /*7190*/  IADD3 R111, R111, 0x100, RZ ;  /* 0x000001006f6f7810 */ /* 0x000fe40007ffe0ff */
[----:B------:R-:W-:Y:S02]  /*71a0*/  IADD3 R110, R110, 0x100, RZ ;  /* 0x000001006e6e7810 */ /* 0x000fe40007ffe0ff */
.L_x_20823:
[----:B------:R-:W-:Y:S05]  /*71b0*/  BSYNC B0 ;  /* 0x0000000000007941 */ /* 0x000fea0003800000 */
.L_x_20822:
        /* <DEDUP_REMOVED lines=30> */
.L_x_20867:
[----:B------:R-:W-:Y:S02]  /*73a0*/  IMAD.MOV.U32 R114, RZ, RZ, R96 ;  /* 0x000000ffff727224 */ /* 0x000fe400078e0060 */
.L_x_20868:
[----:B------:R-:W-:Y:S05]  /*73b0*/  BSYNC B2 ;  /* 0x0000000000027941 */ /* 0x000fea0003800000 */
.L_x_20866:
        /* <DEDUP_REMOVED lines=16> */
.L_x_20872:
[----:B------:R-:W-:Y:S05]  /*74c0*/  BSYNC B3 ;  /* 0x0000000000037941 */ /* 0x000fea0003800000 */
.L_x_20871:
        /* <DEDUP_REMOVED lines=44> */
.L_x_20870:
[----:B------:R-:W-:Y:S05]  /*7790*/  BSYNC B2 ;  /* 0x0000000000027941 */ /* 0x000fea0003800000 */
.L_x_20869:
        /* <DEDUP_REMOVED lines=9> */
.L_x_20865:
[----:B--2---:R-:W-:Y:S05]  /*7830*/  BSYNC B1 ;  /* 0x0000000000017941 */ /* 0x004fea0003800000 */
.L_x_20864:
        /* <DEDUP_REMOVED lines=18> */
.L_x_20876:
[----:B------:R-:W-:Y:S02]  /*7960*/  IMAD.MOV.U32 R10, RZ, RZ, R96 ;  /* 0x000000ffff0a7224 */ /* 0x000fe400078e0060 */
.L_x_20877:
[----:B------:R-:W-:Y:S05]  /*7970*/  BSYNC B2 ;  /* 0x0000000000027941 */ /* 0x000fea0003800000 */
.L_x_20875:
        /* <DEDUP_REMOVED lines=16> */
.L_x_20881:
[----:B------:R-:W-:Y:S05]  /*7a80*/  BSYNC B3 ;  /* 0x0000000000037941 */ /* 0x000fea0003800000 */
.L_x_20880:
        /* <DEDUP_REMOVED lines=44> */
.L_x_20879:
[----:B------:R-:W-:Y:S05]  /*7d50*/  BSYNC B2 ;  /* 0x0000000000027941 */ /* 0x000fea0003800000 */
.L_x_20878:
        /* <DEDUP_REMOVED lines=9> */
.L_x_20874:
[----:B------:R-:W-:Y:S05]  /*7df0*/  BSYNC B1 ;  /* 0x0000000000017941 */ /* 0x000fea0003800000 */
.L_x_20873:
        /* <DEDUP_REMOVED lines=18> */
.L_x_20885:
[----:B------:R-:W-:Y:S02]  /*7f20*/  IMAD.MOV.U32 R10, RZ, RZ, R96 ;  /* 0x000000ffff0a7224 */ /* 0x000fe400078e0060 */
.L_x_20886:
[----:B------:R-:W-:Y:S05]  /*7f30*/  BSYNC B2 ;  /* 0x0000000000027941 */ /* 0x000fea0003800000 */
.L_x_20884:
        /* <DEDUP_REMOVED lines=16> */
.L_x_20890:
[----:B------:R-:W-:Y:S05]  /*8040*/  BSYNC B3 ;  /* 0x0000000000037941 */ /* 0x000fea0003800000 */
.L_x_20889:
        /* <DEDUP_REMOVED lines=44> */
.L_x_20888:
[----:B------:R-:W-:Y:S05]  /*8310*/  BSYNC B2 ;  /* 0x0000000000027941 */ /* 0x000fea0003800000 */
.L_x_20887:
        /* <DEDUP_REMOVED lines=9> */
.L_x_20883:
[----:B------:R-:W-:Y:S05]  /*83b0*/  BSYNC B1 ;  /* 0x0000000000017941 */ /* 0x000fea0003800000 */
.L_x_20882:
        /* <DEDUP_REMOVED lines=18> */
.L_x_20894:
[----:B------:R-:W-:Y:S02]  /*84e0*/  IMAD.MOV.U32 R118, RZ, RZ, R96 ;  /* 0x000000ffff767224 */ /* 0x000fe400078e0060 */
.L_x_20895:
[----:B------:R-:W-:Y:S05]  /*84f0*/  BSYNC B2 ;  /* 0x0000000000027941 */ /* 0x000fea0003800000 */
.L_x_20893:
        /* <DEDUP_REMOVED lines=16> */
.L_x_20899:
[----:B------:R-:W-:Y:S05]  /*8600*/  BSYNC B3 ;  /* 0x0000000000037941 */ /* 0x000fea0003800000 */
.L_x_20898:
        /* <DEDUP_REMOVED lines=44> */
.L_x_20897:
[----:B------:R-:W-:Y:S05]  /*88d0*/  BSYNC B2 ;  /* 0x0000000000027941 */ /* 0x000fea0003800000 */
.L_x_20896:
        /* <DEDUP_REMOVED lines=9> */
.L_x_20892:
[----:B------:R-:W-:Y:S05]  /*8970*/  BSYNC B1 ;  /* 0x0000000000017941 */ /* 0x000fea0003800000 */
.L_x_20891:
        /* <DEDUP_REMOVED lines=15> */
.L_x_20901:
[----:B------:R-:W-:Y:S05]  /*8a70*/  BSYNC B1 ;  /* 0x0000000000017941 */ /* 0x000fea0003800000 */
.L_x_20900:
[----:B------:R-:W-:Y:S02]  /*8a80*/  IADD3 R111, R111, 0x100, RZ ;  /* 0x000001006f6f7810 */ /* 0x000fe40007ffe0ff */
[----:B------:R-:W-:Y:S02]  /*8a90*/  IADD3 R110, R110, 0x100, RZ ;  /* 0x000001006e6e7810 */ /* 0x000fe40007ffe0ff */
.L_x_20863:
[----:B------:R-:W-:Y:S05]  /*8aa0*/  BSYNC B0 ;  /* 0x0000000000007941 */ /* 0x000fea0003800000 */
.L_x_20862:
[----:B------:R-:W-:Y:S01]  /*8ab0*/  BSSY B0, `(.L_x_20902) ;  /* 0x0000189000007945 */ /* 0x000fe20003800000 */
[----:B------:R-:W-:Y:S05]  /*8ac0*/  @!P0 BRA `(.L_x_20903) ;  /* 0x0000187000008947 */ /* 0x000fea0003800000 */
[----:B------:R-:W-:-:S04]  /*8ad0*/  ISETP.NE.U32.AND P3, PT, RZ, c[0x0][0x180], PT ;  /* 0x00006000ff007a0c */ /* 0x000fc80003f65070 */
[----:B------:R-:W-:Y:S02]  /*8ae0*/  ISETP.NE.AND.EX P3, PT, RZ, c[0x0][0x184], PT, P3 ;  /* 0x00006100ff007a0c */ /* 0x000fe40003f65330 */
[----:B0-----:R-:W-:-:S11]  /*8af0*/  @P2 MOV R93, 0x10 ;  /* 0x00000010005d2802 */ /* 0x001fd60000000f00 */
[----:B------:R-:W-:-:S04]  /*8b00*/  @P3 IMAD.MOV.U32 R90, RZ, RZ, 0x10 ;  /* 0x00000010ff5a3424 */ /* 0x000fc800078e00ff */
        /* <DEDUP_REMOVED lines=23> */
.L_x_20907:
[----:B------:R-:W-:Y:S02]  /*8c80*/  IMAD.MOV.U32 R108, RZ, RZ, R96 ;  /* 0x000000ffff6c7224 */ /* 0x000fe400078e0060 */
.L_x_20908:
[----:B------:R-:W-:Y:S05]  /*8c90*/  BSYNC B2 ;  /* 0x0000000000027941 */ /* 0x000fea0003800000 */
.L_x_20906:
        /* <DEDUP_REMOVED lines=16> */
.L_x_20912:
[----:B------:R-:W-:Y:S05]  /*8da0*/  BSYNC B3 ;  /* 0x0000000000037941 */ /* 0x000fea0003800000 */
.L_x_20911:
        /* <DEDUP_REMOVED lines=44> */
.L_x_20910:
[----:B------:R-:W-:Y:S05]  /*9070*/  BSYNC B2 ;  /* 0x0000000000027941 */ /* 0x000fea0003800000 */
.L_x_20909:
        /* <DEDUP_REMOVED lines=9> */
.L_x_20905:
[----:B0-----:R-:W-:Y:S05]  /*9110*/  BSYNC B1 ;  /* 0x0000000000017941 */ /* 0x001fea0003800000 */
.L_x_20904:
        /* <DEDUP_REMOVED lines=18> */
.L_x_20916:
[----:B------:R-:W-:Y:S02]  /*9240*/  IMAD.MOV.U32 R10, RZ, RZ, R96 ;  /* 0x000000ffff0a7224 */ /* 0x000fe400078e0060 */
.L_x_20917:
[----:B------:R-:W-:Y:S05]  /*9250*/  BSYNC B2 ;  /* 0x0000000000027941 */ /* 0x000fea0003800000 */
.L_x_20915:
        /* <DEDUP_REMOVED lines=16> */
.L_x_20921:
[----:B------:R-:W-:Y:S05]  /*9360*/  BSYNC B3 ;  /* 0x0000000000037941 */ /* 0x000fea0003800000 */
.L_x_20920:
        /* <DEDUP_REMOVED lines=44> */
.L_x_20919:
[----:B------:R-:W-:Y:S05]  /*9630*/  BSYNC B2 ;  /* 0x0000000000027941 */ /* 0x000fea0003800000 */
.L_x_20918:
        /* <DEDUP_REMOVED lines=9> */
.L_x_20914:
[----:B------:R-:W-:Y:S05]  /*96d0*/  BSYNC B1 ;  /* 0x0000000000017941 */ /* 0x000fea0003800000 */
.L_x_20913:
        /* <DEDUP_REMOVED lines=18> */
.L_x_20925:
[----:B------:R-:W-:Y:S02]  /*9800*/  IMAD.MOV.U32 R10, RZ, RZ, R96 ;  /* 0x000000ffff0a7224 */ /* 0x000fe400078e0060 */
.L_x_20926:
[----:B------:R-:W-:Y:S05]  /*9810*/  BSYNC B2 ;  /* 0x0000000000027941 */ /* 0x000fea0003800000 */
.L_x_20924:
        /* <DEDUP_REMOVED lines=16> */
.L_x_20930:
[----:B------:R-:W-:Y:S05]  /*9920*/  BSYNC B3 ;  /* 0x0000000000037941 */ /* 0x000fea0003800000 */
.L_x_20929:
        /* <DEDUP_REMOVED lines=44> */
.L_x_20928:
[----:B------:R-:W-:Y:S05]  /*9bf0*/  BSYNC B2 ;  /* 0x0000000000027941 */ /* 0x000fea0003800000 */
.L_x_20927:
        /* <DEDUP_REMOVED lines=9> */
.L_x_20923:
[----:B------:R-:W-:Y:S05]  /*9c90*/  BSYNC B1 ;  /* 0x0000000000017941 */ /* 0x000fea0003800000 */
.L_x_20922:
        /* <DEDUP_REMOVED lines=18> */
.L_x_20934:
[----:B------:R-:W-:Y:S02]  /*9dc0*/  IMAD.MOV.U32 R108, RZ, RZ, R96 ;  /* 0x000000ffff6c7224 */ /* 0x000fe400078e0060 */
.L_x_20935:
[----:B------:R-:W-:Y:S05]  /*9dd0*/  BSYNC B2 ;  /* 0x0000000000027941 */ /* 0x000fea0003800000 */
.L_x_20933:
        /* <DEDUP_REMOVED lines=16> */
.L_x_20939:
[----:B------:R-:W-:Y:S05]  /*9ee0*/  BSYNC B3 ;  /* 0x0000000000037941 */ /* 0x000fea0003800000 */
.L_x_20938:
        /* <DEDUP_REMOVED lines=44> */
.L_x_20937:
[----:B------:R-:W-:Y:S05]  /*a1b0*/  BSYNC B2 ;  /* 0x0000000000027941 */ /* 0x000fea0003800000 */
.L_x_20936:
        /* <DEDUP_REMOVED lines=9> */
.L_x_20932:
[----:B------:R-:W-:Y:S05]  /*a250*/  BSYNC B1 ;  /* 0x0000000000017941 */ /* 0x000fea0003800000 */
.L_x_20931:
[----:B------:R-:W-:-:S04]  /*a260*/  IMAD.MOV.U32 R92, RZ, RZ, 0x10 ;  /* 0x00000010ff5c7424 */ /* 0x000fc800078e00ff */
[----:B------:R-:W-:-:S05]  /*a270*/  IMAD.WIDE.U32 R92, R111, R92, c[0x0][0x188] ;  /* 0x000062006f5c7625 */ /* 0x000fca00078e005c */
[----:B------:R0:W-:Y:S01]  /*a280*/  STG.E.128 [R92.64], R88 ;  /* 0x000000585c007986 */ /* 0x0001e2000c101d06 */
        /* <DEDUP_REMOVED lines=11> */
.L_x_20903:
[----:B------:R-:W-:Y:S05]  /*a340*/  BSYNC B0 ;  /* 0x0000000000007941 */ /* 0x000fea0003800000 */
.L_x_20902:
[----:B0-----:R-:W-:Y:S01]  /*a350*/  FADD.FTZ R92, RZ, R64 ;  /* 0x00000040ff5c7221 */ /* 0x001fe20000010000 */
        /* <DEDUP_REMOVED lines=35> */
.L_x_20956:
        /* <DEDUP_REMOVED lines=69> */
.L_x_20957:
        /* <DEDUP_REMOVED lines=11> */
[----:B------:R-:W-:Y:S02]  /*aa90*/  @!P2 IMAD.IADD R108, R110, 0x1, R111 ;  /* 0x000000016e6ca824 */ /* 0x000fe400078e026f */
[----:B------:R-:W-:Y:S01]  /*aaa0*/  IMAD.MOV.U32 R117, RZ, RZ, RZ ;  /* 0x000000ffff757224 */ /* 0x000fe200078e00ff */
[----:B------:R-:W-:Y:S01]  /*aab0*/  @!P2 MOV R117, R99 ;  /* 0x000000630075a202 */ /* 0x000fe20000000f00 */
[----:B------:R-:W-:Y:S03]  /*aac0*/  BSSY B0, `(.L_x_20942) ;  /* 0x00000bf000007945 */ /* 0x000fe60003800000 */
[----:B------:R-:W-:Y:S01]  /*aad0*/  I2F R121, R117 ;  /* 0x0000007500797306 */ /* 0x000fe20000201400 */
[----:B------:R-:W0:Y:S04]  /*aae0*/  SHFL.DOWN PT, R116, R117, 0x4, 0x1f ;  /* 0x08801f0075747f89 */ /* 0x000e2800000e0000 */
[----:B------:R-:W1:Y:S01]  /*aaf0*/  @!P2 LDS.64 R92, [R108.X8] ;  /* 0x000000006c5ca984 */ /* 0x000e620000008a00 */
[----:B------:R-:W-:Y:S01]  /*ab00*/  LOP3.LUT P2, RZ, R109, 0x1f, R0, 0xf8, !PT ;  /* 0x0000001f6dff7812 */ /* 0x000fe2000784f800 */
[----:B0-----:R-:W-:Y:S01]  /*ab10*/  IMAD.IADD R119, R116, 0x1, R117 ;  /* 0x0000000174777824 */ /* 0x001fe200078e0275 */
[----:B------:R-:W-:Y:S11]  /*ab20*/  I2F R115, R116 ;  /* 0x0000007400737306 */ /* 0x000ff60000201400 */
[C---:B------:R-:W-:Y:S01]  /*ab30*/  @!P2 LEA R112, P3, R6.reuse, c[0x0][0x1a0], 0x2 ;  /* 0x000068000670aa11 */ /* 0x040fe200078610ff */
[----:B------:R-:W-:Y:S03]  /*ab40*/  SHFL.DOWN PT, R108, R119, 0x2, 0x1f ;  /* 0x08401f00776c7f89 */ /* 0x000fe600000e0000 */
[----:B------:R-:W-:-:S02]  /*ab50*/  @!P2 LEA.HI.X R113, R6, c[0x0][0x1a4], R95, 0x2, P3 ;  /* 0x000069000671aa11 */ /* 0x000fc400018f145f */
[----:B------:R-:W-:-:S04]  /*ab60*/  @!P2 LEA R110, P3, R6, c[0x0][0x1a8], 0x2 ;  /* 0x00006a00066eaa11 */ /* 0x000fc800078610ff */
[----:B------:R-:W-:Y:S02]  /*ab70*/  @!P2 LEA.HI.X R111, R6, c[0x0][0x1ac], R95, 0x2, P3 ;  /* 0x00006b00066faa11 */ /* 0x000fe400018f145f */
[----:B------:R-:W0:Y:S01]  /*ab80*/  I2F R95, R119 ;  /* 0x00000077005f7306 */ /* 0x000e220000201400 */
[----:B------:R-:W-:Y:S01]  /*ab90*/  ISETP.NE.AND P3, PT, RZ, UR8, PT ;  /* 0x00000008ff007c0c */ /* 0x000fe2000bf65270 */
[----:B-1----:R-:W1:Y:S06]  /*aba0*/  SHFL.DOWN PT, R118, R92, 0x4, 0x1f ;  /* 0x08801f005c767f89 */ /* 0x002e6c00000e0000 */
[----:B0-----:R-:W0:Y:S01]  /*abb0*/  MUFU.RCP R109, R95 ;  /* 0x0000005f006d7308 */ /* 0x001e220000001000 */
        /* <DEDUP_REMOVED lines=24> */
[C---:B0-----:R-:W-:Y:S01]  /*ad40*/  FMUL.FTZ R116, R109.reuse, R120 ;  /* 0x000000786d747220 */ /* 0x041fe20000410000 */
[----:B------:R-:W-:Y:S01]  /*ad50*/  IADD3 R120, R92, R93, RZ ;  /* 0x0000005d5c787210 */ /* 0x000fe20007ffe0ff */
[----:B------:R-:W-:Y:S01]  /*ad60*/  FFMA.FTZ R95, R109, R95, R118 ;  /* 0x0000005f6d5f7223 */ /* 0x000fe20000010076 */
[----:B------:R-:W-:Y:S02]  /*ad70*/  I2F R93, R93 ;  /* 0x0000005d005d7306 */ /* 0x000fe40000201400 */
[----:B------:R-:W0:Y:S04]  /*ad80*/  SHFL.DOWN PT, R117, R116, 0x1, 0x1f ;  /* 0x08201f0074757f89 */ /* 0x000e2800000e0000 */
[----:B------:R-:W1:Y:S02]  /*ad90*/  SHFL.DOWN PT, R92, R95, 0x1, 0x1f ;  /* 0x08201f005f5c7f89 */ /* 0x000e6400000e0000 */
[----:B------:R-:W2:Y:S08]  /*ada0*/  I2F R120, R120 ;  /* 0x0000007800787306 */ /* 0x000eb00000201400 */
[----:B--2---:R-:W2:Y:S01]  /*adb0*/  MUFU.RCP R108, R120 ;  /* 0x00000078006c7308 */ /* 0x004ea20000001000 */
[----:B0-----:R-:W-:-:S02]  /*adc0*/  FADD.FTZ R109, R116, -R117 ;  /* 0x80000075746d7221 */ /* 0x001fc40000010000 */
[----:B------:R-:W-:Y:S02]  /*add0*/  FMUL.FTZ R117, R117, R93 ;  /* 0x0000005d75757220 */ /* 0x000fe40000410000 */
[----:B------:R-:W-:Y:S02]  /*ade0*/  FMUL.FTZ R114, R109, R109 ;  /* 0x0000006d6d727220 */ /* 0x000fe40000410000 */
[C---:B------:R-:W-:Y:S02]  /*adf0*/  FFMA.FTZ R117, R115.reuse, R116, R117 ;  /* 0x0000007473757223 */ /* 0x040fe40000010075 */
[----:B------:R-:W-:Y:S02]  /*ae00*/  FMUL.FTZ R114, R115, R114 ;  /* 0x0000007273727220 */ /* 0x000fe40000410000 */
[----:B-1----:R-:W-:Y:S02]  /*ae10*/  FADD.FTZ R109, R95, R92 ;  /* 0x0000005c5f6d7221 */ /* 0x002fe40000010000 */
[----:B------:R-:W-:-:S02]  /*ae20*/  FMUL.FTZ R114, R114, R93 ;  /* 0x0000005d72727220 */ /* 0x000fc40000410000 */
[C---:B--2---:R-:W-:Y:S02]  /*ae30*/  FMUL.FTZ R117, R108.reuse, R117 ;  /* 0x000000756c757220 */ /* 0x044fe40000410000 */
[----:B------:R-:W-:Y:S02]  /*ae40*/  FFMA.FTZ R114, R108, R114, R109 ;  /* 0x000000726c727223 */ /* 0x000fe4000001006d */
[----:B------:R-:W-:Y:S02]  /*ae50*/  IMAD.MOV.U32 R95, RZ, RZ, c[0x0][0x1e0] ;  /* 0x00007800ff5f7624 */ /* 0x000fe400078e00ff */
        /* <DEDUP_REMOVED lines=36> */
.L_x_20945:
[----:B------:R-:W-:Y:S05]  /*b0a0*/  BSYNC B1 ;  /* 0x0000000000017941 */ /* 0x000fea0003800000 */
.L_x_20944:
[----:B------:R-:W-:Y:S01]  /*b0b0*/  ISETP.NE.AND P2, PT, R107, RZ, PT ;  /* 0x000000ff6b00720c */ /* 0x000fe20003f45270 */
        /* <DEDUP_REMOVED lines=18> */
.L_x_20947:
[----:B------:R-:W-:Y:S05]  /*b1e0*/  BSYNC B1 ;  /* 0x0000000000017941 */ /* 0x000fea0003800000 */
.L_x_20946:
        /* <DEDUP_REMOVED lines=19> */
.L_x_20949:
[----:B------:R-:W-:Y:S05]  /*b320*/  BSYNC B1 ;  /* 0x0000000000017941 */ /* 0x000fea0003800000 */
.L_x_20948:
        /* <DEDUP_REMOVED lines=19> */
.L_x_20951:
[----:B------:R-:W-:Y:S05]  /*b460*/  BSYNC B1 ;  /* 0x0000000000017941 */ /* 0x000fea0003800000 */
.L_x_20950:
        /* <DEDUP_REMOVED lines=19> */
.L_x_20953:
[----:B------:R-:W-:Y:S05]  /*b5a0*/  BSYNC B1 ;  /* 0x0000000000017941 */ /* 0x000fea0003800000 */
.L_x_20952:
[----:B------:R-:W-:Y:S05]  /*b5b0*/  @!P0 BRA `(.L_x_20943) ;  /* 0x000000f000008947 */ /* 0x000fea0003800000 */
[--C-:B0-----:R-:W-:Y:S02]  /*b5c0*/  FADD.FTZ R92, R88, -R108.reuse ;  /* 0x8000006c585c7221 */ /* 0x101fe40000010000 */
        /* <DEDUP_REMOVED lines=14> */
.L_x_20943:
[----:B0-----:R-:W-:Y:S05]  /*b6b0*/  BSYNC B0 ;  /* 0x0000000000007941 */ /* 0x001fea0003800000 */
.L_x_20942:
[----:B------:R-:W-:Y:S02]  /*b6c0*/  LOP3.LUT P2, RZ, R97, 0xff, RZ, 0xc0, !PT ;  /* 0x000000ff61ff7812 */ /* 0x000fe4000784c0ff */
[----:B------:R-:W-:Y:S02]  /*b6d0*/  IADD3 R6, R6, c[0x0][0x160], RZ ;  /* 0x0000580006067a10 */ /* 0x000fe40007ffe0ff */
[----:B------:R-:W-:Y:S02]  /*b6e0*/  SEL R97, RZ, 0x1, P2 ;  /* 0x00000001ff617807 */ /* 0x000fe40001000000 */
[----:B------:R-:W-:-:S13]  /*b6f0*/  ISETP.GE.AND P2, PT, R6, c[0x0][0x164], PT ;  /* 0x0000590006007a0c */ /* 0x000fda0003f46270 */
[----:B------:R-:W-:Y:S01]  /*b700*/  @P2 CALL.REL.NOINC `(.L_x_20954) ;  /* 0x0000001000002944 */ /* 0x000fe20003c00000 */
[----:B------:R-:W-:Y:S05]  /*b710*/  BRA `(.L_x_20955) ;  /* 0xffff55d000007947 */ /* 0x000fea000383ffff */
.L_x_20954:
[----:B------:R-:W-:Y:S05]  /*b720*/  EXIT ;  /* 0x000000000000794d */ /* 0x000fea0003800000 */
.L_x_20940:
[----:B------:R-:W-:Y:S01]  /*b730*/  HFMA2.MMA R112, -RZ, RZ, 0, 1.847743988037109375e-06 ;  /* 0x0000001fff707435 */ /* 0x000fe200000001ff */
[----:B------:R-:W-:Y:S01]  /*b740*/  IMAD.MOV.U32 R114, RZ, RZ, 0x1 ;  /* 0x00000001ff727424 */ /* 0x000fe200078e00ff */
[----:B------:R-:W-:Y:S01]  /*b750*/  MOV R108, 0xb780 ;  /* 0x0000b780006c7802 */ /* 0x000fe20000000f00 */
[----:B------:R-:W-:-:S03]  /*b760*/  IMAD.MOV.U32 R113, RZ, RZ, -0x1 ;  /* 0xffffffffff717424 */ /* 0x000fc600078e00ff */
[----:B-1---5:R-:W-:Y:S05]  /*b770*/  CALL.REL.NOINC `($__internal_154_$__cuda_sm70_shflsync_bfly_p) ;  /* 0x000006b000007944 */ /* 0x022fea0003c00000 */
[----:B-1----:R-:W-:Y:S01]  /*b780*/  IMAD.MOV.U32 R92, RZ, RZ, R114 ;  /* 0x000000ffff5c7224 */ /* 0x002fe200078e0072 */
[----:B0-----:R-:W-:Y:S05]  /*b790*/  BRA `(.L_x_20956) ;  /* 0xffffedf000007947 */ /* 0x001fea000383ffff */
.L_x_20941:
[----:B------:R-:W-:Y:S01]  /*b7a0*/  MOV R114, 0x2 ;  /* 0x0000000200727802 */ /* 0x000fe20000000f00 */
[----:B------:R-:W-:Y:S01]  /*b7b0*/  IMAD.MOV.U32 R112, RZ, RZ, 0x1f ;  /* 0x0000001fff707424 */ /* 0x000fe200078e00ff */
[----:B------:R-:W-:Y:S01]  /*b7c0*/  MOV R108, 0xb7f0 ;  /* 0x0000b7f0006c7802 */ /* 0x000fe20000000f00 */
[----:B------:R-:W-:Y:S02]  /*b7d0*/  IMAD.MOV.U32 R113, RZ, RZ, -0x1 ;  /* 0xffffffffff717424 */ /* 0x000fe400078e00ff */
[----:B-1---5:R-:W-:Y:S05]  /*b7e0*/  CALL.REL.NOINC `($__internal_154_$__cuda_sm70_shflsync_bfly_p) ;  /* 0x0000064000007944 */ /* 0x022fea0003c00000 */
[----:B01----:R-:W-:Y:S01]  /*b7f0*/  FADD.FTZ R93, R93, R114 ;  /* 0x000000725d5d7221 */ /* 0x003fe20000010000 */
[----:B------:R-:W-:Y:S01]  /*b800*/  HFMA2.MMA R114, -RZ, RZ, 0, 2.384185791015625e-07 ;  /* 0x00000004ff727435 */ /* 0x000fe200000001ff */
[----:B------:R-:W-:Y:S01]  /*b810*/  IMAD.MOV.U32 R112, RZ, RZ, 0x1f ;  /* 0x0000001fff707424 */ /* 0x000fe200078e00ff */
[----:B------:R-:W-:Y:S01]  /*b820*/  MOV R108, 0xb850 ;  /* 0x0000b850006c7802 */ /* 0x000fe20000000f00 */
[----:B------:R-:W-:-:S03]  /*b830*/  IMAD.MOV.U32 R113, RZ, RZ, -0x1 ;  /* 0xffffffffff717424 */ /* 0x000fc600078e00ff */
[----:B------:R-:W-:Y:S05]  /*b840*/  CALL.REL.NOINC `($__internal_154_$__cuda_sm70_shflsync_bfly_p) ;  /* 0x000005e000007944 */ /* 0x000fea0003c00000 */
[----:B01----:R-:W-:Y:S01]  /*b850*/  FADD.FTZ R93, R93, R114 ;  /* 0x000000725d5d7221 */ /* 0x003fe20000010000 */
[----:B------:R-:W-:Y:S01]  /*b860*/  MOV R114, 0x8 ;  /* 0x0000000800727802 */ /* 0x000fe20000000f00 */
[----:B------:R-:W-:Y:S01]  /*b870*/  IMAD.MOV.U32 R112, RZ, RZ, 0x1f ;  /* 0x0000001fff707424 */ /* 0x000fe200078e00ff */
[----:B------:R-:W-:Y:S01]  /*b880*/  MOV R108, 0xb8b0 ;  /* 0x0000b8b0006c7802 */ /* 0x000fe20000000f00 */
[----:B------:R-:W-:-:S02]  /*b890*/  IMAD.MOV.U32 R113, RZ, RZ, -0x1 ;  /* 0xffffffffff717424 */ /* 0x000fc400078e00ff */
[----:B------:R-:W-:Y:S05]  /*b8a0*/  CALL.REL.NOINC `($__internal_154_$__cuda_sm70_shflsync_bfly_p) ;  /* 0x0000058000007944 */ /* 0x000fea0003c00000 */
[----:B01----:R-:W-:Y:S01]  /*b8b0*/  FADD.FTZ R93, R93, R114 ;  /* 0x000000725d5d7221 */ /* 0x003fe20000010000 */
[----:B------:R-:W-:Y:S01]  /*b8c0*/  HFMA2.MMA R114, -RZ, RZ, 0, 9.5367431640625e-07 ;  /* 0x00000010ff727435 */ /* 0x000fe200000001ff */
[----:B------:R-:W-:Y:S01]  /*b8d0*/  IMAD.MOV.U32 R112, RZ, RZ, 0x1f ;  /* 0x0000001fff707424 */ /* 0x000fe200078e00ff */
[----:B------:R-:W-:Y:S01]  /*b8e0*/  MOV R108, 0xb910 ;  /* 0x0000b910006c7802 */ /* 0x000fe20000000f00 */
[----:B------:R-:W-:-:S03]  /*b8f0*/  IMAD.MOV.U32 R113, RZ, RZ, -0x1 ;  /* 0xffffffffff717424 */ /* 0x000fc600078e00ff */
[----:B------:R-:W-:Y:S05]  /*b900*/  CALL.REL.NOINC `($__internal_154_$__cuda_sm70_shflsync_bfly_p) ;  /* 0x0000052000007944 */ /* 0x000fea0003c00000 */
        /* <DEDUP_REMOVED lines=55> */
[----:B------:R-:W-:Y:S05]  /*bc80*/  CALL.REL.NOINC `($__internal_154_$__cuda_sm70_shflsync_bfly_p) ;  /* 0x000001a000007944 */ /* 0x000fea0003c00000 */
[----:B01----:R-:W-:Y:S01]  /*bc90*/  FADD.FTZ R93, R93, R114 ;  /* 0x000000725d5d7221 */ /* 0x003fe20000010000 */
[----:B------:R-:W-:Y:S01]  /*bca0*/  HFMA2.MMA R114, -RZ, RZ, 0, 1.1920928955078125e-07 ;  /* 0x00000002ff727435 */ /* 0x000fe200000001ff */
        /* <DEDUP_REMOVED lines=8> */
[----:B------:R-:W-:Y:S02]  /*bd30*/  IMAD.MOV.U32 R113, RZ, RZ, -0x1 ;  /* 0xffffffffff717424 */ /* 0x000fe400078e00ff */
[----:B------:R-:W-:Y:S05]  /*bd40*/  CALL.REL.NOINC `($__internal_154_$__cuda_sm70_shflsync_bfly_p) ;  /* 0x000000e000007944 */ /* 0x000fea0003c00000 */
[----:B01----:R-:W-:Y:S01]  /*bd50*/  FADD.FTZ R93, R93, R114 ;  /* 0x000000725d5d7221 */ /* 0x003fe20000010000 */
[----:B------:R-:W-:Y:S01]  /*bd60*/  HFMA2.MMA R114, -RZ, RZ, 0, 4.76837158203125e-07 ;  /* 0x00000008ff727435 */ /* 0x000fe200000001ff */
[----:B------:R-:W-:Y:S01]  /*bd70*/  IMAD.MOV.U32 R112, RZ, RZ, 0x1f ;  /* 0x0000001fff707424 */ /* 0x000fe200078e00ff */
[----:B------:R-:W-:Y:S01]  /*bd80*/  MOV R108, 0xbdb0 ;  /* 0x0000bdb0006c7802 */ /* 0x000fe20000000f00 */
[----:B------:R-:W-:-:S03]  /*bd90*/  IMAD.MOV.U32 R113, RZ, RZ, -0x1 ;  /* 0xffffffffff717424 */ /* 0x000fc600078e00ff */
[----:B------:R-:W-:Y:S05]  /*bda0*/  CALL.REL.NOINC `($__internal_154_$__cuda_sm70_shflsync_bfly_p) ;  /* 0x0000008000007944 */ /* 0x000fea0003c00000 */
[----:B-1----:R-:W-:Y:S01]  /*bdb0*/  FADD.FTZ R111, R93, R114 ;  /* 0x000000725d6f7221 */ /* 0x002fe20000010000 */
[----:B------:R-:W-:Y:S01]  /*bdc0*/  MOV R114, 0x10 ;  /* 0x0000001000727802 */ /* 0x000fe20000000f00 */
[----:B0-----:R-:W-:Y:S01]  /*bdd0*/  IMAD.MOV.U32 R112, RZ, RZ, 0x1f ;  /* 0x0000001fff707424 */ /* 0x001fe200078e00ff */
[----:B------:R-:W-:Y:S01]  /*bde0*/  MOV R108, 0xbe20 ;  /* 0x0000be20006c7802 */ /* 0x000fe20000000f00 */
[----:B------:R-:W-:Y:S01]  /*bdf0*/  IMAD.MOV.U32 R113, RZ, RZ, -0x1 ;  /* 0xffffffffff717424 */ /* 0x000fe200078e00ff */
[----:B------:R-:W-:-:S02]  /*be00*/  MOV R93, R111 ;  /* 0x0000006f005d7202 */ /* 0x000fc40000000f00 */
[----:B------:R-:W-:Y:S05]  /*be10*/  CALL.REL.NOINC `($__internal_154_$__cuda_sm70_shflsync_bfly_p) ;  /* 0x0000001000007944 */ /* 0x000fea0003c00000 */
[----:B01----:R-:W-:Y:S05]  /*be20*/  BRA `(.L_x_20957) ;  /* 0xffffebb000007947 */ /* 0x003fea000383ffff */
        .weak           $__internal_154_$__cuda_sm70_shflsync_bfly_p
        .type           $__internal_154_$__cuda_sm70_shflsync_bfly_p,@function
        .size           $__internal_154_$__cuda_sm70_shflsync_bfly_p,(.L_x_22242 - $__internal_154_$__cuda_sm70_shflsync_bfly_p)
$__internal_154_$__cuda_sm70_shflsync_bfly_p:
[----:B------:R-:W-:Y:S01]  /*be30*/  IMAD.MOV.U32 R109, RZ, RZ, 0x0 ;  /* 0x00000000ff6d7424 */ /* 0x000fe200078e00ff */
[----:B------:R-:W-:Y:S04]  /*be40*/  WARPSYNC R113 ;  /* 0x0000007100007348 */ /* 0x000fe80003800000 */
[----:B------:R0:W1:Y:S01]  /*be50*/  SHFL.BFLY PT, R114, R93, R114, R112 ;  /* 0x0c0000725d727389 */ /* 0x00006200000e0070 */
[----:B------:R-:W-:Y:S05]  /*be60*/  RET.REL.NODEC R108 `(_ZN10layer_norm13ln_fwd_kernelINS_13Kernel_traitsIfffffjLj6144ELj1ELj1ELj8ELj16ENS_18Kernel_traits_baseILj6144EfffffjLj256EEEEELb1ELb0ELb1ELb0EEEvNS_9FwdParamsE) ;  /* 0xffff41906c007950 */ /* 0x000fea0003c3ffff */
.L_x_20958:
        /* <DEDUP_REMOVED lines=9> */
.L_x_22242:


//--------------------- .text._ZN10layer_norm13ln_fwd_kernelINS_13Kernel_traitsIfffffjLj6144ELj1ELj1ELj8ELj16ENS_18Kernel_traits_baseILj6144EfffffjLj256EEEEELb1ELb0ELb1ELb1EEEvNS_9FwdParamsE --------------------------
	.section	.text._ZN10layer_norm13ln_fwd_kernelINS_13Kernel_traitsIfffffjLj6144ELj1ELj1ELj8ELj16ENS_18Kernel_traits_baseILj6144EfffffjLj256EEEEELb1ELb0ELb1ELb1EEEvNS_9FwdParamsE,"ax",@progbits
	.sectioninfo	@"SHI_REGISTERS=127"
	.align	128
        .global         _ZN10layer_norm13ln_fwd_kernelINS_13Kernel_traitsIfffffjLj6144ELj1ELj1ELj8ELj16ENS_18Kernel_traits_baseILj6144EfffffjLj256EEEEELb1ELb0ELb1ELb1EEEvNS_9FwdParamsE
        .type           _ZN10layer_norm13ln_fwd_kernelINS_13Kernel_traitsIfffffjLj6144ELj1ELj1ELj8ELj16ENS_18Kernel_traits_baseILj6144EfffffjLj256EEEEELb1ELb0ELb1ELb1EEEvNS_9FwdParamsE,@function
        .size           _ZN10layer_norm13ln_fwd_kernelINS_13Kernel_traitsIfffffjLj6144ELj1ELj1ELj8ELj16ENS_18Kernel_traits_baseILj6144EfffffjLj256EEEEELb1ELb0ELb1ELb1EEEvNS_9FwdParamsE,(.L_x_22243 - _ZN10layer_norm13ln_fwd_kernelINS_13Kernel_traitsIfffffjLj6144ELj1ELj1ELj8ELj16ENS_18Kernel_traits_baseILj6144EfffffjLj256EEEEELb1ELb0ELb1ELb1EEEvNS_9FwdParamsE)
        .other          _ZN10layer_norm13ln_fwd_kernelINS_13Kernel_traitsIfffffjLj6144ELj1ELj1ELj8ELj16ENS_18Kernel_traits_baseILj6144EfffffjLj256EEEEELb1ELb0ELb1ELb1EEEvNS_9FwdParamsE,@"STO_CUDA_ENTRY STV_DEFAULT"
_ZN10layer_norm13ln_fwd_kernelINS_13Kernel_traitsIfffffjLj6144ELj1ELj1ELj8ELj16ENS_18Kernel_traits_baseILj6144EfffffjLj256EEEEELb1ELb0ELb1ELb1EEEvNS_9FwdParamsE:
.text._ZN10layer_norm13ln_fwd_kernelINS_13Kernel_traitsIfffffjLj6144ELj1ELj1ELj8ELj16ENS_18Kernel_traits_baseILj6144EfffffjLj256EEEEELb1ELb0ELb1ELb1EEEvNS_9FwdParamsE:
        /* <DEDUP_REMOVED lines=87> */
[----:B------:R-:W-:Y:S02]  /*0570*/  LOP3.LUT R92, R3, UR24, R2, 0x96, !PT ;  /* 0x00000018035c7c12 */ /* 0x000fe4000f8e9602 */
[----:B------:R-:W-:-:S04]  /*0580*/  SHF.L.U32 R2, R0, 0x4, RZ ;  /* 0x0000000400027819 */ /* 0x000fc800000006ff */
        /* <DEDUP_REMOVED lines=19> */
[----:B0-----:R1:W5:Y:S01]  /*06c0*/  LDG.E.128 R4, [R52.64+0x5000] ;  /* 0x0050000634047981 */ /* 0x001362000c1e1d00 */
[----:B------:R-:W-:Y:S01]  /*06d0*/  UIADD3 UR25, UR4, -0x700cb87f, URZ ;  /* 0x8ff3478104197890 */ /* 0x000fe2000fffe03f */
[----:B------:R-:W-:Y:S01]  /*06e0*/  IMAD R95, R95, -0x2daee0ad, RZ ;  /* 0xd2511f535f5f7824 */ /* 0x000fe200078e02ff */
[----:B------:R-:W-:Y:S01]  /*06f0*/  UIADD3 UR26, UR5, -0x695add53, URZ ;  /* 0x96a522ad051a7890 */ /* 0x000fe2000fffe03f */
[----:B------:R-:W-:Y:S01]  /*0700*/  IMAD R91, R91, -0x326172a9, RZ ;  /* 0xcd9e8d575b5b7824 */ /* 0x000fe200078e02ff */
[----:B------:R-:W-:Y:S01]  /*0710*/  MOV R3, R54 ;  /* 0x0000003600037202 */ /* 0x000fe20000000f00 */
[----:B------:R-:W-:Y:S01]  /*0720*/  IMAD.HI.U32 R58, R92, -0x326172a9, RZ ;  /* 0xcd9e8d575c3a7827 */ /* 0x000fe200078e00ff */
[----:B------:R-:W-:Y:S01]  /*0730*/  LOP3.LUT R96, R96, 0x3, RZ, 0xc0, !PT ;  /* 0x0000000360607812 */ /* 0x000fe200078ec0ff */
[----:B------:R-:W-:-:S02]  /*0740*/  ULDC.U8 UR8, c[0x0][0x1f0] ;  /* 0x00007c0000087ab9 */ /* 0x000fc40000000000 */
[----:B------:R-:W-:Y:S01]  /*0750*/  IMAD.HI.U32 R56, R94, -0x2daee0ad, RZ ;  /* 0xd2511f535e387827 */ /* 0x000fe200078e00ff */
[----:B------:R-:W-:-:S03]  /*0760*/  LOP3.LUT R91, R58, UR25, R91, 0x96, !PT ;  /* 0x000000193a5b7c12 */ /* 0x000fc6000f8e965b */
[----:B------:R-:W-:Y:S01]  /*0770*/  IMAD.MOV.U32 R87, RZ, RZ, 0x1 ;  /* 0x00000001ff577424 */ /* 0x000fe200078e00ff */
[----:B------:R-:W-:Y:S01]  /*0780*/  LOP3.LUT R95, R56, UR26, R95, 0x96, !PT ;  /* 0x0000001a385f7c12 */ /* 0x000fe2000f8e965f */
[----:B------:R-:W-:Y:S02]  /*0790*/  IMAD R92, R92, -0x326172a9, RZ ;  /* 0xcd9e8d575c5c7824 */ /* 0x000fe400078e02ff */
[----:B------:R-:W-:Y:S02]  /*07a0*/  IMAD R94, R94, -0x2daee0ad, RZ ;  /* 0xd2511f535e5e7824 */ /* 0x000fe400078e02ff */
[----:B-1----:R-:W-:Y:S02]  /*07b0*/  IMAD.MOV.U32 R86, RZ, RZ, RZ ;  /* 0x000000ffff567224 */ /* 0x002fe400078e00ff */
.L_x_21192:
[----:B------:R-:W-:-:S10]  /*07c0*/  HFMA2.MMA R101, -RZ, RZ, 0, 2.384185791015625e-07 ;  /* 0x00000004ff657435 */ /* 0x000fd400000001ff */
        /* <DEDUP_REMOVED lines=12> */
[----:B------:R-:W3:Y:S01]  /*0890*/  @P0 LDG.E.128 R52, [R66.64] ;  /* 0x0000000642340981 */ /* 0x000ee2000c1e1d00 */
        /* <DEDUP_REMOVED lines=9> */
[----:B-----5:R0:W5:Y:S04]  /*0930*/  LDG.E R98, [R62.64] ;  /* 0x000000063e627981 */ /* 0x020168000c1e1900 */
        /* <DEDUP_REMOVED lines=21> */
.L_x_20962:
[----:B------:R-:W-:Y:S02]  /*0a90*/  IMAD.MOV.U32 R61, RZ, RZ, R92 ;  /* 0x000000ffff3d7224 */ /* 0x000fe400078e005c */
.L_x_20963:
[----:B------:R-:W-:Y:S05]  /*0aa0*/  BSYNC B1 ;  /* 0x0000000000017941 */ /* 0x000fea0003800000 */
.L_x_20961:
        /* <DEDUP_REMOVED lines=16> */
.L_x_20967:
[----:B------:R-:W-:Y:S05]  /*0bb0*/  BSYNC B2 ;  /* 0x0000000000027941 */ /* 0x000fea0003800000 */
.L_x_20966:
        /* <DEDUP_REMOVED lines=43> */
.L_x_20965:
[----:B------:R-:W-:Y:S05]  /*0e70*/  BSYNC B1 ;  /* 0x0000000000017941 */ /* 0x000fea0003800000 */
.L_x_20964:
        /* <DEDUP_REMOVED lines=9> */
.L_x_20960:
[----:B0-----:R-:W-:Y:S05]  /*0f10*/  BSYNC B0 ;  /* 0x0000000000007941 */ /* 0x001fea0003800000 */
.L_x_20959:
        /* <DEDUP_REMOVED lines=18> */
.L_x_20971:
[----:B------:R-:W-:Y:S02]  /*1040*/  IMAD.MOV.U32 R62, RZ, RZ, R92 ;  /* 0x000000ffff3e7224 */ /* 0x000fe400078e005c */
.L_x_20972:
[----:B------:R-:W-:Y:S05]  /*1050*/  BSYNC B1 ;  /* 0x0000000000017941 */ /* 0x000fea0003800000 */
.L_x_20970:
        /* <DEDUP_REMOVED lines=16> */
.L_x_20976:
[----:B------:R-:W-:Y:S05]  /*1160*/  BSYNC B2 ;  /* 0x0000000000027941 */ /* 0x000fea0003800000 */
.L_x_20975:
        /* <DEDUP_REMOVED lines=43> */
.L_x_20974:
[----:B------:R-:W-:Y:S05]  /*1420*/  BSYNC B1 ;  /* 0x0000000000017941 */ /* 0x000fea0003800000 */
.L_x_20973:
        /* <DEDUP_REMOVED lines=9> */
.L_x_20969:
[----:B------:R-:W-:Y:S05]  /*14c0*/  BSYNC B0 ;  /* 0x0000000000007941 */ /* 0x000fea0003800000 */
.L_x_20968:
        /* <DEDUP_REMOVED lines=18> */
.L_x_20980:
[----:B------:R-:W-:Y:S02]  /*15f0*/  MOV R63, R92 ;  /* 0x0000005c003f7202 */ /* 0x000fe40000000f00 */
.L_x_20981:
[----:B------:R-:W-:Y:S05]  /*1600*/  BSYNC B1 ;  /* 0x0000000000017941 */ /* 0x000fea0003800000 */
.L_x_20979:
        /* <DEDUP_REMOVED lines=16> */
.L_x_20985:
[----:B------:R-:W-:Y:S05]  /*1710*/  BSYNC B2 ;  /* 0x0000000000027941 */ /* 0x000fea0003800000 */
.L_x_20984:
        /* <DEDUP_REMOVED lines=43> */
.L_x_20983:
[----:B------:R-:W-:Y:S05]  /*19d0*/  BSYNC B1 ;  /* 0x0000000000017941 */ /* 0x000fea0003800000 */
.L_x_20982:
        /* <DEDUP_REMOVED lines=9> */
.L_x_20978:
[----:B------:R-:W-:Y:S05]  /*1a70*/  BSYNC B0 ;  /* 0x0000000000007941 */ /* 0x000fea0003800000 */
.L_x_20977:
        /* <DEDUP_REMOVED lines=18> */
.L_x_20989:
[----:B------:R-:W-:Y:S02]  /*1ba0*/  IMAD.MOV.U32 R64, RZ, RZ, R92 ;  /* 0x000000ffff407224 */ /* 0x000fe400078e005c */
.L_x_20990:
[----:B------:R-:W-:Y:S05]  /*1bb0*/  BSYNC B1 ;  /* 0x0000000000017941 */ /* 0x000fea0003800000 */
.L_x_20988:
        /* <DEDUP_REMOVED lines=16> */
.L_x_20994:
[----:B------:R-:W-:Y:S05]  /*1cc0*/  BSYNC B2 ;  /* 0x0000000000027941 */ /* 0x000fea0003800000 */
.L_x_20993:
        /* <DEDUP_REMOVED lines=42> */
.L_x_20992:
[----:B------:R-:W-:Y:S05]  /*1f70*/  BSYNC B1 ;  /* 0x0000000000017941 */ /* 0x000fea0003800000 */
.L_x_20991:
        /* <DEDUP_REMOVED lines=9> */
.L_x_20987:
[----:B------:R-:W-:Y:S05]  /*2010*/  BSYNC B0 ;  /* 0x0000000000007941 */ /* 0x000fea0003800000 */
.L_x_20986:
[----:B------:R-:W-:Y:S01]  /*2020*/  IMAD.MOV.U32 R97, RZ, RZ, 0x10 ;  /* 0x00000010ff617424 */ /* 0x000fe200078e00ff */
[----:B------:R-:W-:Y:S01]  /*2030*/  IADD3 R70, R102, 0x100, RZ ;  /* 0x0000010066467810 */ /* 0x000fe20007ffe0ff */
        /* <DEDUP_REMOVED lines=13> */
[----:B------:R-:W-:-:S03]  /*2110*/  IMAD.WIDE.U32 R64, R100, R101, c[0x0][0x190] ;  /* 0x0000640064407625 */ /* 0x000fc600078e0065 */
[----:B------:R-:W-:-:S05]  /*2120*/  IADD3 R71, R71, R72, RZ ;  /* 0x0000004847477210 */ /* 0x000fca0007ffe0ff */
[----:B------:R0:W-:Y:S02]  /*2130*/  STG.E [R64.64], R71 ;  /* 0x0000004740007986 */ /* 0x0001e4000c101906 */
.L_x_20996:
[----:B------:R-:W-:Y:S05]  /*2140*/  BSYNC B0 ;  /* 0x0000000000007941 */ /* 0x000fea0003800000 */
.L_x_20995:
        /* <DEDUP_REMOVED lines=21> */
.L_x_21000:
[----:B------:R-:W-:Y:S02]  /*22a0*/  IMAD.MOV.U32 R65, RZ, RZ, R92 ;  /* 0x000000ffff417224 */ /* 0x000fe400078e005c */
.L_x_21001:
[----:B------:R-:W-:Y:S05]  /*22b0*/  BSYNC B1 ;  /* 0x0000000000017941 */ /* 0x000fea0003800000 */
.L_x_20999:
        /* <DEDUP_REMOVED lines=16> */
.L_x_21005:
[----:B------:R-:W-:Y:S05]  /*23c0*/  BSYNC B2 ;  /* 0x0000000000027941 */ /* 0x000fea0003800000 */
.L_x_21004:
        /* <DEDUP_REMOVED lines=43> */
.L_x_21003:
[----:B------:R-:W-:Y:S05]  /*2680*/  BSYNC B1 ;  /* 0x0000000000017941 */ /* 0x000fea0003800000 */
.L_x_21002:
        /* <DEDUP_REMOVED lines=9> */
.L_x_20998:
[----:B-1----:R-:W-:Y:S05]  /*2720*/  BSYNC B0 ;  /* 0x0000000000007941 */ /* 0x002fea0003800000 */
.L_x_20997:
        /* <DEDUP_REMOVED lines=18> */
.L_x_21009:
[----:B------:R-:W-:Y:S02]  /*2850*/  IMAD.MOV.U32 R66, RZ, RZ, R92 ;  /* 0x000000ffff427224 */ /* 0x000fe400078e005c */
.L_x_21010:
[----:B------:R-:W-:Y:S05]  /*2860*/  BSYNC B1 ;  /* 0x0000000000017941 */ /* 0x000fea0003800000 */
.L_x_21008:
        /* <DEDUP_REMOVED lines=16> */
.L_x_21014:
[----:B------:R-:W-:Y:S05]  /*2970*/  BSYNC B2 ;  /* 0x0000000000027941 */ /* 0x000fea0003800000 */
.L_x_21013:
        /* <DEDUP_REMOVED lines=43> */
.L_x_21012:
[----:B------:R-:W-:Y:S05]  /*2c30*/  BSYNC B1 ;  /* 0x0000000000017941 */ /* 0x000fea0003800000 */
.L_x_21011:
        /* <DEDUP_REMOVED lines=9> */
.L_x_21007:
[----:B------:R-:W-:Y:S05]  /*2cd0*/  BSYNC B0 ;  /* 0x0000000000007941 */ /* 0x000fea0003800000 */
.L_x_21006:
        /* <DEDUP_REMOVED lines=18> */
.L_x_21018:
[----:B------:R-:W-:Y:S02]  /*2e00*/  MOV R67, R92 ;  /* 0x0000005c00437202 */ /* 0x000fe40000000f00 */
.L_x_21019:
[----:B------:R-:W-:Y:S05]  /*2e10*/  BSYNC B1 ;  /* 0x0000000000017941 */ /* 0x000fea0003800000 */
.L_x_21017:
        /* <DEDUP_REMOVED lines=16> */
.L_x_21023:
[----:B------:R-:W-:Y:S05]  /*2f20*/  BSYNC B2 ;  /* 0x0000000000027941 */ /* 0x000fea0003800000 */
.L_x_21022:
        /* <DEDUP_REMOVED lines=43> */
.L_x_21021:
[----:B------:R-:W-:Y:S05]  /*31e0*/  BSYNC B1 ;  /* 0x0000000000017941 */ /* 0x000fea0003800000 */
.L_x_21020:
        /* <DEDUP_REMOVED lines=9> */
.L_x_21016:
[----:B------:R-:W-:Y:S05]  /*3280*/  BSYNC B0 ;  /* 0x0000000000007941 */ /* 0x000fea0003800000 */
.L_x_21015:
        /* <DEDUP_REMOVED lines=18> */
.L_x_21027:
[----:B------:R-:W-:Y:S02]  /*33b0*/  IMAD.MOV.U32 R69, RZ, RZ, R92 ;  /* 0x000000ffff457224 */ /* 0x000fe400078e005c */
.L_x_21028:
[----:B------:R-:W-:Y:S05]  /*33c0*/  BSYNC B1 ;  /* 0x0000000000017941 */ /* 0x000fea0003800000 */
.L_x_21026:
        /* <DEDUP_REMOVED lines=16> */
.L_x_21032:
[----:B------:R-:W-:Y:S05]  /*34d0*/  BSYNC B2 ;  /* 0x0000000000027941 */ /* 0x000fea0003800000 */
.L_x_21031:
        /* <DEDUP_REMOVED lines=42> */
.L_x_21030:
[----:B------:R-:W-:Y:S05]  /*3780*/  BSYNC B1 ;  /* 0x0000000000017941 */ /* 0x000fea0003800000 */
.L_x_21029:
        /* <DEDUP_REMOVED lines=9> */
.L_x_21025:
[----:B------:R-:W-:Y:S05]  /*3820*/  BSYNC B0 ;  /* 0x0000000000007941 */ /* 0x000fea0003800000 */
.L_x_21024:
[-C--:B------:R-:W-:Y:S01]  /*3830*/  IMAD.WIDE.U32 R76, R70, R97.reuse, c[0x0][0x188] ;  /* 0x00006200464c7625 */ /* 0x080fe200078e0061 */
[----:B------:R-:W-:Y:S01]  /*3840*/  IADD3 R74, R102, 0x200, RZ ;  /* 0x00000200664a7810 */ /* 0x000fe20007ffe0ff */
[----:B------:R-:W-:Y:S01]  /*3850*/  BSSY B0, `(.L_x_21033) ;  /* 0x000000f000007945 */ /* 0x000fe20003800000 */
[----:B------:R-:W-:Y:S02]  /*3860*/  IADD3 R72, R100, 0x200, RZ ;  /* 0x0000020064487810 */ /* 0x000fe40007ffe0ff */
[----:B------:R0:W-:Y:S01]  /*3870*/  STG.E.128 [R76.64], R64 ;  /* 0x000000404c007986 */ /* 0x0001e2000c101d06 */
[----:B------:R-:W-:Y:S01]  /*3880*/  @P0 IMAD.WIDE.U32 R70, R74, R97, c[0x0][0x180] ;  /* 0x000060004a460625 */ /* 0x000fe200078e0061 */
[----:B------:R-:W-:Y:S05]  /*3890*/  @!P2 BRA `(.L_x_21034) ;  /* 0x000000a00000a947 */ /* 0x000fea0003800000 */
[----:B------:R-:W-:Y:S01]  /*38a0*/  IMAD.U32 R75, R90, 0x10000, RZ ;  /* 0x000100005a4b7824 */ /* 0x000fe200078e00ff */
[----:B------:R-:W-:Y:S02]  /*38b0*/  LOP3.LUT R69, R93, 0xffff, RZ, 0xc0, !PT ;  /* 0x0000ffff5d457812 */ /* 0x000fe400078ec0ff */
[----:B------:R-:W-:-:S02]  /*38c0*/  LOP3.LUT R78, R89, 0xff, RZ, 0xc0, !PT ;  /* 0x000000ff594e7812 */ /* 0x000fc400078ec0ff */
[----:B0-----:R-:W-:Y:S02]  /*38d0*/  LOP3.LUT R76, R75, 0xff0000, RZ, 0xc0, !PT ;  /* 0x00ff00004b4c7812 */ /* 0x001fe400078ec0ff */
[----:B------:R-:W-:Y:S02]  /*38e0*/  LOP3.LUT R75, R88, 0xff, RZ, 0xc0, !PT ;  /* 0x000000ff584b7812 */ /* 0x000fe400078ec0ff */
[----:B------:R-:W-:-:S05]  /*38f0*/  LEA R69, R69, R76, 0x18 ;  /* 0x0000004c45457211 */ /* 0x000fca00078ec0ff */
[----:B------:R-:W-:Y:S02]  /*3900*/  IMAD R78, R78, 0x100, R69 ;  /* 0x000001004e4e7824 */ /* 0x000fe400078e0245 */
[----:B------:R-:W-:-:S04]  /*3910*/  IMAD.WIDE.U32 R68, R68, R101, c[0x0][0x190] ;  /* 0x0000640044447625 */ /* 0x000fc800078e0065 */
[----:B------:R-:W-:-:S05]  /*3920*/  IMAD.IADD R75, R78, 0x1, R75 ;  /* 0x000000014e4b7824 */ /* 0x000fca00078e024b */
[----:B------:R0:W-:Y:S02]  /*3930*/  STG.E [R68.64], R75 ;  /* 0x0000004b44007986 */ /* 0x0001e4000c101906 */
.L_x_21034:
[----:B------:R-:W-:Y:S05]  /*3940*/  BSYNC B0 ;  /* 0x0000000000007941 */ /* 0x000fea0003800000 */
.L_x_21033:
        /* <DEDUP_REMOVED lines=21> */
.L_x_21038:
[----:B------:R-:W-:Y:S02]  /*3aa0*/  IMAD.MOV.U32 R69, RZ, RZ, R92 ;  /* 0x000000ffff457224 */ /* 0x000fe400078e005c */
.L_x_21039:
[----:B------:R-:W-:Y:S05]  /*3ab0*/  BSYNC B1 ;  /* 0x0000000000017941 */ /* 0x000fea0003800000 */
.L_x_21037:
        /* <DEDUP_REMOVED lines=16> */
.L_x_21043:
[----:B------:R-:W-:Y:S05]  /*3bc0*/  BSYNC B2 ;  /* 0x0000000000027941 */ /* 0x000fea0003800000 */
.L_x_21042:
        /* <DEDUP_REMOVED lines=43> */
.L_x_21041:
[----:B------:R-:W-:Y:S05]  /*3e80*/  BSYNC B1 ;  /* 0x0000000000017941 */ /* 0x000fea0003800000 */
.L_x_21040:
        /* <DEDUP_REMOVED lines=9> */
.L_x_21036:
[----:B0-----:R-:W-:Y:S05]  /*3f20*/  BSYNC B0 ;  /* 0x0000000000007941 */ /* 0x001fea0003800000 */
.L_x_21035:
        /* <DEDUP_REMOVED lines=18> */
.L_x_21047:
[----:B------:R-:W-:Y:S02]  /*4050*/  MOV R70, R92 ;  /* 0x0000005c00467202 */ /* 0x000fe40000000f00 */
.L_x_21048:
[----:B------:R-:W-:Y:S05]  /*4060*/  BSYNC B1 ;  /* 0x0000000000017941 */ /* 0x000fea0003800000 */
.L_x_21046:
        /* <DEDUP_REMOVED lines=16> */
.L_x_21052:
[----:B------:R-:W-:Y:S05]  /*4170*/  BSYNC B2 ;  /* 0x0000000000027941 */ /* 0x000fea0003800000 */
.L_x_21051:
        /* <DEDUP_REMOVED lines=43> */
.L_x_21050:
[----:B------:R-:W-:Y:S05]  /*4430*/  BSYNC B1 ;  /* 0x0000000000017941 */ /* 0x000fea0003800000 */
.L_x_21049:
        /* <DEDUP_REMOVED lines=9> */
.L_x_21045:
[----:B------:R-:W-:Y:S05]  /*44d0*/  BSYNC B0 ;  /* 0x0000000000007941 */ /* 0x000fea0003800000 */
.L_x_21044:
        /* <DEDUP_REMOVED lines=18> */
.L_x_21056:
[----:B------:R-:W-:Y:S02]  /*4600*/  IMAD.MOV.U32 R71, RZ, RZ, R92 ;  /* 0x000000ffff477224 */ /* 0x000fe400078e005c */
.L_x_21057:
[----:B------:R-:W-:Y:S05]  /*4610*/  BSYNC B1 ;  /* 0x0000000000017941 */ /* 0x000fea0003800000 */
.L_x_21055:
        /* <DEDUP_REMOVED lines=16> */
.L_x_21061:
[----:B------:R-:W-:Y:S05]  /*4720*/  BSYNC B2 ;  /* 0x0000000000027941 */ /* 0x000fea0003800000 */
.L_x_21060:
        /* <DEDUP_REMOVED lines=43> */
.L_x_21059:
[----:B------:R-:W-:Y:S05]  /*49e0*/  BSYNC B1 ;  /* 0x0000000000017941 */ /* 0x000fea0003800000 */
.L_x_21058:
        /* <DEDUP_REMOVED lines=9> */
.L_x_21054:
[----:B------:R-:W-:Y:S05]  /*4a80*/  BSYNC B0 ;  /* 0x0000000000007941 */ /* 0x000fea0003800000 */
.L_x_21053:
        /* <DEDUP_REMOVED lines=18> */
.L_x_21065:
[----:B------:R-:W-:Y:S02]  /*4bb0*/  IMAD.MOV.U32 R73, RZ, RZ, R92 ;  /* 0x000000ffff497224 */ /* 0x000fe400078e005c */
.L_x_21066:
[----:B------:R-:W-:Y:S05]  /*4bc0*/  BSYNC B1 ;  /* 0x0000000000017941 */ /* 0x000fea0003800000 */
.L_x_21064:
        /* <DEDUP_REMOVED lines=16> */
.L_x_21070:
[----:B------:R-:W-:Y:S05]  /*4cd0*/  BSYNC B2 ;  /* 0x0000000000027941 */ /* 0x000fea0003800000 */
.L_x_21069:
        /* <DEDUP_REMOVED lines=42> */
.L_x_21068:
[----:B------:R-:W-:Y:S05]  /*4f80*/  BSYNC B1 ;  /* 0x0000000000017941 */ /* 0x000fea0003800000 */
.L_x_21067:
        /* <DEDUP_REMOVED lines=9> */
.L_x_21063:
[----:B------:R-:W-:Y:S05]  /*5020*/  BSYNC B0 ;  /* 0x0000000000007941 */ /* 0x000fea0003800000 */
.L_x_21062:
        /* <DEDUP_REMOVED lines=11> */
[----:B------:R-:W-:-:S03]  /*50e0*/  LOP3.LUT R79, R88, 0xff, RZ, 0xc0, !PT ;  /* 0x000000ff584f7812 */ /* 0x000fc600078ec0ff */
[----:B------:R-:W-:-:S05]  /*50f0*/  IMAD R73, R73, 0x1000000, R80 ;  /* 0x0100000049497824 */ /* 0x000fca00078e0250 */
[----:B------:R-:W-:Y:S01]  /*5100*/  LEA R82, R82, R73, 0x8 ;  /* 0x0000004952527211 */ /* 0x000fe200078e40ff */
[----:B------:R-:W-:-:S04]  /*5110*/  IMAD.WIDE.U32 R72, R72, R101, c[0x0][0x190] ;  /* 0x0000640048487625 */ /* 0x000fc800078e0065 */
[----:B------:R-:W-:-:S05]  /*5120*/  IMAD.IADD R79, R82, 0x1, R79 ;  /* 0x00000001524f7824 */ /* 0x000fca00078e024f */
[----:B------:R0:W-:Y:S02]  /*5130*/  STG.E [R72.64], R79 ;  /* 0x0000004f48007986 */ /* 0x0001e4000c101906 */
.L_x_21072:
[----:B------:R-:W-:Y:S05]  /*5140*/  BSYNC B0 ;  /* 0x0000000000007941 */ /* 0x000fea0003800000 */
.L_x_21071:
        /* <DEDUP_REMOVED lines=21> */
.L_x_21076:
[----:B------:R-:W-:Y:S02]  /*52a0*/  MOV R73, R92 ;  /* 0x0000005c00497202 */ /* 0x000fe40000000f00 */
.L_x_21077:
[----:B------:R-:W-:Y:S05]  /*52b0*/  BSYNC B1 ;  /* 0x0000000000017941 */ /* 0x000fea0003800000 */
.L_x_21075:
        /* <DEDUP_REMOVED lines=16> */
.L_x_21081:
[----:B------:R-:W-:Y:S05]  /*53c0*/  BSYNC B2 ;  /* 0x0000000000027941 */ /* 0x000fea0003800000 */
.L_x_21080:
        /* <DEDUP_REMOVED lines=43> */
.L_x_21079:
[----:B------:R-:W-:Y:S05]  /*5680*/  BSYNC B1 ;  /* 0x0000000000017941 */ /* 0x000fea0003800000 */
.L_x_21078:
        /* <DEDUP_REMOVED lines=9> */
.L_x_21074:
[----:B0-----:R-:W-:Y:S05]  /*5720*/  BSYNC B0 ;  /* 0x0000000000007941 */ /* 0x001fea0003800000 */
.L_x_21073:
        /* <DEDUP_REMOVED lines=18> */
.L_x_21085:
[----:B------:R-:W-:Y:S02]  /*5850*/  IMAD.MOV.U32 R74, RZ, RZ, R92 ;  /* 0x000000ffff4a7224 */ /* 0x000fe400078e005c */
.L_x_21086:
[----:B------:R-:W-:Y:S05]  /*5860*/  BSYNC B1 ;  /* 0x0000000000017941 */ /* 0x000fea0003800000 */
.L_x_21084:
        /* <DEDUP_REMOVED lines=16> */
.L_x_21090:
[----:B------:R-:W-:Y:S05]  /*5970*/  BSYNC B2 ;  /* 0x0000000000027941 */ /* 0x000fea0003800000 */
.L_x_21089:
        /* <DEDUP_REMOVED lines=43> */
.L_x_21088:
[----:B------:R-:W-:Y:S05]  /*5c30*/  BSYNC B1 ;  /* 0x0000000000017941 */ /* 0x000fea0003800000 */
.L_x_21087:
        /* <DEDUP_REMOVED lines=9> */
.L_x_21083:
[----:B------:R-:W-:Y:S05]  /*5cd0*/  BSYNC B0 ;  /* 0x0000000000007941 */ /* 0x000fea0003800000 */
.L_x_21082:
        /* <DEDUP_REMOVED lines=18> */
.L_x_21094:
[----:B------:R-:W-:Y:S02]  /*5e00*/  IMAD.MOV.U32 R75, RZ, RZ, R92 ;  /* 0x000000ffff4b7224 */ /* 0x000fe400078e005c */
.L_x_21095:
[----:B------:R-:W-:Y:S05]  /*5e10*/  BSYNC B1 ;  /* 0x0000000000017941 */ /* 0x000fea0003800000 */
.L_x_21093:
        /* <DEDUP_REMOVED lines=16> */
.L_x_21099:
[----:B------:R-:W-:Y:S05]  /*5f20*/  BSYNC B2 ;  /* 0x0000000000027941 */ /* 0x000fea0003800000 */
.L_x_21098:
        /* <DEDUP_REMOVED lines=44> */
.L_x_21097:
[----:B------:R-:W-:Y:S05]  /*61f0*/  BSYNC B1 ;  /* 0x0000000000017941 */ /* 0x000fea0003800000 */
.L_x_21096:
        /* <DEDUP_REMOVED lines=9> */
.L_x_21092:
[----:B------:R-:W-:Y:S05]  /*6290*/  BSYNC B0 ;  /* 0x0000000000007941 */ /* 0x000fea0003800000 */
.L_x_21091:
        /* <DEDUP_REMOVED lines=18> */
.L_x_21103:
[----:B------:R-:W-:Y:S02]  /*63c0*/  IMAD.MOV.U32 R77, RZ, RZ, R92 ;  /* 0x000000ffff4d7224 */ /* 0x000fe400078e005c */
.L_x_21104:
[----:B------:R-:W-:Y:S05]  /*63d0*/  BSYNC B1 ;  /* 0x0000000000017941 */ /* 0x000fea0003800000 */
.L_x_21102:
        /* <DEDUP_REMOVED lines=16> */
.L_x_21108:
[----:B------:R-:W-:Y:S05]  /*64e0*/  BSYNC B2 ;  /* 0x0000000000027941 */ /* 0x000fea0003800000 */
.L_x_21107:
        /* <DEDUP_REMOVED lines=43> */
.L_x_21106:
[----:B------:R-:W-:Y:S05]  /*67a0*/  BSYNC B1 ;  /* 0x0000000000017941 */ /* 0x000fea0003800000 */
.L_x_21105:
        /* <DEDUP_REMOVED lines=9> */
.L_x_21101:
[----:B------:R-:W-:Y:S05]  /*6840*/  BSYNC B0 ;  /* 0x0000000000007941 */ /* 0x000fea0003800000 */
.L_x_21100:
        /* <DEDUP_REMOVED lines=17> */
.L_x_21110:
[----:B------:R-:W-:Y:S05]  /*6960*/  BSYNC B0 ;  /* 0x0000000000007941 */ /* 0x000fea0003800000 */
.L_x_21109:
        /* <DEDUP_REMOVED lines=21> */
.L_x_21114:
[----:B------:R-:W-:Y:S02]  /*6ac0*/  IMAD.MOV.U32 R77, RZ, RZ, R92 ;  /* 0x000000ffff4d7224 */ /* 0x000fe400078e005c */
.L_x_21115:
[----:B------:R-:W-:Y:S05]  /*6ad0*/  BSYNC B1 ;  /* 0x0000000000017941 */ /* 0x000fea0003800000 */
.L_x_21113:
        /* <DEDUP_REMOVED lines=16> */
.L_x_21119:
[----:B------:R-:W-:Y:S05]  /*6be0*/  BSYNC B2 ;  /* 0x0000000000027941 */ /* 0x000fea0003800000 */
.L_x_21118:
        /* <DEDUP_REMOVED lines=43> */
.L_x_21117:
[----:B------:R-:W-:Y:S05]  /*6ea0*/  BSYNC B1 ;  /* 0x0000000000017941 */ /* 0x000fea0003800000 */
.L_x_21116:
        /* <DEDUP_REMOVED lines=9> */
.L_x_21112:
[----:B0-----:R-:W-:Y:S05]  /*6f40*/  BSYNC B0 ;  /* 0x0000000000007941 */ /* 0x001fea0003800000 */
.L_x_21111:
        /* <DEDUP_REMOVED lines=18> */
.L_x_21123:
[----:B------:R-:W-:Y:S02]  /*7070*/  MOV R78, R92 ;  /* 0x0000005c004e7202 */ /* 0x000fe40000000f00 */
.L_x_21124:
[----:B------:R-:W-:Y:S05]  /*7080*/  BSYNC B1 ;  /* 0x0000000000017941 */ /* 0x000fea0003800000 */
.L_x_21122:
        /* <DEDUP_REMOVED lines=16> */
.L_x_21128:
[----:B------:R-:W-:Y:S05]  /*7190*/  BSYNC B2 ;  /* 0x0000000000027941 */ /* 0x000fea0003800000 */
.L_x_21127:
        /* <DEDUP_REMOVED lines=43> */
.L_x_21126:
[----:B------:R-:W-:Y:S05]  /*7450*/  BSYNC B1 ;  /* 0x0000000000017941 */ /* 0x000fea0003800000 */
.L_x_21125:
        /* <DEDUP_REMOVED lines=9> */
.L_x_21121:
[----:B------:R-:W-:Y:S05]  /*74f0*/  BSYNC B0 ;  /* 0x0000000000007941 */ /* 0x000fea0003800000 */
.L_x_21120:
        /* <DEDUP_REMOVED lines=18> */
.L_x_21132:
[----:B------:R-:W-:Y:S02]  /*7620*/  IMAD.MOV.U32 R79, RZ, RZ, R92 ;  /* 0x000000ffff4f7224 */ /* 0x000fe400078e005c */
.L_x_21133:
[----:B------:R-:W-:Y:S05]  /*7630*/  BSYNC B1 ;  /* 0x0000000000017941 */ /* 0x000fea0003800000 */
.L_x_21131:
        /* <DEDUP_REMOVED lines=16> */
.L_x_21137:
[----:B------:R-:W-:Y:S05]  /*7740*/  BSYNC B2 ;  /* 0x0000000000027941 */ /* 0x000fea0003800000 */
.L_x_21136:
        /* <DEDUP_REMOVED lines=43> */
.L_x_21135:
[----:B------:R-:W-:Y:S05]  /*7a00*/  BSYNC B1 ;  /* 0x0000000000017941 */ /* 0x000fea0003800000 */
.L_x_21134:
        /* <DEDUP_REMOVED lines=9> */
.L_x_21130:
[----:B------:R-:W-:Y:S05]  /*7aa0*/  BSYNC B0 ;  /* 0x0000000000007941 */ /* 0x000fea0003800000 */
.L_x_21129:
        /* <DEDUP_REMOVED lines=18> */
.L_x_21141:
[----:B------:R-:W-:Y:S02]  /*7bd0*/  IMAD.MOV.U32 R103, RZ, RZ, R92 ;  /* 0x000000ffff677224 */ /* 0x000fe400078e005c */
.L_x_21142:
[----:B------:R-:W-:Y:S05]  /*7be0*/  BSYNC B1 ;  /* 0x0000000000017941 */ /* 0x000fea0003800000 */
.L_x_21140:
        /* <DEDUP_REMOVED lines=16> */
.L_x_21146:
[----:B------:R-:W-:Y:S05]  /*7cf0*/  BSYNC B2 ;  /* 0x0000000000027941 */ /* 0x000fea0003800000 */
.L_x_21145:
        /* <DEDUP_REMOVED lines=43> */
.L_x_21144:
[----:B------:R-:W-:Y:S05]  /*7fb0*/  BSYNC B1 ;  /* 0x0000000000017941 */ /* 0x000fea0003800000 */
.L_x_21143:
        /* <DEDUP_REMOVED lines=9> */
.L_x_21139:
[----:B------:R-:W-:Y:S05]  /*8050*/  BSYNC B0 ;  /* 0x0000000000007941 */ /* 0x000fea0003800000 */
.L_x_21138:
        /* <DEDUP_REMOVED lines=10> */
[----:B------:R-:W-:Y:S02]  /*8100*/  LOP3.LUT R81, R81, 0xff0000, RZ, 0xc0, !PT ;  /* 0x00ff000051517812 */ /* 0x000fe400078ec0ff */
[----:B0-----:R-:W-:Y:S02]  /*8110*/  LOP3.LUT R104, R88, 0xff, RZ, 0xc0, !PT ;  /* 0x000000ff58687812 */ /* 0x001fe400078ec0ff */
[----:B------:R-:W-:-:S05]  /*8120*/  LEA R80, R80, R81, 0x18 ;  /* 0x0000005150507211 */ /* 0x000fca00078ec0ff */
[----:B------:R-:W-:Y:S02]  /*8130*/  IMAD R103, R103, 0x100, R80 ;  /* 0x0000010067677824 */ /* 0x000fe400078e0250 */
[----:B------:R-:W-:-:S04]  /*8140*/  IMAD.WIDE.U32 R80, R96, R101, c[0x0][0x190] ;  /* 0x0000640060507625 */ /* 0x000fc800078e0065 */
[----:B------:R-:W-:-:S05]  /*8150*/  IMAD.IADD R103, R103, 0x1, R104 ;  /* 0x0000000167677824 */ /* 0x000fca00078e0268 */
[----:B------:R0:W-:Y:S02]  /*8160*/  STG.E [R80.64], R103 ;  /* 0x0000006750007986 */ /* 0x0001e4000c101906 */
.L_x_21148:
[----:B------:R-:W-:Y:S05]  /*8170*/  BSYNC B0 ;  /* 0x0000000000007941 */ /* 0x000fea0003800000 */
.L_x_21147:
        /* <DEDUP_REMOVED lines=21> */
.L_x_21152:
[----:B------:R-:W-:Y:S02]  /*82d0*/  IMAD.MOV.U32 R81, RZ, RZ, R92 ;  /* 0x000000ffff517224 */ /* 0x000fe400078e005c */
.L_x_21153:
[----:B------:R-:W-:Y:S05]  /*82e0*/  BSYNC B1 ;  /* 0x0000000000017941 */ /* 0x000fea0003800000 */
.L_x_21151:
        /* <DEDUP_REMOVED lines=16> */
.L_x_21157:
[----:B------:R-:W-:Y:S05]  /*83f0*/  BSYNC B2 ;  /* 0x0000000000027941 */ /* 0x000fea0003800000 */
.L_x_21156:
        /* <DEDUP_REMOVED lines=43> */
.L_x_21155:
[----:B------:R-:W-:Y:S05]  /*86b0*/  BSYNC B1 ;  /* 0x0000000000017941 */ /* 0x000fea0003800000 */
.L_x_21154:
        /* <DEDUP_REMOVED lines=9> */
.L_x_21150:
[----:B0-----:R-:W-:Y:S05]  /*8750*/  BSYNC B0 ;  /* 0x0000000000007941 */ /* 0x001fea0003800000 */
.L_x_21149:
        /* <DEDUP_REMOVED lines=18> */
.L_x_21161:
[----:B------:R-:W-:Y:S02]  /*8880*/  MOV R82, R92 ;  /* 0x0000005c00527202 */ /* 0x000fe40000000f00 */
.L_x_21162:
[----:B------:R-:W-:Y:S05]  /*8890*/  BSYNC B1 ;  /* 0x0000000000017941 */ /* 0x000fea0003800000 */
.L_x_21160:
        /* <DEDUP_REMOVED lines=16> */
.L_x_21166:
[----:B------:R-:W-:Y:S05]  /*89a0*/  BSYNC B2 ;  /* 0x0000000000027941 */ /* 0x000fea0003800000 */
.L_x_21165:
        /* <DEDUP_REMOVED lines=44> */
.L_x_21164:
[----:B------:R-:W-:Y:S05]  /*8c70*/  BSYNC B1 ;  /* 0x0000000000017941 */ /* 0x000fea0003800000 */
.L_x_21163:
        /* <DEDUP_REMOVED lines=9> */
.L_x_21159:
[----:B------:R-:W-:Y:S05]  /*8d10*/  BSYNC B0 ;  /* 0x0000000000007941 */ /* 0x000fea0003800000 */
.L_x_21158:
        /* <DEDUP_REMOVED lines=18> */
.L_x_21170:
[----:B------:R-:W-:Y:S02]  /*8e40*/  MOV R83, R92 ;  /* 0x0000005c00537202 */ /* 0x000fe40000000f00 */
.L_x_21171:
[----:B------:R-:W-:Y:S05]  /*8e50*/  BSYNC B1 ;  /* 0x0000000000017941 */ /* 0x000fea0003800000 */
.L_x_21169:
        /* <DEDUP_REMOVED lines=16> */
.L_x_21175:
[----:B------:R-:W-:Y:S05]  /*8f60*/  BSYNC B2 ;  /* 0x0000000000027941 */ /* 0x000fea0003800000 */
.L_x_21174:
        /* <DEDUP_REMOVED lines=43> */
.L_x_21173:
[----:B------:R-:W-:Y:S05]  /*9220*/  BSYNC B1 ;  /* 0x0000000000017941 */ /* 0x000fea0003800000 */
.L_x_21172:
        /* <DEDUP_REMOVED lines=9> */
.L_x_21168:
[----:B------:R-:W-:Y:S05]  /*92c0*/  BSYNC B0 ;  /* 0x0000000000007941 */ /* 0x000fea0003800000 */
.L_x_21167:
        /* <DEDUP_REMOVED lines=18> */
.L_x_21179:
[----:B------:R-:W-:Y:S02]  /*93f0*/  IMAD.MOV.U32 R103, RZ, RZ, R92 ;  /* 0x000000ffff677224 */ /* 0x000fe400078e005c */
.L_x_21180:
[----:B------:R-:W-:Y:S05]  /*9400*/  BSYNC B1 ;  /* 0x0000000000017941 */ /* 0x000fea0003800000 */
.L_x_21178:
        /* <DEDUP_REMOVED lines=16> */
.L_x_21184:
[----:B------:R-:W-:Y:S05]  /*9510*/  BSYNC B2 ;  /* 0x0000000000027941 */ /* 0x000fea0003800000 */
.L_x_21183:
        /* <DEDUP_REMOVED lines=43> */
.L_x_21182:
[----:B------:R-:W-:Y:S05]  /*97d0*/  BSYNC B1 ;  /* 0x0000000000017941 */ /* 0x000fea0003800000 */
.L_x_21181:
        /* <DEDUP_REMOVED lines=8> */
[----:B------:R-:W-:Y:S02]  /*9860*/  @P0 FADD.FTZ R83, R55, R83 ;  /* 0x0000005337530221 */ /* 0x000fe40000010000 */
.L_x_21177:
[----:B------:R-:W-:Y:S05]  /*9870*/  BSYNC B0 ;  /* 0x0000000000007941 */ /* 0x000fea0003800000 */
.L_x_21176:
        /* <DEDUP_REMOVED lines=31> */
[----:B0-----:R-:W-:Y:S01]  /*9a70*/  SHF.L.U32 R103, R90, 0x10, RZ ;  /* 0x000000105a677819 */ /* 0x001fe200000006ff */
[----:B------:R-:W-:Y:S01]  /*9a80*/  IMAD.WIDE.U32 R100, R100, R101, c[0x0][0x190] ;  /* 0x0000640064647625 */ /* 0x000fe200078e0065 */
[----:B------:R-:W-:Y:S02]  /*9a90*/  LOP3.LUT R102, R93, 0xffff, RZ, 0xc0, !PT ;  /* 0x0000ffff5d667812 */ /* 0x000fe400078ec0ff */
[----:B------:R-:W-:Y:S02]  /*9aa0*/  LOP3.LUT R103, R103, 0xff0000, RZ, 0xc0, !PT ;  /* 0x00ff000067677812 */ /* 0x000fe400078ec0ff */
[----:B------:R-:W-:-:S03]  /*9ab0*/  LOP3.LUT R105, R89, 0xff, RZ, 0xc0, !PT ;  /* 0x000000ff59697812 */ /* 0x000fc600078ec0ff */
[----:B------:R-:W-:Y:S01]  /*9ac0*/  IMAD R102, R102, 0x1000000, R103 ;  /* 0x0100000066667824 */ /* 0x000fe200078e0267 */
[----:B------:R-:W-:-:S03]  /*9ad0*/  LOP3.LUT R103, R88, 0xff, RZ, 0xc0, !PT ;  /* 0x000000ff58677812 */ /* 0x000fc600078ec0ff */
[----:B------:R-:W-:-:S05]  /*9ae0*/  IMAD R102, R105, 0x100, R102 ;  /* 0x0000010069667824 */ /* 0x000fca00078e0266 */
[----:B------:R-:W-:-:S05]  /*9af0*/  IADD3 R103, R102, R103, RZ ;  /* 0x0000006766677210 */ /* 0x000fca0007ffe0ff */
[----:B------:R0:W-:Y:S02]  /*9b00*/  STG.E [R100.64], R103 ;  /* 0x0000006764007986 */ /* 0x0001e4000c101906 */
.L_x_21186:
[----:B------:R-:W-:Y:S05]  /*9b10*/  BSYNC B0 ;  /* 0x0000000000007941 */ /* 0x000fea0003800000 */
.L_x_21185:
[----:B------:R-:W-:Y:S01]  /*9b20*/  @!P1 IADD3 R97, R97, 0x8, RZ ;  /* 0x0000000861619810 */ /* 0x000fe20007ffe0ff */
[----:B------:R-:W-:Y:S01]  /*9b30*/  FADD.FTZ R106, R104, R83 ;  /* 0x00000053686a7221 */ /* 0x000fe20000010000 */
[----:B------:R-:W-:Y:S05]  /*9b40*/  BRA.DIV ~URZ, `(.L_x_21187) ;  /* 0x000010027f007947 */ /* 0x000fea000b800000 */
[----:B0-----:R0:W1:Y:S02]  /*9b50*/  SHFL.BFLY PT, R100, R106, 0x1, 0x1f ;  /* 0x0c201f006a647f89 */ /* 0x00106400000e0000 */
.L_x_21193:
        /* <DEDUP_REMOVED lines=68> */
.L_x_21194:
        /* <DEDUP_REMOVED lines=18> */
[----:B------:R-:W-:Y:S01]  /*a0c0*/  LOP3.LUT P0, RZ, R102, 0x1f, R0, 0xf8, !PT ;  /* 0x0000001f66ff7812 */ /* 0x000fe2000780f800 */
[----:B0-----:R-:W-:-:S12]  /*a0d0*/  IMAD.IADD R107, R106, 0x1, R103 ;  /* 0x000000016a6b7824 */ /* 0x001fd800078e0267 */
[----:B------:R-:W-:Y:S01]  /*a0e0*/  @!P0 LEA R102, P3, R2, c[0x0][0x1a8], 0x2 ;  /* 0x00006a0002668a11 */ /* 0x000fe200078610ff */
[----:B------:R-:W-:Y:S01]  /*a0f0*/  I2F R106, R106 ;  /* 0x0000006a006a7306 */ /* 0x000fe20000201400 */
[----:B------:R-:W0:Y:S07]  /*a100*/  SHFL.DOWN PT, R112, R107, 0x2, 0x1f ;  /* 0x08401f006b707f89 */ /* 0x000e2e00000e0000 */
[----:B------:R-:W2:Y:S01]  /*a110*/  I2F R97, R107 ;  /* 0x0000006b00617306 */ /* 0x000ea20000201400 */
[----:B-1----:R-:W1:Y:S07]  /*a120*/  SHFL.DOWN PT, R105, R100, 0x4, 0x1f ;  /* 0x08801f0064697f89 */ /* 0x002e6e00000e0000 */
[----:B--2---:R-:W2:Y:S01]  /*a130*/  MUFU.RCP R104, R97 ;  /* 0x0000006100687308 */ /* 0x004ea20000001000 */
[----:B0-----:R-:W-:Y:S01]  /*a140*/  IADD3 R103, R107, R112, RZ ;  /* 0x000000706b677210 */ /* 0x001fe20007ffe0ff */
[----:B------:R-:W0:Y:S04]  /*a150*/  SHFL.DOWN PT, R108, R101, 0x4, 0x1f ;  /* 0x08801f00656c7f89 */ /* 0x000e2800000e0000 */
[----:B------:R-:W3:Y:S02]  /*a160*/  SHFL.DOWN PT, R114, R103, 0x1, 0x1f ;  /* 0x08201f0067727f89 */ /* 0x000ee400000e0000 */
        /* <DEDUP_REMOVED lines=10> */
[----:B------:R-:W-:-:S02]  /*a210*/  FMUL.FTZ R105, R105, R106 ;  /* 0x0000006a69697220 */ /* 0x000fc40000410000 */
[----:B---3--:R-:W-:Y:S02]  /*a220*/  IMAD.IADD R109, R103, 0x1, R114 ;  /* 0x00000001676d7824 */ /* 0x008fe400078e0272 */
[----:B------:R-:W-:Y:S01]  /*a230*/  FFMA.FTZ R101, R104, R105, R101 ;  /* 0x0000006968657223 */ /* 0x000fe20000010065 */
[----:B------:R-:W-:Y:S04]  /*a240*/  I2F R114, R114 ;  /* 0x0000007200727306 */ /* 0x000fe80000201400 */
[----:B------:R-:W2:Y:S04]  /*a250*/  SHFL.DOWN PT, R104, R101, 0x2, 0x1f ;  /* 0x08401f0065687f89 */ /* 0x000ea800000e0000 */
[----:B-1----:R-:W1:Y:S08]  /*a260*/  MUFU.RCP R105, R100 ;  /* 0x0000006400697308 */ /* 0x002e700000001000 */
[----:B------:R-:W3:Y:S01]  /*a270*/  I2F R109, R109 ;  /* 0x0000006d006d7306 */ /* 0x000ee20000201400 */
[----:B0-----:R-:W-:-:S02]  /*a280*/  FMUL.FTZ R106, R107, R112 ;  /* 0x000000706b6a7220 */ /* 0x001fc40000410000 */
[----:B------:R-:W-:Y:S02]  /*a290*/  FADD.FTZ R107, R110, -R107 ;  /* 0x8000006b6e6b7221 */ /* 0x000fe40000010000 */
[----:B------:R-:W-:Y:S02]  /*a2a0*/  FFMA.FTZ R108, R97, R110, R106 ;  /* 0x0000006e616c7223 */ /* 0x000fe4000001006a */
[----:B------:R-:W-:Y:S02]  /*a2b0*/  FMUL.FTZ R106, R107, R107 ;  /* 0x0000006b6b6a7220 */ /* 0x000fe40000410000 */
[----:B-1----:R-:W-:Y:S02]  /*a2c0*/  FMUL.FTZ R107, R105, R108 ;  /* 0x0000006c696b7220 */ /* 0x002fe40000410000 */
[----:B------:R-:W-:Y:S02]  /*a2d0*/  FMUL.FTZ R106, R97, R106 ;  /* 0x0000006a616a7220 */ /* 0x000fe40000410000 */
[----:B--2---:R-:W-:Y:S01]  /*a2e0*/  FADD.FTZ R104, R101, R104 ;  /* 0x0000006865687221 */ /* 0x004fe20000010000 */
        /* <DEDUP_REMOVED lines=12> */
[----:B------:R-:W-:Y:S01]  /*a3b0*/  FMUL.FTZ R103, R103, R114 ;  /* 0x0000007267677220 */ /* 0x000fe20000410000 */
[----:B------:R-:W0:Y:S03]  /*a3c0*/  SHFL.IDX PT, R105, R108, RZ, 0x1f ;  /* 0x00001fff6c697589 */ /* 0x000e2600000e0000 */
[----:B------:R-:W-:Y:S01]  /*a3d0*/  FFMA.FTZ R104, R101, R103, R100 ;  /* 0x0000006765687223 */ /* 0x000fe20000010064 */
[----:B------:R-:W-:Y:S01]  /*a3e0*/  @!P0 LEA.HI.X R103, R2, c[0x0][0x1ac], R99, 0x2, P3 ;  /* 0x00006b0002678a11 */ /* 0x000fe200018f1463 */
[----:B------:R-:W-:-:S04]  /*a3f0*/  IMAD.MOV.U32 R101, RZ, RZ, c[0x0][0x1e0] ;  /* 0x00007800ff657624 */ /* 0x000fc800078e00ff */
        /* <DEDUP_REMOVED lines=25> */
[C---:B------:R-:W-:Y:S01]  /*a590*/  FADD.FTZ R76, -R99.reuse, R80 ;  /* 0x00000050634c7221 */ /* 0x040fe20000010100 */
[----:B------:R-:W-:Y:S01]  /*a5a0*/  MOV R80, 0x10 ;  /* 0x0000001000507802 */ /* 0x000fe20000000f00 */
[----:B------:R-:W-:Y:S01]  /*a5b0*/  FADD.FTZ R78, -R99, R81 ;  /* 0x00000051634e7221 */ /* 0x000fe20000010100 */
[----:B------:R-:W-:Y:S01]  /*a5c0*/  LEA.HI.SX32 R81, R61, R124, 0x1e ;  /* 0x0000007c3d517211 */ /* 0x000fe200078ff2ff */
        /* <DEDUP_REMOVED lines=35> */
[----:B------:R-:W-:Y:S01]  /*a800*/  FFMA.FTZ R66, R18, R83, R42 ;  /* 0x0000005312427223 */ /* 0x000fe2000001002a */
[----:B------:R-:W-:Y:S01]  /*a810*/  IADD3 R83, R81, 0x100, RZ ;  /* 0x0000010051537810 */ /* 0x000fe20007ffe0ff */
[----:B------:R-:W-:Y:S02]  /*a820*/  FMUL.FTZ R65, R97, R104 ;  /* 0x0000006861417220 */ /* 0x000fe40000410000 */
[----:B------:R-:W-:Y:S01]  /*a830*/  FFMA.FTZ R70, R14, R99, R38 ;  /* 0x000000630e467223 */ /* 0x000fe20000010026 */
[----:B------:R-:W-:Y:S01]  /*a840*/  IADD3 R99, R81, 0x200, RZ ;  /* 0x0000020051637810 */ /* 0x000fe20007ffe0ff */
[C---:B------:R-:W-:Y:S02]  /*a850*/  FMUL.FTZ R64, R97.reuse, R64 ;  /* 0x0000004061407220 */ /* 0x040fe40000410000 */
[----:B0-----:R-:W-:Y:S02]  /*a860*/  FFMA.FTZ R72, R8, R77, R32 ;  /* 0x0000004d08487223 */ /* 0x001fe40000010020 */
[----:B------:R-:W-:-:S02]  /*a870*/  FMUL.FTZ R106, R97, R106 ;  /* 0x0000006a616a7220 */ /* 0x000fc40000410000 */
[----:B------:R-:W-:Y:S01]  /*a880*/  FFMA.FTZ R74, R10, R101, R34 ;  /* 0x000000650a4a7223 */ /* 0x000fe20000010022 */
[----:B------:R-:W-:Y:S01]  /*a890*/  IADD3 R101, R81, 0x300, RZ ;  /* 0x0000030051657810 */ /* 0x000fe20007ffe0ff */
[----:B------:R-:W-:Y:S02]  /*a8a0*/  FFMA.FTZ R77, R5, R76, R29 ;  /* 0x0000004c054d7223 */ /* 0x000fe4000001001d */
        /* <DEDUP_REMOVED lines=32> */
[----:B------:R-:W-:-:S05]  /*aab0*/  IMAD.WIDE.U32 R80, R81, R80, c[0x0][0x208] ;  /* 0x0000820051507625 */ /* 0x000fca00078e0050 */
[----:B------:R0:W-:Y:S02]  /*aac0*/  STG.E.128 [R80.64], R76 ;  /* 0x0000004c50007986 */ /* 0x0001e4000c101d06 */
.L_x_21190:
[----:B-1----:R-:W-:Y:S05]  /*aad0*/  BSYNC B0 ;  /* 0x0000000000007941 */ /* 0x002fea0003800000 */
.L_x_21189:
[----:B------:R-:W-:Y:S02]  /*aae0*/  IADD3 R2, R2, c[0x0][0x160], RZ ;  /* 0x0000580002027a10 */ /* 0x000fe40007ffe0ff */
[----:B------:R-:W-:Y:S02]  /*aaf0*/  LOP3.LUT P1, RZ, R87, 0xff, RZ, 0xc0, !PT ;  /* 0x000000ff57ff7812 */ /* 0x000fe4000782c0ff */
[----:B------:R-:W-:Y:S02]  /*ab00*/  ISETP.GE.AND P0, PT, R2, c[0x0][0x164], PT ;  /* 0x0000590002007a0c */ /* 0x000fe40003f06270 */
[----:B------:R-:W-:-:S11]  /*ab10*/  SEL R87, RZ, 0x1, P1 ;  /* 0x00000001ff577807 */ /* 0x000fd60000800000 */
[----:B0----5:R-:W-:Y:S01]  /*ab20*/  @P0 CALL.REL.NOINC `(.L_x_21191) ;  /* 0x0000001000000944 */ /* 0x021fe20003c00000 */
[----:B------:R-:W-:Y:S05]  /*ab30*/  BRA `(.L_x_21192) ;  /* 0xffff5c8000007947 */ /* 0x000fea000383ffff */
.L_x_21191:
[----:B------:R-:W-:Y:S05]  /*ab40*/  EXIT ;  /* 0x000000000000794d */ /* 0x000fea0003800000 */
.L_x_21187:
[----:B------:R-:W-:Y:S01]  /*ab50*/  IMAD.MOV.U32 R105, RZ, RZ, 0x1 ;  /* 0x00000001ff697424 */ /* 0x000fe200078e00ff */
[----:B0-----:R-:W-:Y:S01]  /*ab60*/  MOV R101, 0x1f ;  /* 0x0000001f00657802 */ /* 0x001fe20000000f00 */
[----:B------:R-:W-:Y:S01]  /*ab70*/  IMAD.MOV.U32 R104, RZ, RZ, -0x1 ;  /* 0xffffffffff687424 */ /* 0x000fe200078e00ff */
[----:B------:R-:W-:Y:S02]  /*ab80*/  MOV R102, 0xaba0 ;  /* 0x0000aba000667802 */ /* 0x000fe40000000f00 */
[----:B-----5:R-:W-:Y:S05]  /*ab90*/  CALL.REL.NOINC `($__internal_155_$__cuda_sm70_shflsync_bfly_p) ;  /* 0x0000069000007944 */ /* 0x020fea0003c00000 */
[----:B-1----:R-:W-:Y:S01]  /*aba0*/  MOV R100, R105 ;  /* 0x0000006900647202 */ /* 0x002fe20000000f00 */
[----:B0-----:R-:W-:Y:S05]  /*abb0*/  BRA `(.L_x_21193) ;  /* 0xffffefa000007947 */ /* 0x001fea000383ffff */
.L_x_21188:
[----:B------:R-:W-:Y:S01]  /*abc0*/  HFMA2.MMA R101, -RZ, RZ, 0, 1.847743988037109375e-06 ;  /* 0x0000001fff657435 */ /* 0x000fe200000001ff */
[----:B------:R-:W-:Y:S01]  /*abd0*/  IMAD.MOV.U32 R105, RZ, RZ, 0x2 ;  /* 0x00000002ff697424 */ /* 0x000fe200078e00ff */
[----:B------:R-:W-:Y:S01]  /*abe0*/  MOV R102, 0xac10 ;  /* 0x0000ac1000667802 */ /* 0x000fe20000000f00 */
[----:B------:R-:W-:-:S03]  /*abf0*/  IMAD.MOV.U32 R104, RZ, RZ, -0x1 ;  /* 0xffffffffff687424 */ /* 0x000fc600078e00ff */
[----:B-----5:R-:W-:Y:S05]  /*ac00*/  CALL.REL.NOINC `($__internal_155_$__cuda_sm70_shflsync_bfly_p) ;  /* 0x0000062000007944 */ /* 0x020fea0003c00000 */
[----:B01----:R-:W-:Y:S01]  /*ac10*/  FADD.FTZ R106, R106, R105 ;  /* 0x000000696a6a7221 */ /* 0x003fe20000010000 */
[----:B------:R-:W-:Y:S01]  /*ac20*/  MOV R105, 0x4 ;  /* 0x0000000400697802 */ /* 0x000fe20000000f00 */
[----:B------:R-:W-:Y:S01]  /*ac30*/  IMAD.MOV.U32 R101, RZ, RZ, 0x1f ;  /* 0x0000001fff657424 */ /* 0x000fe200078e00ff */
[----:B------:R-:W-:-:S02]  /*ac40*/  MOV R104, 0xffffffff ;  /* 0xffffffff00687802 */ /* 0x000fc40000000f00 */
[----:B------:R-:W-:Y:S02]  /*ac50*/  MOV R102, 0xac70 ;  /* 0x0000ac7000667802 */ /* 0x000fe40000000f00 */
[----:B------:R-:W-:Y:S05]  /*ac60*/  CALL.REL.NOINC `($__internal_155_$__cuda_sm70_shflsync_bfly_p) ;  /* 0x000005c000007944 */ /* 0x000fea0003c00000 */
[----:B0-----:R-:W-:Y:S01]  /*ac70*/  HFMA2.MMA R101, -RZ, RZ, 0, 1.847743988037109375e-06 ;  /* 0x0000001fff657435 */ /* 0x001fe200000001ff */
[----:B-1----:R-:W-:Y:S01]  /*ac80*/  FADD.FTZ R106, R106, R105 ;  /* 0x000000696a6a7221 */ /* 0x002fe20000010000 */
[----:B------:R-:W-:Y:S01]  /*ac90*/  MOV R102, 0xacd0 ;  /* 0x0000acd000667802 */ /* 0x000fe20000000f00 */
[----:B------:R-:W-:Y:S02]  /*aca0*/  IMAD.MOV.U32 R105, RZ, RZ, 0x8 ;  /* 0x00000008ff697424 */ /* 0x000fe400078e00ff */
[----:B------:R-:W-:Y:S02]  /*acb0*/  IMAD.MOV.U32 R104, RZ, RZ, -0x1 ;  /* 0xffffffffff687424 */ /* 0x000fe400078e00ff */
[----:B------:R-:W-:Y:S05]  /*acc0*/  CALL.REL.NOINC `($__internal_155_$__cuda_sm70_shflsync_bfly_p) ;  /* 0x0000056000007944 */ /* 0x000fea0003c00000 */
[----:B01----:R-:W-:Y:S01]  /*acd0*/  FADD.FTZ R106, R106, R105 ;  /* 0x000000696a6a7221 */ /* 0x003fe20000010000 */
[----:B------:R-:W-:Y:S01]  /*ace0*/  MOV R105, 0x10 ;  /* 0x0000001000697802 */ /* 0x000fe20000000f00 */
[----:B------:R-:W-:Y:S01]  /*acf0*/  IMAD.MOV.U32 R101, RZ, RZ, 0x1f ;  /* 0x0000001fff657424 */ /* 0x000fe200078e00ff */
[----:B------:R-:W-:Y:S02]  /*ad00*/  MOV R104, 0xffffffff ;  /* 0xffffffff00687802 */ /* 0x000fe40000000f00 */
[----:B------:R-:W-:-:S02]  /*ad10*/  MOV R102, 0xad30 ;  /* 0x0000ad3000667802 */ /* 0x000fc40000000f00 */
[----:B------:R-:W-:Y:S05]  /*ad20*/  CALL.REL.NOINC `($__internal_155_$__cuda_sm70_shflsync_bfly_p) ;  /* 0x0000050000007944 */ /* 0x000fea0003c00000 */
        /* <DEDUP_REMOVED lines=54> */
[----:B------:R-:W-:Y:S05]  /*b090*/  CALL.REL.NOINC `($__internal_155_$__cuda_sm70_shflsync_bfly_p) ;  /* 0x0000019000007944 */ /* 0x000fea0003c00000 */
[----:B01----:R-:W-:Y:S01]  /*b0a0*/  FADD.FTZ R106, R106, R105 ;  /* 0x000000696a6a7221 */ /* 0x003fe20000010000 */
[----:B------:R-:W-:Y:S01]  /*b0b0*/  MOV R105, 0x2 ;  /* 0x0000000200697802 */ /* 0x000fe20000000f00 */
[----:B------:R-:W-:Y:S01]  /*b0c0*/  IMAD.MOV.U32 R101, RZ, RZ, 0x1f ;  /* 0x0000001fff657424 */ /* 0x000fe200078e00ff */
[----:B------:R-:W-:Y:S02]  /*b0d0*/  MOV R104, 0xffffffff ;  /* 0xffffffff00687802 */ /* 0x000fe40000000f00 */
[----:B------:R-:W-:Y:S02]  /*b0e0*/  MOV R102, 0xb100 ;  /* 0x0000b10000667802 */ /* 0x000fe40000000f00 */
[----:B------:R-:W-:Y:S05]  /*b0f0*/  CALL.REL.NOINC `($__internal_155_$__cuda_sm70_shflsync_bfly_p) ;  /* 0x0000013000007944 */ /* 0x000fea0003c00000 */
[----:B0-----:R-:W-:Y:S01]  /*b100*/  HFMA2.MMA R101, -RZ, RZ, 0, 1.847743988037109375e-06 ;  /* 0x0000001fff657435 */ /* 0x001fe200000001ff */
[----:B-1----:R-:W-:Y:S01]  /*b110*/  FADD.FTZ R106, R106, R105 ;  /* 0x000000696a6a7221 */ /* 0x002fe20000010000 */
[----:B------:R-:W-:Y:S01]  /*b120*/  MOV R102, 0xb160 ;  /* 0x0000b16000667802 */ /* 0x000fe20000000f00 */
[----:B------:R-:W-:-:S02]  /*b130*/  IMAD.MOV.U32 R105, RZ, RZ, 0x4 ;  /* 0x00000004ff697424 */ /* 0x000fc400078e00ff */
[----:B------:R-:W-:Y:S02]  /*b140*/  IMAD.MOV.U32 R104, RZ, RZ, -0x1 ;  /* 0xffffffffff687424 */ /* 0x000fe400078e00ff */
        /* <DEDUP_REMOVED lines=10> */
[----:B------:R-:W-:Y:S02]  /*b1f0*/  IMAD.MOV.U32 R105, RZ, RZ, 0x10 ;  /* 0x00000010ff697424 */ /* 0x000fe400078e00ff */
[----:B------:R-:W-:-:S02]  /*b200*/  IMAD.MOV.U32 R104, RZ, RZ, -0x1 ;  /* 0xffffffffff687424 */ /* 0x000fc400078e00ff */
[----:B------:R-:W-:Y:S05]  /*b210*/  CALL.REL.NOINC `($__internal_155_$__cuda_sm70_shflsync_bfly_p) ;  /* 0x0000001000007944 */ /* 0x000fea0003c00000 */
[----:B01----:R-:W-:Y:S05]  /*b220*/  BRA `(.L_x_21194) ;  /* 0xffffed7000007947 */ /* 0x003fea000383ffff */
        .weak           $__internal_155_$__cuda_sm70_shflsync_bfly_p
        .type           $__internal_155_$__cuda_sm70_shflsync_bfly_p,@function
        .size           $__internal_155_$__cuda_sm70_shflsync_bfly_p,(.L_x_22243 - $__internal_155_$__cuda_sm70_shflsync_bfly_p)
$__internal_155_$__cuda_sm70_shflsync_bfly_p:
[----:B------:R-:W-:Y:S01]  /*b230*/  MOV R103, 0x0 ;  /* 0x0000000000677802 */ /* 0x000fe20000000f00 */
[----:B------:R-:W-:Y:S04]  /*b240*/  WARPSYNC R104 ;  /* 0x0000006800007348 */ /* 0x000fe80003800000 */
[----:B------:R0:W1:Y:S01]  /*b250*/  SHFL.BFLY PT, R105, R106, R105, R101 ;  /* 0x0c0000696a697389 */ /* 0x00006200000e0065 */
[----:B------:R-:W-:Y:S05]  /*b260*/  RET.REL.NODEC R102 `(_ZN10layer_norm13ln_fwd_kernelINS_13Kernel_traitsIfffffjLj6144ELj1ELj1ELj8ELj16ENS_18Kernel_traits_baseILj6144EfffffjLj256EEEEELb1ELb0ELb1ELb1EEEvNS_9FwdParamsE) ;  /* 0xffff4d9066007950 */ /* 0x000fea0003c3ffff */
.L_x_21195:
        /* <DEDUP_REMOVED lines=9> */
.L_x_22243:


//--------------------- .text._ZN10layer_norm13ln_fwd_kernelINS_13Kernel_traitsIfffffjLj6144ELj1ELj1ELj8ELj16ENS_18Kernel_traits_baseILj6144EfffffjLj256EEEEELb1ELb1ELb0ELb0EEEvNS_9FwdParamsE --------------------------
	.section	.text._ZN10layer_norm13ln_fwd_kernelINS_13Kernel_traitsIfffffjLj6144ELj1ELj1ELj8ELj16ENS_18Kernel_traits_baseILj6144EfffffjLj256EEEEELb1ELb1ELb0ELb0EEEvNS_9FwdParamsE,"ax",@progbits
	.sectioninfo	@"SHI_REGISTERS=139"
	.align	128
        .global         _ZN10layer_norm13ln_fwd_kernelINS_13Kernel_traitsIfffffjLj6144ELj1ELj1ELj8ELj16ENS_18Kernel_traits_baseILj6144EfffffjLj256EEEEELb1ELb1ELb0ELb0EEEvNS_9FwdParamsE
        .type           _ZN10layer_norm13ln_fwd_kernelINS_13Kernel_traitsIfffffjLj6144ELj1ELj1ELj8ELj16ENS_18Kernel_traits_baseILj6144EfffffjLj256EEEEELb1ELb1ELb0ELb0EEEvNS_9FwdParamsE,@function
        .size           _ZN10layer_norm13ln_fwd_kernelINS_13Kernel_traitsIfffffjLj6144ELj1ELj1ELj8ELj16ENS_18Kernel_traits_baseILj6144EfffffjLj256EEEEELb1ELb1ELb0ELb0EEEvNS_9FwdParamsE,(.L_x_22244 - _ZN10layer_norm13ln_fwd_kernelINS_13Kernel_traitsIfffffjLj6144ELj1ELj1ELj8ELj16ENS_18Kernel_traits_baseILj6144EfffffjLj256EEEEELb1ELb1ELb0ELb0EEEvNS_9FwdParamsE)
        .other          _ZN10layer_norm13ln_fwd_kernelINS_13Kernel_traitsIfffffjLj6144ELj1ELj1ELj8ELj16ENS_18Kernel_traits_baseILj6144EfffffjLj256EEEEELb1ELb1ELb0ELb0EEEvNS_9FwdParamsE,@"STO_CUDA_ENTRY STV_DEFAULT"
_ZN10layer_norm13ln_fwd_kernelINS_13Kernel_traitsIfffffjLj6144ELj1ELj1ELj8ELj16ENS_18Kernel_traits_baseILj6144EfffffjLj256EEEEELb1ELb1ELb0ELb0EEEvNS_9FwdParamsE:
.text._ZN10layer_norm13ln_fwd_kernelINS_13Kernel_traitsIfffffjLj6144ELj1ELj1ELj8ELj16ENS_18Kernel_traits_baseILj6144EfffffjLj256EEEEELb1ELb1ELb0ELb0EEEvNS_9FwdParamsE:
        /* <DEDUP_REMOVED lines=17> */
[----:B------:R-:W-:Y:S01]  /*0110*/  LOP3.LUT R105, R68, 0xff, RZ, 0x3c, !PT ;  /* 0x000000ff44697812 */ /* 0x000fe200078e3cff */
        /* <DEDUP_REMOVED lines=40> */
[----:B------:R-:W-:Y:S01]  /*03a0*/  IMAD.MOV.U32 R11, RZ, RZ, c[0x0][0x168] ;  /* 0x00005a00ff0b7624 */ /* 0x000fe200078e00ff */
[----:B------:R-:W-:Y:S01]  /*03b0*/  LOP3.LUT R5, R9, UR15, R10, 0x96, !PT ;  /* 0x0000000f09057c12 */ /* 0x000fe2000f8e960a */
[----:B------:R-:W-:-:S03]  /*03c0*/  IMAD.WIDE.U32 R6, R6, -0x2daee0ad, RZ ;  /* 0xd2511f5306067825 */ /* 0x000fc600078e00ff */
[----:B------:R-:W-:Y:S02]  /*03d0*/  SHF.R.S32.HI R9, RZ, 0x1f, R11 ;  /* 0x0000001fff097819 */ /* 0x000fe4000001140b */
[----:B------:R-:W-:Y:S01]  /*03e0*/  LOP3.LUT R10, R7, UR16, R4, 0x96, !PT ;  /* 0x00000010070a7c12 */ /* 0x000fe2000f8e9604 */
[----:B------:R-:W-:Y:S01]  /*03f0*/  IMAD.WIDE.U32 R4, R5, -0x2daee0ad, RZ ;  /* 0xd2511f5305047825 */ /* 0x000fe200078e00ff */
[----:B------:R-:W-:-:S03]  /*0400*/  LEA.HI R80, R9, c[0x0][0x168], RZ, 0x2 ;  /* 0x00005a0009507a11 */ /* 0x000fc600078f10ff */
        /* <DEDUP_REMOVED lines=29> */
[C---:B------:R-:W-:Y:S02]  /*05e0*/  @P1 LEA.HI.X R17, R68.reuse, c[0x0][0x21c], RZ, 0x4, P2 ;  /* 0x0000870044111a11 */ /* 0x040fe400010f24ff */
[----:B------:R-:W-:-:S03]  /*05f0*/  LEA R12, P2, R68, c[0x0][0x1c8], 0x4 ;  /* 0x00007200440c7a11 */ /* 0x000fc600078420ff */
[----:B------:R0:W5:Y:S01]  /*0600*/  @P1 LDG.E.128 R4, [R16.64] ;  /* 0x0000000610041981 */ /* 0x000162000c1e1d00 */
[----:B------:R-:W-:-:S06]  /*0610*/  LEA.HI.X R13, R68, c[0x0][0x1cc], RZ, 0x4, P2 ;  /* 0x00007300440d7a11 */ /* 0x000fcc00010f24ff */
[----:B------:R-:W5:Y:S01]  /*0620*/  LDG.E.128 R12, [R12.64] ;  /* 0x000000060c0c7981 */ /* 0x000f62000c1e1d00 */
[----:B------:R-:W-:-:S03]  /*0630*/  LOP3.LUT R68, R68, 0x100, RZ, 0xfc, !PT ;  /* 0x0000010044447812 */ /* 0x000fc600078efcff */
.L_x_21197:
[----:B------:R-:W-:Y:S05]  /*0640*/  BSYNC B0 ;  /* 0x0000000000007941 */ /* 0x000fea0003800000 */
.L_x_21196:
        /* <DEDUP_REMOVED lines=15> */
[----:B------:R-:W-:-:S03]  /*0740*/  IADD3 R68, R68, 0x100, RZ ;  /* 0x0000010044447810 */ /* 0x000fc60007ffe0ff */
.L_x_21199:
[----:B------:R-:W-:Y:S05]  /*0750*/  BSYNC B0 ;  /* 0x0000000000007941 */ /* 0x000fea0003800000 */
.L_x_21198:
        /* <DEDUP_REMOVED lines=15> */
[----:B------:R-:W-:-:S03]  /*0850*/  IADD3 R68, R68, 0x100, RZ ;  /* 0x0000010044447810 */ /* 0x000fc60007ffe0ff */
.L_x_21201:
[----:B------:R-:W-:Y:S05]  /*0860*/  BSYNC B0 ;  /* 0x0000000000007941 */ /* 0x000fea0003800000 */
.L_x_21200:
        /* <DEDUP_REMOVED lines=16> */
.L_x_21203:
[----:B------:R-:W-:Y:S05]  /*0970*/  BSYNC B0 ;  /* 0x0000000000007941 */ /* 0x000fea0003800000 */
.L_x_21202:
        /* <DEDUP_REMOVED lines=16> */
.L_x_21205:
[----:B------:R-:W-:Y:S05]  /*0a80*/  BSYNC B0 ;  /* 0x0000000000007941 */ /* 0x000fea0003800000 */
.L_x_21204:
        /* <DEDUP_REMOVED lines=10> */
[C---:B------:R-:W-:Y:S01]  /*0b30*/  LEA R72, P1, R68.reuse, c[0x0][0x1c8], 0x4 ;  /* 0x0000720044487a11 */ /* 0x040fe200078220ff */
[----:B------:R-:W-:Y:S01]  /*0b40*/  IMAD.MOV.U32 R69, RZ, RZ, 0x10 ;  /* 0x00000010ff457424 */ /* 0x000fe200078e00ff */
[----:B0-----:R-:W-:Y:S01]  /*0b50*/  CS2R R66, SRZ ;  /* 0x0000000000427805 */ /* 0x001fe2000001ff00 */
[----:B------:R-:W-:Y:S01]  /*0b60*/  CS2R R64, SRZ ;  /* 0x0000000000407805 */ /* 0x000fe2000001ff00 */
[----:B------:R-:W-:Y:S02]  /*0b70*/  LEA.HI.X R73, R68, c[0x0][0x1cc], RZ, 0x4, P1 ;  /* 0x0000730044497a11 */ /* 0x000fe400008f24ff */
[----:B------:R-:W-:-:S04]  /*0b80*/  ISETP.NE.U32.AND P1, PT, RZ, c[0x0][0x218], PT ;  /* 0x00008600ff007a0c */ /* 0x000fc80003f25070 */
[----:B------:R-:W-:Y:S01]  /*0b90*/  ISETP.NE.AND.EX P1, PT, RZ, c[0x0][0x21c], PT, P1 ;  /* 0x00008700ff007a0c */ /* 0x000fe20003f25310 */
[----:B------:R-:W5:-:S12]  /*0ba0*/  LDG.E.128 R72, [R72.64] ;  /* 0x0000000648487981 */ /* 0x000f58000c1e1d00 */
[----:B------:R-:W-:-:S04]  /*0bb0*/  @P1 LEA R84, P2, R68, c[0x0][0x218], 0x4 ;  /* 0x0000860044541a11 */ /* 0x000fc800078420ff */
[C---:B------:R-:W-:Y:S01]  /*0bc0*/  @P1 LEA.HI.X R85, R68.reuse, c[0x0][0x21c], RZ, 0x4, P2 ;  /* 0x0000870044551a11 */ /* 0x040fe200010f24ff */
[----:B------:R-:W-:-:S04]  /*0bd0*/  IMAD.WIDE.U32 R68, R68, R69, c[0x0][0x1b0] ;  /* 0x00006c0044447625 */ /* 0x000fc800078e0045 */
[----:B------:R0:W5:Y:S04]  /*0be0*/  @P1 LDG.E.128 R64, [R84.64] ;  /* 0x0000000654401981 */ /* 0x000168000c1e1d00 */
[----:B------:R-:W5:Y:S02]  /*0bf0*/  LDG.E.128 R68, [R68.64] ;  /* 0x0000000644447981 */ /* 0x000f64000c1e1d00 */
.L_x_21207:
[----:B------:R-:W-:Y:S05]  /*0c00*/  BSYNC B0 ;  /* 0x0000000000007941 */ /* 0x000fea0003800000 */
.L_x_21206:
        /* <DEDUP_REMOVED lines=11> */
[C---:B------:R-:W-:Y:S01]  /*0cc0*/  IMAD.HI.U32 R81, R83.reuse, -0x2daee0ad, RZ ;  /* 0xd2511f5353517827 */ /* 0x040fe200078e00ff */
[----:B------:R-:W-:Y:S01]  /*0cd0*/  IADD3 R77, R76, -R77, RZ ;  /* 0x8000004d4c4d7210 */ /* 0x000fe20007ffe0ff */
[----:B------:R-:W-:Y:S01]  /*0ce0*/  ULDC.U8 UR8, c[0x0][0x1f0] ;  /* 0x00007c0000087ab9 */ /* 0x000fe20000000000 */
[----:B------:R-:W-:Y:S01]  /*0cf0*/  LOP3.LUT R80, R80, 0x1fffffe0, RZ, 0xc0, !PT ;  /* 0x1fffffe050507812 */ /* 0x000fe200078ec0ff */
[----:B------:R-:W-:Y:S01]  /*0d00*/  IMAD.MOV.U32 R109, RZ, RZ, 0x1 ;  /* 0x00000001ff6d7424 */ /* 0x000fe200078e00ff */
[----:B------:R-:W-:Y:S01]  /*0d10*/  IMNMX R77, RZ, R77, !PT ;  /* 0x0000004dff4d7217 */ /* 0x000fe20007800200 */
[----:B------:R-:W-:Y:S01]  /*0d20*/  IMAD R116, R83, -0x2daee0ad, RZ ;  /* 0xd2511f5353747824 */ /* 0x000fe200078e02ff */
[----:B------:R-:W-:Y:S01]  /*0d30*/  LOP3.LUT R79, R78, 0x3e0, RZ, 0xc0, !PT ;  /* 0x000003e04e4f7812 */ /* 0x000fe200078ec0ff */
[----:B------:R-:W-:Y:S01]  /*0d40*/  IMAD.MOV.U32 R108, RZ, RZ, RZ ;  /* 0x000000ffff6c7224 */ /* 0x000fe200078e00ff */
[----:B------:R-:W-:-:S02]  /*0d50*/  IMNMX R77, R77, 0x20, PT ;  /* 0x000000204d4d7817 */ /* 0x000fc40003800200 */
[----:B------:R-:W-:Y:S01]  /*0d60*/  IADD3 R79, R76, -R79, RZ ;  /* 0x8000004f4c4f7210 */ /* 0x000fe20007ffe0ff */
[----:B------:R-:W-:Y:S01]  /*0d70*/  IMAD.HI.U32 R76, R118, -0x326172a9, RZ ;  /* 0xcd9e8d57764c7827 */ /* 0x000fe200078e00ff */
[----:B------:R-:W-:Y:S02]  /*0d80*/  LOP3.LUT R114, R81, UR26, R114, 0x96, !PT ;  /* 0x0000001a51727c12 */ /* 0x000fe4000f8e9672 */
[----:B------:R-:W-:Y:S01]  /*0d90*/  IMNMX R79, RZ, R79, !PT ;  /* 0x0000004fff4f7217 */ /* 0x000fe20007800200 */
[----:B------:R-:W-:Y:S01]  /*0da0*/  IMAD.IADD R77, R77, 0x1, R80 ;  /* 0x000000014d4d7824 */ /* 0x000fe200078e0250 */
[----:B------:R-:W-:Y:S01]  /*0db0*/  LOP3.LUT R115, R76, UR25, R115, 0x96, !PT ;  /* 0x000000194c737c12 */ /* 0x000fe2000f8e9673 */
[----:B------:R-:W-:Y:S01]  /*0dc0*/  IMAD R118, R118, -0x326172a9, RZ ;  /* 0xcd9e8d5776767824 */ /* 0x000fe200078e02ff */
[----:B------:R-:W-:Y:S01]  /*0dd0*/  IMNMX R79, R79, 0x20, PT ;  /* 0x000000204f4f7817 */ /* 0x000fe20003800200 */
[----:B------:R-:W-:Y:S01]  /*0de0*/  IMAD.SHL.U32 R77, R77, 0x4, RZ ;  /* 0x000000044d4d7824 */ /* 0x000fe200078e00ff */
[----:B------:R-:W-:-:S03]  /*0df0*/  LOP3.LUT R119, R119, 0x3, RZ, 0xc0, !PT ;  /* 0x0000000377777812 */ /* 0x000fc600078ec0ff */
[----:B------:R-:W-:Y:S02]  /*0e00*/  IMAD.IADD R79, R80, 0x1, R79 ;  /* 0x00000001504f7824 */ /* 0x000fe400078e024f */
[----:B------:R-:W1:Y:S03]  /*0e10*/  I2F.U32 R77, R77 ;  /* 0x0000004d004d7306 */ /* 0x000e660000201000 */
[----:B------:R-:W-:-:S05]  /*0e20*/  SHF.L.U32 R110, R79, 0x2, RZ ;  /* 0x000000024f6e7819 */ /* 0x000fca00000006ff */
[----:B-1----:R1:W2:Y:S02]  /*0e30*/  MUFU.RCP R107, R77 ;  /* 0x0000004d006b7308 */ /* 0x0022a40000001000 */
.L_x_21403:
[----:B------:R-:W-:Y:S01]  /*0e40*/  ISETP.NE.U32.AND P1, PT, RZ, c[0x0][0x1c0], PT ;  /* 0x00007000ff007a0c */ /* 0x000fe20003f25070 */
[----:B------:R-:W-:-:S03]  /*0e50*/  IMAD.MOV.U32 R112, RZ, RZ, 0x3f800000 ;  /* 0x3f800000ff707424 */ /* 0x000fc600078e00ff */
[----:B------:R-:W-:-:S13]  /*0e60*/  ISETP.NE.AND.EX P1, PT, RZ, c[0x0][0x1c4], PT, P1 ;  /* 0x00007100ff007a0c */ /* 0x000fda0003f25310 */
[----:B------:R-:W-:-:S04]  /*0e70*/  @P1 IMAD.MOV.U32 R121, RZ, RZ, 0x4 ;  /* 0x00000004ff791424 */ /* 0x000fc800078e00ff */
[----:B------:R-:W-:-:S05]  /*0e80*/  @P1 IMAD.WIDE R120, R106, R121, c[0x0][0x1c0] ;  /* 0x000070006a781625 */ /* 0x000fca00078e0279 */
[----:B-----5:R3:W5:Y:S01]  /*0e90*/  @P1 LDG.E R112, [R120.64] ;  /* 0x0000000678701981 */ /* 0x020762000c1e1900 */
[----:B------:R-:W-:Y:S01]  /*0ea0*/  IMAD R111, R106, c[0x0][0x168], RZ ;  /* 0x00005a006a6f7a24 */ /* 0x000fe200078e02ff */
[----:B------:R-:W-:Y:S04]  /*0eb0*/  BSSY B0, `(.L_x_21208) ;  /* 0x0000167000007945 */ /* 0x000fe80003800000 */
[----:B------:R-:W-:-:S04]  /*0ec0*/  SHF.R.S32.HI R122, RZ, 0x1f, R111 ;  /* 0x0000001fff7a7819 */ /* 0x000fc8000001146f */
[----:B------:R-:W-:Y:S02]  /*0ed0*/  LEA.HI R111, R122, R111, RZ, 0x2 ;  /* 0x0000006f7a6f7211 */ /* 0x000fe400078f10ff */
[----:B------:R-:W-:-:S04]  /*0ee0*/  LOP3.LUT R122, R0, 0xff, RZ, 0xc0, !PT ;  /* 0x000000ff007a7812 */ /* 0x000fc800078ec0ff */
[----:B------:R-:W-:-:S05]  /*0ef0*/  LEA.HI.SX32 R111, R111, R122, 0x1e ;  /* 0x0000007a6f6f7211 */ /* 0x000fca00078ff2ff */
[----:B------:R-:W-:Y:S01]  /*0f00*/  IMAD.MOV.U32 R113, RZ, RZ, R111 ;  /* 0x000000ffff717224 */ /* 0x000fe200078e006f */
[----:B------:R-:W-:Y:S05]  /*0f10*/  @!P0 BRA `(.L_x_21209) ;  /* 0x0000160000008947 */ /* 0x000fea0003800000 */
[----:B---3--:R-:W-:Y:S01]  /*0f20*/  HFMA2.MMA R92, -RZ, RZ, 0, 9.5367431640625e-07 ;  /* 0x00000010ff5c7435 */ /* 0x008fe200000001ff */
[----:B------:R-:W-:-:S04]  /*0f30*/  ISETP.NE.U32.AND P1, PT, RZ, c[0x0][0x180], PT ;  /* 0x00006000ff007a0c */ /* 0x000fc80003f25070 */
[----:B------:R-:W-:-:S05]  /*0f40*/  ISETP.NE.AND.EX P1, PT, RZ, c[0x0][0x184], PT, P1 ;  /* 0x00006100ff007a0c */ /* 0x000fca0003f25310 */
[----:B------:R-:W-:-:S06]  /*0f50*/  IMAD.WIDE.U32 R92, R111, R92, c[0x0][0x170] ;  /* 0x00005c006f5c7625 */ /* 0x000fcc00078e005c */
[----:B------:R-:W5:Y:S02]  /*0f60*/  LDG.E.128 R92, [R92.64] ;  /* 0x000000065c5c7981 */ /* 0x000f64000c1e1d00 */
[----:B------:R-:W-:-:S04]  /*0f70*/  @P1 LEA R120, P2, R111, c[0x0][0x180], 0x4 ;  /* 0x000060006f781a11 */ /* 0x000fc800078420ff */
[----:B------:R-:W-:-:S05]  /*0f80*/  @P1 LEA.HI.X R121, R111, c[0x0][0x184], RZ, 0x4, P2 ;  /* 0x000061006f791a11 */ /* 0x000fca00010f24ff */
[----:B-1----:R1:W5:Y:S01]  /*0f90*/  @P1 LDG.E.128 R76, [R120.64] ;  /* 0x00000006784c1981 */ /* 0x002362000c1e1d00 */
        /* <DEDUP_REMOVED lines=10> */
[----:B------:R-:W-:Y:S01]  /*1040*/  IMAD.MOV.U32 R122, RZ, RZ, R116 ;  /* 0x000000ffff7a7224 */ /* 0x000fe200078e0074 */
[----:B------:R-:W-:Y:S05]  /*1050*/  BRA `(.L_x_21212) ;  /* 0x0000001000007947 */ /* 0x000fea0003800000 */
.L_x_21211:
[----:B-1----:R-:W-:Y:S02]  /*1060*/  MOV R122, R118 ;  /* 0x00000076007a7202 */ /* 0x002fe40000000f00 */
.L_x_21212:
[----:B------:R-:W-:Y:S05]  /*1070*/  BSYNC B1 ;  /* 0x0000000000017941 */ /* 0x000fea0003800000 */
.L_x_21210:
        /* <DEDUP_REMOVED lines=16> */
.L_x_21216:
[----:B------:R-:W-:Y:S05]  /*1180*/  BSYNC B2 ;  /* 0x0000000000027941 */ /* 0x000fea0003800000 */
.L_x_21215:
        /* <DEDUP_REMOVED lines=41> */
[----:B------:R-:W-:Y:S02]  /*1420*/  MOV R117, RZ ;  /* 0x000000ff00757202 */ /* 0x000fe40000000f00 */
.L_x_21214:
[----:B------:R-:W-:Y:S05]  /*1430*/  BSYNC B1 ;  /* 0x0000000000017941 */ /* 0x000fea0003800000 */
.L_x_21213:
[----:B------:R-:W1:Y:S01]  /*1440*/  I2F.U32 R120, R122 ;  /* 0x0000007a00787306 */ /* 0x000e620000201000 */
[----:B------:R-:W-:Y:S01]  /*1450*/  IMAD.MOV.U32 R113, RZ, RZ, 0x2f800000 ;  /* 0x2f800000ff717424 */ /* 0x000fe200078e00ff */
[----:B------:R-:W-:Y:S01]  /*1460*/  ISETP.NE.U32.AND P1, PT, RZ, c[0x0][0x180], PT ;  /* 0x00006000ff007a0c */ /* 0x000fe20003f25070 */
[----:B-----5:R-:W-:Y:S01]  /*1470*/  FMUL.FTZ R92, R92, R112 ;  /* 0x000000705c5c7220 */ /* 0x020fe20000410000 */
[----:B------:R-:W-:Y:S01]  /*1480*/  ISETP.NE.AND P3, PT, R117, 0x1, PT ;  /* 0x000000017500780c */ /* 0x000fe20003f65270 */
[----:B------:R-:W-:Y:S01]  /*1490*/  BSSY B1, `(.L_x_21217) ;  /* 0x0000013000017945 */ /* 0x000fe20003800000 */
[----:B------:R-:W-:Y:S01]  /*14a0*/  ISETP.NE.AND.EX P1, PT, RZ, c[0x0][0x184], PT, P1 ;  /* 0x00006100ff007a0c */ /* 0x000fe20003f25310 */
[----:B------:R-:W-:Y:S02]  /*14b0*/  FMUL.FTZ R92, R92, c[0x0][0x1e8] ;  /* 0x00007a005c5c7a20 */ /* 0x000fe40000410000 */
[----:B-1----:R-:W-:-:S05]  /*14c0*/  FFMA.FTZ R120, R120, R113, 1.1641532182693481445e-10 ;  /* 0x2f00000078787423 */ /* 0x002fca0000010071 */
        /* <DEDUP_REMOVED lines=14> */
.L_x_21218:
[----:B------:R-:W-:Y:S02]  /*15b0*/  IMAD.MOV.U32 R122, RZ, RZ, R118 ;  /* 0x000000ffff7a7224 */ /* 0x000fe400078e0076 */
.L_x_21219:
[----:B------:R-:W-:Y:S05]  /*15c0*/  BSYNC B1 ;  /* 0x0000000000017941 */ /* 0x000fea0003800000 */
.L_x_21217:
        /* <DEDUP_REMOVED lines=16> */
.L_x_21223:
[----:B------:R-:W-:Y:S05]  /*16d0*/  BSYNC B2 ;  /* 0x0000000000027941 */ /* 0x000fea0003800000 */
.L_x_21222:
        /* <DEDUP_REMOVED lines=42> */
.L_x_21221:
[----:B------:R-:W-:Y:S05]  /*1980*/  BSYNC B1 ;  /* 0x0000000000017941 */ /* 0x000fea0003800000 */
.L_x_21220:
[----:B------:R-:W1:Y:S01]  /*1990*/  I2F.U32 R120, R122 ;  /* 0x0000007a00787306 */ /* 0x000e620000201000 */
[----:B------:R-:W-:Y:S01]  /*19a0*/  FMUL.FTZ R93, R93, R112 ;  /* 0x000000705d5d7220 */ /* 0x000fe20000410000 */
[C---:B------:R-:W-:Y:S01]  /*19b0*/  ISETP.NE.AND P4, PT, R119.reuse, 0x1, PT ;  /* 0x000000017700780c */ /* 0x040fe20003f85270 */
[----:B------:R-:W-:Y:S01]  /*19c0*/  BSSY B1, `(.L_x_21224) ;  /* 0x0000012000017945 */ /* 0x000fe20003800000 */
[----:B------:R-:W-:Y:S01]  /*19d0*/  IADD3 R117, R119, 0x1, RZ ;  /* 0x0000000177757810 */ /* 0x000fe20007ffe0ff */
        /* <DEDUP_REMOVED lines=15> */
.L_x_21225:
[----:B------:R-:W-:Y:S02]  /*1ad0*/  IMAD.MOV.U32 R122, RZ, RZ, R118 ;  /* 0x000000ffff7a7224 */ /* 0x000fe400078e0076 */
.L_x_21226:
[----:B------:R-:W-:Y:S05]  /*1ae0*/  BSYNC B1 ;  /* 0x0000000000017941 */ /* 0x000fea0003800000 */
.L_x_21224:
        /* <DEDUP_REMOVED lines=16> */
.L_x_21230:
[----:B------:R-:W-:Y:S05]  /*1bf0*/  BSYNC B2 ;  /* 0x0000000000027941 */ /* 0x000fea0003800000 */
.L_x_21229:
        /* <DEDUP_REMOVED lines=42> */
.L_x_21228:
[----:B------:R-:W-:Y:S05]  /*1ea0*/  BSYNC B1 ;  /* 0x0000000000017941 */ /* 0x000fea0003800000 */
.L_x_21227:
[----:B------:R-:W1:Y:S01]  /*1eb0*/  I2F.U32 R120, R122 ;  /* 0x0000007a00787306 */ /* 0x000e620000201000 */
[----:B------:R-:W-:Y:S01]  /*1ec0*/  FMUL.FTZ R94, R94, R112 ;  /* 0x000000705e5e7220 */ /* 0x000fe20000410000 */
[----:B------:R-:W-:Y:S01]  /*1ed0*/  ISETP.NE.AND P5, PT, R117, 0x1, PT ;  /* 0x000000017500780c */ /* 0x000fe20003fa5270 */
[----:B------:R-:W-:Y:S02]  /*1ee0*/  BSSY B1, `(.L_x_21231) ;  /* 0x0000012000017945 */ /* 0x000fe40003800000 */
        /* <DEDUP_REMOVED lines=16> */
.L_x_21232:
[----:B------:R-:W-:Y:S02]  /*1ff0*/  IMAD.MOV.U32 R122, RZ, RZ, R118 ;  /* 0x000000ffff7a7224 */ /* 0x000fe400078e0076 */
.L_x_21233:
[----:B------:R-:W-:Y:S05]  /*2000*/  BSYNC B1 ;  /* 0x0000000000017941 */ /* 0x000fea0003800000 */
.L_x_21231:
        /* <DEDUP_REMOVED lines=16> */
.L_x_21237:
[----:B------:R-:W-:Y:S05]  /*2110*/  BSYNC B2 ;  /* 0x0000000000027941 */ /* 0x000fea0003800000 */
.L_x_21236:
        /* <DEDUP_REMOVED lines=42> */
.L_x_21235:
[----:B------:R-:W-:Y:S05]  /*23c0*/  BSYNC B1 ;  /* 0x0000000000017941 */ /* 0x000fea0003800000 */
.L_x_21234:
[----:B------:R1:W3:Y:S01]  /*23d0*/  I2F.U32 R120, R122 ;  /* 0x0000007a00787306 */ /* 0x0002e20000201000 */
[----:B------:R-:W-:Y:S01]  /*23e0*/  FMUL.FTZ R95, R95, R112 ;  /* 0x000000705f5f7220 */ /* 0x000fe20000410000 */
[----:B------:R-:W-:Y:S02]  /*23f0*/  SEL R130, RZ, 0x10000, P4 ;  /* 0x00010000ff827807 */ /* 0x000fe40002000000 */
[----:B------:R-:W-:Y:S01]  /*2400*/  SEL R117, RZ, 0x100, P3 ;  /* 0x00000100ff757807 */ /* 0x000fe20001800000 */
[----:B------:R-:W-:Y:S01]  /*2410*/  FMUL.FTZ R95, R95, c[0x0][0x1e8] ;  /* 0x00007a005f5f7a20 */ /* 0x000fe20000410000 */
[----:B-1----:R-:W-:Y:S01]  /*2420*/  SEL R122, RZ, 0x1, P2 ;  /* 0x00000001ff7a7807 */ /* 0x002fe20001000000 */
[----:B---3--:R-:W-:-:S05]  /*2430*/  FFMA.FTZ R120, R120, R113, 1.1641532182693481445e-10 ;  /* 0x2f00000078787423 */ /* 0x008fca0000010071 */
[----:B------:R-:W-:-:S04]  /*2440*/  FSETP.GTU.FTZ.AND P5, PT, R120, c[0x0][0x1e4], PT ;  /* 0x0000790078007a0b */ /* 0x000fc80003fbc000 */
[----:B------:R-:W-:Y:S02]  /*2450*/  FSEL R120, R95, RZ, !P5 ;  /* 0x000000ff5f787208 */ /* 0x000fe40006800000 */
[----:B------:R-:W-:-:S03]  /*2460*/  SEL R113, RZ, 0x1000000, P5 ;  /* 0x01000000ff717807 */ /* 0x000fc60002800000 */
[----:B------:R-:W-:Y:S01]  /*2470*/  FMUL.FTZ R95, R15, R120 ;  /* 0x000000780f5f7220 */ /* 0x000fe20000410000 */
[----:B------:R-:W-:-:S03]  /*2480*/  IADD3 R113, R117, R113, R130 ;  /* 0x0000007175717210 */ /* 0x000fc60007ffe082 */
[----:B------:R-:W-:Y:S01]  /*2490*/  @P1 FADD.FTZ R95, R79, R95 ;  /* 0x0000005f4f5f1221 */ /* 0x000fe20000010000 */
[----:B------:R-:W-:Y:S01]  /*24a0*/  LEA R120, P1, R111, c[0x0][0x188], 0x4 ;  /* 0x000062006f787a11 */ /* 0x000fe200078220ff */
[----:B------:R-:W-:Y:S01]  /*24b0*/  IMAD.IADD R117, R113, 0x1, R122 ;  /* 0x0000000171757824 */ /* 0x000fe200078e027a */
[C---:B------:R-:W-:Y:S02]  /*24c0*/  IADD3 R113, R111.reuse, 0x100, RZ ;  /* 0x000001006f717810 */ /* 0x040fe40007ffe0ff */
[C---:B------:R-:W-:Y:S02]  /*24d0*/  LEA.HI.X R121, R111.reuse, c[0x0][0x18c], RZ, 0x4, P1 ;  /* 0x000063006f797a11 */ /* 0x040fe400008f24ff */
[----:B------:R-:W-:-:S03]  /*24e0*/  LEA R122, P1, R111, c[0x0][0x190], 0x2 ;  /* 0x000064006f7a7a11 */ /* 0x000fc600078210ff */
[----:B------:R1:W-:Y:S01]  /*24f0*/  STG.E.128 [R120.64], R92 ;  /* 0x0000005c78007986 */ /* 0x0003e2000c101d06 */
[----:B------:R-:W-:-:S05]  /*2500*/  LEA.HI.X R123, R111, c[0x0][0x194], RZ, 0x2, P1 ;  /* 0x000065006f7b7a11 */ /* 0x000fca00008f14ff */
[----:B------:R1:W-:Y:S04]  /*2510*/  STG.E [R122.64], R117 ;  /* 0x000000757a007986 */ /* 0x0003e8000c101906 */
.L_x_21209:
[----:B---3--:R-:W-:Y:S05]  /*2520*/  BSYNC B0 ;  /* 0x0000000000007941 */ /* 0x008fea0003800000 */
.L_x_21208:
        /* <DEDUP_REMOVED lines=8> */
[----:B-1----:R-:W-:-:S04]  /*25b0*/  @P1 LEA R120, P2, R113, c[0x0][0x180], 0x4 ;  /* 0x0000600071781a11 */ /* 0x002fc800078420ff */
        /* <DEDUP_REMOVED lines=14> */
.L_x_21241:
[----:B-1----:R-:W-:Y:S02]  /*26a0*/  IMAD.MOV.U32 R123, RZ, RZ, R118 ;  /* 0x000000ffff7b7224 */ /* 0x002fe400078e0076 */
.L_x_21242:
[----:B------:R-:W-:Y:S05]  /*26b0*/  BSYNC B1 ;  /* 0x0000000000017941 */ /* 0x000fea0003800000 */
.L_x_21240:
        /* <DEDUP_REMOVED lines=16> */
.L_x_21246:
[----:B------:R-:W-:Y:S05]  /*27c0*/  BSYNC B2 ;  /* 0x0000000000027941 */ /* 0x000fea0003800000 */
.L_x_21245:
        /* <DEDUP_REMOVED lines=42> */
.L_x_21244:
[----:B------:R-:W-:Y:S05]  /*2a70*/  BSYNC B1 ;  /* 0x0000000000017941 */ /* 0x000fea0003800000 */
.L_x_21243:
[----:B------:R-:W1:Y:S01]  /*2a80*/  I2F.U32 R120, R123 ;  /* 0x0000007b00787306 */ /* 0x000e620000201000 */
[----:B------:R-:W-:Y:S01]  /*2a90*/  HFMA2.MMA R117, -RZ, RZ, 0.1171875, 0 ;  /* 0x2f800000ff757435 */ /* 0x000fe200000001ff */
[----:B-----5:R-:W-:Y:S01]  /*2aa0*/  FMUL.FTZ R96, R96, R112 ;  /* 0x0000007060607220 */ /* 0x020fe20000410000 */
[----:B------:R-:W-:Y:S01]  /*2ab0*/  ISETP.NE.U32.AND P1, PT, RZ, c[0x0][0x180], PT ;  /* 0x00006000ff007a0c */ /* 0x000fe20003f25070 */
[----:B------:R-:W-:Y:S01]  /*2ac0*/  BSSY B1, `(.L_x_21247) ;  /* 0x0000014000017945 */ /* 0x000fe20003800000 */
[----:B------:R-:W-:Y:S01]  /*2ad0*/  ISETP.NE.AND P3, PT, R122, 0x1, PT ;  /* 0x000000017a00780c */ /* 0x000fe20003f65270 */
[----:B------:R-:W-:Y:S01]  /*2ae0*/  FMUL.FTZ R96, R96, c[0x0][0x1e8] ;  /* 0x00007a0060607a20 */ /* 0x000fe20000410000 */
[----:B------:R-:W-:-:S04]  /*2af0*/  ISETP.NE.AND.EX P1, PT, RZ, c[0x0][0x184], PT, P1 ;  /* 0x00006100ff007a0c */ /* 0x000fc80003f25310 */
        /* <DEDUP_REMOVED lines=15> */
.L_x_21248:
[----:B------:R-:W-:Y:S02]  /*2bf0*/  MOV R129, R118 ;  /* 0x0000007600817202 */ /* 0x000fe40000000f00 */
.L_x_21249:
[----:B------:R-:W-:Y:S05]  /*2c00*/  BSYNC B1 ;  /* 0x0000000000017941 */ /* 0x000fea0003800000 */
.L_x_21247:
        /* <DEDUP_REMOVED lines=16> */
.L_x_21253:
[----:B------:R-:W-:Y:S05]  /*2d10*/  BSYNC B2 ;  /* 0x0000000000027941 */ /* 0x000fea0003800000 */
.L_x_21252:
        /* <DEDUP_REMOVED lines=40> */
[----:B------:R-:W-:-:S05]  /*2fa0*/  IMAD.WIDE.U32 R118, R115, -0x326172a9, RZ ;  /* 0xcd9e8d5773767825 */ /* 0x000fca00078e00ff */
[----:B------:R-:W-:Y:S01]  /*2fb0*/  LOP3.LUT R115, R119, UR25, R122, 0x96, !PT ;  /* 0x0000001977737c12 */ /* 0x000fe2000f8e967a */
[----:B------:R-:W-:Y:S02]  /*2fc0*/  IMAD.MOV.U32 R119, RZ, RZ, RZ ;  /* 0x000000ffff777224 */ /* 0x000fe400078e00ff */
.L_x_21251:
[----:B------:R-:W-:Y:S05]  /*2fd0*/  BSYNC B1 ;  /* 0x0000000000017941 */ /* 0x000fea0003800000 */
.L_x_21250:
        /* <DEDUP_REMOVED lines=20> */
.L_x_21255:
[----:B------:R-:W-:Y:S02]  /*3120*/  IMAD.MOV.U32 R129, RZ, RZ, R118 ;  /* 0x000000ffff817224 */ /* 0x000fe400078e0076 */
.L_x_21256:
[----:B------:R-:W-:Y:S05]  /*3130*/  BSYNC B1 ;  /* 0x0000000000017941 */ /* 0x000fea0003800000 */
.L_x_21254:
        /* <DEDUP_REMOVED lines=16> */
.L_x_21260:
[----:B------:R-:W-:Y:S05]  /*3240*/  BSYNC B2 ;  /* 0x0000000000027941 */ /* 0x000fea0003800000 */
.L_x_21259:
        /* <DEDUP_REMOVED lines=40> */
[----:B------:R-:W-:-:S04]  /*34d0*/  IMAD.WIDE.U32 R118, R115, -0x326172a9, RZ ;  /* 0xcd9e8d5773767825 */ /* 0x000fc800078e00ff */
[----:B------:R-:W-:Y:S01]  /*34e0*/  IMAD.MOV.U32 R120, RZ, RZ, RZ ;  /* 0x000000ffff787224 */ /* 0x000fe200078e00ff */
[----:B------:R-:W-:Y:S02]  /*34f0*/  LOP3.LUT R115, R119, UR25, R122, 0x96, !PT ;  /* 0x0000001977737c12 */ /* 0x000fe4000f8e967a */
.L_x_21258:
[----:B------:R-:W-:Y:S05]  /*3500*/  BSYNC B1 ;  /* 0x0000000000017941 */ /* 0x000fea0003800000 */
.L_x_21257:
        /* <DEDUP_REMOVED lines=20> */
.L_x_21262:
[----:B------:R-:W-:Y:S02]  /*3650*/  IMAD.MOV.U32 R129, RZ, RZ, R118 ;  /* 0x000000ffff817224 */ /* 0x000fe400078e0076 */
.L_x_21263:
[----:B------:R-:W-:Y:S05]  /*3660*/  BSYNC B1 ;  /* 0x0000000000017941 */ /* 0x000fea0003800000 */
.L_x_21261:
        /* <DEDUP_REMOVED lines=16> */
.L_x_21267:
[----:B------:R-:W-:Y:S05]  /*3770*/  BSYNC B2 ;  /* 0x0000000000027941 */ /* 0x000fea0003800000 */
.L_x_21266:
        /* <DEDUP_REMOVED lines=40> */
[----:B------:R-:W-:-:S05]  /*3a00*/  IMAD.WIDE.U32 R118, R115, -0x326172a9, RZ ;  /* 0xcd9e8d5773767825 */ /* 0x000fca00078e00ff */
[----:B------:R-:W-:Y:S01]  /*3a10*/  LOP3.LUT R115, R119, UR25, R122, 0x96, !PT ;  /* 0x0000001977737c12 */ /* 0x000fe2000f8e967a */
[----:B------:R-:W-:Y:S02]  /*3a20*/  IMAD.MOV.U32 R119, RZ, RZ, RZ ;  /* 0x000000ffff777224 */ /* 0x000fe400078e00ff */
.L_x_21265:
[----:B------:R-:W-:Y:S05]  /*3a30*/  BSYNC B1 ;  /* 0x0000000000017941 */ /* 0x000fea0003800000 */
.L_x_21264:
[----:B------:R-:W1:Y:S01]  /*3a40*/  I2F.U32 R120, R129 ;  /* 0x0000008100787306 */ /* 0x000e620000201000 */
[----:B------:R-:W-:Y:S01]  /*3a50*/  FMUL.FTZ R99, R99, R112 ;  /* 0x0000007063637220 */ /* 0x000fe20000410000 */
[----:B------:R-:W-:Y:S02]  /*3a60*/  SEL R122, RZ, 0x10000, P4 ;  /* 0x00010000ff7a7807 */ /* 0x000fe40002000000 */
[----:B------:R-:W-:Y:S01]  /*3a70*/  SEL R123, RZ, 0x100, P3 ;  /* 0x00000100ff7b7807 */ /* 0x000fe20001800000 */
[----:B------:R-:W-:Y:S02]  /*3a80*/  FMUL.FTZ R99, R99, c[0x0][0x1e8] ;  /* 0x00007a0063637a20 */ /* 0x000fe40000410000 */
        /* <DEDUP_REMOVED lines=8> */
[----:B------:R-:W-:Y:S02]  /*3b10*/  LEA R120, P1, R113, c[0x0][0x188], 0x4 ;  /* 0x0000620071787a11 */ /* 0x000fe400078220ff */
[----:B------:R-:W-:Y:S02]  /*3b20*/  IADD3 R117, R117, R122, RZ ;  /* 0x0000007a75757210 */ /* 0x000fe40007ffe0ff */
[C---:B------:R-:W-:Y:S02]  /*3b30*/  LEA.HI.X R121, R113.reuse, c[0x0][0x18c], RZ, 0x4, P1 ;  /* 0x0000630071797a11 */ /* 0x040fe400008f24ff */
[----:B------:R-:W-:-:S03]  /*3b40*/  LEA R122, P1, R113, c[0x0][0x190], 0x2 ;  /* 0x00006400717a7a11 */ /* 0x000fc600078210ff */
[----:B------:R1:W-:Y:S01]  /*3b50*/  STG.E.128 [R120.64], R96 ;  /* 0x0000006078007986 */ /* 0x0003e2000c101d06 */
[C---:B------:R-:W-:Y:S02]  /*3b60*/  LEA.HI.X R123, R113.reuse, c[0x0][0x194], RZ, 0x2, P1 ;  /* 0x00006500717b7a11 */ /* 0x040fe400008f14ff */
[----:B------:R-:W-:-:S03]  /*3b70*/  IADD3 R113, R113, 0x100, RZ ;  /* 0x0000010071717810 */ /* 0x000fc60007ffe0ff */
[----:B------:R1:W-:Y:S04]  /*3b80*/  STG.E [R122.64], R117 ;  /* 0x000000757a007986 */ /* 0x0003e8000c101906 */
.L_x_21239:
[----:B------:R-:W-:Y:S05]  /*3b90*/  BSYNC B0 ;  /* 0x0000000000007941 */ /* 0x000fea0003800000 */
.L_x_21238:
        /* <DEDUP_REMOVED lines=23> */
.L_x_21271:
[----:B-1----:R-:W-:Y:S02]  /*3d10*/  IMAD.MOV.U32 R123, RZ, RZ, R118 ;  /* 0x000000ffff7b7224 */ /* 0x002fe400078e0076 */
.L_x_21272:
[----:B------:R-:W-:Y:S05]  /*3d20*/  BSYNC B1 ;  /* 0x0000000000017941 */ /* 0x000fea0003800000 */
.L_x_21270:
        /* <DEDUP_REMOVED lines=16> */
.L_x_21276:
[----:B------:R-:W-:Y:S05]  /*3e30*/  BSYNC B2 ;  /* 0x0000000000027941 */ /* 0x000fea0003800000 */
.L_x_21275:
        /* <DEDUP_REMOVED lines=42> */
.L_x_21274:
[----:B------:R-:W-:Y:S05]  /*40e0*/  BSYNC B1 ;  /* 0x0000000000017941 */ /* 0x000fea0003800000 */
.L_x_21273:
        /* <DEDUP_REMOVED lines=23> */
.L_x_21278:
[----:B------:R-:W-:Y:S02]  /*4260*/  IMAD.MOV.U32 R129, RZ, RZ, R118 ;  /* 0x000000ffff817224 */ /* 0x000fe400078e0076 */
.L_x_21279:
[----:B------:R-:W-:Y:S05]  /*4270*/  BSYNC B1 ;  /* 0x0000000000017941 */ /* 0x000fea0003800000 */
.L_x_21277:
        /* <DEDUP_REMOVED lines=16> */
.L_x_21283:
[----:B------:R-:W-:Y:S05]  /*4380*/  BSYNC B2 ;  /* 0x0000000000027941 */ /* 0x000fea0003800000 */
.L_x_21282:
        /* <DEDUP_REMOVED lines=43> */
.L_x_21281:
[----:B------:R-:W-:Y:S05]  /*4640*/  BSYNC B1 ;  /* 0x0000000000017941 */ /* 0x000fea0003800000 */
.L_x_21280:
        /* <DEDUP_REMOVED lines=20> */
.L_x_21285:
[----:B------:R-:W-:Y:S02]  /*4790*/  IMAD.MOV.U32 R129, RZ, RZ, R118 ;  /* 0x000000ffff817224 */ /* 0x000fe400078e0076 */
.L_x_21286:
[----:B------:R-:W-:Y:S05]  /*47a0*/  BSYNC B1 ;  /* 0x0000000000017941 */ /* 0x000fea0003800000 */
.L_x_21284:
        /* <DEDUP_REMOVED lines=16> */
.L_x_21290:
[----:B------:R-:W-:Y:S05]  /*48b0*/  BSYNC B2 ;  /* 0x0000000000027941 */ /* 0x000fea0003800000 */
.L_x_21289:
        /* <DEDUP_REMOVED lines=40> */
[----:B------:R-:W-:Y:S01]  /*4b40*/  MOV R116, R118 ;  /* 0x0000007600747202 */ /* 0x000fe20000000f00 */
[----:B------:R-:W-:-:S05]  /*4b50*/  IMAD.WIDE.U32 R118, R115, -0x326172a9, RZ ;  /* 0xcd9e8d5773767825 */ /* 0x000fca00078e00ff */
[----:B------:R-:W-:Y:S02]  /*4b60*/  LOP3.LUT R115, R119, UR25, R122, 0x96, !PT ;  /* 0x0000001977737c12 */ /* 0x000fe4000f8e967a */
.L_x_21288:
[----:B------:R-:W-:Y:S05]  /*4b70*/  BSYNC B1 ;  /* 0x0000000000017941 */ /* 0x000fea0003800000 */
.L_x_21287:
        /* <DEDUP_REMOVED lines=20> */
.L_x_21292:
[----:B------:R-:W-:Y:S02]  /*4cc0*/  IMAD.MOV.U32 R129, RZ, RZ, R118 ;  /* 0x000000ffff817224 */ /* 0x000fe400078e0076 */
.L_x_21293:
[----:B------:R-:W-:Y:S05]  /*4cd0*/  BSYNC B1 ;  /* 0x0000000000017941 */ /* 0x000fea0003800000 */
.L_x_21291:
        /* <DEDUP_REMOVED lines=16> */
.L_x_21297:
[----:B------:R-:W-:Y:S05]  /*4de0*/  BSYNC B2 ;  /* 0x0000000000027941 */ /* 0x000fea0003800000 */
.L_x_21296:
        /* <DEDUP_REMOVED lines=43> */
.L_x_21295:
[----:B------:R-:W-:Y:S05]  /*50a0*/  BSYNC B1 ;  /* 0x0000000000017941 */ /* 0x000fea0003800000 */
.L_x_21294:
        /* <DEDUP_REMOVED lines=16> */
[----:B------:R-:W-:-:S03]  /*51b0*/  LEA R122, P1, R113, c[0x0][0x190], 0x2 ;  /* 0x00006400717a7a11 */ /* 0x000fc600078210ff */
[----:B------:R1:W-:Y:S01]  /*51c0*/  STG.E.128 [R120.64], R80 ;  /* 0x0000005078007986 */ /* 0x0003e2000c101d06 */
[C---:B------:R-:W-:Y:S02]  /*51d0*/  LEA.HI.X R123, R113.reuse, c[0x0][0x194], RZ, 0x2, P1 ;  /* 0x00006500717b7a11 */ /* 0x040fe400008f14ff */
[----:B------:R-:W-:-:S03]  /*51e0*/  IADD3 R113, R113, 0x100, RZ ;  /* 0x0000010071717810 */ /* 0x000fc60007ffe0ff */
[----:B------:R1:W-:Y:S04]  /*51f0*/  STG.E [R122.64], R117 ;  /* 0x000000757a007986 */ /* 0x0003e8000c101906 */
.L_x_21269:
[----:B------:R-:W-:Y:S05]  /*5200*/  BSYNC B0 ;  /* 0x0000000000007941 */ /* 0x000fea0003800000 */
.L_x_21268:
[----:B------:R-:W-:Y:S01]  /*5210*/  ISETP.NE.AND P1, PT, R126, RZ, PT ;  /* 0x000000ff7e00720c */ /* 0x000fe20003f25270 */
[----:B------:R-:W-:-:S12]  /*5220*/  BSSY B0, `(.L_x_21298) ;  /* 0x0000165000007945 */ /* 0x000fd80003800000 */
[----:B------:R-:W-:Y:S05]  /*5230*/  @!P1 BRA `(.L_x_21299) ;  /* 0x0000163000009947 */ /* 0x000fea0003800000 */
[----:B0-----:R-:W-:Y:S01]  /*5240*/  HFMA2.MMA R84, -RZ, RZ, 0, 9.5367431640625e-07 ;  /* 0x00000010ff547435 */ /* 0x001fe200000001ff */
[----:B------:R-:W-:-:S04]  /*5250*/  ISETP.NE.U32.AND P1, PT, RZ, c[0x0][0x180], PT ;  /* 0x00006000ff007a0c */ /* 0x000fc80003f25070 */
[----:B------:R-:W-:-:S05]  /*5260*/  ISETP.NE.AND.EX P1, PT, RZ, c[0x0][0x184], PT, P1 ;  /* 0x00006100ff007a0c */ /* 0x000fca0003f25310 */
[----:B------:R-:W-:-:S06]  /*5270*/  IMAD.WIDE.U32 R84, R113, R84, c[0x0][0x170] ;  /* 0x00005c0071547625 */ /* 0x000fcc00078e0054 */
[----:B------:R-:W5:Y:S02]  /*5280*/  LDG.E.128 R84, [R84.64] ;  /* 0x0000000654547981 */ /* 0x000f64000c1e1d00 */
[----:B-1----:R-:W-:-:S04]  /*5290*/  @P1 LEA R120, P2, R113, c[0x0][0x180], 0x4 ;  /* 0x0000600071781a11 */ /* 0x002fc800078420ff */
        /* <DEDUP_REMOVED lines=14> */
.L_x_21301:
[----:B0-----:R-:W-:Y:S02]  /*5380*/  IMAD.MOV.U32 R123, RZ, RZ, R118 ;  /* 0x000000ffff7b7224 */ /* 0x001fe400078e0076 */
.L_x_21302:
[----:B------:R-:W-:Y:S05]  /*5390*/  BSYNC B1 ;  /* 0x0000000000017941 */ /* 0x000fea0003800000 */
.L_x_21300:
        /* <DEDUP_REMOVED lines=16> */
.L_x_21306:
[----:B------:R-:W-:Y:S05]  /*54a0*/  BSYNC B2 ;  /* 0x0000000000027941 */ /* 0x000fea0003800000 */
.L_x_21305:
        /* <DEDUP_REMOVED lines=42> */
.L_x_21304:
[----:B------:R-:W-:Y:S05]  /*5750*/  BSYNC B1 ;  /* 0x0000000000017941 */ /* 0x000fea0003800000 */
.L_x_21303:
[----:B------:R-:W0:Y:S01]  /*5760*/  I2F.U32 R120, R123 ;  /* 0x0000007b00787306 */ /* 0x000e220000201000 */
[----:B------:R-:W-:Y:S01]  /*5770*/  HFMA2.MMA R117, -RZ, RZ, 0.1171875, 0 ;  /* 0x2f800000ff757435 */ /* 0x000fe200000001ff */
[----:B-----5:R-:W-:Y:S01]  /*5780*/  FMUL.FTZ R84, R84, R112 ;  /* 0x0000007054547220 */ /* 0x020fe20000410000 */
[----:B------:R-:W-:Y:S01]  /*5790*/  ISETP.NE.U32.AND P1, PT, RZ, c[0x0][0x180], PT ;  /* 0x00006000ff007a0c */ /* 0x000fe20003f25070 */
[----:B------:R-:W-:Y:S01]  /*57a0*/  BSSY B1, `(.L_x_21307) ;  /* 0x0000014000017945 */ /* 0x000fe20003800000 */
[----:B------:R-:W-:Y:S01]  /*57b0*/  ISETP.NE.AND P3, PT, R122, 0x1, PT ;  /* 0x000000017a00780c */ /* 0x000fe20003f65270 */
[----:B------:R-:W-:Y:S01]  /*57c0*/  FMUL.FTZ R84, R84, c[0x0][0x1e8] ;  /* 0x00007a0054547a20 */ /* 0x000fe20000410000 */
[----:B------:R-:W-:-:S04]  /*57d0*/  ISETP.NE.AND.EX P1, PT, RZ, c[0x0][0x184], PT, P1 ;  /* 0x00006100ff007a0c */ /* 0x000fc80003f25310 */
        /* <DEDUP_REMOVED lines=15> */
.L_x_21308:
[----:B------:R-:W-:Y:S02]  /*58d0*/  IMAD.MOV.U32 R129, RZ, RZ, R118 ;  /* 0x000000ffff817224 */ /* 0x000fe400078e0076 */
.L_x_21309:
[----:B------:R-:W-:Y:S05]  /*58e0*/  BSYNC B1 ;  /* 0x0000000000017941 */ /* 0x000fea0003800000 */
.L_x_21307:
        /* <DEDUP_REMOVED lines=16> */
.L_x_21313:
[----:B------:R-:W-:Y:S05]  /*59f0*/  BSYNC B2 ;  /* 0x0000000000027941 */ /* 0x000fea0003800000 */
.L_x_21312:
        /* <DEDUP_REMOVED lines=42> */
[----:B------:R-:W-:-:S06]  /*5ca0*/  HFMA2.MMA R119, -RZ, RZ, 0, 0 ;  /* 0x00000000ff777435 */ /* 0x000fcc00000001ff */
.L_x_21311:
[----:B------:R-:W-:Y:S05]  /*5cb0*/  BSYNC B1 ;  /* 0x0000000000017941 */ /* 0x000fea0003800000 */
.L_x_21310:
        /* <DEDUP_REMOVED lines=20> */
.L_x_21315:
[----:B------:R-:W-:Y:S02]  /*5e00*/  IMAD.MOV.U32 R129, RZ, RZ, R118 ;  /* 0x000000ffff817224 */ /* 0x000fe400078e0076 */
.L_x_21316:
[----:B------:R-:W-:Y:S05]  /*5e10*/  BSYNC B1 ;  /* 0x0000000000017941 */ /* 0x000fea0003800000 */
.L_x_21314:
        /* <DEDUP_REMOVED lines=16> */
.L_x_21320:
[----:B------:R-:W-:Y:S05]  /*5f20*/  BSYNC B2 ;  /* 0x0000000000027941 */ /* 0x000fea0003800000 */
.L_x_21319:
        /* <DEDUP_REMOVED lines=40> */
[----:B------:R-:W-:Y:S01]  /*61b0*/  IMAD.WIDE.U32 R118, R115, -0x326172a9, RZ ;  /* 0xcd9e8d5773767825 */ /* 0x000fe200078e00ff */
[----:B------:R-:W-:-:S04]  /*61c0*/  HFMA2.MMA R120, -RZ, RZ, 0, 0 ;  /* 0x00000000ff787435 */ /* 0x000fc800000001ff */
[----:B------:R-:W-:Y:S02]  /*61d0*/  LOP3.LUT R115, R119, UR25, R122, 0x96, !PT ;  /* 0x0000001977737c12 */ /* 0x000fe4000f8e967a */
.L_x_21318:
[----:B------:R-:W-:Y:S05]  /*61e0*/  BSYNC B1 ;  /* 0x0000000000017941 */ /* 0x000fea0003800000 */
.L_x_21317:
        /* <DEDUP_REMOVED lines=20> */
.L_x_21322:
[----:B------:R-:W-:Y:S02]  /*6330*/  IMAD.MOV.U32 R129, RZ, RZ, R118 ;  /* 0x000000ffff817224 */ /* 0x000fe400078e0076 */
.L_x_21323:
[----:B------:R-:W-:Y:S05]  /*6340*/  BSYNC B1 ;  /* 0x0000000000017941 */ /* 0x000fea0003800000 */
.L_x_21321:
        /* <DEDUP_REMOVED lines=16> */
.L_x_21327:
[----:B------:R-:W-:Y:S05]  /*6450*/  BSYNC B2 ;  /* 0x0000000000027941 */ /* 0x000fea0003800000 */
.L_x_21326:
        /* <DEDUP_REMOVED lines=43> */
.L_x_21325:
[----:B------:R-:W-:Y:S05]  /*6710*/  BSYNC B1 ;  /* 0x0000000000017941 */ /* 0x000fea0003800000 */
.L_x_21324:
[----:B------:R-:W0:Y:S01]  /*6720*/  I2F.U32 R120, R129 ;  /* 0x0000008100787306 */ /* 0x000e220000201000 */
[----:B------:R-:W-:Y:S01]  /*6730*/  FMUL.FTZ R87, R87, R112 ;  /* 0x0000007057577220 */ /* 0x000fe20000410000 */
[----:B------:R-:W-:Y:S02]  /*6740*/  SEL R122, RZ, 0x10000, P4 ;  /* 0x00010000ff7a7807 */ /* 0x000fe40002000000 */
[----:B------:R-:W-:Y:S01]  /*6750*/  SEL R123, RZ, 0x100, P3 ;  /* 0x00000100ff7b7807 */ /* 0x000fe20001800000 */
[----:B------:R-:W-:Y:S02]  /*6760*/  FMUL.FTZ R87, R87, c[0x0][0x1e8] ;  /* 0x00007a0057577a20 */ /* 0x000fe40000410000 */
[----:B0-----:R-:W-:-:S05]  /*6770*/  FFMA.FTZ R120, R120, R117, 1.1641532182693481445e-10 ;  /* 0x2f00000078787423 */ /* 0x001fca0000010075 */
        /* <DEDUP_REMOVED lines=15> */
.L_x_21299:
[----:B------:R-:W-:Y:S05]  /*6870*/  BSYNC B0 ;  /* 0x0000000000007941 */ /* 0x000fea0003800000 */
.L_x_21298:
        /* <DEDUP_REMOVED lines=8> */
[----:B01----:R-:W-:-:S04]  /*6900*/  @P1 LEA R120, P2, R113, c[0x0][0x180], 0x4 ;  /* 0x0000600071781a11 */ /* 0x003fc800078420ff */
        /* <DEDUP_REMOVED lines=14> */
.L_x_21331:
[----:B0-----:R-:W-:Y:S02]  /*69f0*/  MOV R123, R118 ;  /* 0x00000076007b7202 */ /* 0x001fe40000000f00 */
.L_x_21332:
[----:B------:R-:W-:Y:S05]  /*6a00*/  BSYNC B1 ;  /* 0x0000000000017941 */ /* 0x000fea0003800000 */
.L_x_21330:
        /* <DEDUP_REMOVED lines=16> */
.L_x_21336:
[----:B------:R-:W-:Y:S05]  /*6b10*/  BSYNC B2 ;  /* 0x0000000000027941 */ /* 0x000fea0003800000 */
.L_x_21335:
        /* <DEDUP_REMOVED lines=42> */
.L_x_21334:
[----:B------:R-:W-:Y:S05]  /*6dc0*/  BSYNC B1 ;  /* 0x0000000000017941 */ /* 0x000fea0003800000 */
.L_x_21333:
        /* <DEDUP_REMOVED lines=23> */
.L_x_21338:
[----:B------:R-:W-:Y:S02]  /*6f40*/  MOV R129, R118 ;  /* 0x0000007600817202 */ /* 0x000fe40000000f00 */
.L_x_21339:
[----:B------:R-:W-:Y:S05]  /*6f50*/  BSYNC B1 ;  /* 0x0000000000017941 */ /* 0x000fea0003800000 */
.L_x_21337:
        /* <DEDUP_REMOVED lines=16> */
.L_x_21343:
[----:B------:R-:W-:Y:S05]  /*7060*/  BSYNC B2 ;  /* 0x0000000000027941 */ /* 0x000fea0003800000 */
.L_x_21342:
        /* <DEDUP_REMOVED lines=43> */
.L_x_21341:
[----:B------:R-:W-:Y:S05]  /*7320*/  BSYNC B1 ;  /* 0x0000000000017941 */ /* 0x000fea0003800000 */
.L_x_21340:
        /* <DEDUP_REMOVED lines=20> */
.L_x_21345:
[----:B------:R-:W-:Y:S02]  /*7470*/  MOV R129, R118 ;  /* 0x0000007600817202 */ /* 0x000fe40000000f00 */
.L_x_21346:
[----:B------:R-:W-:Y:S05]  /*7480*/  BSYNC B1 ;  /* 0x0000000000017941 */ /* 0x000fea0003800000 */
.L_x_21344:
        /* <DEDUP_REMOVED lines=16> */
.L_x_21350:
[----:B------:R-:W-:Y:S05]  /*7590*/  BSYNC B2 ;  /* 0x0000000000027941 */ /* 0x000fea0003800000 */
.L_x_21349:
        /* <DEDUP_REMOVED lines=43> */
.L_x_21348:
[----:B------:R-:W-:Y:S05]  /*7850*/  BSYNC B1 ;  /* 0x0000000000017941 */ /* 0x000fea0003800000 */
.L_x_21347:
        /* <DEDUP_REMOVED lines=20> */
.L_x_21352:
[----:B------:R-:W-:Y:S02]  /*79a0*/  MOV R129, R118 ;  /* 0x0000007600817202 */ /* 0x000fe40000000f00 */
.L_x_21353:
[----:B------:R-:W-:Y:S05]  /*79b0*/  BSYNC B1 ;  /* 0x0000000000017941 */ /* 0x000fea0003800000 */
.L_x_21351:
        /* <DEDUP_REMOVED lines=16> */
.L_x_21357:
[----:B------:R-:W-:Y:S05]  /*7ac0*/  BSYNC B2 ;  /* 0x0000000000027941 */ /* 0x000fea0003800000 */
.L_x_21356:
        /* <DEDUP_REMOVED lines=43> */
.L_x_21355:
[----:B------:R-:W-:Y:S05]  /*7d80*/  BSYNC B1 ;  /* 0x0000000000017941 */ /* 0x000fea0003800000 */
.L_x_21354:
        /* <DEDUP_REMOVED lines=21> */
.L_x_21329:
[----:B------:R-:W-:Y:S05]  /*7ee0*/  BSYNC B0 ;  /* 0x0000000000007941 */ /* 0x000fea0003800000 */
.L_x_21328:
        /* <DEDUP_REMOVED lines=23> */
.L_x_21361:
[----:B0-----:R-:W-:Y:S02]  /*8060*/  IMAD.MOV.U32 R123, RZ, RZ, R118 ;  /* 0x000000ffff7b7224 */ /* 0x001fe400078e0076 */
.L_x_21362:
[----:B------:R-:W-:Y:S05]  /*8070*/  BSYNC B1 ;  /* 0x0000000000017941 */ /* 0x000fea0003800000 */
.L_x_21360:
        /* <DEDUP_REMOVED lines=16> */
.L_x_21366:
[----:B------:R-:W-:Y:S05]  /*8180*/  BSYNC B2 ;  /* 0x0000000000027941 */ /* 0x000fea0003800000 */
.L_x_21365:
        /* <DEDUP_REMOVED lines=42> */
.L_x_21364:
[----:B------:R-:W-:Y:S05]  /*8430*/  BSYNC B1 ;  /* 0x0000000000017941 */ /* 0x000fea0003800000 */
.L_x_21363:
        /* <DEDUP_REMOVED lines=23> */
.L_x_21368:
[----:B------:R-:W-:Y:S02]  /*85b0*/  IMAD.MOV.U32 R129, RZ, RZ, R118 ;  /* 0x000000ffff817224 */ /* 0x000fe400078e0076 */
.L_x_21369:
[----:B------:R-:W-:Y:S05]  /*85c0*/  BSYNC B1 ;  /* 0x0000000000017941 */ /* 0x000fea0003800000 */
.L_x_21367:
        /* <DEDUP_REMOVED lines=16> */
.L_x_21373:
[----:B------:R-:W-:Y:S05]  /*86d0*/  BSYNC B2 ;  /* 0x0000000000027941 */ /* 0x000fea0003800000 */
.L_x_21372:
        /* <DEDUP_REMOVED lines=43> */
.L_x_21371:
[----:B------:R-:W-:Y:S05]  /*8990*/  BSYNC B1 ;  /* 0x0000000000017941 */ /* 0x000fea0003800000 */
.L_x_21370:
        /* <DEDUP_REMOVED lines=20> */
.L_x_21375:
[----:B------:R-:W-:Y:S02]  /*8ae0*/  IMAD.MOV.U32 R129, RZ, RZ, R118 ;  /* 0x000000ffff817224 */ /* 0x000fe400078e0076 */
.L_x_21376:
[----:B------:R-:W-:Y:S05]  /*8af0*/  BSYNC B1 ;  /* 0x0000000000017941 */ /* 0x000fea0003800000 */
.L_x_21374:
        /* <DEDUP_REMOVED lines=16> */
.L_x_21380:
[----:B------:R-:W-:Y:S05]  /*8c00*/  BSYNC B2 ;  /* 0x0000000000027941 */ /* 0x000fea0003800000 */
.L_x_21379:
        /* <DEDUP_REMOVED lines=43> */
.L_x_21378:
[----:B------:R-:W-:Y:S05]  /*8ec0*/  BSYNC B1 ;  /* 0x0000000000017941 */ /* 0x000fea0003800000 */
.L_x_21377:
        /* <DEDUP_REMOVED lines=20> */
.L_x_21382:
[----:B------:R-:W-:Y:S02]  /*9010*/  IMAD.MOV.U32 R129, RZ, RZ, R118 ;  /* 0x000000ffff817224 */ /* 0x000fe400078e0076 */
.L_x_21383:
[----:B------:R-:W-:Y:S05]  /*9020*/  BSYNC B1 ;  /* 0x0000000000017941 */ /* 0x000fea0003800000 */
.L_x_21381:
        /* <DEDUP_REMOVED lines=16> */
.L_x_21387:
[----:B------:R-:W-:Y:S05]  /*9130*/  BSYNC B2 ;  /* 0x0000000000027941 */ /* 0x000fea0003800000 */
.L_x_21386:
        /* <DEDUP_REMOVED lines=43> */
.L_x_21385:
[----:B------:R-:W-:Y:S05]  /*93f0*/  BSYNC B1 ;  /* 0x0000000000017941 */ /* 0x000fea0003800000 */
.L_x_21384:
[----:B------:R-:W0:Y:S01]  /*9400*/  I2F.U32 R120, R129 ;  /* 0x0000008100787306 */ /* 0x000e220000201000 */
[----:B------:R-:W-:Y:S01]  /*9410*/  FMUL.FTZ R103, R103, R112 ;  /* 0x0000007067677220 */ /* 0x000fe20000410000 */
[----:B------:R-:W-:-:S03]  /*9420*/  SEL R122, RZ, 0x100, P3 ;  /* 0x00000100ff7a7807 */ /* 0x000fc60001800000 */
[----:B------:R-:W-:Y:S02]  /*9430*/  FMUL.FTZ R103, R103, c[0x0][0x1e8] ;  /* 0x00007a0067677a20 */ /* 0x000fe40000410000 */
[----:B0-----:R-:W-:Y:S01]  /*9440*/  FFMA.FTZ R120, R120, R117, 1.1641532182693481445e-10 ;  /* 0x2f00000078787423 */ /* 0x001fe20000010075 */
[----:B------:R-:W-:-:S04]  /*9450*/  SEL R117, RZ, 0x10000, P4 ;  /* 0x00010000ff757807 */ /* 0x000fc80002000000 */
[----:B------:R-:W-:-:S04]  /*9460*/  FSETP.GTU.FTZ.AND P5, PT, R120, c[0x0][0x1e4], PT ;  /* 0x0000790078007a0b */ /* 0x000fc80003fbc000 */
[----:B------:R-:W-:-:S05]  /*9470*/  FSEL R112, R103, RZ, !P5 ;  /* 0x000000ff67707208 */ /* 0x000fca0006800000 */
[----:B------:R-:W-:Y:S01]  /*9480*/  FMUL.FTZ R103, R75, R112 ;  /* 0x000000704b677220 */ /* 0x000fe20000410000 */
[----:B------:R-:W-:-:S03]  /*9490*/  SEL R112, RZ, 0x1000000, P5 ;  /* 0x01000000ff707807 */ /* 0x000fc60002800000 */
[----:B------:R-:W-:Y:S01]  /*94a0*/  @P1 FADD.FTZ R103, R79, R103 ;  /* 0x000000674f671221 */ /* 0x000fe20000010000 */
[----:B------:R-:W-:Y:S02]  /*94b0*/  IADD3 R112, R122, R112, R117 ;  /* 0x000000707a707210 */ /* 0x000fe40007ffe075 */
[----:B------:R-:W-:Y:S02]  /*94c0*/  SEL R117, RZ, 0x1, P2 ;  /* 0x00000001ff757807 */ /* 0x000fe40001000000 */
[----:B------:R-:W-:-:S03]  /*94d0*/  LEA R120, P1, R113, c[0x0][0x188], 0x4 ;  /* 0x0000620071787a11 */ /* 0x000fc600078220ff */
[----:B------:R-:W-:Y:S01]  /*94e0*/  IMAD.IADD R117, R112, 0x1, R117 ;  /* 0x0000000170757824 */ /* 0x000fe200078e0275 */
[C---:B------:R-:W-:Y:S02]  /*94f0*/  LEA.HI.X R121, R113.reuse, c[0x0][0x18c], RZ, 0x4, P1 ;  /* 0x0000630071797a11 */ /* 0x040fe400008f24ff */
[----:B------:R-:W-:-:S03]  /*9500*/  LEA R112, P1, R113, c[0x0][0x190], 0x2 ;  /* 0x0000640071707a11 */ /* 0x000fc600078210ff */
[----:B------:R0:W-:Y:S01]  /*9510*/  STG.E.128 [R120.64], R100 ;  /* 0x0000006478007986 */ /* 0x0001e2000c101d06 */
[----:B------:R-:W-:-:S05]  /*9520*/  LEA.HI.X R113, R113, c[0x0][0x194], RZ, 0x2, P1 ;  /* 0x0000650071717a11 */ /* 0x000fca00008f14ff */
[----:B------:R0:W-:Y:S04]  /*9530*/  STG.E [R112.64], R117 ;  /* 0x0000007570007986 */ /* 0x0001e8000c101906 */
.L_x_21359:
[----:B------:R-:W-:Y:S05]  /*9540*/  BSYNC B0 ;  /* 0x0000000000007941 */ /* 0x000fea0003800000 */
.L_x_21358:
[----:B0----5:R-:W-:Y:S01]  /*9550*/  FADD.FTZ R112, RZ, R92 ;  /* 0x0000005cff707221 */ /* 0x021fe20000010000 */
[----:B------:R-:W-:Y:S02]  /*9560*/  LOP3.LUT P1, RZ, R109, 0xff, RZ, 0xc0, !PT ;  /* 0x000000ff6dff7812 */ /* 0x000fe4000782c0ff */
[----:B-1----:R-:W-:Y:S01]  /*9570*/  SHF.R.U32.HI R117, RZ, 0x5, R0 ;  /* 0x00000005ff757819 */ /* 0x002fe20000011600 */
        /* <DEDUP_REMOVED lines=33> */
.L_x_21404:
        /* <DEDUP_REMOVED lines=10> */
[----:B--2---:R-:W-:-:S04]  /*9830*/  FMUL.FTZ R112, R107, R112 ;  /* 0x000000706b707220 */ /* 0x004fc80000410000 */
        /* <DEDUP_REMOVED lines=58> */
.L_x_21405:
        /* <DEDUP_REMOVED lines=14> */
[----:B------:R-:W-:Y:S01]  /*9cc0*/  @!P1 MOV R117, R110 ;  /* 0x0000006e00759202 */ /* 0x000fe20000000f00 */
[----:B------:R-:W-:Y:S03]  /*9cd0*/  BSSY B0, `(.L_x_21390) ;  /* 0x0000054000007945 */ /* 0x000fe60003800000 */
[----:B0-----:R-:W-:Y:S01]  /*9ce0*/  I2F R130, R117 ;  /* 0x0000007500827306 */ /* 0x001fe20000201400 */
[----:B------:R-:W-:Y:S01]  /*9cf0*/  @!P1 LDS.64 R112, [R122.X8] ;  /* 0x000000007a709984 */ /* 0x000fe20000008a00 */
[----:B------:R-:W-:-:S03]  /*9d00*/  LOP3.LUT P1, RZ, R120, 0x1f, R0, 0xf8, !PT ;  /* 0x0000001f78ff7812 */ /* 0x000fc6000782f800 */
[----:B------:R-:W0:Y:S02]  /*9d10*/  SHFL.DOWN PT, R120, R117, 0x4, 0x1f ;  /* 0x08801f0075787f89 */ /* 0x000e2400000e0000 */
[----:B0-----:R-:W-:Y:S02]  /*9d20*/  IMAD.IADD R123, R120, 0x1, R117 ;  /* 0x00000001787b7824 */ /* 0x001fe400078e0275 */
[----:B------:R-:W0:Y:S01]  /*9d30*/  I2F R120, R120 ;  /* 0x0000007800787306 */ /* 0x000e220000201400 */
[----:B------:R-:W1:Y:S04]  /*9d40*/  SHFL.DOWN PT, R121, R112, 0x4, 0x1f ;  /* 0x08801f0070797f89 */ /* 0x000e6800000e0000 */
[----:B------:R-:W2:Y:S01]  /*9d50*/  SHFL.DOWN PT, R122, R113, 0x4, 0x1f ;  /* 0x08801f00717a7f89 */ /* 0x000ea200000e0000 */
[----:B-1----:R-:W-:-:S02]  /*9d60*/  FADD.FTZ R129, -R121, R112 ;  /* 0x0000007079817221 */ /* 0x002fc40000010100 */
[----:B0-----:R-:W-:Y:S02]  /*9d70*/  FMUL.FTZ R121, R121, R120 ;  /* 0x0000007879797220 */ /* 0x001fe40000410000 */
[----:B------:R-:W-:Y:S02]  /*9d80*/  FMUL.FTZ R129, R129, R129 ;  /* 0x0000008181817220 */ /* 0x000fe40000410000 */
[----:B--2---:R-:W-:Y:S02]  /*9d90*/  FADD.FTZ R122, R122, R113 ;  /* 0x000000717a7a7221 */ /* 0x004fe40000010000 */
[----:B------:R-:W-:Y:S02]  /*9da0*/  FMUL.FTZ R129, R129, R130 ;  /* 0x0000008281817220 */ /* 0x000fe40000410000 */
[----:B------:R-:W-:Y:S02]  /*9db0*/  FFMA.FTZ R130, R130, R112, R121 ;  /* 0x0000007082827223 */ /* 0x000fe40000010079 */
[----:B------:R-:W0:Y:S01]  /*9dc0*/  I2F R112, R123 ;  /* 0x0000007b00707306 */ /* 0x000e220000201400 */
[----:B------:R-:W-:-:S02]  /*9dd0*/  FMUL.FTZ R129, R129, R120 ;  /* 0x0000007881817220 */ /* 0x000fc40000410000 */
[----:B------:R-:W1:Y:S05]  /*9de0*/  SHFL.DOWN PT, R120, R123, 0x2, 0x1f ;  /* 0x08401f007b787f89 */ /* 0x000e6a00000e0000 */
[----:B0-----:R-:W0:Y:S01]  /*9df0*/  MUFU.RCP R117, R112 ;  /* 0x0000007000757308 */ /* 0x001e220000001000 */
[----:B-1----:R-:W-:-:S07]  /*9e00*/  IMAD.IADD R121, R123, 0x1, R120 ;  /* 0x000000017b797824 */ /* 0x002fce00078e0278 */
[----:B------:R-:W1:Y:S01]  /*9e10*/  I2F R120, R120 ;  /* 0x0000007800787306 */ /* 0x000e620000201400 */
[C---:B0-----:R-:W-:Y:S02]  /*9e20*/  FFMA.FTZ R122, R117.reuse, R129, R122 ;  /* 0x00000081757a7223 */ /* 0x041fe4000001007a */
[----:B------:R-:W-:-:S03]  /*9e30*/  FMUL.FTZ R117, R117, R130 ;  /* 0x0000008275757220 */ /* 0x000fc60000410000 */
[----:B------:R-:W-:Y:S04]  /*9e40*/  SHFL.DOWN PT, R113, R122, 0x2, 0x1f ;  /* 0x08401f007a717f89 */ /* 0x000fe800000e0000 */
[----:B------:R-:W0:Y:S02]  /*9e50*/  SHFL.DOWN PT, R130, R117, 0x2, 0x1f ;  /* 0x08401f0075827f89 */ /* 0x000e2400000e0000 */
[----:B0-----:R-:W-:Y:S02]  /*9e60*/  FADD.FTZ R129, R117, -R130 ;  /* 0x8000008275817221 */ /* 0x001fe40000010000 */
[----:B-1----:R-:W-:Y:S02]  /*9e70*/  FMUL.FTZ R130, R130, R120 ;  /* 0x0000007882827220 */ /* 0x002fe40000410000 */
[----:B------:R-:W-:-:S02]  /*9e80*/  FMUL.FTZ R129, R129, R129 ;  /* 0x0000008181817220 */ /* 0x000fc40000410000 */
[C---:B------:R-:W-:Y:S02]  /*9e90*/  FFMA.FTZ R132, R112.reuse, R117, R130 ;  /* 0x0000007570847223 */ /* 0x040fe40000010082 */
[----:B------:R-:W-:Y:S02]  /*9ea0*/  FMUL.FTZ R129, R112, R129 ;  /* 0x0000008170817220 */ /* 0x000fe40000410000 */
[----:B------:R-:W0:Y:S01]  /*9eb0*/  I2F R112, R121 ;  /* 0x0000007900707306 */ /* 0x000e220000201400 */
[----:B------:R-:W-:Y:S02]  /*9ec0*/  FADD.FTZ R130, R122, R113 ;  /* 0x000000717a827221 */ /* 0x000fe40000010000 */
[----:B------:R-:W-:Y:S02]  /*9ed0*/  FMUL.FTZ R129, R129, R120 ;  /* 0x0000007881817220 */ /* 0x000fe40000410000 */
[----:B------:R-:W1:Y:S03]  /*9ee0*/  SHFL.DOWN PT, R120, R121, 0x1, 0x1f ;  /* 0x08201f0079787f89 */ /* 0x000e6600000e0000 */
[----:B0-----:R-:W0:Y:S01]  /*9ef0*/  MUFU.RCP R113, R112 ;  /* 0x0000007000717308 */ /* 0x001e220000001000 */
[----:B-1----:R-:W-:-:S07]  /*9f00*/  IADD3 R117, R121, R120, RZ ;  /* 0x0000007879757210 */ /* 0x002fce0007ffe0ff */
        /* <DEDUP_REMOVED lines=8> */
[C---:B------:R-:W-:Y:S01]  /*9f90*/  FFMA.FTZ R121, R112.reuse, R113, R130 ;  /* 0x0000007170797223 */ /* 0x040fe20000010082 */
[----:B--2---:R-:W0:Y:S01]  /*9fa0*/  MUFU.RCP R122, R117 ;  /* 0x00000075007a7308 */ /* 0x004e220000001000 */
[----:B------:R-:W-:-:S02]  /*9fb0*/  FMUL.FTZ R123, R112, R123 ;  /* 0x0000007b707b7220 */ /* 0x000fc40000410000 */
[----:B------:R-:W1:Y:S01]  /*9fc0*/  SHFL.DOWN PT, R112, R129, 0x1, 0x1f ;  /* 0x08201f0081707f89 */ /* 0x000e6200000e0000 */
[----:B------:R-:W-:Y:S02]  /*9fd0*/  @!P1 IMAD.MOV.U32 R113, RZ, RZ, 0x4 ;  /* 0x00000004ff719424 */ /* 0x000fe400078e00ff */
[----:B------:R-:W-:Y:S02]  /*9fe0*/  FMUL.FTZ R123, R123, R120 ;  /* 0x000000787b7b7220 */ /* 0x000fe40000410000 */
[----:B0-----:R-:W-:-:S05]  /*9ff0*/  FMUL.FTZ R130, R122, R121 ;  /* 0x000000797a827220 */ /* 0x001fca0000410000 */
[----:B------:R-:W0:Y:S01]  /*a000*/  SHFL.IDX PT, R131, R130, RZ, 0x1f ;  /* 0x00001fff82837589 */ /* 0x000e2200000e0000 */
[----:B-1----:R-:W-:Y:S02]  /*a010*/  FADD.FTZ R121, R129, R112 ;  /* 0x0000007081797221 */ /* 0x002fe40000010000 */
[----:B------:R-:W-:-:S04]  /*a020*/  @!P1 IMAD.WIDE R112, R106, R113, c[0x0][0x1a0] ;  /* 0x000068006a709625 */ /* 0x000fc800078e0271 */
[----:B------:R-:W-:-:S05]  /*a030*/  FFMA.FTZ R121, R122, R123, R121 ;  /* 0x0000007b7a797223 */ /* 0x000fca0000010079 */
[----:B------:R-:W1:Y:S01]  /*a040*/  SHFL.IDX PT, R122, R121, RZ, 0x1f ;  /* 0x00001fff797a7589 */ /* 0x000e6200000e0000 */
[----:B0-----:R-:W-:-:S03]  /*a050*/  FMUL.FTZ R117, R131, R131 ;  /* 0x0000008383757220 */ /* 0x001fc60000410000 */
[----:B------:R0:W-:Y:S01]  /*a060*/  @!P1 STG.E [R112.64], R131 ;  /* 0x0000008370009986 */ /* 0x0001e2000c101906 */
[----:B------:R-:W-:Y:S02]  /*a070*/  FSEL R136, R131, RZ, !P2 ;  /* 0x000000ff83887208 */ /* 0x000fe40005000000 */
[----:B------:R-:W-:Y:S01]  /*a080*/  FSEL R120, R117, RZ, P2 ;  /* 0x000000ff75787208 */ /* 0x000fe20001000000 */
[----:B------:R-:W-:Y:S01]  /*a090*/  IMAD.MOV.U32 R117, RZ, RZ, c[0x0][0x1e0] ;  /* 0x00007800ff757624 */ /* 0x000fe200078e00ff */
[----:B0-----:R-:W-:-:S03]  /*a0a0*/  @!P1 MOV R113, 0x4 ;  /* 0x0000000400719802 */ /* 0x001fc60000000f00 */
[----:B-1----:R-:W-:Y:S02]  /*a0b0*/  FFMA.FTZ R117, R122, R117, c[0x0][0x228] ;  /* 0x00008a007a757623 */ /* 0x002fe40000010075 */
[----:B------:R-:W-:-:S04]  /*a0c0*/  @!P1 IMAD.WIDE R112, R106, R113, c[0x0][0x1a8] ;  /* 0x00006a006a709625 */ /* 0x000fc800078e0271 */
[----:B------:R-:W-:-:S04]  /*a0d0*/  FADD.FTZ R117, R117, R120 ;  /* 0x0000007875757221 */ /* 0x000fc80000010000 */
[----:B------:R-:W0:Y:S02]  /*a0e0*/  MUFU.RSQ R123, R117 ;  /* 0x00000075007b7308 */ /* 0x000e240000001400 */
[----:B0-----:R0:W-:Y:S01]  /*a0f0*/  @!P1 STG.E [R112.64], R123 ;  /* 0x0000007b70009986 */ /* 0x0011e2000c101906 */
[----:B------:R-:W-:Y:S05]  /*a100*/  @!P0 BRA `(.L_x_21391) ;  /* 0x0000010000008947 */ /* 0x000fea0003800000 */
[--C-:B0-----:R-:W-:Y:S02]  /*a110*/  FADD.FTZ R112, R92, -R136.reuse ;  /* 0x800000885c707221 */ /* 0x101fe40000010000 */
[--C-:B------:R-:W-:Y:S02]  /*a120*/  FADD.FTZ R117, R94, -R136.reuse ;  /* 0x800000885e757221 */ /* 0x100fe40000010000 */
[----:B------:R-:W-:Y:S02]  /*a130*/  FMUL.FTZ R113, R123, R112 ;  /* 0x000000707b717220 */ /* 0x000fe40000410000 */
[--C-:B------:R-:W-:Y:S02]  /*a140*/  FADD.FTZ R112, R93, -R136.reuse ;  /* 0x800000885d707221 */ /* 0x100fe40000010000 */
[----:B------:R-:W-:-:S02]  /*a150*/  FADD.FTZ R120, R95, -R136 ;  /* 0x800000885f787221 */ /* 0x000fc40000010000 */
[C---:B------:R-:W-:Y:S02]  /*a160*/  FMUL.FTZ R112, R123.reuse, R112 ;  /* 0x000000707b707220 */ /* 0x040fe40000410000 */
[C---:B------:R-:W-:Y:S02]  /*a170*/  FMUL.FTZ R117, R123.reuse, R117 ;  /* 0x000000757b757220 */ /* 0x040fe40000410000 */
[----:B------:R-:W-:Y:S02]  /*a180*/  FMUL.FTZ R120, R123, R120 ;  /* 0x000000787b787220 */ /* 0x000fe40000410000 */
[----:B------:R-:W-:Y:S02]  /*a190*/  IMAD.MOV.U32 R122, RZ, RZ, 0x10 ;  /* 0x00000010ff7a7424 */ /* 0x000fe400078e00ff */
[----:B------:R-:W-:Y:S02]  /*a1a0*/  FFMA.FTZ R132, R8, R113, R4 ;  /* 0x0000007108847223 */ /* 0x000fe40000010004 */
[----:B------:R-:W-:-:S02]  /*a1b0*/  FFMA.FTZ R133, R9, R112, R5 ;  /* 0x0000007009857223 */ /* 0x000fc40000010005 */
[----:B------:R-:W-:Y:S02]  /*a1c0*/  FFMA.FTZ R134, R10, R117, R6 ;  /* 0x000000750a867223 */ /* 0x000fe40000010006 */
[----:B------:R-:W-:Y:S02]  /*a1d0*/  FFMA.FTZ R135, R11, R120, R7 ;  /* 0x000000780b877223 */ /* 0x000fe40000010007 */
[C---:B------:R-:W-:Y:S01]  /*a1e0*/  IMAD.WIDE.U32 R112, R111.reuse, R122, c[0x0][0x208] ;  /* 0x000082006f707625 */ /* 0x040fe200078e007a */
[----:B------:R-:W-:-:S04]  /*a1f0*/  IADD3 R111, R111, 0x100, RZ ;  /* 0x000001006f6f7810 */ /* 0x000fc80007ffe0ff */
[----:B------:R0:W-:Y:S03]  /*a200*/  STG.E.128 [R112.64], R132 ;  /* 0x0000008470007986 */ /* 0x0001e6000c101d06 */
.L_x_21391:
[----:B------:R-:W-:Y:S05]  /*a210*/  BSYNC B0 ;  /* 0x0000000000007941 */ /* 0x000fea0003800000 */
.L_x_21390:
        /* <DEDUP_REMOVED lines=19> */
.L_x_21393:
[----:B------:R-:W-:Y:S05]  /*a350*/  BSYNC B0 ;  /* 0x0000000000007941 */ /* 0x000fea0003800000 */
.L_x_21392:
[----:B------:R-:W-:Y:S01]  /*a360*/  ISETP.NE.AND P1, PT, R125, RZ, PT ;  /* 0x000000ff7d00720c */ /* 0x000fe20003f25270 */
[----:B------:R-:W-:-:S12]  /*a370*/  BSSY B0, `(.L_x_21394) ;  /* 0x0000012000007945 */ /* 0x000fd80003800000 */
[----:B------:R-:W-:Y:S05]  /*a380*/  @!P1 BRA `(.L_x_21395) ;  /* 0x0000010000009947 */ /* 0x000fea0003800000 */
[--C-:B0-----:R-:W-:Y:S01]  /*a390*/  FADD.FTZ R112, R80, -R136.reuse ;  /* 0x8000008850707221 */ /* 0x101fe20000010000 */
[----:B------:R-:W-:Y:S01]  /*a3a0*/  HFMA2.MMA R122, -RZ, RZ, 0, 9.5367431640625e-07 ;  /* 0x00000010ff7a7435 */ /* 0x000fe200000001ff */
        /* <DEDUP_REMOVED lines=14> */
.L_x_21395:
[----:B------:R-:W-:Y:S05]  /*a490*/  BSYNC B0 ;  /* 0x0000000000007941 */ /* 0x000fea0003800000 */
.L_x_21394:
        /* <DEDUP_REMOVED lines=19> */
.L_x_21397:
[----:B------:R-:W-:Y:S05]  /*a5d0*/  BSYNC B0 ;  /* 0x0000000000007941 */ /* 0x000fea0003800000 */
.L_x_21396:
        /* <DEDUP_REMOVED lines=19> */
.L_x_21399:
[----:B------:R-:W-:Y:S05]  /*a710*/  BSYNC B0 ;  /* 0x0000000000007941 */ /* 0x000fea0003800000 */
.L_x_21398:
[----:B------:R-:W-:Y:S01]  /*a720*/  ISETP.NE.AND P1, PT, R128, RZ, PT ;  /* 0x000000ff8000720c */ /* 0x000fe20003f25270 */
[----:B------:R-:W-:-:S12]  /*a730*/  BSSY B0, `(.L_x_21400) ;  /* 0x0000011000007945 */ /* 0x000fd80003800000 */
[----:B------:R-:W-:Y:S05]  /*a740*/  @!P1 BRA `(.L_x_21401) ;  /* 0x000000f000009947 */ /* 0x000fea0003800000 */
[--C-:B0-----:R-:W-:Y:S02]  /*a750*/  FADD.FTZ R112, R100, -R136.reuse ;  /* 0x8000008864707221 */ /* 0x101fe40000010000 */
[--C-:B------:R-:W-:Y:S02]  /*a760*/  FADD.FTZ R113, R101, -R136.reuse ;  /* 0x8000008865717221 */ /* 0x100fe40000010000 */
[--C-:B------:R-:W-:Y:S02]  /*a770*/  FADD.FTZ R121, R102, -R136.reuse ;  /* 0x8000008866797221 */ /* 0x100fe40000010000 */
[----:B------:R-:W-:Y:S02]  /*a780*/  FADD.FTZ R122, R103, -R136 ;  /* 0x80000088677a7221 */ /* 0x000fe40000010000 */
[C---:B------:R-:W-:Y:S01]  /*a790*/  FMUL.FTZ R117, R123.reuse, R112 ;  /* 0x000000707b757220 */ /* 0x040fe20000410000 */
[----:B------:R-:W-:Y:S01]  /*a7a0*/  MOV R112, 0x10 ;  /* 0x0000001000707802 */ /* 0x000fe20000000f00 */
        /* <DEDUP_REMOVED lines=9> */
.L_x_21401:
[----:B------:R-:W-:Y:S05]  /*a840*/  BSYNC B0 ;  /* 0x0000000000007941 */ /* 0x000fea0003800000 */
.L_x_21400:
[----:B------:R-:W-:Y:S02]  /*a850*/  LOP3.LUT P1, RZ, R109, 0xff, RZ, 0xc0, !PT ;  /* 0x000000ff6dff7812 */ /* 0x000fe4000782c0ff */
[----:B------:R-:W-:Y:S02]  /*a860*/  IADD3 R106, R106, c[0x0][0x160], RZ ;  /* 0x000058006a6a7a10 */ /* 0x000fe40007ffe0ff */
[----:B------:R-:W-:Y:S02]  /*a870*/  SEL R109, RZ, 0x1, P1 ;  /* 0x00000001ff6d7807 */ /* 0x000fe40000800000 */
[----:B------:R-:W-:-:S13]  /*a880*/  ISETP.GE.AND P1, PT, R106, c[0x0][0x164], PT ;  /* 0x000059006a007a0c */ /* 0x000fda0003f26270 */
[----:B0-----:R-:W-:Y:S01]  /*a890*/  @P1 CALL.REL.NOINC `(.L_x_21402) ;  /* 0x0000001000001944 */ /* 0x001fe20003c00000 */
[----:B------:R-:W-:Y:S05]  /*a8a0*/  BRA `(.L_x_21403) ;  /* 0xffff659000007947 */ /* 0x000fea000383ffff */
.L_x_21402:
[----:B------:R-:W-:Y:S05]  /*a8b0*/  EXIT ;  /* 0x000000000000794d */ /* 0x000fea0003800000 */
.L_x_21388:
[----:B------:R-:W-:Y:S01]  /*a8c0*/  IMAD.MOV.U32 R132, RZ, RZ, 0x1 ;  /* 0x00000001ff847424 */ /* 0x000fe200078e00ff */
[----:B------:R-:W-:Y:S01]  /*a8d0*/  MOV R134, 0xffffffff ;  /* 0xffffffff00867802 */ /* 0x000fe20000000f00 */
[----:B------:R-:W-:Y:S01]  /*a8e0*/  IMAD.MOV.U32 R123, RZ, RZ, 0x1f ;  /* 0x0000001fff7b7424 */ /* 0x000fe200078e00ff */
[----:B------:R-:W-:Y:S02]  /*a8f0*/  MOV R120, 0xa910 ;  /* 0x0000a91000787802 */ /* 0x000fe40000000f00 */
[----:B--2---:R-:W-:Y:S05]  /*a900*/  CALL.REL.NOINC `($__internal_156_$__cuda_sm70_shflsync_bfly_p) ;  /* 0x000006c000007944 */ /* 0x004fea0003c00000 */
[----:B-1----:R-:W-:Y:S01]  /*a910*/  IMAD.MOV.U32 R112, RZ, RZ, R123 ;  /* 0x000000ffff707224 */ /* 0x002fe200078e007b */
[----:B0-----:R-:W-:Y:S05]  /*a920*/  BRA `(.L_x_21404) ;  /* 0xffffee6000007947 */ /* 0x001fea000383ffff */
.L_x_21389:
[----:B------:R-:W-:Y:S01]  /*a930*/  HFMA2.MMA R123, -RZ, RZ, 0, 1.847743988037109375e-06 ;  /* 0x0000001fff7b7435 */ /* 0x000fe200000001ff */
[----:B------:R-:W-:Y:S01]  /*a940*/  IMAD.MOV.U32 R132, RZ, RZ, 0x2 ;  /* 0x00000002ff847424 */ /* 0x000fe200078e00ff */
[----:B------:R-:W-:Y:S01]  /*a950*/  MOV R120, 0xa980 ;  /* 0x0000a98000787802 */ /* 0x000fe20000000f00 */
[----:B------:R-:W-:-:S03]  /*a960*/  IMAD.MOV.U32 R134, RZ, RZ, -0x1 ;  /* 0xffffffffff867424 */ /* 0x000fc600078e00ff */
[----:B--2---:R-:W-:Y:S05]  /*a970*/  CALL.REL.NOINC `($__internal_156_$__cuda_sm70_shflsync_bfly_p) ;  /* 0x0000065000007944 */ /* 0x004fea0003c00000 */
[----:B01----:R-:W-:Y:S01]  /*a980*/  FADD.FTZ R113, R113, R123 ;  /* 0x0000007b71717221 */ /* 0x003fe20000010000 */
[----:B------:R-:W-:Y:S01]  /*a990*/  MOV R123, 0x1f ;  /* 0x0000001f007b7802 */ /* 0x000fe20000000f00 */
[----:B------:R-:W-:Y:S01]  /*a9a0*/  IMAD.MOV.U32 R132, RZ, RZ, 0x4 ;  /* 0x00000004ff847424 */ /* 0x000fe200078e00ff */
[----:B------:R-:W-:Y:S01]  /*a9b0*/  MOV R120, 0xa9e0 ;  /* 0x0000a9e000787802 */ /* 0x000fe20000000f00 */
[----:B------:R-:W-:-:S02]  /*a9c0*/  IMAD.MOV.U32 R134, RZ, RZ, -0x1 ;  /* 0xffffffffff867424 */ /* 0x000fc400078e00ff */
[----:B------:R-:W-:Y:S05]  /*a9d0*/  CALL.REL.NOINC `($__internal_156_$__cuda_sm70_shflsync_bfly_p) ;  /* 0x000005f000007944 */ /* 0x000fea0003c00000 */
[----:B01----:R-:W-:Y:S01]  /*a9e0*/  FADD.FTZ R113, R113, R123 ;  /* 0x0000007b71717221 */ /* 0x003fe20000010000 */
[----:B------:R-:W-:Y:S01]  /*a9f0*/  HFMA2.MMA R123, -RZ, RZ, 0, 1.847743988037109375e-06 ;  /* 0x0000001fff7b7435 */ /* 0x000fe200000001ff */
[----:B------:R-:W-:Y:S01]  /*aa00*/  IMAD.MOV.U32 R132, RZ, RZ, 0x8 ;  /* 0x00000008ff847424 */ /* 0x000fe200078e00ff */
[----:B------:R-:W-:Y:S01]  /*aa10*/  MOV R120, 0xaa40 ;  /* 0x0000aa4000787802 */ /* 0x000fe20000000f00 */
[----:B------:R-:W-:-:S03]  /*aa20*/  IMAD.MOV.U32 R134, RZ, RZ, -0x1 ;  /* 0xffffffffff867424 */ /* 0x000fc600078e00ff */
[----:B------:R-:W-:Y:S05]  /*aa30*/  CALL.REL.NOINC `($__internal_156_$__cuda_sm70_shflsync_bfly_p) ;  /* 0x0000059000007944 */ /* 0x000fea0003c00000 */
[----:B01----:R-:W-:Y:S01]  /*aa40*/  FADD.FTZ R113, R113, R123 ;  /* 0x0000007b71717221 */ /* 0x003fe20000010000 */
[----:B------:R-:W-:Y:S01]  /*aa50*/  MOV R123, 0x1f ;  /* 0x0000001f007b7802 */ /* 0x000fe20000000f00 */
[----:B------:R-:W-:Y:S01]  /*aa60*/  IMAD.MOV.U32 R132, RZ, RZ, 0x10 ;  /* 0x00000010ff847424 */ /* 0x000fe200078e00ff */
[----:B------:R-:W-:Y:S01]  /*aa70*/  MOV R120, 0xaaa0 ;  /* 0x0000aaa000787802 */ /* 0x000fe20000000f00 */
[----:B------:R-:W-:-:S02]  /*aa80*/  IMAD.MOV.U32 R134, RZ, RZ, -0x1 ;  /* 0xffffffffff867424 */ /* 0x000fc400078e00ff */
[----:B------:R-:W-:Y:S05]  /*aa90*/  CALL.REL.NOINC `($__internal_156_$__cuda_sm70_shflsync_bfly_p) ;  /* 0x0000053000007944 */ /* 0x000fea0003c00000 */
        /* <DEDUP_REMOVED lines=54> */
[----:B------:R-:W-:-:S03]  /*ae00*/  MOV R120, 0xae30 ;  /* 0x0000ae3000787802 */ /* 0x000fc60000000f00 */
[----:B------:R-:W-:Y:S02]  /*ae10*/  IMAD.MOV.U32 R113, RZ, RZ, R122 ;  /* 0x000000ffff717224 */ /* 0x000fe400078e007a */
[----:B------:R-:W-:Y:S05]  /*ae20*/  CALL.REL.NOINC `($__internal_156_$__cuda_sm70_shflsync_bfly_p) ;  /* 0x000001a000007944 */ /* 0x000fea0003c00000 */
[----:B01----:R-:W-:Y:S01]  /*ae30*/  FADD.FTZ R113, R122, R123 ;  /* 0x0000007b7a717221 */ /* 0x003fe20000010000 */
[----:B------:R-:W-:Y:S01]  /*ae40*/  MOV R132, 0x2 ;  /* 0x0000000200847802 */ /* 0x000fe20000000f00 */
[----:B------:R-:W-:Y:S01]  /*ae50*/  IMAD.MOV.U32 R123, RZ, RZ, 0x1f ;  /* 0x0000001fff7b7424 */ /* 0x000fe200078e00ff */
[----:B------:R-:W-:Y:S01]  /*ae60*/  MOV R120, 0xae90 ;  /* 0x0000ae9000787802 */ /* 0x000fe20000000f00 */
[----:B------:R-:W-:Y:S02]  /*ae70*/  IMAD.MOV.U32 R134, RZ, RZ, -0x1 ;  /* 0xffffffffff867424 */ /* 0x000fe400078e00ff */
[----:B------:R-:W-:Y:S05]  /*ae80*/  CALL.REL.NOINC `($__internal_156_$__cuda_sm70_shflsync_bfly_p) ;  /* 0x0000014000007944 */ /* 0x000fea0003c00000 */
[----:B0-----:R-:W-:Y:S01]  /*ae90*/  HFMA2.MMA R132, -RZ, RZ, 0, 2.384185791015625e-07 ;  /* 0x00000004ff847435 */ /* 0x001fe200000001ff */
[----:B-1----:R-:W-:Y:S01]  /*aea0*/  FADD.FTZ R113, R113, R123 ;  /* 0x0000007b71717221 */ /* 0x002fe20000010000 */
[----:B------:R-:W-:Y:S01]  /*aeb0*/  MOV R120, 0xaef0 ;  /* 0x0000aef000787802 */ /* 0x000fe20000000f00 */
[----:B------:R-:W-:Y:S02]  /*aec0*/  IMAD.MOV.U32 R123, RZ, RZ, 0x1f ;  /* 0x0000001fff7b7424 */ /* 0x000fe400078e00ff */
[----:B------:R-:W-:Y:S02]  /*aed0*/  IMAD.MOV.U32 R134, RZ, RZ, -0x1 ;  /* 0xffffffffff867424 */ /* 0x000fe400078e00ff */
        /* <DEDUP_REMOVED lines=8> */
[----:B0-----:R-:W-:Y:S01]  /*af60*/  HFMA2.MMA R132, -RZ, RZ, 0, 9.5367431640625e-07 ;  /* 0x00000010ff847435 */ /* 0x001fe200000001ff */
[----:B------:R-:W-:Y:S01]  /*af70*/  IMAD.MOV.U32 R123, RZ, RZ, 0x1f ;  /* 0x0000001fff7b7424 */ /* 0x000fe200078e00ff */
[----:B------:R-:W-:Y:S01]  /*af80*/  MOV R120, 0xafc0 ;  /* 0x0000afc000787802 */ /* 0x000fe20000000f00 */
[----:B------:R-:W-:Y:S01]  /*af90*/  IMAD.MOV.U32 R134, RZ, RZ, -0x1 ;  /* 0xffffffffff867424 */ /* 0x000fe200078e00ff */
[----:B------:R-:W-:-:S02]  /*afa0*/  MOV R113, R130 ;  /* 0x0000008200717202 */ /* 0x000fc40000000f00 */
[----:B------:R-:W-:Y:S05]  /*afb0*/  CALL.REL.NOINC `($__internal_156_$__cuda_sm70_shflsync_bfly_p) ;  /* 0x0000001000007944 */ /* 0x000fea0003c00000 */
[----:B01----:R-:W-:Y:S05]  /*afc0*/  BRA `(.L_x_21405) ;  /* 0xffffec1000007947 */ /* 0x003fea000383ffff */
        .weak           $__internal_156_$__cuda_sm70_shflsync_bfly_p
        .type           $__internal_156_$__cuda_sm70_shflsync_bfly_p,@function
        .size           $__internal_156_$__cuda_sm70_shflsync_bfly_p,(.L_x_22244 - $__internal_156_$__cuda_sm70_shflsync_bfly_p)
$__internal_156_$__cuda_sm70_shflsync_bfly_p:
[----:B------:R-:W-:Y:S01]  /*afd0*/  IMAD.MOV.U32 R121, RZ, RZ, 0x0 ;  /* 0x00000000ff797424 */ /* 0x000fe200078e00ff */
[----:B------:R-:W-:Y:S04]  /*afe0*/  WARPSYNC R134 ;  /* 0x0000008600007348 */ /* 0x000fe80003800000 */
[----:B------:R0:W1:Y:S01]  /*aff0*/  SHFL.BFLY PT, R123, R113, R132, R123 ;  /* 0x0c000084717b7389 */ /* 0x00006200000e007b */
[----:B------:R-:W-:Y:S05]  /*b000*/  RET.REL.NODEC R120 `(_ZN10layer_norm13ln_fwd_kernelINS_13Kernel_traitsIfffffjLj6144ELj1ELj1ELj8ELj16ENS_18Kernel_traits_baseILj6144EfffffjLj256EEEEELb1ELb1ELb0ELb0EEEvNS_9FwdParamsE) ;  /* 0xffff4ff078007950 */ /* 0x000fea0003c3ffff */
.L_x_21406:
        /* <DEDUP_REMOVED lines=15> */
.L_x_22244:


//--------------------- .text._ZN10layer_norm13ln_fwd_kernelINS_13Kernel_traitsIfffffjLj6144ELj1ELj1ELj8ELj16ENS_18Kernel_traits_baseILj6144EfffffjLj256EEEEELb1ELb1ELb0ELb1EEEvNS_9FwdParamsE --------------------------
	.section	.text._ZN10layer_norm13ln_fwd_kernelINS_13Kernel_traitsIfffffjLj6144ELj1ELj1ELj8ELj16ENS_18Kernel_traits_baseILj6144EfffffjLj256EEEEELb1ELb1ELb0ELb1EEEvNS_9FwdParamsE,"ax",@progbits
	.sectioninfo	@"SHI_REGISTERS=128"
	.align	128
        .global         _ZN10layer_norm13ln_fwd_kernelINS_13Kernel_traitsIfffffjLj6144ELj1ELj1ELj8ELj16ENS_18Kernel_traits_baseILj6144EfffffjLj256EEEEELb1ELb1ELb0ELb1EEEvNS_9FwdParamsE
        .type           _ZN10layer_norm13ln_fwd_kernelINS_13Kernel_traitsIfffffjLj6144ELj1ELj1ELj8ELj16ENS_18Kernel_traits_baseILj6144EfffffjLj256EEEEELb1ELb1ELb0ELb1EEEvNS_9FwdParamsE,@function
        .size           _ZN10layer_norm13ln_fwd_kernelINS_13Kernel_traitsIfffffjLj6144ELj1ELj1ELj8ELj16ENS_18Kernel_traits_baseILj6144EfffffjLj256EEEEELb1ELb1ELb0ELb1EEEvNS_9FwdParamsE,(.L_x_22245 - _ZN10layer_norm13ln_fwd_kernelINS_13Kernel_traitsIfffffjLj6144ELj1ELj1ELj8ELj16ENS_18Kernel_traits_baseILj6144EfffffjLj256EEEEELb1ELb1ELb0ELb1EEEvNS_9FwdParamsE)
        .other          _ZN10layer_norm13ln_fwd_kernelINS_13Kernel_traitsIfffffjLj6144ELj1ELj1ELj8ELj16ENS_18Kernel_traits_baseILj6144EfffffjLj256EEEEELb1ELb1ELb0ELb1EEEvNS_9FwdParamsE,@"STO_CUDA_ENTRY STV_DEFAULT"
_ZN10layer_norm13ln_fwd_kernelINS_13Kernel_traitsIfffffjLj6144ELj1ELj1ELj8ELj16ENS_18Kernel_traits_baseILj6144EfffffjLj256EEEEELb1ELb1ELb0ELb1EEEvNS_9FwdParamsE:
.text._ZN10layer_norm13ln_fwd_kernelINS_13Kernel_traitsIfffffjLj6144ELj1ELj1ELj8ELj16ENS_18Kernel_traits_baseILj6144EfffffjLj256EEEEELb1ELb1ELb0ELb1EEEvNS_9FwdParamsE:
[----:B------:R-:W-:Y:S02]  /*0000*/  MOV R1, c[0x0][0x28] ;  /* 0x00000a0000017a02 */ /* 0x000fe40000000f00 */
[----:B------:R-:W-:Y:S02]  /*0010*/  ULDC.U8 UR4, c[0x0][0x244] ;  /* 0x0000910000047ab9 */ /* 0x000fe40000000000 */
[----:B------:R-:W-:Y:S01]  /*0020*/  ISETP.NE.AND P0, PT, RZ, UR4, PT ;  /* 0x00000004ff007c0c */ /* 0x000fe2000bf05270 */
[----:B------:R-:W-:Y:S02]  /*0030*/  ULDC.64 UR4, c[0x0][0x230] ;  /* 0x00008c0000047ab9 */ /* 0x000fe40000000a00 */
[----:B------:R-:W-:Y:S01]  /*0040*/  IMAD.U32 R6, RZ, RZ, UR4 ;  /* 0x00000004ff067e24 */ /* 0x000fe2000f8e00ff */
[----:B------:R-:W-:Y:S01]  /*0050*/  MOV R7, UR5 ;  /* 0x0000000500077c02 */ /* 0x000fe20008000f00 */
[----:B------:R-:W-:Y:S01]  /*0060*/  ULDC.64 UR6, c[0x0][0x118] ;  /* 0x0000460000067ab9 */ /* 0x000fe20000000a00 */
[----:B------:R-:W-:Y:S01]  /*0070*/  IMAD.MOV.U32 R10, RZ, RZ, c[0x0][0x238] ;  /* 0x00008e00ff0a7624 */ /* 0x000fe200078e00ff */
[----:B------:R-:W-:-:S06]  /*0080*/  MOV R11, c[0x0][0x23c] ;  /* 0x00008f00000b7a02 */ /* 0x000fcc0000000f00 */
        /* <DEDUP_REMOVED lines=16> */
[----:B--2---:R-:W1:Y:S01]  /*0190*/  @P0 R2UR UR4, R6 ;  /* 0x00000000060403c2 */ /* 0x004e6200000e0000 */
[----:B---3--:R-:W-:-:S07]  /*01a0*/  @P0 IADD3 R10, P1, R2, c[0x0][0x240], RZ ;  /* 0x00009000020a0a10 */ /* 0x008fce0007f3e0ff */
[----:B------:R2:W3:Y:S01]  /*01b0*/  @P0 R2UR UR5, R7 ;  /* 0x00000000070503c2 */ /* 0x0004e200000e0000 */
[----:B------:R-:W-:Y:S01]  /*01c0*/  @P0 IMAD.X R11, RZ, RZ, R3, P1 ;  /* 0x000000ffff0b0224 */ /* 0x000fe200008e0603 */
[----:B------:R-:W-:Y:S01]  /*01d0*/  ISETP.NE.U32.AND P0, PT, RZ, c[0x0][0x218], PT ;  /* 0x00008600ff007a0c */ /* 0x000fe20003f05070 */
[----:B0-----:R-:W-:-:S03]  /*01e0*/  IMAD R3, R17, c[0x0][0x0], R16 ;  /* 0x0000000011037a24 */ /* 0x001fc600078e0210 */
[--C-:B------:R-:W-:Y:S01]  /*01f0*/  SHF.R.U64 R4, R10, 0x2, R11.reuse ;  /* 0x000000020a047819 */ /* 0x100fe2000000120b */
[----:B------:R-:W-:Y:S01]  /*0200*/  IMAD.WIDE.U32 R12, R3, -0x326172a9, RZ ;  /* 0xcd9e8d57030c7825 */ /* 0x000fe200078e00ff */
[----:B------:R-:W-:Y:S02]  /*0210*/  SHF.R.U32.HI R5, RZ, 0x2, R11 ;  /* 0x00000002ff057819 */ /* 0x000fe4000001160b */
[----:B------:R-:W-:Y:S01]  /*0220*/  ISETP.NE.AND.EX P0, PT, RZ, c[0x0][0x21c], PT, P0 ;  /* 0x00008700ff007a0c */ /* 0x000fe20003f05300 */
[----:B------:R-:W-:Y:S01]  /*0230*/  IMAD.WIDE.U32 R8, R4, -0x2daee0ad, RZ ;  /* 0xd2511f5304087825 */ /* 0x000fe200078e00ff */
[----:B------:R-:W-:Y:S02]  /*0240*/  LOP3.LUT R11, R16, 0xff, RZ, 0xc0, !PT ;  /* 0x000000ff100b7812 */ /* 0x000fe400078ec0ff */
[----:B-1----:R-:W-:Y:S01]  /*0250*/  LOP3.LUT R0, R13, UR4, R5, 0x96, !PT ;  /* 0x000000040d007c12 */ /* 0x002fe2000f8e9605 */
[----:B------:R-:W-:Y:S02]  /*0260*/  UIADD3 UR9, UR4, -0x61c88647, URZ ;  /* 0x9e3779b904097890 */ /* 0x000fe4000fffe03f */
[----:B------:R-:W-:-:S02]  /*0270*/  UIADD3 UR11, UR4, 0x3c6ef372, URZ ;  /* 0x3c6ef372040b7890 */ /* 0x000fc4000fffe03f */
[----:B--2---:R-:W-:Y:S01]  /*0280*/  IMAD.WIDE.U32 R6, R0, -0x2daee0ad, RZ ;  /* 0xd2511f5300067825 */ /* 0x004fe200078e00ff */
[----:B------:R-:W-:Y:S01]  /*0290*/  UIADD3 UR13, UR4, -0x255992d5, URZ ;  /* 0xdaa66d2b040d7890 */ /* 0x000fe2000fffe03f */
[----:B------:R-:W-:Y:S01]  /*02a0*/  SHF.L.U32 R0, R16, 0x4, RZ ;  /* 0x0000000410007819 */ /* 0x000fe200000006ff */
[----:B---3--:R-:W-:Y:S01]  /*02b0*/  UIADD3 UR10, UR5, -0x4498517b, URZ ;  /* 0xbb67ae85050a7890 */ /* 0x008fe2000fffe03f */
[----:B------:R-:W-:Y:S01]  /*02c0*/  LOP3.LUT R14, R9, UR5, RZ, 0x3c, !PT ;  /* 0x00000005090e7c12 */ /* 0x000fe2000f8e3cff */
[----:B------:R-:W-:Y:S01]  /*02d0*/  UIADD3 UR12, UR5, 0x76cf5d0a, URZ ;  /* 0x76cf5d0a050c7890 */ /* 0x000fe2000fffe03f */
[----:B------:R-:W-:Y:S01]  /*02e0*/  LOP3.LUT R0, R0, 0xff0, RZ, 0xc0, !PT ;  /* 0x00000ff000007812 */ /* 0x000fe200078ec0ff */
[----:B------:R-:W-:Y:S02]  /*02f0*/  UIADD3 UR14, UR5, 0x32370b8f, URZ ;  /* 0x32370b8f050e7890 */ /* 0x000fe4000fffe03f */
[----:B------:R-:W-:Y:S01]  /*0300*/  IMAD.WIDE.U32 R14, R14, -0x326172a9, RZ ;  /* 0xcd9e8d570e0e7825 */ /* 0x000fe200078e00ff */
[----:B------:R-:W-:Y:S01]  /*0310*/  LOP3.LUT R13, R7, UR10, R8, 0x96, !PT ;  /* 0x0000000a070d7c12 */ /* 0x000fe2000f8e9608 */
[----:B------:R-:W-:-:S02]  /*0320*/  UIADD3 UR15, UR4, 0x78dde6e4, URZ ;  /* 0x78dde6e4040f7890 */ /* 0x000fc4000fffe03f */
[----:B------:R-:W-:Y:S01]  /*0330*/  UIADD3 UR16, UR5, -0x126145ec, URZ ;  /* 0xed9eba1405107890 */ /* 0x000fe2000fffe03f */
[----:B------:R-:W-:Y:S01]  /*0340*/  LOP3.LUT R8, R15, UR9, R12, 0x96, !PT ;  /* 0x000000090f087c12 */ /* 0x000fe2000f8e960c */
        /* <DEDUP_REMOVED lines=33> */
[----:B------:R-:W-:-:S03]  /*0560*/  IADD3 R12, P1, R0, c[0x0][0x218], RZ ;  /* 0x00008600000c7a10 */ /* 0x000fc60007f3e0ff */
[----:B------:R-:W-:Y:S01]  /*0570*/  IMAD.HI.U32 R7, R2, -0x2daee0ad, RZ ;  /* 0xd2511f5302077827 */ /* 0x000fe200078e00ff */
[----:B------:R-:W-:Y:S02]  /*0580*/  LOP3.LUT R18, R9, UR23, R14, 0x96, !PT ;  /* 0x0000001709127c12 */ /* 0x000fe4000f8e960e */
[----:B------:R-:W-:Y:S01]  /*0590*/  LEA.HI R9, R16, R17, RZ, 0x18 ;  /* 0x0000001110097211 */ /* 0x000fe200078fc0ff */
[----:B------:R-:W-:Y:S01]  /*05a0*/  IMAD.X R13, RZ, RZ, c[0x0][0x21c], P1 ;  /* 0x00008700ff0d7624 */ /* 0x000fe200008e06ff */
[----:B------:R-:W-:Y:S02]  /*05b0*/  LOP3.LUT R19, R7, UR24, R6, 0x96, !PT ;  /* 0x0000001807137c12 */ /* 0x000fe4000f8e9606 */
[----:B------:R-:W-:Y:S02]  /*05c0*/  ISETP.GE.AND P1, PT, R9, c[0x0][0x164], PT ;  /* 0x0000590009007a0c */ /* 0x000fe40003f26270 */
[----:B------:R0:W5:Y:S01]  /*05d0*/  @P0 LDG.E.128 R92, [R12.64] ;  /* 0x000000060c5c0981 */ /* 0x000162000c1e1d00 */
[----:B------:R-:W-:-:S02]  /*05e0*/  IADD3 R6, P2, R0, c[0x0][0x1b0], RZ ;  /* 0x00006c0000067a10 */ /* 0x000fc40007f5e0ff */
[----:B------:R-:W-:Y:S01]  /*05f0*/  LEA R14, P3, R11, c[0x0][0x1c8], 0x4 ;  /* 0x000072000b0e7a11 */ /* 0x000fe200078620ff */
[----:B------:R0:W5:Y:S02]  /*0600*/  @P0 LDG.E.128 R88, [R12.64+0x1000] ;  /* 0x001000060c580981 */ /* 0x000164000c1e1d00 */
[----:B------:R-:W-:Y:S01]  /*0610*/  IMAD.X R7, RZ, RZ, c[0x0][0x1b4], P2 ;  /* 0x00006d00ff077624 */ /* 0x000fe200010e06ff */
[----:B------:R-:W-:Y:S01]  /*0620*/  IADD3.X R15, RZ, c[0x0][0x1cc], RZ, P3, !PT ;  /* 0x00007300ff0f7a10 */ /* 0x000fe20001ffe4ff */
        /* <DEDUP_REMOVED lines=14> */
[----:B------:R2:W5:Y:S01]  /*0710*/  LDG.E.128 R116, [R6.64] ;  /* 0x0000000606747981 */ /* 0x000562000c1e1d00 */
[----:B------:R-:W-:-:S03]  /*0720*/  IMAD R0, R8, -0x326172a9, RZ ;  /* 0xcd9e8d5708007824 */ /* 0x000fc600078e02ff */
[----:B------:R2:W5:Y:S01]  /*0730*/  LDG.E.128 R100, [R6.64+0x1000] ;  /* 0x0010000606647981 */ /* 0x000562000c1e1d00 */
[----:B0-----:R-:W-:-:S03]  /*0740*/  IMAD.HI.U32 R13, R19, -0x326172a9, RZ ;  /* 0xcd9e8d57130d7827 */ /* 0x001fc600078e00ff */
[----:B------:R2:W5:Y:S04]  /*0750*/  LDG.E.128 R68, [R6.64+0x2000] ;  /* 0x0020000606447981 */ /* 0x000568000c1e1d00 */
[----:B------:R2:W5:Y:S04]  /*0760*/  LDG.E.128 R64, [R6.64+0x3000] ;  /* 0x0030000606407981 */ /* 0x000568000c1e1d00 */
[----:B------:R2:W5:Y:S04]  /*0770*/  LDG.E.128 R60, [R6.64+0x4000] ;  /* 0x00400006063c7981 */ /* 0x000568000c1e1d00 */
[----:B------:R2:W5:Y:S01]  /*0780*/  LDG.E.128 R56, [R6.64+0x5000] ;  /* 0x0050000606387981 */ /* 0x000562000c1e1d00 */
[----:B------:R-:W-:Y:S01]  /*0790*/  HFMA2.MMA R123, -RZ, RZ, 0, 5.9604644775390625e-08 ;  /* 0x00000001ff7b7435 */ /* 0x000fe200000001ff */
[----:B------:R-:W-:Y:S01]  /*07a0*/  LOP3.LUT R0, R13, UR25, R0, 0x96, !PT ;  /* 0x000000190d007c12 */ /* 0x000fe2000f8e9600 */
[----:B------:R-:W-:Y:S01]  /*07b0*/  IMAD.MOV.U32 R8, RZ, RZ, RZ ;  /* 0x000000ffff087224 */ /* 0x000fe200078e00ff */
[----:B------:R-:W-:Y:S01]  /*07c0*/  LOP3.LUT R10, R10, 0x3, RZ, 0xc0, !PT ;  /* 0x000000030a0a7812 */ /* 0x000fe200078ec0ff */
[----:B--2---:R-:W-:Y:S01]  /*07d0*/  IMAD.HI.U32 R7, R18, -0x2daee0ad, RZ ;  /* 0xd2511f5312077827 */ /* 0x004fe200078e00ff */
[----:B------:R-:W-:-:S03]  /*07e0*/  ULDC.U8 UR8, c[0x0][0x1f0] ;  /* 0x00007c0000087ab9 */ /* 0x000fc60000000000 */
[----:B------:R-:W-:Y:S01]  /*07f0*/  IMAD R6, R19, -0x326172a9, RZ ;  /* 0xcd9e8d5713067824 */ /* 0x000fe200078e02ff */
[----:B------:R-:W-:Y:S01]  /*0800*/  LOP3.LUT R2, R7, UR26, R2, 0x96, !PT ;  /* 0x0000001a07027c12 */ /* 0x000fe2000f8e9602 */
[----:B-1----:R-:W-:Y:S02]  /*0810*/  IMAD R7, R18, -0x2daee0ad, RZ ;  /* 0xd2511f5312077824 */ /* 0x002fe400078e02ff */
.L_x_21578:
[----:B------:R-:W-:Y:S01]  /*0820*/  IMAD R12, R9, c[0x0][0x168], RZ ;  /* 0x00005a00090c7a24 */ /* 0x000fe200078e02ff */
[----:B------:R-:W-:Y:S01]  /*0830*/  ISETP.NE.U32.AND P0, PT, RZ, c[0x0][0x180], PT ;  /* 0x00006000ff007a0c */ /* 0x000fe20003f05070 */
[----:B------:R-:W-:Y:S01]  /*0840*/  IMAD.MOV.U32 R125, RZ, RZ, 0x10 ;  /* 0x00000010ff7d7424 */ /* 0x000fe200078e00ff */
[----:B------:R-:W-:Y:S02]  /*0850*/  ISETP.NE.U32.AND P1, PT, RZ, c[0x0][0x1c0], PT ;  /* 0x00007000ff007a0c */ /* 0x000fe40003f25070 */
[----:B------:R-:W-:Y:S02]  /*0860*/  SHF.R.S32.HI R13, RZ, 0x1f, R12 ;  /* 0x0000001fff0d7819 */ /* 0x000fe4000001140c */
[----:B------:R-:W-:Y:S02]  /*0870*/  ISETP.NE.AND.EX P0, PT, RZ, c[0x0][0x184], PT, P0 ;  /* 0x00006100ff007a0c */ /* 0x000fe40003f05300 */
[----:B------:R-:W-:-:S02]  /*0880*/  LEA.HI R12, R13, R12, RZ, 0x2 ;  /* 0x0000000c0d0c7211 */ /* 0x000fc400078f10ff */
        /* <DEDUP_REMOVED lines=22> */
.L_x_21408:
[----:B0-----:R-:W-:Y:S02]  /*09f0*/  MOV R16, R6 ;  /* 0x0000000600107202 */ /* 0x001fe40000000f00 */
.L_x_21409:
[----:B------:R-:W-:Y:S05]  /*0a00*/  BSYNC B0 ;  /* 0x0000000000007941 */ /* 0x000fea0003800000 */
.L_x_21407:
        /* <DEDUP_REMOVED lines=16> */
.L_x_21413:
[----:B------:R-:W-:Y:S05]  /*0b10*/  BSYNC B1 ;  /* 0x0000000000017941 */ /* 0x000fea0003800000 */
.L_x_21412:
        /* <DEDUP_REMOVED lines=43> */
.L_x_21411:
[----:B------:R-:W-:Y:S05]  /*0dd0*/  BSYNC B0 ;  /* 0x0000000000007941 */ /* 0x000fea0003800000 */
.L_x_21410:
[----:B------:R0:W1:Y:S01]  /*0de0*/  I2F.U32 R17, R16 ;  /* 0x0000001000117306 */ /* 0x0000620000201000 */
[----:B------:R-:W-:Y:S01]  /*0df0*/  HFMA2.MMA R124, -RZ, RZ, 0.1171875, 0 ;  /* 0x2f800000ff7c7435 */ /* 0x000fe200000001ff */
[----:B-----5:R-:W-:Y:S01]  /*0e00*/  FMUL.FTZ R12, R12, R104 ;  /* 0x000000680c0c7220 */ /* 0x020fe20000410000 */
[----:B------:R-:W-:Y:S01]  /*0e10*/  ISETP.NE.U32.AND P1, PT, RZ, c[0x0][0x180], PT ;  /* 0x00006000ff007a0c */ /* 0x000fe20003f25070 */
[----:B------:R-:W-:Y:S01]  /*0e20*/  BSSY B0, `(.L_x_21414) ;  /* 0x0000014000007945 */ /* 0x000fe20003800000 */
[----:B------:R-:W-:Y:S01]  /*0e30*/  ISETP.NE.AND P3, PT, R20, 0x1, PT ;  /* 0x000000011400780c */ /* 0x000fe20003f65270 */
[----:B------:R-:W-:Y:S01]  /*0e40*/  FMUL.FTZ R12, R12, c[0x0][0x1e8] ;  /* 0x00007a000c0c7a20 */ /* 0x000fe20000410000 */
[----:B------:R-:W-:Y:S02]  /*0e50*/  ISETP.NE.AND.EX P1, PT, RZ, c[0x0][0x184], PT, P1 ;  /* 0x00006100ff007a0c */ /* 0x000fe40003f25310 */
[----:B0-----:R-:W-:-:S02]  /*0e60*/  IADD3 R16, R20, 0x1, RZ ;  /* 0x0000000114107810 */ /* 0x001fc40007ffe0ff */
        /* <DEDUP_REMOVED lines=14> */
.L_x_21415:
[----:B------:R-:W-:Y:S02]  /*0f50*/  MOV R10, R6 ;  /* 0x00000006000a7202 */ /* 0x000fe40000000f00 */
.L_x_21416:
[----:B------:R-:W-:Y:S05]  /*0f60*/  BSYNC B0 ;  /* 0x0000000000007941 */ /* 0x000fea0003800000 */
.L_x_21414:
        /* <DEDUP_REMOVED lines=16> */
.L_x_21420:
[----:B------:R-:W-:Y:S05]  /*1070*/  BSYNC B1 ;  /* 0x0000000000017941 */ /* 0x000fea0003800000 */
.L_x_21419:
        /* <DEDUP_REMOVED lines=43> */
.L_x_21418:
[----:B------:R-:W-:Y:S05]  /*1330*/  BSYNC B0 ;  /* 0x0000000000007941 */ /* 0x000fea0003800000 */
.L_x_21417:
        /* <DEDUP_REMOVED lines=20> */
.L_x_21422:
[----:B------:R-:W-:Y:S02]  /*1480*/  IMAD.MOV.U32 R10, RZ, RZ, R6 ;  /* 0x000000ffff0a7224 */ /* 0x000fe400078e0006 */
.L_x_21423:
[----:B------:R-:W-:Y:S05]  /*1490*/  BSYNC B0 ;  /* 0x0000000000007941 */ /* 0x000fea0003800000 */
.L_x_21421:
        /* <DEDUP_REMOVED lines=16> */
.L_x_21427:
[----:B------:R-:W-:Y:S05]  /*15a0*/  BSYNC B1 ;  /* 0x0000000000017941 */ /* 0x000fea0003800000 */
.L_x_21426:
        /* <DEDUP_REMOVED lines=43> */
.L_x_21425:
[----:B------:R-:W-:Y:S05]  /*1860*/  BSYNC B0 ;  /* 0x0000000000007941 */ /* 0x000fea0003800000 */
.L_x_21424:
        /* <DEDUP_REMOVED lines=20> */
.L_x_21429:
[----:B------:R-:W-:Y:S02]  /*19b0*/  MOV R10, R6 ;  /* 0x00000006000a7202 */ /* 0x000fe40000000f00 */
.L_x_21430:
[----:B------:R-:W-:Y:S05]  /*19c0*/  BSYNC B0 ;  /* 0x0000000000007941 */ /* 0x000fea0003800000 */
.L_x_21428:
        /* <DEDUP_REMOVED lines=16> */
.L_x_21434:
[----:B------:R-:W-:Y:S05]  /*1ad0*/  BSYNC B1 ;  /* 0x0000000000017941 */ /* 0x000fea0003800000 */
.L_x_21433:
        /* <DEDUP_REMOVED lines=43> */
.L_x_21432:
[----:B------:R-:W-:Y:S05]  /*1d90*/  BSYNC B0 ;  /* 0x0000000000007941 */ /* 0x000fea0003800000 */
.L_x_21431:
[----:B------:R0:W1:Y:S01]  /*1da0*/  I2F.U32 R13, R10 ;  /* 0x0000000a000d7306 */ /* 0x0000620000201000 */
[----:B------:R-:W-:Y:S01]  /*1db0*/  FMUL.FTZ R15, R15, R104 ;  /* 0x000000680f0f7220 */ /* 0x000fe20000410000 */
[----:B------:R-:W-:Y:S01]  /*1dc0*/  SEL R14, RZ, 0x10000, P4 ;  /* 0x00010000ff0e7807 */ /* 0x000fe20002000000 */
[----:B------:R-:W-:Y:S01]  /*1dd0*/  HFMA2.MMA R105, -RZ, RZ, 0, 2.384185791015625e-07 ;  /* 0x00000004ff697435 */ /* 0x000fe200000001ff */
[----:B------:R-:W-:Y:S01]  /*1de0*/  SEL R16, RZ, 0x100, P3 ;  /* 0x00000100ff107807 */ /* 0x000fe20001800000 */
[----:B------:R-:W-:Y:S01]  /*1df0*/  FMUL.FTZ R15, R15, c[0x0][0x1e8] ;  /* 0x00007a000f0f7a20 */ /* 0x000fe20000410000 */
[----:B------:R-:W-:Y:S02]  /*1e00*/  SEL R18, RZ, 0x1, P2 ;  /* 0x00000001ff127807 */ /* 0x000fe40001000000 */
[----:B0-----:R-:W-:-:S05]  /*1e10*/  IADD3 R10, R11, 0x100, RZ ;  /* 0x000001000b0a7810 */ /* 0x001fca0007ffe0ff */
[----:B------:R-:W-:-:S04]  /*1e20*/  IMAD.WIDE.U32 R20, R11, R105, c[0x0][0x190] ;  /* 0x000064000b147625 */ /* 0x000fc800078e0069 */
[----:B-1----:R-:W-:Y:S02]  /*1e30*/  FFMA.FTZ R13, R13, R124, 1.1641532182693481445e-10 ;  /* 0x2f0000000d0d7423 */ /* 0x002fe4000001007c */
[----:B------:R-:W-:-:S03]  /*1e40*/  @P0 IMAD.WIDE.U32 R22, R10, R125, c[0x0][0x180] ;  /* 0x000060000a160625 */ /* 0x000fc600078e007d */
[----:B------:R-:W-:-:S04]  /*1e50*/  FSETP.GTU.FTZ.AND P5, PT, R13, c[0x0][0x1e4], PT ;  /* 0x000079000d007a0b */ /* 0x000fc80003fbc000 */
        /* <DEDUP_REMOVED lines=24> */
.L_x_21436:
[----:B0-----:R-:W-:Y:S02]  /*1fe0*/  IMAD.MOV.U32 R16, RZ, RZ, R6 ;  /* 0x000000ffff107224 */ /* 0x001fe400078e0006 */
.L_x_21437:
[----:B------:R-:W-:Y:S05]  /*1ff0*/  BSYNC B0 ;  /* 0x0000000000007941 */ /* 0x000fea0003800000 */
.L_x_21435:
        /* <DEDUP_REMOVED lines=16> */
.L_x_21441:
[----:B------:R-:W-:Y:S05]  /*2100*/  BSYNC B1 ;  /* 0x0000000000017941 */ /* 0x000fea0003800000 */
.L_x_21440:
        /* <DEDUP_REMOVED lines=43> */
.L_x_21439:
[----:B------:R-:W-:Y:S05]  /*23c0*/  BSYNC B0 ;  /* 0x0000000000007941 */ /* 0x000fea0003800000 */
.L_x_21438:
[----:B------:R-:W0:Y:S01]  /*23d0*/  I2F.U32 R17, R16 ;  /* 0x0000001000117306 */ /* 0x000e220000201000 */
[----:B-----5:R-:W-:Y:S01]  /*23e0*/  FMUL.FTZ R12, R12, R104 ;  /* 0x000000680c0c7220 */ /* 0x020fe20000410000 */
        /* <DEDUP_REMOVED lines=18> */
.L_x_21443:
[----:B------:R-:W-:Y:S02]  /*2510*/  MOV R12, R6 ;  /* 0x00000006000c7202 */ /* 0x000fe40000000f00 */
.L_x_21444:
[----:B------:R-:W-:Y:S05]  /*2520*/  BSYNC B0 ;  /* 0x0000000000007941 */ /* 0x000fea0003800000 */
.L_x_21442:
        /* <DEDUP_REMOVED lines=16> */
.L_x_21448:
[----:B------:R-:W-:Y:S05]  /*2630*/  BSYNC B1 ;  /* 0x0000000000017941 */ /* 0x000fea0003800000 */
.L_x_21447:
        /* <DEDUP_REMOVED lines=43> */
.L_x_21446:
[----:B------:R-:W-:Y:S05]  /*28f0*/  BSYNC B0 ;  /* 0x0000000000007941 */ /* 0x000fea0003800000 */
.L_x_21445:
        /* <DEDUP_REMOVED lines=20> */
.L_x_21450:
[----:B------:R-:W-:Y:S02]  /*2a40*/  IMAD.MOV.U32 R12, RZ, RZ, R6 ;  /* 0x000000ffff0c7224 */ /* 0x000fe400078e0006 */
.L_x_21451:
[----:B------:R-:W-:Y:S05]  /*2a50*/  BSYNC B0 ;  /* 0x0000000000007941 */ /* 0x000fea0003800000 */
.L_x_21449:
        /* <DEDUP_REMOVED lines=16> */
.L_x_21455:
[----:B------:R-:W-:Y:S05]  /*2b60*/  BSYNC B1 ;  /* 0x0000000000017941 */ /* 0x000fea0003800000 */
.L_x_21454:
        /* <DEDUP_REMOVED lines=43> */
.L_x_21453:
[----:B------:R-:W-:Y:S05]  /*2e20*/  BSYNC B0 ;  /* 0x0000000000007941 */ /* 0x000fea0003800000 */
.L_x_21452:
        /* <DEDUP_REMOVED lines=20> */
.L_x_21457:
[----:B------:R-:W-:Y:S02]  /*2f70*/  MOV R14, R6 ;  /* 0x00000006000e7202 */ /* 0x000fe40000000f00 */
.L_x_21458:
[----:B------:R-:W-:Y:S05]  /*2f80*/  BSYNC B0 ;  /* 0x0000000000007941 */ /* 0x000fea0003800000 */
.L_x_21456:
        /* <DEDUP_REMOVED lines=16> */
.L_x_21462:
[----:B------:R-:W-:Y:S05]  /*3090*/  BSYNC B1 ;  /* 0x0000000000017941 */ /* 0x000fea0003800000 */
.L_x_21461:
        /* <DEDUP_REMOVED lines=43> */
.L_x_21460:
[----:B------:R-:W-:Y:S05]  /*3350*/  BSYNC B0 ;  /* 0x0000000000007941 */ /* 0x000fea0003800000 */
.L_x_21459:
[----:B------:R-:W0:Y:S01]  /*3360*/  I2F.U32 R13, R14 ;  /* 0x0000000e000d7306 */ /* 0x000e220000201000 */
[----:B------:R-:W-:Y:S01]  /*3370*/  FMUL.FTZ R15, R15, R104 ;  /* 0x000000680f0f7220 */ /* 0x000fe20000410000 */
[----:B------:R-:W-:Y:S02]  /*3380*/  SEL R16, RZ, 0x10000, P4 ;  /* 0x00010000ff107807 */ /* 0x000fe40002000000 */
[----:B------:R-:W-:Y:S01]  /*3390*/  SEL R17, RZ, 0x100, P3 ;  /* 0x00000100ff117807 */ /* 0x000fe20001800000 */
[----:B------:R-:W-:Y:S01]  /*33a0*/  FMUL.FTZ R15, R15, c[0x0][0x1e8] ;  /* 0x00007a000f0f7a20 */ /* 0x000fe20000410000 */
[----:B------:R-:W-:Y:S02]  /*33b0*/  SEL R18, RZ, 0x1, P2 ;  /* 0x00000001ff127807 */ /* 0x000fe40001000000 */
[----:B------:R-:W-:Y:S01]  /*33c0*/  IADD3 R122, R11, 0x200, RZ ;  /* 0x000002000b7a7810 */ /* 0x000fe20007ffe0ff */
[----:B0-----:R-:W-:-:S05]  /*33d0*/  FFMA.FTZ R13, R13, R124, 1.1641532182693481445e-10 ;  /* 0x2f0000000d0d7423 */ /* 0x001fca000001007c */
[----:B------:R-:W-:-:S04]  /*33e0*/  FSETP.GTU.FTZ.AND P5, PT, R13, c[0x0][0x1e4], PT ;  /* 0x000079000d007a0b */ /* 0x000fc80003fbc000 */
[----:B------:R-:W-:Y:S02]  /*33f0*/  SEL R13, RZ, 0x1000000, P5 ;  /* 0x01000000ff0d7807 */ /* 0x000fe40002800000 */
[----:B------:R-:W-:Y:S01]  /*3400*/  FSEL R12, R15, RZ, !P5 ;  /* 0x000000ff0f0c7208 */ /* 0x000fe20006800000 */
[----:B------:R-:W-:Y:S01]  /*3410*/  IMAD.WIDE.U32 R14, R10, R105, c[0x0][0x190] ;  /* 0x000064000a0e7625 */ /* 0x000fe200078e0069 */
[----:B------:R-:W-:-:S03]  /*3420*/  IADD3 R13, R17, R13, R16 ;  /* 0x0000000d110d7210 */ /* 0x000fc60007ffe010 */
[----:B------:R-:W-:Y:S01]  /*3430*/  FMUL.FTZ R27, R55, R12 ;  /* 0x0000000c371b7220 */ /* 0x000fe20000410000 */
[----:B------:R-:W-:Y:S01]  /*3440*/  IADD3 R21, R13, R18, RZ ;  /* 0x000000120d157210 */ /* 0x000fe20007ffe0ff */
[----:B------:R-:W-:-:S04]  /*3450*/  IMAD.WIDE.U32 R12, R10, R125, c[0x0][0x188] ;  /* 0x000062000a0c7625 */ /* 0x000fc800078e007d */
[----:B------:R-:W-:Y:S02]  /*3460*/  @P1 FADD.FTZ R27, R35, R27 ;  /* 0x0000001b231b1221 */ /* 0x000fe40000010000 */
[----:B------:R-:W-:-:S03]  /*3470*/  @P0 IMAD.WIDE.U32 R16, R122, R125, c[0x0][0x180] ;  /* 0x000060007a100625 */ /* 0x000fc600078e007d */
[----:B------:R-:W-:Y:S01]  /*3480*/  STG.E.128 [R12.64], R24 ;  /* 0x000000180c007986 */ /* 0x000fe2000c101d06 */
[----:B------:R-:W-:-:S03]  /*3490*/  IMAD.WIDE.U32 R18, R122, R125, c[0x0][0x170] ;  /* 0x00005c007a127625 */ /* 0x000fc600078e007d */
        /* <DEDUP_REMOVED lines=15> */
.L_x_21464:
[----:B-1----:R-:W-:Y:S02]  /*3590*/  MOV R10, R6 ;  /* 0x00000006000a7202 */ /* 0x002fe40000000f00 */
.L_x_21465:
[----:B------:R-:W-:Y:S05]  /*35a0*/  BSYNC B0 ;  /* 0x0000000000007941 */ /* 0x000fea0003800000 */
.L_x_21463:
        /* <DEDUP_REMOVED lines=16> */
.L_x_21469:
[----:B------:R-:W-:Y:S05]  /*36b0*/  BSYNC B1 ;  /* 0x0000000000017941 */ /* 0x000fea0003800000 */
.L_x_21468:
        /* <DEDUP_REMOVED lines=44> */
.L_x_21467:
[----:B------:R-:W-:Y:S05]  /*3980*/  BSYNC B0 ;  /* 0x0000000000007941 */ /* 0x000fea0003800000 */
.L_x_21466:
        /* <DEDUP_REMOVED lines=20> */
.L_x_21471:
[----:B------:R-:W-:Y:S02]  /*3ad0*/  MOV R10, R6 ;  /* 0x00000006000a7202 */ /* 0x000fe40000000f00 */
.L_x_21472:
[----:B------:R-:W-:Y:S05]  /*3ae0*/  BSYNC B0 ;  /* 0x0000000000007941 */ /* 0x000fea0003800000 */
.L_x_21470:
        /* <DEDUP_REMOVED lines=16> */
.L_x_21476:
[----:B------:R-:W-:Y:S05]  /*3bf0*/  BSYNC B1 ;  /* 0x0000000000017941 */ /* 0x000fea0003800000 */
.L_x_21475:
        /* <DEDUP_REMOVED lines=43> */
.L_x_21474:
[----:B------:R-:W-:Y:S05]  /*3eb0*/  BSYNC B0 ;  /* 0x0000000000007941 */ /* 0x000fea0003800000 */
.L_x_21473:
        /* <DEDUP_REMOVED lines=20> */
.L_x_21478:
[----:B------:R-:W-:Y:S02]  /*4000*/  IMAD.MOV.U32 R10, RZ, RZ, R6 ;  /* 0x000000ffff0a7224 */ /* 0x000fe400078e0006 */
.L_x_21479:
[----:B------:R-:W-:Y:S05]  /*4010*/  BSYNC B0 ;  /* 0x0000000000007941 */ /* 0x000fea0003800000 */
.L_x_21477:
        /* <DEDUP_REMOVED lines=16> */
.L_x_21483:
[----:B------:R-:W-:Y:S05]  /*4120*/  BSYNC B1 ;  /* 0x0000000000017941 */ /* 0x000fea0003800000 */
.L_x_21482:
        /* <DEDUP_REMOVED lines=44> */
.L_x_21481:
[----:B------:R-:W-:Y:S05]  /*43f0*/  BSYNC B0 ;  /* 0x0000000000007941 */ /* 0x000fea0003800000 */
.L_x_21480:
        /* <DEDUP_REMOVED lines=20> */
.L_x_21485:
[----:B------:R-:W-:Y:S02]  /*4540*/  IMAD.MOV.U32 R10, RZ, RZ, R6 ;  /* 0x000000ffff0a7224 */ /* 0x000fe400078e0006 */
.L_x_21486:
[----:B------:R-:W-:Y:S05]  /*4550*/  BSYNC B0 ;  /* 0x0000000000007941 */ /* 0x000fea0003800000 */
.L_x_21484:
        /* <DEDUP_REMOVED lines=16> */
.L_x_21490:
[----:B------:R-:W-:Y:S05]  /*4660*/  BSYNC B1 ;  /* 0x0000000000017941 */ /* 0x000fea0003800000 */
.L_x_21489:
        /* <DEDUP_REMOVED lines=43> */
.L_x_21488:
[----:B------:R-:W-:Y:S05]  /*4920*/  BSYNC B0 ;  /* 0x0000000000007941 */ /* 0x000fea0003800000 */
.L_x_21487:
[----:B------:R-:W0:Y:S01]  /*4930*/  I2F.U32 R13, R10 ;  /* 0x0000000a000d7306 */ /* 0x000e220000201000 */
[----:B------:R-:W-:Y:S01]  /*4940*/  FMUL.FTZ R15, R15, R104 ;  /* 0x000000680f0f7220 */ /* 0x000fe20000410000 */
[----:B------:R-:W-:Y:S02]  /*4950*/  SEL R14, RZ, 0x10000, P4 ;  /* 0x00010000ff0e7807 */ /* 0x000fe40002000000 */
[----:B------:R-:W-:Y:S01]  /*4960*/  IADD3 R16, R11, 0x200, RZ ;  /* 0x000002000b107810 */ /* 0x000fe20007ffe0ff */
[----:B------:R-:W-:Y:S01]  /*4970*/  FMUL.FTZ R15, R15, c[0x0][0x1e8] ;  /* 0x00007a000f0f7a20 */ /* 0x000fe20000410000 */
[----:B------:R-:W-:Y:S01]  /*4980*/  IADD3 R121, R11, 0x300, RZ ;  /* 0x000003000b797810 */ /* 0x000fe20007ffe0ff */
[----:B0-----:R-:W-:-:S05]  /*4990*/  FFMA.FTZ R13, R13, R124, 1.1641532182693481445e-10 ;  /* 0x2f0000000d0d7423 */ /* 0x001fca000001007c */
[----:B------:R-:W-:-:S04]  /*49a0*/  FSETP.GTU.FTZ.AND P5, PT, R13, c[0x0][0x1e4], PT ;  /* 0x000079000d007a0b */ /* 0x000fc80003fbc000 */
[----:B------:R-:W-:Y:S02]  /*49b0*/  FSEL R12, R15, RZ, !P5 ;  /* 0x000000ff0f0c7208 */ /* 0x000fe40006800000 */
[----:B------:R-:W-:Y:S02]  /*49c0*/  SEL R15, RZ, 0x100, P3 ;  /* 0x00000100ff0f7807 */ /* 0x000fe40001800000 */
[----:B------:R-:W-:Y:S01]  /*49d0*/  SEL R13, RZ, 0x1000000, P5 ;  /* 0x01000000ff0d7807 */ /* 0x000fe20002800000 */
[----:B------:R-:W-:-:S03]  /*49e0*/  FMUL.FTZ R23, R51, R12 ;  /* 0x0000000c33177220 */ /* 0x000fc60000410000 */
[----:B------:R-:W-:Y:S01]  /*49f0*/  IADD3 R14, R15, R13, R14 ;  /* 0x0000000d0f0e7210 */ /* 0x000fe20007ffe00e */
[----:B------:R-:W-:Y:S01]  /*4a00*/  IMAD.WIDE.U32 R12, R16, R125, c[0x0][0x188] ;  /* 0x00006200100c7625 */ /* 0x000fe200078e007d */
[----:B------:R-:W-:-:S03]  /*4a10*/  SEL R15, RZ, 0x1, P2 ;  /* 0x00000001ff0f7807 */ /* 0x000fc60001000000 */
[----:B------:R-:W-:Y:S02]  /*4a20*/  @P1 FADD.FTZ R23, R35, R23 ;  /* 0x0000001723171221 */ /* 0x000fe40000010000 */
[----:B------:R-:W-:Y:S02]  /*4a30*/  IMAD.IADD R19, R14, 0x1, R15 ;  /* 0x000000010e137824 */ /* 0x000fe400078e020f */
[----:B------:R-:W-:Y:S01]  /*4a40*/  @P0 IMAD.WIDE.U32 R14, R121, R125, c[0x0][0x180] ;  /* 0x00006000790e0625 */ /* 0x000fe200078e007d */
[----:B------:R0:W-:Y:S03]  /*4a50*/  STG.E.128 [R12.64], R20 ;  /* 0x000000140c007986 */ /* 0x0001e6000c101d06 */
[----:B0-----:R-:W-:-:S04]  /*4a60*/  IMAD.WIDE.U32 R12, R16, R105, c[0x0][0x190] ;  /* 0x00006400100c7625 */ /* 0x001fc800078e0069 */
[----:B------:R-:W-:Y:S01]  /*4a70*/  IMAD.WIDE.U32 R16, R121, R125, c[0x0][0x170] ;  /* 0x00005c0079107625 */ /* 0x000fe200078e007d */
[----:B------:R0:W-:Y:S04]  /*4a80*/  STG.E [R12.64], R19 ;  /* 0x000000130c007986 */ /* 0x0001e8000c101906 */
[----:B------:R0:W5:Y:S04]  /*4a90*/  @P0 LDG.E.128 R32, [R14.64] ;  /* 0x000000060e200981 */ /* 0x000168000c1e1d00 */
[----:B0-----:R0:W5:Y:S01]  /*4aa0*/  LDG.E.128 R12, [R16.64] ;  /* 0x00000006100c7981 */ /* 0x001162000c1e1d00 */
        /* <DEDUP_REMOVED lines=12> */
.L_x_21492:
[----:B0-----:R-:W-:Y:S02]  /*4b70*/  IMAD.MOV.U32 R10, RZ, RZ, R6 ;  /* 0x000000ffff0a7224 */ /* 0x001fe400078e0006 */
.L_x_21493:
[----:B------:R-:W-:Y:S05]  /*4b80*/  BSYNC B0 ;  /* 0x0000000000007941 */ /* 0x000fea0003800000 */
.L_x_21491:
        /* <DEDUP_REMOVED lines=16> */
.L_x_21497:
[----:B------:R-:W-:Y:S05]  /*4c90*/  BSYNC B1 ;  /* 0x0000000000017941 */ /* 0x000fea0003800000 */
.L_x_21496:
        /* <DEDUP_REMOVED lines=43> */
.L_x_21495:
[----:B------:R-:W-:Y:S05]  /*4f50*/  BSYNC B0 ;  /* 0x0000000000007941 */ /* 0x000fea0003800000 */
.L_x_21494:
        /* <DEDUP_REMOVED lines=20> */
.L_x_21499:
[----:B------:R-:W-:Y:S02]  /*50a0*/  MOV R10, R6 ;  /* 0x00000006000a7202 */ /* 0x000fe40000000f00 */
.L_x_21500:
[----:B------:R-:W-:Y:S05]  /*50b0*/  BSYNC B0 ;  /* 0x0000000000007941 */ /* 0x000fea0003800000 */
.L_x_21498:
        /* <DEDUP_REMOVED lines=16> */
.L_x_21504:
[----:B------:R-:W-:Y:S05]  /*51c0*/  BSYNC B1 ;  /* 0x0000000000017941 */ /* 0x000fea0003800000 */
.L_x_21503:
        /* <DEDUP_REMOVED lines=43> */
.L_x_21502:
[----:B------:R-:W-:Y:S05]  /*5480*/  BSYNC B0 ;  /* 0x0000000000007941 */ /* 0x000fea0003800000 */
.L_x_21501:
        /* <DEDUP_REMOVED lines=20> */
.L_x_21506:
[----:B------:R-:W-:Y:S02]  /*55d0*/  IMAD.MOV.U32 R10, RZ, RZ, R6 ;  /* 0x000000ffff0a7224 */ /* 0x000fe400078e0006 */
.L_x_21507:
[----:B------:R-:W-:Y:S05]  /*55e0*/  BSYNC B0 ;  /* 0x0000000000007941 */ /* 0x000fea0003800000 */
.L_x_21505:
        /* <DEDUP_REMOVED lines=16> */
.L_x_21511:
[----:B------:R-:W-:Y:S05]  /*56f0*/  BSYNC B1 ;  /* 0x0000000000017941 */ /* 0x000fea0003800000 */
.L_x_21510:
        /* <DEDUP_REMOVED lines=43> */
.L_x_21509:
[----:B------:R-:W-:Y:S05]  /*59b0*/  BSYNC B0 ;  /* 0x0000000000007941 */ /* 0x000fea0003800000 */
.L_x_21508:
        /* <DEDUP_REMOVED lines=20> */
.L_x_21513:
[----:B------:R-:W-:Y:S02]  /*5b00*/  MOV R10, R6 ;  /* 0x00000006000a7202 */ /* 0x000fe40000000f00 */
.L_x_21514:
[----:B------:R-:W-:Y:S05]  /*5b10*/  BSYNC B0 ;  /* 0x0000000000007941 */ /* 0x000fea0003800000 */
.L_x_21512:
        /* <DEDUP_REMOVED lines=16> */
.L_x_21518:
[----:B------:R-:W-:Y:S05]  /*5c20*/  BSYNC B1 ;  /* 0x0000000000017941 */ /* 0x000fea0003800000 */
.L_x_21517:
        /* <DEDUP_REMOVED lines=43> */
.L_x_21516:
[----:B------:R-:W-:Y:S05]  /*5ee0*/  BSYNC B0 ;  /* 0x0000000000007941 */ /* 0x000fea0003800000 */
.L_x_21515:
[----:B------:R-:W0:Y:S01]  /*5ef0*/  I2F.U32 R13, R10 ;  /* 0x0000000a000d7306 */ /* 0x000e220000201000 */
[----:B------:R-:W-:Y:S01]  /*5f00*/  FMUL.FTZ R15, R15, R104 ;  /* 0x000000680f0f7220 */ /* 0x000fe20000410000 */
[----:B------:R-:W-:Y:S02]  /*5f10*/  SEL R14, RZ, 0x100, P3 ;  /* 0x00000100ff0e7807 */ /* 0x000fe40001800000 */
[----:B------:R-:W-:Y:S01]  /*5f20*/  IADD3 R98, R11, 0x300, RZ ;  /* 0x000003000b627810 */ /* 0x000fe20007ffe0ff */
        /* <DEDUP_REMOVED lines=8> */
[----:B------:R-:W-:-:S03]  /*5fb0*/  SEL R12, RZ, 0x1000000, P5 ;  /* 0x01000000ff0c7807 */ /* 0x000fc60002800000 */
[----:B------:R-:W-:Y:S01]  /*5fc0*/  @P1 FADD.FTZ R19, R35, R19 ;  /* 0x0000001323131221 */ /* 0x000fe20000010000 */
[----:B------:R-:W-:Y:S01]  /*5fd0*/  IADD3 R14, R14, R12, R13 ;  /* 0x0000000c0e0e7210 */ /* 0x000fe20007ffe00d */
[----:B------:R-:W-:-:S03]  /*5fe0*/  IMAD.WIDE.U32 R12, R98, R125, c[0x0][0x188] ;  /* 0x00006200620c7625 */ /* 0x000fc600078e007d */
[----:B------:R-:W-:Y:S02]  /*5ff0*/  IADD3 R99, R14, R15, RZ ;  /* 0x0000000f0e637210 */ /* 0x000fe40007ffe0ff */
        /* <DEDUP_REMOVED lines=19> */
.L_x_21520:
[----:B------:R-:W-:Y:S02]  /*6130*/  MOV R10, R6 ;  /* 0x00000006000a7202 */ /* 0x000fe40000000f00 */
.L_x_21521:
[----:B------:R-:W-:Y:S05]  /*6140*/  BSYNC B0 ;  /* 0x0000000000007941 */ /* 0x000fea0003800000 */
.L_x_21519:
        /* <DEDUP_REMOVED lines=16> */
.L_x_21525:
[----:B------:R-:W-:Y:S05]  /*6250*/  BSYNC B1 ;  /* 0x0000000000017941 */ /* 0x000fea0003800000 */
.L_x_21524:
        /* <DEDUP_REMOVED lines=41> */
[----:B------:R-:W-:Y:S01]  /*64f0*/  IMAD.MOV.U32 R97, RZ, RZ, RZ ;  /* 0x000000ffff617224 */ /* 0x000fe200078e00ff */
[----:B------:R-:W-:Y:S02]  /*6500*/  MOV R7, R96 ;  /* 0x0000006000077202 */ /* 0x000fe40000000f00 */
.L_x_21523:
[----:B------:R-:W-:Y:S05]  /*6510*/  BSYNC B0 ;  /* 0x0000000000007941 */ /* 0x000fea0003800000 */
.L_x_21522:
        /* <DEDUP_REMOVED lines=20> */
.L_x_21527:
[----:B------:R-:W-:Y:S02]  /*6660*/  IMAD.MOV.U32 R10, RZ, RZ, R6 ;  /* 0x000000ffff0a7224 */ /* 0x000fe400078e0006 */
.L_x_21528:
[----:B------:R-:W-:Y:S05]  /*6670*/  BSYNC B0 ;  /* 0x0000000000007941 */ /* 0x000fea0003800000 */
.L_x_21526:
        /* <DEDUP_REMOVED lines=16> */
.L_x_21532:
[----:B------:R-:W-:Y:S05]  /*6780*/  BSYNC B1 ;  /* 0x0000000000017941 */ /* 0x000fea0003800000 */
.L_x_21531:
        /* <DEDUP_REMOVED lines=41> */
[----:B------:R-:W-:Y:S01]  /*6a20*/  HFMA2.MMA R96, -RZ, RZ, 0, 0 ;  /* 0x00000000ff607435 */ /* 0x000fe200000001ff */
[----:B------:R-:W-:-:S05]  /*6a30*/  LOP3.LUT R2, R97, UR26, R98, 0x96, !PT ;  /* 0x0000001a61027c12 */ /* 0x000fca000f8e9662 */
.L_x_21530:
[----:B------:R-:W-:Y:S05]  /*6a40*/  BSYNC B0 ;  /* 0x0000000000007941 */ /* 0x000fea0003800000 */
.L_x_21529:
        /* <DEDUP_REMOVED lines=20> */
.L_x_21534:
[----:B------:R-:W-:Y:S02]  /*6b90*/  MOV R10, R6 ;  /* 0x00000006000a7202 */ /* 0x000fe40000000f00 */
.L_x_21535:
[----:B------:R-:W-:Y:S05]  /*6ba0*/  BSYNC B0 ;  /* 0x0000000000007941 */ /* 0x000fea0003800000 */
.L_x_21533:
        /* <DEDUP_REMOVED lines=16> */
.L_x_21539:
[----:B------:R-:W-:Y:S05]  /*6cb0*/  BSYNC B1 ;  /* 0x0000000000017941 */ /* 0x000fea0003800000 */
.L_x_21538:
        /* <DEDUP_REMOVED lines=43> */
.L_x_21537:
[----:B------:R-:W-:Y:S05]  /*6f70*/  BSYNC B0 ;  /* 0x0000000000007941 */ /* 0x000fea0003800000 */
.L_x_21536:
        /* <DEDUP_REMOVED lines=20> */
.L_x_21541:
[----:B------:R-:W-:Y:S02]  /*70c0*/  IMAD.MOV.U32 R10, RZ, RZ, R6 ;  /* 0x000000ffff0a7224 */ /* 0x000fe400078e0006 */
.L_x_21542:
[----:B------:R-:W-:Y:S05]  /*70d0*/  BSYNC B0 ;  /* 0x0000000000007941 */ /* 0x000fea0003800000 */
.L_x_21540:
        /* <DEDUP_REMOVED lines=16> */
.L_x_21546:
[----:B------:R-:W-:Y:S05]  /*71e0*/  BSYNC B1 ;  /* 0x0000000000017941 */ /* 0x000fea0003800000 */
.L_x_21545:
[----:B------:R-:W-:Y:S01]  /*71f0*/  LOP3.LUT R7, R7, UR5, R8, 0x96, !PT ;  /* 0x0000000507077c12 */ /* 0x000fe2000f8e9608 */
[----:B------:R-:W-:Y:S01]  /*7200*/  IMAD.HI.U32 R0, R3, -0x326172a9, RZ ;  /* 0xcd9e8d5703007827 */ /* 0x000fe200078e00ff */
[----:B------:R-:W-:-:S03]  /*7210*/  HFMA2.MMA R106, -RZ, RZ, 0, 0 ;  /* 0x00000000ff6a7435 */ /* 0x000fc600000001ff */
        /* <DEDUP_REMOVED lines=39> */
[----:B------:R-:W-:Y:S02]  /*7490*/  LOP3.LUT R2, R97, UR26, R98, 0x96, !PT ;  /* 0x0000001a61027c12 */ /* 0x000fe4000f8e9662 */
.L_x_21544:
[----:B------:R-:W-:Y:S05]  /*74a0*/  BSYNC B0 ;  /* 0x0000000000007941 */ /* 0x000fea0003800000 */
.L_x_21543:
[----:B------:R-:W0:Y:S01]  /*74b0*/  I2F.U32 R97, R10 ;  /* 0x0000000a00617306 */ /* 0x000e220000201000 */
[----:B------:R-:W-:Y:S01]  /*74c0*/  FMUL.FTZ R15, R15, R104 ;  /* 0x000000680f0f7220 */ /* 0x000fe20000410000 */
[----:B------:R-:W-:Y:S02]  /*74d0*/  IADD3 R112, R11, 0x400, RZ ;  /* 0x000004000b707810 */ /* 0x000fe40007ffe0ff */
[----:B------:R-:W-:Y:S01]  /*74e0*/  SEL R99, RZ, 0x10000, P4 ;  /* 0x00010000ff637807 */ /* 0x000fe20002000000 */
[----:B------:R-:W-:Y:S01]  /*74f0*/  FMUL.FTZ R15, R15, c[0x0][0x1e8] ;  /* 0x00007a000f0f7a20 */ /* 0x000fe20000410000 */
[----:B------:R-:W-:Y:S01]  /*7500*/  SEL R98, RZ, 0x100, P3 ;  /* 0x00000100ff627807 */ /* 0x000fe20001800000 */
[----:B0-----:R-:W-:-:S05]  /*7510*/  FFMA.FTZ R97, R97, R124, 1.1641532182693481445e-10 ;  /* 0x2f00000061617423 */ /* 0x001fca000001007c */
[----:B------:R-:W-:-:S04]  /*7520*/  FSETP.GTU.FTZ.AND P5, PT, R97, c[0x0][0x1e4], PT ;  /* 0x0000790061007a0b */ /* 0x000fc80003fbc000 */
[----:B------:R-:W-:Y:S02]  /*7530*/  FSEL R96, R15, RZ, !P5 ;  /* 0x000000ff0f607208 */ /* 0x000fe40006800000 */
[----:B------:R-:W-:-:S03]  /*7540*/  SEL R10, RZ, 0x1000000, P5 ;  /* 0x01000000ff0a7807 */ /* 0x000fc60002800000 */
[----:B------:R-:W-:Y:S01]  /*7550*/  FMUL.FTZ R15, R43, R96 ;  /* 0x000000602b0f7220 */ /* 0x000fe20000410000 */
[----:B------:R-:W-:Y:S01]  /*7560*/  IADD3 R10, R98, R10, R99 ;  /* 0x0000000a620a7210 */ /* 0x000fe20007ffe063 */
[----:B------:R-:W-:Y:S01]  /*7570*/  IMAD.WIDE.U32 R96, R112, R125, c[0x0][0x188] ;  /* 0x0000620070607625 */ /* 0x000fe200078e007d */
[----:B------:R-:W-:-:S03]  /*7580*/  SEL R99, RZ, 0x1, P2 ;  /* 0x00000001ff637807 */ /* 0x000fc60001000000 */
[----:B------:R-:W-:Y:S02]  /*7590*/  @P1 FADD.FTZ R15, R35, R15 ;  /* 0x0000000f230f1221 */ /* 0x000fe40000010000 */
[----:B------:R-:W-:-:S03]  /*75a0*/  IMAD.IADD R113, R10, 0x1, R99 ;  /* 0x000000010a717824 */ /* 0x000fc600078e0263 */
        /* <DEDUP_REMOVED lines=20> */
.L_x_21548:
[----:B------:R-:W-:Y:S02]  /*76f0*/  IMAD.MOV.U32 R10, RZ, RZ, R6 ;  /* 0x000000ffff0a7224 */ /* 0x000fe400078e0006 */
.L_x_21549:
[----:B------:R-:W-:Y:S05]  /*7700*/  BSYNC B0 ;  /* 0x0000000000007941 */ /* 0x000fea0003800000 */
.L_x_21547:
        /* <DEDUP_REMOVED lines=16> */
.L_x_21553:
[----:B------:R-:W-:Y:S05]  /*7810*/  BSYNC B1 ;  /* 0x0000000000017941 */ /* 0x000fea0003800000 */
.L_x_21552:
        /* <DEDUP_REMOVED lines=44> */
.L_x_21551:
[----:B------:R-:W-:Y:S05]  /*7ae0*/  BSYNC B0 ;  /* 0x0000000000007941 */ /* 0x000fea0003800000 */
.L_x_21550:
        /* <DEDUP_REMOVED lines=20> */
.L_x_21555:
[----:B------:R-:W-:Y:S02]  /*7c30*/  IMAD.MOV.U32 R10, RZ, RZ, R6 ;  /* 0x000000ffff0a7224 */ /* 0x000fe400078e0006 */
.L_x_21556:
[----:B------:R-:W-:Y:S05]  /*7c40*/  BSYNC B0 ;  /* 0x0000000000007941 */ /* 0x000fea0003800000 */
.L_x_21554:
        /* <DEDUP_REMOVED lines=16> */
.L_x_21560:
[----:B------:R-:W-:Y:S05]  /*7d50*/  BSYNC B1 ;  /* 0x0000000000017941 */ /* 0x000fea0003800000 */
.L_x_21559:
        /* <DEDUP_REMOVED lines=44> */
.L_x_21558:
[----:B------:R-:W-:Y:S05]  /*8020*/  BSYNC B0 ;  /* 0x0000000000007941 */ /* 0x000fea0003800000 */
.L_x_21557:
        /* <DEDUP_REMOVED lines=20> */
.L_x_21562:
[----:B------:R-:W-:Y:S02]  /*8170*/  IMAD.MOV.U32 R10, RZ, RZ, R6 ;  /* 0x000000ffff0a7224 */ /* 0x000fe400078e0006 */
.L_x_21563:
[----:B------:R-:W-:Y:S05]  /*8180*/  BSYNC B0 ;  /* 0x0000000000007941 */ /* 0x000fea0003800000 */
.L_x_21561:
        /* <DEDUP_REMOVED lines=16> */
.L_x_21567:
[----:B------:R-:W-:Y:S05]  /*8290*/  BSYNC B1 ;  /* 0x0000000000017941 */ /* 0x000fea0003800000 */
.L_x_21566:
        /* <DEDUP_REMOVED lines=44> */
.L_x_21565:
[----:B------:R-:W-:Y:S05]  /*8560*/  BSYNC B0 ;  /* 0x0000000000007941 */ /* 0x000fea0003800000 */
.L_x_21564:
[----:B------:R0:W1:Y:S01]  /*8570*/  I2F.U32 R113, R10 ;  /* 0x0000000a00717306 */ /* 0x0000620000201000 */
[----:B------:R-:W-:Y:S01]  /*8580*/  FMUL.FTZ R98, R98, R104 ;  /* 0x0000006862627220 */ /* 0x000fe20000410000 */
[C---:B------:R-:W-:Y:S01]  /*8590*/  ISETP.NE.AND P4, PT, R107.reuse, 0x1, PT ;  /* 0x000000016b00780c */ /* 0x040fe20003f85270 */
        /* <DEDUP_REMOVED lines=17> */
.L_x_21569:
[----:B------:R-:W-:Y:S02]  /*86b0*/  IMAD.MOV.U32 R106, RZ, RZ, R6 ;  /* 0x000000ffff6a7224 */ /* 0x000fe400078e0006 */
.L_x_21570:
[----:B------:R-:W-:Y:S05]  /*86c0*/  BSYNC B0 ;  /* 0x0000000000007941 */ /* 0x000fea0003800000 */
.L_x_21568:
        /* <DEDUP_REMOVED lines=16> */
.L_x_21574:
[----:B------:R-:W-:Y:S05]  /*87d0*/  BSYNC B1 ;  /* 0x0000000000017941 */ /* 0x000fea0003800000 */
.L_x_21573:
        /* <DEDUP_REMOVED lines=44> */
.L_x_21572:
[----:B------:R-:W-:Y:S05]  /*8aa0*/  BSYNC B0 ;  /* 0x0000000000007941 */ /* 0x000fea0003800000 */
.L_x_21571:
[----:B------:R-:W0:Y:S01]  /*8ab0*/  I2F.U32 R107, R106 ;  /* 0x0000006a006b7306 */ /* 0x000e220000201000 */
[----:B------:R-:W-:Y:S01]  /*8ac0*/  FMUL.FTZ R99, R99, R104 ;  /* 0x0000006863637220 */ /* 0x000fe20000410000 */
[----:B------:R-:W-:Y:S02]  /*8ad0*/  SEL R113, RZ, 0x10000, P3 ;  /* 0x00010000ff717807 */ /* 0x000fe40001800000 */
[----:B------:R-:W-:Y:S01]  /*8ae0*/  SEL R112, RZ, 0x100, P2 ;  /* 0x00000100ff707807 */ /* 0x000fe20001000000 */
[----:B------:R-:W-:Y:S01]  /*8af0*/  FMUL.FTZ R99, R99, c[0x0][0x1e8] ;  /* 0x00007a0063637a20 */ /* 0x000fe20000410000 */
[----:B------:R-:W-:Y:S01]  /*8b00*/  MOV R114, 0x4 ;  /* 0x0000000400727802 */ /* 0x000fe20000000f00 */
[----:B0-----:R-:W-:-:S05]  /*8b10*/  FFMA.FTZ R107, R107, R124, 1.1641532182693481445e-10 ;  /* 0x2f0000006b6b7423 */ /* 0x001fca000001007c */
[----:B------:R-:W-:Y:S01]  /*8b20*/  FSETP.GTU.FTZ.AND P4, PT, R107, c[0x0][0x1e4], PT ;  /* 0x000079006b007a0b */ /* 0x000fe20003f9c000 */
[----:B------:R-:W-:-:S03]  /*8b30*/  IMAD.WIDE.U32 R106, R105, R125, c[0x0][0x188] ;  /* 0x00006200696a7625 */ /* 0x000fc600078e007d */
[----:B------:R-:W-:-:S05]  /*8b40*/  FSEL R104, R99, RZ, !P4 ;  /* 0x000000ff63687208 */ /* 0x000fca0006000000 */
[----:B------:R-:W-:Y:S01]  /*8b50*/  FMUL.FTZ R99, R39, R104 ;  /* 0x0000006827637220 */ /* 0x000fe20000410000 */
[----:B------:R-:W-:-:S03]  /*8b60*/  SEL R104, RZ, 0x1000000, P4 ;  /* 0x01000000ff687807 */ /* 0x000fc60002000000 */
[----:B------:R-:W-:Y:S01]  /*8b70*/  @P1 FADD.FTZ R99, R35, R99 ;  /* 0x0000006323631221 */ /* 0x000fe20000010000 */
[----:B------:R-:W-:Y:S02]  /*8b80*/  IADD3 R104, R112, R104, R113 ;  /* 0x0000006870687210 */ /* 0x000fe40007ffe071 */
[----:B------:R-:W-:Y:S02]  /*8b90*/  SEL R113, RZ, 0x1, P0 ;  /* 0x00000001ff717807 */ /* 0x000fe40000000000 */
[----:B------:R0:W-:Y:S01]  /*8ba0*/  STG.E.128 [R106.64], R96 ;  /* 0x000000606a007986 */ /* 0x0001e2000c101d06 */
[----:B------:R-:W-:Y:S02]  /*8bb0*/  LOP3.LUT P1, RZ, R123, 0xff, RZ, 0xc0, !PT ;  /* 0x000000ff7bff7812 */ /* 0x000fe4000782c0ff */
[----:B------:R-:W-:Y:S02]  /*8bc0*/  IMAD.IADD R113, R104, 0x1, R113 ;  /* 0x0000000168717824 */ /* 0x000fe400078e0271 */
[----:B------:R-:W-:-:S04]  /*8bd0*/  FADD.FTZ R104, RZ, R28 ;  /* 0x0000001cff687221 */ /* 0x000fc80000010000 */
        /* <DEDUP_REMOVED lines=9> */
[----:B------:R-:W-:-:S04]  /*8c70*/  FADD.FTZ R115, R27, R104 ;  /* 0x000000681b737221 */ /* 0x000fc80000010000 */
[----:B------:R-:W-:-:S04]  /*8c80*/  FADD.FTZ R104, R20, R115 ;  /* 0x0000007314687221 */ /* 0x000fc80000010000 */
[----:B------:R-:W-:Y:S01]  /*8c90*/  FADD.FTZ R115, R21, R104 ;  /* 0x0000006815737221 */ /* 0x000fe20000010000 */
[----:B0-----:R-:W-:-:S03]  /*8ca0*/  LOP3.LUT P0, RZ, R114, 0x1f, RZ, 0xc0, !PT ;  /* 0x0000001f72ff7812 */ /* 0x001fc6000780c0ff */
[----:B------:R-:W-:-:S04]  /*8cb0*/  FADD.FTZ R104, R22, R115 ;  /* 0x0000007316687221 */ /* 0x000fc80000010000 */
[----:B-1----:R-:W-:-:S04]  /*8cc0*/  FADD.FTZ R107, R23, R104 ;  /* 0x00000068176b7221 */ /* 0x002fc80000010000 */
        /* <DEDUP_REMOVED lines=16> */
[----:B------:R0:W1:Y:S02]  /*8dd0*/  SHFL.BFLY PT, R107, R106, 0x1, 0x1f ;  /* 0x0c201f006a6b7f89 */ /* 0x00006400000e0000 */
.L_x_21579:
        /* <DEDUP_REMOVED lines=68> */
.L_x_21580:
[----:B------:R-:W2:Y:S01]  /*9220*/  S2R R112, SR_TID.X ;  /* 0x0000000000707919 */ /* 0x000ea20000002100 */
[----:B-1----:R-:W-:Y:S01]  /*9230*/  FADD.FTZ R107, R107, R114 ;  /* 0x000000726b6b7221 */ /* 0x002fe20000010000 */
[----:B------:R-:W-:Y:S01]  /*9240*/  WARPSYNC 0xffffffff ;  /* 0xffffffff00007948 */ /* 0x000fe20003800000 */
[----:B------:R-:W-:Y:S01]  /*9250*/  IMAD.MOV.U32 R124, RZ, RZ, RZ ;  /* 0x000000ffff7c7224 */ /* 0x000fe200078e00ff */
[----:B0-----:R-:W0:Y:S01]  /*9260*/  S2R R114, SR_TID.X ;  /* 0x0000000000727919 */ /* 0x001e220000002100 */
[----:B------:R-:W-:Y:S02]  /*9270*/  LOP3.LUT P2, RZ, R123, 0xff, RZ, 0xc0, !PT ;  /* 0x000000ff7bff7812 */ /* 0x000fe4000784c0ff */
[----:B------:R-:W-:Y:S02]  /*9280*/  ISETP.NE.AND P1, PT, RZ, UR8, PT ;  /* 0x00000008ff007c0c */ /* 0x000fe4000bf25270 */
[----:B--2---:R-:W-:-:S04]  /*9290*/  @!P0 SHF.R.U32.HI R113, RZ, 0x5, R112 ;  /* 0x00000005ff718819 */ /* 0x004fc80000011670 */
[----:B------:R-:W-:Y:S02]  /*92a0*/  @!P0 LOP3.LUT R113, R113, 0x7, RZ, 0xc0, !PT ;  /* 0x0000000771718812 */ /* 0x000fe400078ec0ff */
[----:B0-----:R-:W-:Y:S02]  /*92b0*/  LOP3.LUT R115, R114, 0x1f, RZ, 0xc0, !PT ;  /* 0x0000001f72737812 */ /* 0x001fe400078ec0ff */
[----:B------:R-:W-:-:S05]  /*92c0*/  @!P0 IADD3 R113, R104, R113, RZ ;  /* 0x0000007168718210 */ /* 0x000fca0007ffe0ff */
[----:B------:R0:W-:Y:S04]  /*92d0*/  @!P0 STS.64 [R113.X8], R106 ;  /* 0x0000006a71008388 */ /* 0x0001e80000008a00 */
[----:B------:R-:W-:Y:S01]  /*92e0*/  BAR.SYNC.DEFER_BLOCKING 0x0 ;  /* 0x0000000000007b1d */ /* 0x000fe20000010000 */
[----:B------:R-:W-:Y:S01]  /*92f0*/  ISETP.GT.U32.AND P0, PT, R115, 0x7, PT ;  /* 0x000000077300780c */ /* 0x000fe20003f04070 */
[----:B0-----:R-:W-:-:S12]  /*9300*/  CS2R R106, SRZ ;  /* 0x00000000006a7805 */ /* 0x001fd8000001ff00 */
[----:B------:R-:W-:Y:S02]  /*9310*/  @!P0 IADD3 R125, R104, R115, RZ ;  /* 0x00000073687d8210 */ /* 0x000fe40007ffe0ff */
[----:B------:R-:W-:-:S04]  /*9320*/  @!P0 MOV R124, 0x300 ;  /* 0x00000300007c8802 */ /* 0x000fc80000000f00 */
[----:B------:R-:W0:Y:S01]  /*9330*/  I2F R115, R124 ;  /* 0x0000007c00737306 */ /* 0x000e220000201400 */
[----:B------:R-:W1:Y:S04]  /*9340*/  SHFL.DOWN PT, R113, R124, 0x4, 0x1f ;  /* 0x08801f007c717f89 */ /* 0x000e6800000e0000 */
[----:B------:R-:W2:Y:S03]  /*9350*/  @!P0 LDS.64 R106, [R125.X8] ;  /* 0x000000007d6a8984 */ /* 0x000ea60000008a00 */
[----:B-1----:R1:W3:Y:S01]  /*9360*/  I2F R112, R113 ;  /* 0x0000007100707306 */ /* 0x0022e20000201400 */
[----:B------:R-:W-:Y:S01]  /*9370*/  IADD3 R104, R113, R124, RZ ;  /* 0x0000007c71687210 */ /* 0x000fe20007ffe0ff */
[----:B--2---:R-:W1:Y:S02]  /*9380*/  SHFL.DOWN PT, R123, R106, 0x4, 0x1f ;  /* 0x08801f006a7b7f89 */ /* 0x004e6400000e0000 */
[----:B-1----:R-:W-:-:S04]  /*9390*/  FADD.FTZ R113, -R123, R106 ;  /* 0x0000006a7b717221 */ /* 0x002fc80000010100 */
[----:B------:R-:W-:-:S04]  /*93a0*/  FMUL.FTZ R113, R113, R113 ;  /* 0x0000007171717220 */ /* 0x000fc80000410000 */
        /* <DEDUP_REMOVED lines=15> */
[----:B------:R-:W-:-:S03]  /*94a0*/  FMUL.FTZ R125, R125, R125 ;  /* 0x0000007d7d7d7220 */ /* 0x000fc60000410000 */
[----:B------:R-:W1:Y:S01]  /*94b0*/  I2F R104, R106 ;  /* 0x0000006a00687306 */ /* 0x000e620000201400 */
[----:B------:R-:W-:Y:S02]  /*94c0*/  FMUL.FTZ R107, R112, R125 ;  /* 0x0000007d706b7220 */ /* 0x000fe40000410000 */
[-C--:B0-----:R-:W-:Y:S02]  /*94d0*/  FMUL.FTZ R124, R124, R123.reuse ;  /* 0x0000007b7c7c7220 */ /* 0x081fe40000410000 */
[----:B------:R-:W-:Y:S02]  /*94e0*/  FMUL.FTZ R107, R107, R123 ;  /* 0x0000007b6b6b7220 */ /* 0x000fe40000410000 */
[----:B------:R-:W-:Y:S02]  /*94f0*/  FFMA.FTZ R125, R112, R115, R124 ;  /* 0x00000073707d7223 */ /* 0x000fe4000001007c */
[----:B------:R-:W0:Y:S02]  /*9500*/  SHFL.DOWN PT, R112, R113, 0x2, 0x1f ;  /* 0x08401f0071707f89 */ /* 0x000e2400000e0000 */
[----:B0-----:R-:W-:-:S02]  /*9510*/  FADD.FTZ R124, R113, R112 ;  /* 0x00000070717c7221 */ /* 0x001fc40000010000 */
[----:B-1----:R-:W0:Y:S02]  /*9520*/  MUFU.RCP R112, R104 ;  /* 0x0000006800707308 */ /* 0x002e240000001000 */
[C---:B0-----:R-:W-:Y:S02]  /*9530*/  FMUL.FTZ R115, R112.reuse, R125 ;  /* 0x0000007d70737220 */ /* 0x041fe40000410000 */
[----:B------:R-:W0:Y:S01]  /*9540*/  SHFL.DOWN PT, R125, R106, 0x1, 0x1f ;  /* 0x08201f006a7d7f89 */ /* 0x000e2200000e0000 */
[----:B------:R-:W-:-:S03]  /*9550*/  FFMA.FTZ R107, R112, R107, R124 ;  /* 0x0000006b706b7223 */ /* 0x000fc6000001007c */
[----:B------:R-:W1:Y:S01]  /*9560*/  SHFL.DOWN PT, R124, R115, 0x1, 0x1f ;  /* 0x08201f00737c7f89 */ /* 0x000e6200000e0000 */
[----:B0-----:R-:W-:Y:S02]  /*9570*/  IADD3 R123, R106, R125, RZ ;  /* 0x0000007d6a7b7210 */ /* 0x001fe40007ffe0ff */
[----:B------:R-:W0:Y:S01]  /*9580*/  I2F R125, R125 ;  /* 0x0000007d007d7306 */ /* 0x000e220000201400 */
[----:B------:R-:W-:Y:S01]  /*9590*/  SHF.R.U32.HI R106, RZ, 0x5, R114 ;  /* 0x00000005ff6a7819 */ /* 0x000fe20000011672 */
[----:B-1----:R-:W-:-:S04]  /*95a0*/  FADD.FTZ R112, R115, -R124 ;  /* 0x8000007c73707221 */ /* 0x002fc80000010000 */
[----:B------:R-:W-:Y:S02]  /*95b0*/  FMUL.FTZ R113, R112, R112 ;  /* 0x0000007070717220 */ /* 0x000fe40000410000 */
[----:B------:R-:W1:Y:S02]  /*95c0*/  I2F R123, R123 ;  /* 0x0000007b007b7306 */ /* 0x000e640000201400 */
[----:B------:R-:W-:Y:S02]  /*95d0*/  FMUL.FTZ R112, R104, R113 ;  /* 0x0000007168707220 */ /* 0x000fe40000410000 */
[-C--:B0-----:R-:W-:Y:S02]  /*95e0*/  FMUL.FTZ R124, R124, R125.reuse ;  /* 0x0000007d7c7c7220 */ /* 0x081fe40000410000 */
[----:B------:R-:W-:Y:S01]  /*95f0*/  FMUL.FTZ R112, R112, R125 ;  /* 0x0000007d70707220 */ /* 0x000fe20000410000 */
[----:B------:R-:W-:Y:S01]  /*9600*/  LOP3.LUT R125, R106, 0x7, RZ, 0xc0, !PT ;  /* 0x000000076a7d7812 */ /* 0x000fe200078ec0ff */
[----:B------:R-:W-:Y:S01]  /*9610*/  FFMA.FTZ R124, R104, R115, R124 ;  /* 0x00000073687c7223 */ /* 0x000fe2000001007c */
[----:B------:R-:W-:Y:S01]  /*9620*/  MOV R106, c[0x0][0x1e0] ;  /* 0x00007800006a7a02 */ /* 0x000fe20000000f00 */
[----:B------:R-:W0:Y:S01]  /*9630*/  SHFL.DOWN PT, R104, R107, 0x1, 0x1f ;  /* 0x08201f006b687f89 */ /* 0x000e2200000e0000 */
[----:B------:R-:W-:Y:S01]  /*9640*/  LOP3.LUT P0, RZ, R125, 0x1f, R114, 0xf8, !PT ;  /* 0x0000001f7dff7812 */ /* 0x000fe2000780f872 */
[----:B-1----:R-:W1:Y:S02]  /*9650*/  MUFU.RCP R113, R123 ;  /* 0x0000007b00717308 */ /* 0x002e640000001000 */
[----:B-1----:R-:W-:-:S02]  /*9660*/  FMUL.FTZ R124, R113, R124 ;  /* 0x0000007c717c7220 */ /* 0x002fc40000410000 */
[----:B0-----:R-:W-:-:S04]  /*9670*/  FADD.FTZ R104, R107, R104 ;  /* 0x000000686b687221 */ /* 0x001fc80000010000 */
[----:B------:R-:W-:Y:S02]  /*9680*/  FFMA.FTZ R104, R113, R112, R104 ;  /* 0x0000007071687223 */ /* 0x000fe40000010068 */
[----:B------:R0:W1:Y:S04]  /*9690*/  SHFL.IDX PT, R113, R124, RZ, 0x1f ;  /* 0x00001fff7c717589 */ /* 0x00006800000e0000 */
[----:B------:R-:W2:Y:S01]  /*96a0*/  SHFL.IDX PT, R115, R104, RZ, 0x1f ;  /* 0x00001fff68737589 */ /* 0x000ea200000e0000 */
[----:B0-----:R-:W-:Y:S01]  /*96b0*/  @!P0 MOV R124, 0x4 ;  /* 0x00000004007c8802 */ /* 0x001fe20000000f00 */
[----:B-1----:R-:W-:Y:S02]  /*96c0*/  FMUL.FTZ R107, R113, R113 ;  /* 0x00000071716b7220 */ /* 0x002fe40000410000 */
[----:B--2---:R-:W-:-:S03]  /*96d0*/  FFMA.FTZ R106, R115, R106, c[0x0][0x228] ;  /* 0x00008a00736a7623 */ /* 0x004fc6000001006a */
[----:B------:R-:W-:-:S05]  /*96e0*/  FSEL R107, R107, RZ, P1 ;  /* 0x000000ff6b6b7208 */ /* 0x000fca0000800000 */
[----:B------:R-:W-:Y:S02]  /*96f0*/  FADD.FTZ R112, R106, R107 ;  /* 0x0000006b6a707221 */ /* 0x000fe40000010000 */
[----:B------:R-:W-:Y:S02]  /*9700*/  @!P0 IMAD.MOV.U32 R106, RZ, RZ, 0x4 ;  /* 0x00000004ff6a8424 */ /* 0x000fe400078e00ff */
[----:B------:R-:W0:Y:S02]  /*9710*/  MUFU.RSQ R104, R112 ;  /* 0x0000007000687308 */ /* 0x000e240000001400 */
[----:B------:R-:W-:-:S05]  /*9720*/  @!P0 IMAD.WIDE R106, R9, R106, c[0x0][0x1a0] ;  /* 0x00006800096a8625 */ /* 0x000fca00078e026a */
[----:B------:R1:W-:Y:S02]  /*9730*/  @!P0 STG.E [R106.64], R113 ;  /* 0x000000716a008986 */ /* 0x0003e4000c101906 */
[----:B-1----:R-:W-:-:S05]  /*9740*/  @!P0 IMAD.WIDE R106, R9, R124, c[0x0][0x1a8] ;  /* 0x00006a00096a8625 */ /* 0x002fca00078e027c */
[----:B0-----:R0:W-:Y:S02]  /*9750*/  @!P0 STG.E [R106.64], R104 ;  /* 0x000000686a008986 */ /* 0x0011e4000c101906 */
[----:B0-----:R-:W-:Y:S01]  /*9760*/  HFMA2.MMA R107, -RZ, RZ, 0, 9.5367431640625e-07 ;  /* 0x00000010ff6b7435 */ /* 0x001fe200000001ff */
[----:B------:R-:W-:-:S05]  /*9770*/  FSEL R106, R113, RZ, !P1 ;  /* 0x000000ff716a7208 */ /* 0x000fca0004800000 */
[--C-:B------:R-:W-:Y:S02]  /*9780*/  FADD.FTZ R115, R31, -R106.reuse ;  /* 0x8000006a1f737221 */ /* 0x100fe40000010000 */
[----:B------:R-:W-:Y:S02]  /*9790*/  FADD.FTZ R29, R29, -R106 ;  /* 0x8000006a1d1d7221 */ /* 0x000fe40000010000 */
[----:B------:R-:W-:-:S04]  /*97a0*/  IMAD.WIDE.U32 R112, R11, R107, c[0x0][0x208] ;  /* 0x000082000b707625 */ /* 0x000fc800078e006b */
[C---:B------:R-:W-:Y:S01]  /*97b0*/  IMAD R11, R9.reuse, c[0x0][0x168], RZ ;  /* 0x00005a00090b7a24 */ /* 0x040fe200078e02ff */
[----:B------:R-:W-:Y:S01]  /*97c0*/  IADD3 R9, R9, c[0x0][0x160], RZ ;  /* 0x0000580009097a10 */ /* 0x000fe20007ffe0ff */
[--C-:B------:R-:W-:Y:S02]  /*97d0*/  FADD.FTZ R31, R28, -R106.reuse ;  /* 0x8000006a1c1f7221 */ /* 0x100fe40000010000 */
[----:B------:R-:W-:Y:S01]  /*97e0*/  FADD.FTZ R123, R30, -R106 ;  /* 0x8000006a1e7b7221 */ /* 0x000fe20000010000 */
[----:B------:R-:W-:Y:S01]  /*97f0*/  SHF.R.S32.HI R124, RZ, 0x1f, R11 ;  /* 0x0000001fff7c7819 */ /* 0x000fe2000001140b */
[C---:B------:R-:W-:Y:S01]  /*9800*/  FMUL.FTZ R30, R104.reuse, R115 ;  /* 0x00000073681e7220 */ /* 0x040fe20000410000 */
[----:B------:R-:W-:Y:S01]  /*9810*/  ISETP.GE.AND P0, PT, R9, c[0x0][0x164], PT ;  /* 0x0000590009007a0c */ /* 0x000fe20003f06270 */
[----:B------:R-:W-:Y:S01]  /*9820*/  FMUL.FTZ R28, R104, R29 ;  /* 0x0000001d681c7220 */ /* 0x000fe20000410000 */
[----:B------:R-:W-:Y:S01]  /*9830*/  LEA.HI R124, R124, R11, RZ, 0x2 ;  /* 0x0000000b7c7c7211 */ /* 0x000fe200078f10ff */
[----:B------:R-:W-:Y:S01]  /*9840*/  FMUL.FTZ R115, R104, R31 ;  /* 0x0000001f68737220 */ /* 0x000fe20000410000 */
[----:B------:R-:W-:Y:S01]  /*9850*/  LOP3.LUT R11, R114, 0xff, RZ, 0xc0, !PT ;  /* 0x000000ff720b7812 */ /* 0x000fe200078ec0ff */
[----:B------:R-:W-:-:S02]  /*9860*/  FMUL.FTZ R123, R104, R123 ;  /* 0x0000007b687b7220 */ /* 0x000fc40000410000 */
[----:B------:R-:W-:Y:S01]  /*9870*/  FFMA.FTZ R31, R119, R30, R95 ;  /* 0x0000001e771f7223 */ /* 0x000fe2000001005f */
[----:B------:R-:W-:Y:S01]  /*9880*/  LEA.HI.SX32 R114, R124, R11, 0x1e ;  /* 0x0000000b7c727211 */ /* 0x000fe200078ff2ff */
[----:B------:R-:W-:Y:S02]  /*9890*/  FFMA.FTZ R29, R117, R28, R93 ;  /* 0x0000001c751d7223 */ /* 0x000fe4000001005d */
[----:B------:R-:W-:Y:S01]  /*98a0*/  FFMA.FTZ R30, R118, R123, R94 ;  /* 0x0000007b761e7223 */ /* 0x000fe2000001005e */
[----:B------:R-:W-:Y:S01]  /*98b0*/  IADD3 R114, R114, 0x100, RZ ;  /* 0x0000010072727810 */ /* 0x000fe20007ffe0ff */
[----:B------:R-:W-:Y:S02]  /*98c0*/  FFMA.FTZ R28, R116, R115, R92 ;  /* 0x00000073741c7223 */ /* 0x000fe4000001005c */
[--C-:B------:R-:W-:Y:S02]  /*98d0*/  FADD.FTZ R123, R27, -R106.reuse ;  /* 0x8000006a1b7b7221 */ /* 0x100fe40000010000 */
[--C-:B------:R-:W-:Y:S01]  /*98e0*/  FADD.FTZ R27, R26, -R106.reuse ;  /* 0x8000006a1a1b7221 */ /* 0x100fe20000010000 */
[----:B------:R0:W-:Y:S01]  /*98f0*/  STG.E.128 [R112.64], R28 ;  /* 0x0000001c70007986 */ /* 0x0001e2000c101d06 */
[----:B------:R-:W-:-:S02]  /*9900*/  FADD.FTZ R25, R25, -R106 ;  /* 0x8000006a19197221 */ /* 0x000fc40000010000 */
[----:B------:R-:W-:Y:S02]  /*9910*/  FADD.FTZ R115, R24, -R106 ;  /* 0x8000006a18737221 */ /* 0x000fe40000010000 */
[C---:B------:R-:W-:Y:S02]  /*9920*/  FMUL.FTZ R26, R104.reuse, R123 ;  /* 0x0000007b681a7220 */ /* 0x040fe40000410000 */
[C---:B------:R-:W-:Y:S02]  /*9930*/  FMUL.FTZ R24, R104.reuse, R25 ;  /* 0x0000001968187220 */ /* 0x040fe40000410000 */
[----:B------:R-:W-:Y:S02]  /*9940*/  FMUL.FTZ R115, R104, R115 ;  /* 0x0000007368737220 */ /* 0x000fe40000410000 */
[----:B------:R-:W-:Y:S02]  /*9950*/  FFMA.FTZ R25, R101, R24, R89 ;  /* 0x0000001865197223 */ /* 0x000fe40000010059 */
[----:B------:R-:W-:-:S02]  /*9960*/  FFMA.FTZ R24, R100, R115, R88 ;  /* 0x0000007364187223 */ /* 0x000fc40000010058 */
[--C-:B------:R-:W-:Y:S02]  /*9970*/  FADD.FTZ R23, R23, -R106.reuse ;  /* 0x8000006a17177221 */ /* 0x100fe40000010000 */
[----:B------:R-:W-:Y:S02]  /*9980*/  FADD.FTZ R21, R21, -R106 ;  /* 0x8000006a15157221 */ /* 0x000fe40000010000 */
[----:B0-----:R-:W-:Y:S02]  /*9990*/  FMUL.FTZ R29, R104, R27 ;  /* 0x0000001b681d7220 */ /* 0x001fe40000410000 */
        /* <DEDUP_REMOVED lines=8> */
[--C-:B------:R-:W-:Y:S02]  /*9a20*/  FADD.FTZ R15, R15, -R106.reuse ;  /* 0x8000006a0f0f7221 */ /* 0x100fe40000010000 */
[----:B------:R-:W-:-:S02]  /*9a30*/  FADD.FTZ R123, R17, -R106 ;  /* 0x8000006a117b7221 */ /* 0x000fc40000010000 */
[--C-:B------:R-:W-:Y:S02]  /*9a40*/  FADD.FTZ R115, R16, -R106.reuse ;  /* 0x8000006a10737221 */ /* 0x100fe40000010000 */
[C---:B------:R-:W-:Y:S02]  /*9a50*/  FMUL.FTZ R13, R104.reuse, R113 ;  /* 0x00000071680d7220 */ /* 0x040fe40000410000 */
[----:B------:R-:W-:Y:S02]  /*9a60*/  FMUL.FTZ R12, R104, R21 ;  /* 0x00000015680c7220 */ /* 0x000fe40000410000 */
[--C-:B------:R-:W-:Y:S02]  /*9a70*/  FADD.FTZ R19, R19, -R106.reuse ;  /* 0x8000006a13137221 */ /* 0x100fe40000010000 */
[----:B0-----:R-:W-:Y:S02]  /*9a80*/  FADD.FTZ R25, R14, -R106 ;  /* 0x8000006a0e197221 */ /* 0x001fe40000010000 */
[----:B------:R-:W-:-:S02]  /*9a90*/  FMUL.FTZ R14, R104, R23 ;  /* 0x00000017680e7220 */ /* 0x000fc40000410000 */
[C---:B------:R-:W-:Y:S02]  /*9aa0*/  FMUL.FTZ R27, R104.reuse, R20 ;  /* 0x00000014681b7220 */ /* 0x040fe40000410000 */
[C---:B------:R-:W-:Y:S02]  /*9ab0*/  FMUL.FTZ R20, R104.reuse, R22 ;  /* 0x0000001668147220 */ /* 0x040fe40000410000 */
[C---:B------:R-:W-:Y:S02]  /*9ac0*/  FMUL.FTZ R17, R104.reuse, R31 ;  /* 0x0000001f68117220 */ /* 0x040fe40000410000 */
[----:B------:R-:W-:Y:S02]  /*9ad0*/  FMUL.FTZ R22, R104, R15 ;  /* 0x0000000f68167220 */ /* 0x000fe40000410000 */
[--C-:B------:R-:W-:Y:S02]  /*9ae0*/  FADD.FTZ R125, R18, -R106.reuse ;  /* 0x8000006a127d7221 */ /* 0x100fe40000010000 */
[----:B------:R-:W-:-:S02]  /*9af0*/  FADD.FTZ R98, R98, -R106 ;  /* 0x8000006a62627221 */ /* 0x000fc40000010000 */
[----:B------:R-:W-:Y:S01]  /*9b00*/  FMUL.FTZ R16, R104, R123 ;  /* 0x0000007b68107220 */ /* 0x000fe20000410000 */
[----:B------:R-:W-:Y:S01]  /*9b10*/  SEL R123, RZ, 0x1, P2 ;  /* 0x00000001ff7b7807 */ /* 0x000fe20001000000 */
[----:B------:R-:W-:Y:S02]  /*9b20*/  FFMA.FTZ R15, R71, R14, R87 ;  /* 0x0000000e470f7223 */ /* 0x000fe40000010057 */
[--C-:B------:R-:W-:Y:S02]  /*9b30*/  FADD.FTZ R29, R96, -R106.reuse ;  /* 0x8000006a601d7221 */ /* 0x100fe40000010000 */
[----:B------:R-:W-:Y:S02]  /*9b40*/  FADD.FTZ R97, R97, -R106 ;  /* 0x8000006a61617221 */ /* 0x000fe40000010000 */
[----:B------:R-:W-:Y:S02]  /*9b50*/  FMUL.FTZ R23, R104, R115 ;  /* 0x0000007368177220 */ /* 0x000fe40000410000 */
[----:B------:R-:W-:-:S02]  /*9b60*/  FFMA.FTZ R14, R70, R13, R86 ;  /* 0x0000000d460e7223 */ /* 0x000fc40000010056 */
[----:B------:R-:W-:Y:S02]  /*9b70*/  FADD.FTZ R106, R99, -R106 ;  /* 0x8000006a636a7221 */ /* 0x000fe40000010000 */
[----:B------:R-:W-:Y:S02]  /*9b80*/  FFMA.FTZ R13, R69, R12, R85 ;  /* 0x0000000c450d7223 */ /* 0x000fe40000010055 */
[C---:B------:R-:W-:Y:S02]  /*9b90*/  FMUL.FTZ R18, R104.reuse, R19 ;  /* 0x0000001368127220 */ /* 0x040fe40000410000 */
[----:B------:R-:W-:Y:S02]  /*9ba0*/  FMUL.FTZ R21, R104, R25 ;  /* 0x0000001968157220 */ /* 0x000fe40000410000 */
[----:B------:R-:W-:Y:S02]  /*9bb0*/  FFMA.FTZ R12, R68, R17, R84 ;  /* 0x00000011440c7223 */ /* 0x000fe40000010054 */
[----:B------:R-:W-:-:S02]  /*9bc0*/  FMUL.FTZ R113, R104, R125 ;  /* 0x0000007d68717220 */ /* 0x000fc40000410000 */
[C---:B------:R-:W-:Y:S02]  /*9bd0*/  FMUL.FTZ R25, R104.reuse, R98 ;  /* 0x0000006268197220 */ /* 0x040fe40000410000 */
[----:B------:R-:W-:Y:S02]  /*9be0*/  FFMA.FTZ R17, R65, R16, R81 ;  /* 0x0000001041117223 */ /* 0x000fe40000010051 */
[C---:B------:R-:W-:Y:S02]  /*9bf0*/  FMUL.FTZ R99, R104.reuse, R29 ;  /* 0x0000001d68637220 */ /* 0x040fe40000410000 */
[----:B------:R-:W-:Y:S02]  /*9c00*/  FMUL.FTZ R24, R104, R97 ;  /* 0x0000006168187220 */ /* 0x000fe40000410000 */
[----:B------:R-:W-:Y:S02]  /*9c10*/  FFMA.FTZ R16, R64, R23, R80 ;  /* 0x0000001740107223 */ /* 0x000fe40000010050 */
[----:B------:R-:W-:-:S02]  /*9c20*/  FMUL.FTZ R104, R104, R106 ;  /* 0x0000006a68687220 */ /* 0x000fc40000410000 */
[----:B------:R-:W-:Y:S02]  /*9c30*/  FFMA.FTZ R23, R63, R22, R79 ;  /* 0x000000163f177223 */ /* 0x000fe4000001004f */
[----:B------:R-:W-:-:S04]  /*9c40*/  IMAD.WIDE.U32 R28, R122, R107, c[0x0][0x208] ;  /* 0x000082007a1c7625 */ /* 0x000fc800078e006b */
[----:B------:R-:W-:Y:S01]  /*9c50*/  FFMA.FTZ R19, R67, R18, R83 ;  /* 0x0000001243137223 */ /* 0x000fe20000010053 */
[----:B------:R0:W-:Y:S01]  /*9c60*/  STG.E.128 [R28.64], R12 ;  /* 0x0000000c1c007986 */ /* 0x0001e2000c101d06 */
[----:B------:R-:W-:Y:S02]  /*9c70*/  FFMA.FTZ R22, R62, R21, R78 ;  /* 0x000000153e167223 */ /* 0x000fe4000001004e */
[----:B------:R-:W-:-:S04]  /*9c80*/  IMAD.WIDE.U32 R30, R121, R107, c[0x0][0x208] ;  /* 0x00008200791e7625 */ /* 0x000fc800078e006b */
[----:B------:R-:W-:Y:S02]  /*9c90*/  FFMA.FTZ R18, R66, R113, R82 ;  /* 0x0000007142127223 */ /* 0x000fe40000010052 */
[----:B------:R-:W-:Y:S02]  /*9ca0*/  FFMA.FTZ R21, R61, R20, R77 ;  /* 0x000000143d157223 */ /* 0x000fe4000001004d */
[----:B------:R-:W-:Y:S01]  /*9cb0*/  FFMA.FTZ R26, R58, R25, R74 ;  /* 0x000000193a1a7223 */ /* 0x000fe2000001004a */
[----:B------:R0:W-:Y:S01]  /*9cc0*/  STG.E.128 [R30.64], R16 ;  /* 0x000000101e007986 */ /* 0x0001e2000c101d06 */
[----:B------:R-:W-:-:S04]  /*9cd0*/  IMAD.WIDE.U32 R120, R120, R107, c[0x0][0x208] ;  /* 0x0000820078787625 */ /* 0x000fc800078e006b */
[----:B------:R-:W-:Y:S02]  /*9ce0*/  FFMA.FTZ R20, R60, R27, R76 ;  /* 0x0000001b3c147223 */ /* 0x000fe4000001004c */
[----:B------:R-:W-:Y:S02]  /*9cf0*/  FFMA.FTZ R25, R57, R24, R73 ;  /* 0x0000001839197223 */ /* 0x000fe40000010049 */
[----:B------:R-:W-:Y:S01]  /*9d00*/  IMAD.WIDE.U32 R96, R105, R107, c[0x0][0x208] ;  /* 0x0000820069607625 */ /* 0x000fe200078e006b */
[----:B------:R0:W-:Y:S03]  /*9d10*/  STG.E.128 [R120.64], R20 ;  /* 0x0000001478007986 */ /* 0x0001e6000c101d06 */
[----:B------:R-:W-:Y:S02]  /*9d20*/  FFMA.FTZ R27, R59, R104, R75 ;  /* 0x000000683b1b7223 */ /* 0x000fe4000001004b */
[----:B------:R-:W-:-:S05]  /*9d30*/  FFMA.FTZ R24, R56, R99, R72 ;  /* 0x0000006338187223 */ /* 0x000fca0000010048 */
[----:B------:R0:W-:Y:S02]  /*9d40*/  STG.E.128 [R96.64], R24 ;  /* 0x0000001860007986 */ /* 0x0001e4000c101d06 */
[----:B0-----:R-:W-:Y:S01]  /*9d50*/  @P0 CALL.REL.NOINC `(.L_x_21577) ;  /* 0x0000001000000944 */ /* 0x001fe20003c00000 */
[----:B------:R-:W-:Y:S05]  /*9d60*/  BRA `(.L_x_21578) ;  /* 0xffff6ab000007947 */ /* 0x000fea000383ffff */
.L_x_21577:
[----:B------:R-:W-:Y:S05]  /*9d70*/  EXIT ;  /* 0x000000000000794d */ /* 0x000fea0003800000 */
.L_x_21575:
[----:B------:R-:W-:Y:S01]  /*9d80*/  HFMA2.MMA R124, -RZ, RZ, 0, 1.847743988037109375e-06 ;  /* 0x0000001fff7c7435 */ /* 0x000fe200000001ff */
[----:B------:R-:W-:Y:S01]  /*9d90*/  IMAD.MOV.U32 R114, RZ, RZ, R106 ;  /* 0x000000ffff727224 */ /* 0x000fe200078e006a */
[----:B------:R-:W-:Y:S01]  /*9da0*/  MOV R107, 0x1 ;  /* 0x00000001006b7802 */ /* 0x000fe20000000f00 */
[----:B------:R-:W-:Y:S01]  /*9db0*/  IMAD.MOV.U32 R113, RZ, RZ, -0x1 ;  /* 0xffffffffff717424 */ /* 0x000fe200078e00ff */
[----:B------:R-:W-:Y:S02]  /*9dc0*/  MOV R112, 0x9de0 ;  /* 0x00009de000707802 */ /* 0x000fe40000000f00 */
[----:B------:R-:W-:Y:S05]  /*9dd0*/  CALL.REL.NOINC `($__internal_157_$__cuda_sm70_shflsync_bfly_p) ;  /* 0x000006c000007944 */ /* 0x000fea0003c00000 */
[----:B-1----:R-:W-:Y:S05]  /*9de0*/  BRA `(.L_x_21579) ;  /* 0xffffeff000007947 */ /* 0x002fea000383ffff */
.L_x_21576:
[----:B------:R-:W-:Y:S01]  /*9df0*/  HFMA2.MMA R107, -RZ, RZ, 0, 1.1920928955078125e-07 ;  /* 0x00000002ff6b7435 */ /* 0x000fe200000001ff */
[----:B------:R-:W-:Y:S01]  /*9e00*/  MOV R114, R106 ;  /* 0x0000006a00727202 */ /* 0x000fe20000000f00 */
[----:B------:R-:W-:Y:S01]  /*9e10*/  IMAD.MOV.U32 R124, RZ, RZ, 0x1f ;  /* 0x0000001fff7c7424 */ /* 0x000fe200078e00ff */
[----:B------:R-:W-:Y:S02]  /*9e20*/  MOV R113, 0xffffffff ;  /* 0xffffffff00717802 */ /* 0x000fe40000000f00 */
[----:B------:R-:W-:-:S02]  /*9e30*/  MOV R112, 0x9e50 ;  /* 0x00009e5000707802 */ /* 0x000fc40000000f00 */
[----:B------:R-:W-:Y:S05]  /*9e40*/  CALL.REL.NOINC `($__internal_157_$__cuda_sm70_shflsync_bfly_p) ;  /* 0x0000065000007944 */ /* 0x000fea0003c00000 */
[----:B-1----:R-:W-:Y:S01]  /*9e50*/  FADD.FTZ R106, R106, R107 ;  /* 0x0000006b6a6a7221 */ /* 0x002fe20000010000 */
[----:B------:R-:W-:Y:S01]  /*9e60*/  HFMA2.MMA R107, -RZ, RZ, 0, 2.384185791015625e-07 ;  /* 0x00000004ff6b7435 */ /* 0x000fe200000001ff */
[----:B------:R-:W-:Y:S01]  /*9e70*/  IMAD.MOV.U32 R124, RZ, RZ, 0x1f ;  /* 0x0000001fff7c7424 */ /* 0x000fe200078e00ff */
[----:B------:R-:W-:-:S02]  /*9e80*/  MOV R113, 0xffffffff ;  /* 0xffffffff00717802 */ /* 0x000fc40000000f00 */
[----:B------:R-:W-:Y:S02]  /*9e90*/  MOV R114, R106 ;  /* 0x0000006a00727202 */ /* 0x000fe40000000f00 */
[----:B------:R-:W-:Y:S02]  /*9ea0*/  MOV R112, 0x9ec0 ;  /* 0x00009ec000707802 */ /* 0x000fe40000000f00 */
[----:B------:R-:W-:Y:S05]  /*9eb0*/  CALL.REL.NOINC `($__internal_157_$__cuda_sm70_shflsync_bfly_p) ;  /* 0x000005e000007944 */ /* 0x000fea0003c00000 */
[----:B-1----:R-:W-:Y:S01]  /*9ec0*/  FADD.FTZ R106, R106, R107 ;  /* 0x0000006b6a6a7221 */ /* 0x002fe20000010000 */
[----:B------:R-:W-:Y:S01]  /*9ed0*/  HFMA2.MMA R124, -RZ, RZ, 0, 1.847743988037109375e-06 ;  /* 0x0000001fff7c7435 */ /* 0x000fe200000001ff */
[----:B------:R-:W-:Y:S01]  /*9ee0*/  IMAD.MOV.U32 R107, RZ, RZ, 0x8 ;  /* 0x00000008ff6b7424 */ /* 0x000fe200078e00ff */
[----:B------:R-:W-:Y:S01]  /*9ef0*/  MOV R113, 0xffffffff ;  /* 0xffffffff00717802 */ /* 0x000fe20000000f00 */
[----:B------:R-:W-:Y:S01]  /*9f00*/  IMAD.MOV.U32 R114, RZ, RZ, R106 ;  /* 0x000000ffff727224 */ /* 0x000fe200078e006a */
[----:B------:R-:W-:Y:S02]  /*9f10*/  MOV R112, 0x9f30 ;  /* 0x00009f3000707802 */ /* 0x000fe40000000f00 */
[----:B------:R-:W-:Y:S05]  /*9f20*/  CALL.REL.NOINC `($__internal_157_$__cuda_sm70_shflsync_bfly_p) ;  /* 0x0000057000007944 */ /* 0x000fea0003c00000 */
[----:B-1----:R-:W-:Y:S01]  /*9f30*/  FADD.FTZ R106, R106, R107 ;  /* 0x0000006b6a6a7221 */ /* 0x002fe20000010000 */
[----:B------:R-:W-:Y:S01]  /*9f40*/  HFMA2.MMA R107, -RZ, RZ, 0, 9.5367431640625e-07 ;  /* 0x00000010ff6b7435 */ /* 0x000fe200000001ff */
[----:B------:R-:W-:Y:S01]  /*9f50*/  MOV R124, 0x1f ;  /* 0x0000001f007c7802 */ /* 0x000fe20000000f00 */
[----:B------:R-:W-:Y:S01]  /*9f60*/  IMAD.MOV.U32 R113, RZ, RZ, -0x1 ;  /* 0xffffffffff717424 */ /* 0x000fe200078e00ff */
[----:B------:R-:W-:-:S02]  /*9f70*/  MOV R112, 0x9fa0 ;  /* 0x00009fa000707802 */ /* 0x000fc40000000f00 */
[----:B------:R-:W-:Y:S02]  /*9f80*/  MOV R114, R106 ;  /* 0x0000006a00727202 */ /* 0x000fe40000000f00 */
[----:B------:R-:W-:Y:S05]  /*9f90*/  CALL.REL.NOINC `($__internal_157_$__cuda_sm70_shflsync_bfly_p) ;  /* 0x0000050000007944 */ /* 0x000fea0003c00000 */
[----:B-1----:R-:W-:Y:S01]  /*9fa0*/  FADD.FTZ R106, R106, R107 ;  /* 0x0000006b6a6a7221 */ /* 0x002fe20000010000 */
[----:B------:R-:W-:Y:S01]  /*9fb0*/  MOV R113, 0xffffffff ;  /* 0xffffffff00717802 */ /* 0x000fe20000000f00 */
[----:B------:R-:W-:Y:S02]  /*9fc0*/  IMAD.MOV.U32 R124, RZ, RZ, 0x1f ;  /* 0x0000001fff7c7424 */ /* 0x000fe400078e00ff */
        /* <DEDUP_REMOVED lines=50> */
[----:B------:R-:W-:-:S06]  /*a2f0*/  HFMA2.MMA R107, -RZ, RZ, 0, 5.9604644775390625e-08 ;  /* 0x00000001ff6b7435 */ /* 0x000fcc00000001ff */
[----:B------:R-:W-:Y:S05]  /*a300*/  CALL.REL.NOINC `($__internal_157_$__cuda_sm70_shflsync_bfly_p) ;  /* 0x0000019000007944 */ /* 0x000fea0003c00000 */
[----:B-1----:R-:W-:Y:S01]  /*a310*/  FADD.FTZ R114, R114, R107 ;  /* 0x0000006b72727221 */ /* 0x002fe20000010000 */
[----:B------:R-:W-:Y:S01]  /*a320*/  HFMA2.MMA R107, -RZ, RZ, 0, 1.1920928955078125e-07 ;  /* 0x00000002ff6b7435 */ /* 0x000fe200000001ff */
[----:B------:R-:W-:Y:S01]  /*a330*/  IMAD.MOV.U32 R124, RZ, RZ, 0x1f ;  /* 0x0000001fff7c7424 */ /* 0x000fe200078e00ff */
[----:B------:R-:W-:Y:S02]  /*a340*/  MOV R113, 0xffffffff ;  /* 0xffffffff00717802 */ /* 0x000fe40000000f00 */
[----:B------:R-:W-:Y:S02]  /*a350*/  MOV R112, 0xa370 ;  /* 0x0000a37000707802 */ /* 0x000fe40000000f00 */
[----:B------:R-:W-:Y:S05]  /*a360*/  CALL.REL.NOINC `($__internal_157_$__cuda_sm70_shflsync_bfly_p) ;  /* 0x0000013000007944 */ /* 0x000fea0003c00000 */
[----:B-1----:R-:W-:Y:S01]  /*a370*/  FADD.FTZ R114, R114, R107 ;  /* 0x0000006b72727221 */ /* 0x002fe20000010000 */
[----:B------:R-:W-:Y:S01]  /*a380*/  HFMA2.MMA R107, -RZ, RZ, 0, 2.384185791015625e-07 ;  /* 0x00000004ff6b7435 */ /* 0x000fe200000001ff */
[----:B------:R-:W-:Y:S01]  /*a390*/  IMAD.MOV.U32 R124, RZ, RZ, 0x1f ;  /* 0x0000001fff7c7424 */ /* 0x000fe200078e00ff */
[----:B------:R-:W-:Y:S02]  /*a3a0*/  MOV R113, 0xffffffff ;  /* 0xffffffff00717802 */ /* 0x000fe40000000f00 */
[----:B------:R-:W-:-:S02]  /*a3b0*/  MOV R112, 0xa3d0 ;  /* 0x0000a3d000707802 */ /* 0x000fc40000000f00 */
[----:B------:R-:W-:Y:S05]  /*a3c0*/  CALL.REL.NOINC `($__internal_157_$__cuda_sm70_shflsync_bfly_p) ;  /* 0x000000d000007944 */ /* 0x000fea0003c00000 */
[----:B-1----:R-:W-:Y:S01]  /*a3d0*/  FADD.FTZ R114, R114, R107 ;  /* 0x0000006b72727221 */ /* 0x002fe20000010000 */
[----:B------:R-:W-:Y:S01]  /*a3e0*/  HFMA2.MMA R107, -RZ, RZ, 0, 4.76837158203125e-07 ;  /* 0x00000008ff6b7435 */ /* 0x000fe200000001ff */
[----:B------:R-:W-:Y:S01]  /*a3f0*/  IMAD.MOV.U32 R124, RZ, RZ, 0x1f ;  /* 0x0000001fff7c7424 */ /* 0x000fe200078e00ff */
[----:B------:R-:W-:-:S02]  /*a400*/  MOV R113, 0xffffffff ;  /* 0xffffffff00717802 */ /* 0x000fc40000000f00 */
[----:B------:R-:W-:Y:S02]  /*a410*/  MOV R112, 0xa430 ;  /* 0x0000a43000707802 */ /* 0x000fe40000000f00 */
[----:B------:R-:W-:Y:S05]  /*a420*/  CALL.REL.NOINC `($__internal_157_$__cuda_sm70_shflsync_bfly_p) ;  /* 0x0000007000007944 */ /* 0x000fea0003c00000 */
[----:B-1----:R-:W-:Y:S01]  /*a430*/  FADD.FTZ R114, R114, R107 ;  /* 0x0000006b72727221 */ /* 0x002fe20000010000 */
[----:B------:R-:W-:Y:S01]  /*a440*/  HFMA2.MMA R107, -RZ, RZ, 0, 9.5367431640625e-07 ;  /* 0x00000010ff6b7435 */ /* 0x000fe200000001ff */
[----:B------:R-:W-:Y:S01]  /*a450*/  IMAD.MOV.U32 R124, RZ, RZ, 0x1f ;  /* 0x0000001fff7c7424 */ /* 0x000fe200078e00ff */
[----:B------:R-:W-:Y:S02]  /*a460*/  MOV R113, 0xffffffff ;  /* 0xffffffff00717802 */ /* 0x000fe40000000f00 */
[----:B------:R-:W-:Y:S02]  /*a470*/  MOV R112, 0xa490 ;  /* 0x0000a49000707802 */ /* 0x000fe40000000f00 */
[----:B------:R-:W-:Y:S05]  /*a480*/  CALL.REL.NOINC `($__internal_157_$__cuda_sm70_shflsync_bfly_p) ;  /* 0x0000001000007944 */ /* 0x000fea0003c00000 */
[----:B-1----:R-:W-:Y:S05]  /*a490*/  BRA `(.L_x_21580) ;  /* 0xffffed8000007947 */ /* 0x002fea000383ffff */
        .weak           $__internal_157_$__cuda_sm70_shflsync_bfly_p
        .type           $__internal_157_$__cuda_sm70_shflsync_bfly_p,@function
        .size           $__internal_157_$__cuda_sm70_shflsync_bfly_p,(.L_x_22245 - $__internal_157_$__cuda_sm70_shflsync_bfly_p)
$__internal_157_$__cuda_sm70_shflsync_bfly_p:
[----:B------:R-:W-:Y:S04]  /*a4a0*/  WARPSYNC R113 ;  /* 0x0000007100007348 */ /* 0x000fe80003800000 */
[----:B------:R0:W1:Y:S02]  /*a4b0*/  SHFL.BFLY PT, R107, R114, R107, R124 ;  /* 0x0c00006b726b7389 */ /* 0x00006400000e007c */
[----:B0-----:R-:W-:-:S06]  /*a4c0*/  HFMA2.MMA R113, -RZ, RZ, 0, 0 ;  /* 0x00000000ff717435 */ /* 0x001fcc00000001ff */
[----:B------:R-:W-:Y:S05]  /*a4d0*/  RET.REL.NODEC R112 `(_ZN10layer_norm13ln_fwd_kernelINS_13Kernel_traitsIfffffjLj6144ELj1ELj1ELj8ELj16ENS_18Kernel_traits_baseILj6144EfffffjLj256EEEEELb1ELb1ELb0ELb1EEEvNS_9FwdParamsE) ;  /* 0xffff5b2070007950 */ /* 0x000fea0003c3ffff */
.L_x_21581:
        /* <DEDUP_REMOVED lines=10> */
.L_x_22245:


//--------------------- .text._ZN10layer_norm13ln_fwd_kernelINS_13Kernel_traitsIfffffjLj6144ELj1ELj1ELj8ELj16ENS_18Kernel_traits_baseILj6144EfffffjLj256EEEEELb1ELb1ELb1ELb0EEEvNS_9FwdParamsE --------------------------
	.section	.text._ZN10layer_norm13ln_fwd_kernelINS_13Kernel_traitsIfffffjLj6144ELj1ELj1ELj8ELj16ENS_18Kernel_traits_baseILj6144EfffffjLj256EEEEELb1ELb1ELb1ELb0EEEvNS_9FwdParamsE,"ax",@progbits
	.sectioninfo	@"SHI_REGISTERS=167"
	.align	128
        .global         _ZN10layer_norm13ln_fwd_kernelINS_13Kernel_traitsIfffffjLj6144ELj1ELj1ELj8ELj16ENS_18Kernel_traits_baseILj6144EfffffjLj256EEEEELb1ELb1ELb1ELb0EEEvNS_9FwdParamsE
        .type           _ZN10layer_norm13ln_fwd_kernelINS_13Kernel_traitsIfffffjLj6144ELj1ELj1ELj8ELj16ENS_18Kernel_traits_baseILj6144EfffffjLj256EEEEELb1ELb1ELb1ELb0EEEvNS_9FwdParamsE,@function
        .size           _ZN10layer_norm13ln_fwd_kernelINS_13Kernel_traitsIfffffjLj6144ELj1ELj1ELj8ELj16ENS_18Kernel_traits_baseILj6144EfffffjLj256EEEEELb1ELb1ELb1ELb0EEEvNS_9FwdParamsE,(.L_x_22246 - _ZN10layer_norm13ln_fwd_kernelINS_13Kernel_traitsIfffffjLj6144ELj1ELj1ELj8ELj16ENS_18Kernel_traits_baseILj6144EfffffjLj256EEEEELb1ELb1ELb1ELb0EEEvNS_9FwdParamsE)
        .other          _ZN10layer_norm13ln_fwd_kernelINS_13Kernel_traitsIfffffjLj6144ELj1ELj1ELj8ELj16ENS_18Kernel_traits_baseILj6144EfffffjLj256EEEEELb1ELb1ELb1ELb0EEEvNS_9FwdParamsE,@"STO_CUDA_ENTRY STV_DEFAULT"
_ZN10layer_norm13ln_fwd_kernelINS_13Kernel_traitsIfffffjLj6144ELj1ELj1ELj8ELj16ENS_18Kernel_traits_baseILj6144EfffffjLj256EEEEELb1ELb1ELb1ELb0EEEvNS_9FwdParamsE:
.text._ZN10layer_norm13ln_fwd_kernelINS_13Kernel_traitsIfffffjLj6144ELj1ELj1ELj8ELj16ENS_18Kernel_traits_baseILj6144EfffffjLj256EEEEELb1ELb1ELb1ELb0EEEvNS_9FwdParamsE:
        /* <DEDUP_REMOVED lines=15> */
[----:B0-----:R-:W-:Y:S01]  /*00f0*/  LOP3.LUT R68, R0, 0xff, RZ, 0xc0, !PT ;  /* 0x000000ff00447812 */ /* 0x001fe200078ec0ff */
[----:B-1----:R-:W-:-:S04]  /*0100*/  IMAD R112, R123, c[0x0][0x0], R0 ;  /* 0x000000007b707a24 */ /* 0x002fc800078e0200 */
[----:B------:R-:W-:Y:S01]  /*0110*/  IMAD.WIDE.U32 R6, R112, -0x326172a9, RZ ;  /* 0xcd9e8d5770067825 */ /* 0x000fe200078e00ff */
        /* <DEDUP_REMOVED lines=8> */
[----:B------:R-:W-:Y:S02]  /*01a0*/  IADD3 R118, R2, -0x61c88647, RZ ;  /* 0x9e3779b902767810 */ /* 0x000fe40007ffe0ff */
[----:B------:R-:W-:Y:S01]  /*01b0*/  SHF.R.S32.HI R7, RZ, 0x1f, R7 ;  /* 0x0000001fff077819 */ /* 0x000fe20000011407 */
[----:B------:R-:W-:Y:S01]  /*01c0*/  IMAD.WIDE.U32 R8, R8, -0x2daee0ad, RZ ;  /* 0xd2511f5308087825 */ /* 0x000fe200078e00ff */
[----:B------:R-:W-:-:S02]  /*01d0*/  LOP3.LUT R5, R5, R3, RZ, 0x3c, !PT ;  /* 0x0000000305057212 */ /* 0x000fc400078e3cff */
[----:B------:R-:W-:Y:S02]  /*01e0*/  LEA.HI R84, R7, c[0x0][0x168], RZ, 0x2 ;  /* 0x00005a0007547a11 */ /* 0x000fe400078f10ff */
[----:B------:R-:W-:Y:S02]  /*01f0*/  LOP3.LUT R7, R68, 0xff, RZ, 0x3c, !PT ;  /* 0x000000ff44077812 */ /* 0x000fe400078e3cff */
[----:B------:R-:W-:Y:S01]  /*0200*/  LOP3.LUT R64, R9, R4, R115, 0x96, !PT ;  /* 0x0000000409407212 */ /* 0x000fe200078e9673 */
[----:B------:R-:W-:Y:S01]  /*0210*/  IMAD.WIDE.U32 R4, R5, -0x326172a9, RZ ;  /* 0xcd9e8d5705047825 */ /* 0x000fe200078e00ff */
[----:B------:R-:W-:Y:S02]  /*0220*/  LEA.HI.SX32 R116, R84, R7, 0x1e ;  /* 0x0000000754747211 */ /* 0x000fe400078ff2ff */
[----:B------:R-:W-:Y:S01]  /*0230*/  IADD3 R117, R2, 0x3c6ef372, RZ ;  /* 0x3c6ef37202757810 */ /* 0x000fe20007ffe0ff */
[----:B------:R-:W-:Y:S01]  /*0240*/  IMAD.WIDE.U32 R64, R64, -0x326172a9, RZ ;  /* 0xcd9e8d5740407825 */ /* 0x000fe200078e00ff */
[----:B------:R-:W-:-:S02]  /*0250*/  LOP3.LUT P1, RZ, R116, 0xffffff00, RZ, 0xc0, !PT ;  /* 0xffffff0074ff7812 */ /* 0x000fc4000782c0ff */
[----:B------:R-:W-:Y:S02]  /*0260*/  LOP3.LUT R5, R5, R118, R6, 0x96, !PT ;  /* 0x0000007605057212 */ /* 0x000fe400078e9606 */
[----:B------:R-:W-:Y:S02]  /*0270*/  LOP3.LUT R76, R65, R4, R117, 0x96, !PT ;  /* 0x00000004414c7212 */ /* 0x000fe400078e9675 */
[----:B------:R-:W-:Y:S01]  /*0280*/  IADD3 R119, R3, 0x76cf5d0a, RZ ;  /* 0x76cf5d0a03777810 */ /* 0x000fe20007ffe0ff */
[----:B------:R-:W-:Y:S01]  /*0290*/  IMAD.WIDE.U32 R4, R5, -0x2daee0ad, RZ ;  /* 0xd2511f5305047825 */ /* 0x000fe200078e00ff */
[C---:B------:R-:W-:Y:S02]  /*02a0*/  ISETP.GE.U32.AND P6, PT, R116.reuse, 0x200, PT ;  /* 0x000002007400780c */ /* 0x040fe40003fc6070 */
[----:B------:R-:W-:Y:S01]  /*02b0*/  ISETP.GE.U32.AND P5, PT, R116, 0x300, PT ;  /* 0x000003007400780c */ /* 0x000fe20003fa6070 */
[----:B------:R-:W-:Y:S01]  /*02c0*/  IMAD.WIDE.U32 R76, R76, -0x2daee0ad, RZ ;  /* 0xd2511f534c4c7825 */ /* 0x000fe200078e00ff */
        /* <DEDUP_REMOVED lines=25> */
.L_x_21583:
[----:B------:R-:W-:Y:S05]  /*0460*/  BSYNC B0 ;  /* 0x0000000000007941 */ /* 0x000fea0003800000 */
.L_x_21582:
        /* <DEDUP_REMOVED lines=16> */
.L_x_21585:
[----:B------:R-:W-:Y:S05]  /*0570*/  BSYNC B0 ;  /* 0x0000000000007941 */ /* 0x000fea0003800000 */
.L_x_21584:
        /* <DEDUP_REMOVED lines=16> */
.L_x_21587:
[----:B------:R-:W-:Y:S05]  /*0680*/  BSYNC B0 ;  /* 0x0000000000007941 */ /* 0x000fea0003800000 */
.L_x_21586:
        /* <DEDUP_REMOVED lines=16> */
.L_x_21589:
[----:B------:R-:W-:Y:S05]  /*0790*/  BSYNC B0 ;  /* 0x0000000000007941 */ /* 0x000fea0003800000 */
.L_x_21588:
        /* <DEDUP_REMOVED lines=16> */
.L_x_21591:
[----:B------:R-:W-:Y:S05]  /*08a0*/  BSYNC B0 ;  /* 0x0000000000007941 */ /* 0x000fea0003800000 */
.L_x_21590:
[----:B------:R-:W-:Y:S01]  /*08b0*/  ISETP.GE.U32.AND P0, PT, R116, 0x600, PT ;  /* 0x000006007400780c */ /* 0x000fe20003f06070 */
[----:B0-----:R-:W-:Y:S01]  /*08c0*/  IMAD.WIDE.U32 R66, R69, -0x326172a9, RZ ;  /* 0xcd9e8d5745427825 */ /* 0x001fe200078e00ff */
[----:B------:R-:W-:Y:S01]  /*08d0*/  IADD3 R122, R2, 0x78dde6e4, RZ ;  /* 0x78dde6e4027a7810 */ /* 0x000fe20007ffe0ff */
[----:B------:R-:W-:Y:S01]  /*08e0*/  BSSY B0, `(.L_x_21592) ;  /* 0x0000013000007945 */ /* 0x000fe20003800000 */
[----:B------:R-:W-:Y:S01]  /*08f0*/  LEA.HI R123, R0, R123, RZ, 0x18 ;  /* 0x0000007b007b7211 */ /* 0x000fe200078fc0ff */
[----:B------:R-:W-:Y:S01]  /*0900*/  IMAD.WIDE.U32 R80, R80, -0x326172a9, RZ ;  /* 0xcd9e8d5750507825 */ /* 0x000fe200078e00ff */
[----:B------:R-:W-:-:S04]  /*0910*/  LOP3.LUT R78, R67, R64, R121, 0x96, !PT ;  /* 0x00000040434e7212 */ /* 0x000fc800078e9679 */
[----:B------:R-:W-:-:S03]  /*0920*/  LOP3.LUT R82, R81, R66, R122, 0x96, !PT ;  /* 0x0000004251527212 */ /* 0x000fc600078e967a */
[----:B------:R-:W-:Y:S05]  /*0930*/  @!P0 BRA `(.L_x_21593) ;  /* 0x000000d000008947 */ /* 0x000fea0003800000 */
[C---:B------:R-:W-:Y:S01]  /*0940*/  LEA R72, P2, R68.reuse, c[0x0][0x1c8], 0x4 ;  /* 0x0000720044487a11 */ /* 0x040fe200078420ff */
[----:B------:R-:W-:Y:S01]  /*0950*/  IMAD.MOV.U32 R69, RZ, RZ, 0x10 ;  /* 0x00000010ff457424 */ /* 0x000fe200078e00ff */
[----:B------:R-:W-:Y:S01]  /*0960*/  CS2R R66, SRZ ;  /* 0x0000000000427805 */ /* 0x000fe2000001ff00 */
        /* <DEDUP_REMOVED lines=10> */
.L_x_21593:
[----:B------:R-:W-:Y:S05]  /*0a10*/  BSYNC B0 ;  /* 0x0000000000007941 */ /* 0x000fea0003800000 */
.L_x_21592:
[----:B------:R-:W-:Y:S01]  /*0a20*/  ISETP.GE.AND P2, PT, R123, c[0x0][0x164], PT ;  /* 0x000059007b007a0c */ /* 0x000fe20003f46270 */
[----:B------:R-:W-:Y:S01]  /*0a30*/  IMAD.WIDE.U32 R78, R78, -0x2daee0ad, RZ ;  /* 0xd2511f534e4e7825 */ /* 0x000fe200078e00ff */
[C---:B------:R-:W-:Y:S02]  /*0a40*/  IADD3 R124, R3.reuse, -0x126145ec, RZ ;  /* 0xed9eba14037c7810 */ /* 0x040fe40007ffe0ff */
[----:B------:R-:W-:Y:S01]  /*0a50*/  IADD3 R125, R3, -0x56f99767, RZ ;  /* 0xa9066899037d7810 */ /* 0x000fe20007ffe0ff */
[----:B------:R-:W-:Y:S01]  /*0a60*/  IMAD.WIDE.U32 R82, R82, -0x2daee0ad, RZ ;  /* 0xd2511f5352527825 */ /* 0x000fe200078e00ff */
[----:B------:R-:W-:-:S02]  /*0a70*/  LOP3.LUT R76, R79, R76, R124, 0x96, !PT ;  /* 0x0000004c4f4c7212 */ /* 0x000fc400078e967c */
[----:B------:R-:W-:Y:S02]  /*0a80*/  IADD3 R126, R2, 0x1715609d, RZ ;  /* 0x1715609d027e7810 */ /* 0x000fe40007ffe0ff */
[----:B------:R-:W-:Y:S01]  /*0a90*/  LOP3.LUT R79, R83, R78, R125, 0x96, !PT ;  /* 0x0000004e534f7212 */ /* 0x000fe200078e967d */
[----:B------:R-:W-:Y:S02]  /*0aa0*/  IMAD.WIDE.U32 R76, R76, -0x326172a9, RZ ;  /* 0xcd9e8d574c4c7825 */ /* 0x000fe400078e00ff */
[----:B------:R-:W-:Y:S05]  /*0ab0*/  @P2 EXIT ;  /* 0x000000000000294d */ /* 0x000fea0003800000 */
[----:B------:R-:W-:Y:S01]  /*0ac0*/  SHF.R.S32.HI R84, RZ, 0x2, R84 ;  /* 0x00000002ff547819 */ /* 0x000fe20000011454 */
[----:B------:R-:W-:Y:S01]  /*0ad0*/  IMAD.MOV.U32 R136, RZ, RZ, 0x1 ;  /* 0x00000001ff887424 */ /* 0x000fe200078e00ff */
[----:B0-----:R-:W-:Y:S01]  /*0ae0*/  LOP3.LUT R86, R0, 0xe0, RZ, 0xc0, !PT ;  /* 0x000000e000567812 */ /* 0x001fe200078ec0ff */
[----:B------:R-:W-:Y:S01]  /*0af0*/  IMAD.MOV.U32 R137, RZ, RZ, RZ ;  /* 0x000000ffff897224 */ /* 0x000fe200078e00ff */
[----:B------:R-:W-:Y:S01]  /*0b00*/  LOP3.LUT R85, R84, 0xff, RZ, 0xc0, !PT ;  /* 0x000000ff54557812 */ /* 0x000fe200078ec0ff */
[----:B------:R-:W-:Y:S01]  /*0b10*/  ULDC.U8 UR6, c[0x0][0x1f0] ;  /* 0x00007c0000067ab9 */ /* 0x000fe20000000000 */
[----:B------:R-:W-:Y:S01]  /*0b20*/  LOP3.LUT R78, R77, R80, R126, 0x96, !PT ;  /* 0x000000504d4e7212 */ /* 0x000fe200078e967e */
[----:B------:R-:W-:Y:S01]  /*0b30*/  IMAD.WIDE.U32 R80, R79, -0x326172a9, RZ ;  /* 0xcd9e8d574f507825 */ /* 0x000fe200078e00ff */
[----:B------:R-:W-:-:S02]  /*0b40*/  IADD3 R86, R85, -R86, RZ ;  /* 0x8000005655567210 */ /* 0x000fc40007ffe0ff */
[----:B------:R-:W-:Y:S01]  /*0b50*/  IADD3 R128, R3, 0x646e171e, RZ ;  /* 0x646e171e03807810 */ /* 0x000fe20007ffe0ff */
[----:B------:R-:W-:Y:S01]  /*0b60*/  IMAD.WIDE.U32 R78, R78, -0x2daee0ad, RZ ;  /* 0xd2511f534e4e7825 */ /* 0x000fe200078e00ff */
[----:B------:R-:W-:Y:S02]  /*0b70*/  SHF.R.U32.HI R84, RZ, 0x3, R84 ;  /* 0x00000003ff547819 */ /* 0x000fe40000011654 */
[----:B------:R-:W-:Y:S02]  /*0b80*/  IMNMX R86, RZ, R86, !PT ;  /* 0x00000056ff567217 */ /* 0x000fe40007800200 */
[----:B------:R-:W-:Y:S02]  /*0b90*/  LOP3.LUT R82, R79, R82, R128, 0x96, !PT ;  /* 0x000000524f527212 */ /* 0x000fe400078e9680 */
[----:B------:R-:W-:Y:S02]  /*0ba0*/  LOP3.LUT R79, R84, 0x1fffffe0, RZ, 0xc0, !PT ;  /* 0x1fffffe0544f7812 */ /* 0x000fe400078ec0ff */
[----:B------:R-:W-:Y:S01]  /*0bb0*/  IMNMX R86, R86, 0x20, PT ;  /* 0x0000002056567817 */ /* 0x000fe20003800200 */
[----:B------:R-:W-:Y:S01]  /*0bc0*/  IMAD.WIDE.U32 R82, R82, -0x326172a9, RZ ;  /* 0xcd9e8d5752527825 */ /* 0x000fe200078e00ff */
[----:B------:R-:W-:-:S02]  /*0bd0*/  IADD3 R127, R2, -0x4ab325aa, RZ ;  /* 0xb54cda56027f7810 */ /* 0x000fc40007ffe0ff */
[----:B------:R-:W-:Y:S01]  /*0be0*/  IADD3 R129, R3, 0x1fd5c5a3, RZ ;  /* 0x1fd5c5a303817810 */ /* 0x000fe20007ffe0ff */
[----:B------:R-:W-:Y:S01]  /*0bf0*/  IMAD.IADD R86, R86, 0x1, R79 ;  /* 0x0000000156567824 */ /* 0x000fe200078e024f */
[----:B------:R-:W-:Y:S01]  /*0c00*/  LOP3.LUT R76, R81, R76, R127, 0x96, !PT ;  /* 0x0000004c514c7212 */ /* 0x000fe200078e967f */
[----:B------:R-:W-:Y:S01]  /*0c10*/  IMAD.SHL.U32 R81, R0, 0x20, RZ ;  /* 0x0000002000517824 */ /* 0x000fe200078e00ff */
[----:B------:R-:W-:Y:S01]  /*0c20*/  IADD3 R130, R2, 0x5384540f, RZ ;  /* 0x5384540f02827810 */ /* 0x000fe20007ffe0ff */
[----:B------:R-:W-:Y:S01]  /*0c30*/  IMAD.SHL.U32 R86, R86, 0x4, RZ ;  /* 0x0000000456567824 */ /* 0x000fe200078e00ff */
[----:B------:R-:W-:Y:S01]  /*0c40*/  IADD3 R131, R2, -0xe443238, RZ ;  /* 0xf1bbcdc802837810 */ /* 0x000fe20007ffe0ff */
[----:B------:R-:W-:Y:S01]  /*0c50*/  IMAD.WIDE.U32 R76, R76, -0x2daee0ad, RZ ;  /* 0xd2511f534c4c7825 */ /* 0x000fe200078e00ff */
[----:B------:R-:W-:Y:S02]  /*0c60*/  LOP3.LUT R84, R81, 0x3e0, RZ, 0xc0, !PT ;  /* 0x000003e051547812 */ /* 0x000fe400078ec0ff */
[----:B------:R-:W-:Y:S01]  /*0c70*/  LOP3.LUT R80, R83, R80, R130, 0x96, !PT ;  /* 0x0000005053507212 */ /* 0x000fe200078e9682 */
[----:B------:R-:W0:Y:S01]  /*0c80*/  I2F.U32 R86, R86 ;  /* 0x0000005600567306 */ /* 0x000e220000201000 */
[----:B------:R-:W-:-:S02]  /*0c90*/  LOP3.LUT R145, R77, R78, R129, 0x96, !PT ;  /* 0x0000004e4d917212 */ /* 0x000fc400078e9681 */
[----:B------:R-:W-:Y:S01]  /*0ca0*/  IADD3 R84, R85, -R84, RZ ;  /* 0x8000005455547210 */ /* 0x000fe20007ffe0ff */
        /* <DEDUP_REMOVED lines=8> */
[----:B------:R-:W-:Y:S01]  /*0d30*/  IMAD R145, R145, -0x326172a9, RZ ;  /* 0xcd9e8d5791917824 */ /* 0x000fe200078e02ff */
[----:B------:R-:W-:Y:S01]  /*0d40*/  IADD3 R133, R3, -0x695add53, RZ ;  /* 0x96a522ad03857810 */ /* 0x000fe20007ffe0ff */
[----:B0-----:R0:W1:Y:S01]  /*0d50*/  MUFU.RCP R135, R86 ;  /* 0x0000005600877308 */ /* 0x0010620000001000 */
[----:B------:R-:W-:Y:S01]  /*0d60*/  IMAD.IADD R84, R79, 0x1, R84 ;  /* 0x000000014f547824 */ /* 0x000fe200078e0254 */
[----:B------:R-:W-:Y:S01]  /*0d70*/  IADD3 R134, R2, -0x700cb87f, RZ ;  /* 0x8ff3478102867810 */ /* 0x000fe20007ffe0ff */
[----:B------:R-:W-:Y:S01]  /*0d80*/  IMAD.HI.U32 R147, R78, -0x2daee0ad, RZ ;  /* 0xd2511f534e937827 */ /* 0x000fe200078e00ff */
[----:B------:R-:W-:-:S02]  /*0d90*/  LOP3.LUT R148, R148, 0x3, RZ, 0xc0, !PT ;  /* 0x0000000394947812 */ /* 0x000fc400078ec0ff */
[----:B------:R-:W-:Y:S01]  /*0da0*/  SHF.L.U32 R138, R84, 0x2, RZ ;  /* 0x00000002548a7819 */ /* 0x000fe200000006ff */
[----:B------:R-:W-:Y:S01]  /*0db0*/  IMAD.HI.U32 R77, R146, -0x326172a9, RZ ;  /* 0xcd9e8d57924d7827 */ /* 0x000fe200078e00ff */
[----:B------:R-:W-:-:S03]  /*0dc0*/  LOP3.LUT R147, R147, R76, R133, 0x96, !PT ;  /* 0x0000004c93937212 */ /* 0x000fc600078e9685 */
[----:B------:R-:W-:Y:S01]  /*0dd0*/  IMAD R150, R78, -0x2daee0ad, RZ ;  /* 0xd2511f534e967824 */ /* 0x000fe200078e02ff */
[----:B------:R-:W-:Y:S01]  /*0de0*/  LOP3.LUT R145, R77, R145, R134, 0x96, !PT ;  /* 0x000000914d917212 */ /* 0x000fe200078e9686 */
[----:B0-----:R-:W-:Y:S02]  /*0df0*/  IMAD R146, R146, -0x326172a9, RZ ;  /* 0xcd9e8d5792927824 */ /* 0x001fe400078e02ff */
.L_x_21847:
[----:B------:R-:W-:-:S04]  /*0e00*/  IMAD.MOV.U32 R142, RZ, RZ, 0x4 ;  /* 0x00000004ff8e7424 */ /* 0x000fc800078e00ff */
[----:B------:R-:W-:-:S06]  /*0e10*/  IMAD.WIDE R110, R123, R142, c[0x0][0x1d0] ;  /* 0x000074007b6e7625 */ /* 0x000fcc00078e028e */
[----:B------:R0:W2:Y:S01]  /*0e20*/  LDG.E R111, [R110.64] ;  /* 0x000000046e6f7981 */ /* 0x0000a2000c1e1900 */
[----:B------:R-:W-:-:S05]  /*0e30*/  IMAD.WIDE R152, R123, R142, c[0x0][0x1d8] ;  /* 0x000076007b987625 */ /* 0x000fca00078e028e */
[----:B-----5:R3:W5:Y:S01]  /*0e40*/  LDG.E R108, [R152.64] ;  /* 0x00000004986c7981 */ /* 0x020762000c1e1900 */
[----:B------:R-:W-:Y:S01]  /*0e50*/  IMAD R109, R123, c[0x0][0x168], RZ ;  /* 0x00005a007b6d7a24 */ /* 0x000fe200078e02ff */
[----:B------:R-:W-:Y:S01]  /*0e60*/  BSSY B0, `(.L_x_21594) ;  /* 0x000019a000007945 */ /* 0x000fe20003800000 */
[----:B0-----:R-:W-:Y:S02]  /*0e70*/  SHF.R.S32.HI R110, RZ, 0x1f, R123 ;  /* 0x0000001fff6e7819 */ /* 0x001fe4000001147b */
        /* <DEDUP_REMOVED lines=8> */
[----:B------:R-:W-:-:S04]  /*0f00*/  LOP3.LUT R149, R0, 0xff, RZ, 0xc0, !PT ;  /* 0x000000ff00957812 */ /* 0x000fc800078ec0ff */
[-C--:B------:R-:W-:Y:S02]  /*0f10*/  @P2 LEA.HI.SX32 R109, R154, R149.reuse, 0x1e ;  /* 0x000000959a6d2211 */ /* 0x080fe400078ff2ff */
[----:B------:R-:W-:Y:S01]  /*0f20*/  LEA.HI.SX32 R144, R144, R149, 0x1e ;  /* 0x0000009590907211 */ /* 0x000fe200078ff2ff */
[----:B------:R-:W-:Y:S05]  /*0f30*/  @!P1 BRA `(.L_x_21595) ;  /* 0x000018c000009947 */ /* 0x000fea0003800000 */
[----:B---3--:R-:W-:-:S04]  /*0f40*/  ISETP.NE.U32.AND P3, PT, RZ, c[0x0][0x180], PT ;  /* 0x00006000ff007a0c */ /* 0x008fc80003f65070 */
        /* <DEDUP_REMOVED lines=26> */
.L_x_21599:
[----:B------:R-:W-:Y:S02]  /*10f0*/  IMAD.MOV.U32 R152, RZ, RZ, R146 ;  /* 0x000000ffff987224 */ /* 0x000fe400078e0092 */
.L_x_21600:
[----:B------:R-:W-:Y:S05]  /*1100*/  BSYNC B2 ;  /* 0x0000000000027941 */ /* 0x000fea0003800000 */
.L_x_21598:
        /* <DEDUP_REMOVED lines=16> */
.L_x_21604:
[----:B------:R-:W-:Y:S05]  /*1210*/  BSYNC B3 ;  /* 0x0000000000037941 */ /* 0x000fea0003800000 */
.L_x_21603:
        /* <DEDUP_REMOVED lines=42> */
[----:B------:R-:W-:Y:S01]  /*14c0*/  LOP3.LUT R147, R81, R148, R133, 0x96, !PT ;  /* 0x0000009451937212 */ /* 0x000fe200078e9685 */
[----:B------:R-:W-:Y:S02]  /*14d0*/  IMAD.MOV.U32 R150, RZ, RZ, R80 ;  /* 0x000000ffff967224 */ /* 0x000fe400078e0050 */
.L_x_21602:
[----:B------:R-:W-:Y:S05]  /*14e0*/  BSYNC B2 ;  /* 0x0000000000027941 */ /* 0x000fea0003800000 */
.L_x_21601:
        /* <DEDUP_REMOVED lines=10> */
.L_x_21597:
[----:B0-----:R-:W-:Y:S05]  /*1590*/  BSYNC B1 ;  /* 0x0000000000017941 */ /* 0x001fea0003800000 */
.L_x_21596:
        /* <DEDUP_REMOVED lines=18> */
.L_x_21608:
[----:B------:R-:W-:Y:S02]  /*16c0*/  IMAD.MOV.U32 R154, RZ, RZ, R146 ;  /* 0x000000ffff9a7224 */ /* 0x000fe400078e0092 */
.L_x_21609:
[----:B------:R-:W-:Y:S05]  /*16d0*/  BSYNC B2 ;  /* 0x0000000000027941 */ /* 0x000fea0003800000 */
.L_x_21607:
        /* <DEDUP_REMOVED lines=16> */
.L_x_21613:
[----:B------:R-:W-:Y:S05]  /*17e0*/  BSYNC B3 ;  /* 0x0000000000037941 */ /* 0x000fea0003800000 */
.L_x_21612:
        /* <DEDUP_REMOVED lines=43> */
.L_x_21611:
[----:B------:R-:W-:Y:S05]  /*1aa0*/  BSYNC B2 ;  /* 0x0000000000027941 */ /* 0x000fea0003800000 */
.L_x_21610:
        /* <DEDUP_REMOVED lines=10> */
.L_x_21606:
[----:B------:R-:W-:Y:S05]  /*1b50*/  BSYNC B1 ;  /* 0x0000000000017941 */ /* 0x000fea0003800000 */
.L_x_21605:
        /* <DEDUP_REMOVED lines=18> */
.L_x_21617:
[----:B------:R-:W-:Y:S02]  /*1c80*/  MOV R154, R146 ;  /* 0x00000092009a7202 */ /* 0x000fe40000000f00 */
.L_x_21618:
[----:B------:R-:W-:Y:S05]  /*1c90*/  BSYNC B2 ;  /* 0x0000000000027941 */ /* 0x000fea0003800000 */
.L_x_21616:
        /* <DEDUP_REMOVED lines=16> */
.L_x_21622:
[----:B------:R-:W-:Y:S05]  /*1da0*/  BSYNC B3 ;  /* 0x0000000000037941 */ /* 0x000fea0003800000 */
.L_x_21621:
        /* <DEDUP_REMOVED lines=42> */
[----:B------:R-:W-:Y:S02]  /*2050*/  MOV R150, R82 ;  /* 0x0000005200967202 */ /* 0x000fe40000000f00 */
.L_x_21620:
[----:B------:R-:W-:Y:S05]  /*2060*/  BSYNC B2 ;  /* 0x0000000000027941 */ /* 0x000fea0003800000 */
.L_x_21619:
        /* <DEDUP_REMOVED lines=10> */
.L_x_21615:
[----:B------:R-:W-:Y:S05]  /*2110*/  BSYNC B1 ;  /* 0x0000000000017941 */ /* 0x000fea0003800000 */
.L_x_21614:
        /* <DEDUP_REMOVED lines=18> */
.L_x_21626:
[----:B------:R-:W-:Y:S02]  /*2240*/  IMAD.MOV.U32 R159, RZ, RZ, R146 ;  /* 0x000000ffff9f7224 */ /* 0x000fe400078e0092 */
.L_x_21627:
[----:B------:R-:W-:Y:S05]  /*2250*/  BSYNC B2 ;  /* 0x0000000000027941 */ /* 0x000fea0003800000 */
.L_x_21625:
        /* <DEDUP_REMOVED lines=16> */
.L_x_21631:
[----:B------:R-:W-:Y:S05]  /*2360*/  BSYNC B3 ;  /* 0x0000000000037941 */ /* 0x000fea0003800000 */
.L_x_21630:
        /* <DEDUP_REMOVED lines=43> */
.L_x_21629:
[----:B------:R-:W-:Y:S05]  /*2620*/  BSYNC B2 ;  /* 0x0000000000027941 */ /* 0x000fea0003800000 */
.L_x_21628:
[----:B------:R-:W0:Y:S01]  /*2630*/  I2F.U32 R83, R159 ;  /* 0x0000009f00537306 */ /* 0x000e220000201000 */
[----:B------:R-:W-:-:S04]  /*2640*/  IMAD.MOV.U32 R140, RZ, RZ, 0x2f800000 ;  /* 0x2f800000ff8c7424 */ /* 0x000fc800078e00ff */
[----:B0-----:R-:W-:Y:S02]  /*2650*/  FFMA.FTZ R83, R83, R140, 1.1641532182693481445e-10 ;  /* 0x2f00000053537423 */ /* 0x001fe4000001008c */
[----:B-----5:R-:W-:-:S03]  /*2660*/  FMUL.FTZ R140, R79, c[0x0][0x1ec] ;  /* 0x00007b004f8c7a20 */ /* 0x020fc60000410000 */
[----:B------:R-:W-:Y:S01]  /*2670*/  FSETP.GTU.FTZ.AND P4, PT, R83, c[0x0][0x1e4], PT ;  /* 0x0000790053007a0b */ /* 0x000fe20003f9c000 */
[----:B------:R-:W-:-:S05]  /*2680*/  FMUL.FTZ R140, R140, c[0x0][0x1e8] ;  /* 0x00007a008c8c7a20 */ /* 0x000fca0000410000 */
[----:B------:R-:W-:Y:S02]  /*2690*/  FSEL R152, R140, RZ, !P4 ;  /* 0x000000ff8c987208 */ /* 0x000fe40006000000 */
[----:B------:R-:W-:-:S03]  /*26a0*/  SEL R140, RZ, 0x1, P4 ;  /* 0x00000001ff8c7807 */ /* 0x000fc60002000000 */
[----:B------:R-:W-:-:S04]  /*26b0*/  FMUL.FTZ R83, R15, R152 ;  /* 0x000000980f537220 */ /* 0x000fc80000410000 */
[----:B------:R-:W-:Y:S02]  /*26c0*/  @P3 FADD.FTZ R83, R87, R83 ;  /* 0x0000005357533221 */ /* 0x000fe40000010000 */
.L_x_21624:
[----:B------:R-:W-:Y:S05]  /*26d0*/  BSYNC B1 ;  /* 0x0000000000017941 */ /* 0x000fea0003800000 */
.L_x_21623:
[----:B------:R-:W-:Y:S01]  /*26e0*/  IMAD.MOV.U32 R153, RZ, RZ, 0x10 ;  /* 0x00000010ff997424 */ /* 0x000fe200078e00ff */
[----:B------:R-:W-:Y:S03]  /*26f0*/  BSSY B1, `(.L_x_21632) ;  /* 0x000000e000017945 */ /* 0x000fe60003800000 */
[----:B------:R-:W-:-:S05]  /*2700*/  IMAD.WIDE.U32 R152, R144, R153, c[0x0][0x188] ;  /* 0x0000620090987625 */ /* 0x000fca00078e0099 */
[----:B------:R0:W-:Y:S01]  /*2710*/  STG.E.128 [R152.64], R80 ;  /* 0x0000005098007986 */ /* 0x0001e2000c101d04 */
[----:B------:R-:W-:Y:S05]  /*2720*/  @!P2 BRA `(.L_x_21633) ;  /* 0x000000a00000a947 */ /* 0x000fea0003800000 */
[----:B------:R-:W-:-:S05]  /*2730*/  IMAD.U32 R149, R139, 0x10000, RZ ;  /* 0x000100008b957824 */ /* 0x000fca00078e00ff */
[----:B0-----:R-:W-:Y:S02]  /*2740*/  LOP3.LUT R152, R149, 0xff0000, RZ, 0xc0, !PT ;  /* 0x00ff000095987812 */ /* 0x001fe400078ec0ff */
        /* <DEDUP_REMOVED lines=8> */
.L_x_21633:
[----:B------:R-:W-:Y:S05]  /*27d0*/  BSYNC B1 ;  /* 0x0000000000017941 */ /* 0x000fea0003800000 */
.L_x_21632:
[----:B------:R-:W-:Y:S02]  /*27e0*/  IADD3 R144, R144, 0x100, RZ ;  /* 0x0000010090907810 */ /* 0x000fe40007ffe0ff */
[----:B------:R-:W-:Y:S02]  /*27f0*/  IADD3 R109, R109, 0x100, RZ ;  /* 0x000001006d6d7810 */ /* 0x000fe40007ffe0ff */
.L_x_21595:
[----:B---3--:R-:W-:Y:S05]  /*2800*/  BSYNC B0 ;  /* 0x0000000000007941 */ /* 0x008fea0003800000 */
.L_x_21594:
        /* <DEDUP_REMOVED lines=30> */
.L_x_21639:
[----:B------:R-:W-:Y:S02]  /*29f0*/  IMAD.MOV.U32 R152, RZ, RZ, R146 ;  /* 0x000000ffff987224 */ /* 0x000fe400078e0092 */
.L_x_21640:
[----:B------:R-:W-:Y:S05]  /*2a00*/  BSYNC B2 ;  /* 0x0000000000027941 */ /* 0x000fea0003800000 */
.L_x_21638:
        /* <DEDUP_REMOVED lines=16> */
.L_x_21644:
[----:B------:R-:W-:Y:S05]  /*2b10*/  BSYNC B3 ;  /* 0x0000000000037941 */ /* 0x000fea0003800000 */
.L_x_21643:
        /* <DEDUP_REMOVED lines=44> */
.L_x_21642:
[----:B------:R-:W-:Y:S05]  /*2de0*/  BSYNC B2 ;  /* 0x0000000000027941 */ /* 0x000fea0003800000 */
.L_x_21641:
        /* <DEDUP_REMOVED lines=10> */
.L_x_21637:
[----:B0-----:R-:W-:Y:S05]  /*2e90*/  BSYNC B1 ;  /* 0x0000000000017941 */ /* 0x001fea0003800000 */
.L_x_21636:
        /* <DEDUP_REMOVED lines=18> */
.L_x_21648:
[----:B------:R-:W-:Y:S02]  /*2fc0*/  IMAD.MOV.U32 R154, RZ, RZ, R146 ;  /* 0x000000ffff9a7224 */ /* 0x000fe400078e0092 */
.L_x_21649:
[----:B------:R-:W-:Y:S05]  /*2fd0*/  BSYNC B2 ;  /* 0x0000000000027941 */ /* 0x000fea0003800000 */
.L_x_21647:
        /* <DEDUP_REMOVED lines=16> */
.L_x_21653:
[----:B------:R-:W-:Y:S05]  /*30e0*/  BSYNC B3 ;  /* 0x0000000000037941 */ /* 0x000fea0003800000 */
.L_x_21652:
        /* <DEDUP_REMOVED lines=43> */
.L_x_21651:
[----:B------:R-:W-:Y:S05]  /*33a0*/  BSYNC B2 ;  /* 0x0000000000027941 */ /* 0x000fea0003800000 */
.L_x_21650:
        /* <DEDUP_REMOVED lines=10> */
.L_x_21646:
[----:B------:R-:W-:Y:S05]  /*3450*/  BSYNC B1 ;  /* 0x0000000000017941 */ /* 0x000fea0003800000 */
.L_x_21645:
        /* <DEDUP_REMOVED lines=18> */
.L_x_21657:
[----:B------:R-:W-:Y:S02]  /*3580*/  MOV R154, R146 ;  /* 0x00000092009a7202 */ /* 0x000fe40000000f00 */
.L_x_21658:
[----:B------:R-:W-:Y:S05]  /*3590*/  BSYNC B2 ;  /* 0x0000000000027941 */ /* 0x000fea0003800000 */
.L_x_21656:
        /* <DEDUP_REMOVED lines=16> */
.L_x_21662:
[----:B------:R-:W-:Y:S05]  /*36a0*/  BSYNC B3 ;  /* 0x0000000000037941 */ /* 0x000fea0003800000 */
.L_x_21661:
        /* <DEDUP_REMOVED lines=43> */
.L_x_21660:
[----:B------:R-:W-:Y:S05]  /*3960*/  BSYNC B2 ;  /* 0x0000000000027941 */ /* 0x000fea0003800000 */
.L_x_21659:
        /* <DEDUP_REMOVED lines=10> */
.L_x_21655:
[----:B------:R-:W-:Y:S05]  /*3a10*/  BSYNC B1 ;  /* 0x0000000000017941 */ /* 0x000fea0003800000 */
.L_x_21654:
        /* <DEDUP_REMOVED lines=18> */
.L_x_21666:
[----:B------:R-:W-:Y:S02]  /*3b40*/  IMAD.MOV.U32 R159, RZ, RZ, R146 ;  /* 0x000000ffff9f7224 */ /* 0x000fe400078e0092 */
.L_x_21667:
[----:B------:R-:W-:Y:S05]  /*3b50*/  BSYNC B2 ;  /* 0x0000000000027941 */ /* 0x000fea0003800000 */
.L_x_21665:
        /* <DEDUP_REMOVED lines=16> */
.L_x_21671:
[----:B------:R-:W-:Y:S05]  /*3c60*/  BSYNC B3 ;  /* 0x0000000000037941 */ /* 0x000fea0003800000 */
.L_x_21670:
        /* <DEDUP_REMOVED lines=43> */
.L_x_21669:
[----:B------:R-:W-:Y:S05]  /*3f20*/  BSYNC B2 ;  /* 0x0000000000027941 */ /* 0x000fea0003800000 */
.L_x_21668:
        /* <DEDUP_REMOVED lines=10> */
.L_x_21664:
[----:B------:R-:W-:Y:S05]  /*3fd0*/  BSYNC B1 ;  /* 0x0000000000017941 */ /* 0x000fea0003800000 */
.L_x_21663:
        /* <DEDUP_REMOVED lines=15> */
.L_x_21673:
[----:B------:R-:W-:Y:S05]  /*40d0*/  BSYNC B1 ;  /* 0x0000000000017941 */ /* 0x000fea0003800000 */
.L_x_21672:
[----:B------:R-:W-:Y:S02]  /*40e0*/  IADD3 R144, R144, 0x100, RZ ;  /* 0x0000010090907810 */ /* 0x000fe40007ffe0ff */
[----:B------:R-:W-:Y:S02]  /*40f0*/  IADD3 R109, R109, 0x100, RZ ;  /* 0x000001006d6d7810 */ /* 0x000fe40007ffe0ff */
.L_x_21635:
[----:B------:R-:W-:Y:S05]  /*4100*/  BSYNC B0 ;  /* 0x0000000000007941 */ /* 0x000fea0003800000 */
.L_x_21634:
        /* <DEDUP_REMOVED lines=30> */
.L_x_21679:
[----:B------:R-:W-:Y:S02]  /*42f0*/  IMAD.MOV.U32 R152, RZ, RZ, R146 ;  /* 0x000000ffff987224 */ /* 0x000fe400078e0092 */
.L_x_21680:
[----:B------:R-:W-:Y:S05]  /*4300*/  BSYNC B2 ;  /* 0x0000000000027941 */ /* 0x000fea0003800000 */
.L_x_21678:
        /* <DEDUP_REMOVED lines=16> */
.L_x_21684:
[----:B------:R-:W-:Y:S05]  /*4410*/  BSYNC B3 ;  /* 0x0000000000037941 */ /* 0x000fea0003800000 */
.L_x_21683:
        /* <DEDUP_REMOVED lines=44> */
.L_x_21682:
[----:B------:R-:W-:Y:S05]  /*46e0*/  BSYNC B2 ;  /* 0x0000000000027941 */ /* 0x000fea0003800000 */
.L_x_21681:
        /* <DEDUP_REMOVED lines=10> */
.L_x_21677:
[----:B0-----:R-:W-:Y:S05]  /*4790*/  BSYNC B1 ;  /* 0x0000000000017941 */ /* 0x001fea0003800000 */
.L_x_21676:
        /* <DEDUP_REMOVED lines=18> */
.L_x_21688:
[----:B------:R-:W-:Y:S02]  /*48c0*/  IMAD.MOV.U32 R154, RZ, RZ, R146 ;  /* 0x000000ffff9a7224 */ /* 0x000fe400078e0092 */
.L_x_21689:
[----:B------:R-:W-:Y:S05]  /*48d0*/  BSYNC B2 ;  /* 0x0000000000027941 */ /* 0x000fea0003800000 */
.L_x_21687:
        /* <DEDUP_REMOVED lines=16> */
.L_x_21693:
[----:B------:R-:W-:Y:S05]  /*49e0*/  BSYNC B3 ;  /* 0x0000000000037941 */ /* 0x000fea0003800000 */
.L_x_21692:
        /* <DEDUP_REMOVED lines=43> */
.L_x_21691:
[----:B------:R-:W-:Y:S05]  /*4ca0*/  BSYNC B2 ;  /* 0x0000000000027941 */ /* 0x000fea0003800000 */
.L_x_21690:
        /* <DEDUP_REMOVED lines=10> */
.L_x_21686:
[----:B------:R-:W-:Y:S05]  /*4d50*/  BSYNC B1 ;  /* 0x0000000000017941 */ /* 0x000fea0003800000 */
.L_x_21685:
        /* <DEDUP_REMOVED lines=18> */
.L_x_21697:
[----:B------:R-:W-:Y:S02]  /*4e80*/  MOV R154, R146 ;  /* 0x00000092009a7202 */ /* 0x000fe40000000f00 */
.L_x_21698:
[----:B------:R-:W-:Y:S05]  /*4e90*/  BSYNC B2 ;  /* 0x0000000000027941 */ /* 0x000fea0003800000 */
.L_x_21696:
        /* <DEDUP_REMOVED lines=16> */
.L_x_21702:
[----:B------:R-:W-:Y:S05]  /*4fa0*/  BSYNC B3 ;  /* 0x0000000000037941 */ /* 0x000fea0003800000 */
.L_x_21701:
        /* <DEDUP_REMOVED lines=43> */
.L_x_21700:
[----:B------:R-:W-:Y:S05]  /*5260*/  BSYNC B2 ;  /* 0x0000000000027941 */ /* 0x000fea0003800000 */
.L_x_21699:
        /* <DEDUP_REMOVED lines=10> */
.L_x_21695:
[----:B------:R-:W-:Y:S05]  /*5310*/  BSYNC B1 ;  /* 0x0000000000017941 */ /* 0x000fea0003800000 */
.L_x_21694:
        /* <DEDUP_REMOVED lines=18> */
.L_x_21706:
[----:B------:R-:W-:Y:S02]  /*5440*/  IMAD.MOV.U32 R159, RZ, RZ, R146 ;  /* 0x000000ffff9f7224 */ /* 0x000fe400078e0092 */
.L_x_21707:
[----:B------:R-:W-:Y:S05]  /*5450*/  BSYNC B2 ;  /* 0x0000000000027941 */ /* 0x000fea0003800000 */
.L_x_21705:
        /* <DEDUP_REMOVED lines=16> */
.L_x_21711:
[----:B------:R-:W-:Y:S05]  /*5560*/  BSYNC B3 ;  /* 0x0000000000037941 */ /* 0x000fea0003800000 */
.L_x_21710:
        /* <DEDUP_REMOVED lines=43> */
.L_x_21709:
[----:B------:R-:W-:Y:S05]  /*5820*/  BSYNC B2 ;  /* 0x0000000000027941 */ /* 0x000fea0003800000 */
.L_x_21708:
        /* <DEDUP_REMOVED lines=10> */
.L_x_21704:
[----:B------:R-:W-:Y:S05]  /*58d0*/  BSYNC B1 ;  /* 0x0000000000017941 */ /* 0x000fea0003800000 */
.L_x_21703:
        /* <DEDUP_REMOVED lines=15> */
.L_x_21713:
[----:B------:R-:W-:Y:S05]  /*59d0*/  BSYNC B1 ;  /* 0x0000000000017941 */ /* 0x000fea0003800000 */
.L_x_21712:
[----:B------:R-:W-:Y:S02]  /*59e0*/  IADD3 R144, R144, 0x100, RZ ;  /* 0x0000010090907810 */ /* 0x000fe40007ffe0ff */
[----:B------:R-:W-:Y:S02]  /*59f0*/  IADD3 R109, R109, 0x100, RZ ;  /* 0x000001006d6d7810 */ /* 0x000fe40007ffe0ff */
.L_x_21675:
[----:B------:R-:W-:Y:S05]  /*5a00*/  BSYNC B0 ;  /* 0x0000000000007941 */ /* 0x000fea0003800000 */
.L_x_21674:
        /* <DEDUP_REMOVED lines=30> */
.L_x_21719:
[----:B------:R-:W-:Y:S02]  /*5bf0*/  IMAD.MOV.U32 R152, RZ, RZ, R146 ;  /* 0x000000ffff987224 */ /* 0x000fe400078e0092 */
.L_x_21720:
[----:B------:R-:W-:Y:S05]  /*5c00*/  BSYNC B2 ;  /* 0x0000000000027941 */ /* 0x000fea0003800000 */
.L_x_21718:
        /* <DEDUP_REMOVED lines=16> */
.L_x_21724:
[----:B------:R-:W-:Y:S05]  /*5d10*/  BSYNC B3 ;  /* 0x0000000000037941 */ /* 0x000fea0003800000 */
.L_x_21723:
        /* <DEDUP_REMOVED lines=44> */
.L_x_21722:
[----:B------:R-:W-:Y:S05]  /*5fe0*/  BSYNC B2 ;  /* 0x0000000000027941 */ /* 0x000fea0003800000 */
.L_x_21721:
        /* <DEDUP_REMOVED lines=10> */
.L_x_21717:
[----:B0-----:R-:W-:Y:S05]  /*6090*/  BSYNC B1 ;  /* 0x0000000000017941 */ /* 0x001fea0003800000 */
.L_x_21716:
        /* <DEDUP_REMOVED lines=18> */
.L_x_21728:
[----:B------:R-:W-:Y:S02]  /*61c0*/  IMAD.MOV.U32 R154, RZ, RZ, R146 ;  /* 0x000000ffff9a7224 */ /* 0x000fe400078e0092 */
.L_x_21729:
[----:B------:R-:W-:Y:S05]  /*61d0*/  BSYNC B2 ;  /* 0x0000000000027941 */ /* 0x000fea0003800000 */
.L_x_21727:
        /* <DEDUP_REMOVED lines=16> */
.L_x_21733:
[----:B------:R-:W-:Y:S05]  /*62e0*/  BSYNC B3 ;  /* 0x0000000000037941 */ /* 0x000fea0003800000 */
.L_x_21732:
        /* <DEDUP_REMOVED lines=43> */
.L_x_21731:
[----:B------:R-:W-:Y:S05]  /*65a0*/  BSYNC B2 ;  /* 0x0000000000027941 */ /* 0x000fea0003800000 */
.L_x_21730:
        /* <DEDUP_REMOVED lines=10> */
.L_x_21726:
[----:B------:R-:W-:Y:S05]  /*6650*/  BSYNC B1 ;  /* 0x0000000000017941 */ /* 0x000fea0003800000 */
.L_x_21725:
        /* <DEDUP_REMOVED lines=18> */
.L_x_21737:
[----:B------:R-:W-:Y:S02]  /*6780*/  MOV R154, R146 ;  /* 0x00000092009a7202 */ /* 0x000fe40000000f00 */
.L_x_21738:
[----:B------:R-:W-:Y:S05]  /*6790*/  BSYNC B2 ;  /* 0x0000000000027941 */ /* 0x000fea0003800000 */
.L_x_21736:
        /* <DEDUP_REMOVED lines=16> */
.L_x_21742:
[----:B------:R-:W-:Y:S05]  /*68a0*/  BSYNC B3 ;  /* 0x0000000000037941 */ /* 0x000fea0003800000 */
.L_x_21741:
        /* <DEDUP_REMOVED lines=43> */
.L_x_21740:
[----:B------:R-:W-:Y:S05]  /*6b60*/  BSYNC B2 ;  /* 0x0000000000027941 */ /* 0x000fea0003800000 */
.L_x_21739:
        /* <DEDUP_REMOVED lines=10> */
.L_x_21735:
[----:B------:R-:W-:Y:S05]  /*6c10*/  BSYNC B1 ;  /* 0x0000000000017941 */ /* 0x000fea0003800000 */
.L_x_21734:
        /* <DEDUP_REMOVED lines=18> */
.L_x_21746:
[----:B------:R-:W-:Y:S02]  /*6d40*/  IMAD.MOV.U32 R159, RZ, RZ, R146 ;  /* 0x000000ffff9f7224 */ /* 0x000fe400078e0092 */
.L_x_21747:
[----:B------:R-:W-:Y:S05]  /*6d50*/  BSYNC B2 ;  /* 0x0000000000027941 */ /* 0x000fea0003800000 */
.L_x_21745:
        /* <DEDUP_REMOVED lines=16> */
.L_x_21751:
[----:B------:R-:W-:Y:S05]  /*6e60*/  BSYNC B3 ;  /* 0x0000000000037941 */ /* 0x000fea0003800000 */
.L_x_21750:
        /* <DEDUP_REMOVED lines=43> */
.L_x_21749:
[----:B------:R-:W-:Y:S05]  /*7120*/  BSYNC B2 ;  /* 0x0000000000027941 */ /* 0x000fea0003800000 */
.L_x_21748:
        /* <DEDUP_REMOVED lines=10> */
.L_x_21744:
[----:B------:R-:W-:Y:S05]  /*71d0*/  BSYNC B1 ;  /* 0x0000000000017941 */ /* 0x000fea0003800000 */
.L_x_21743:
        /* <DEDUP_REMOVED lines=15> */
.L_x_21753:
[----:B------:R-:W-:Y:S05]  /*72d0*/  BSYNC B1 ;  /* 0x0000000000017941 */ /* 0x000fea0003800000 */
.L_x_21752:
[----:B------:R-:W-:Y:S02]  /*72e0*/  IADD3 R144, R144, 0x100, RZ ;  /* 0x0000010090907810 */ /* 0x000fe40007ffe0ff */
[----:B------:R-:W-:Y:S02]  /*72f0*/  IADD3 R109, R109, 0x100, RZ ;  /* 0x000001006d6d7810 */ /* 0x000fe40007ffe0ff */
.L_x_21715:
[----:B------:R-:W-:Y:S05]  /*7300*/  BSYNC B0 ;  /* 0x0000000000007941 */ /* 0x000fea0003800000 */
.L_x_21714:
        /* <DEDUP_REMOVED lines=30> */
.L_x_21759:
[----:B------:R-:W-:Y:S02]  /*74f0*/  IMAD.MOV.U32 R152, RZ, RZ, R146 ;  /* 0x000000ffff987224 */ /* 0x000fe400078e0092 */
.L_x_21760:
[----:B------:R-:W-:Y:S05]  /*7500*/  BSYNC B2 ;  /* 0x0000000000027941 */ /* 0x000fea0003800000 */
.L_x_21758:
        /* <DEDUP_REMOVED lines=16> */
.L_x_21764:
[----:B------:R-:W-:Y:S05]  /*7610*/  BSYNC B3 ;  /* 0x0000000000037941 */ /* 0x000fea0003800000 */
.L_x_21763:
        /* <DEDUP_REMOVED lines=44> */
.L_x_21762:
[----:B------:R-:W-:Y:S05]  /*78e0*/  BSYNC B2 ;  /* 0x0000000000027941 */ /* 0x000fea0003800000 */
.L_x_21761:
        /* <DEDUP_REMOVED lines=10> */
.L_x_21757:
[----:B0-----:R-:W-:Y:S05]  /*7990*/  BSYNC B1 ;  /* 0x0000000000017941 */ /* 0x001fea0003800000 */
.L_x_21756:
        /* <DEDUP_REMOVED lines=18> */
.L_x_21768:
[----:B------:R-:W-:Y:S02]  /*7ac0*/  IMAD.MOV.U32 R154, RZ, RZ, R146 ;  /* 0x000000ffff9a7224 */ /* 0x000fe400078e0092 */
.L_x_21769:
[----:B------:R-:W-:Y:S05]  /*7ad0*/  BSYNC B2 ;  /* 0x0000000000027941 */ /* 0x000fea0003800000 */
.L_x_21767:
        /* <DEDUP_REMOVED lines=16> */
.L_x_21773:
[----:B------:R-:W-:Y:S05]  /*7be0*/  BSYNC B3 ;  /* 0x0000000000037941 */ /* 0x000fea0003800000 */
.L_x_21772:
        /* <DEDUP_REMOVED lines=43> */
.L_x_21771:
[----:B------:R-:W-:Y:S05]  /*7ea0*/  BSYNC B2 ;  /* 0x0000000000027941 */ /* 0x000fea0003800000 */
.L_x_21770:
        /* <DEDUP_REMOVED lines=10> */
.L_x_21766:
[----:B------:R-:W-:Y:S05]  /*7f50*/  BSYNC B1 ;  /* 0x0000000000017941 */ /* 0x000fea0003800000 */
.L_x_21765:
        /* <DEDUP_REMOVED lines=18> */
.L_x_21777:
[----:B------:R-:W-:Y:S02]  /*8080*/  MOV R154, R146 ;  /* 0x00000092009a7202 */ /* 0x000fe40000000f00 */
.L_x_21778:
[----:B------:R-:W-:Y:S05]  /*8090*/  BSYNC B2 ;  /* 0x0000000000027941 */ /* 0x000fea0003800000 */
.L_x_21776:
        /* <DEDUP_REMOVED lines=16> */
.L_x_21782:
[----:B------:R-:W-:Y:S05]  /*81a0*/  BSYNC B3 ;  /* 0x0000000000037941 */ /* 0x000fea0003800000 */
.L_x_21781:
        /* <DEDUP_REMOVED lines=43> */
.L_x_21780:
[----:B------:R-:W-:Y:S05]  /*8460*/  BSYNC B2 ;  /* 0x0000000000027941 */ /* 0x000fea0003800000 */
.L_x_21779:
        /* <DEDUP_REMOVED lines=10> */
.L_x_21775:
[----:B------:R-:W-:Y:S05]  /*8510*/  BSYNC B1 ;  /* 0x0000000000017941 */ /* 0x000fea0003800000 */
.L_x_21774:
        /* <DEDUP_REMOVED lines=18> */
.L_x_21786:
[----:B------:R-:W-:Y:S02]  /*8640*/  IMAD.MOV.U32 R159, RZ, RZ, R146 ;  /* 0x000000ffff9f7224 */ /* 0x000fe400078e0092 */
.L_x_21787:
[----:B------:R-:W-:Y:S05]  /*8650*/  BSYNC B2 ;  /* 0x0000000000027941 */ /* 0x000fea0003800000 */
.L_x_21785:
        /* <DEDUP_REMOVED lines=16> */
.L_x_21791:
[----:B------:R-:W-:Y:S05]  /*8760*/  BSYNC B3 ;  /* 0x0000000000037941 */ /* 0x000fea0003800000 */
.L_x_21790:
        /* <DEDUP_REMOVED lines=43> */
.L_x_21789:
[----:B------:R-:W-:Y:S05]  /*8a20*/  BSYNC B2 ;  /* 0x0000000000027941 */ /* 0x000fea0003800000 */
.L_x_21788:
        /* <DEDUP_REMOVED lines=10> */
.L_x_21784:
[----:B------:R-:W-:Y:S05]  /*8ad0*/  BSYNC B1 ;  /* 0x0000000000017941 */ /* 0x000fea0003800000 */
.L_x_21783:
        /* <DEDUP_REMOVED lines=15> */
.L_x_21793:
[----:B------:R-:W-:Y:S05]  /*8bd0*/  BSYNC B1 ;  /* 0x0000000000017941 */ /* 0x000fea0003800000 */
.L_x_21792:
[----:B------:R-:W-:Y:S02]  /*8be0*/  IADD3 R144, R144, 0x100, RZ ;  /* 0x0000010090907810 */ /* 0x000fe40007ffe0ff */
[----:B------:R-:W-:Y:S02]  /*8bf0*/  IADD3 R109, R109, 0x100, RZ ;  /* 0x000001006d6d7810 */ /* 0x000fe40007ffe0ff */
.L_x_21755:
[----:B------:R-:W-:Y:S05]  /*8c00*/  BSYNC B0 ;  /* 0x0000000000007941 */ /* 0x000fea0003800000 */
.L_x_21754:
[----:B------:R-:W-:Y:S01]  /*8c10*/  BSSY B0, `(.L_x_21794) ;  /* 0x000018a000007945 */ /* 0x000fe20003800000 */
        /* <DEDUP_REMOVED lines=28> */
.L_x_21799:
[----:B------:R-:W-:Y:S02]  /*8de0*/  IMAD.MOV.U32 R152, RZ, RZ, R146 ;  /* 0x000000ffff987224 */ /* 0x000fe400078e0092 */
.L_x_21800:
[----:B------:R-:W-:Y:S05]  /*8df0*/  BSYNC B2 ;  /* 0x0000000000027941 */ /* 0x000fea0003800000 */
.L_x_21798:
        /* <DEDUP_REMOVED lines=16> */
.L_x_21804:
[----:B------:R-:W-:Y:S05]  /*8f00*/  BSYNC B3 ;  /* 0x0000000000037941 */ /* 0x000fea0003800000 */
.L_x_21803:
        /* <DEDUP_REMOVED lines=44> */
.L_x_21802:
[----:B------:R-:W-:Y:S05]  /*91d0*/  BSYNC B2 ;  /* 0x0000000000027941 */ /* 0x000fea0003800000 */
.L_x_21801:
        /* <DEDUP_REMOVED lines=10> */
.L_x_21797:
[----:B0-----:R-:W-:Y:S05]  /*9280*/  BSYNC B1 ;  /* 0x0000000000017941 */ /* 0x001fea0003800000 */
.L_x_21796:
        /* <DEDUP_REMOVED lines=18> */
.L_x_21808:
[----:B------:R-:W-:Y:S02]  /*93b0*/  IMAD.MOV.U32 R154, RZ, RZ, R146 ;  /* 0x000000ffff9a7224 */ /* 0x000fe400078e0092 */
.L_x_21809:
[----:B------:R-:W-:Y:S05]  /*93c0*/  BSYNC B2 ;  /* 0x0000000000027941 */ /* 0x000fea0003800000 */
.L_x_21807:
        /* <DEDUP_REMOVED lines=16> */
.L_x_21813:
[----:B------:R-:W-:Y:S05]  /*94d0*/  BSYNC B3 ;  /* 0x0000000000037941 */ /* 0x000fea0003800000 */
.L_x_21812:
        /* <DEDUP_REMOVED lines=43> */
.L_x_21811:
[----:B------:R-:W-:Y:S05]  /*9790*/  BSYNC B2 ;  /* 0x0000000000027941 */ /* 0x000fea0003800000 */
.L_x_21810:
        /* <DEDUP_REMOVED lines=10> */
.L_x_21806:
[----:B------:R-:W-:Y:S05]  /*9840*/  BSYNC B1 ;  /* 0x0000000000017941 */ /* 0x000fea0003800000 */
.L_x_21805:
        /* <DEDUP_REMOVED lines=18> */
.L_x_21817:
[----:B------:R-:W-:Y:S02]  /*9970*/  MOV R154, R146 ;  /* 0x00000092009a7202 */ /* 0x000fe40000000f00 */
.L_x_21818:
[----:B------:R-:W-:Y:S05]  /*9980*/  BSYNC B2 ;  /* 0x0000000000027941 */ /* 0x000fea0003800000 */
.L_x_21816:
        /* <DEDUP_REMOVED lines=16> */
.L_x_21822:
[----:B------:R-:W-:Y:S05]  /*9a90*/  BSYNC B3 ;  /* 0x0000000000037941 */ /* 0x000fea0003800000 */
.L_x_21821:
        /* <DEDUP_REMOVED lines=43> */
.L_x_21820:
[----:B------:R-:W-:Y:S05]  /*9d50*/  BSYNC B2 ;  /* 0x0000000000027941 */ /* 0x000fea0003800000 */
.L_x_21819:
        /* <DEDUP_REMOVED lines=10> */
.L_x_21815:
[----:B------:R-:W-:Y:S05]  /*9e00*/  BSYNC B1 ;  /* 0x0000000000017941 */ /* 0x000fea0003800000 */
.L_x_21814:
        /* <DEDUP_REMOVED lines=18> */
.L_x_21826:
[----:B------:R-:W-:Y:S02]  /*9f30*/  IMAD.MOV.U32 R159, RZ, RZ, R146 ;  /* 0x000000ffff9f7224 */ /* 0x000fe400078e0092 */
.L_x_21827:
[----:B------:R-:W-:Y:S05]  /*9f40*/  BSYNC B2 ;  /* 0x0000000000027941 */ /* 0x000fea0003800000 */
.L_x_21825:
        /* <DEDUP_REMOVED lines=16> */
.L_x_21831:
[----:B------:R-:W-:Y:S05]  /*a050*/  BSYNC B3 ;  /* 0x0000000000037941 */ /* 0x000fea0003800000 */
.L_x_21830:
        /* <DEDUP_REMOVED lines=43> */
.L_x_21829:
[----:B------:R-:W-:Y:S05]  /*a310*/  BSYNC B2 ;  /* 0x0000000000027941 */ /* 0x000fea0003800000 */
.L_x_21828:
        /* <DEDUP_REMOVED lines=10> */
.L_x_21824:
[----:B------:R-:W-:Y:S05]  /*a3c0*/  BSYNC B1 ;  /* 0x0000000000017941 */ /* 0x000fea0003800000 */
.L_x_21823:
[----:B------:R-:W-:-:S10]  /*a3d0*/  HFMA2.MMA R153, -RZ, RZ, 0, 9.5367431640625e-07 ;  /* 0x00000010ff997435 */ /* 0x000fd400000001ff */
[----:B------:R-:W-:-:S05]  /*a3e0*/  IMAD.WIDE.U32 R152, R144, R153, c[0x0][0x188] ;  /* 0x0000620090987625 */ /* 0x000fca00078e0099 */
[----:B------:R0:W-:Y:S01]  /*a3f0*/  STG.E.128 [R152.64], R104 ;  /* 0x0000006898007986 */ /* 0x0001e2000c101d04 */
[----:B------:R-:W-:Y:S05]  /*a400*/  @!P2 BRA `(.L_x_21795) ;  /* 0x000000a00000a947 */ /* 0x000fea0003800000 */
[----:B------:R-:W-:Y:S01]  /*a410*/  IMAD.U32 R144, R139, 0x10000, RZ ;  /* 0x000100008b907824 */ /* 0x000fe200078e00ff */
[----:B------:R-:W-:Y:S01]  /*a420*/  LOP3.LUT R111, R140, 0xffff, RZ, 0xc0, !PT ;  /* 0x0000ffff8c6f7812 */ /* 0x000fe200078ec0ff */
[----:B0-----:R-:W-:-:S03]  /*a430*/  IMAD.WIDE.U32 R152, R109, R142, c[0x0][0x190] ;  /* 0x000064006d987625 */ /* 0x001fc600078e008e */
[----:B------:R-:W-:-:S05]  /*a440*/  LOP3.LUT R144, R144, 0xff0000, RZ, 0xc0, !PT ;  /* 0x00ff000090907812 */ /* 0x000fca00078ec0ff */
[----:B------:R-:W-:Y:S01]  /*a450*/  IMAD R111, R111, 0x1000000, R144 ;  /* 0x010000006f6f7824 */ /* 0x000fe200078e0290 */
[----:B------:R-:W-:-:S04]  /*a460*/  LOP3.LUT R144, R143, 0xff, RZ, 0xc0, !PT ;  /* 0x000000ff8f907812 */ /* 0x000fc800078ec0ff */
[----:B------:R-:W-:Y:S02]  /*a470*/  LEA R111, R144, R111, 0x8 ;  /* 0x0000006f906f7211 */ /* 0x000fe400078e40ff */
[----:B------:R-:W-:-:S05]  /*a480*/  LOP3.LUT R144, R141, 0xff, RZ, 0xc0, !PT ;  /* 0x000000ff8d907812 */ /* 0x000fca00078ec0ff */
[----:B------:R-:W-:-:S05]  /*a490*/  IMAD.IADD R111, R111, 0x1, R144 ;  /* 0x000000016f6f7824 */ /* 0x000fca00078e0290 */
[----:B------:R0:W-:Y:S02]  /*a4a0*/  STG.E [R152.64], R111 ;  /* 0x0000006f98007986 */ /* 0x0001e4000c101904 */
.L_x_21795:
[----:B------:R-:W-:Y:S05]  /*a4b0*/  BSYNC B0 ;  /* 0x0000000000007941 */ /* 0x000fea0003800000 */
.L_x_21794:
[----:B------:R-:W-:Y:S01]  /*a4c0*/  FADD.FTZ R142, RZ, R80 ;  /* 0x00000050ff8e7221 */ /* 0x000fe20000010000 */
        /* <DEDUP_REMOVED lines=10> */
[----:B0-----:R-:W-:Y:S02]  /*a570*/  FSEL R111, R142, RZ, P1 ;  /* 0x000000ff8e6f7208 */ /* 0x001fe40000800000 */
        /* <DEDUP_REMOVED lines=24> */
.L_x_21848:
        /* <DEDUP_REMOVED lines=69> */
.L_x_21849:
[----:B------:R-:W-:Y:S01]  /*ab50*/  LOP3.LUT P2, RZ, R0, 0x1f, RZ, 0xc0, !PT ;  /* 0x0000001f00ff7812 */ /* 0x000fe2000784c0ff */
[----:B01----:R-:W-:Y:S01]  /*ab60*/  FADD.FTZ R153, R154, R153 ;  /* 0x000000999a997221 */ /* 0x003fe20000010000 */
        /* <DEDUP_REMOVED lines=8> */
[----:B------:R-:W-:Y:S01]  /*abf0*/  CS2R R160, SRZ ;  /* 0x0000000000a07805 */ /* 0x000fe2000001ff00 */
[----:B------:R-:W-:Y:S01]  /*ac00*/  @!P2 IADD3 R144, R109, R144, RZ ;  /* 0x000000906d90a210 */ /* 0x000fe20007ffe0ff */
[----:B------:R-:W-:Y:S02]  /*ac10*/  IMAD.MOV.U32 R109, RZ, RZ, RZ ;  /* 0x000000ffff6d7224 */ /* 0x000fe400078e00ff */
[----:B------:R-:W-:Y:S01]  /*ac20*/  @!P2 IMAD.MOV.U32 R109, RZ, RZ, R138 ;  /* 0x000000ffff6da224 */ /* 0x000fe200078e008a */
[----:B------:R-:W-:Y:S03]  /*ac30*/  BSSY B0, `(.L_x_21834) ;  /* 0x00000bf000007945 */ /* 0x000fe60003800000 */
[----:B------:R-:W-:Y:S01]  /*ac40*/  I2F R163, R109 ;  /* 0x0000006d00a37306 */ /* 0x000fe20000201400 */
[----:B------:R-:W1:Y:S01]  /*ac50*/  @!P2 LDS.64 R160, [R144.X8] ;  /* 0x0000000090a0a984 */ /* 0x000e620000008a00 */
[----:B------:R-:W-:-:S13]  /*ac60*/  LOP3.LUT P2, RZ, R111, 0x1f, R0, 0xf8, !PT ;  /* 0x0000001f6fff7812 */ /* 0x000fda000784f800 */
[----:B0-----:R-:W-:-:S04]  /*ac70*/  @!P2 LEA R152, P3, R123, c[0x0][0x1a0], 0x2 ;  /* 0x000068007b98aa11 */ /* 0x001fc800078610ff */
[C---:B------:R-:W-:Y:S02]  /*ac80*/  @!P2 LEA.HI.X R153, R123.reuse, c[0x0][0x1a4], R110, 0x2, P3 ;  /* 0x000069007b99aa11 */ /* 0x040fe400018f146e */
        /* <DEDUP_REMOVED lines=17> */
[----:B------:R-:W-:-:S02]  /*ada0*/  FMUL.FTZ R162, R162, R110 ;  /* 0x0000006ea2a27220 */ /* 0x000fc40000410000 */
[----:B---3--:R-:W-:-:S03]  /*adb0*/  IMAD.IADD R149, R149, 0x1, R164 ;  /* 0x0000000195957824 */ /* 0x008fc600078e02a4 */
[----:B------:R-:W-:Y:S01]  /*adc0*/  I2F R164, R164 ;  /* 0x000000a400a47306 */ /* 0x000fe20000201400 */
[C---:B0-----:R-:W-:Y:S02]  /*add0*/  FMUL.FTZ R109, R159.reuse, R160 ;  /* 0x000000a09f6d7220 */ /* 0x041fe40000410000 */
[----:B------:R-:W-:-:S05]  /*ade0*/  FFMA.FTZ R142, R159, R162, R142 ;  /* 0x000000a29f8e7223 */ /* 0x000fca000001008e */
[----:B------:R-:W0:Y:S01]  /*adf0*/  I2F R159, R149 ;  /* 0x00000095009f7306 */ /* 0x000e220000201400 */
[----:B------:R-:W1:Y:S04]  /*ae00*/  SHFL.DOWN PT, R110, R109, 0x2, 0x1f ;  /* 0x08401f006d6e7f89 */ /* 0x000e6800000e0000 */
[----:B------:R-:W2:Y:S04]  /*ae10*/  SHFL.DOWN PT, R162, R149, 0x1, 0x1f ;  /* 0x08201f0095a27f89 */ /* 0x000ea800000e0000 */
[----:B------:R-:W3:Y:S01]  /*ae20*/  SHFL.DOWN PT, R111, R142, 0x2, 0x1f ;  /* 0x08401f008e6f7f89 */ /* 0x000ee200000e0000 */
[----:B0-----:R-:W0:Y:S01]  /*ae30*/  MUFU.RCP R160, R159 ;  /* 0x0000009f00a07308 */ /* 0x001e220000001000 */
[----:B-1----:R-:W-:-:S02]  /*ae40*/  FADD.FTZ R161, R109, -R110 ;  /* 0x8000006e6da17221 */ /* 0x002fc40000010000 */
[----:B------:R-:W-:Y:S02]  /*ae50*/  FMUL.FTZ R110, R110, R164 ;  /* 0x000000a46e6e7220 */ /* 0x000fe40000410000 */
[----:B------:R-:W-:Y:S02]  /*ae60*/  FMUL.FTZ R161, R161, R161 ;  /* 0x000000a1a1a17220 */ /* 0x000fe40000410000 */
[----:B------:R-:W-:Y:S02]  /*ae70*/  FFMA.FTZ R109, R144, R109, R110 ;  /* 0x0000006d906d7223 */ /* 0x000fe4000001006e */
[----:B--2---:R-:W-:Y:S02]  /*ae80*/  IMAD.IADD R149, R149, 0x1, R162 ;  /* 0x0000000195957824 */ /* 0x004fe400078e02a2 */
        /* <DEDUP_REMOVED lines=12> */
[----:B------:R-:W-:-:S04]  /*af50*/  FMUL.FTZ R160, R160, R160 ;  /* 0x000000a0a0a07220 */ /* 0x000fc80000410000 */
[C---:B------:R-:W-:Y:S02]  /*af60*/  FMUL.FTZ R160, R159.reuse, R160 ;  /* 0x000000a09fa07220 */ /* 0x040fe40000410000 */
[----:B------:R-:W-:Y:S01]  /*af70*/  FFMA.FTZ R159, R159, R110, R109 ;  /* 0x0000006e9f9f7223 */ /* 0x000fe2000001006d */
[----:B------:R-:W-:Y:S01]  /*af80*/  MOV R110, c[0x0][0x1e0] ;  /* 0x00007800006e7a02 */ /* 0x000fe20000000f00 */
[----:B------:R-:W-:Y:S02]  /*af90*/  FMUL.FTZ R160, R160, R162 ;  /* 0x000000a2a0a07220 */ /* 0x000fe40000410000 */
[----:B-1----:R-:W-:Y:S02]  /*afa0*/  FMUL.FTZ R159, R144, R159 ;  /* 0x0000009f909f7220 */ /* 0x002fe40000410000 */
[----:B--2---:R-:W-:-:S04]  /*afb0*/  FADD.FTZ R109, R111, R142 ;  /* 0x0000008e6f6d7221 */ /* 0x004fc80000010000 */
[----:B------:R-:W-:Y:S01]  /*afc0*/  FFMA.FTZ R109, R144, R160, R109 ;  /* 0x000000a0906d7223 */ /* 0x000fe2000001006d */
[----:B------:R-:W0:Y:S05]  /*afd0*/  SHFL.IDX PT, R159, R159, RZ, 0x1f ;  /* 0x00001fff9f9f7589 */ /* 0x000e2a00000e0000 */
        /* <DEDUP_REMOVED lines=35> */
.L_x_21837:
[----:B------:R-:W-:Y:S05]  /*b210*/  BSYNC B1 ;  /* 0x0000000000017941 */ /* 0x000fea0003800000 */
.L_x_21836:
        /* <DEDUP_REMOVED lines=19> */
.L_x_21839:
[----:B------:R-:W-:Y:S05]  /*b350*/  BSYNC B1 ;  /* 0x0000000000017941 */ /* 0x000fea0003800000 */
.L_x_21838:
        /* <DEDUP_REMOVED lines=19> */
.L_x_21841:
[----:B------:R-:W-:Y:S05]  /*b490*/  BSYNC B1 ;  /* 0x0000000000017941 */ /* 0x000fea0003800000 */
.L_x_21840:
        /* <DEDUP_REMOVED lines=19> */
.L_x_21843:
[----:B------:R-:W-:Y:S05]  /*b5d0*/  BSYNC B1 ;  /* 0x0000000000017941 */ /* 0x000fea0003800000 */
.L_x_21842:
        /* <DEDUP_REMOVED lines=19> */
.L_x_21845:
[----:B------:R-:W-:Y:S05]  /*b710*/  BSYNC B1 ;  /* 0x0000000000017941 */ /* 0x000fea0003800000 */
.L_x_21844:
        /* <DEDUP_REMOVED lines=16> */
.L_x_21835:
[----:B0-----:R-:W-:Y:S05]  /*b820*/  BSYNC B0 ;  /* 0x0000000000007941 */ /* 0x001fea0003800000 */
.L_x_21834:
[----:B------:R-:W-:Y:S02]  /*b830*/  LOP3.LUT P2, RZ, R136, 0xff, RZ, 0xc0, !PT ;  /* 0x000000ff88ff7812 */ /* 0x000fe4000784c0ff */
[----:B------:R-:W-:Y:S02]  /*b840*/  IADD3 R123, R123, c[0x0][0x160], RZ ;  /* 0x000058007b7b7a10 */ /* 0x000fe40007ffe0ff */
[----:B------:R-:W-:Y:S02]  /*b850*/  SEL R136, RZ, 0x1, P2 ;  /* 0x00000001ff887807 */ /* 0x000fe40001000000 */
[----:B------:R-:W-:-:S13]  /*b860*/  ISETP.GE.AND P2, PT, R123, c[0x0][0x164], PT ;  /* 0x000059007b007a0c */ /* 0x000fda0003f46270 */
[----:B------:R-:W-:Y:S01]  /*b870*/  @P2 CALL.REL.NOINC `(.L_x_21846) ;  /* 0x0000001000002944 */ /* 0x000fe20003c00000 */
[----:B------:R-:W-:Y:S05]  /*b880*/  BRA `(.L_x_21847) ;  /* 0xffff557000007947 */ /* 0x000fea000383ffff */
.L_x_21846:
[----:B------:R-:W-:Y:S05]  /*b890*/  EXIT ;  /* 0x000000000000794d */ /* 0x000fea0003800000 */
.L_x_21832:
[----:B------:R-:W-:Y:S01]  /*b8a0*/  IMAD.MOV.U32 R142, RZ, RZ, 0x1 ;  /* 0x00000001ff8e7424 */ /* 0x000fe200078e00ff */
[----:B------:R-:W-:Y:S01]  /*b8b0*/  MOV R149, 0xffffffff ;  /* 0xffffffff00957802 */ /* 0x000fe20000000f00 */
[----:B------:R-:W-:Y:S01]  /*b8c0*/  IMAD.MOV.U32 R144, RZ, RZ, 0x1f ;  /* 0x0000001fff907424 */ /* 0x000fe200078e00ff */
[----:B------:R-:W-:Y:S02]  /*b8d0*/  MOV R154, 0xb8f0 ;  /* 0x0000b8f0009a7802 */ /* 0x000fe40000000f00 */
[----:B-1---5:R-:W-:Y:S05]  /*b8e0*/  CALL.REL.NOINC `($__internal_158_$__cuda_sm70_shflsync_bfly_p) ;  /* 0x000006c000007944 */ /* 0x022fea0003c00000 */
[----:B01----:R-:W-:Y:S05]  /*b8f0*/  BRA `(.L_x_21848) ;  /* 0xffffee0000007947 */ /* 0x003fea000383ffff */
.L_x_21833:
[----:B------:R-:W-:Y:S01]  /*b900*/  HFMA2.MMA R144, -RZ, RZ, 0, 1.847743988037109375e-06 ;  /* 0x0000001fff907435 */ /* 0x000fe200000001ff */
[----:B0-----:R-:W-:Y:S01]  /*b910*/  IMAD.MOV.U32 R111, RZ, RZ, R159 ;  /* 0x000000ffff6f7224 */ /* 0x001fe200078e009f */
[----:B------:R-:W-:Y:S01]  /*b920*/  MOV R154, 0xb960 ;  /* 0x0000b960009a7802 */ /* 0x000fe20000000f00 */
[----:B------:R-:W-:Y:S02]  /*b930*/  IMAD.MOV.U32 R142, RZ, RZ, 0x2 ;  /* 0x00000002ff8e7424 */ /* 0x000fe400078e00ff */
[----:B------:R-:W-:Y:S02]  /*b940*/  IMAD.MOV.U32 R149, RZ, RZ, -0x1 ;  /* 0xffffffffff957424 */ /* 0x000fe400078e00ff */
[----:B-1---5:R-:W-:Y:S05]  /*b950*/  CALL.REL.NOINC `($__internal_158_$__cuda_sm70_shflsync_bfly_p) ;  /* 0x0000065000007944 */ /* 0x022fea0003c00000 */
[----:B01----:R-:W-:Y:S01]  /*b960*/  FADD.FTZ R111, R159, R142 ;  /* 0x0000008e9f6f7221 */ /* 0x003fe20000010000 */
[----:B------:R-:W-:Y:S01]  /*b970*/  MOV R144, 0x1f ;  /* 0x0000001f00907802 */ /* 0x000fe20000000f00 */
[----:B------:R-:W-:Y:S01]  /*b980*/  IMAD.MOV.U32 R142, RZ, RZ, 0x4 ;  /* 0x00000004ff8e7424 */ /* 0x000fe200078e00ff */
[----:B------:R-:W-:Y:S01]  /*b990*/  MOV R154, 0xb9c0 ;  /* 0x0000b9c0009a7802 */ /* 0x000fe20000000f00 */
[----:B------:R-:W-:-:S02]  /*b9a0*/  IMAD.MOV.U32 R149, RZ, RZ, -0x1 ;  /* 0xffffffffff957424 */ /* 0x000fc400078e00ff */
[----:B------:R-:W-:Y:S05]  /*b9b0*/  CALL.REL.NOINC `($__internal_158_$__cuda_sm70_shflsync_bfly_p) ;  /* 0x000005f000007944 */ /* 0x000fea0003c00000 */
[----:B0-----:R-:W-:Y:S01]  /*b9c0*/  HFMA2.MMA R144, -RZ, RZ, 0, 1.847743988037109375e-06 ;  /* 0x0000001fff907435 */ /* 0x001fe200000001ff */
[----:B-1----:R-:W-:Y:S01]  /*b9d0*/  FADD.FTZ R111, R111, R142 ;  /* 0x0000008e6f6f7221 */ /* 0x002fe20000010000 */
[----:B------:R-:W-:Y:S01]  /*b9e0*/  MOV R154, 0xba20 ;  /* 0x0000ba20009a7802 */ /* 0x000fe20000000f00 */
[----:B------:R-:W-:-:S02]  /*b9f0*/  IMAD.MOV.U32 R142, RZ, RZ, 0x8 ;  /* 0x00000008ff8e7424 */ /* 0x000fc400078e00ff */
[----:B------:R-:W-:Y:S02]  /*ba00*/  IMAD.MOV.U32 R149, RZ, RZ, -0x1 ;  /* 0xffffffffff957424 */ /* 0x000fe400078e00ff */
[----:B------:R-:W-:Y:S05]  /*ba10*/  CALL.REL.NOINC `($__internal_158_$__cuda_sm70_shflsync_bfly_p) ;  /* 0x0000059000007944 */ /* 0x000fea0003c00000 */
[----:B01----:R-:W-:Y:S01]  /*ba20*/  FADD.FTZ R111, R111, R142 ;  /* 0x0000008e6f6f7221 */ /* 0x003fe20000010000 */
[----:B------:R-:W-:Y:S01]  /*ba30*/  MOV R144, 0x1f ;  /* 0x0000001f00907802 */ /* 0x000fe20000000f00 */
[----:B------:R-:W-:Y:S01]  /*ba40*/  IMAD.MOV.U32 R142, RZ, RZ, 0x10 ;  /* 0x00000010ff8e7424 */ /* 0x000fe200078e00ff */
[----:B------:R-:W-:Y:S01]  /*ba50*/  MOV R154, 0xba80 ;  /* 0x0000ba80009a7802 */ /* 0x000fe20000000f00 */
[----:B------:R-:W-:Y:S02]  /*ba60*/  IMAD.MOV.U32 R149, RZ, RZ, -0x1 ;  /* 0xffffffffff957424 */ /* 0x000fe400078e00ff */
[----:B------:R-:W-:Y:S05]  /*ba70*/  CALL.REL.NOINC `($__internal_158_$__cuda_sm70_shflsync_bfly_p) ;  /* 0x0000053000007944 */ /* 0x000fea0003c00000 */
[----:B-1----:R-:W-:Y:S01]  /*ba80*/  FADD.FTZ R142, R111, R142 ;  /* 0x0000008e6f8e7221 */ /* 0x002fe20000010000 */
[----:B0-----:R-:W-:Y:S01]  /*ba90*/  HFMA2.MMA R144, -RZ, RZ, 0, 1.847743988037109375e-06 ;  /* 0x0000001fff907435 */ /* 0x001fe200000001ff */
[----:B------:R-:W-:Y:S02]  /*baa0*/  MOV R154, 0xbe00 ;  /* 0x0000be00009a7802 */ /* 0x000fe40000000f00 */
        /* <DEDUP_REMOVED lines=50> */
[----:B------:R-:W-:Y:S02]  /*bdd0*/  IMAD.MOV.U32 R142, RZ, RZ, 0x1 ;  /* 0x00000001ff8e7424 */ /* 0x000fe400078e00ff */
        /* <DEDUP_REMOVED lines=22> */
[----:B------:R-:W-:Y:S01]  /*bf40*/  IMAD.MOV.U32 R142, RZ, RZ, 0x10 ;  /* 0x00000010ff8e7424 */ /* 0x000fe200078e00ff */
[----:B------:R-:W-:Y:S01]  /*bf50*/  MOV R154, 0xbf90 ;  /* 0x0000bf90009a7802 */ /* 0x000fe20000000f00 */
[----:B------:R-:W-:Y:S02]  /*bf60*/  IMAD.MOV.U32 R149, RZ, RZ, -0x1 ;  /* 0xffffffffff957424 */ /* 0x000fe400078e00ff */
[----:B------:R-:W-:-:S02]  /*bf70*/  IMAD.MOV.U32 R111, RZ, RZ, R153 ;  /* 0x000000ffff6f7224 */ /* 0x000fc400078e0099 */
[----:B------:R-:W-:Y:S05]  /*bf80*/  CALL.REL.NOINC `($__internal_158_$__cuda_sm70_shflsync_bfly_p) ;  /* 0x0000002000007944 */ /* 0x000fea0003c00000 */
[----:B-1----:R-:W-:Y:S01]  /*bf90*/  MOV R154, R142 ;  /* 0x0000008e009a7202 */ /* 0x002fe20000000f00 */
[----:B0-----:R-:W-:Y:S05]  /*bfa0*/  BRA `(.L_x_21849) ;  /* 0xffffeba000007947 */ /* 0x001fea000383ffff */
        .weak           $__internal_158_$__cuda_sm70_shflsync_bfly_p
        .type           $__internal_158_$__cuda_sm70_shflsync_bfly_p,@function
        .size           $__internal_158_$__cuda_sm70_shflsync_bfly_p,(.L_x_22246 - $__internal_158_$__cuda_sm70_shflsync_bfly_p)
$__internal_158_$__cuda_sm70_shflsync_bfly_p:
[----:B------:R-:W-:Y:S01]  /*bfb0*/  IMAD.MOV.U32 R155, RZ, RZ, 0x0 ;  /* 0x00000000ff9b7424 */ /* 0x000fe200078e00ff */
[----:B------:R-:W-:Y:S04]  /*bfc0*/  WARPSYNC R149 ;  /* 0x0000009500007348 */ /* 0x000fe80003800000 */
[----:B------:R0:W1:Y:S01]  /*bfd0*/  SHFL.BFLY PT, R142, R111, R142, R144 ;  /* 0x0c00008e6f8e7389 */ /* 0x00006200000e0090 */
[----:B------:R-:W-:Y:S05]  /*bfe0*/  RET.REL.NODEC R154 `(_ZN10layer_norm13ln_fwd_kernelINS_13Kernel_traitsIfffffjLj6144ELj1ELj1ELj8ELj16ENS_18Kernel_traits_baseILj6144EfffffjLj256EEEEELb1ELb1ELb1ELb0EEEvNS_9FwdParamsE) ;  /* 0xffff40109a007950 */ /* 0x000fea0003c3ffff */
.L_x_21850:
        /* <DEDUP_REMOVED lines=9> */
.L_x_22246:


//--------------------- .text._ZN10layer_norm13ln_fwd_kernelINS_13Kernel_traitsIfffffjLj6144ELj1ELj1ELj8ELj16ENS_18Kernel_traits_baseILj6144EfffffjLj256EEEEELb1ELb1ELb1ELb1EEEvNS_9FwdParamsE --------------------------
	.section	.text._ZN10layer_norm13ln_fwd_kernelINS_13Kernel_traitsIfffffjLj6144ELj1ELj1ELj8ELj16ENS_18Kernel_traits_baseILj6144EfffffjLj256EEEEELb1ELb1ELb1ELb1EEEvNS_9FwdParamsE,"ax",@progbits
	.sectioninfo	@"SHI_REGISTERS=159"
	.align	128
        .global         _ZN10layer_norm13ln_fwd_kernelINS_13Kernel_traitsIfffffjLj6144ELj1ELj1ELj8ELj16ENS_18Kernel_traits_baseILj6144EfffffjLj256EEEEELb1ELb1ELb1ELb1EEEvNS_9FwdParamsE
        .type           _ZN10layer_norm13ln_fwd_kernelINS_13Kernel_traitsIfffffjLj6144ELj1ELj1ELj8ELj16ENS_18Kernel_traits_baseILj6144EfffffjLj256EEEEELb1ELb1ELb1ELb1EEEvNS_9FwdParamsE,@function
        .size           _ZN10layer_norm13ln_fwd_kernelINS_13Kernel_traitsIfffffjLj6144ELj1ELj1ELj8ELj16ENS_18Kernel_traits_baseILj6144EfffffjLj256EEEEELb1ELb1ELb1ELb1EEEvNS_9FwdParamsE,(.L_x_22247 - _ZN10layer_norm13ln_fwd_kernelINS_13Kernel_traitsIfffffjLj6144ELj1ELj1ELj8ELj16ENS_18Kernel_traits_baseILj6144EfffffjLj256EEEEELb1ELb1ELb1ELb1EEEvNS_9FwdParamsE)
        .other          _ZN10layer_norm13ln_fwd_kernelINS_13Kernel_traitsIfffffjLj6144ELj1ELj1ELj8ELj16ENS_18Kernel_traits_baseILj6144EfffffjLj256EEEEELb1ELb1ELb1ELb1EEEvNS_9FwdParamsE,@"STO_CUDA_ENTRY STV_DEFAULT"
_ZN10layer_norm13ln_fwd_kernelINS_13Kernel_traitsIfffffjLj6144ELj1ELj1ELj8ELj16ENS_18Kernel_traits_baseILj6144EfffffjLj256EEEEELb1ELb1ELb1ELb1EEEvNS_9FwdParamsE:
.text._ZN10layer_norm13ln_fwd_kernelINS_13Kernel_traitsIfffffjLj6144ELj1ELj1ELj8ELj16ENS_18Kernel_traits_baseILj6144EfffffjLj256EEEEELb1ELb1ELb1ELb1EEEvNS_9FwdParamsE:
        /* <DEDUP_REMOVED lines=65> */
[----:B------:R-:W-:-:S03]  /*0410*/  IADD3 R110, R3, -0x4498517b, RZ ;  /* 0xbb67ae85036e7810 */ /* 0x000fc60007ffe0ff */
[----:B------:R1:W5:Y:S01]  /*0420*/  LDG.E.128 R8, [R78.64+0x4000] ;  /* 0x004000044e087981 */ /* 0x000362000c1e1d00 */
[----:B------:R-:W-:-:S03]  /*0430*/  IMAD.WIDE.U32 R82, R82, -0x326172a9, RZ ;  /* 0xcd9e8d5752527825 */ /* 0x000fc600078e00ff */
[----:B------:R1:W5:Y:S01]  /*0440*/  LDG.E.128 R4, [R78.64+0x5000] ;  /* 0x005000044e047981 */ /* 0x000362000c1e1d00 */
[C---:B------:R-:W-:Y:S01]  /*0450*/  IADD3 R109, R2.reuse, -0x61c88647, RZ ;  /* 0x9e3779b9026d7810 */ /* 0x040fe20007ffe0ff */
        /* <DEDUP_REMOVED lines=10> */
[----:B------:R-:W-:Y:S02]  /*0500*/  LOP3.LUT R81, R79, R76, R110, 0x96, !PT ;  /* 0x0000004c4f517212 */ /* 0x000fe400078e966e */
[----:B------:R-:W-:Y:S02]  /*0510*/  LOP3.LUT R76, R83, R109, R80, 0x96, !PT ;  /* 0x0000006d534c7212 */ /* 0x000fe400078e9650 */
[----:B------:R-:W-:Y:S01]  /*0520*/  IADD3 R118, R3, -0x56f99767, RZ ;  /* 0xa906689903767810 */ /* 0x000fe20007ffe0ff */
[----:B------:R-:W-:Y:S01]  /*0530*/  IMAD.WIDE.U32 R80, R81, -0x326172a9, RZ ;  /* 0xcd9e8d5751507825 */ /* 0x000fe200078e00ff */
[C---:B------:R-:W-:Y:S02]  /*0540*/  IADD3 R117, R2.reuse, 0x1715609d, RZ ;  /* 0x1715609d02757810 */ /* 0x040fe40007ffe0ff */
[----:B------:R-:W-:Y:S01]  /*0550*/  IADD3 R120, R2, -0x4ab325aa, RZ ;  /* 0xb54cda5602787810 */ /* 0x000fe20007ffe0ff */
[----:B------:R-:W-:Y:S01]  /*0560*/  IMAD.WIDE.U32 R76, R76, -0x2daee0ad, RZ ;  /* 0xd2511f534c4c7825 */ /* 0x000fe200078e00ff */
[----:B------:R-:W-:-:S02]  /*0570*/  LOP3.LUT R79, R81, R82, R112, 0x96, !PT ;  /* 0x00000052514f7212 */ /* 0x000fc400078e9670 */
[----:B------:R-:W-:Y:S02]  /*0580*/  IADD3 R119, R3, 0x646e171e, RZ ;  /* 0x646e171e03777810 */ /* 0x000fe40007ffe0ff */
[----:B------:R-:W-:Y:S01]  /*0590*/  LOP3.LUT R82, R77, R78, R111, 0x96, !PT ;  /* 0x0000004e4d527212 */ /* 0x000fe200078e966f */
[----:B------:R-:W-:Y:S01]  /*05a0*/  IMAD.WIDE.U32 R78, R79, -0x2daee0ad, RZ ;  /* 0xd2511f534f4e7825 */ /* 0x000fe200078e00ff */
[----:B------:R-:W-:Y:S02]  /*05b0*/  IADD3 R122, R3, 0x1fd5c5a3, RZ ;  /* 0x1fd5c5a3037a7810 */ /* 0x000fe40007ffe0ff */
[----:B------:R-:W-:Y:S01]  /*05c0*/  IADD3 R121, R2, 0x5384540f, RZ ;  /* 0x5384540f02797810 */ /* 0x000fe20007ffe0ff */
[----:B------:R-:W-:Y:S01]  /*05d0*/  IMAD.WIDE.U32 R82, R82, -0x326172a9, RZ ;  /* 0xcd9e8d5752527825 */ /* 0x000fe200078e00ff */
[----:B------:R-:W-:Y:S02]  /*05e0*/  LOP3.LUT R81, R79, R76, R114, 0x96, !PT ;  /* 0x0000004c4f517212 */ /* 0x000fe400078e9672 */
[----:B------:R-:W-:-:S02]  /*05f0*/  IADD3 R123, R2, -0xe443238, RZ ;  /* 0xf1bbcdc8027b7810 */ /* 0x000fc40007ffe0ff */
[----:B------:R-:W-:Y:S01]  /*0600*/  LOP3.LUT R76, R83, R80, R113, 0x96, !PT ;  /* 0x00000050534c7212 */ /* 0x000fe200078e9671 */
[----:B------:R-:W-:Y:S01]  /*0610*/  IMAD.WIDE.U32 R80, R81, -0x326172a9, RZ ;  /* 0xcd9e8d5751507825 */ /* 0x000fe200078e00ff */
[C---:B------:R-:W-:Y:S02]  /*0620*/  IADD3 R124, R3.reuse, -0x24c28bd8, RZ ;  /* 0xdb3d7428037c7810 */ /* 0x040fe40007ffe0ff */
[----:B------:R-:W-:Y:S01]  /*0630*/  IADD3 R125, R3, -0x695add53, RZ ;  /* 0x96a522ad037d7810 */ /* 0x000fe20007ffe0ff */
[----:B------:R-:W-:Y:S01]  /*0640*/  IMAD.WIDE.U32 R76, R76, -0x2daee0ad, RZ ;  /* 0xd2511f534c4c7825 */ /* 0x000fe200078e00ff */
[----:B------:R-:W-:Y:S02]  /*0650*/  LOP3.LUT R79, R81, R82, R116, 0x96, !PT ;  /* 0x00000052514f7212 */ /* 0x000fe400078e9674 */
[----:B------:R-:W-:Y:S02]  /*0660*/  IADD3 R126, R2, -0x700cb87f, RZ ;  /* 0x8ff34781027e7810 */ /* 0x000fe40007ffe0ff */
[----:B------:R-:W-:Y:S01]  /*0670*/  LOP3.LUT R82, R77, R78, R115, 0x96, !PT ;  /* 0x0000004e4d527212 */ /* 0x000fe200078e9673 */
[----:B------:R-:W-:Y:S01]  /*0680*/  IMAD.WIDE.U32 R78, R79, -0x2daee0ad, RZ ;  /* 0xd2511f534f4e7825 */ /* 0x000fe200078e00ff */
[----:B------:R-:W-:-:S03]  /*0690*/  LOP3.LUT R146, R146, 0x3, RZ, 0xc0, !PT ;  /* 0x0000000392927812 */ /* 0x000fc600078ec0ff */
        /* <DEDUP_REMOVED lines=16> */
[----:B------:R-:W-:Y:S02]  /*07a0*/  IMAD R76, R80, -0x2daee0ad, RZ ;  /* 0xd2511f53504c7824 */ /* 0x000fe400078e02ff */
[----:B------:R-:W-:-:S04]  /*07b0*/  IMAD.HI.U32 R137, R82, -0x2daee0ad, RZ ;  /* 0xd2511f5352897827 */ /* 0x000fc800078e00ff */
[----:B------:R-:W-:Y:S01]  /*07c0*/  IMAD.HI.U32 R77, R78, -0x326172a9, RZ ;  /* 0xcd9e8d574e4d7827 */ /* 0x000fe200078e00ff */
[----:B------:R-:W-:-:S03]  /*07d0*/  LOP3.LUT R137, R137, R76, R125, 0x96, !PT ;  /* 0x0000004c89897212 */ /* 0x000fc600078e967d */
[----:B------:R-:W-:Y:S01]  /*07e0*/  IMAD R144, R82, -0x2daee0ad, RZ ;  /* 0xd2511f5352907824 */ /* 0x000fe200078e02ff */
[----:B------:R-:W-:Y:S01]  /*07f0*/  LOP3.LUT R135, R77, R135, R126, 0x96, !PT ;  /* 0x000000874d877212 */ /* 0x000fe200078e967e */
[----:B------:R-:W-:Y:S02]  /*0800*/  IMAD R136, R78, -0x326172a9, RZ ;  /* 0xcd9e8d574e887824 */ /* 0x000fe400078e02ff */
.L_x_22084:
        /* <DEDUP_REMOVED lines=10> */
[----:B------:R-:W-:-:S04]  /*08b0*/  @P0 IMAD.MOV.U32 R90, RZ, RZ, 0x10 ;  /* 0x00000010ff5a0424 */ /* 0x000fc800078e00ff */
[----:B------:R-:W-:-:S04]  /*08c0*/  @P0 IMAD.WIDE.U32 R90, R105, R90, c[0x0][0x180] ;  /* 0x00006000695a0625 */ /* 0x000fc800078e005a */
[----:B------:R-:W-:Y:S01]  /*08d0*/  IMAD.WIDE R86, R108, R141, c[0x0][0x1d8] ;  /* 0x000076006c567625 */ /* 0x000fe200078e028d */
[----:B------:R-:W3:Y:S04]  /*08e0*/  @P0 LDG.E.128 R76, [R90.64] ;  /* 0x000000045a4c0981 */ /* 0x000ee8000c1e1d00 */
[----:B-----5:R0:W5:Y:S01]  /*08f0*/  LDG.E R139, [R86.64] ;  /* 0x00000004568b7981 */ /* 0x020162000c1e1900 */
[----:B--2---:R-:W-:-:S13]  /*0900*/  ISETP.GE.AND P2, PT, R84, 0x1, PT ;  /* 0x000000015400780c */ /* 0x004fda0003f46270 */
[----:B------:R-:W-:Y:S02]  /*0910*/  @P2 IADD3 R88, R84, -0x1, RZ ;  /* 0xffffffff54582810 */ /* 0x000fe40007ffe0ff */
[----:B------:R-:W-:-:S03]  /*0920*/  @P2 MOV R85, 0x10 ;  /* 0x0000001000552802 */ /* 0x000fc60000000f00 */
        /* <DEDUP_REMOVED lines=26> */
.L_x_21854:
[----:B------:R-:W-:Y:S02]  /*0ad0*/  IMAD.MOV.U32 R93, RZ, RZ, R136 ;  /* 0x000000ffff5d7224 */ /* 0x000fe400078e0088 */
.L_x_21855:
[----:B------:R-:W-:Y:S05]  /*0ae0*/  BSYNC B1 ;  /* 0x0000000000017941 */ /* 0x000fea0003800000 */
.L_x_21853:
        /* <DEDUP_REMOVED lines=16> */
.L_x_21859:
[----:B------:R-:W-:Y:S05]  /*0bf0*/  BSYNC B2 ;  /* 0x0000000000027941 */ /* 0x000fea0003800000 */
.L_x_21858:
        /* <DEDUP_REMOVED lines=42> */
.L_x_21857:
[----:B------:R-:W-:Y:S05]  /*0ea0*/  BSYNC B1 ;  /* 0x0000000000017941 */ /* 0x000fea0003800000 */
.L_x_21856:
        /* <DEDUP_REMOVED lines=10> */
.L_x_21852:
[----:B0-----:R-:W-:Y:S05]  /*0f50*/  BSYNC B0 ;  /* 0x0000000000007941 */ /* 0x001fea0003800000 */
.L_x_21851:
        /* <DEDUP_REMOVED lines=18> */
.L_x_21863:
[----:B------:R-:W-:Y:S02]  /*1080*/  MOV R94, R136 ;  /* 0x00000088005e7202 */ /* 0x000fe40000000f00 */
.L_x_21864:
[----:B------:R-:W-:Y:S05]  /*1090*/  BSYNC B1 ;  /* 0x0000000000017941 */ /* 0x000fea0003800000 */
.L_x_21862:
        /* <DEDUP_REMOVED lines=16> */
.L_x_21868:
[----:B------:R-:W-:Y:S05]  /*11a0*/  BSYNC B2 ;  /* 0x0000000000027941 */ /* 0x000fea0003800000 */
.L_x_21867:
        /* <DEDUP_REMOVED lines=42> */
.L_x_21866:
[----:B------:R-:W-:Y:S05]  /*1450*/  BSYNC B1 ;  /* 0x0000000000017941 */ /* 0x000fea0003800000 */
.L_x_21865:
        /* <DEDUP_REMOVED lines=10> */
.L_x_21861:
[----:B------:R-:W-:Y:S05]  /*1500*/  BSYNC B0 ;  /* 0x0000000000007941 */ /* 0x000fea0003800000 */
.L_x_21860:
        /* <DEDUP_REMOVED lines=18> */
.L_x_21872:
[----:B------:R-:W-:Y:S02]  /*1630*/  IMAD.MOV.U32 R94, RZ, RZ, R136 ;  /* 0x000000ffff5e7224 */ /* 0x000fe400078e0088 */
.L_x_21873:
[----:B------:R-:W-:Y:S05]  /*1640*/  BSYNC B1 ;  /* 0x0000000000017941 */ /* 0x000fea0003800000 */
.L_x_21871:
        /* <DEDUP_REMOVED lines=16> */
.L_x_21877:
[----:B------:R-:W-:Y:S05]  /*1750*/  BSYNC B2 ;  /* 0x0000000000027941 */ /* 0x000fea0003800000 */
.L_x_21876:
        /* <DEDUP_REMOVED lines=42> */
.L_x_21875:
[----:B------:R-:W-:Y:S05]  /*1a00*/  BSYNC B1 ;  /* 0x0000000000017941 */ /* 0x000fea0003800000 */
.L_x_21874:
        /* <DEDUP_REMOVED lines=10> */
.L_x_21870:
[----:B------:R-:W-:Y:S05]  /*1ab0*/  BSYNC B0 ;  /* 0x0000000000007941 */ /* 0x000fea0003800000 */
.L_x_21869:
        /* <DEDUP_REMOVED lines=18> */
.L_x_21881:
[----:B------:R-:W-:Y:S02]  /*1be0*/  IMAD.MOV.U32 R97, RZ, RZ, R136 ;  /* 0x000000ffff617224 */ /* 0x000fe400078e0088 */
.L_x_21882:
[----:B------:R-:W-:Y:S05]  /*1bf0*/  BSYNC B1 ;  /* 0x0000000000017941 */ /* 0x000fea0003800000 */
.L_x_21880:
        /* <DEDUP_REMOVED lines=16> */
.L_x_21886:
[----:B------:R-:W-:Y:S05]  /*1d00*/  BSYNC B2 ;  /* 0x0000000000027941 */ /* 0x000fea0003800000 */
.L_x_21885:
        /* <DEDUP_REMOVED lines=42> */
.L_x_21884:
[----:B------:R-:W-:Y:S05]  /*1fb0*/  BSYNC B1 ;  /* 0x0000000000017941 */ /* 0x000fea0003800000 */
.L_x_21883:
        /* <DEDUP_REMOVED lines=10> */
.L_x_21879:
[----:B------:R-:W-:Y:S05]  /*2060*/  BSYNC B0 ;  /* 0x0000000000007941 */ /* 0x000fea0003800000 */
.L_x_21878:
        /* <DEDUP_REMOVED lines=18> */
.L_x_21888:
[----:B------:R-:W-:Y:S05]  /*2190*/  BSYNC B0 ;  /* 0x0000000000007941 */ /* 0x000fea0003800000 */
.L_x_21887:
        /* <DEDUP_REMOVED lines=21> */
.L_x_21892:
[----:B------:R-:W-:Y:S02]  /*22f0*/  IMAD.MOV.U32 R98, RZ, RZ, R136 ;  /* 0x000000ffff627224 */ /* 0x000fe400078e0088 */
.L_x_21893:
[----:B------:R-:W-:Y:S05]  /*2300*/  BSYNC B1 ;  /* 0x0000000000017941 */ /* 0x000fea0003800000 */
.L_x_21891:
        /* <DEDUP_REMOVED lines=16> */
.L_x_21897:
[----:B------:R-:W-:Y:S05]  /*2410*/  BSYNC B2 ;  /* 0x0000000000027941 */ /* 0x000fea0003800000 */
.L_x_21896:
        /* <DEDUP_REMOVED lines=42> */
.L_x_21895:
[----:B------:R-:W-:Y:S05]  /*26c0*/  BSYNC B1 ;  /* 0x0000000000017941 */ /* 0x000fea0003800000 */
.L_x_21894:
        /* <DEDUP_REMOVED lines=10> */
.L_x_21890:
[----:B0-----:R-:W-:Y:S05]  /*2770*/  BSYNC B0 ;  /* 0x0000000000007941 */ /* 0x001fea0003800000 */
.L_x_21889:
        /* <DEDUP_REMOVED lines=18> */
.L_x_21901:
[----:B------:R-:W-:Y:S02]  /*28a0*/  MOV R100, R136 ;  /* 0x0000008800647202 */ /* 0x000fe40000000f00 */
.L_x_21902:
[----:B------:R-:W-:Y:S05]  /*28b0*/  BSYNC B1 ;  /* 0x0000000000017941 */ /* 0x000fea0003800000 */
.L_x_21900:
        /* <DEDUP_REMOVED lines=16> */
.L_x_21906:
[----:B------:R-:W-:Y:S05]  /*29c0*/  BSYNC B2 ;  /* 0x0000000000027941 */ /* 0x000fea0003800000 */
.L_x_21905:
        /* <DEDUP_REMOVED lines=42> */
.L_x_21904:
[----:B------:R-:W-:Y:S05]  /*2c70*/  BSYNC B1 ;  /* 0x0000000000017941 */ /* 0x000fea0003800000 */
.L_x_21903:
        /* <DEDUP_REMOVED lines=10> */
.L_x_21899:
[----:B------:R-:W-:Y:S05]  /*2d20*/  BSYNC B0 ;  /* 0x0000000000007941 */ /* 0x000fea0003800000 */
.L_x_21898:
        /* <DEDUP_REMOVED lines=18> */
.L_x_21910:
[----:B------:R-:W-:Y:S02]  /*2e50*/  IMAD.MOV.U32 R100, RZ, RZ, R136 ;  /* 0x000000ffff647224 */ /* 0x000fe400078e0088 */
.L_x_21911:
[----:B------:R-:W-:Y:S05]  /*2e60*/  BSYNC B1 ;  /* 0x0000000000017941 */ /* 0x000fea0003800000 */
.L_x_21909:
        /* <DEDUP_REMOVED lines=16> */
.L_x_21915:
[----:B------:R-:W-:Y:S05]  /*2f70*/  BSYNC B2 ;  /* 0x0000000000027941 */ /* 0x000fea0003800000 */
.L_x_21914:
        /* <DEDUP_REMOVED lines=42> */
.L_x_21913:
[----:B------:R-:W-:Y:S05]  /*3220*/  BSYNC B1 ;  /* 0x0000000000017941 */ /* 0x000fea0003800000 */
.L_x_21912:
        /* <DEDUP_REMOVED lines=10> */
.L_x_21908:
[----:B------:R-:W-:Y:S05]  /*32d0*/  BSYNC B0 ;  /* 0x0000000000007941 */ /* 0x000fea0003800000 */
.L_x_21907:
        /* <DEDUP_REMOVED lines=18> */
.L_x_21919:
[----:B------:R-:W-:Y:S02]  /*3400*/  IMAD.MOV.U32 R102, RZ, RZ, R136 ;  /* 0x000000ffff667224 */ /* 0x000fe400078e0088 */
.L_x_21920:
[----:B------:R-:W-:Y:S05]  /*3410*/  BSYNC B1 ;  /* 0x0000000000017941 */ /* 0x000fea0003800000 */
.L_x_21918:
        /* <DEDUP_REMOVED lines=16> */
.L_x_21924:
[----:B------:R-:W-:Y:S05]  /*3520*/  BSYNC B2 ;  /* 0x0000000000027941 */ /* 0x000fea0003800000 */
.L_x_21923:
        /* <DEDUP_REMOVED lines=41> */
[----:B------:R-:W-:-:S03]  /*37c0*/  LOP3.LUT R137, R145, R98, R125, 0x96, !PT ;  /* 0x0000006291897212 */ /* 0x000fc600078e967d */
.L_x_21922:
[----:B------:R-:W-:Y:S05]  /*37d0*/  BSYNC B1 ;  /* 0x0000000000017941 */ /* 0x000fea0003800000 */
.L_x_21921:
        /* <DEDUP_REMOVED lines=10> */
.L_x_21917:
[----:B------:R-:W-:Y:S05]  /*3880*/  BSYNC B0 ;  /* 0x0000000000007941 */ /* 0x000fea0003800000 */
.L_x_21916:
        /* <DEDUP_REMOVED lines=17> */
.L_x_21926:
[----:B------:R-:W-:Y:S05]  /*39a0*/  BSYNC B0 ;  /* 0x0000000000007941 */ /* 0x000fea0003800000 */
.L_x_21925:
        /* <DEDUP_REMOVED lines=21> */
.L_x_21930:
[----:B------:R-:W-:Y:S02]  /*3b00*/  IMAD.MOV.U32 R102, RZ, RZ, R136 ;  /* 0x000000ffff667224 */ /* 0x000fe400078e0088 */
.L_x_21931:
[----:B------:R-:W-:Y:S05]  /*3b10*/  BSYNC B1 ;  /* 0x0000000000017941 */ /* 0x000fea0003800000 */
.L_x_21929:
        /* <DEDUP_REMOVED lines=16> */
.L_x_21935:
[----:B------:R-:W-:Y:S05]  /*3c20*/  BSYNC B2 ;  /* 0x0000000000027941 */ /* 0x000fea0003800000 */
.L_x_21934:
        /* <DEDUP_REMOVED lines=42> */
.L_x_21933:
[----:B------:R-:W-:Y:S05]  /*3ed0*/  BSYNC B1 ;  /* 0x0000000000017941 */ /* 0x000fea0003800000 */
.L_x_21932:
        /* <DEDUP_REMOVED lines=10> */
.L_x_21928:
[----:B0-----:R-:W-:Y:S05]  /*3f80*/  BSYNC B0 ;  /* 0x0000000000007941 */ /* 0x001fea0003800000 */
.L_x_21927:
        /* <DEDUP_REMOVED lines=18> */
.L_x_21939:
[----:B------:R-:W-:Y:S02]  /*40b0*/  IMAD.MOV.U32 R106, RZ, RZ, R136 ;  /* 0x000000ffff6a7224 */ /* 0x000fe400078e0088 */
.L_x_21940:
[----:B------:R-:W-:Y:S05]  /*40c0*/  BSYNC B1 ;  /* 0x0000000000017941 */ /* 0x000fea0003800000 */
.L_x_21938:
        /* <DEDUP_REMOVED lines=16> */
.L_x_21944:
[----:B------:R-:W-:Y:S05]  /*41d0*/  BSYNC B2 ;  /* 0x0000000000027941 */ /* 0x000fea0003800000 */
.L_x_21943:
        /* <DEDUP_REMOVED lines=41> */
[----:B------:R-:W-:Y:S02]  /*4470*/  LOP3.LUT R137, R145, R100, R125, 0x96, !PT ;  /* 0x0000006491897212 */ /* 0x000fe400078e967d */
.L_x_21942:
[----:B------:R-:W-:Y:S05]  /*4480*/  BSYNC B1 ;  /* 0x0000000000017941 */ /* 0x000fea0003800000 */
.L_x_21941:
        /* <DEDUP_REMOVED lines=10> */
.L_x_21937:
[----:B------:R-:W-:Y:S05]  /*4530*/  BSYNC B0 ;  /* 0x0000000000007941 */ /* 0x000fea0003800000 */
.L_x_21936:
        /* <DEDUP_REMOVED lines=18> */
.L_x_21948:
[----:B------:R-:W-:Y:S02]  /*4660*/  MOV R106, R136 ;  /* 0x00000088006a7202 */ /* 0x000fe40000000f00 */
.L_x_21949:
[----:B------:R-:W-:Y:S05]  /*4670*/  BSYNC B1 ;  /* 0x0000000000017941 */ /* 0x000fea0003800000 */
.L_x_21947:
        /* <DEDUP_REMOVED lines=16> */
.L_x_21953:
[----:B------:R-:W-:Y:S05]  /*4780*/  BSYNC B2 ;  /* 0x0000000000027941 */ /* 0x000fea0003800000 */
.L_x_21952:
        /* <DEDUP_REMOVED lines=42> */
.L_x_21951:
[----:B------:R-:W-:Y:S05]  /*4a30*/  BSYNC B1 ;  /* 0x0000000000017941 */ /* 0x000fea0003800000 */
.L_x_21950:
        /* <DEDUP_REMOVED lines=10> */
.L_x_21946:
[----:B------:R-:W-:Y:S05]  /*4ae0*/  BSYNC B0 ;  /* 0x0000000000007941 */ /* 0x000fea0003800000 */
.L_x_21945:
        /* <DEDUP_REMOVED lines=18> */
.L_x_21957:
[----:B------:R-:W-:Y:S02]  /*4c10*/  IMAD.MOV.U32 R142, RZ, RZ, R136 ;  /* 0x000000ffff8e7224 */ /* 0x000fe400078e0088 */
.L_x_21958:
[----:B------:R-:W-:Y:S05]  /*4c20*/  BSYNC B1 ;  /* 0x0000000000017941 */ /* 0x000fea0003800000 */
.L_x_21956:
        /* <DEDUP_REMOVED lines=16> */
.L_x_21962:
[----:B------:R-:W-:Y:S05]  /*4d30*/  BSYNC B2 ;  /* 0x0000000000027941 */ /* 0x000fea0003800000 */
.L_x_21961:
        /* <DEDUP_REMOVED lines=42> */
.L_x_21960:
[----:B------:R-:W-:Y:S05]  /*4fe0*/  BSYNC B1 ;  /* 0x0000000000017941 */ /* 0x000fea0003800000 */
.L_x_21959:
        /* <DEDUP_REMOVED lines=10> */
.L_x_21955:
[----:B------:R-:W-:Y:S05]  /*5090*/  BSYNC B0 ;  /* 0x0000000000007941 */ /* 0x000fea0003800000 */
.L_x_21954:
        /* <DEDUP_REMOVED lines=17> */
.L_x_21964:
[----:B------:R-:W-:Y:S05]  /*51b0*/  BSYNC B0 ;  /* 0x0000000000007941 */ /* 0x000fea0003800000 */
.L_x_21963:
        /* <DEDUP_REMOVED lines=21> */
.L_x_21968:
[----:B------:R-:W-:Y:S02]  /*5310*/  MOV R142, R136 ;  /* 0x00000088008e7202 */ /* 0x000fe40000000f00 */
.L_x_21969:
[----:B------:R-:W-:Y:S05]  /*5320*/  BSYNC B1 ;  /* 0x0000000000017941 */ /* 0x000fea0003800000 */
.L_x_21967:
        /* <DEDUP_REMOVED lines=16> */
.L_x_21973:
[----:B------:R-:W-:Y:S05]  /*5430*/  BSYNC B2 ;  /* 0x0000000000027941 */ /* 0x000fea0003800000 */
.L_x_21972:
        /* <DEDUP_REMOVED lines=42> */
.L_x_21971:
[----:B------:R-:W-:Y:S05]  /*56e0*/  BSYNC B1 ;  /* 0x0000000000017941 */ /* 0x000fea0003800000 */
.L_x_21970:
        /* <DEDUP_REMOVED lines=10> */
.L_x_21966:
[----:B0-----:R-:W-:Y:S05]  /*5790*/  BSYNC B0 ;  /* 0x0000000000007941 */ /* 0x001fea0003800000 */
.L_x_21965:
        /* <DEDUP_REMOVED lines=18> */
.L_x_21977:
[----:B------:R-:W-:Y:S02]  /*58c0*/  IMAD.MOV.U32 R142, RZ, RZ, R136 ;  /* 0x000000ffff8e7224 */ /* 0x000fe400078e0088 */
.L_x_21978:
[----:B------:R-:W-:Y:S05]  /*58d0*/  BSYNC B1 ;  /* 0x0000000000017941 */ /* 0x000fea0003800000 */
.L_x_21976:
        /* <DEDUP_REMOVED lines=16> */
.L_x_21982:
[----:B------:R-:W-:Y:S05]  /*59e0*/  BSYNC B2 ;  /* 0x0000000000027941 */ /* 0x000fea0003800000 */
.L_x_21981:
        /* <DEDUP_REMOVED lines=42> */
.L_x_21980:
[----:B------:R-:W-:Y:S05]  /*5c90*/  BSYNC B1 ;  /* 0x0000000000017941 */ /* 0x000fea0003800000 */
.L_x_21979:
        /* <DEDUP_REMOVED lines=10> */
.L_x_21975:
[----:B------:R-:W-:Y:S05]  /*5d40*/  BSYNC B0 ;  /* 0x0000000000007941 */ /* 0x000fea0003800000 */
.L_x_21974:
        /* <DEDUP_REMOVED lines=18> */
.L_x_21986:
[----:B------:R-:W-:Y:S02]  /*5e70*/  IMAD.MOV.U32 R142, RZ, RZ, R136 ;  /* 0x000000ffff8e7224 */ /* 0x000fe400078e0088 */
.L_x_21987:
[----:B------:R-:W-:Y:S05]  /*5e80*/  BSYNC B1 ;  /* 0x0000000000017941 */ /* 0x000fea0003800000 */
.L_x_21985:
        /* <DEDUP_REMOVED lines=16> */
.L_x_21991:
[----:B------:R-:W-:Y:S05]  /*5f90*/  BSYNC B2 ;  /* 0x0000000000027941 */ /* 0x000fea0003800000 */
.L_x_21990:
        /* <DEDUP_REMOVED lines=43> */
.L_x_21989:
[----:B------:R-:W-:Y:S05]  /*6250*/  BSYNC B1 ;  /* 0x0000000000017941 */ /* 0x000fea0003800000 */
.L_x_21988:
        /* <DEDUP_REMOVED lines=10> */
.L_x_21984:
[----:B------:R-:W-:Y:S05]  /*6300*/  BSYNC B0 ;  /* 0x0000000000007941 */ /* 0x000fea0003800000 */
.L_x_21983:
        /* <DEDUP_REMOVED lines=18> */
.L_x_21995:
[----:B------:R-:W-:Y:S02]  /*6430*/  IMAD.MOV.U32 R146, RZ, RZ, R136 ;  /* 0x000000ffff927224 */ /* 0x000fe400078e0088 */
.L_x_21996:
[----:B------:R-:W-:Y:S05]  /*6440*/  BSYNC B1 ;  /* 0x0000000000017941 */ /* 0x000fea0003800000 */
.L_x_21994:
        /* <DEDUP_REMOVED lines=16> */
.L_x_22000:
[----:B------:R-:W-:Y:S05]  /*6550*/  BSYNC B2 ;  /* 0x0000000000027941 */ /* 0x000fea0003800000 */
.L_x_21999:
        /* <DEDUP_REMOVED lines=44> */
.L_x_21998:
[----:B------:R-:W-:Y:S05]  /*6820*/  BSYNC B1 ;  /* 0x0000000000017941 */ /* 0x000fea0003800000 */
.L_x_21997:
        /* <DEDUP_REMOVED lines=10> */
.L_x_21993:
[----:B------:R-:W-:Y:S05]  /*68d0*/  BSYNC B0 ;  /* 0x0000000000007941 */ /* 0x000fea0003800000 */
.L_x_21992:
        /* <DEDUP_REMOVED lines=17> */
.L_x_22002:
[----:B------:R-:W-:Y:S05]  /*69f0*/  BSYNC B0 ;  /* 0x0000000000007941 */ /* 0x000fea0003800000 */
.L_x_22001:
        /* <DEDUP_REMOVED lines=21> */
.L_x_22006:
[----:B------:R-:W-:Y:S02]  /*6b50*/  IMAD.MOV.U32 R146, RZ, RZ, R136 ;  /* 0x000000ffff927224 */ /* 0x000fe400078e0088 */
.L_x_22007:
[----:B------:R-:W-:Y:S05]  /*6b60*/  BSYNC B1 ;  /* 0x0000000000017941 */ /* 0x000fea0003800000 */
.L_x_22005:
        /* <DEDUP_REMOVED lines=16> */
.L_x_22011:
[----:B------:R-:W-:Y:S05]  /*6c70*/  BSYNC B2 ;  /* 0x0000000000027941 */ /* 0x000fea0003800000 */
.L_x_22010:
        /* <DEDUP_REMOVED lines=42> */
[----:B------:R-:W-:Y:S01]  /*6f20*/  LOP3.LUT R137, R101, R144, R125, 0x96, !PT ;  /* 0x0000009065897212 */ /* 0x000fe200078e967d */
[----:B------:R-:W-:Y:S02]  /*6f30*/  IMAD.MOV.U32 R144, RZ, RZ, R100 ;  /* 0x000000ffff907224 */ /* 0x000fe400078e0064 */
.L_x_22009:
[----:B------:R-:W-:Y:S05]  /*6f40*/  BSYNC B1 ;  /* 0x0000000000017941 */ /* 0x000fea0003800000 */
.L_x_22008:
        /* <DEDUP_REMOVED lines=10> */
.L_x_22004:
[----:B0-----:R-:W-:Y:S05]  /*6ff0*/  BSYNC B0 ;  /* 0x0000000000007941 */ /* 0x001fea0003800000 */
.L_x_22003:
        /* <DEDUP_REMOVED lines=18> */
.L_x_22015:
[----:B------:R-:W-:Y:S02]  /*7120*/  IMAD.MOV.U32 R142, RZ, RZ, R136 ;  /* 0x000000ffff8e7224 */ /* 0x000fe400078e0088 */
.L_x_22016:
[----:B------:R-:W-:Y:S05]  /*7130*/  BSYNC B1 ;  /* 0x0000000000017941 */ /* 0x000fea0003800000 */
.L_x_22014:
        /* <DEDUP_REMOVED lines=16> */
.L_x_22020:
[----:B------:R-:W-:Y:S05]  /*7240*/  BSYNC B2 ;  /* 0x0000000000027941 */ /* 0x000fea0003800000 */
.L_x_22019:
        /* <DEDUP_REMOVED lines=42> */
[----:B------:R-:W-:Y:S02]  /*74f0*/  IMAD.MOV.U32 R144, RZ, RZ, R102 ;  /* 0x000000ffff907224 */ /* 0x000fe400078e0066 */
[----:B------:R-:W-:Y:S02]  /*7500*/  IMAD.MOV.U32 R103, RZ, RZ, RZ ;  /* 0x000000ffff677224 */ /* 0x000fe400078e00ff */
.L_x_22018:
[----:B------:R-:W-:Y:S05]  /*7510*/  BSYNC B1 ;  /* 0x0000000000017941 */ /* 0x000fea0003800000 */
.L_x_22017:
        /* <DEDUP_REMOVED lines=10> */
.L_x_22013:
[----:B------:R-:W-:Y:S05]  /*75c0*/  BSYNC B0 ;  /* 0x0000000000007941 */ /* 0x000fea0003800000 */
.L_x_22012:
        /* <DEDUP_REMOVED lines=18> */
.L_x_22024:
[----:B------:R-:W-:Y:S02]  /*76f0*/  IMAD.MOV.U32 R148, RZ, RZ, R136 ;  /* 0x000000ffff947224 */ /* 0x000fe400078e0088 */
.L_x_22025:
[----:B------:R-:W-:Y:S05]  /*7700*/  BSYNC B1 ;  /* 0x0000000000017941 */ /* 0x000fea0003800000 */
.L_x_22023:
        /* <DEDUP_REMOVED lines=16> */
.L_x_22029:
[----:B------:R-:W-:Y:S05]  /*7810*/  BSYNC B2 ;  /* 0x0000000000027941 */ /* 0x000fea0003800000 */
.L_x_22028:
        /* <DEDUP_REMOVED lines=43> */
.L_x_22027:
[----:B------:R-:W-:Y:S05]  /*7ad0*/  BSYNC B1 ;  /* 0x0000000000017941 */ /* 0x000fea0003800000 */
.L_x_22026:
        /* <DEDUP_REMOVED lines=10> */
.L_x_22022:
[----:B------:R-:W-:Y:S05]  /*7b80*/  BSYNC B0 ;  /* 0x0000000000007941 */ /* 0x000fea0003800000 */
.L_x_22021:
        /* <DEDUP_REMOVED lines=18> */
.L_x_22033:
[----:B------:R-:W-:Y:S02]  /*7cb0*/  IMAD.MOV.U32 R151, RZ, RZ, R136 ;  /* 0x000000ffff977224 */ /* 0x000fe400078e0088 */
.L_x_22034:
[----:B------:R-:W-:Y:S05]  /*7cc0*/  BSYNC B1 ;  /* 0x0000000000017941 */ /* 0x000fea0003800000 */
.L_x_22032:
        /* <DEDUP_REMOVED lines=16> */
.L_x_22038:
[----:B------:R-:W-:Y:S05]  /*7dd0*/  BSYNC B2 ;  /* 0x0000000000027941 */ /* 0x000fea0003800000 */
.L_x_22037:
        /* <DEDUP_REMOVED lines=42> */
.L_x_22036:
[----:B------:R-:W-:Y:S05]  /*8080*/  BSYNC B1 ;  /* 0x0000000000017941 */ /* 0x000fea0003800000 */
.L_x_22035:
        /* <DEDUP_REMOVED lines=10> */
.L_x_22031:
[----:B------:R-:W-:Y:S05]  /*8130*/  BSYNC B0 ;  /* 0x0000000000007941 */ /* 0x000fea0003800000 */
.L_x_22030:
        /* <DEDUP_REMOVED lines=10> */
[----:B------:R-:W-:-:S05]  /*81e0*/  LOP3.LUT R105, R105, 0xff0000, RZ, 0xc0, !PT ;  /* 0x00ff000069697812 */ /* 0x000fca00078ec0ff */
[----:B------:R-:W-:Y:S01]  /*81f0*/  IMAD R104, R104, 0x1000000, R105 ;  /* 0x0100000068687824 */ /* 0x000fe200078e0269 */
[----:B------:R-:W-:-:S04]  /*8200*/  LOP3.LUT R105, R138, 0xff, RZ, 0xc0, !PT ;  /* 0x000000ff8a697812 */ /* 0x000fc800078ec0ff */
[----:B------:R-:W-:Y:S01]  /*8210*/  LEA R104, R107, R104, 0x8 ;  /* 0x000000686b687211 */ /* 0x000fe200078e40ff */
[----:B------:R-:W-:-:S04]  /*8220*/  IMAD.WIDE.U32 R106, R106, R141, c[0x0][0x190] ;  /* 0x000064006a6a7625 */ /* 0x000fc800078e008d */
[----:B------:R-:W-:-:S05]  /*8230*/  IMAD.IADD R105, R104, 0x1, R105 ;  /* 0x0000000168697824 */ /* 0x000fca00078e0269 */
[----:B------:R1:W-:Y:S02]  /*8240*/  STG.E [R106.64], R105 ;  /* 0x000000696a007986 */ /* 0x0003e4000c101904 */
.L_x_22040:
[----:B------:R-:W-:Y:S05]  /*8250*/  BSYNC B0 ;  /* 0x0000000000007941 */ /* 0x000fea0003800000 */
.L_x_22039:
[----:B-1----:R-:W-:Y:S01]  /*8260*/  @P2 IMAD.WIDE.U32 R106, R142, R140, c[0x0][0x170] ;  /* 0x00005c008e6a2625 */ /* 0x002fe200078e008c */
        /* <DEDUP_REMOVED lines=20> */
.L_x_22044:
[----:B------:R-:W-:Y:S02]  /*83b0*/  MOV R148, R136 ;  /* 0x0000008800947202 */ /* 0x000fe40000000f00 */
.L_x_22045:
[----:B------:R-:W-:Y:S05]  /*83c0*/  BSYNC B1 ;  /* 0x0000000000017941 */ /* 0x000fea0003800000 */
.L_x_22043:
        /* <DEDUP_REMOVED lines=16> */
.L_x_22049:
[----:B------:R-:W-:Y:S05]  /*84d0*/  BSYNC B2 ;  /* 0x0000000000027941 */ /* 0x000fea0003800000 */
.L_x_22048:
        /* <DEDUP_REMOVED lines=44> */
.L_x_22047:
[----:B------:R-:W-:Y:S05]  /*87a0*/  BSYNC B1 ;  /* 0x0000000000017941 */ /* 0x000fea0003800000 */
.L_x_22046:
        /* <DEDUP_REMOVED lines=10> */
.L_x_22042:
[----:B-1----:R-:W-:Y:S05]  /*8850*/  BSYNC B0 ;  /* 0x0000000000007941 */ /* 0x002fea0003800000 */
.L_x_22041:
        /* <DEDUP_REMOVED lines=18> */
.L_x_22053:
[----:B------:R-:W-:Y:S02]  /*8980*/  MOV R148, R136 ;  /* 0x0000008800947202 */ /* 0x000fe40000000f00 */
.L_x_22054:
[----:B------:R-:W-:Y:S05]  /*8990*/  BSYNC B1 ;  /* 0x0000000000017941 */ /* 0x000fea0003800000 */
.L_x_22052:
        /* <DEDUP_REMOVED lines=16> */
.L_x_22058:
[----:B------:R-:W-:Y:S05]  /*8aa0*/  BSYNC B2 ;  /* 0x0000000000027941 */ /* 0x000fea0003800000 */
.L_x_22057:
        /* <DEDUP_REMOVED lines=44> */
.L_x_22056:
[----:B------:R-:W-:Y:S05]  /*8d70*/  BSYNC B1 ;  /* 0x0000000000017941 */ /* 0x000fea0003800000 */
.L_x_22055:
        /* <DEDUP_REMOVED lines=10> */
.L_x_22051:
[----:B------:R-:W-:Y:S05]  /*8e20*/  BSYNC B0 ;  /* 0x0000000000007941 */ /* 0x000fea0003800000 */
.L_x_22050:
        /* <DEDUP_REMOVED lines=18> */
.L_x_22062:
[----:B------:R-:W-:Y:S02]  /*8f50*/  MOV R150, R136 ;  /* 0x0000008800967202 */ /* 0x000fe40000000f00 */
.L_x_22063:
[----:B------:R-:W-:Y:S05]  /*8f60*/  BSYNC B1 ;  /* 0x0000000000017941 */ /* 0x000fea0003800000 */
.L_x_22061:
        /* <DEDUP_REMOVED lines=16> */
.L_x_22067:
[----:B------:R-:W-:Y:S05]  /*9070*/  BSYNC B2 ;  /* 0x0000000000027941 */ /* 0x000fea0003800000 */
.L_x_22066:
        /* <DEDUP_REMOVED lines=43> */
.L_x_22065:
[----:B------:R-:W-:Y:S05]  /*9330*/  BSYNC B1 ;  /* 0x0000000000017941 */ /* 0x000fea0003800000 */
.L_x_22064:
        /* <DEDUP_REMOVED lines=10> */
.L_x_22060:
[----:B------:R-:W-:Y:S05]  /*93e0*/  BSYNC B0 ;  /* 0x0000000000007941 */ /* 0x000fea0003800000 */
.L_x_22059:
        /* <DEDUP_REMOVED lines=18> */
.L_x_22071:
[----:B------:R-:W-:Y:S02]  /*9510*/  IMAD.MOV.U32 R152, RZ, RZ, R136 ;  /* 0x000000ffff987224 */ /* 0x000fe400078e0088 */
.L_x_22072:
[----:B------:R-:W-:Y:S05]  /*9520*/  BSYNC B1 ;  /* 0x0000000000017941 */ /* 0x000fea0003800000 */
.L_x_22070:
        /* <DEDUP_REMOVED lines=16> */
.L_x_22076:
[----:B------:R-:W-:Y:S05]  /*9630*/  BSYNC B2 ;  /* 0x0000000000027941 */ /* 0x000fea0003800000 */
.L_x_22075:
        /* <DEDUP_REMOVED lines=43> */
.L_x_22074:
[----:B------:R-:W-:Y:S05]  /*98f0*/  BSYNC B1 ;  /* 0x0000000000017941 */ /* 0x000fea0003800000 */
.L_x_22073:
        /* <DEDUP_REMOVED lines=10> */
.L_x_22069:
[----:B------:R-:W-:Y:S05]  /*99a0*/  BSYNC B0 ;  /* 0x0000000000007941 */ /* 0x000fea0003800000 */
.L_x_22068:
[----:B------:R-:W-:Y:S01]  /*99b0*/  FADD.FTZ R148, RZ, R84 ;  /* 0x00000054ff947221 */ /* 0x000fe20000010000 */
[----:B------:R-:W-:Y:S01]  /*99c0*/  BSSY B0, `(.L_x_22077) ;  /* 0x0000029000007945 */ /* 0x000fe20003800000 */
[----:B------:R-:W-:Y:S02]  /*99d0*/  LOP3.LUT P1, RZ, R130, 0xff, RZ, 0xc0, !PT ;  /* 0x000000ff82ff7812 */ /* 0x000fe4000782c0ff */
        /* <DEDUP_REMOVED lines=23> */
[----:B0-----:R-:W-:Y:S02]  /*9b50*/  SHF.R.U32.HI R145, RZ, 0x5, R147 ;  /* 0x00000005ff917819 */ /* 0x001fe40000011693 */
[----:B------:R-:W-:Y:S01]  /*9b60*/  LOP3.LUT P0, RZ, R147, 0x1f, RZ, 0xc0, !PT ;  /* 0x0000001f93ff7812 */ /* 0x000fe2000780c0ff */
[----:B------:R-:W-:Y:S01]  /*9b70*/  FADD.FTZ R151, R140, R105 ;  /* 0x000000698c977221 */ /* 0x000fe20000010000 */
[----:B------:R-:W-:-:S03]  /*9b80*/  LOP3.LUT R145, R145, 0x7fffff8, RZ, 0xc0, !PT ;  /* 0x07fffff891917812 */ /* 0x000fc600078ec0ff */
[----:B------:R-:W-:Y:S01]  /*9b90*/  FADD.FTZ R150, R151, R106 ;  /* 0x0000006a97967221 */ /* 0x000fe20000010000 */
[----:B------:R-:W-:Y:S05]  /*9ba0*/  @!P2 BRA `(.L_x_22078) ;  /* 0x000000a00000a947 */ /* 0x000fea0003800000 */
[----:B-1----:R-:W-:Y:S02]  /*9bb0*/  SHF.L.U32 R148, R132, 0x10, RZ ;  /* 0x0000001084947819 */ /* 0x002fe400000006ff */
[----:B------:R-:W-:Y:S02]  /*9bc0*/  LOP3.LUT R140, R133, 0xffff, RZ, 0xc0, !PT ;  /* 0x0000ffff858c7812 */ /* 0x000fe400078ec0ff */
[----:B------:R-:W-:Y:S02]  /*9bd0*/  LOP3.LUT R149, R148, 0xff0000, RZ, 0xc0, !PT ;  /* 0x00ff000094957812 */ /* 0x000fe400078ec0ff */
[----:B------:R-:W-:-:S03]  /*9be0*/  LOP3.LUT R148, R138, 0xff, RZ, 0xc0, !PT ;  /* 0x000000ff8a947812 */ /* 0x000fc600078ec0ff */
[----:B------:R-:W-:Y:S01]  /*9bf0*/  IMAD R140, R140, 0x1000000, R149 ;  /* 0x010000008c8c7824 */ /* 0x000fe200078e0295 */
[----:B------:R-:W-:-:S05]  /*9c00*/  LOP3.LUT R149, R134, 0xff, RZ, 0xc0, !PT ;  /* 0x000000ff86957812 */ /* 0x000fca00078ec0ff */
[----:B------:R-:W-:Y:S02]  /*9c10*/  IMAD R149, R149, 0x100, R140 ;  /* 0x0000010095957824 */ /* 0x000fe400078e028c */
[----:B------:R-:W-:-:S03]  /*9c20*/  IMAD.WIDE.U32 R140, R142, R141, c[0x0][0x190] ;  /* 0x000064008e8c7625 */ /* 0x000fc600078e008d */
[----:B------:R-:W-:-:S05]  /*9c30*/  IADD3 R149, R149, R148, RZ ;  /* 0x0000009495957210 */ /* 0x000fca0007ffe0ff */
[----:B------:R0:W-:Y:S02]  /*9c40*/  STG.E [R140.64], R149 ;  /* 0x000000958c007986 */ /* 0x0001e4000c101904 */
.L_x_22078:
[----:B------:R-:W-:Y:S05]  /*9c50*/  BSYNC B0 ;  /* 0x0000000000007941 */ /* 0x000fea0003800000 */
.L_x_22077:
[----:B------:R-:W-:Y:S01]  /*9c60*/  @!P1 IADD3 R145, R145, 0x8, RZ ;  /* 0x0000000891919810 */ /* 0x000fe20007ffe0ff */
[----:B------:R-:W-:Y:S01]  /*9c70*/  FADD.FTZ R150, R150, R107 ;  /* 0x0000006b96967221 */ /* 0x000fe20000010000 */
[----:B------:R-:W-:Y:S05]  /*9c80*/  BRA.DIV ~URZ, `(.L_x_22079) ;  /* 0x000010227f007947 */ /* 0x000fea000b800000 */
[----:B0-----:R0:W2:Y:S02]  /*9c90*/  SHFL.BFLY PT, R140, R150, 0x1, 0x1f ;  /* 0x0c201f00968c7f89 */ /* 0x0010a400000e0000 */
.L_x_22085:
[----:B0-2---:R-:W-:Y:S01]  /*9ca0*/  FADD.FTZ R150, R150, R140 ;  /* 0x0000008c96967221 */ /* 0x005fe20000010000 */
[----:B------:R-:W-:Y:S05]  /*9cb0*/  BRA.DIV ~URZ, `(.L_x_22080) ;  /* 0x000010627f007947 */ /* 0x000fea000b800000 */
[----:B------:R-:W0:Y:S02]  /*9cc0*/  SHFL.BFLY PT, R140, R150, 0x2, 0x1f ;  /* 0x0c401f00968c7f89 */ /* 0x000e2400000e0000 */
[----:B0-----:R-:W-:-:S05]  /*9cd0*/  FADD.FTZ R141, R150, R140 ;  /* 0x0000008c968d7221 */ /* 0x001fca0000010000 */
[----:B------:R-:W0:Y:S02]  /*9ce0*/  SHFL.BFLY PT, R140, R141, 0x4, 0x1f ;  /* 0x0c801f008d8c7f89 */ /* 0x000e2400000e0000 */
[----:B0-----:R-:W-:-:S05]  /*9cf0*/  FADD.FTZ R142, R141, R140 ;  /* 0x0000008c8d8e7221 */ /* 0x001fca0000010000 */
[----:B-1----:R-:W0:Y:S02]  /*9d00*/  SHFL.BFLY PT, R149, R142, 0x8, 0x1f ;  /* 0x0d001f008e957f89 */ /* 0x002e2400000e0000 */
        /* <DEDUP_REMOVED lines=61> */
.L_x_22086:
        /* <DEDUP_REMOVED lines=17> */
[----:B------:R-:W1:Y:S04]  /*a1f0*/  SHFL.DOWN PT, R147, R142, 0x4, 0x1f ;  /* 0x08801f008e937f89 */ /* 0x000e6800000e0000 */
[----:B------:R-:W2:Y:S01]  /*a200*/  @!P0 LDS.64 R140, [R145.X8] ;  /* 0x00000000918c8984 */ /* 0x000ea20000008a00 */
[----:B01----:R-:W-:Y:S02]  /*a210*/  IADD3 R150, R147, R142, RZ ;  /* 0x0000008e93967210 */ /* 0x003fe40007ffe0ff */
        /* <DEDUP_REMOVED lines=14> */
[----:B0-----:R-:W-:Y:S01]  /*a300*/  FADD.FTZ R145, R148, R141 ;  /* 0x0000008d94917221 */ /* 0x001fe20000010000 */
[----:B------:R-:W0:Y:S01]  /*a310*/  SHFL.DOWN PT, R147, R140, 0x2, 0x1f ;  /* 0x08401f008c937f89 */ /* 0x000e2200000e0000 */
[----:B------:R-:W1:Y:S01]  /*a320*/  I2F R141, R150 ;  /* 0x00000096008d7306 */ /* 0x000e620000201400 */
[----:B------:R-:W-:Y:S02]  /*a330*/  FMUL.FTZ R149, R149, R154 ;  /* 0x0000009a95957220 */ /* 0x000fe40000410000 */
[----:B------:R-:W2:Y:S02]  /*a340*/  SHFL.DOWN PT, R153, R150, 0x1, 0x1f ;  /* 0x08201f0096997f89 */ /* 0x000ea400000e0000 */
[----:B------:R-:W-:-:S05]  /*a350*/  FFMA.FTZ R145, R152, R149, R145 ;  /* 0x0000009598917223 */ /* 0x000fca0000010091 */
[----:B------:R-:W3:Y:S01]  /*a360*/  SHFL.DOWN PT, R142, R145, 0x2, 0x1f ;  /* 0x08401f00918e7f89 */ /* 0x000ee200000e0000 */
[----:B-1----:R-:W1:Y:S01]  /*a370*/  MUFU.RCP R148, R141 ;  /* 0x0000008d00947308 */ /* 0x002e620000001000 */
[----:B0-----:R-:W-:Y:S02]  /*a380*/  FADD.FTZ R149, R140, -R147 ;  /* 0x800000938c957221 */ /* 0x001fe40000010000 */
[----:B------:R-:W-:Y:S02]  /*a390*/  FMUL.FTZ R147, R147, R155 ;  /* 0x0000009b93937220 */ /* 0x000fe40000410000 */
[----:B------:R-:W-:Y:S01]  /*a3a0*/  FMUL.FTZ R152, R149, R149 ;  /* 0x0000009595987220 */ /* 0x000fe20000410000 */
[----:B--2---:R-:W-:Y:S01]  /*a3b0*/  IADD3 R149, R150, R153, RZ ;  /* 0x0000009996957210 */ /* 0x004fe20007ffe0ff */
[C---:B------:R-:W-:Y:S01]  /*a3c0*/  FFMA.FTZ R147, R151.reuse, R140, R147 ;  /* 0x0000008c97937223 */ /* 0x040fe20000010093 */
[----:B------:R-:W-:Y:S01]  /*a3d0*/  I2F R153, R153 ;  /* 0x0000009900997306 */ /* 0x000fe20000201400 */
[----:B------:R-:W-:-:S02]  /*a3e0*/  FMUL.FTZ R152, R151, R152 ;  /* 0x0000009897987220 */ /* 0x000fc40000410000 */
[----:B-1----:R-:W-:Y:S02]  /*a3f0*/  FMUL.FTZ R140, R148, R147 ;  /* 0x00000093948c7220 */ /* 0x002fe40000410000 */
[----:B---3--:R-:W-:Y:S02]  /*a400*/  FADD.FTZ R147, R145, R142 ;  /* 0x0000008e91937221 */ /* 0x008fe40000010000 */
[----:B------:R-:W-:Y:S01]  /*a410*/  FMUL.FTZ R152, R152, R155 ;  /* 0x0000009b98987220 */ /* 0x000fe20000410000 */
[----:B------:R-:W0:Y:S01]  /*a420*/  SHFL.DOWN PT, R145, R140, 0x1, 0x1f ;  /* 0x08201f008c917f89 */ /* 0x000e2200000e0000 */
[----:B------:R-:W1:Y:S02]  /*a430*/  I2F R149, R149 ;  /* 0x0000009500957306 */ /* 0x000e640000201400 */
[----:B------:R-:W-:-:S05]  /*a440*/  FFMA.FTZ R147, R148, R152, R147 ;  /* 0x0000009894937223 */ /* 0x000fca0000010093 */
[----:B------:R-:W2:Y:S01]  /*a450*/  SHFL.DOWN PT, R142, R147, 0x1, 0x1f ;  /* 0x08201f00938e7f89 */ /* 0x000ea200000e0000 */
[----:B-1----:R-:W1:Y:S01]  /*a460*/  MUFU.RCP R148, R149 ;  /* 0x0000009500947308 */ /* 0x002e620000001000 */
[----:B0-----:R-:W-:Y:S02]  /*a470*/  FMUL.FTZ R150, R145, R153 ;  /* 0x0000009991967220 */ /* 0x001fe40000410000 */
[----:B------:R-:W-:Y:S02]  /*a480*/  FADD.FTZ R145, R140, -R145 ;  /* 0x800000918c917221 */ /* 0x000fe40000010000 */
[----:B------:R-:W-:Y:S01]  /*a490*/  FFMA.FTZ R151, R141, R140, R150 ;  /* 0x0000008c8d977223 */ /* 0x000fe20000010096 */
[----:B------:R-:W-:Y:S01]  /*a4a0*/  SHF.R.U32.HI R140, RZ, 0x5, R156 ;  /* 0x00000005ff8c7819 */ /* 0x000fe2000001169c */
[----:B------:R-:W-:Y:S02]  /*a4b0*/  FMUL.FTZ R150, R145, R145 ;  /* 0x0000009191967220 */ /* 0x000fe40000410000 */
[----:B-1----:R-:W-:Y:S01]  /*a4c0*/  FMUL.FTZ R151, R148, R151 ;  /* 0x0000009794977220 */ /* 0x002fe20000410000 */
[----:B------:R-:W-:Y:S01]  /*a4d0*/  LOP3.LUT R145, R140, 0x7, RZ, 0xc0, !PT ;  /* 0x000000078c917812 */ /* 0x000fe200078ec0ff */
[----:B------:R-:W-:-:S02]  /*a4e0*/  FMUL.FTZ R150, R141, R150 ;  /* 0x000000968d967220 */ /* 0x000fc40000410000 */
[----:B--2---:R-:W-:Y:S01]  /*a4f0*/  FADD.FTZ R141, R147, R142 ;  /* 0x0000008e938d7221 */ /* 0x004fe20000010000 */
[----:B------:R-:W-:Y:S01]  /*a500*/  LOP3.LUT P0, RZ, R145, 0x1f, R156, 0xf8, !PT ;  /* 0x0000001f91ff7812 */ /* 0x000fe2000780f89c */
        /* <DEDUP_REMOVED lines=8> */
[----:B------:R-:W-:-:S03]  /*a590*/  @!P0 LEA R142, P3, R108, c[0x0][0x1a8], 0x2 ;  /* 0x00006a006c8e8a11 */ /* 0x000fc600078610ff */
[----:B------:R-:W-:Y:S01]  /*a5a0*/  FADD.FTZ R145, R140, R145 ;  /* 0x000000918c917221 */ /* 0x000fe20000010000 */
[----:B------:R-:W-:-:S03]  /*a5b0*/  @!P0 LEA R140, P2, R108, c[0x0][0x1a0], 0x2 ;  /* 0x000068006c8c8a11 */ /* 0x000fc600078410ff */
[----:B------:R-:W0:Y:S01]  /*a5c0*/  MUFU.RSQ R156, R145 ;  /* 0x00000091009c7308 */ /* 0x000e220000001400 */
[C-C-:B------:R-:W-:Y:S02]  /*a5d0*/  @!P0 LEA.HI.X R141, R108.reuse, c[0x0][0x1a4], R143.reuse, 0x2, P2 ;  /* 0x000069006c8d8a11 */ /* 0x140fe400010f148f */
[----:B------:R-:W-:-:S03]  /*a5e0*/  @!P0 LEA.HI.X R143, R108, c[0x0][0x1ac], R143, 0x2, P3 ;  /* 0x00006b006c8f8a11 */ /* 0x000fc600018f148f */
[----:B------:R1:W-:Y:S04]  /*a5f0*/  @!P0 STG.E [R140.64], R151 ;  /* 0x000000978c008986 */ /* 0x0003e8000c101904 */
[----:B0-----:R1:W-:Y:S01]  /*a600*/  @!P0 STG.E [R142.64], R156 ;  /* 0x0000009c8e008986 */ /* 0x0013e2000c101904 */
[----:B------:R-:W-:-:S13]  /*a610*/  ISETP.GE.AND P0, PT, R139, 0x1, PT ;  /* 0x000000018b00780c */ /* 0x000fda0003f06270 */
[----:B------:R-:W-:Y:S05]  /*a620*/  @!P0 BRA `(.L_x_22082) ;  /* 0x0000060000008947 */ /* 0x000fea0003800000 */
[----:B-1----:R-:W-:Y:S02]  /*a630*/  IADD3 R139, R139, -0x1, RZ ;  /* 0xffffffff8b8b7810 */ /* 0x002fe40007ffe0ff */
[----:B------:R-:W-:Y:S02]  /*a640*/  FSEL R140, R151, RZ, !P1 ;  /* 0x000000ff978c7208 */ /* 0x000fe40004800000 */
[----:B------:R-:W-:Y:S01]  /*a650*/  MOV R155, 0x10 ;  /* 0x00000010009b7802 */ /* 0x000fe20000000f00 */
[----:B------:R-:W-:Y:S02]  /*a660*/  IMAD R139, R139, c[0x0][0x168], RZ ;  /* 0x00005a008b8b7a24 */ /* 0x000fe400078e02ff */
[C---:B------:R-:W-:Y:S02]  /*a670*/  FADD.FTZ R141, -R140.reuse, R84 ;  /* 0x000000548c8d7221 */ /* 0x040fe40000010100 */
[C---:B------:R-:W-:Y:S01]  /*a680*/  FADD.FTZ R85, -R140.reuse, R85 ;  /* 0x000000558c557221 */ /* 0x040fe20000010100 */
[----:B------:R-:W-:Y:S01]  /*a690*/  SHF.R.S32.HI R84, RZ, 0x1f, R139 ;  /* 0x0000001fff547819 */ /* 0x000fe2000001148b */
[----:B------:R-:W-:-:S02]  /*a6a0*/  FADD.FTZ R86, -R140, R86 ;  /* 0x000000568c567221 */ /* 0x000fc40000010100 */
[----:B------:R-:W-:Y:S01]  /*a6b0*/  FADD.FTZ R87, -R140, R87 ;  /* 0x000000578c577221 */ /* 0x000fe20000010100 */
[----:B------:R-:W-:Y:S01]  /*a6c0*/  LEA.HI R139, R84, R139, RZ, 0x2 ;  /* 0x0000008b548b7211 */ /* 0x000fe200078f10ff */
[C---:B------:R-:W-:Y:S02]  /*a6d0*/  FMUL.FTZ R84, R156.reuse, R85 ;  /* 0x000000559c547220 */ /* 0x040fe40000410000 */
[C---:B------:R-:W-:Y:S01]  /*a6e0*/  FMUL.FTZ R85, R156.reuse, R86 ;  /* 0x000000569c557220 */ /* 0x040fe20000410000 */
[----:B------:R-:W-:Y:S01]  /*a6f0*/  LEA.HI.SX32 R139, R139, R0, 0x1e ;  /* 0x000000008b8b7211 */ /* 0x000fe200078ff2ff */
[----:B------:R-:W-:Y:S02]  /*a700*/  FMUL.FTZ R86, R156, R87 ;  /* 0x000000579c567220 */ /* 0x000fe40000410000 */
[C---:B------:R-:W-:Y:S02]  /*a710*/  FADD.FTZ R88, -R140.reuse, R88 ;  /* 0x000000588c587221 */ /* 0x040fe40000010100 */
[----:B------:R-:W-:-:S02]  /*a720*/  FADD.FTZ R89, -R140, R89 ;  /* 0x000000598c597221 */ /* 0x000fc40000010100 */
[C---:B------:R-:W-:Y:S02]  /*a730*/  FADD.FTZ R142, -R140.reuse, R90 ;  /* 0x0000005a8c8e7221 */ /* 0x040fe40000010100 */
[C---:B------:R-:W-:Y:S02]  /*a740*/  FADD.FTZ R148, -R140.reuse, R94 ;  /* 0x0000005e8c947221 */ /* 0x040fe40000010100 */
[----:B------:R-:W-:Y:S02]  /*a750*/  FADD.FTZ R97, -R140, R97 ;  /* 0x000000618c617221 */ /* 0x000fe40000010100 */
[----:B------:R-:W-:Y:S02]  /*a760*/  FMUL.FTZ R141, R156, R141 ;  /* 0x0000008d9c8d7220 */ /* 0x000fe40000410000 */
[C---:B------:R-:W-:Y:S02]  /*a770*/  FADD.FTZ R147, -R140.reuse, R93 ;  /* 0x0000005d8c937221 */ /* 0x040fe40000010100 */
[----:B------:R-:W-:-:S02]  /*a780*/  FADD.FTZ R99, -R140, R99 ;  /* 0x000000638c637221 */ /* 0x000fc40000010100 */
[----:B------:R-:W-:Y:S02]  /*a790*/  FFMA.FTZ R87, R51, R86, R75 ;  /* 0x0000005633577223 */ /* 0x000fe4000001004b */
[C---:B------:R-:W-:Y:S02]  /*a7a0*/  FADD.FTZ R143, -R140.reuse, R91 ;  /* 0x0000005b8c8f7221 */ /* 0x040fe40000010100 */
[C---:B------:R-:W-:Y:S02]  /*a7b0*/  FADD.FTZ R101, -R140.reuse, R101 ;  /* 0x000000658c657221 */ /* 0x040fe40000010100 */
[----:B------:R-:W-:Y:S02]  /*a7c0*/  FADD.FTZ R102, -R140, R102 ;  /* 0x000000668c667221 */ /* 0x000fe40000010100 */
[----:B------:R-:W-:Y:S02]  /*a7d0*/  FFMA.FTZ R86, R50, R85, R74 ;  /* 0x0000005532567223 */ /* 0x000fe4000001004a */
[----:B------:R-:W-:-:S02]  /*a7e0*/  FADD.FTZ R149, -R140, R95 ;  /* 0x0000005f8c957221 */ /* 0x000fc40000010100 */
[C---:B------:R-:W-:Y:S02]  /*a7f0*/  FADD.FTZ R98, -R140.reuse, R98 ;  /* 0x000000628c627221 */ /* 0x040fe40000010100 */
[C---:B------:R-:W-:Y:S02]  /*a800*/  FADD.FTZ R103, -R140.reuse, R103 ;  /* 0x000000678c677221 */ /* 0x040fe40000010100 */
[----:B------:R-:W-:Y:S02]  /*a810*/  FADD.FTZ R151, -R140, R104 ;  /* 0x000000688c977221 */ /* 0x000fe40000010100 */
[C---:B------:R-:W-:Y:S02]  /*a820*/  FMUL.FTZ R91, R156.reuse, R88 ;  /* 0x000000589c5b7220 */ /* 0x040fe40000410000 */
[C---:B------:R-:W-:Y:S02]  /*a830*/  FMUL.FTZ R90, R156.reuse, R89 ;  /* 0x000000599c5a7220 */ /* 0x040fe40000410000 */
[----:B------:R-:W-:-:S02]  /*a840*/  FMUL.FTZ R93, R156, R142 ;  /* 0x0000008e9c5d7220 */ /* 0x000fc40000410000 */
[----:B------:R-:W-:Y:S02]  /*a850*/  FFMA.FTZ R85, R49, R84, R73 ;  /* 0x0000005431557223 */ /* 0x000fe40000010049 */
[----:B------:R-:W-:Y:S02]  /*a860*/  FADD.FTZ R153, -R140, R106 ;  /* 0x0000006a8c997221 */ /* 0x000fe40000010100 */
[C---:B------:R-:W-:Y:S01]  /*a870*/  FMUL.FTZ R95, R156.reuse, R148 ;  /* 0x000000949c5f7220 */ /* 0x040fe20000410000 */
[C---:B------:R-:W-:Y:S01]  /*a880*/  IADD3 R148, R139.reuse, 0x500, RZ ;  /* 0x000005008b947810 */ /* 0x040fe20007ffe0ff */
[----:B------:R-:W-:Y:S02]  /*a890*/  FMUL.FTZ R104, R156, R97 ;  /* 0x000000619c687220 */ /* 0x000fe40000410000 */
[----:B------:R-:W-:Y:S02]  /*a8a0*/  FFMA.FTZ R84, R48, R141, R72 ;  /* 0x0000008d30547223 */ /* 0x000fe40000010048 */
[----:B------:R-:W-:-:S04]  /*a8b0*/  IMAD.WIDE.U32 R88, R139, R155, c[0x0][0x208] ;  /* 0x000082008b587625 */ /* 0x000fc800078e009b */
[C---:B------:R-:W-:Y:S01]  /*a8c0*/  FADD.FTZ R145, -R140.reuse, R92 ;  /* 0x0000005c8c917221 */ /* 0x040fe20000010100 */
[----:B------:R0:W-:Y:S01]  /*a8d0*/  STG.E.128 [R88.64], R84 ;  /* 0x0000005458007986 */ /* 0x0001e2000c101d04 */
        /* <DEDUP_REMOVED lines=9> */
[----:B------:R-:W-:Y:S02]  /*a970*/  FMUL.FTZ R142, R156, R103 ;  /* 0x000000679c8e7220 */ /* 0x000fe40000410000 */
[----:B------:R-:W-:-:S02]  /*a980*/  FFMA.FTZ R102, R46, R93, R70 ;  /* 0x0000005d2e667223 */ /* 0x000fc40000010046 */
[----:B------:R-:W-:Y:S02]  /*a990*/  FMUL.FTZ R92, R156, R143 ;  /* 0x0000008f9c5c7220 */ /* 0x000fe40000410000 */
[----:B------:R-:W-:Y:S02]  /*a9a0*/  FFMA.FTZ R98, R42, R95, R66 ;  /* 0x0000005f2a627223 */ /* 0x000fe40000010042 */
[----:B------:R-:W-:Y:S01]  /*a9b0*/  FFMA.FTZ R93, R37, R104, R61 ;  /* 0x00000068255d7223 */ /* 0x000fe2000001003d */
[----:B------:R-:W-:Y:S01]  /*a9c0*/  IADD3 R104, R139, 0x100, RZ ;  /* 0x000001008b687810 */ /* 0x000fe20007ffe0ff */
[C---:B------:R-:W-:Y:S02]  /*a9d0*/  FMUL.FTZ R105, R156.reuse, R150 ;  /* 0x000000969c697220 */ /* 0x040fe40000410000 */
[C---:B------:R-:W-:Y:S02]  /*a9e0*/  FMUL.FTZ R143, R156.reuse, R100 ;  /* 0x000000649c8f7220 */ /* 0x040fe40000410000 */
[----:B------:R-:W-:Y:S01]  /*a9f0*/  FFMA.FTZ R95, R39, R106, R63 ;  /* 0x0000006a275f7223 */ /* 0x000fe2000001003f */
[----:B------:R-:W-:Y:S01]  /*aa00*/  IADD3 R106, R139, 0x200, RZ ;  /* 0x000002008b6a7810 */ /* 0x000fe20007ffe0ff */
[----:B------:R-:W-:-:S02]  /*aa10*/  FMUL.FTZ R96, R156, R149 ;  /* 0x000000959c607220 */ /* 0x000fc40000410000 */
[----:B------:R-:W-:Y:S02]  /*aa20*/  FFMA.FTZ R100, R44, R91, R68 ;  /* 0x0000005b2c647223 */ /* 0x000fe40000010044 */
[----:B0-----:R-:W-:Y:S01]  /*aa30*/  FFMA.FTZ R89, R33, R140, R57 ;  /* 0x0000008c21597223 */ /* 0x001fe20000010039 */
[----:B------:R-:W-:Y:S01]  /*aa40*/  IADD3 R140, R139, 0x300, RZ ;  /* 0x000003008b8c7810 */ /* 0x000fe20007ffe0ff */
[----:B------:R-:W-:Y:S02]  /*aa50*/  FMUL.FTZ R145, R156, R145 ;  /* 0x000000919c917220 */ /* 0x000fe40000410000 */
[----:B------:R-:W-:Y:S01]  /*aa60*/  FFMA.FTZ R91, R35, R142, R59 ;  /* 0x0000008e235b7223 */ /* 0x000fe2000001003b */
[----:B------:R-:W-:Y:S01]  /*aa70*/  IADD3 R142, R139, 0x400, RZ ;  /* 0x000004008b8e7810 */ /* 0x000fe20007ffe0ff */
[----:B------:R-:W-:Y:S02]  /*aa80*/  FFMA.FTZ R103, R47, R92, R71 ;  /* 0x0000005c2f677223 */ /* 0x000fe40000010047 */
[----:B------:R-:W-:-:S02]  /*aa90*/  FFMA.FTZ R97, R41, R94, R65 ;  /* 0x0000005e29617223 */ /* 0x000fc40000010041 */
[----:B------:R-:W-:Y:S02]  /*aaa0*/  FFMA.FTZ R92, R36, R105, R60 ;  /* 0x00000069245c7223 */ /* 0x000fe4000001003c */
[C---:B------:R-:W-:Y:S02]  /*aab0*/  FMUL.FTZ R151, R156.reuse, R151 ;  /* 0x000000979c977220 */ /* 0x040fe40000410000 */
[C---:B------:R-:W-:Y:S02]  /*aac0*/  FMUL.FTZ R152, R156.reuse, R152 ;  /* 0x000000989c987220 */ /* 0x040fe40000410000 */
[C---:B------:R-:W-:Y:S02]  /*aad0*/  FMUL.FTZ R153, R156.reuse, R153 ;  /* 0x000000999c997220 */ /* 0x040fe40000410000 */
[----:B------:R-:W-:Y:S02]  /*aae0*/  FMUL.FTZ R154, R156, R154 ;  /* 0x0000009a9c9a7220 */ /* 0x000fe40000410000 */
[----:B------:R-:W-:-:S02]  /*aaf0*/  FFMA.FTZ R101, R45, R90, R69 ;  /* 0x0000005a2d657223 */ /* 0x000fc40000010045 */
[----:B------:R-:W-:Y:S02]  /*ab00*/  FFMA.FTZ R99, R43, R96, R67 ;  /* 0x000000602b637223 */ /* 0x000fe40000010043 */
[----:B------:R-:W-:Y:S02]  /*ab10*/  FFMA.FTZ R94, R38, R107, R62 ;  /* 0x0000006b265e7223 */ /* 0x000fe4000001003e */
[----:B------:R-:W-:-:S04]  /*ab20*/  IMAD.WIDE.U32 R104, R104, R155, c[0x0][0x208] ;  /* 0x0000820068687625 */ /* 0x000fc800078e009b */
[----:B------:R-:W-:Y:S01]  /*ab30*/  FFMA.FTZ R96, R40, R145, R64 ;  /* 0x0000009128607223 */ /* 0x000fe20000010040 */
[----:B------:R0:W-:Y:S01]  /*ab40*/  STG.E.128 [R104.64], R100 ;  /* 0x0000006468007986 */ /* 0x0001e2000c101d04 */
        /* <DEDUP_REMOVED lines=14> */
.L_x_22082:
[----:B-1----:R-:W-:Y:S05]  /*ac30*/  BSYNC B0 ;  /* 0x0000000000007941 */ /* 0x002fea0003800000 */
.L_x_22081:
[----:B------:R-:W-:Y:S02]  /*ac40*/  IADD3 R108, R108, c[0x0][0x160], RZ ;  /* 0x000058006c6c7a10 */ /* 0x000fe40007ffe0ff */
[----:B------:R-:W-:Y:S02]  /*ac50*/  LOP3.LUT P1, RZ, R130, 0xff, RZ, 0xc0, !PT ;  /* 0x000000ff82ff7812 */ /* 0x000fe4000782c0ff */
[----:B------:R-:W-:Y:S02]  /*ac60*/  ISETP.GE.AND P0, PT, R108, c[0x0][0x164], PT ;  /* 0x000059006c007a0c */ /* 0x000fe40003f06270 */
[----:B------:R-:W-:-:S11]  /*ac70*/  SEL R130, RZ, 0x1, P1 ;  /* 0x00000001ff827807 */ /* 0x000fd60000800000 */
[----:B0----5:R-:W-:Y:S01]  /*ac80*/  @P0 CALL.REL.NOINC `(.L_x_22083) ;  /* 0x0000001000000944 */ /* 0x021fe20003c00000 */
[----:B------:R-:W-:Y:S05]  /*ac90*/  BRA `(.L_x_22084) ;  /* 0xffff5b7000007947 */ /* 0x000fea000383ffff */
.L_x_22083:
[----:B------:R-:W-:Y:S05]  /*aca0*/  EXIT ;  /* 0x000000000000794d */ /* 0x000fea0003800000 */
.L_x_22079:
[----:B------:R-:W-:Y:S01]  /*acb0*/  IMAD.MOV.U32 R151, RZ, RZ, 0x1 ;  /* 0x00000001ff977424 */ /* 0x000fe200078e00ff */
[----:B0-----:R-:W-:Y:S01]  /*acc0*/  MOV R141, 0x1f ;  /* 0x0000001f008d7802 */ /* 0x001fe20000000f00 */
[----:B------:R-:W-:Y:S01]  /*acd0*/  IMAD.MOV.U32 R142, RZ, RZ, -0x1 ;  /* 0xffffffffff8e7424 */ /* 0x000fe200078e00ff */
[----:B-1----:R-:W-:Y:S02]  /*ace0*/  MOV R148, 0xad00 ;  /* 0x0000ad0000947802 */ /* 0x002fe40000000f00 */
[----:B-----5:R-:W-:Y:S05]  /*acf0*/  CALL.REL.NOINC `($__internal_159_$__cuda_sm70_shflsync_bfly_p) ;  /* 0x0000069000007944 */ /* 0x020fea0003c00000 */
[----:B-1----:R-:W-:Y:S01]  /*ad00*/  MOV R140, R151 ;  /* 0x00000097008c7202 */ /* 0x002fe20000000f00 */
[----:B0-----:R-:W-:Y:S05]  /*ad10*/  BRA `(.L_x_22085) ;  /* 0xffffef8000007947 */ /* 0x001fea000383ffff */
.L_x_22080:
[----:B------:R-:W-:Y:S01]  /*ad20*/  HFMA2.MMA R141, -RZ, RZ, 0, 1.847743988037109375e-06 ;  /* 0x0000001fff8d7435 */ /* 0x000fe200000001ff */
[----:B------:R-:W-:Y:S01]  /*ad30*/  IMAD.MOV.U32 R151, RZ, RZ, 0x2 ;  /* 0x00000002ff977424 */ /* 0x000fe200078e00ff */
[----:B-1----:R-:W-:Y:S01]  /*ad40*/  MOV R148, 0xad70 ;  /* 0x0000ad7000947802 */ /* 0x002fe20000000f00 */
[----:B------:R-:W-:-:S03]  /*ad50*/  IMAD.MOV.U32 R142, RZ, RZ, -0x1 ;  /* 0xffffffffff8e7424 */ /* 0x000fc600078e00ff */
[----:B-----5:R-:W-:Y:S05]  /*ad60*/  CALL.REL.NOINC `($__internal_159_$__cuda_sm70_shflsync_bfly_p) ;  /* 0x0000062000007944 */ /* 0x020fea0003c00000 */
[----:B01----:R-:W-:Y:S01]  /*ad70*/  FADD.FTZ R150, R150, R151 ;  /* 0x0000009796967221 */ /* 0x003fe20000010000 */
[----:B------:R-:W-:Y:S01]  /*ad80*/  MOV R151, 0x4 ;  /* 0x0000000400977802 */ /* 0x000fe20000000f00 */
[----:B------:R-:W-:Y:S01]  /*ad90*/  IMAD.MOV.U32 R141, RZ, RZ, 0x1f ;  /* 0x0000001fff8d7424 */ /* 0x000fe200078e00ff */
[----:B------:R-:W-:-:S02]  /*ada0*/  MOV R142, 0xffffffff ;  /* 0xffffffff008e7802 */ /* 0x000fc40000000f00 */
[----:B------:R-:W-:Y:S02]  /*adb0*/  MOV R148, 0xadd0 ;  /* 0x0000add000947802 */ /* 0x000fe40000000f00 */
[----:B------:R-:W-:Y:S05]  /*adc0*/  CALL.REL.NOINC `($__internal_159_$__cuda_sm70_shflsync_bfly_p) ;  /* 0x000005c000007944 */ /* 0x000fea0003c00000 */
[----:B0-----:R-:W-:Y:S01]  /*add0*/  HFMA2.MMA R141, -RZ, RZ, 0, 1.847743988037109375e-06 ;  /* 0x0000001fff8d7435 */ /* 0x001fe200000001ff */
[----:B-1----:R-:W-:Y:S01]  /*ade0*/  FADD.FTZ R150, R150, R151 ;  /* 0x0000009796967221 */ /* 0x002fe20000010000 */
[----:B------:R-:W-:Y:S01]  /*adf0*/  MOV R148, 0xae30 ;  /* 0x0000ae3000947802 */ /* 0x000fe20000000f00 */
[----:B------:R-:W-:Y:S02]  /*ae00*/  IMAD.MOV.U32 R151, RZ, RZ, 0x8 ;  /* 0x00000008ff977424 */ /* 0x000fe400078e00ff */
[----:B------:R-:W-:Y:S02]  /*ae10*/  IMAD.MOV.U32 R142, RZ, RZ, -0x1 ;  /* 0xffffffffff8e7424 */ /* 0x000fe400078e00ff */
[----:B------:R-:W-:Y:S05]  /*ae20*/  CALL.REL.NOINC `($__internal_159_$__cuda_sm70_shflsync_bfly_p) ;  /* 0x0000056000007944 */ /* 0x000fea0003c00000 */
[----:B01----:R-:W-:Y:S01]  /*ae30*/  FADD.FTZ R150, R150, R151 ;  /* 0x0000009796967221 */ /* 0x003fe20000010000 */
[----:B------:R-:W-:Y:S01]  /*ae40*/  MOV R151, 0x10 ;  /* 0x0000001000977802 */ /* 0x000fe20000000f00 */
[----:B------:R-:W-:Y:S01]  /*ae50*/  IMAD.MOV.U32 R141, RZ, RZ, 0x1f ;  /* 0x0000001fff8d7424 */ /* 0x000fe200078e00ff */
[----:B------:R-:W-:Y:S02]  /*ae60*/  MOV R142, 0xffffffff ;  /* 0xffffffff008e7802 */ /* 0x000fe40000000f00 */
[----:B------:R-:W-:-:S02]  /*ae70*/  MOV R148, 0xae90 ;  /* 0x0000ae9000947802 */ /* 0x000fc40000000f00 */
[----:B------:R-:W-:Y:S05]  /*ae80*/  CALL.REL.NOINC `($__internal_159_$__cuda_sm70_shflsync_bfly_p) ;  /* 0x0000050000007944 */ /* 0x000fea0003c00000 */
        /* <DEDUP_REMOVED lines=52> */
[----:B------:R-:W-:Y:S01]  /*b1d0*/  HFMA2.MMA R141, -RZ, RZ, 0, 1.847743988037109375e-06 ;  /* 0x0000001fff8d7435 */ /* 0x000fe200000001ff */
[----:B------:R-:W-:-:S05]  /*b1e0*/  IMAD.MOV.U32 R142, RZ, RZ, -0x1 ;  /* 0xffffffffff8e7424 */ /* 0x000fca00078e00ff */
[----:B------:R-:W-:Y:S05]  /*b1f0*/  CALL.REL.NOINC `($__internal_159_$__cuda_sm70_shflsync_bfly_p) ;  /* 0x0000019000007944 */ /* 0x000fea0003c00000 */
[----:B01----:R-:W-:Y:S01]  /*b200*/  FADD.FTZ R150, R150, R151 ;  /* 0x0000009796967221 */ /* 0x003fe20000010000 */
[----:B------:R-:W-:Y:S01]  /*b210*/  MOV R151, 0x2 ;  /* 0x0000000200977802 */ /* 0x000fe20000000f00 */
[----:B------:R-:W-:Y:S01]  /*b220*/  IMAD.MOV.U32 R141, RZ, RZ, 0x1f ;  /* 0x0000001fff8d7424 */ /* 0x000fe200078e00ff */
[----:B------:R-:W-:Y:S02]  /*b230*/  MOV R142, 0xffffffff ;  /* 0xffffffff008e7802 */ /* 0x000fe40000000f00 */
[----:B------:R-:W-:Y:S02]  /*b240*/  MOV R148, 0xb260 ;  /* 0x0000b26000947802 */ /* 0x000fe40000000f00 */
[----:B------:R-:W-:Y:S05]  /*b250*/  CALL.REL.NOINC `($__internal_159_$__cuda_sm70_shflsync_bfly_p) ;  /* 0x0000013000007944 */ /* 0x000fea0003c00000 */
[----:B0-----:R-:W-:Y:S01]  /*b260*/  HFMA2.MMA R141, -RZ, RZ, 0, 1.847743988037109375e-06 ;  /* 0x0000001fff8d7435 */ /* 0x001fe200000001ff */
[----:B-1----:R-:W-:Y:S01]  /*b270*/  FADD.FTZ R150, R150, R151 ;  /* 0x0000009796967221 */ /* 0x002fe20000010000 */
[----:B------:R-:W-:Y:S01]  /*b280*/  MOV R148, 0xb2c0 ;  /* 0x0000b2c000947802 */ /* 0x000fe20000000f00 */
[----:B------:R-:W-:-:S02]  /*b290*/  IMAD.MOV.U32 R151, RZ, RZ, 0x4 ;  /* 0x00000004ff977424 */ /* 0x000fc400078e00ff */
[----:B------:R-:W-:Y:S02]  /*b2a0*/  IMAD.MOV.U32 R142, RZ, RZ, -0x1 ;  /* 0xffffffffff8e7424 */ /* 0x000fe400078e00ff */
        /* <DEDUP_REMOVED lines=10> */
[----:B------:R-:W-:Y:S02]  /*b350*/  IMAD.MOV.U32 R151, RZ, RZ, 0x10 ;  /* 0x00000010ff977424 */ /* 0x000fe400078e00ff */
[----:B------:R-:W-:-:S02]  /*b360*/  IMAD.MOV.U32 R142, RZ, RZ, -0x1 ;  /* 0xffffffffff8e7424 */ /* 0x000fc400078e00ff */
[----:B------:R-:W-:Y:S05]  /*b370*/  CALL.REL.NOINC `($__internal_159_$__cuda_sm70_shflsync_bfly_p) ;  /* 0x0000001000007944 */ /* 0x000fea0003c00000 */
[----:B01----:R-:W-:Y:S05]  /*b380*/  BRA `(.L_x_22086) ;  /* 0xffffed5000007947 */ /* 0x003fea000383ffff */
        .weak           $__internal_159_$__cuda_sm70_shflsync_bfly_p
        .type           $__internal_159_$__cuda_sm70_shflsync_bfly_p,@function
        .size           $__internal_159_$__cuda_sm70_shflsync_bfly_p,(.L_x_22247 - $__internal_159_$__cuda_sm70_shflsync_bfly_p)
$__internal_159_$__cuda_sm70_shflsync_bfly_p:
[----:B------:R-:W-:Y:S01]  /*b390*/  MOV R149, 0x0 ;  /* 0x0000000000957802 */ /* 0x000fe20000000f00 */
[----:B------:R-:W-:Y:S04]  /*b3a0*/  WARPSYNC R142 ;  /* 0x0000008e00007348 */ /* 0x000fe80003800000 */
[----:B------:R0:W1:Y:S01]  /*b3b0*/  SHFL.BFLY PT, R151, R150, R151, R141 ;  /* 0x0c00009796977389 */ /* 0x00006200000e008d */
[----:B------:R-:W-:Y:S05]  /*b3c0*/  RET.REL.NODEC R148 `(_ZN10layer_norm13ln_fwd_kernelINS_13Kernel_traitsIfffffjLj6144ELj1ELj1ELj8ELj16ENS_18Kernel_traits_baseILj6144EfffffjLj256EEEEELb1ELb1ELb1ELb1EEEvNS_9FwdParamsE) ;  /* 0xffff4c3094007950 */ /* 0x000fea0003c3ffff */
.L_x_22087:
        /* <DEDUP_REMOVED lines=11> */
.L_x_22247:


//--------------------- .nv.global.init           --------------------------
	.section	.nv.global.init,"aw",@progbits
	.align	4
.nv.global.init:
	.type		mrg32k3aM1SubSeq,@object
	.size		mrg32k3aM1SubSeq,(mrg32k3aM2SubSeq - mrg32k3aM1SubSeq)
mrg32k3aM1SubSeq:
        /*0000*/ 	.byte	0x0b, 0xcc, 0xee, 0x04, 0x73, 0x29, 0x8b, 0x6f, 0xf6, 0x53, 0x03, 0xf6, 0x23, 0xf6, 0xea, 0xda
        /* <DEDUP_REMOVED lines=125> */
	.type		mrg32k3aM2SubSeq,@object
	.size		mrg32k3aM2SubSeq,(mrg32k3aM1 - mrg32k3aM2SubSeq)
mrg32k3aM2SubSeq:
        /* <DEDUP_REMOVED lines=126> */
	.type		mrg32k3aM1,@object
	.size		mrg32k3aM1,(mrg32k3aM1Seq - mrg32k3aM1)
mrg32k3aM1:
        /* <DEDUP_REMOVED lines=144> */
	.type		mrg32k3aM1Seq,@object
	.size		mrg32k3aM1Seq,(mrg32k3aM2 - mrg32k3aM1Seq)
mrg32k3aM1Seq:
        /* <DEDUP_REMOVED lines=144> */
	.type		mrg32k3aM2,@object
	.size		mrg32k3aM2,(mrg32k3aM2Seq - mrg32k3aM2)
mrg32k3aM2:
        /* <DEDUP_REMOVED lines=144> */
	.type		mrg32k3aM2Seq,@object
	.size		mrg32k3aM2Seq,(precalc_xorwow_matrix - mrg32k3aM2Seq)
mrg32k3aM2Seq:
        /* <DEDUP_REMOVED lines=144> */
	.type		precalc_xorwow_matrix,@object
	.size		precalc_xorwow_matrix,(precalc_xorwow_offset_matrix - precalc_xorwow_matrix)
precalc_xorwow_matrix:
        /* <DEDUP_REMOVED lines=6400> */
	.type		precalc_xorwow_offset_matrix,@object
	.size		precalc_xorwow_offset_matrix,(.L_1 - precalc_xorwow_offset_matrix)
precalc_xorwow_offset_matrix:
        /* <DEDUP_REMOVED lines=6400> */
.L_1:


//--------------------- .nv.shared._ZN10layer_norm13ln_fwd_kernelINS_13Kernel_traitsI13__nv_bfloat16S2_S2_S2_fjLj6144ELj1ELj1ELj8ELj16ENS_18Kernel_traits_baseILj6144ES2_S2_S2_S2_fjLj256EEEEELb0ELb0ELb0ELb0EEEvNS_9FwdParamsE --------------------------
	.section	.nv.shared._ZN10layer_norm13ln_fwd_kernelINS_13Kernel_traitsI13__nv_bfloat16S2_S2_S2_fjLj6144ELj1ELj1ELj8ELj16ENS_18Kernel_traits_baseILj6144ES2_S2_S2_S2_fjLj256EEEEELb0ELb0ELb0ELb0EEEvNS_9FwdParamsE,"aw",@nobits
	.sectionflags	@""
	.align	16


//--------------------- .nv.shared._ZN10layer_norm13ln_fwd_kernelINS_13Kernel_traitsI13__nv_bfloat16S2_S2_S2_fjLj6144ELj1ELj1ELj8ELj16ENS_18Kernel_traits_baseILj6144ES2_S2_S2_S2_fjLj256EEEEELb0ELb0ELb0ELb1EEEvNS_9FwdParamsE --------------------------
	.section	.nv.shared._ZN10layer_norm13ln_fwd_kernelINS_13Kernel_traitsI13__nv_bfloat16S2_S2_S2_fjLj6144ELj1ELj1ELj8ELj16ENS_18Kernel_traits_baseILj6144ES2_S2_S2_S2_fjLj256EEEEELb0ELb0ELb0ELb1EEEvNS_9FwdParamsE,"aw",@nobits
	.sectionflags	@""
	.align	16


//--------------------- .nv.shared._ZN10layer_norm13ln_fwd_kernelINS_13Kernel_traitsI13__nv_bfloat16S2_S2_S2_fjLj6144ELj1ELj1ELj8ELj16ENS_18Kernel_traits_baseILj6144ES2_S2_S2_S2_fjLj256EEEEELb0ELb0ELb1ELb0EEEvNS_9FwdParamsE --------------------------
	.section	.nv.shared._ZN10layer_norm13ln_fwd_kernelINS_13Kernel_traitsI13__nv_bfloat16S2_S2_S2_fjLj6144ELj1ELj1ELj8ELj16ENS_18Kernel_traits_baseILj6144ES2_S2_S2_S2_fjLj256EEEEELb0ELb0ELb1ELb0EEEvNS_9FwdParamsE,"aw",@nobits
	.sectionflags	@""
	.align	16


//--------------------- .nv.shared._ZN10layer_norm13ln_fwd_kernelINS_13Kernel_traitsI13__nv_bfloat16S2_S2_S2_fjLj6144ELj1ELj1ELj8ELj16ENS_18Kernel_traits_baseILj6144ES2_S2_S2_S2_fjLj256EEEEELb0ELb0ELb1ELb1EEEvNS_9FwdParamsE --------------------------
	.section	.nv.shared._ZN10layer_norm13ln_fwd_kernelINS_13Kernel_traitsI13__nv_bfloat16S2_S2_S2_fjLj6144ELj1ELj1ELj8ELj16ENS_18Kernel_traits_baseILj6144ES2_S2_S2_S2_fjLj256EEEEELb0ELb0ELb1ELb1EEEvNS_9FwdParamsE,"aw",@nobits
	.sectionflags	@""
	.align	16


//--------------------- .nv.shared._ZN10layer_norm13ln_fwd_kernelINS_13Kernel_traitsI13__nv_bfloat16S2_S2_S2_fjLj6144ELj1ELj1ELj8ELj16ENS_18Kernel_traits_baseILj6144ES2_S2_S2_S2_fjLj256EEEEELb0ELb1ELb0ELb0EEEvNS_9FwdParamsE --------------------------
	.section	.nv.shared._ZN10layer_norm13ln_fwd_kernelINS_13Kernel_traitsI13__nv_bfloat16S2_S2_S2_fjLj6144ELj1ELj1ELj8ELj16ENS_18Kernel_traits_baseILj6144ES2_S2_S2_S2_fjLj256EEEEELb0ELb1ELb0ELb0EEEvNS_9FwdParamsE,"aw",@nobits
	.sectionflags	@""
	.align	16


//--------------------- .nv.shared._ZN10layer_norm13ln_fwd_kernelINS_13Kernel_traitsI13__nv_bfloat16S2_S2_S2_fjLj6144ELj1ELj1ELj8ELj16ENS_18Kernel_traits_baseILj6144ES2_S2_S2_S2_fjLj256EEEEELb0ELb1ELb0ELb1EEEvNS_9FwdParamsE --------------------------
	.section	.nv.shared._ZN10layer_norm13ln_fwd_kernelINS_13Kernel_traitsI13__nv_bfloat16S2_S2_S2_fjLj6144ELj1ELj1ELj8ELj16ENS_18Kernel_traits_baseILj6144ES2_S2_S2_S2_fjLj256EEEEELb0ELb1ELb0ELb1EEEvNS_9FwdParamsE,"aw",@nobits
	.sectionflags	@""
	.align	16


//--------------------- .nv.shared._ZN10layer_norm13ln_fwd_kernelINS_13Kernel_traitsI13__nv_bfloat16S2_S2_S2_fjLj6144ELj1ELj1ELj8ELj16ENS_18Kernel_traits_baseILj6144ES2_S2_S2_S2_fjLj256EEEEELb0ELb1ELb1ELb0EEEvNS_9FwdParamsE --------------------------
	.section	.nv.shared._ZN10layer_norm13ln_fwd_kernelINS_13Kernel_traitsI13__nv_bfloat16S2_S2_S2_fjLj6144ELj1ELj1ELj8ELj16ENS_18Kernel_traits_baseILj6144ES2_S2_S2_S2_fjLj256EEEEELb0ELb1ELb1ELb0EEEvNS_9FwdParamsE,"aw",@nobits
	.sectionflags	@""
	.align	16


//--------------------- .nv.shared._ZN10layer_norm13ln_fwd_kernelINS_13Kernel_traitsI13__nv_bfloat16S2_S2_S2_fjLj6144ELj1ELj1ELj8ELj16ENS_18Kernel_traits_baseILj6144ES2_S2_S2_S2_fjLj256EEEEELb0ELb1ELb1ELb1EEEvNS_9FwdParamsE --------------------------
	.section	.nv.shared._ZN10layer_norm13ln_fwd_kernelINS_13Kernel_traitsI13__nv_bfloat16S2_S2_S2_fjLj6144ELj1ELj1ELj8ELj16ENS_18Kernel_traits_baseILj6144ES2_S2_S2_S2_fjLj256EEEEELb0ELb1ELb1ELb1EEEvNS_9FwdParamsE,"aw",@nobits
	.sectionflags	@""
	.align	16


//--------------------- .nv.shared._ZN10layer_norm13ln_fwd_kernelINS_13Kernel_traitsI13__nv_bfloat16S2_S2_S2_fjLj6144ELj1ELj1ELj8ELj16ENS_18Kernel_traits_baseILj6144ES2_S2_S2_S2_fjLj256EEEEELb1ELb0ELb0ELb0EEEvNS_9FwdParamsE --------------------------
	.section	.nv.shared._ZN10layer_norm13ln_fwd_kernelINS_13Kernel_traitsI13__nv_bfloat16S2_S2_S2_fjLj6144ELj1ELj1ELj8ELj16ENS_18Kernel_traits_baseILj6144ES2_S2_S2_S2_fjLj256EEEEELb1ELb0ELb0ELb0EEEvNS_9FwdParamsE,"aw",@nobits
	.sectionflags	@""
	.align	16


//--------------------- .nv.shared._ZN10layer_norm13ln_fwd_kernelINS_13Kernel_traitsI13__nv_bfloat16S2_S2_S2_fjLj6144ELj1ELj1ELj8ELj16ENS_18Kernel_traits_baseILj6144ES2_S2_S2_S2_fjLj256EEEEELb1ELb0ELb0ELb1EEEvNS_9FwdParamsE --------------------------
	.section	.nv.shared._ZN10layer_norm13ln_fwd_kernelINS_13Kernel_traitsI13__nv_bfloat16S2_S2_S2_fjLj6144ELj1ELj1ELj8ELj16ENS_18Kernel_traits_baseILj6144ES2_S2_S2_S2_fjLj256EEEEELb1ELb0ELb0ELb1EEEvNS_9FwdParamsE,"aw",@nobits
	.sectionflags	@""
	.align	16


//--------------------- .nv.shared._ZN10layer_norm13ln_fwd_kernelINS_13Kernel_traitsI13__nv_bfloat16S2_S2_S2_fjLj6144ELj1ELj1ELj8ELj16ENS_18Kernel_traits_baseILj6144ES2_S2_S2_S2_fjLj256EEEEELb1ELb0ELb1ELb0EEEvNS_9FwdParamsE --------------------------
	.section	.nv.shared._ZN10layer_norm13ln_fwd_kernelINS_13Kernel_traitsI13__nv_bfloat16S2_S2_S2_fjLj6144ELj1ELj1ELj8ELj16ENS_18Kernel_traits_baseILj6144ES2_S2_S2_S2_fjLj256EEEEELb1ELb0ELb1ELb0EEEvNS_9FwdParamsE,"aw",@nobits
	.sectionflags	@""
	.align	16


//--------------------- .nv.shared._ZN10layer_norm13ln_fwd_kernelINS_13Kernel_traitsI13__nv_bfloat16S2_S2_S2_fjLj6144ELj1ELj1ELj8ELj16ENS_18Kernel_traits_baseILj6144ES2_S2_S2_S2_fjLj256EEEEELb1ELb0ELb1ELb1EEEvNS_9FwdParamsE --------------------------
	.section	.nv.shared._ZN10layer_norm13ln_fwd_kernelINS_13Kernel_traitsI13__nv_bfloat16S2_S2_S2_fjLj6144ELj1ELj1ELj8ELj16ENS_18Kernel_traits_baseILj6144ES2_S2_S2_S2_fjLj256EEEEELb1ELb0ELb1ELb1EEEvNS_9FwdParamsE,"aw",@nobits
	.sectionflags	@""
	.align	16


//--------------------- .nv.shared._ZN10layer_norm13ln_fwd_kernelINS_13Kernel_traitsI13__nv_bfloat16S2_S2_S2_fjLj6144ELj1ELj1ELj8ELj16ENS_18Kernel_traits_baseILj6144ES2_S2_S2_S2_fjLj256EEEEELb1ELb1ELb0ELb0EEEvNS_9FwdParamsE --------------------------
	.section	.nv.shared._ZN10layer_norm13ln_fwd_kernelINS_13Kernel_traitsI13__nv_bfloat16S2_S2_S2_fjLj6144ELj1ELj1ELj8ELj16ENS_18Kernel_traits_baseILj6144ES2_S2_S2_S2_fjLj256EEEEELb1ELb1ELb0ELb0EEEvNS_9FwdParamsE,"aw",@nobits
	.sectionflags	@""
	.align	16


//--------------------- .nv.shared._ZN10layer_norm13ln_fwd_kernelINS_13Kernel_traitsI13__nv_bfloat16S2_S2_S2_fjLj6144ELj1ELj1ELj8ELj16ENS_18Kernel_traits_baseILj6144ES2_S2_S2_S2_fjLj256EEEEELb1ELb1ELb0ELb1EEEvNS_9FwdParamsE --------------------------
	.section	.nv.shared._ZN10layer_norm13ln_fwd_kernelINS_13Kernel_traitsI13__nv_bfloat16S2_S2_S2_fjLj6144ELj1ELj1ELj8ELj16ENS_18Kernel_traits_baseILj6144ES2_S2_S2_S2_fjLj256EEEEELb1ELb1ELb0ELb1EEEvNS_9FwdParamsE,"aw",@nobits
	.sectionflags	@""
	.align	16


//--------------------- .nv.shared._ZN10layer_norm13ln_fwd_kernelINS_13Kernel_traitsI13__nv_bfloat16S2_S2_S2_fjLj6144ELj1ELj1ELj8ELj16ENS_18Kernel_traits_baseILj6144ES2_S2_S2_S2_fjLj256EEEEELb1ELb1ELb1ELb0EEEvNS_9FwdParamsE --------------------------
	.section	.nv.shared._ZN10layer_norm13ln_fwd_kernelINS_13Kernel_traitsI13__nv_bfloat16S2_S2_S2_fjLj6144ELj1ELj1ELj8ELj16ENS_18Kernel_traits_baseILj6144ES2_S2_S2_S2_fjLj256EEEEELb1ELb1ELb1ELb0EEEvNS_9FwdParamsE,"aw",@nobits
	.sectionflags	@""
	.align	16


//--------------------- .nv.shared._ZN10layer_norm13ln_fwd_kernelINS_13Kernel_traitsI13__nv_bfloat16S2_S2_S2_fjLj6144ELj1ELj1ELj8ELj16ENS_18Kernel_traits_baseILj6144ES2_S2_S2_S2_fjLj256EEEEELb1ELb1ELb1ELb1EEEvNS_9FwdParamsE --------------------------
	.section	.nv.shared._ZN10layer_norm13ln_fwd_kernelINS_13Kernel_traitsI13__nv_bfloat16S2_S2_S2_fjLj6144ELj1ELj1ELj8ELj16ENS_18Kernel_traits_baseILj6144ES2_S2_S2_S2_fjLj256EEEEELb1ELb1ELb1ELb1EEEvNS_9FwdParamsE,"aw",@nobits
	.sectionflags	@""
	.align	16


//--------------------- .nv.shared._ZN10layer_norm13ln_fwd_kernelINS_13Kernel_traitsI6__halfS2_S2_S2_fjLj6144ELj1ELj1ELj8ELj16ENS_18Kernel_traits_baseILj6144ES2_S2_S2_S2_fjLj256EEEEELb0ELb0ELb0ELb0EEEvNS_9FwdParamsE --------------------------
	.section	.nv.shared._ZN10layer_norm13ln_fwd_kernelINS_13Kernel_traitsI6__halfS2_S2_S2_fjLj6144ELj1ELj1ELj8ELj16ENS_18Kernel_traits_baseILj6144ES2_S2_S2_S2_fjLj256EEEEELb0ELb0ELb0ELb0EEEvNS_9FwdParamsE,"aw",@nobits
	.sectionflags	@""
	.align	16


//--------------------- .nv.shared._ZN10layer_norm13ln_fwd_kernelINS_13Kernel_traitsI6__halfS2_S2_S2_fjLj6144ELj1ELj1ELj8ELj16ENS_18Kernel_traits_baseILj6144ES2_S2_S2_S2_fjLj256EEEEELb0ELb0ELb0ELb1EEEvNS_9FwdParamsE --------------------------
	.section	.nv.shared._ZN10layer_norm13ln_fwd_kernelINS_13Kernel_traitsI6__halfS2_S2_S2_fjLj6144ELj1ELj1ELj8ELj16ENS_18Kernel_traits_baseILj6144ES2_S2_S2_S2_fjLj256EEEEELb0ELb0ELb0ELb1EEEvNS_9FwdParamsE,"aw",@nobits
	.sectionflags	@""
	.align	16


//--------------------- .nv.shared._ZN10layer_norm13ln_fwd_kernelINS_13Kernel_traitsI6__halfS2_S2_S2_fjLj6144ELj1ELj1ELj8ELj16ENS_18Kernel_traits_baseILj6144ES2_S2_S2_S2_fjLj256EEEEELb0ELb0ELb1ELb0EEEvNS_9FwdParamsE --------------------------
	.section	.nv.shared._ZN10layer_norm13ln_fwd_kernelINS_13Kernel_traitsI6__halfS2_S2_S2_fjLj6144ELj1ELj1ELj8ELj16ENS_18Kernel_traits_baseILj6144ES2_S2_S2_S2_fjLj256EEEEELb0ELb0ELb1ELb0EEEvNS_9FwdParamsE,"aw",@nobits
	.sectionflags	@""
	.align	16


//--------------------- .nv.shared._ZN10layer_norm13ln_fwd_kernelINS_13Kernel_traitsI6__halfS2_S2_S2_fjLj6144ELj1ELj1ELj8ELj16ENS_18Kernel_traits_baseILj6144ES2_S2_S2_S2_fjLj256EEEEELb0ELb0ELb1ELb1EEEvNS_9FwdParamsE --------------------------
	.section	.nv.shared._ZN10layer_norm13ln_fwd_kernelINS_13Kernel_traitsI6__halfS2_S2_S2_fjLj6144ELj1ELj1ELj8ELj16ENS_18Kernel_traits_baseILj6144ES2_S2_S2_S2_fjLj256EEEEELb0ELb0ELb1ELb1EEEvNS_9FwdParamsE,"aw",@nobits
	.sectionflags	@""
	.align	16


//--------------------- .nv.shared._ZN10layer_norm13ln_fwd_kernelINS_13Kernel_traitsI6__halfS2_S2_S2_fjLj6144ELj1ELj1ELj8ELj16ENS_18Kernel_traits_baseILj6144ES2_S2_S2_S2_fjLj256EEEEELb0ELb1ELb0ELb0EEEvNS_9FwdParamsE --------------------------
	.section	.nv.shared._ZN10layer_norm13ln_fwd_kernelINS_13Kernel_traitsI6__halfS2_S2_S2_fjLj6144ELj1ELj1ELj8ELj16ENS_18Kernel_traits_baseILj6144ES2_S2_S2_S2_fjLj256EEEEELb0ELb1ELb0ELb0EEEvNS_9FwdParamsE,"aw",@nobits
	.sectionflags	@""
	.align	16


//--------------------- .nv.shared._ZN10layer_norm13ln_fwd_kernelINS_13Kernel_traitsI6__halfS2_S2_S2_fjLj6144ELj1ELj1ELj8ELj16ENS_18Kernel_traits_baseILj6144ES2_S2_S2_S2_fjLj256EEEEELb0ELb1ELb0ELb1EEEvNS_9FwdParamsE --------------------------
	.section	.nv.shared._ZN10layer_norm13ln_fwd_kernelINS_13Kernel_traitsI6__halfS2_S2_S2_fjLj6144ELj1ELj1ELj8ELj16ENS_18Kernel_traits_baseILj6144ES2_S2_S2_S2_fjLj256EEEEELb0ELb1ELb0ELb1EEEvNS_9FwdParamsE,"aw",@nobits
	.sectionflags	@""
	.align	16


//--------------------- .nv.shared._ZN10layer_norm13ln_fwd_kernelINS_13Kernel_traitsI6__halfS2_S2_S2_fjLj6144ELj1ELj1ELj8ELj16ENS_18Kernel_traits_baseILj6144ES2_S2_S2_S2_fjLj256EEEEELb0ELb1ELb1ELb0EEEvNS_9FwdParamsE --------------------------
	.section	.nv.shared._ZN10layer_norm13ln_fwd_kernelINS_13Kernel_traitsI6__halfS2_S2_S2_fjLj6144ELj1ELj1ELj8ELj16ENS_18Kernel_traits_baseILj6144ES2_S2_S2_S2_fjLj256EEEEELb0ELb1ELb1ELb0EEEvNS_9FwdParamsE,"aw",@nobits
	.sectionflags	@""
	.align	16


//--------------------- .nv.shared._ZN10layer_norm13ln_fwd_kernelINS_13Kernel_traitsI6__halfS2_S2_S2_fjLj6144ELj1ELj1ELj8ELj16ENS_18Kernel_traits_baseILj6144ES2_S2_S2_S2_fjLj256EEEEELb0ELb1ELb1ELb1EEEvNS_9FwdParamsE --------------------------
	.section	.nv.shared._ZN10layer_norm13ln_fwd_kernelINS_13Kernel_traitsI6__halfS2_S2_S2_fjLj6144ELj1ELj1ELj8ELj16ENS_18Kernel_traits_baseILj6144ES2_S2_S2_S2_fjLj256EEEEELb0ELb1ELb1ELb1EEEvNS_9FwdParamsE,"aw",@nobits
	.sectionflags	@""
	.align	16


//--------------------- .nv.shared._ZN10layer_norm13ln_fwd_kernelINS_13Kernel_traitsI6__halfS2_S2_S2_fjLj6144ELj1ELj1ELj8ELj16ENS_18Kernel_traits_baseILj6144ES2_S2_S2_S2_fjLj256EEEEELb1ELb0ELb0ELb0EEEvNS_9FwdParamsE --------------------------
	.section	.nv.shared._ZN10layer_norm13ln_fwd_kernelINS_13Kernel_traitsI6__halfS2_S2_S2_fjLj6144ELj1ELj1ELj8ELj16ENS_18Kernel_traits_baseILj6144ES2_S2_S2_S2_fjLj256EEEEELb1ELb0ELb0ELb0EEEvNS_9FwdParamsE,"aw",@nobits
	.sectionflags	@""
	.align	16


//--------------------- .nv.shared._ZN10layer_norm13ln_fwd_kernelINS_13Kernel_traitsI6__halfS2_S2_S2_fjLj6144ELj1ELj1ELj8ELj16ENS_18Kernel_traits_baseILj6144ES2_S2_S2_S2_fjLj256EEEEELb1ELb0ELb0ELb1EEEvNS_9FwdParamsE --------------------------
	.section	.nv.shared._ZN10layer_norm13ln_fwd_kernelINS_13Kernel_traitsI6__halfS2_S2_S2_fjLj6144ELj1ELj1ELj8ELj16ENS_18Kernel_traits_baseILj6144ES2_S2_S2_S2_fjLj256EEEEELb1ELb0ELb0ELb1EEEvNS_9FwdParamsE,"aw",@nobits
	.sectionflags	@""
	.align	16


//--------------------- .nv.shared._ZN10layer_norm13ln_fwd_kernelINS_13Kernel_traitsI6__halfS2_S2_S2_fjLj6144ELj1ELj1ELj8ELj16ENS_18Kernel_traits_baseILj6144ES2_S2_S2_S2_fjLj256EEEEELb1ELb0ELb1ELb0EEEvNS_9FwdParamsE --------------------------
	.section	.nv.shared._ZN10layer_norm13ln_fwd_kernelINS_13Kernel_traitsI6__halfS2_S2_S2_fjLj6144ELj1ELj1ELj8ELj16ENS_18Kernel_traits_baseILj6144ES2_S2_S2_S2_fjLj256EEEEELb1ELb0ELb1ELb0EEEvNS_9FwdParamsE,"aw",@nobits
	.sectionflags	@""
	.align	16


//--------------------- .nv.shared._ZN10layer_norm13ln_fwd_kernelINS_13Kernel_traitsI6__halfS2_S2_S2_fjLj6144ELj1ELj1ELj8ELj16ENS_18Kernel_traits_baseILj6144ES2_S2_S2_S2_fjLj256EEEEELb1ELb0ELb1ELb1EEEvNS_9FwdParamsE --------------------------
	.section	.nv.shared._ZN10layer_norm13ln_fwd_kernelINS_13Kernel_traitsI6__halfS2_S2_S2_fjLj6144ELj1ELj1ELj8ELj16ENS_18Kernel_traits_baseILj6144ES2_S2_S2_S2_fjLj256EEEEELb1ELb0ELb1ELb1EEEvNS_9FwdParamsE,"aw",@nobits
	.sectionflags	@""
	.align	16


//--------------------- .nv.shared._ZN10layer_norm13ln_fwd_kernelINS_13Kernel_traitsI6__halfS2_S2_S2_fjLj6144ELj1ELj1ELj8ELj16ENS_18Kernel_traits_baseILj6144ES2_S2_S2_S2_fjLj256EEEEELb1ELb1ELb0ELb0EEEvNS_9FwdParamsE --------------------------
	.section	.nv.shared._ZN10layer_norm13ln_fwd_kernelINS_13Kernel_traitsI6__halfS2_S2_S2_fjLj6144ELj1ELj1ELj8ELj16ENS_18Kernel_traits_baseILj6144ES2_S2_S2_S2_fjLj256EEEEELb1ELb1ELb0ELb0EEEvNS_9FwdParamsE,"aw",@nobits
	.sectionflags	@""
	.align	16


//--------------------- .nv.shared._ZN10layer_norm13ln_fwd_kernelINS_13Kernel_traitsI6__halfS2_S2_S2_fjLj6144ELj1ELj1ELj8ELj16ENS_18Kernel_traits_baseILj6144ES2_S2_S2_S2_fjLj256EEEEELb1ELb1ELb0ELb1EEEvNS_9FwdParamsE --------------------------
	.section	.nv.shared._ZN10layer_norm13ln_fwd_kernelINS_13Kernel_traitsI6__halfS2_S2_S2_fjLj6144ELj1ELj1ELj8ELj16ENS_18Kernel_traits_baseILj6144ES2_S2_S2_S2_fjLj256EEEEELb1ELb1ELb0ELb1EEEvNS_9FwdParamsE,"aw",@nobits
	.sectionflags	@""
	.align	16


//--------------------- .nv.shared._ZN10layer_norm13ln_fwd_kernelINS_13Kernel_traitsI6__halfS2_S2_S2_fjLj6144ELj1ELj1ELj8ELj16ENS_18Kernel_traits_baseILj6144ES2_S2_S2_S2_fjLj256EEEEELb1ELb1ELb1ELb0EEEvNS_9FwdParamsE --------------------------
	.section	.nv.shared._ZN10layer_norm13ln_fwd_kernelINS_13Kernel_traitsI6__halfS2_S2_S2_fjLj6144ELj1ELj1ELj8ELj16ENS_18Kernel_traits_baseILj6144ES2_S2_S2_S2_fjLj256EEEEELb1ELb1ELb1ELb0EEEvNS_9FwdParamsE,"aw",@nobits
	.sectionflags	@""
	.align	16


//--------------------- .nv.shared._ZN10layer_norm13ln_fwd_kernelINS_13Kernel_traitsI6__halfS2_S2_S2_fjLj6144ELj1ELj1ELj8ELj16ENS_18Kernel_traits_baseILj6144ES2_S2_S2_S2_fjLj256EEEEELb1ELb1ELb1ELb1EEEvNS_9FwdParamsE --------------------------
	.section	.nv.shared._ZN10layer_norm13ln_fwd_kernelINS_13Kernel_traitsI6__halfS2_S2_S2_fjLj6144ELj1ELj1ELj8ELj16ENS_18Kernel_traits_baseILj6144ES2_S2_S2_S2_fjLj256EEEEELb1ELb1ELb1ELb1EEEvNS_9FwdParamsE,"aw",@nobits
	.sectionflags	@""
	.align	16


//--------------------- .nv.shared._ZN10layer_norm13ln_fwd_kernelINS_13Kernel_traitsIf13__nv_bfloat16S2_S2_fjLj6144ELj1ELj1ELj8ELj16ENS_18Kernel_traits_baseILj6144EfS2_S2_S2_fjLj256EEEEELb0ELb0ELb0ELb0EEEvNS_9FwdParamsE --------------------------
	.section	.nv.shared._ZN10layer_norm13ln_fwd_kernelINS_13Kernel_traitsIf13__nv_bfloat16S2_S2_fjLj6144ELj1ELj1ELj8ELj16ENS_18Kernel_traits_baseILj6144EfS2_S2_S2_fjLj256EEEEELb0ELb0ELb0ELb0EEEvNS_9FwdParamsE,"aw",@nobits
	.sectionflags	@""
	.align	16


//--------------------- .nv.shared._ZN10layer_norm13ln_fwd_kernelINS_13Kernel_traitsIf13__nv_bfloat16S2_S2_fjLj6144ELj1ELj1ELj8ELj16ENS_18Kernel_traits_baseILj6144EfS2_S2_S2_fjLj256EEEEELb0ELb0ELb0ELb1EEEvNS_9FwdParamsE --------------------------
	.section	.nv.shared._ZN10layer_norm13ln_fwd_kernelINS_13Kernel_traitsIf13__nv_bfloat16S2_S2_fjLj6144ELj1ELj1ELj8ELj16ENS_18Kernel_traits_baseILj6144EfS2_S2_S2_fjLj256EEEEELb0ELb0ELb0ELb1EEEvNS_9FwdParamsE,"aw",@nobits
	.sectionflags	@""
	.align	16


//--------------------- .nv.shared._ZN10layer_norm13ln_fwd_kernelINS_13Kernel_traitsIf13__nv_bfloat16S2_S2_fjLj6144ELj1ELj1ELj8ELj16ENS_18Kernel_traits_baseILj6144EfS2_S2_S2_fjLj256EEEEELb0ELb0ELb1ELb0EEEvNS_9FwdParamsE --------------------------
	.section	.nv.shared._ZN10layer_norm13ln_fwd_kernelINS_13Kernel_traitsIf13__nv_bfloat16S2_S2_fjLj6144ELj1ELj1ELj8ELj16ENS_18Kernel_traits_baseILj6144EfS2_S2_S2_fjLj256EEEEELb0ELb0ELb1ELb0EEEvNS_9FwdParamsE,"aw",@nobits
	.sectionflags	@""
	.align	16


//--------------------- .nv.shared._ZN10layer_norm13ln_fwd_kernelINS_13Kernel_traitsIf13__nv_bfloat16S2_S2_fjLj6144ELj1ELj1ELj8ELj16ENS_18Kernel_traits_baseILj6144EfS2_S2_S2_fjLj256EEEEELb0ELb0ELb1ELb1EEEvNS_9FwdParamsE --------------------------
	.section	.nv.shared._ZN10layer_norm13ln_fwd_kernelINS_13Kernel_traitsIf13__nv_bfloat16S2_S2_fjLj6144ELj1ELj1ELj8ELj16ENS_18Kernel_traits_baseILj6144EfS2_S2_S2_fjLj256EEEEELb0ELb0ELb1ELb1EEEvNS_9FwdParamsE,"aw",@nobits
	.sectionflags	@""
	.align	16


//--------------------- .nv.shared._ZN10layer_norm13ln_fwd_kernelINS_13Kernel_traitsIf13__nv_bfloat16S2_S2_fjLj6144ELj1ELj1ELj8ELj16ENS_18Kernel_traits_baseILj6144EfS2_S2_S2_fjLj256EEEEELb0ELb1ELb0ELb0EEEvNS_9FwdParamsE --------------------------
	.section	.nv.shared._ZN10layer_norm13ln_fwd_kernelINS_13Kernel_traitsIf13__nv_bfloat16S2_S2_fjLj6144ELj1ELj1ELj8ELj16ENS_18Kernel_traits_baseILj6144EfS2_S2_S2_fjLj256EEEEELb0ELb1ELb0ELb0EEEvNS_9FwdParamsE,"aw",@nobits
	.sectionflags	@""
	.align	16


//--------------------- .nv.shared._ZN10layer_norm13ln_fwd_kernelINS_13Kernel_traitsIf13__nv_bfloat16S2_S2_fjLj6144ELj1ELj1ELj8ELj16ENS_18Kernel_traits_baseILj6144EfS2_S2_S2_fjLj256EEEEELb0ELb1ELb0ELb1EEEvNS_9FwdParamsE --------------------------
	.section	.nv.shared._ZN10layer_norm13ln_fwd_kernelINS_13Kernel_traitsIf13__nv_bfloat16S2_S2_fjLj6144ELj1ELj1ELj8ELj16ENS_18Kernel_traits_baseILj6144EfS2_S2_S2_fjLj256EEEEELb0ELb1ELb0ELb1EEEvNS_9FwdParamsE,"aw",@nobits
	.sectionflags	@""
	.align	16


//--------------------- .nv.shared._ZN10layer_norm13ln_fwd_kernelINS_13Kernel_traitsIf13__nv_bfloat16S2_S2_fjLj6144ELj1ELj1ELj8ELj16ENS_18Kernel_traits_baseILj6144EfS2_S2_S2_fjLj256EEEEELb0ELb1ELb1ELb0EEEvNS_9FwdParamsE --------------------------
	.section	.nv.shared._ZN10layer_norm13ln_fwd_kernelINS_13Kernel_traitsIf13__nv_bfloat16S2_S2_fjLj6144ELj1ELj1ELj8ELj16ENS_18Kernel_traits_baseILj6144EfS2_S2_S2_fjLj256EEEEELb0ELb1ELb1ELb0EEEvNS_9FwdParamsE,"aw",@nobits
	.sectionflags	@""
	.align	16


//--------------------- .nv.shared._ZN10layer_norm13ln_fwd_kernelINS_13Kernel_traitsIf13__nv_bfloat16S2_S2_fjLj6144ELj1ELj1ELj8ELj16ENS_18Kernel_traits_baseILj6144EfS2_S2_S2_fjLj256EEEEELb0ELb1ELb1ELb1EEEvNS_9FwdParamsE --------------------------
	.section	.nv.shared._ZN10layer_norm13ln_fwd_kernelINS_13Kernel_traitsIf13__nv_bfloat16S2_S2_fjLj6144ELj1ELj1ELj8ELj16ENS_18Kernel_traits_baseILj6144EfS2_S2_S2_fjLj256EEEEELb0ELb1ELb1ELb1EEEvNS_9FwdParamsE,"aw",@nobits
	.sectionflags	@""
	.align	16


//--------------------- .nv.shared._ZN10layer_norm13ln_fwd_kernelINS_13Kernel_traitsIf13__nv_bfloat16S2_S2_fjLj6144ELj1ELj1ELj8ELj16ENS_18Kernel_traits_baseILj6144EfS2_S2_S2_fjLj256EEEEELb1ELb0ELb0ELb0EEEvNS_9FwdParamsE --------------------------
	.section	.nv.shared._ZN10layer_norm13ln_fwd_kernelINS_13Kernel_traitsIf13__nv_bfloat16S2_S2_fjLj6144ELj1ELj1ELj8ELj16ENS_18Kernel_traits_baseILj6144EfS2_S2_S2_fjLj256EEEEELb1ELb0ELb0ELb0EEEvNS_9FwdParamsE,"aw",@nobits
	.sectionflags	@""
	.align	16


//--------------------- .nv.shared._ZN10layer_norm13ln_fwd_kernelINS_13Kernel_traitsIf13__nv_bfloat16S2_S2_fjLj6144ELj1ELj1ELj8ELj16ENS_18Kernel_traits_baseILj6144EfS2_S2_S2_fjLj256EEEEELb1ELb0ELb0ELb1EEEvNS_9FwdParamsE --------------------------
	.section	.nv.shared._ZN10layer_norm13ln_fwd_kernelINS_13Kernel_traitsIf13__nv_bfloat16S2_S2_fjLj6144ELj1ELj1ELj8ELj16ENS_18Kernel_traits_baseILj6144EfS2_S2_S2_fjLj256EEEEELb1ELb0ELb0ELb1EEEvNS_9FwdParamsE,"aw",@nobits
	.sectionflags	@""
	.align	16


//--------------------- .nv.shared._ZN10layer_norm13ln_fwd_kernelINS_13Kernel_traitsIf13__nv_bfloat16S2_S2_fjLj6144ELj1ELj1ELj8ELj16ENS_18Kernel_traits_baseILj6144EfS2_S2_S2_fjLj256EEEEELb1ELb0ELb1ELb0EEEvNS_9FwdParamsE --------------------------
	.section	.nv.shared._ZN10layer_norm13ln_fwd_kernelINS_13Kernel_traitsIf13__nv_bfloat16S2_S2_fjLj6144ELj1ELj1ELj8ELj16ENS_18Kernel_traits_baseILj6144EfS2_S2_S2_fjLj256EEEEELb1ELb0ELb1ELb0EEEvNS_9FwdParamsE,"aw",@nobits
	.sectionflags	@""
	.align	16


//--------------------- .nv.shared._ZN10layer_norm13ln_fwd_kernelINS_13Kernel_traitsIf13__nv_bfloat16S2_S2_fjLj6144ELj1ELj1ELj8ELj16ENS_18Kernel_traits_baseILj6144EfS2_S2_S2_fjLj256EEEEELb1ELb0ELb1ELb1EEEvNS_9FwdParamsE --------------------------
	.section	.nv.shared._ZN10layer_norm13ln_fwd_kernelINS_13Kernel_traitsIf13__nv_bfloat16S2_S2_fjLj6144ELj1ELj1ELj8ELj16ENS_18Kernel_traits_baseILj6144EfS2_S2_S2_fjLj256EEEEELb1ELb0ELb1ELb1EEEvNS_9FwdParamsE,"aw",@nobits
	.sectionflags	@""
	.align	16


//--------------------- .nv.shared._ZN10layer_norm13ln_fwd_kernelINS_13Kernel_traitsIf13__nv_bfloat16S2_S2_fjLj6144ELj1ELj1ELj8ELj16ENS_18Kernel_traits_baseILj6144EfS2_S2_S2_fjLj256EEEEELb1ELb1ELb0ELb0EEEvNS_9FwdParamsE --------------------------
	.section	.nv.shared._ZN10layer_norm13ln_fwd_kernelINS_13Kernel_traitsIf13__nv_bfloat16S2_S2_fjLj6144ELj1ELj1ELj8ELj16ENS_18Kernel_traits_baseILj6144EfS2_S2_S2_fjLj256EEEEELb1ELb1ELb0ELb0EEEvNS_9FwdParamsE,"aw",@nobits
	.sectionflags	@""
	.align	16


//--------------------- .nv.shared._ZN10layer_norm13ln_fwd_kernelINS_13Kernel_traitsIf13__nv_bfloat16S2_S2_fjLj6144ELj1ELj1ELj8ELj16ENS_18Kernel_traits_baseILj6144EfS2_S2_S2_fjLj256EEEEELb1ELb1ELb0ELb1EEEvNS_9FwdParamsE --------------------------
	.section	.nv.shared._ZN10layer_norm13ln_fwd_kernelINS_13Kernel_traitsIf13__nv_bfloat16S2_S2_fjLj6144ELj1ELj1ELj8ELj16ENS_18Kernel_traits_baseILj6144EfS2_S2_S2_fjLj256EEEEELb1ELb1ELb0ELb1EEEvNS_9FwdParamsE,"aw",@nobits
	.sectionflags	@""
	.align	16


//--------------------- .nv.shared._ZN10layer_norm13ln_fwd_kernelINS_13Kernel_traitsIf13__nv_bfloat16S2_S2_fjLj6144ELj1ELj1ELj8ELj16ENS_18Kernel_traits_baseILj6144EfS2_S2_S2_fjLj256EEEEELb1ELb1ELb1ELb0EEEvNS_9FwdParamsE --------------------------
	.section	.nv.shared._ZN10layer_norm13ln_fwd_kernelINS_13Kernel_traitsIf13__nv_bfloat16S2_S2_fjLj6144ELj1ELj1ELj8ELj16ENS_18Kernel_traits_baseILj6144EfS2_S2_S2_fjLj256EEEEELb1ELb1ELb1ELb0EEEvNS_9FwdParamsE,"aw",@nobits
	.sectionflags	@""
	.align	16


//--------------------- .nv.shared._ZN10layer_norm13ln_fwd_kernelINS_13Kernel_traitsIf13__nv_bfloat16S2_S2_fjLj6144ELj1ELj1ELj8ELj16ENS_18Kernel_traits_baseILj6144EfS2_S2_S2_fjLj256EEEEELb1ELb1ELb1ELb1EEEvNS_9FwdParamsE --------------------------
	.section	.nv.shared._ZN10layer_norm13ln_fwd_kernelINS_13Kernel_traitsIf13__nv_bfloat16S2_S2_fjLj6144ELj1ELj1ELj8ELj16ENS_18Kernel_traits_baseILj6144EfS2_S2_S2_fjLj256EEEEELb1ELb1ELb1ELb1EEEvNS_9FwdParamsE,"aw",@nobits
	.sectionflags	@""
	.align	16


//--------------------- .nv.shared._ZN10layer_norm13ln_fwd_kernelINS_13Kernel_traitsI13__nv_bfloat16S2_fS2_fjLj6144ELj1ELj1ELj8ELj16ENS_18Kernel_traits_baseILj6144ES2_S2_fS2_fjLj256EEEEELb0ELb0ELb0ELb0EEEvNS_9FwdParamsE --------------------------
	.section	.nv.shared._ZN10layer_norm13ln_fwd_kernelINS_13Kernel_traitsI13__nv_bfloat16S2_fS2_fjLj6144ELj1ELj1ELj8ELj16ENS_18Kernel_traits_baseILj6144ES2_S2_fS2_fjLj256EEEEELb0ELb0ELb0ELb0EEEvNS_9FwdParamsE,"aw",@nobits
	.sectionflags	@""
	.align	16


//--------------------- .nv.shared._ZN10layer_norm13ln_fwd_kernelINS_13Kernel_traitsI13__nv_bfloat16S2_fS2_fjLj6144ELj1ELj1ELj8ELj16ENS_18Kernel_traits_baseILj6144ES2_S2_fS2_fjLj256EEEEELb0ELb0ELb0ELb1EEEvNS_9FwdParamsE --------------------------
	.section	.nv.shared._ZN10layer_norm13ln_fwd_kernelINS_13Kernel_traitsI13__nv_bfloat16S2_fS2_fjLj6144ELj1ELj1ELj8ELj16ENS_18Kernel_traits_baseILj6144ES2_S2_fS2_fjLj256EEEEELb0ELb0ELb0ELb1EEEvNS_9FwdParamsE,"aw",@nobits
	.sectionflags	@""
	.align	16


//--------------------- .nv.shared._ZN10layer_norm13ln_fwd_kernelINS_13Kernel_traitsI13__nv_bfloat16S2_fS2_fjLj6144ELj1ELj1ELj8ELj16ENS_18Kernel_traits_baseILj6144ES2_S2_fS2_fjLj256EEEEELb0ELb0ELb1ELb0EEEvNS_9FwdParamsE --------------------------
	.section	.nv.shared._ZN10layer_norm13ln_fwd_kernelINS_13Kernel_traitsI13__nv_bfloat16S2_fS2_fjLj6144ELj1ELj1ELj8ELj16ENS_18Kernel_traits_baseILj6144ES2_S2_fS2_fjLj256EEEEELb0ELb0ELb1ELb0EEEvNS_9FwdParamsE,"aw",@nobits
	.sectionflags	@""
	.align	16


//--------------------- .nv.shared._ZN10layer_norm13ln_fwd_kernelINS_13Kernel_traitsI13__nv_bfloat16S2_fS2_fjLj6144ELj1ELj1ELj8ELj16ENS_18Kernel_traits_baseILj6144ES2_S2_fS2_fjLj256EEEEELb0ELb0ELb1ELb1EEEvNS_9FwdParamsE --------------------------
	.section	.nv.shared._ZN10layer_norm13ln_fwd_kernelINS_13Kernel_traitsI13__nv_bfloat16S2_fS2_fjLj6144ELj1ELj1ELj8ELj16ENS_18Kernel_traits_baseILj6144ES2_S2_fS2_fjLj256EEEEELb0ELb0ELb1ELb1EEEvNS_9FwdParamsE,"aw",@nobits
	.sectionflags	@""
	.align	16


//--------------------- .nv.shared._ZN10layer_norm13ln_fwd_kernelINS_13Kernel_traitsI13__nv_bfloat16S2_fS2_fjLj6144ELj1ELj1ELj8ELj16ENS_18Kernel_traits_baseILj6144ES2_S2_fS2_fjLj256EEEEELb0ELb1ELb0ELb0EEEvNS_9FwdParamsE --------------------------
	.section	.nv.shared._ZN10layer_norm13ln_fwd_kernelINS_13Kernel_traitsI13__nv_bfloat16S2_fS2_fjLj6144ELj1ELj1ELj8ELj16ENS_18Kernel_traits_baseILj6144ES2_S2_fS2_fjLj256EEEEELb0ELb1ELb0ELb0EEEvNS_9FwdParamsE,"aw",@nobits
	.sectionflags	@""
	.align	16


//--------------------- .nv.shared._ZN10layer_norm13ln_fwd_kernelINS_13Kernel_traitsI13__nv_bfloat16S2_fS2_fjLj6144ELj1ELj1ELj8ELj16ENS_18Kernel_traits_baseILj6144ES2_S2_fS2_fjLj256EEEEELb0ELb1ELb0ELb1EEEvNS_9FwdParamsE --------------------------
	.section	.nv.shared._ZN10layer_norm13ln_fwd_kernelINS_13Kernel_traitsI13__nv_bfloat16S2_fS2_fjLj6144ELj1ELj1ELj8ELj16ENS_18Kernel_traits_baseILj6144ES2_S2_fS2_fjLj256EEEEELb0ELb1ELb0ELb1EEEvNS_9FwdParamsE,"aw",@nobits
	.sectionflags	@""
	.align	16


//--------------------- .nv.shared._ZN10layer_norm13ln_fwd_kernelINS_13Kernel_traitsI13__nv_bfloat16S2_fS2_fjLj6144ELj1ELj1ELj8ELj16ENS_18Kernel_traits_baseILj6144ES2_S2_fS2_fjLj256EEEEELb0ELb1ELb1ELb0EEEvNS_9FwdParamsE --------------------------
	.section	.nv.shared._ZN10layer_norm13ln_fwd_kernelINS_13Kernel_traitsI13__nv_bfloat16S2_fS2_fjLj6144ELj1ELj1ELj8ELj16ENS_18Kernel_traits_baseILj6144ES2_S2_fS2_fjLj256EEEEELb0ELb1ELb1ELb0EEEvNS_9FwdParamsE,"aw",@nobits
	.sectionflags	@""
	.align	16


//--------------------- .nv.shared._ZN10layer_norm13ln_fwd_kernelINS_13Kernel_traitsI13__nv_bfloat16S2_fS2_fjLj6144ELj1ELj1ELj8ELj16ENS_18Kernel_traits_baseILj6144ES2_S2_fS2_fjLj256EEEEELb0ELb1ELb1ELb1EEEvNS_9FwdParamsE --------------------------
	.section	.nv.shared._ZN10layer_norm13ln_fwd_kernelINS_13Kernel_traitsI13__nv_bfloat16S2_fS2_fjLj6144ELj1ELj1ELj8ELj16ENS_18Kernel_traits_baseILj6144ES2_S2_fS2_fjLj256EEEEELb0ELb1ELb1ELb1EEEvNS_9FwdParamsE,"aw",@nobits
	.sectionflags	@""
	.align	16


//--------------------- .nv.shared._ZN10layer_norm13ln_fwd_kernelINS_13Kernel_traitsI13__nv_bfloat16S2_fS2_fjLj6144ELj1ELj1ELj8ELj16ENS_18Kernel_traits_baseILj6144ES2_S2_fS2_fjLj256EEEEELb1ELb0ELb0ELb0EEEvNS_9FwdParamsE --------------------------
	.section	.nv.shared._ZN10layer_norm13ln_fwd_kernelINS_13Kernel_traitsI13__nv_bfloat16S2_fS2_fjLj6144ELj1ELj1ELj8ELj16ENS_18Kernel_traits_baseILj6144ES2_S2_fS2_fjLj256EEEEELb1ELb0ELb0ELb0EEEvNS_9FwdParamsE,"aw",@nobits
	.sectionflags	@""
	.align	16


//--------------------- .nv.shared._ZN10layer_norm13ln_fwd_kernelINS_13Kernel_traitsI13__nv_bfloat16S2_fS2_fjLj6144ELj1ELj1ELj8ELj16ENS_18Kernel_traits_baseILj6144ES2_S2_fS2_fjLj256EEEEELb1ELb0ELb0ELb1EEEvNS_9FwdParamsE --------------------------
	.section	.nv.shared._ZN10layer_norm13ln_fwd_kernelINS_13Kernel_traitsI13__nv_bfloat16S2_fS2_fjLj6144ELj1ELj1ELj8ELj16ENS_18Kernel_traits_baseILj6144ES2_S2_fS2_fjLj256EEEEELb1ELb0ELb0ELb1EEEvNS_9FwdParamsE,"aw",@nobits
	.sectionflags	@""
	.align	16


//--------------------- .nv.shared._ZN10layer_norm13ln_fwd_kernelINS_13Kernel_traitsI13__nv_bfloat16S2_fS2_fjLj6144ELj1ELj1ELj8ELj16ENS_18Kernel_traits_baseILj6144ES2_S2_fS2_fjLj256EEEEELb1ELb0ELb1ELb0EEEvNS_9FwdParamsE --------------------------
	.section	.nv.shared._ZN10layer_norm13ln_fwd_kernelINS_13Kernel_traitsI13__nv_bfloat16S2_fS2_fjLj6144ELj1ELj1ELj8ELj16ENS_18Kernel_traits_baseILj6144ES2_S2_fS2_fjLj256EEEEELb1ELb0ELb1ELb0EEEvNS_9FwdParamsE,"aw",@nobits
	.sectionflags	@""
	.align	16


//--------------------- .nv.shared._ZN10layer_norm13ln_fwd_kernelINS_13Kernel_traitsI13__nv_bfloat16S2_fS2_fjLj6144ELj1ELj1ELj8ELj16ENS_18Kernel_traits_baseILj6144ES2_S2_fS2_fjLj256EEEEELb1ELb0ELb1ELb1EEEvNS_9FwdParamsE --------------------------
	.section	.nv.shared._ZN10layer_norm13ln_fwd_kernelINS_13Kernel_traitsI13__nv_bfloat16S2_fS2_fjLj6144ELj1ELj1ELj8ELj16ENS_18Kernel_traits_baseILj6144ES2_S2_fS2_fjLj256EEEEELb1ELb0ELb1ELb1EEEvNS_9FwdParamsE,"aw",@nobits
	.sectionflags	@""
	.align	16


//--------------------- .nv.shared._ZN10layer_norm13ln_fwd_kernelINS_13Kernel_traitsI13__nv_bfloat16S2_fS2_fjLj6144ELj1ELj1ELj8ELj16ENS_18Kernel_traits_baseILj6144ES2_S2_fS2_fjLj256EEEEELb1ELb1ELb0ELb0EEEvNS_9FwdParamsE --------------------------
	.section	.nv.shared._ZN10layer_norm13ln_fwd_kernelINS_13Kernel_traitsI13__nv_bfloat16S2_fS2_fjLj6144ELj1ELj1ELj8ELj16ENS_18Kernel_traits_baseILj6144ES2_S2_fS2_fjLj256EEEEELb1ELb1ELb0ELb0EEEvNS_9FwdParamsE,"aw",@nobits
	.sectionflags	@""
	.align	16


//--------------------- .nv.shared._ZN10layer_norm13ln_fwd_kernelINS_13Kernel_traitsI13__nv_bfloat16S2_fS2_fjLj6144ELj1ELj1ELj8ELj16ENS_18Kernel_traits_baseILj6144ES2_S2_fS2_fjLj256EEEEELb1ELb1ELb0ELb1EEEvNS_9FwdParamsE --------------------------
	.section	.nv.shared._ZN10layer_norm13ln_fwd_kernelINS_13Kernel_traitsI13__nv_bfloat16S2_fS2_fjLj6144ELj1ELj1ELj8ELj16ENS_18Kernel_traits_baseILj6144ES2_S2_fS2_fjLj256EEEEELb1ELb1ELb0ELb1EEEvNS_9FwdParamsE,"aw",@nobits
	.sectionflags	@""
	.align	16


//--------------------- .nv.shared._ZN10layer_norm13ln_fwd_kernelINS_13Kernel_traitsI13__nv_bfloat16S2_fS2_fjLj6144ELj1ELj1ELj8ELj16ENS_18Kernel_traits_baseILj6144ES2_S2_fS2_fjLj256EEEEELb1ELb1ELb1ELb0EEEvNS_9FwdParamsE --------------------------
	.section	.nv.shared._ZN10layer_norm13ln_fwd_kernelINS_13Kernel_traitsI13__nv_bfloat16S2_fS2_fjLj6144ELj1ELj1ELj8ELj16ENS_18Kernel_traits_baseILj6144ES2_S2_fS2_fjLj256EEEEELb1ELb1ELb1ELb0EEEvNS_9FwdParamsE,"aw",@nobits
	.sectionflags	@""
	.align	16


//--------------------- .nv.shared._ZN10layer_norm13ln_fwd_kernelINS_13Kernel_traitsI13__nv_bfloat16S2_fS2_fjLj6144ELj1ELj1ELj8ELj16ENS_18Kernel_traits_baseILj6144ES2_S2_fS2_fjLj256EEEEELb1ELb1ELb1ELb1EEEvNS_9FwdParamsE --------------------------
	.section	.nv.shared._ZN10layer_norm13ln_fwd_kernelINS_13Kernel_traitsI13__nv_bfloat16S2_fS2_fjLj6144ELj1ELj1ELj8ELj16ENS_18Kernel_traits_baseILj6144ES2_S2_fS2_fjLj256EEEEELb1ELb1ELb1ELb1EEEvNS_9FwdParamsE,"aw",@nobits
	.sectionflags	@""
	.align	16


//--------------------- .nv.shared._ZN10layer_norm13ln_fwd_kernelINS_13Kernel_traitsIf13__nv_bfloat16fS2_fjLj6144ELj1ELj1ELj8ELj16ENS_18Kernel_traits_baseILj6144EfS2_fS2_fjLj256EEEEELb0ELb0ELb0ELb0EEEvNS_9FwdParamsE --------------------------
	.section	.nv.shared._ZN10layer_norm13ln_fwd_kernelINS_13Kernel_traitsIf13__nv_bfloat16fS2_fjLj6144ELj1ELj1ELj8ELj16ENS_18Kernel_traits_baseILj6144EfS2_fS2_fjLj256EEEEELb0ELb0ELb0ELb0EEEvNS_9FwdParamsE,"aw",@nobits
	.sectionflags	@""
	.align	16


//--------------------- .nv.shared._ZN10layer_norm13ln_fwd_kernelINS_13Kernel_traitsIf13__nv_bfloat16fS2_fjLj6144ELj1ELj1ELj8ELj16ENS_18Kernel_traits_baseILj6144EfS2_fS2_fjLj256EEEEELb0ELb0ELb0ELb1EEEvNS_9FwdParamsE --------------------------
	.section	.nv.shared._ZN10layer_norm13ln_fwd_kernelINS_13Kernel_traitsIf13__nv_bfloat16fS2_fjLj6144ELj1ELj1ELj8ELj16ENS_18Kernel_traits_baseILj6144EfS2_fS2_fjLj256EEEEELb0ELb0ELb0ELb1EEEvNS_9FwdParamsE,"aw",@nobits
	.sectionflags	@""
	.align	16


//--------------------- .nv.shared._ZN10layer_norm13ln_fwd_kernelINS_13Kernel_traitsIf13__nv_bfloat16fS2_fjLj6144ELj1ELj1ELj8ELj16ENS_18Kernel_traits_baseILj6144EfS2_fS2_fjLj256EEEEELb0ELb0ELb1ELb0EEEvNS_9FwdParamsE --------------------------
	.section	.nv.shared._ZN10layer_norm13ln_fwd_kernelINS_13Kernel_traitsIf13__nv_bfloat16fS2_fjLj6144ELj1ELj1ELj8ELj16ENS_18Kernel_traits_baseILj6144EfS2_fS2_fjLj256EEEEELb0ELb0ELb1ELb0EEEvNS_9FwdParamsE,"aw",@nobits
	.sectionflags	@""
	.align	16


//--------------------- .nv.shared._ZN10layer_norm13ln_fwd_kernelINS_13Kernel_traitsIf13__nv_bfloat16fS2_fjLj6144ELj1ELj1ELj8ELj16ENS_18Kernel_traits_baseILj6144EfS2_fS2_fjLj256EEEEELb0ELb0ELb1ELb1EEEvNS_9FwdParamsE --------------------------
	.section	.nv.shared._ZN10layer_norm13ln_fwd_kernelINS_13Kernel_traitsIf13__nv_bfloat16fS2_fjLj6144ELj1ELj1ELj8ELj16ENS_18Kernel_traits_baseILj6144EfS2_fS2_fjLj256EEEEELb0ELb0ELb1ELb1EEEvNS_9FwdParamsE,"aw",@nobits
	.sectionflags	@""
	.align	16


//--------------------- .nv.shared._ZN10layer_norm13ln_fwd_kernelINS_13Kernel_traitsIf13__nv_bfloat16fS2_fjLj6144ELj1ELj1ELj8ELj16ENS_18Kernel_traits_baseILj6144EfS2_fS2_fjLj256EEEEELb0ELb1ELb0ELb0EEEvNS_9FwdParamsE --------------------------
	.section	.nv.shared._ZN10layer_norm13ln_fwd_kernelINS_13Kernel_traitsIf13__nv_bfloat16fS2_fjLj6144ELj1ELj1ELj8ELj16ENS_18Kernel_traits_baseILj6144EfS2_fS2_fjLj256EEEEELb0ELb1ELb0ELb0EEEvNS_9FwdParamsE,"aw",@nobits
	.sectionflags	@""
	.align	16


//--------------------- .nv.shared._ZN10layer_norm13ln_fwd_kernelINS_13Kernel_traitsIf13__nv_bfloat16fS2_fjLj6144ELj1ELj1ELj8ELj16ENS_18Kernel_traits_baseILj6144EfS2_fS2_fjLj256EEEEELb0ELb1ELb0ELb1EEEvNS_9FwdParamsE --------------------------
	.section	.nv.shared._ZN10layer_norm13ln_fwd_kernelINS_13Kernel_traitsIf13__nv_bfloat16fS2_fjLj6144ELj1ELj1ELj8ELj16ENS_18Kernel_traits_baseILj6144EfS2_fS2_fjLj256EEEEELb0ELb1ELb0ELb1EEEvNS_9FwdParamsE,"aw",@nobits
	.sectionflags	@""
	.align	16


//--------------------- .nv.shared._ZN10layer_norm13ln_fwd_kernelINS_13Kernel_traitsIf13__nv_bfloat16fS2_fjLj6144ELj1ELj1ELj8ELj16ENS_18Kernel_traits_baseILj6144EfS2_fS2_fjLj256EEEEELb0ELb1ELb1ELb0EEEvNS_9FwdParamsE --------------------------
	.section	.nv.shared._ZN10layer_norm13ln_fwd_kernelINS_13Kernel_traitsIf13__nv_bfloat16fS2_fjLj6144ELj1ELj1ELj8ELj16ENS_18Kernel_traits_baseILj6144EfS2_fS2_fjLj256EEEEELb0ELb1ELb1ELb0EEEvNS_9FwdParamsE,"aw",@nobits
	.sectionflags	@""
	.align	16


//--------------------- .nv.shared._ZN10layer_norm13ln_fwd_kernelINS_13Kernel_traitsIf13__nv_bfloat16fS2_fjLj6144ELj1ELj1ELj8ELj16ENS_18Kernel_traits_baseILj6144EfS2_fS2_fjLj256EEEEELb0ELb1ELb1ELb1EEEvNS_9FwdParamsE --------------------------
	.section	.nv.shared._ZN10layer_norm13ln_fwd_kernelINS_13Kernel_traitsIf13__nv_bfloat16fS2_fjLj6144ELj1ELj1ELj8ELj16ENS_18Kernel_traits_baseILj6144EfS2_fS2_fjLj256EEEEELb0ELb1ELb1ELb1EEEvNS_9FwdParamsE,"aw",@nobits
	.sectionflags	@""
	.align	16


//--------------------- .nv.shared._ZN10layer_norm13ln_fwd_kernelINS_13Kernel_traitsIf13__nv_bfloat16fS2_fjLj6144ELj1ELj1ELj8ELj16ENS_18Kernel_traits_baseILj6144EfS2_fS2_fjLj256EEEEELb1ELb0ELb0ELb0EEEvNS_9FwdParamsE --------------------------
	.section	.nv.shared._ZN10layer_norm13ln_fwd_kernelINS_13Kernel_traitsIf13__nv_bfloat16fS2_fjLj6144ELj1ELj1ELj8ELj16ENS_18Kernel_traits_baseILj6144EfS2_fS2_fjLj256EEEEELb1ELb0ELb0ELb0EEEvNS_9FwdParamsE,"aw",@nobits
	.sectionflags	@""
	.align	16


//--------------------- .nv.shared._ZN10layer_norm13ln_fwd_kernelINS_13Kernel_traitsIf13__nv_bfloat16fS2_fjLj6144ELj1ELj1ELj8ELj16ENS_18Kernel_traits_baseILj6144EfS2_fS2_fjLj256EEEEELb1ELb0ELb0ELb1EEEvNS_9FwdParamsE --------------------------
	.section	.nv.shared._ZN10layer_norm13ln_fwd_kernelINS_13Kernel_traitsIf13__nv_bfloat16fS2_fjLj6144ELj1ELj1ELj8ELj16ENS_18Kernel_traits_baseILj6144EfS2_fS2_fjLj256EEEEELb1ELb0ELb0ELb1EEEvNS_9FwdParamsE,"aw",@nobits
	.sectionflags	@""
	.align	16


//--------------------- .nv.shared._ZN10layer_norm13ln_fwd_kernelINS_13Kernel_traitsIf13__nv_bfloat16fS2_fjLj6144ELj1ELj1ELj8ELj16ENS_18Kernel_traits_baseILj6144EfS2_fS2_fjLj256EEEEELb1ELb0ELb1ELb0EEEvNS_9FwdParamsE --------------------------
	.section	.nv.shared._ZN10layer_norm13ln_fwd_kernelINS_13Kernel_traitsIf13__nv_bfloat16fS2_fjLj6144ELj1ELj1ELj8ELj16ENS_18Kernel_traits_baseILj6144EfS2_fS2_fjLj256EEEEELb1ELb0ELb1ELb0EEEvNS_9FwdParamsE,"aw",@nobits
	.sectionflags	@""
	.align	16


//--------------------- .nv.shared._ZN10layer_norm13ln_fwd_kernelINS_13Kernel_traitsIf13__nv_bfloat16fS2_fjLj6144ELj1ELj1ELj8ELj16ENS_18Kernel_traits_baseILj6144EfS2_fS2_fjLj256EEEEELb1ELb0ELb1ELb1EEEvNS_9FwdParamsE --------------------------
	.section	.nv.shared._ZN10layer_norm13ln_fwd_kernelINS_13Kernel_traitsIf13__nv_bfloat16fS2_fjLj6144ELj1ELj1ELj8ELj16ENS_18Kernel_traits_baseILj6144EfS2_fS2_fjLj256EEEEELb1ELb0ELb1ELb1EEEvNS_9FwdParamsE,"aw",@nobits
	.sectionflags	@""
	.align	16


//--------------------- .nv.shared._ZN10layer_norm13ln_fwd_kernelINS_13Kernel_traitsIf13__nv_bfloat16fS2_fjLj6144ELj1ELj1ELj8ELj16ENS_18Kernel_traits_baseILj6144EfS2_fS2_fjLj256EEEEELb1ELb1ELb0ELb0EEEvNS_9FwdParamsE --------------------------
	.section	.nv.shared._ZN10layer_norm13ln_fwd_kernelINS_13Kernel_traitsIf13__nv_bfloat16fS2_fjLj6144ELj1ELj1ELj8ELj16ENS_18Kernel_traits_baseILj6144EfS2_fS2_fjLj256EEEEELb1ELb1ELb0ELb0EEEvNS_9FwdParamsE,"aw",@nobits
	.sectionflags	@""
	.align	16


//--------------------- .nv.shared._ZN10layer_norm13ln_fwd_kernelINS_13Kernel_traitsIf13__nv_bfloat16fS2_fjLj6144ELj1ELj1ELj8ELj16ENS_18Kernel_traits_baseILj6144EfS2_fS2_fjLj256EEEEELb1ELb1ELb0ELb1EEEvNS_9FwdParamsE --------------------------
	.section	.nv.shared._ZN10layer_norm13ln_fwd_kernelINS_13Kernel_traitsIf13__nv_bfloat16fS2_fjLj6144ELj1ELj1ELj8ELj16ENS_18Kernel_traits_baseILj6144EfS2_fS2_fjLj256EEEEELb1ELb1ELb0ELb1EEEvNS_9FwdParamsE,"aw",@nobits
	.sectionflags	@""
	.align	16


//--------------------- .nv.shared._ZN10layer_norm13ln_fwd_kernelINS_13Kernel_traitsIf13__nv_bfloat16fS2_fjLj6144ELj1ELj1ELj8ELj16ENS_18Kernel_traits_baseILj6144EfS2_fS2_fjLj256EEEEELb1ELb1ELb1ELb0EEEvNS_9FwdParamsE --------------------------
	.section	.nv.shared._ZN10layer_norm13ln_fwd_kernelINS_13Kernel_traitsIf13__nv_bfloat16fS2_fjLj6144ELj1ELj1ELj8ELj16ENS_18Kernel_traits_baseILj6144EfS2_fS2_fjLj256EEEEELb1ELb1ELb1ELb0EEEvNS_9FwdParamsE,"aw",@nobits
	.sectionflags	@""
	.align	16


//--------------------- .nv.shared._ZN10layer_norm13ln_fwd_kernelINS_13Kernel_traitsIf13__nv_bfloat16fS2_fjLj6144ELj1ELj1ELj8ELj16ENS_18Kernel_traits_baseILj6144EfS2_fS2_fjLj256EEEEELb1ELb1ELb1ELb1EEEvNS_9FwdParamsE --------------------------
	.section	.nv.shared._ZN10layer_norm13ln_fwd_kernelINS_13Kernel_traitsIf13__nv_bfloat16fS2_fjLj6144ELj1ELj1ELj8ELj16ENS_18Kernel_traits_baseILj6144EfS2_fS2_fjLj256EEEEELb1ELb1ELb1ELb1EEEvNS_9FwdParamsE,"aw",@nobits
	.sectionflags	@""
	.align	16


//--------------------- .nv.shared._ZN10layer_norm13ln_fwd_kernelINS_13Kernel_traitsIf6__halfS2_S2_fjLj6144ELj1ELj1ELj8ELj16ENS_18Kernel_traits_baseILj6144EfS2_S2_S2_fjLj256EEEEELb0ELb0ELb0ELb0EEEvNS_9FwdParamsE --------------------------
	.section	.nv.shared._ZN10layer_norm13ln_fwd_kernelINS_13Kernel_traitsIf6__halfS2_S2_fjLj6144ELj1ELj1ELj8ELj16ENS_18Kernel_traits_baseILj6144EfS2_S2_S2_fjLj256EEEEELb0ELb0ELb0ELb0EEEvNS_9FwdParamsE,"aw",@nobits
	.sectionflags	@""
	.align	16


//--------------------- .nv.shared._ZN10layer_norm13ln_fwd_kernelINS_13Kernel_traitsIf6__halfS2_S2_fjLj6144ELj1ELj1ELj8ELj16ENS_18Kernel_traits_baseILj6144EfS2_S2_S2_fjLj256EEEEELb0ELb0ELb0ELb1EEEvNS_9FwdParamsE --------------------------
	.section	.nv.shared._ZN10layer_norm13ln_fwd_kernelINS_13Kernel_traitsIf6__halfS2_S2_fjLj6144ELj1ELj1ELj8ELj16ENS_18Kernel_traits_baseILj6144EfS2_S2_S2_fjLj256EEEEELb0ELb0ELb0ELb1EEEvNS_9FwdParamsE,"aw",@nobits
	.sectionflags	@""
	.align	16


//--------------------- .nv.shared._ZN10layer_norm13ln_fwd_kernelINS_13Kernel_traitsIf6__halfS2_S2_fjLj6144ELj1ELj1ELj8ELj16ENS_18Kernel_traits_baseILj6144EfS2_S2_S2_fjLj256EEEEELb0ELb0ELb1ELb0EEEvNS_9FwdParamsE --------------------------
	.section	.nv.shared._ZN10layer_norm13ln_fwd_kernelINS_13Kernel_traitsIf6__halfS2_S2_fjLj6144ELj1ELj1ELj8ELj16ENS_18Kernel_traits_baseILj6144EfS2_S2_S2_fjLj256EEEEELb0ELb0ELb1ELb0EEEvNS_9FwdParamsE,"aw",@nobits
	.sectionflags	@""
	.align	16


//--------------------- .nv.shared._ZN10layer_norm13ln_fwd_kernelINS_13Kernel_traitsIf6__halfS2_S2_fjLj6144ELj1ELj1ELj8ELj16ENS_18Kernel_traits_baseILj6144EfS2_S2_S2_fjLj256EEEEELb0ELb0ELb1ELb1EEEvNS_9FwdParamsE --------------------------
	.section	.nv.shared._ZN10layer_norm13ln_fwd_kernelINS_13Kernel_traitsIf6__halfS2_S2_fjLj6144ELj1ELj1ELj8ELj16ENS_18Kernel_traits_baseILj6144EfS2_S2_S2_fjLj256EEEEELb0ELb0ELb1ELb1EEEvNS_9FwdParamsE,"aw",@nobits
	.sectionflags	@""
	.align	16


//--------------------- .nv.shared._ZN10layer_norm13ln_fwd_kernelINS_13Kernel_traitsIf6__halfS2_S2_fjLj6144ELj1ELj1ELj8ELj16ENS_18Kernel_traits_baseILj6144EfS2_S2_S2_fjLj256EEEEELb0ELb1ELb0ELb0EEEvNS_9FwdParamsE --------------------------
	.section	.nv.shared._ZN10layer_norm13ln_fwd_kernelINS_13Kernel_traitsIf6__halfS2_S2_fjLj6144ELj1ELj1ELj8ELj16ENS_18Kernel_traits_baseILj6144EfS2_S2_S2_fjLj256EEEEELb0ELb1ELb0ELb0EEEvNS_9FwdParamsE,"aw",@nobits
	.sectionflags	@""
	.align	16


//--------------------- .nv.shared._ZN10layer_norm13ln_fwd_kernelINS_13Kernel_traitsIf6__halfS2_S2_fjLj6144ELj1ELj1ELj8ELj16ENS_18Kernel_traits_baseILj6144EfS2_S2_S2_fjLj256EEEEELb0ELb1ELb0ELb1EEEvNS_9FwdParamsE --------------------------
	.section	.nv.shared._ZN10layer_norm13ln_fwd_kernelINS_13Kernel_traitsIf6__halfS2_S2_fjLj6144ELj1ELj1ELj8ELj16ENS_18Kernel_traits_baseILj6144EfS2_S2_S2_fjLj256EEEEELb0ELb1ELb0ELb1EEEvNS_9FwdParamsE,"aw",@nobits
	.sectionflags	@""
	.align	16


//--------------------- .nv.shared._ZN10layer_norm13ln_fwd_kernelINS_13Kernel_traitsIf6__halfS2_S2_fjLj6144ELj1ELj1ELj8ELj16ENS_18Kernel_traits_baseILj6144EfS2_S2_S2_fjLj256EEEEELb0ELb1ELb1ELb0EEEvNS_9FwdParamsE --------------------------
	.section	.nv.shared._ZN10layer_norm13ln_fwd_kernelINS_13Kernel_traitsIf6__halfS2_S2_fjLj6144ELj1ELj1ELj8ELj16ENS_18Kernel_traits_baseILj6144EfS2_S2_S2_fjLj256EEEEELb0ELb1ELb1ELb0EEEvNS_9FwdParamsE,"aw",@nobits
	.sectionflags	@""
	.align	16


//--------------------- .nv.shared._ZN10layer_norm13ln_fwd_kernelINS_13Kernel_traitsIf6__halfS2_S2_fjLj6144ELj1ELj1ELj8ELj16ENS_18Kernel_traits_baseILj6144EfS2_S2_S2_fjLj256EEEEELb0ELb1ELb1ELb1EEEvNS_9FwdParamsE --------------------------
	.section	.nv.shared._ZN10layer_norm13ln_fwd_kernelINS_13Kernel_traitsIf6__halfS2_S2_fjLj6144ELj1ELj1ELj8ELj16ENS_18Kernel_traits_baseILj6144EfS2_S2_S2_fjLj256EEEEELb0ELb1ELb1ELb1EEEvNS_9FwdParamsE,"aw",@nobits
	.sectionflags	@""
	.align	16


//--------------------- .nv.shared._ZN10layer_norm13ln_fwd_kernelINS_13Kernel_traitsIf6__halfS2_S2_fjLj6144ELj1ELj1ELj8ELj16ENS_18Kernel_traits_baseILj6144EfS2_S2_S2_fjLj256EEEEELb1ELb0ELb0ELb0EEEvNS_9FwdParamsE --------------------------
	.section	.nv.shared._ZN10layer_norm13ln_fwd_kernelINS_13Kernel_traitsIf6__halfS2_S2_fjLj6144ELj1ELj1ELj8ELj16ENS_18Kernel_traits_baseILj6144EfS2_S2_S2_fjLj256EEEEELb1ELb0ELb0ELb0EEEvNS_9FwdParamsE,"aw",@nobits
	.sectionflags	@""
	.align	16


//--------------------- .nv.shared._ZN10layer_norm13ln_fwd_kernelINS_13Kernel_traitsIf6__halfS2_S2_fjLj6144ELj1ELj1ELj8ELj16ENS_18Kernel_traits_baseILj6144EfS2_S2_S2_fjLj256EEEEELb1ELb0ELb0ELb1EEEvNS_9FwdParamsE --------------------------
	.section	.nv.shared._ZN10layer_norm13ln_fwd_kernelINS_13Kernel_traitsIf6__halfS2_S2_fjLj6144ELj1ELj1ELj8ELj16ENS_18Kernel_traits_baseILj6144EfS2_S2_S2_fjLj256EEEEELb1ELb0ELb0ELb1EEEvNS_9FwdParamsE,"aw",@nobits
	.sectionflags	@""
	.align	16


//--------------------- .nv.shared._ZN10layer_norm13ln_fwd_kernelINS_13Kernel_traitsIf6__halfS2_S2_fjLj6144ELj1ELj1ELj8ELj16ENS_18Kernel_traits_baseILj6144EfS2_S2_S2_fjLj256EEEEELb1ELb0ELb1ELb0EEEvNS_9FwdParamsE --------------------------
	.section	.nv.shared._ZN10layer_norm13ln_fwd_kernelINS_13Kernel_traitsIf6__halfS2_S2_fjLj6144ELj1ELj1ELj8ELj16ENS_18Kernel_traits_baseILj6144EfS2_S2_S2_fjLj256EEEEELb1ELb0ELb1ELb0EEEvNS_9FwdParamsE,"aw",@nobits
	.sectionflags	@""
	.align	16


//--------------------- .nv.shared._ZN10layer_norm13ln_fwd_kernelINS_13Kernel_traitsIf6__halfS2_S2_fjLj6144ELj1ELj1ELj8ELj16ENS_18Kernel_traits_baseILj6144EfS2_S2_S2_fjLj256EEEEELb1ELb0ELb1ELb1EEEvNS_9FwdParamsE --------------------------
	.section	.nv.shared._ZN10layer_norm13ln_fwd_kernelINS_13Kernel_traitsIf6__halfS2_S2_fjLj6144ELj1ELj1ELj8ELj16ENS_18Kernel_traits_baseILj6144EfS2_S2_S2_fjLj256EEEEELb1ELb0ELb1ELb1EEEvNS_9FwdParamsE,"aw",@nobits
	.sectionflags	@""
	.align	16


//--------------------- .nv.shared._ZN10layer_norm13ln_fwd_kernelINS_13Kernel_traitsIf6__halfS2_S2_fjLj6144ELj1ELj1ELj8ELj16ENS_18Kernel_traits_baseILj6144EfS2_S2_S2_fjLj256EEEEELb1ELb1ELb0ELb0EEEvNS_9FwdParamsE --------------------------
	.section	.nv.shared._ZN10layer_norm13ln_fwd_kernelINS_13Kernel_traitsIf6__halfS2_S2_fjLj6144ELj1ELj1ELj8ELj16ENS_18Kernel_traits_baseILj6144EfS2_S2_S2_fjLj256EEEEELb1ELb1ELb0ELb0EEEvNS_9FwdParamsE,"aw",@nobits
	.sectionflags	@""
	.align	16


//--------------------- .nv.shared._ZN10layer_norm13ln_fwd_kernelINS_13Kernel_traitsIf6__halfS2_S2_fjLj6144ELj1ELj1ELj8ELj16ENS_18Kernel_traits_baseILj6144EfS2_S2_S2_fjLj256EEEEELb1ELb1ELb0ELb1EEEvNS_9FwdParamsE --------------------------
	.section	.nv.shared._ZN10layer_norm13ln_fwd_kernelINS_13Kernel_traitsIf6__halfS2_S2_fjLj6144ELj1ELj1ELj8ELj16ENS_18Kernel_traits_baseILj6144EfS2_S2_S2_fjLj256EEEEELb1ELb1ELb0ELb1EEEvNS_9FwdParamsE,"aw",@nobits
	.sectionflags	@""
	.align	16


//--------------------- .nv.shared._ZN10layer_norm13ln_fwd_kernelINS_13Kernel_traitsIf6__halfS2_S2_fjLj6144ELj1ELj1ELj8ELj16ENS_18Kernel_traits_baseILj6144EfS2_S2_S2_fjLj256EEEEELb1ELb1ELb1ELb0EEEvNS_9FwdParamsE --------------------------
	.section	.nv.shared._ZN10layer_norm13ln_fwd_kernelINS_13Kernel_traitsIf6__halfS2_S2_fjLj6144ELj1ELj1ELj8ELj16ENS_18Kernel_traits_baseILj6144EfS2_S2_S2_fjLj256EEEEELb1ELb1ELb1ELb0EEEvNS_9FwdParamsE,"aw",@nobits
	.sectionflags	@""
	.align	16


//--------------------- .nv.shared._ZN10layer_norm13ln_fwd_kernelINS_13Kernel_traitsIf6__halfS2_S2_fjLj6144ELj1ELj1ELj8ELj16ENS_18Kernel_traits_baseILj6144EfS2_S2_S2_fjLj256EEEEELb1ELb1ELb1ELb1EEEvNS_9FwdParamsE --------------------------
	.section	.nv.shared._ZN10layer_norm13ln_fwd_kernelINS_13Kernel_traitsIf6__halfS2_S2_fjLj6144ELj1ELj1ELj8ELj16ENS_18Kernel_traits_baseILj6144EfS2_S2_S2_fjLj256EEEEELb1ELb1ELb1ELb1EEEvNS_9FwdParamsE,"aw",@nobits
	.sectionflags	@""
	.align	16


//--------------------- .nv.shared._ZN10layer_norm13ln_fwd_kernelINS_13Kernel_traitsI6__halfS2_fS2_fjLj6144ELj1ELj1ELj8ELj16ENS_18Kernel_traits_baseILj6144ES2_S2_fS2_fjLj256EEEEELb0ELb0ELb0ELb0EEEvNS_9FwdParamsE --------------------------
	.section	.nv.shared._ZN10layer_norm13ln_fwd_kernelINS_13Kernel_traitsI6__halfS2_fS2_fjLj6144ELj1ELj1ELj8ELj16ENS_18Kernel_traits_baseILj6144ES2_S2_fS2_fjLj256EEEEELb0ELb0ELb0ELb0EEEvNS_9FwdParamsE,"aw",@nobits
	.sectionflags	@""
	.align	16


//--------------------- .nv.shared._ZN10layer_norm13ln_fwd_kernelINS_13Kernel_traitsI6__halfS2_fS2_fjLj6144ELj1ELj1ELj8ELj16ENS_18Kernel_traits_baseILj6144ES2_S2_fS2_fjLj256EEEEELb0ELb0ELb0ELb1EEEvNS_9FwdParamsE --------------------------
	.section	.nv.shared._ZN10layer_norm13ln_fwd_kernelINS_13Kernel_traitsI6__halfS2_fS2_fjLj6144ELj1ELj1ELj8ELj16ENS_18Kernel_traits_baseILj6144ES2_S2_fS2_fjLj256EEEEELb0ELb0ELb0ELb1EEEvNS_9FwdParamsE,"aw",@nobits
	.sectionflags	@""
	.align	16


//--------------------- .nv.shared._ZN10layer_norm13ln_fwd_kernelINS_13Kernel_traitsI6__halfS2_fS2_fjLj6144ELj1ELj1ELj8ELj16ENS_18Kernel_traits_baseILj6144ES2_S2_fS2_fjLj256EEEEELb0ELb0ELb1ELb0EEEvNS_9FwdParamsE --------------------------
	.section	.nv.shared._ZN10layer_norm13ln_fwd_kernelINS_13Kernel_traitsI6__halfS2_fS2_fjLj6144ELj1ELj1ELj8ELj16ENS_18Kernel_traits_baseILj6144ES2_S2_fS2_fjLj256EEEEELb0ELb0ELb1ELb0EEEvNS_9FwdParamsE,"aw",@nobits
	.sectionflags	@""
	.align	16


//--------------------- .nv.shared._ZN10layer_norm13ln_fwd_kernelINS_13Kernel_traitsI6__halfS2_fS2_fjLj6144ELj1ELj1ELj8ELj16ENS_18Kernel_traits_baseILj6144ES2_S2_fS2_fjLj256EEEEELb0ELb0ELb1ELb1EEEvNS_9FwdParamsE --------------------------
	.section	.nv.shared._ZN10layer_norm13ln_fwd_kernelINS_13Kernel_traitsI6__halfS2_fS2_fjLj6144ELj1ELj1ELj8ELj16ENS_18Kernel_traits_baseILj6144ES2_S2_fS2_fjLj256EEEEELb0ELb0ELb1ELb1EEEvNS_9FwdParamsE,"aw",@nobits
	.sectionflags	@""
	.align	16


//--------------------- .nv.shared._ZN10layer_norm13ln_fwd_kernelINS_13Kernel_traitsI6__halfS2_fS2_fjLj6144ELj1ELj1ELj8ELj16ENS_18Kernel_traits_baseILj6144ES2_S2_fS2_fjLj256EEEEELb0ELb1ELb0ELb0EEEvNS_9FwdParamsE --------------------------
	.section	.nv.shared._ZN10layer_norm13ln_fwd_kernelINS_13Kernel_traitsI6__halfS2_fS2_fjLj6144ELj1ELj1ELj8ELj16ENS_18Kernel_traits_baseILj6144ES2_S2_fS2_fjLj256EEEEELb0ELb1ELb0ELb0EEEvNS_9FwdParamsE,"aw",@nobits
	.sectionflags	@""
	.align	16


//--------------------- .nv.shared._ZN10layer_norm13ln_fwd_kernelINS_13Kernel_traitsI6__halfS2_fS2_fjLj6144ELj1ELj1ELj8ELj16ENS_18Kernel_traits_baseILj6144ES2_S2_fS2_fjLj256EEEEELb0ELb1ELb0ELb1EEEvNS_9FwdParamsE --------------------------
	.section	.nv.shared._ZN10layer_norm13ln_fwd_kernelINS_13Kernel_traitsI6__halfS2_fS2_fjLj6144ELj1ELj1ELj8ELj16ENS_18Kernel_traits_baseILj6144ES2_S2_fS2_fjLj256EEEEELb0ELb1ELb0ELb1EEEvNS_9FwdParamsE,"aw",@nobits
	.sectionflags	@""
	.align	16


//--------------------- .nv.shared._ZN10layer_norm13ln_fwd_kernelINS_13Kernel_traitsI6__halfS2_fS2_fjLj6144ELj1ELj1ELj8ELj16ENS_18Kernel_traits_baseILj6144ES2_S2_fS2_fjLj256EEEEELb0ELb1ELb1ELb0EEEvNS_9FwdParamsE --------------------------
	.section	.nv.shared._ZN10layer_norm13ln_fwd_kernelINS_13Kernel_traitsI6__halfS2_fS2_fjLj6144ELj1ELj1ELj8ELj16ENS_18Kernel_traits_baseILj6144ES2_S2_fS2_fjLj256EEEEELb0ELb1ELb1ELb0EEEvNS_9FwdParamsE,"aw",@nobits
	.sectionflags	@""
	.align	16


//--------------------- .nv.shared._ZN10layer_norm13ln_fwd_kernelINS_13Kernel_traitsI6__halfS2_fS2_fjLj6144ELj1ELj1ELj8ELj16ENS_18Kernel_traits_baseILj6144ES2_S2_fS2_fjLj256EEEEELb0ELb1ELb1ELb1EEEvNS_9FwdParamsE --------------------------
	.section	.nv.shared._ZN10layer_norm13ln_fwd_kernelINS_13Kernel_traitsI6__halfS2_fS2_fjLj6144ELj1ELj1ELj8ELj16ENS_18Kernel_traits_baseILj6144ES2_S2_fS2_fjLj256EEEEELb0ELb1ELb1ELb1EEEvNS_9FwdParamsE,"aw",@nobits
	.sectionflags	@""
	.align	16


//--------------------- .nv.shared._ZN10layer_norm13ln_fwd_kernelINS_13Kernel_traitsI6__halfS2_fS2_fjLj6144ELj1ELj1ELj8ELj16ENS_18Kernel_traits_baseILj6144ES2_S2_fS2_fjLj256EEEEELb1ELb0ELb0ELb0EEEvNS_9FwdParamsE --------------------------
	.section	.nv.shared._ZN10layer_norm13ln_fwd_kernelINS_13Kernel_traitsI6__halfS2_fS2_fjLj6144ELj1ELj1ELj8ELj16ENS_18Kernel_traits_baseILj6144ES2_S2_fS2_fjLj256EEEEELb1ELb0ELb0ELb0EEEvNS_9FwdParamsE,"aw",@nobits
	.sectionflags	@""
	.align	16


//--------------------- .nv.shared._ZN10layer_norm13ln_fwd_kernelINS_13Kernel_traitsI6__halfS2_fS2_fjLj6144ELj1ELj1ELj8ELj16ENS_18Kernel_traits_baseILj6144ES2_S2_fS2_fjLj256EEEEELb1ELb0ELb0ELb1EEEvNS_9FwdParamsE --------------------------
	.section	.nv.shared._ZN10layer_norm13ln_fwd_kernelINS_13Kernel_traitsI6__halfS2_fS2_fjLj6144ELj1ELj1ELj8ELj16ENS_18Kernel_traits_baseILj6144ES2_S2_fS2_fjLj256EEEEELb1ELb0ELb0ELb1EEEvNS_9FwdParamsE,"aw",@nobits
	.sectionflags	@""
	.align	16


//--------------------- .nv.shared._ZN10layer_norm13ln_fwd_kernelINS_13Kernel_traitsI6__halfS2_fS2_fjLj6144ELj1ELj1ELj8ELj16ENS_18Kernel_traits_baseILj6144ES2_S2_fS2_fjLj256EEEEELb1ELb0ELb1ELb0EEEvNS_9FwdParamsE --------------------------
	.section	.nv.shared._ZN10layer_norm13ln_fwd_kernelINS_13Kernel_traitsI6__halfS2_fS2_fjLj6144ELj1ELj1ELj8ELj16ENS_18Kernel_traits_baseILj6144ES2_S2_fS2_fjLj256EEEEELb1ELb0ELb1ELb0EEEvNS_9FwdParamsE,"aw",@nobits
	.sectionflags	@""
	.align	16


//--------------------- .nv.shared._ZN10layer_norm13ln_fwd_kernelINS_13Kernel_traitsI6__halfS2_fS2_fjLj6144ELj1ELj1ELj8ELj16ENS_18Kernel_traits_baseILj6144ES2_S2_fS2_fjLj256EEEEELb1ELb0ELb1ELb1EEEvNS_9FwdParamsE --------------------------
	.section	.nv.shared._ZN10layer_norm13ln_fwd_kernelINS_13Kernel_traitsI6__halfS2_fS2_fjLj6144ELj1ELj1ELj8ELj16ENS_18Kernel_traits_baseILj6144ES2_S2_fS2_fjLj256EEEEELb1ELb0ELb1ELb1EEEvNS_9FwdParamsE,"aw",@nobits
	.sectionflags	@""
	.align	16


//--------------------- .nv.shared._ZN10layer_norm13ln_fwd_kernelINS_13Kernel_traitsI6__halfS2_fS2_fjLj6144ELj1ELj1ELj8ELj16ENS_18Kernel_traits_baseILj6144ES2_S2_fS2_fjLj256EEEEELb1ELb1ELb0ELb0EEEvNS_9FwdParamsE --------------------------
	.section	.nv.shared._ZN10layer_norm13ln_fwd_kernelINS_13Kernel_traitsI6__halfS2_fS2_fjLj6144ELj1ELj1ELj8ELj16ENS_18Kernel_traits_baseILj6144ES2_S2_fS2_fjLj256EEEEELb1ELb1ELb0ELb0EEEvNS_9FwdParamsE,"aw",@nobits
	.sectionflags	@""
	.align	16


//--------------------- .nv.shared._ZN10layer_norm13ln_fwd_kernelINS_13Kernel_traitsI6__halfS2_fS2_fjLj6144ELj1ELj1ELj8ELj16ENS_18Kernel_traits_baseILj6144ES2_S2_fS2_fjLj256EEEEELb1ELb1ELb0ELb1EEEvNS_9FwdParamsE --------------------------
	.section	.nv.shared._ZN10layer_norm13ln_fwd_kernelINS_13Kernel_traitsI6__halfS2_fS2_fjLj6144ELj1ELj1ELj8ELj16ENS_18Kernel_traits_baseILj6144ES2_S2_fS2_fjLj256EEEEELb1ELb1ELb0ELb1EEEvNS_9FwdParamsE,"aw",@nobits
	.sectionflags	@""
	.align	16


//--------------------- .nv.shared._ZN10layer_norm13ln_fwd_kernelINS_13Kernel_traitsI6__halfS2_fS2_fjLj6144ELj1ELj1ELj8ELj16ENS_18Kernel_traits_baseILj6144ES2_S2_fS2_fjLj256EEEEELb1ELb1ELb1ELb0EEEvNS_9FwdParamsE --------------------------
	.section	.nv.shared._ZN10layer_norm13ln_fwd_kernelINS_13Kernel_traitsI6__halfS2_fS2_fjLj6144ELj1ELj1ELj8ELj16ENS_18Kernel_traits_baseILj6144ES2_S2_fS2_fjLj256EEEEELb1ELb1ELb1ELb0EEEvNS_9FwdParamsE,"aw",@nobits
	.sectionflags	@""
	.align	16


//--------------------- .nv.shared._ZN10layer_norm13ln_fwd_kernelINS_13Kernel_traitsI6__halfS2_fS2_fjLj6144ELj1ELj1ELj8ELj16ENS_18Kernel_traits_baseILj6144ES2_S2_fS2_fjLj256EEEEELb1ELb1ELb1ELb1EEEvNS_9FwdParamsE --------------------------
	.section	.nv.shared._ZN10layer_norm13ln_fwd_kernelINS_13Kernel_traitsI6__halfS2_fS2_fjLj6144ELj1ELj1ELj8ELj16ENS_18Kernel_traits_baseILj6144ES2_S2_fS2_fjLj256EEEEELb1ELb1ELb1ELb1EEEvNS_9FwdParamsE,"aw",@nobits
	.sectionflags	@""
	.align	16


//--------------------- .nv.shared._ZN10layer_norm13ln_fwd_kernelINS_13Kernel_traitsIf6__halffS2_fjLj6144ELj1ELj1ELj8ELj16ENS_18Kernel_traits_baseILj6144EfS2_fS2_fjLj256EEEEELb0ELb0ELb0ELb0EEEvNS_9FwdParamsE --------------------------
	.section	.nv.shared._ZN10layer_norm13ln_fwd_kernelINS_13Kernel_traitsIf6__halffS2_fjLj6144ELj1ELj1ELj8ELj16ENS_18Kernel_traits_baseILj6144EfS2_fS2_fjLj256EEEEELb0ELb0ELb0ELb0EEEvNS_9FwdParamsE,"aw",@nobits
	.sectionflags	@""
	.align	16


//--------------------- .nv.shared._ZN10layer_norm13ln_fwd_kernelINS_13Kernel_traitsIf6__halffS2_fjLj6144ELj1ELj1ELj8ELj16ENS_18Kernel_traits_baseILj6144EfS2_fS2_fjLj256EEEEELb0ELb0ELb0ELb1EEEvNS_9FwdParamsE --------------------------
	.section	.nv.shared._ZN10layer_norm13ln_fwd_kernelINS_13Kernel_traitsIf6__halffS2_fjLj6144ELj1ELj1ELj8ELj16ENS_18Kernel_traits_baseILj6144EfS2_fS2_fjLj256EEEEELb0ELb0ELb0ELb1EEEvNS_9FwdParamsE,"aw",@nobits
	.sectionflags	@""
	.align	16


//--------------------- .nv.shared._ZN10layer_norm13ln_fwd_kernelINS_13Kernel_traitsIf6__halffS2_fjLj6144ELj1ELj1ELj8ELj16ENS_18Kernel_traits_baseILj6144EfS2_fS2_fjLj256EEEEELb0ELb0ELb1ELb0EEEvNS_9FwdParamsE --------------------------
	.section	.nv.shared._ZN10layer_norm13ln_fwd_kernelINS_13Kernel_traitsIf6__halffS2_fjLj6144ELj1ELj1ELj8ELj16ENS_18Kernel_traits_baseILj6144EfS2_fS2_fjLj256EEEEELb0ELb0ELb1ELb0EEEvNS_9FwdParamsE,"aw",@nobits
	.sectionflags	@""
	.align	16


//--------------------- .nv.shared._ZN10layer_norm13ln_fwd_kernelINS_13Kernel_traitsIf6__halffS2_fjLj6144ELj1ELj1ELj8ELj16ENS_18Kernel_traits_baseILj6144EfS2_fS2_fjLj256EEEEELb0ELb0ELb1ELb1EEEvNS_9FwdParamsE --------------------------
	.section	.nv.shared._ZN10layer_norm13ln_fwd_kernelINS_13Kernel_traitsIf6__halffS2_fjLj6144ELj1ELj1ELj8ELj16ENS_18Kernel_traits_baseILj6144EfS2_fS2_fjLj256EEEEELb0ELb0ELb1ELb1EEEvNS_9FwdParamsE,"aw",@nobits
	.sectionflags	@""
	.align	16


//--------------------- .nv.shared._ZN10layer_norm13ln_fwd_kernelINS_13Kernel_traitsIf6__halffS2_fjLj6144ELj1ELj1ELj8ELj16ENS_18Kernel_traits_baseILj6144EfS2_fS2_fjLj256EEEEELb0ELb1ELb0ELb0EEEvNS_9FwdParamsE --------------------------
	.section	.nv.shared._ZN10layer_norm13ln_fwd_kernelINS_13Kernel_traitsIf6__halffS2_fjLj6144ELj1ELj1ELj8ELj16ENS_18Kernel_traits_baseILj6144EfS2_fS2_fjLj256EEEEELb0ELb1ELb0ELb0EEEvNS_9FwdParamsE,"aw",@nobits
	.sectionflags	@""
	.align	16


//--------------------- .nv.shared._ZN10layer_norm13ln_fwd_kernelINS_13Kernel_traitsIf6__halffS2_fjLj6144ELj1ELj1ELj8ELj16ENS_18Kernel_traits_baseILj6144EfS2_fS2_fjLj256EEEEELb0ELb1ELb0ELb1EEEvNS_9FwdParamsE --------------------------
	.section	.nv.shared._ZN10layer_norm13ln_fwd_kernelINS_13Kernel_traitsIf6__halffS2_fjLj6144ELj1ELj1ELj8ELj16ENS_18Kernel_traits_baseILj6144EfS2_fS2_fjLj256EEEEELb0ELb1ELb0ELb1EEEvNS_9FwdParamsE,"aw",@nobits
	.sectionflags	@""
	.align	16


//--------------------- .nv.shared._ZN10layer_norm13ln_fwd_kernelINS_13Kernel_traitsIf6__halffS2_fjLj6144ELj1ELj1ELj8ELj16ENS_18Kernel_traits_baseILj6144EfS2_fS2_fjLj256EEEEELb0ELb1ELb1ELb0EEEvNS_9FwdParamsE --------------------------
	.section	.nv.shared._ZN10layer_norm13ln_fwd_kernelINS_13Kernel_traitsIf6__halffS2_fjLj6144ELj1ELj1ELj8ELj16ENS_18Kernel_traits_baseILj6144EfS2_fS2_fjLj256EEEEELb0ELb1ELb1ELb0EEEvNS_9FwdParamsE,"aw",@nobits
	.sectionflags	@""
	.align	16


//--------------------- .nv.shared._ZN10layer_norm13ln_fwd_kernelINS_13Kernel_traitsIf6__halffS2_fjLj6144ELj1ELj1ELj8ELj16ENS_18Kernel_traits_baseILj6144EfS2_fS2_fjLj256EEEEELb0ELb1ELb1ELb1EEEvNS_9FwdParamsE --------------------------
	.section	.nv.shared._ZN10layer_norm13ln_fwd_kernelINS_13Kernel_traitsIf6__halffS2_fjLj6144ELj1ELj1ELj8ELj16ENS_18Kernel_traits_baseILj6144EfS2_fS2_fjLj256EEEEELb0ELb1ELb1ELb1EEEvNS_9FwdParamsE,"aw",@nobits
	.sectionflags	@""
	.align	16


//--------------------- .nv.shared._ZN10layer_norm13ln_fwd_kernelINS_13Kernel_traitsIf6__halffS2_fjLj6144ELj1ELj1ELj8ELj16ENS_18Kernel_traits_baseILj6144EfS2_fS2_fjLj256EEEEELb1ELb0ELb0ELb0EEEvNS_9FwdParamsE --------------------------
	.section	.nv.shared._ZN10layer_norm13ln_fwd_kernelINS_13Kernel_traitsIf6__halffS2_fjLj6144ELj1ELj1ELj8ELj16ENS_18Kernel_traits_baseILj6144EfS2_fS2_fjLj256EEEEELb1ELb0ELb0ELb0EEEvNS_9FwdParamsE,"aw",@nobits
	.sectionflags	@""
	.align	16


//--------------------- .nv.shared._ZN10layer_norm13ln_fwd_kernelINS_13Kernel_traitsIf6__halffS2_fjLj6144ELj1ELj1ELj8ELj16ENS_18Kernel_traits_baseILj6144EfS2_fS2_fjLj256EEEEELb1ELb0ELb0ELb1EEEvNS_9FwdParamsE --------------------------
	.section	.nv.shared._ZN10layer_norm13ln_fwd_kernelINS_13Kernel_traitsIf6__halffS2_fjLj6144ELj1ELj1ELj8ELj16ENS_18Kernel_traits_baseILj6144EfS2_fS2_fjLj256EEEEELb1ELb0ELb0ELb1EEEvNS_9FwdParamsE,"aw",@nobits
	.sectionflags	@""
	.align	16


//--------------------- .nv.shared._ZN10layer_norm13ln_fwd_kernelINS_13Kernel_traitsIf6__halffS2_fjLj6144ELj1ELj1ELj8ELj16ENS_18Kernel_traits_baseILj6144EfS2_fS2_fjLj256EEEEELb1ELb0ELb1ELb0EEEvNS_9FwdParamsE --------------------------
	.section	.nv.shared._ZN10layer_norm13ln_fwd_kernelINS_13Kernel_traitsIf6__halffS2_fjLj6144ELj1ELj1ELj8ELj16ENS_18Kernel_traits_baseILj6144EfS2_fS2_fjLj256EEEEELb1ELb0ELb1ELb0EEEvNS_9FwdParamsE,"aw",@nobits
	.sectionflags	@""
	.align	16


//--------------------- .nv.shared._ZN10layer_norm13ln_fwd_kernelINS_13Kernel_traitsIf6__halffS2_fjLj6144ELj1ELj1ELj8ELj16ENS_18Kernel_traits_baseILj6144EfS2_fS2_fjLj256EEEEELb1ELb0ELb1ELb1EEEvNS_9FwdParamsE --------------------------
	.section	.nv.shared._ZN10layer_norm13ln_fwd_kernelINS_13Kernel_traitsIf6__halffS2_fjLj6144ELj1ELj1ELj8ELj16ENS_18Kernel_traits_baseILj6144EfS2_fS2_fjLj256EEEEELb1ELb0ELb1ELb1EEEvNS_9FwdParamsE,"aw",@nobits
	.sectionflags	@""
	.align	16


//--------------------- .nv.shared._ZN10layer_norm13ln_fwd_kernelINS_13Kernel_traitsIf6__halffS2_fjLj6144ELj1ELj1ELj8ELj16ENS_18Kernel_traits_baseILj6144EfS2_fS2_fjLj256EEEEELb1ELb1ELb0ELb0EEEvNS_9FwdParamsE --------------------------
	.section	.nv.shared._ZN10layer_norm13ln_fwd_kernelINS_13Kernel_traitsIf6__halffS2_fjLj6144ELj1ELj1ELj8ELj16ENS_18Kernel_traits_baseILj6144EfS2_fS2_fjLj256EEEEELb1ELb1ELb0ELb0EEEvNS_9FwdParamsE,"aw",@nobits
	.sectionflags	@""
	.align	16


//--------------------- .nv.shared._ZN10layer_norm13ln_fwd_kernelINS_13Kernel_traitsIf6__halffS2_fjLj6144ELj1ELj1ELj8ELj16ENS_18Kernel_traits_baseILj6144EfS2_fS2_fjLj256EEEEELb1ELb1ELb0ELb1EEEvNS_9FwdParamsE --------------------------
	.section	.nv.shared._ZN10layer_norm13ln_fwd_kernelINS_13Kernel_traitsIf6__halffS2_fjLj6144ELj1ELj1ELj8ELj16ENS_18Kernel_traits_baseILj6144EfS2_fS2_fjLj256EEEEELb1ELb1ELb0ELb1EEEvNS_9FwdParamsE,"aw",@nobits
	.sectionflags	@""
	.align	16


//--------------------- .nv.shared._ZN10layer_norm13ln_fwd_kernelINS_13Kernel_traitsIf6__halffS2_fjLj6144ELj1ELj1ELj8ELj16ENS_18Kernel_traits_baseILj6144EfS2_fS2_fjLj256EEEEELb1ELb1ELb1ELb0EEEvNS_9FwdParamsE --------------------------
	.section	.nv.shared._ZN10layer_norm13ln_fwd_kernelINS_13Kernel_traitsIf6__halffS2_fjLj6144ELj1ELj1ELj8ELj16ENS_18Kernel_traits_baseILj6144EfS2_fS2_fjLj256EEEEELb1ELb1ELb1ELb0EEEvNS_9FwdParamsE,"aw",@nobits
	.sectionflags	@""
	.align	16


//--------------------- .nv.shared._ZN10layer_norm13ln_fwd_kernelINS_13Kernel_traitsIf6__halffS2_fjLj6144ELj1ELj1ELj8ELj16ENS_18Kernel_traits_baseILj6144EfS2_fS2_fjLj256EEEEELb1ELb1ELb1ELb1EEEvNS_9FwdParamsE --------------------------
	.section	.nv.shared._ZN10layer_norm13ln_fwd_kernelINS_13Kernel_traitsIf6__halffS2_fjLj6144ELj1ELj1ELj8ELj16ENS_18Kernel_traits_baseILj6144EfS2_fS2_fjLj256EEEEELb1ELb1ELb1ELb1EEEvNS_9FwdParamsE,"aw",@nobits
	.sectionflags	@""
	.align	16


//--------------------- .nv.shared._ZN10layer_norm13ln_fwd_kernelINS_13Kernel_traitsI6__halfffffjLj6144ELj1ELj1ELj8ELj16ENS_18Kernel_traits_baseILj6144ES2_ffffjLj256EEEEELb0ELb0ELb0ELb0EEEvNS_9FwdParamsE --------------------------
	.section	.nv.shared._ZN10layer_norm13ln_fwd_kernelINS_13Kernel_traitsI6__halfffffjLj6144ELj1ELj1ELj8ELj16ENS_18Kernel_traits_baseILj6144ES2_ffffjLj256EEEEELb0ELb0ELb0ELb0EEEvNS_9FwdParamsE,"aw",@nobits
	.sectionflags	@""
	.align	16


//--------------------- .nv.shared._ZN10layer_norm13ln_fwd_kernelINS_13Kernel_traitsI6__halfffffjLj6144ELj1ELj1ELj8ELj16ENS_18Kernel_traits_baseILj6144ES2_ffffjLj256EEEEELb0ELb0ELb0ELb1EEEvNS_9FwdParamsE --------------------------
	.section	.nv.shared._ZN10layer_norm13ln_fwd_kernelINS_13Kernel_traitsI6__halfffffjLj6144ELj1ELj1ELj8ELj16ENS_18Kernel_traits_baseILj6144ES2_ffffjLj256EEEEELb0ELb0ELb0ELb1EEEvNS_9FwdParamsE,"aw",@nobits
	.sectionflags	@""
	.align	16


//--------------------- .nv.shared._ZN10layer_norm13ln_fwd_kernelINS_13Kernel_traitsI6__halfffffjLj6144ELj1ELj1ELj8ELj16ENS_18Kernel_traits_baseILj6144ES2_ffffjLj256EEEEELb0ELb0ELb1ELb0EEEvNS_9FwdParamsE --------------------------
	.section	.nv.shared._ZN10layer_norm13ln_fwd_kernelINS_13Kernel_traitsI6__halfffffjLj6144ELj1ELj1ELj8ELj16ENS_18Kernel_traits_baseILj6144ES2_ffffjLj256EEEEELb0ELb0ELb1ELb0EEEvNS_9FwdParamsE,"aw",@nobits
	.sectionflags	@""
	.align	16


//--------------------- .nv.shared._ZN10layer_norm13ln_fwd_kernelINS_13Kernel_traitsI6__halfffffjLj6144ELj1ELj1ELj8ELj16ENS_18Kernel_traits_baseILj6144ES2_ffffjLj256EEEEELb0ELb0ELb1ELb1EEEvNS_9FwdParamsE --------------------------
	.section	.nv.shared._ZN10layer_norm13ln_fwd_kernelINS_13Kernel_traitsI6__halfffffjLj6144ELj1ELj1ELj8ELj16ENS_18Kernel_traits_baseILj6144ES2_ffffjLj256EEEEELb0ELb0ELb1ELb1EEEvNS_9FwdParamsE,"aw",@nobits
	.sectionflags	@""
	.align	16


//--------------------- .nv.shared._ZN10layer_norm13ln_fwd_kernelINS_13Kernel_traitsI6__halfffffjLj6144ELj1ELj1ELj8ELj16ENS_18Kernel_traits_baseILj6144ES2_ffffjLj256EEEEELb0ELb1ELb0ELb0EEEvNS_9FwdParamsE --------------------------
	.section	.nv.shared._ZN10layer_norm13ln_fwd_kernelINS_13Kernel_traitsI6__halfffffjLj6144ELj1ELj1ELj8ELj16ENS_18Kernel_traits_baseILj6144ES2_ffffjLj256EEEEELb0ELb1ELb0ELb0EEEvNS_9FwdParamsE,"aw",@nobits
	.sectionflags	@""
	.align	16


//--------------------- .nv.shared._ZN10layer_norm13ln_fwd_kernelINS_13Kernel_traitsI6__halfffffjLj6144ELj1ELj1ELj8ELj16ENS_18Kernel_traits_baseILj6144ES2_ffffjLj256EEEEELb0ELb1ELb0ELb1EEEvNS_9FwdParamsE --------------------------
	.section	.nv.shared._ZN10layer_norm13ln_fwd_kernelINS_13Kernel_traitsI6__halfffffjLj6144ELj1ELj1ELj8ELj16ENS_18Kernel_traits_baseILj6144ES2_ffffjLj256EEEEELb0ELb1ELb0ELb1EEEvNS_9FwdParamsE,"aw",@nobits
	.sectionflags	@""
	.align	16


//--------------------- .nv.shared._ZN10layer_norm13ln_fwd_kernelINS_13Kernel_traitsI6__halfffffjLj6144ELj1ELj1ELj8ELj16ENS_18Kernel_traits_baseILj6144ES2_ffffjLj256EEEEELb0ELb1ELb1ELb0EEEvNS_9FwdParamsE --------------------------
	.section	.nv.shared._ZN10layer_norm13ln_fwd_kernelINS_13Kernel_traitsI6__halfffffjLj6144ELj1ELj1ELj8ELj16ENS_18Kernel_traits_baseILj6144ES2_ffffjLj256EEEEELb0ELb1ELb1ELb0EEEvNS_9FwdParamsE,"aw",@nobits
	.sectionflags	@""
	.align	16


//--------------------- .nv.shared._ZN10layer_norm13ln_fwd_kernelINS_13Kernel_traitsI6__halfffffjLj6144ELj1ELj1ELj8ELj16ENS_18Kernel_traits_baseILj6144ES2_ffffjLj256EEEEELb0ELb1ELb1ELb1EEEvNS_9FwdParamsE --------------------------
	.section	.nv.shared._ZN10layer_norm13ln_fwd_kernelINS_13Kernel_traitsI6__halfffffjLj6144ELj1ELj1ELj8ELj16ENS_18Kernel_traits_baseILj6144ES2_ffffjLj256EEEEELb0ELb1ELb1ELb1EEEvNS_9FwdParamsE,"aw",@nobits
	.sectionflags	@""
	.align	16


//--------------------- .nv.shared._ZN10layer_norm13ln_fwd_kernelINS_13Kernel_traitsI6__halfffffjLj6144ELj1ELj1ELj8ELj16ENS_18Kernel_traits_baseILj6144ES2_ffffjLj256EEEEELb1ELb0ELb0ELb0EEEvNS_9FwdParamsE --------------------------
	.section	.nv.shared._ZN10layer_norm13ln_fwd_kernelINS_13Kernel_traitsI6__halfffffjLj6144ELj1ELj1ELj8ELj16ENS_18Kernel_traits_baseILj6144ES2_ffffjLj256EEEEELb1ELb0ELb0ELb0EEEvNS_9FwdParamsE,"aw",@nobits
	.sectionflags	@""
	.align	16


//--------------------- .nv.shared._ZN10layer_norm13ln_fwd_kernelINS_13Kernel_traitsI6__halfffffjLj6144ELj1ELj1ELj8ELj16ENS_18Kernel_traits_baseILj6144ES2_ffffjLj256EEEEELb1ELb0ELb0ELb1EEEvNS_9FwdParamsE --------------------------
	.section	.nv.shared._ZN10layer_norm13ln_fwd_kernelINS_13Kernel_traitsI6__halfffffjLj6144ELj1ELj1ELj8ELj16ENS_18Kernel_traits_baseILj6144ES2_ffffjLj256EEEEELb1ELb0ELb0ELb1EEEvNS_9FwdParamsE,"aw",@nobits
	.sectionflags	@""
	.align	16


//--------------------- .nv.shared._ZN10layer_norm13ln_fwd_kernelINS_13Kernel_traitsI6__halfffffjLj6144ELj1ELj1ELj8ELj16ENS_18Kernel_traits_baseILj6144ES2_ffffjLj256EEEEELb1ELb0ELb1ELb0EEEvNS_9FwdParamsE --------------------------
	.section	.nv.shared._ZN10layer_norm13ln_fwd_kernelINS_13Kernel_traitsI6__halfffffjLj6144ELj1ELj1ELj8ELj16ENS_18Kernel_traits_baseILj6144ES2_ffffjLj256EEEEELb1ELb0ELb1ELb0EEEvNS_9FwdParamsE,"aw",@nobits
	.sectionflags	@""
	.align	16


//--------------------- .nv.shared._ZN10layer_norm13ln_fwd_kernelINS_13Kernel_traitsI6__halfffffjLj6144ELj1ELj1ELj8ELj16ENS_18Kernel_traits_baseILj6144ES2_ffffjLj256EEEEELb1ELb0ELb1ELb1EEEvNS_9FwdParamsE --------------------------
	.section	.nv.shared._ZN10layer_norm13ln_fwd_kernelINS_13Kernel_traitsI6__halfffffjLj6144ELj1ELj1ELj8ELj16ENS_18Kernel_traits_baseILj6144ES2_ffffjLj256EEEEELb1ELb0ELb1ELb1EEEvNS_9FwdParamsE,"aw",@nobits
	.sectionflags	@""
	.align	16


//--------------------- .nv.shared._ZN10layer_norm13ln_fwd_kernelINS_13Kernel_traitsI6__halfffffjLj6144ELj1ELj1ELj8ELj16ENS_18Kernel_traits_baseILj6144ES2_ffffjLj256EEEEELb1ELb1ELb0ELb0EEEvNS_9FwdParamsE --------------------------
	.section	.nv.shared._ZN10layer_norm13ln_fwd_kernelINS_13Kernel_traitsI6__halfffffjLj6144ELj1ELj1ELj8ELj16ENS_18Kernel_traits_baseILj6144ES2_ffffjLj256EEEEELb1ELb1ELb0ELb0EEEvNS_9FwdParamsE,"aw",@nobits
	.sectionflags	@""
	.align	16


//--------------------- .nv.shared._ZN10layer_norm13ln_fwd_kernelINS_13Kernel_traitsI6__halfffffjLj6144ELj1ELj1ELj8ELj16ENS_18Kernel_traits_baseILj6144ES2_ffffjLj256EEEEELb1ELb1ELb0ELb1EEEvNS_9FwdParamsE --------------------------
	.section	.nv.shared._ZN10layer_norm13ln_fwd_kernelINS_13Kernel_traitsI6__halfffffjLj6144ELj1ELj1ELj8ELj16ENS_18Kernel_traits_baseILj6144ES2_ffffjLj256EEEEELb1ELb1ELb0ELb1EEEvNS_9FwdParamsE,"aw",@nobits
	.sectionflags	@""
	.align	16


//--------------------- .nv.shared._ZN10layer_norm13ln_fwd_kernelINS_13Kernel_traitsI6__halfffffjLj6144ELj1ELj1ELj8ELj16ENS_18Kernel_traits_baseILj6144ES2_ffffjLj256EEEEELb1ELb1ELb1ELb0EEEvNS_9FwdParamsE --------------------------
	.section	.nv.shared._ZN10layer_norm13ln_fwd_kernelINS_13Kernel_traitsI6__halfffffjLj6144ELj1ELj1ELj8ELj16ENS_18Kernel_traits_baseILj6144ES2_ffffjLj256EEEEELb1ELb1ELb1ELb0EEEvNS_9FwdParamsE,"aw",@nobits
	.sectionflags	@""
	.align	16


//--------------------- .nv.shared._ZN10layer_norm13ln_fwd_kernelINS_13Kernel_traitsI6__halfffffjLj6144ELj1ELj1ELj8ELj16ENS_18Kernel_traits_baseILj6144ES2_ffffjLj256EEEEELb1ELb1ELb1ELb1EEEvNS_9FwdParamsE --------------------------
	.section	.nv.shared._ZN10layer_norm13ln_fwd_kernelINS_13Kernel_traitsI6__halfffffjLj6144ELj1ELj1ELj8ELj16ENS_18Kernel_traits_baseILj6144ES2_ffffjLj256EEEEELb1ELb1ELb1ELb1EEEvNS_9FwdParamsE,"aw",@nobits
	.sectionflags	@""
	.align	16


//--------------------- .nv.shared._ZN10layer_norm13ln_fwd_kernelINS_13Kernel_traitsIfffffjLj6144ELj1ELj1ELj8ELj16ENS_18Kernel_traits_baseILj6144EfffffjLj256EEEEELb0ELb0ELb0ELb0EEEvNS_9FwdParamsE --------------------------
	.section	.nv.shared._ZN10layer_norm13ln_fwd_kernelINS_13Kernel_traitsIfffffjLj6144ELj1ELj1ELj8ELj16ENS_18Kernel_traits_baseILj6144EfffffjLj256EEEEELb0ELb0ELb0ELb0EEEvNS_9FwdParamsE,"aw",@nobits
	.sectionflags	@""
	.align	16


//--------------------- .nv.shared._ZN10layer_norm13ln_fwd_kernelINS_13Kernel_traitsIfffffjLj6144ELj1ELj1ELj8ELj16ENS_18Kernel_traits_baseILj6144EfffffjLj256EEEEELb0ELb0ELb0ELb1EEEvNS_9FwdParamsE --------------------------
	.section	.nv.shared._ZN10layer_norm13ln_fwd_kernelINS_13Kernel_traitsIfffffjLj6144ELj1ELj1ELj8ELj16ENS_18Kernel_traits_baseILj6144EfffffjLj256EEEEELb0ELb0ELb0ELb1EEEvNS_9FwdParamsE,"aw",@nobits
	.sectionflags	@""
	.align	16


//--------------------- .nv.shared._ZN10layer_norm13ln_fwd_kernelINS_13Kernel_traitsIfffffjLj6144ELj1ELj1ELj8ELj16ENS_18Kernel_traits_baseILj6144EfffffjLj256EEEEELb0ELb0ELb1ELb0EEEvNS_9FwdParamsE --------------------------
	.section	.nv.shared._ZN10layer_norm13ln_fwd_kernelINS_13Kernel_traitsIfffffjLj6144ELj1ELj1ELj8ELj16ENS_18Kernel_traits_baseILj6144EfffffjLj256EEEEELb0ELb0ELb1ELb0EEEvNS_9FwdParamsE,"aw",@nobits
	.sectionflags	@""
	.align	16


//--------------------- .nv.shared._ZN10layer_norm13ln_fwd_kernelINS_13Kernel_traitsIfffffjLj6144ELj1ELj1ELj8ELj16ENS_18Kernel_traits_baseILj6144EfffffjLj256EEEEELb0ELb0ELb1ELb1EEEvNS_9FwdParamsE --------------------------
	.section	.nv.shared._ZN10layer_norm13ln_fwd_kernelINS_13Kernel_traitsIfffffjLj6144ELj1ELj1ELj8ELj16ENS_18Kernel_traits_baseILj6144EfffffjLj256EEEEELb0ELb0ELb1ELb1EEEvNS_9FwdParamsE,"aw",@nobits
	.sectionflags	@""
	.align	16


//--------------------- .nv.shared._ZN10layer_norm13ln_fwd_kernelINS_13Kernel_traitsIfffffjLj6144ELj1ELj1ELj8ELj16ENS_18Kernel_traits_baseILj6144EfffffjLj256EEEEELb0ELb1ELb0ELb0EEEvNS_9FwdParamsE --------------------------
	.section	.nv.shared._ZN10layer_norm13ln_fwd_kernelINS_13Kernel_traitsIfffffjLj6144ELj1ELj1ELj8ELj16ENS_18Kernel_traits_baseILj6144EfffffjLj256EEEEELb0ELb1ELb0ELb0EEEvNS_9FwdParamsE,"aw",@nobits
	.sectionflags	@""
	.align	16


//--------------------- .nv.shared._ZN10layer_norm13ln_fwd_kernelINS_13Kernel_traitsIfffffjLj6144ELj1ELj1ELj8ELj16ENS_18Kernel_traits_baseILj6144EfffffjLj256EEEEELb0ELb1ELb0ELb1EEEvNS_9FwdParamsE --------------------------
	.section	.nv.shared._ZN10layer_norm13ln_fwd_kernelINS_13Kernel_traitsIfffffjLj6144ELj1ELj1ELj8ELj16ENS_18Kernel_traits_baseILj6144EfffffjLj256EEEEELb0ELb1ELb0ELb1EEEvNS_9FwdParamsE,"aw",@nobits
	.sectionflags	@""
	.align	16


//--------------------- .nv.shared._ZN10layer_norm13ln_fwd_kernelINS_13Kernel_traitsIfffffjLj6144ELj1ELj1ELj8ELj16ENS_18Kernel_traits_baseILj6144EfffffjLj256EEEEELb0ELb1ELb1ELb0EEEvNS_9FwdParamsE --------------------------
	.section	.nv.shared._ZN10layer_norm13ln_fwd_kernelINS_13Kernel_traitsIfffffjLj6144ELj1ELj1ELj8ELj16ENS_18Kernel_traits_baseILj6144EfffffjLj256EEEEELb0ELb1ELb1ELb0EEEvNS_9FwdParamsE,"aw",@nobits
	.sectionflags	@""
	.align	16


//--------------------- .nv.shared._ZN10layer_norm13ln_fwd_kernelINS_13Kernel_traitsIfffffjLj6144ELj1ELj1ELj8ELj16ENS_18Kernel_traits_baseILj6144EfffffjLj256EEEEELb0ELb1ELb1ELb1EEEvNS_9FwdParamsE --------------------------
	.section	.nv.shared._ZN10layer_norm13ln_fwd_kernelINS_13Kernel_traitsIfffffjLj6144ELj1ELj1ELj8ELj16ENS_18Kernel_traits_baseILj6144EfffffjLj256EEEEELb0ELb1ELb1ELb1EEEvNS_9FwdParamsE,"aw",@nobits
	.sectionflags	@""
	.align	16


//--------------------- .nv.shared._ZN10layer_norm13ln_fwd_kernelINS_13Kernel_traitsIfffffjLj6144ELj1ELj1ELj8ELj16ENS_18Kernel_traits_baseILj6144EfffffjLj256EEEEELb1ELb0ELb0ELb0EEEvNS_9FwdParamsE --------------------------
	.section	.nv.shared._ZN10layer_norm13ln_fwd_kernelINS_13Kernel_traitsIfffffjLj6144ELj1ELj1ELj8ELj16ENS_18Kernel_traits_baseILj6144EfffffjLj256EEEEELb1ELb0ELb0ELb0EEEvNS_9FwdParamsE,"aw",@nobits
	.sectionflags	@""
	.align	16


//--------------------- .nv.shared._ZN10layer_norm13ln_fwd_kernelINS_13Kernel_traitsIfffffjLj6144ELj1ELj1ELj8ELj16ENS_18Kernel_traits_baseILj6144EfffffjLj256EEEEELb1ELb0ELb0ELb1EEEvNS_9FwdParamsE --------------------------
	.section	.nv.shared._ZN10layer_norm13ln_fwd_kernelINS_13Kernel_traitsIfffffjLj6144ELj1ELj1ELj8ELj16ENS_18Kernel_traits_baseILj6144EfffffjLj256EEEEELb1ELb0ELb0ELb1EEEvNS_9FwdParamsE,"aw",@nobits
	.sectionflags	@""
	.align	16


//--------------------- .nv.shared._ZN10layer_norm13ln_fwd_kernelINS_13Kernel_traitsIfffffjLj6144ELj1ELj1ELj8ELj16ENS_18Kernel_traits_baseILj6144EfffffjLj256EEEEELb1ELb0ELb1ELb0EEEvNS_9FwdParamsE --------------------------
	.section	.nv.shared._ZN10layer_norm13ln_fwd_kernelINS_13Kernel_traitsIfffffjLj6144ELj1ELj1ELj8ELj16ENS_18Kernel_traits_baseILj6144EfffffjLj256EEEEELb1ELb0ELb1ELb0EEEvNS_9FwdParamsE,"aw",@nobits
	.sectionflags	@""
	.align	16


//--------------------- .nv.shared._ZN10layer_norm13ln_fwd_kernelINS_13Kernel_traitsIfffffjLj6144ELj1ELj1ELj8ELj16ENS_18Kernel_traits_baseILj6144EfffffjLj256EEEEELb1ELb0ELb1ELb1EEEvNS_9FwdParamsE --------------------------
	.section	.nv.shared._ZN10layer_norm13ln_fwd_kernelINS_13Kernel_traitsIfffffjLj6144ELj1ELj1ELj8ELj16ENS_18Kernel_traits_baseILj6144EfffffjLj256EEEEELb1ELb0ELb1ELb1EEEvNS_9FwdParamsE,"aw",@nobits
	.sectionflags	@""
	.align	16


//--------------------- .nv.shared._ZN10layer_norm13ln_fwd_kernelINS_13Kernel_traitsIfffffjLj6144ELj1ELj1ELj8ELj16ENS_18Kernel_traits_baseILj6144EfffffjLj256EEEEELb1ELb1ELb0ELb0EEEvNS_9FwdParamsE --------------------------
	.section	.nv.shared._ZN10layer_norm13ln_fwd_kernelINS_13Kernel_traitsIfffffjLj6144ELj1ELj1ELj8ELj16ENS_18Kernel_traits_baseILj6144EfffffjLj256EEEEELb1ELb1ELb0ELb0EEEvNS_9FwdParamsE,"aw",@nobits
	.sectionflags	@""
	.align	16


//--------------------- .nv.shared._ZN10layer_norm13ln_fwd_kernelINS_13Kernel_traitsIfffffjLj6144ELj1ELj1ELj8ELj16ENS_18Kernel_traits_baseILj6144EfffffjLj256EEEEELb1ELb1ELb0ELb1EEEvNS_9FwdParamsE --------------------------
	.section	.nv.shared._ZN10layer_norm13ln_fwd_kernelINS_13Kernel_traitsIfffffjLj6144ELj1ELj1ELj8ELj16ENS_18Kernel_traits_baseILj6144EfffffjLj256EEEEELb1ELb1ELb0ELb1EEEvNS_9FwdParamsE,"aw",@nobits
	.sectionflags	@""
	.align	16


//--------------------- .nv.shared._ZN10layer_norm13ln_fwd_kernelINS_13Kernel_traitsIfffffjLj6144ELj1ELj1ELj8ELj16ENS_18Kernel_traits_baseILj6144EfffffjLj256EEEEELb1ELb1ELb1ELb0EEEvNS_9FwdParamsE --------------------------
	.section	.nv.shared._ZN10layer_norm13ln_fwd_kernelINS_13Kernel_traitsIfffffjLj6144ELj1ELj1ELj8ELj16ENS_18Kernel_traits_baseILj6144EfffffjLj256EEEEELb1ELb1ELb1ELb0EEEvNS_9FwdParamsE,"aw",@nobits
	.sectionflags	@""
	.align	16


//--------------------- .nv.shared._ZN10layer_norm13ln_fwd_kernelINS_13Kernel_traitsIfffffjLj6144ELj1ELj1ELj8ELj16ENS_18Kernel_traits_baseILj6144EfffffjLj256EEEEELb1ELb1ELb1ELb1EEEvNS_9FwdParamsE --------------------------
	.section	.nv.shared._ZN10layer_norm13ln_fwd_kernelINS_13Kernel_traitsIfffffjLj6144ELj1ELj1ELj8ELj16ENS_18Kernel_traits_baseILj6144EfffffjLj256EEEEELb1ELb1ELb1ELb1EEEvNS_9FwdParamsE,"aw",@nobits
	.sectionflags	@""
	.align	16
